	.target	sm_80

	.elftype	@"ET_EXEC"


//--------------------- .note.nv.tkinfo           --------------------------
	.section	.note.nv.tkinfo,"",@"SHT_NOTE"
	.sectionflags	@"SHF_NOTE_NV_TKINFO"
	.tkinfo
        /*0018*/ 	.word	0x00000002
        /*0030*/ 	.string	""
        /*0030*/ 	.string	"ptxas"
        /*0030*/ 	.string	"Cuda compilation tools, release 13.0, V13.0.88"
        /*0030*/ 	.string	"Build cuda_13.0.r13.0/compiler.36424714_0"
        /*0030*/ 	.string	"-arch sm_80 -m 64 "



//--------------------- .note.nv.cuinfo           --------------------------
	.section	.note.nv.cuinfo,"",@"SHT_NOTE"
	.sectionflags	@"SHF_NOTE_NV_CUINFO"
        /*0018*/ 	.short	0x0002
        /*001a*/ 	.short	0x0050
        /*001c*/ 	.short	0x0082
	.zero		2


//--------------------- .nv.info                  --------------------------
	.section	.nv.info,"",@"SHT_CUDA_INFO"
	.align	4


	//----- nvinfo : EIATTR_REGCOUNT
	.align		4
        /*0000*/ 	.byte	0x04, 0x2f
        /*0002*/ 	.short	(.L_12 - .L_11)
	.align		4
.L_11:
        /*0004*/ 	.word	index@(_ZN5flash24flash_fwd_splitkv_kernelI23Flash_fwd_kernel_traitsILi256ELi64ELi64ELi4ELb0ELb0EN7cutlass6half_tE19Flash_kernel_traitsILi256ELi64ELi64ELi4ES3_EELb0ELb1ELb1ELb0ELb0ELb1ELb1ELb1EEEvNS_16Flash_fwd_paramsE)
        /*0008*/ 	.word	0x000000ff


	//----- nvinfo : EIATTR_FRAME_SIZE
	.align		4
.L_12:
        /*000c*/ 	.byte	0x04, 0x11
        /*000e*/ 	.short	(.L_14 - .L_13)
	.align		4
.L_13:
        /*0010*/ 	.word	index@($__internal_31_$__cuda_sm70_shflsync_bfly_p)
        /*0014*/ 	.word	0x00000000


	//----- nvinfo : EIATTR_FRAME_SIZE
	.align		4
.L_14:
        /*0018*/ 	.byte	0x04, 0x11
        /*001a*/ 	.short	(.L_16 - .L_15)
	.align		4
.L_15:
        /*001c*/ 	.word	index@($_ZN5flash24flash_fwd_splitkv_kernelI23Flash_fwd_kernel_traitsILi256ELi64ELi64ELi4ELb0ELb0EN7cutlass6half_tE19Flash_kernel_traitsILi256ELi64ELi64ELi4ES3_EELb0ELb1ELb1ELb0ELb0ELb1ELb1ELb1EEEvNS_16Flash_fwd_paramsE$_ZN5flash30compute_attn_1rowblock_splitkvI23Flash_fwd_kernel_traitsILi256ELi64ELi64ELi4ELb0ELb0EN7cutlass6half_tE19Flash_kernel_traitsILi256ELi64ELi64ELi4ES3_EELb0ELb1ELb1ELb0ELb0ELb1ELb1ELb1ENS_16Flash_fwd_paramsEEEvRKT8_iiiii)
        /*0020*/ 	.word	0x00000000


	//----- nvinfo : EIATTR_FRAME_SIZE
	.align		4
.L_16:
        /*0024*/ 	.byte	0x04, 0x11
        /*0026*/ 	.short	(.L_18 - .L_17)
	.align		4
.L_17:
        /*0028*/ 	.word	index@(_ZN5flash24flash_fwd_splitkv_kernelI23Flash_fwd_kernel_traitsILi256ELi64ELi64ELi4ELb0ELb0EN7cutlass6half_tE19Flash_kernel_traitsILi256ELi64ELi64ELi4ES3_EELb0ELb1ELb1ELb0ELb0ELb1ELb1ELb1EEEvNS_16Flash_fwd_paramsE)
        /*002c*/ 	.word	0x00000028


	//----- nvinfo : EIATTR_REGCOUNT
	.align		4
.L_18:
        /*0030*/ 	.byte	0x04, 0x2f
        /*0032*/ 	.short	(.L_20 - .L_19)
	.align		4
.L_19:
        /*0034*/ 	.word	index@(_ZN5flash24flash_fwd_splitkv_kernelI23Flash_fwd_kernel_traitsILi256ELi64ELi64ELi4ELb0ELb0EN7cutlass6half_tE19Flash_kernel_traitsILi256ELi64ELi64ELi4ES3_EELb0ELb1ELb1ELb0ELb0ELb0ELb1ELb1EEEvNS_16Flash_fwd_paramsE)
        /*0038*/ 	.word	0x000000ff


	//----- nvinfo : EIATTR_FRAME_SIZE
	.align		4
.L_20:
        /*003c*/ 	.byte	0x04, 0x11
        /*003e*/ 	.short	(.L_22 - .L_21)
	.align		4
.L_21:
        /*0040*/ 	.word	index@($__internal_30_$__cuda_sm70_shflsync_bfly_p)
        /*0044*/ 	.word	0x00000000


	//----- nvinfo : EIATTR_FRAME_SIZE
	.align		4
.L_22:
        /*0048*/ 	.byte	0x04, 0x11
        /*004a*/ 	.short	(.L_24 - .L_23)
	.align		4
.L_23:
        /*004c*/ 	.word	index@($_ZN5flash24flash_fwd_splitkv_kernelI23Flash_fwd_kernel_traitsILi256ELi64ELi64ELi4ELb0ELb0EN7cutlass6half_tE19Flash_kernel_traitsILi256ELi64ELi64ELi4ES3_EELb0ELb1ELb1ELb0ELb0ELb0ELb1ELb1EEEvNS_16Flash_fwd_paramsE$_ZN5flash30compute_attn_1rowblock_splitkvI23Flash_fwd_kernel_traitsILi256ELi64ELi64ELi4ELb0ELb0EN7cutlass6half_tE19Flash_kernel_traitsILi256ELi64ELi64ELi4ES3_EELb0ELb1ELb1ELb0ELb0ELb0ELb1ELb1ENS_16Flash_fwd_paramsEEEvRKT8_iiiii)
        /*0050*/ 	.word	0x00000000


	//----- nvinfo : EIATTR_FRAME_SIZE
	.align		4
.L_24:
        /*0054*/ 	.byte	0x04, 0x11
        /*0056*/ 	.short	(.L_26 - .L_25)
	.align		4
.L_25:
        /*0058*/ 	.word	index@(_ZN5flash24flash_fwd_splitkv_kernelI23Flash_fwd_kernel_traitsILi256ELi64ELi64ELi4ELb0ELb0EN7cutlass6half_tE19Flash_kernel_traitsILi256ELi64ELi64ELi4ES3_EELb0ELb1ELb1ELb0ELb0ELb0ELb1ELb1EEEvNS_16Flash_fwd_paramsE)
        /*005c*/ 	.word	0x00000018


	//----- nvinfo : EIATTR_REGCOUNT
	.align		4
.L_26:
        /*0060*/ 	.byte	0x04, 0x2f
        /*0062*/ 	.short	(.L_28 - .L_27)
	.align		4
.L_27:
        /*0064*/ 	.word	index@(_ZN5flash24flash_fwd_splitkv_kernelI23Flash_fwd_kernel_traitsILi256ELi64ELi64ELi4ELb0ELb0EN7cutlass6half_tE19Flash_kernel_traitsILi256ELi64ELi64ELi4ES3_EELb0ELb1ELb0ELb0ELb1ELb1ELb1ELb1EEEvNS_16Flash_fwd_paramsE)
        /*0068*/ 	.word	0x000000ff


	//----- nvinfo : EIATTR_FRAME_SIZE
	.align		4
.L_28:
        /*006c*/ 	.byte	0x04, 0x11
        /*006e*/ 	.short	(.L_30 - .L_29)
	.align		4
.L_29:
        /*0070*/ 	.word	index@($__internal_29_$__cuda_sm70_shflsync_bfly_p)
        /*0074*/ 	.word	0x00000000


	//----- nvinfo : EIATTR_FRAME_SIZE
	.align		4
.L_30:
        /*0078*/ 	.byte	0x04, 0x11
        /*007a*/ 	.short	(.L_32 - .L_31)
	.align		4
.L_31:
        /*007c*/ 	.word	index@($_ZN5flash24flash_fwd_splitkv_kernelI23Flash_fwd_kernel_traitsILi256ELi64ELi64ELi4ELb0ELb0EN7cutlass6half_tE19Flash_kernel_traitsILi256ELi64ELi64ELi4ES3_EELb0ELb1ELb0ELb0ELb1ELb1ELb1ELb1EEEvNS_16Flash_fwd_paramsE$_ZN5flash30compute_attn_1rowblock_splitkvI23Flash_fwd_kernel_traitsILi256ELi64ELi64ELi4ELb0ELb0EN7cutlass6half_tE19Flash_kernel_traitsILi256ELi64ELi64ELi4ES3_EELb0ELb1ELb0ELb0ELb1ELb1ELb1ELb1ENS_16Flash_fwd_paramsEEEvRKT8_iiiii)
        /*0080*/ 	.word	0x00000000


	//----- nvinfo : EIATTR_FRAME_SIZE
	.align		4
.L_32:
        /*0084*/ 	.byte	0x04, 0x11
        /*0086*/ 	.short	(.L_34 - .L_33)
	.align		4
.L_33:
        /*0088*/ 	.word	index@(_ZN5flash24flash_fwd_splitkv_kernelI23Flash_fwd_kernel_traitsILi256ELi64ELi64ELi4ELb0ELb0EN7cutlass6half_tE19Flash_kernel_traitsILi256ELi64ELi64ELi4ES3_EELb0ELb1ELb0ELb0ELb1ELb1ELb1ELb1EEEvNS_16Flash_fwd_paramsE)
        /*008c*/ 	.word	0x00000018


	//----- nvinfo : EIATTR_REGCOUNT
	.align		4
.L_34:
        /*0090*/ 	.byte	0x04, 0x2f
        /*0092*/ 	.short	(.L_36 - .L_35)
	.align		4
.L_35:
        /*0094*/ 	.word	index@(_ZN5flash24flash_fwd_splitkv_kernelI23Flash_fwd_kernel_traitsILi256ELi64ELi64ELi4ELb0ELb0EN7cutlass6half_tE19Flash_kernel_traitsILi256ELi64ELi64ELi4ES3_EELb0ELb1ELb0ELb0ELb1ELb0ELb1ELb1EEEvNS_16Flash_fwd_paramsE)
        /*0098*/ 	.word	0x000000ff


	//----- nvinfo : EIATTR_FRAME_SIZE
	.align		4
.L_36:
        /*009c*/ 	.byte	0x04, 0x11
        /*009e*/ 	.short	(.L_38 - .L_37)
	.align		4
.L_37:
        /*00a0*/ 	.word	index@($__internal_28_$__cuda_sm70_shflsync_bfly_p)
        /*00a4*/ 	.word	0x00000000


	//----- nvinfo : EIATTR_FRAME_SIZE
	.align		4
.L_38:
        /*00a8*/ 	.byte	0x04, 0x11
        /*00aa*/ 	.short	(.L_40 - .L_39)
	.align		4
.L_39:
        /*00ac*/ 	.word	index@($_ZN5flash24flash_fwd_splitkv_kernelI23Flash_fwd_kernel_traitsILi256ELi64ELi64ELi4ELb0ELb0EN7cutlass6half_tE19Flash_kernel_traitsILi256ELi64ELi64ELi4ES3_EELb0ELb1ELb0ELb0ELb1ELb0ELb1ELb1EEEvNS_16Flash_fwd_paramsE$_ZN5flash30compute_attn_1rowblock_splitkvI23Flash_fwd_kernel_traitsILi256ELi64ELi64ELi4ELb0ELb0EN7cutlass6half_tE19Flash_kernel_traitsILi256ELi64ELi64ELi4ES3_EELb0ELb1ELb0ELb0ELb1ELb0ELb1ELb1ENS_16Flash_fwd_paramsEEEvRKT8_iiiii)
        /*00b0*/ 	.word	0x00000000


	//----- nvinfo : EIATTR_FRAME_SIZE
	.align		4
.L_40:
        /*00b4*/ 	.byte	0x04, 0x11
        /*00b6*/ 	.short	(.L_42 - .L_41)
	.align		4
.L_41:
        /*00b8*/ 	.word	index@(_ZN5flash24flash_fwd_splitkv_kernelI23Flash_fwd_kernel_traitsILi256ELi64ELi64ELi4ELb0ELb0EN7cutlass6half_tE19Flash_kernel_traitsILi256ELi64ELi64ELi4ES3_EELb0ELb1ELb0ELb0ELb1ELb0ELb1ELb1EEEvNS_16Flash_fwd_paramsE)
        /*00bc*/ 	.word	0x00000008


	//----- nvinfo : EIATTR_REGCOUNT
	.align		4
.L_42:
        /*00c0*/ 	.byte	0x04, 0x2f
        /*00c2*/ 	.short	(.L_44 - .L_43)
	.align		4
.L_43:
        /*00c4*/ 	.word	index@(_ZN5flash24flash_fwd_splitkv_kernelI23Flash_fwd_kernel_traitsILi256ELi64ELi64ELi4ELb0ELb0EN7cutlass6half_tE19Flash_kernel_traitsILi256ELi64ELi64ELi4ES3_EELb0ELb1ELb1ELb0ELb0ELb1ELb1ELb0EEEvNS_16Flash_fwd_paramsE)
        /*00c8*/ 	.word	0x000000ff


	//----- nvinfo : EIATTR_FRAME_SIZE
	.align		4
.L_44:
        /*00cc*/ 	.byte	0x04, 0x11
        /*00ce*/ 	.short	(.L_46 - .L_45)
	.align		4
.L_45:
        /*00d0*/ 	.word	index@(_ZN5flash24flash_fwd_splitkv_kernelI23Flash_fwd_kernel_traitsILi256ELi64ELi64ELi4ELb0ELb0EN7cutlass6half_tE19Flash_kernel_traitsILi256ELi64ELi64ELi4ES3_EELb0ELb1ELb1ELb0ELb0ELb1ELb1ELb0EEEvNS_16Flash_fwd_paramsE)
        /*00d4*/ 	.word	0x00000000


	//----- nvinfo : EIATTR_REGCOUNT
	.align		4
.L_46:
        /*00d8*/ 	.byte	0x04, 0x2f
        /*00da*/ 	.short	(.L_48 - .L_47)
	.align		4
.L_47:
        /*00dc*/ 	.word	index@(_ZN5flash24flash_fwd_splitkv_kernelI23Flash_fwd_kernel_traitsILi256ELi64ELi64ELi4ELb0ELb0EN7cutlass6half_tE19Flash_kernel_traitsILi256ELi64ELi64ELi4ES3_EELb0ELb1ELb1ELb0ELb0ELb0ELb1ELb0EEEvNS_16Flash_fwd_paramsE)
        /*00e0*/ 	.word	0x000000ff


	//----- nvinfo : EIATTR_FRAME_SIZE
	.align		4
.L_48:
        /*00e4*/ 	.byte	0x04, 0x11
        /*00e6*/ 	.short	(.L_50 - .L_49)
	.align		4
.L_49:
        /*00e8*/ 	.word	index@(_ZN5flash24flash_fwd_splitkv_kernelI23Flash_fwd_kernel_traitsILi256ELi64ELi64ELi4ELb0ELb0EN7cutlass6half_tE19Flash_kernel_traitsILi256ELi64ELi64ELi4ES3_EELb0ELb1ELb1ELb0ELb0ELb0ELb1ELb0EEEvNS_16Flash_fwd_paramsE)
        /*00ec*/ 	.word	0x00000000


	//----- nvinfo : EIATTR_REGCOUNT
	.align		4
.L_50:
        /*00f0*/ 	.byte	0x04, 0x2f
        /*00f2*/ 	.short	(.L_52 - .L_51)
	.align		4
.L_51:
        /*00f4*/ 	.word	index@(_ZN5flash24flash_fwd_splitkv_kernelI23Flash_fwd_kernel_traitsILi256ELi64ELi64ELi4ELb0ELb0EN7cutlass6half_tE19Flash_kernel_traitsILi256ELi64ELi64ELi4ES3_EELb0ELb1ELb0ELb0ELb1ELb1ELb1ELb0EEEvNS_16Flash_fwd_paramsE)
        /*00f8*/ 	.word	0x000000ff


	//----- nvinfo : EIATTR_FRAME_SIZE
	.align		4
.L_52:
        /*00fc*/ 	.byte	0x04, 0x11
        /*00fe*/ 	.short	(.L_54 - .L_53)
	.align		4
.L_53:
        /*0100*/ 	.word	index@(_ZN5flash24flash_fwd_splitkv_kernelI23Flash_fwd_kernel_traitsILi256ELi64ELi64ELi4ELb0ELb0EN7cutlass6half_tE19Flash_kernel_traitsILi256ELi64ELi64ELi4ES3_EELb0ELb1ELb0ELb0ELb1ELb1ELb1ELb0EEEvNS_16Flash_fwd_paramsE)
        /*0104*/ 	.word	0x00000000


	//----- nvinfo : EIATTR_REGCOUNT
	.align		4
.L_54:
        /*0108*/ 	.byte	0x04, 0x2f
        /*010a*/ 	.short	(.L_56 - .L_55)
	.align		4
.L_55:
        /*010c*/ 	.word	index@(_ZN5flash24flash_fwd_splitkv_kernelI23Flash_fwd_kernel_traitsILi256ELi64ELi64ELi4ELb0ELb0EN7cutlass6half_tE19Flash_kernel_traitsILi256ELi64ELi64ELi4ES3_EELb0ELb1ELb0ELb0ELb1ELb0ELb1ELb0EEEvNS_16Flash_fwd_paramsE)
        /*0110*/ 	.word	0x000000ff


	//----- nvinfo : EIATTR_FRAME_SIZE
	.align		4
.L_56:
        /*0114*/ 	.byte	0x04, 0x11
        /*0116*/ 	.short	(.L_58 - .L_57)
	.align		4
.L_57:
        /*0118*/ 	.word	index@(_ZN5flash24flash_fwd_splitkv_kernelI23Flash_fwd_kernel_traitsILi256ELi64ELi64ELi4ELb0ELb0EN7cutlass6half_tE19Flash_kernel_traitsILi256ELi64ELi64ELi4ES3_EELb0ELb1ELb0ELb0ELb1ELb0ELb1ELb0EEEvNS_16Flash_fwd_paramsE)
        /*011c*/ 	.word	0x00000000


	//----- nvinfo : EIATTR_REGCOUNT
	.align		4
.L_58:
        /*0120*/ 	.byte	0x04, 0x2f
        /*0122*/ 	.short	(.L_60 - .L_59)
	.align		4
.L_59:
        /*0124*/ 	.word	index@(_ZN5flash24flash_fwd_splitkv_kernelI23Flash_fwd_kernel_traitsILi256ELi64ELi64ELi4ELb0ELb0EN7cutlass6half_tE19Flash_kernel_traitsILi256ELi64ELi64ELi4ES3_EELb0ELb1ELb1ELb0ELb0ELb1ELb0ELb1EEEvNS_16Flash_fwd_paramsE)
        /*0128*/ 	.word	0x000000ff


	//----- nvinfo : EIATTR_FRAME_SIZE
	.align		4
.L_60:
        /*012c*/ 	.byte	0x04, 0x11
        /*012e*/ 	.short	(.L_62 - .L_61)
	.align		4
.L_61:
        /*0130*/ 	.word	index@($__internal_27_$__cuda_sm70_shflsync_bfly_p)
        /*0134*/ 	.word	0x00000000


	//----- nvinfo : EIATTR_FRAME_SIZE
	.align		4
.L_62:
        /*0138*/ 	.byte	0x04, 0x11
        /*013a*/ 	.short	(.L_64 - .L_63)
	.align		4
.L_63:
        /*013c*/ 	.word	index@($_ZN5flash24flash_fwd_splitkv_kernelI23Flash_fwd_kernel_traitsILi256ELi64ELi64ELi4ELb0ELb0EN7cutlass6half_tE19Flash_kernel_traitsILi256ELi64ELi64ELi4ES3_EELb0ELb1ELb1ELb0ELb0ELb1ELb0ELb1EEEvNS_16Flash_fwd_paramsE$_ZN5flash30compute_attn_1rowblock_splitkvI23Flash_fwd_kernel_traitsILi256ELi64ELi64ELi4ELb0ELb0EN7cutlass6half_tE19Flash_kernel_traitsILi256ELi64ELi64ELi4ES3_EELb0ELb1ELb1ELb0ELb0ELb1ELb0ELb1ENS_16Flash_fwd_paramsEEEvRKT8_iiiii)
        /*0140*/ 	.word	0x00000000


	//----- nvinfo : EIATTR_FRAME_SIZE
	.align		4
.L_64:
        /*0144*/ 	.byte	0x04, 0x11
        /*0146*/ 	.short	(.L_66 - .L_65)
	.align		4
.L_65:
        /*0148*/ 	.word	index@(_ZN5flash24flash_fwd_splitkv_kernelI23Flash_fwd_kernel_traitsILi256ELi64ELi64ELi4ELb0ELb0EN7cutlass6half_tE19Flash_kernel_traitsILi256ELi64ELi64ELi4ES3_EELb0ELb1ELb1ELb0ELb0ELb1ELb0ELb1EEEvNS_16Flash_fwd_paramsE)
        /*014c*/ 	.word	0x00000000


	//----- nvinfo : EIATTR_REGCOUNT
	.align		4
.L_66:
        /*0150*/ 	.byte	0x04, 0x2f
        /*0152*/ 	.short	(.L_68 - .L_67)
	.align		4
.L_67:
        /*0154*/ 	.word	index@(_ZN5flash24flash_fwd_splitkv_kernelI23Flash_fwd_kernel_traitsILi256ELi64ELi64ELi4ELb0ELb0EN7cutlass6half_tE19Flash_kernel_traitsILi256ELi64ELi64ELi4ES3_EELb0ELb1ELb1ELb0ELb0ELb0ELb0ELb1EEEvNS_16Flash_fwd_paramsE)
        /*0158*/ 	.word	0x000000ff


	//----- nvinfo : EIATTR_FRAME_SIZE
	.align		4
.L_68:
        /*015c*/ 	.byte	0x04, 0x11
        /*015e*/ 	.short	(.L_70 - .L_69)
	.align		4
.L_69:
        /*0160*/ 	.word	index@($__internal_26_$__cuda_sm70_shflsync_bfly_p)
        /*0164*/ 	.word	0x00000000


	//----- nvinfo : EIATTR_FRAME_SIZE
	.align		4
.L_70:
        /*0168*/ 	.byte	0x04, 0x11
        /*016a*/ 	.short	(.L_72 - .L_71)
	.align		4
.L_71:
        /*016c*/ 	.word	index@($_ZN5flash24flash_fwd_splitkv_kernelI23Flash_fwd_kernel_traitsILi256ELi64ELi64ELi4ELb0ELb0EN7cutlass6half_tE19Flash_kernel_traitsILi256ELi64ELi64ELi4ES3_EELb0ELb1ELb1ELb0ELb0ELb0ELb0ELb1EEEvNS_16Flash_fwd_paramsE$_ZN5flash30compute_attn_1rowblock_splitkvI23Flash_fwd_kernel_traitsILi256ELi64ELi64ELi4ELb0ELb0EN7cutlass6half_tE19Flash_kernel_traitsILi256ELi64ELi64ELi4ES3_EELb0ELb1ELb1ELb0ELb0ELb0ELb0ELb1ENS_16Flash_fwd_paramsEEEvRKT8_iiiii)
        /*0170*/ 	.word	0x00000000


	//----- nvinfo : EIATTR_FRAME_SIZE
	.align		4
.L_72:
        /*0174*/ 	.byte	0x04, 0x11
        /*0176*/ 	.short	(.L_74 - .L_73)
	.align		4
.L_73:
        /*0178*/ 	.word	index@(_ZN5flash24flash_fwd_splitkv_kernelI23Flash_fwd_kernel_traitsILi256ELi64ELi64ELi4ELb0ELb0EN7cutlass6half_tE19Flash_kernel_traitsILi256ELi64ELi64ELi4ES3_EELb0ELb1ELb1ELb0ELb0ELb0ELb0ELb1EEEvNS_16Flash_fwd_paramsE)
        /*017c*/ 	.word	0x00000008


	//----- nvinfo : EIATTR_REGCOUNT
	.align		4
.L_74:
        /*0180*/ 	.byte	0x04, 0x2f
        /*0182*/ 	.short	(.L_76 - .L_75)
	.align		4
.L_75:
        /*0184*/ 	.word	index@(_ZN5flash24flash_fwd_splitkv_kernelI23Flash_fwd_kernel_traitsILi256ELi64ELi64ELi4ELb0ELb0EN7cutlass6half_tE19Flash_kernel_traitsILi256ELi64ELi64ELi4ES3_EELb0ELb1ELb0ELb0ELb1ELb1ELb0ELb1EEEvNS_16Flash_fwd_paramsE)
        /*0188*/ 	.word	0x000000ff


	//----- nvinfo : EIATTR_FRAME_SIZE
	.align		4
.L_76:
        /*018c*/ 	.byte	0x04, 0x11
        /*018e*/ 	.short	(.L_78 - .L_77)
	.align		4
.L_77:
        /*0190*/ 	.word	index@(_ZN5flash24flash_fwd_splitkv_kernelI23Flash_fwd_kernel_traitsILi256ELi64ELi64ELi4ELb0ELb0EN7cutlass6half_tE19Flash_kernel_traitsILi256ELi64ELi64ELi4ES3_EELb0ELb1ELb0ELb0ELb1ELb1ELb0ELb1EEEvNS_16Flash_fwd_paramsE)
        /*0194*/ 	.word	0x00000000


	//----- nvinfo : EIATTR_REGCOUNT
	.align		4
.L_78:
        /*0198*/ 	.byte	0x04, 0x2f
        /*019a*/ 	.short	(.L_80 - .L_79)
	.align		4
.L_79:
        /*019c*/ 	.word	index@(_ZN5flash24flash_fwd_splitkv_kernelI23Flash_fwd_kernel_traitsILi256ELi64ELi64ELi4ELb0ELb0EN7cutlass6half_tE19Flash_kernel_traitsILi256ELi64ELi64ELi4ES3_EELb0ELb1ELb0ELb0ELb1ELb0ELb0ELb1EEEvNS_16Flash_fwd_paramsE)
        /*01a0*/ 	.word	0x000000ff


	//----- nvinfo : EIATTR_FRAME_SIZE
	.align		4
.L_80:
        /*01a4*/ 	.byte	0x04, 0x11
        /*01a6*/ 	.short	(.L_82 - .L_81)
	.align		4
.L_81:
        /*01a8*/ 	.word	index@(_ZN5flash24flash_fwd_splitkv_kernelI23Flash_fwd_kernel_traitsILi256ELi64ELi64ELi4ELb0ELb0EN7cutlass6half_tE19Flash_kernel_traitsILi256ELi64ELi64ELi4ES3_EELb0ELb1ELb0ELb0ELb1ELb0ELb0ELb1EEEvNS_16Flash_fwd_paramsE)
        /*01ac*/ 	.word	0x00000000


	//----- nvinfo : EIATTR_REGCOUNT
	.align		4
.L_82:
        /*01b0*/ 	.byte	0x04, 0x2f
        /*01b2*/ 	.short	(.L_84 - .L_83)
	.align		4
.L_83:
        /*01b4*/ 	.word	index@(_ZN5flash24flash_fwd_splitkv_kernelI23Flash_fwd_kernel_traitsILi256ELi64ELi64ELi4ELb0ELb0EN7cutlass6half_tE19Flash_kernel_traitsILi256ELi64ELi64ELi4ES3_EELb0ELb1ELb1ELb0ELb0ELb1ELb0ELb0EEEvNS_16Flash_fwd_paramsE)
        /*01b8*/ 	.word	0x000000ff


	//----- nvinfo : EIATTR_FRAME_SIZE
	.align		4
.L_84:
        /*01bc*/ 	.byte	0x04, 0x11
        /*01be*/ 	.short	(.L_86 - .L_85)
	.align		4
.L_85:
        /*01c0*/ 	.word	index@(_ZN5flash24flash_fwd_splitkv_kernelI23Flash_fwd_kernel_traitsILi256ELi64ELi64ELi4ELb0ELb0EN7cutlass6half_tE19Flash_kernel_traitsILi256ELi64ELi64ELi4ES3_EELb0ELb1ELb1ELb0ELb0ELb1ELb0ELb0EEEvNS_16Flash_fwd_paramsE)
        /*01c4*/ 	.word	0x00000000


	//----- nvinfo : EIATTR_REGCOUNT
	.align		4
.L_86:
        /*01c8*/ 	.byte	0x04, 0x2f
        /*01ca*/ 	.short	(.L_88 - .L_87)
	.align		4
.L_87:
        /*01cc*/ 	.word	index@(_ZN5flash24flash_fwd_splitkv_kernelI23Flash_fwd_kernel_traitsILi256ELi64ELi64ELi4ELb0ELb0EN7cutlass6half_tE19Flash_kernel_traitsILi256ELi64ELi64ELi4ES3_EELb0ELb1ELb1ELb0ELb0ELb0ELb0ELb0EEEvNS_16Flash_fwd_paramsE)
        /*01d0*/ 	.word	0x000000ff


	//----- nvinfo : EIATTR_FRAME_SIZE
	.align		4
.L_88:
        /*01d4*/ 	.byte	0x04, 0x11
        /*01d6*/ 	.short	(.L_90 - .L_89)
	.align		4
.L_89:
        /*01d8*/ 	.word	index@(_ZN5flash24flash_fwd_splitkv_kernelI23Flash_fwd_kernel_traitsILi256ELi64ELi64ELi4ELb0ELb0EN7cutlass6half_tE19Flash_kernel_traitsILi256ELi64ELi64ELi4ES3_EELb0ELb1ELb1ELb0ELb0ELb0ELb0ELb0EEEvNS_16Flash_fwd_paramsE)
        /*01dc*/ 	.word	0x00000000


	//----- nvinfo : EIATTR_REGCOUNT
	.align		4
.L_90:
        /*01e0*/ 	.byte	0x04, 0x2f
        /*01e2*/ 	.short	(.L_92 - .L_91)
	.align		4
.L_91:
        /*01e4*/ 	.word	index@(_ZN5flash24flash_fwd_splitkv_kernelI23Flash_fwd_kernel_traitsILi256ELi64ELi64ELi4ELb0ELb0EN7cutlass6half_tE19Flash_kernel_traitsILi256ELi64ELi64ELi4ES3_EELb0ELb1ELb0ELb0ELb1ELb1ELb0ELb0EEEvNS_16Flash_fwd_paramsE)
        /*01e8*/ 	.word	0x000000ff


	//----- nvinfo : EIATTR_FRAME_SIZE
	.align		4
.L_92:
        /*01ec*/ 	.byte	0x04, 0x11
        /*01ee*/ 	.short	(.L_94 - .L_93)
	.align		4
.L_93:
        /*01f0*/ 	.word	index@(_ZN5flash24flash_fwd_splitkv_kernelI23Flash_fwd_kernel_traitsILi256ELi64ELi64ELi4ELb0ELb0EN7cutlass6half_tE19Flash_kernel_traitsILi256ELi64ELi64ELi4ES3_EELb0ELb1ELb0ELb0ELb1ELb1ELb0ELb0EEEvNS_16Flash_fwd_paramsE)
        /*01f4*/ 	.word	0x00000000


	//----- nvinfo : EIATTR_REGCOUNT
	.align		4
.L_94:
        /*01f8*/ 	.byte	0x04, 0x2f
        /*01fa*/ 	.short	(.L_96 - .L_95)
	.align		4
.L_95:
        /*01fc*/ 	.word	index@(_ZN5flash24flash_fwd_splitkv_kernelI23Flash_fwd_kernel_traitsILi256ELi64ELi64ELi4ELb0ELb0EN7cutlass6half_tE19Flash_kernel_traitsILi256ELi64ELi64ELi4ES3_EELb0ELb1ELb0ELb0ELb1ELb0ELb0ELb0EEEvNS_16Flash_fwd_paramsE)
        /*0200*/ 	.word	0x000000ff


	//----- nvinfo : EIATTR_FRAME_SIZE
	.align		4
.L_96:
        /*0204*/ 	.byte	0x04, 0x11
        /*0206*/ 	.short	(.L_98 - .L_97)
	.align		4
.L_97:
        /*0208*/ 	.word	index@(_ZN5flash24flash_fwd_splitkv_kernelI23Flash_fwd_kernel_traitsILi256ELi64ELi64ELi4ELb0ELb0EN7cutlass6half_tE19Flash_kernel_traitsILi256ELi64ELi64ELi4ES3_EELb0ELb1ELb0ELb0ELb1ELb0ELb0ELb0EEEvNS_16Flash_fwd_paramsE)
        /*020c*/ 	.word	0x00000000


	//----- nvinfo : EIATTR_REGCOUNT
	.align		4
.L_98:
        /*0210*/ 	.byte	0x04, 0x2f
        /*0212*/ 	.short	(.L_100 - .L_99)
	.align		4
.L_99:
        /*0214*/ 	.word	index@(_ZN5flash24flash_fwd_splitkv_kernelI23Flash_fwd_kernel_traitsILi256ELi64ELi64ELi4ELb0ELb0EN7cutlass6half_tE19Flash_kernel_traitsILi256ELi64ELi64ELi4ES3_EELb0ELb0ELb1ELb0ELb0ELb1ELb1ELb1EEEvNS_16Flash_fwd_paramsE)
        /*0218*/ 	.word	0x000000ff


	//----- nvinfo : EIATTR_FRAME_SIZE
	.align		4
.L_100:
        /*021c*/ 	.byte	0x04, 0x11
        /*021e*/ 	.short	(.L_102 - .L_101)
	.align		4
.L_101:
        /*0220*/ 	.word	index@($__internal_25_$__cuda_sm70_shflsync_bfly_p)
        /*0224*/ 	.word	0x00000000


	//----- nvinfo : EIATTR_FRAME_SIZE
	.align		4
.L_102:
        /*0228*/ 	.byte	0x04, 0x11
        /*022a*/ 	.short	(.L_104 - .L_103)
	.align		4
.L_103:
        /*022c*/ 	.word	index@($_ZN5flash24flash_fwd_splitkv_kernelI23Flash_fwd_kernel_traitsILi256ELi64ELi64ELi4ELb0ELb0EN7cutlass6half_tE19Flash_kernel_traitsILi256ELi64ELi64ELi4ES3_EELb0ELb0ELb1ELb0ELb0ELb1ELb1ELb1EEEvNS_16Flash_fwd_paramsE$_ZN5flash30compute_attn_1rowblock_splitkvI23Flash_fwd_kernel_traitsILi256ELi64ELi64ELi4ELb0ELb0EN7cutlass6half_tE19Flash_kernel_traitsILi256ELi64ELi64ELi4ES3_EELb0ELb0ELb1ELb0ELb0ELb1ELb1ELb1ENS_16Flash_fwd_paramsEEEvRKT8_iiiii)
        /*0230*/ 	.word	0x00000000


	//----- nvinfo : EIATTR_FRAME_SIZE
	.align		4
.L_104:
        /*0234*/ 	.byte	0x04, 0x11
        /*0236*/ 	.short	(.L_106 - .L_105)
	.align		4
.L_105:
        /*0238*/ 	.word	index@(_ZN5flash24flash_fwd_splitkv_kernelI23Flash_fwd_kernel_traitsILi256ELi64ELi64ELi4ELb0ELb0EN7cutlass6half_tE19Flash_kernel_traitsILi256ELi64ELi64ELi4ES3_EELb0ELb0ELb1ELb0ELb0ELb1ELb1ELb1EEEvNS_16Flash_fwd_paramsE)
        /*023c*/ 	.word	0x00000050


	//----- nvinfo : EIATTR_REGCOUNT
	.align		4
.L_106:
        /*0240*/ 	.byte	0x04, 0x2f
        /*0242*/ 	.short	(.L_108 - .L_107)
	.align		4
.L_107:
        /*0244*/ 	.word	index@(_ZN5flash24flash_fwd_splitkv_kernelI23Flash_fwd_kernel_traitsILi256ELi64ELi64ELi4ELb0ELb0EN7cutlass6half_tE19Flash_kernel_traitsILi256ELi64ELi64ELi4ES3_EELb0ELb0ELb1ELb0ELb0ELb0ELb1ELb1EEEvNS_16Flash_fwd_paramsE)
        /*0248*/ 	.word	0x000000fe


	//----- nvinfo : EIATTR_FRAME_SIZE
	.align		4
.L_108:
        /*024c*/ 	.byte	0x04, 0x11
        /*024e*/ 	.short	(.L_110 - .L_109)
	.align		4
.L_109:
        /*0250*/ 	.word	index@($__internal_24_$__cuda_sm70_shflsync_bfly_p)
        /*0254*/ 	.word	0x00000000


	//----- nvinfo : EIATTR_FRAME_SIZE
	.align		4
.L_110:
        /*0258*/ 	.byte	0x04, 0x11
        /*025a*/ 	.short	(.L_112 - .L_111)
	.align		4
.L_111:
        /*025c*/ 	.word	index@($_ZN5flash24flash_fwd_splitkv_kernelI23Flash_fwd_kernel_traitsILi256ELi64ELi64ELi4ELb0ELb0EN7cutlass6half_tE19Flash_kernel_traitsILi256ELi64ELi64ELi4ES3_EELb0ELb0ELb1ELb0ELb0ELb0ELb1ELb1EEEvNS_16Flash_fwd_paramsE$_ZN5flash30compute_attn_1rowblock_splitkvI23Flash_fwd_kernel_traitsILi256ELi64ELi64ELi4ELb0ELb0EN7cutlass6half_tE19Flash_kernel_traitsILi256ELi64ELi64ELi4ES3_EELb0ELb0ELb1ELb0ELb0ELb0ELb1ELb1ENS_16Flash_fwd_paramsEEEvRKT8_iiiii)
        /*0260*/ 	.word	0x00000000


	//----- nvinfo : EIATTR_FRAME_SIZE
	.align		4
.L_112:
        /*0264*/ 	.byte	0x04, 0x11
        /*0266*/ 	.short	(.L_114 - .L_113)
	.align		4
.L_113:
        /*0268*/ 	.word	index@(_ZN5flash24flash_fwd_splitkv_kernelI23Flash_fwd_kernel_traitsILi256ELi64ELi64ELi4ELb0ELb0EN7cutlass6half_tE19Flash_kernel_traitsILi256ELi64ELi64ELi4ES3_EELb0ELb0ELb1ELb0ELb0ELb0ELb1ELb1EEEvNS_16Flash_fwd_paramsE)
        /*026c*/ 	.word	0x00000000


	//----- nvinfo : EIATTR_REGCOUNT
	.align		4
.L_114:
        /*0270*/ 	.byte	0x04, 0x2f
        /*0272*/ 	.short	(.L_116 - .L_115)
	.align		4
.L_115:
        /*0274*/ 	.word	index@(_ZN5flash24flash_fwd_splitkv_kernelI23Flash_fwd_kernel_traitsILi256ELi64ELi64ELi4ELb0ELb0EN7cutlass6half_tE19Flash_kernel_traitsILi256ELi64ELi64ELi4ES3_EELb0ELb0ELb0ELb0ELb1ELb1ELb1ELb1EEEvNS_16Flash_fwd_paramsE)
        /*0278*/ 	.word	0x000000fd


	//----- nvinfo : EIATTR_FRAME_SIZE
	.align		4
.L_116:
        /*027c*/ 	.byte	0x04, 0x11
        /*027e*/ 	.short	(.L_118 - .L_117)
	.align		4
.L_117:
        /*0280*/ 	.word	index@(_ZN5flash24flash_fwd_splitkv_kernelI23Flash_fwd_kernel_traitsILi256ELi64ELi64ELi4ELb0ELb0EN7cutlass6half_tE19Flash_kernel_traitsILi256ELi64ELi64ELi4ES3_EELb0ELb0ELb0ELb0ELb1ELb1ELb1ELb1EEEvNS_16Flash_fwd_paramsE)
        /*0284*/ 	.word	0x00000000


	//----- nvinfo : EIATTR_REGCOUNT
	.align		4
.L_118:
        /*0288*/ 	.byte	0x04, 0x2f
        /*028a*/ 	.short	(.L_120 - .L_119)
	.align		4
.L_119:
        /*028c*/ 	.word	index@(_ZN5flash24flash_fwd_splitkv_kernelI23Flash_fwd_kernel_traitsILi256ELi64ELi64ELi4ELb0ELb0EN7cutlass6half_tE19Flash_kernel_traitsILi256ELi64ELi64ELi4ES3_EELb0ELb0ELb0ELb0ELb1ELb0ELb1ELb1EEEvNS_16Flash_fwd_paramsE)
        /*0290*/ 	.word	0x000000fd


	//----- nvinfo : EIATTR_FRAME_SIZE
	.align		4
.L_120:
        /*0294*/ 	.byte	0x04, 0x11
        /*0296*/ 	.short	(.L_122 - .L_121)
	.align		4
.L_121:
        /*0298*/ 	.word	index@(_ZN5flash24flash_fwd_splitkv_kernelI23Flash_fwd_kernel_traitsILi256ELi64ELi64ELi4ELb0ELb0EN7cutlass6half_tE19Flash_kernel_traitsILi256ELi64ELi64ELi4ES3_EELb0ELb0ELb0ELb0ELb1ELb0ELb1ELb1EEEvNS_16Flash_fwd_paramsE)
        /*029c*/ 	.word	0x00000000


	//----- nvinfo : EIATTR_REGCOUNT
	.align		4
.L_122:
        /*02a0*/ 	.byte	0x04, 0x2f
        /*02a2*/ 	.short	(.L_124 - .L_123)
	.align		4
.L_123:
        /*02a4*/ 	.word	index@(_ZN5flash24flash_fwd_splitkv_kernelI23Flash_fwd_kernel_traitsILi256ELi64ELi64ELi4ELb0ELb0EN7cutlass6half_tE19Flash_kernel_traitsILi256ELi64ELi64ELi4ES3_EELb0ELb0ELb1ELb0ELb0ELb1ELb1ELb0EEEvNS_16Flash_fwd_paramsE)
        /*02a8*/ 	.word	0x000000ff


	//----- nvinfo : EIATTR_FRAME_SIZE
	.align		4
.L_124:
        /*02ac*/ 	.byte	0x04, 0x11
        /*02ae*/ 	.short	(.L_126 - .L_125)
	.align		4
.L_125:
        /*02b0*/ 	.word	index@(_ZN5flash24flash_fwd_splitkv_kernelI23Flash_fwd_kernel_traitsILi256ELi64ELi64ELi4ELb0ELb0EN7cutlass6half_tE19Flash_kernel_traitsILi256ELi64ELi64ELi4ES3_EELb0ELb0ELb1ELb0ELb0ELb1ELb1ELb0EEEvNS_16Flash_fwd_paramsE)
        /*02b4*/ 	.word	0x00000000


	//----- nvinfo : EIATTR_REGCOUNT
	.align		4
.L_126:
        /*02b8*/ 	.byte	0x04, 0x2f
        /*02ba*/ 	.short	(.L_128 - .L_127)
	.align		4
.L_127:
        /*02bc*/ 	.word	index@(_ZN5flash24flash_fwd_splitkv_kernelI23Flash_fwd_kernel_traitsILi256ELi64ELi64ELi4ELb0ELb0EN7cutlass6half_tE19Flash_kernel_traitsILi256ELi64ELi64ELi4ES3_EELb0ELb0ELb1ELb0ELb0ELb0ELb1ELb0EEEvNS_16Flash_fwd_paramsE)
        /*02c0*/ 	.word	0x000000fe


	//----- nvinfo : EIATTR_FRAME_SIZE
	.align		4
.L_128:
        /*02c4*/ 	.byte	0x04, 0x11
        /*02c6*/ 	.short	(.L_130 - .L_129)
	.align		4
.L_129:
        /*02c8*/ 	.word	index@(_ZN5flash24flash_fwd_splitkv_kernelI23Flash_fwd_kernel_traitsILi256ELi64ELi64ELi4ELb0ELb0EN7cutlass6half_tE19Flash_kernel_traitsILi256ELi64ELi64ELi4ES3_EELb0ELb0ELb1ELb0ELb0ELb0ELb1ELb0EEEvNS_16Flash_fwd_paramsE)
        /*02cc*/ 	.word	0x00000000


	//----- nvinfo : EIATTR_REGCOUNT
	.align		4
.L_130:
        /*02d0*/ 	.byte	0x04, 0x2f
        /*02d2*/ 	.short	(.L_132 - .L_131)
	.align		4
.L_131:
        /*02d4*/ 	.word	index@(_ZN5flash24flash_fwd_splitkv_kernelI23Flash_fwd_kernel_traitsILi256ELi64ELi64ELi4ELb0ELb0EN7cutlass6half_tE19Flash_kernel_traitsILi256ELi64ELi64ELi4ES3_EELb0ELb0ELb0ELb0ELb1ELb1ELb1ELb0EEEvNS_16Flash_fwd_paramsE)
        /*02d8*/ 	.word	0x000000fd


	//----- nvinfo : EIATTR_FRAME_SIZE
	.align		4
.L_132:
        /*02dc*/ 	.byte	0x04, 0x11
        /*02de*/ 	.short	(.L_134 - .L_133)
	.align		4
.L_133:
        /*02e0*/ 	.word	index@(_ZN5flash24flash_fwd_splitkv_kernelI23Flash_fwd_kernel_traitsILi256ELi64ELi64ELi4ELb0ELb0EN7cutlass6half_tE19Flash_kernel_traitsILi256ELi64ELi64ELi4ES3_EELb0ELb0ELb0ELb0ELb1ELb1ELb1ELb0EEEvNS_16Flash_fwd_paramsE)
        /*02e4*/ 	.word	0x00000000


	//----- nvinfo : EIATTR_REGCOUNT
	.align		4
.L_134:
        /*02e8*/ 	.byte	0x04, 0x2f
        /*02ea*/ 	.short	(.L_136 - .L_135)
	.align		4
.L_135:
        /*02ec*/ 	.word	index@(_ZN5flash24flash_fwd_splitkv_kernelI23Flash_fwd_kernel_traitsILi256ELi64ELi64ELi4ELb0ELb0EN7cutlass6half_tE19Flash_kernel_traitsILi256ELi64ELi64ELi4ES3_EELb0ELb0ELb0ELb0ELb1ELb0ELb1ELb0EEEvNS_16Flash_fwd_paramsE)
        /*02f0*/ 	.word	0x000000fe


	//----- nvinfo : EIATTR_FRAME_SIZE
	.align		4
.L_136:
        /*02f4*/ 	.byte	0x04, 0x11
        /*02f6*/ 	.short	(.L_138 - .L_137)
	.align		4
.L_137:
        /*02f8*/ 	.word	index@(_ZN5flash24flash_fwd_splitkv_kernelI23Flash_fwd_kernel_traitsILi256ELi64ELi64ELi4ELb0ELb0EN7cutlass6half_tE19Flash_kernel_traitsILi256ELi64ELi64ELi4ES3_EELb0ELb0ELb0ELb0ELb1ELb0ELb1ELb0EEEvNS_16Flash_fwd_paramsE)
        /*02fc*/ 	.word	0x00000000


	//----- nvinfo : EIATTR_REGCOUNT
	.align		4
.L_138:
        /*0300*/ 	.byte	0x04, 0x2f
        /*0302*/ 	.short	(.L_140 - .L_139)
	.align		4
.L_139:
        /*0304*/ 	.word	index@(_ZN5flash24flash_fwd_splitkv_kernelI23Flash_fwd_kernel_traitsILi256ELi64ELi64ELi4ELb0ELb0EN7cutlass6half_tE19Flash_kernel_traitsILi256ELi64ELi64ELi4ES3_EELb0ELb0ELb1ELb0ELb0ELb1ELb0ELb1EEEvNS_16Flash_fwd_paramsE)
        /*0308*/ 	.word	0x000000ff


	//----- nvinfo : EIATTR_FRAME_SIZE
	.align		4
.L_140:
        /*030c*/ 	.byte	0x04, 0x11
        /*030e*/ 	.short	(.L_142 - .L_141)
	.align		4
.L_141:
        /*0310*/ 	.word	index@($__internal_23_$__cuda_sm70_shflsync_bfly_p)
        /*0314*/ 	.word	0x00000000


	//----- nvinfo : EIATTR_FRAME_SIZE
	.align		4
.L_142:
        /*0318*/ 	.byte	0x04, 0x11
        /*031a*/ 	.short	(.L_144 - .L_143)
	.align		4
.L_143:
        /*031c*/ 	.word	index@($_ZN5flash24flash_fwd_splitkv_kernelI23Flash_fwd_kernel_traitsILi256ELi64ELi64ELi4ELb0ELb0EN7cutlass6half_tE19Flash_kernel_traitsILi256ELi64ELi64ELi4ES3_EELb0ELb0ELb1ELb0ELb0ELb1ELb0ELb1EEEvNS_16Flash_fwd_paramsE$_ZN5flash30compute_attn_1rowblock_splitkvI23Flash_fwd_kernel_traitsILi256ELi64ELi64ELi4ELb0ELb0EN7cutlass6half_tE19Flash_kernel_traitsILi256ELi64ELi64ELi4ES3_EELb0ELb0ELb1ELb0ELb0ELb1ELb0ELb1ENS_16Flash_fwd_paramsEEEvRKT8_iiiii)
        /*0320*/ 	.word	0x00000000


	//----- nvinfo : EIATTR_FRAME_SIZE
	.align		4
.L_144:
        /*0324*/ 	.byte	0x04, 0x11
        /*0326*/ 	.short	(.L_146 - .L_145)
	.align		4
.L_145:
        /*0328*/ 	.word	index@(_ZN5flash24flash_fwd_splitkv_kernelI23Flash_fwd_kernel_traitsILi256ELi64ELi64ELi4ELb0ELb0EN7cutlass6half_tE19Flash_kernel_traitsILi256ELi64ELi64ELi4ES3_EELb0ELb0ELb1ELb0ELb0ELb1ELb0ELb1EEEvNS_16Flash_fwd_paramsE)
        /*032c*/ 	.word	0x00000048


	//----- nvinfo : EIATTR_REGCOUNT
	.align		4
.L_146:
        /*0330*/ 	.byte	0x04, 0x2f
        /*0332*/ 	.short	(.L_148 - .L_147)
	.align		4
.L_147:
        /*0334*/ 	.word	index@(_ZN5flash24flash_fwd_splitkv_kernelI23Flash_fwd_kernel_traitsILi256ELi64ELi64ELi4ELb0ELb0EN7cutlass6half_tE19Flash_kernel_traitsILi256ELi64ELi64ELi4ES3_EELb0ELb0ELb1ELb0ELb0ELb0ELb0ELb1EEEvNS_16Flash_fwd_paramsE)
        /*0338*/ 	.word	0x000000fe


	//----- nvinfo : EIATTR_FRAME_SIZE
	.align		4
.L_148:
        /*033c*/ 	.byte	0x04, 0x11
        /*033e*/ 	.short	(.L_150 - .L_149)
	.align		4
.L_149:
        /*0340*/ 	.word	index@($__internal_22_$__cuda_sm70_shflsync_bfly_p)
        /*0344*/ 	.word	0x00000000


	//----- nvinfo : EIATTR_FRAME_SIZE
	.align		4
.L_150:
        /*0348*/ 	.byte	0x04, 0x11
        /*034a*/ 	.short	(.L_152 - .L_151)
	.align		4
.L_151:
        /*034c*/ 	.word	index@($_ZN5flash24flash_fwd_splitkv_kernelI23Flash_fwd_kernel_traitsILi256ELi64ELi64ELi4ELb0ELb0EN7cutlass6half_tE19Flash_kernel_traitsILi256ELi64ELi64ELi4ES3_EELb0ELb0ELb1ELb0ELb0ELb0ELb0ELb1EEEvNS_16Flash_fwd_paramsE$_ZN5flash30compute_attn_1rowblock_splitkvI23Flash_fwd_kernel_traitsILi256ELi64ELi64ELi4ELb0ELb0EN7cutlass6half_tE19Flash_kernel_traitsILi256ELi64ELi64ELi4ES3_EELb0ELb0ELb1ELb0ELb0ELb0ELb0ELb1ENS_16Flash_fwd_paramsEEEvRKT8_iiiii)
        /*0350*/ 	.word	0x00000000


	//----- nvinfo : EIATTR_FRAME_SIZE
	.align		4
.L_152:
        /*0354*/ 	.byte	0x04, 0x11
        /*0356*/ 	.short	(.L_154 - .L_153)
	.align		4
.L_153:
        /*0358*/ 	.word	index@(_ZN5flash24flash_fwd_splitkv_kernelI23Flash_fwd_kernel_traitsILi256ELi64ELi64ELi4ELb0ELb0EN7cutlass6half_tE19Flash_kernel_traitsILi256ELi64ELi64ELi4ES3_EELb0ELb0ELb1ELb0ELb0ELb0ELb0ELb1EEEvNS_16Flash_fwd_paramsE)
        /*035c*/ 	.word	0x00000000


	//----- nvinfo : EIATTR_REGCOUNT
	.align		4
.L_154:
        /*0360*/ 	.byte	0x04, 0x2f
        /*0362*/ 	.short	(.L_156 - .L_155)
	.align		4
.L_155:
        /*0364*/ 	.word	index@(_ZN5flash24flash_fwd_splitkv_kernelI23Flash_fwd_kernel_traitsILi256ELi64ELi64ELi4ELb0ELb0EN7cutlass6half_tE19Flash_kernel_traitsILi256ELi64ELi64ELi4ES3_EELb0ELb0ELb0ELb0ELb1ELb1ELb0ELb1EEEvNS_16Flash_fwd_paramsE)
        /*0368*/ 	.word	0x000000ff


	//----- nvinfo : EIATTR_FRAME_SIZE
	.align		4
.L_156:
        /*036c*/ 	.byte	0x04, 0x11
        /*036e*/ 	.short	(.L_158 - .L_157)
	.align		4
.L_157:
        /*0370*/ 	.word	index@(_ZN5flash24flash_fwd_splitkv_kernelI23Flash_fwd_kernel_traitsILi256ELi64ELi64ELi4ELb0ELb0EN7cutlass6half_tE19Flash_kernel_traitsILi256ELi64ELi64ELi4ES3_EELb0ELb0ELb0ELb0ELb1ELb1ELb0ELb1EEEvNS_16Flash_fwd_paramsE)
        /*0374*/ 	.word	0x00000008


	//----- nvinfo : EIATTR_REGCOUNT
	.align		4
.L_158:
        /*0378*/ 	.byte	0x04, 0x2f
        /*037a*/ 	.short	(.L_160 - .L_159)
	.align		4
.L_159:
        /*037c*/ 	.word	index@(_ZN5flash24flash_fwd_splitkv_kernelI23Flash_fwd_kernel_traitsILi256ELi64ELi64ELi4ELb0ELb0EN7cutlass6half_tE19Flash_kernel_traitsILi256ELi64ELi64ELi4ES3_EELb0ELb0ELb0ELb0ELb1ELb0ELb0ELb1EEEvNS_16Flash_fwd_paramsE)
        /*0380*/ 	.word	0x000000fd


	//----- nvinfo : EIATTR_FRAME_SIZE
	.align		4
.L_160:
        /*0384*/ 	.byte	0x04, 0x11
        /*0386*/ 	.short	(.L_162 - .L_161)
	.align		4
.L_161:
        /*0388*/ 	.word	index@(_ZN5flash24flash_fwd_splitkv_kernelI23Flash_fwd_kernel_traitsILi256ELi64ELi64ELi4ELb0ELb0EN7cutlass6half_tE19Flash_kernel_traitsILi256ELi64ELi64ELi4ES3_EELb0ELb0ELb0ELb0ELb1ELb0ELb0ELb1EEEvNS_16Flash_fwd_paramsE)
        /*038c*/ 	.word	0x00000000


	//----- nvinfo : EIATTR_REGCOUNT
	.align		4
.L_162:
        /*0390*/ 	.byte	0x04, 0x2f
        /*0392*/ 	.short	(.L_164 - .L_163)
	.align		4
.L_163:
        /*0394*/ 	.word	index@(_ZN5flash24flash_fwd_splitkv_kernelI23Flash_fwd_kernel_traitsILi256ELi64ELi64ELi4ELb0ELb0EN7cutlass6half_tE19Flash_kernel_traitsILi256ELi64ELi64ELi4ES3_EELb0ELb0ELb1ELb0ELb0ELb1ELb0ELb0EEEvNS_16Flash_fwd_paramsE)
        /*0398*/ 	.word	0x000000fe


	//----- nvinfo : EIATTR_FRAME_SIZE
	.align		4
.L_164:
        /*039c*/ 	.byte	0x04, 0x11
        /*039e*/ 	.short	(.L_166 - .L_165)
	.align		4
.L_165:
        /*03a0*/ 	.word	index@(_ZN5flash24flash_fwd_splitkv_kernelI23Flash_fwd_kernel_traitsILi256ELi64ELi64ELi4ELb0ELb0EN7cutlass6half_tE19Flash_kernel_traitsILi256ELi64ELi64ELi4ES3_EELb0ELb0ELb1ELb0ELb0ELb1ELb0ELb0EEEvNS_16Flash_fwd_paramsE)
        /*03a4*/ 	.word	0x00000000


	//----- nvinfo : EIATTR_REGCOUNT
	.align		4
.L_166:
        /*03a8*/ 	.byte	0x04, 0x2f
        /*03aa*/ 	.short	(.L_168 - .L_167)
	.align		4
.L_167:
        /*03ac*/ 	.word	index@(_ZN5flash24flash_fwd_splitkv_kernelI23Flash_fwd_kernel_traitsILi256ELi64ELi64ELi4ELb0ELb0EN7cutlass6half_tE19Flash_kernel_traitsILi256ELi64ELi64ELi4ES3_EELb0ELb0ELb1ELb0ELb0ELb0ELb0ELb0EEEvNS_16Flash_fwd_paramsE)
        /*03b0*/ 	.word	0x000000fe


	//----- nvinfo : EIATTR_FRAME_SIZE
	.align		4
.L_168:
        /*03b4*/ 	.byte	0x04, 0x11
        /*03b6*/ 	.short	(.L_170 - .L_169)
	.align		4
.L_169:
        /*03b8*/ 	.word	index@(_ZN5flash24flash_fwd_splitkv_kernelI23Flash_fwd_kernel_traitsILi256ELi64ELi64ELi4ELb0ELb0EN7cutlass6half_tE19Flash_kernel_traitsILi256ELi64ELi64ELi4ES3_EELb0ELb0ELb1ELb0ELb0ELb0ELb0ELb0EEEvNS_16Flash_fwd_paramsE)
        /*03bc*/ 	.word	0x00000000


	//----- nvinfo : EIATTR_REGCOUNT
	.align		4
.L_170:
        /*03c0*/ 	.byte	0x04, 0x2f
        /*03c2*/ 	.short	(.L_172 - .L_171)
	.align		4
.L_171:
        /*03c4*/ 	.word	index@(_ZN5flash24flash_fwd_splitkv_kernelI23Flash_fwd_kernel_traitsILi256ELi64ELi64ELi4ELb0ELb0EN7cutlass6half_tE19Flash_kernel_traitsILi256ELi64ELi64ELi4ES3_EELb0ELb0ELb0ELb0ELb1ELb1ELb0ELb0EEEvNS_16Flash_fwd_paramsE)
        /*03c8*/ 	.word	0x000000ff


	//----- nvinfo : EIATTR_FRAME_SIZE
	.align		4
.L_172:
        /*03cc*/ 	.byte	0x04, 0x11
        /*03ce*/ 	.short	(.L_174 - .L_173)
	.align		4
.L_173:
        /*03d0*/ 	.word	index@(_ZN5flash24flash_fwd_splitkv_kernelI23Flash_fwd_kernel_traitsILi256ELi64ELi64ELi4ELb0ELb0EN7cutlass6half_tE19Flash_kernel_traitsILi256ELi64ELi64ELi4ES3_EELb0ELb0ELb0ELb0ELb1ELb1ELb0ELb0EEEvNS_16Flash_fwd_paramsE)
        /*03d4*/ 	.word	0x00000000


	//----- nvinfo : EIATTR_REGCOUNT
	.align		4
.L_174:
        /*03d8*/ 	.byte	0x04, 0x2f
        /*03da*/ 	.short	(.L_176 - .L_175)
	.align		4
.L_175:
        /*03dc*/ 	.word	index@(_ZN5flash24flash_fwd_splitkv_kernelI23Flash_fwd_kernel_traitsILi256ELi64ELi64ELi4ELb0ELb0EN7cutlass6half_tE19Flash_kernel_traitsILi256ELi64ELi64ELi4ES3_EELb0ELb0ELb0ELb0ELb1ELb0ELb0ELb0EEEvNS_16Flash_fwd_paramsE)
        /*03e0*/ 	.word	0x000000fe


	//----- nvinfo : EIATTR_FRAME_SIZE
	.align		4
.L_176:
        /*03e4*/ 	.byte	0x04, 0x11
        /*03e6*/ 	.short	(.L_178 - .L_177)
	.align		4
.L_177:
        /*03e8*/ 	.word	index@(_ZN5flash24flash_fwd_splitkv_kernelI23Flash_fwd_kernel_traitsILi256ELi64ELi64ELi4ELb0ELb0EN7cutlass6half_tE19Flash_kernel_traitsILi256ELi64ELi64ELi4ES3_EELb0ELb0ELb0ELb0ELb1ELb0ELb0ELb0EEEvNS_16Flash_fwd_paramsE)
        /*03ec*/ 	.word	0x00000000


	//----- nvinfo : EIATTR_REGCOUNT
	.align		4
.L_178:
        /*03f0*/ 	.byte	0x04, 0x2f
        /*03f2*/ 	.short	(.L_180 - .L_179)
	.align		4
.L_179:
        /*03f4*/ 	.word	index@(_ZN5flash24flash_fwd_splitkv_kernelI23Flash_fwd_kernel_traitsILi256ELi64ELi64ELi4ELb0ELb0EN7cutlass6half_tE19Flash_kernel_traitsILi256ELi64ELi64ELi4ES3_EELb0ELb1ELb0ELb0ELb0ELb1ELb1ELb1EEEvNS_16Flash_fwd_paramsE)
        /*03f8*/ 	.word	0x000000ff


	//----- nvinfo : EIATTR_FRAME_SIZE
	.align		4
.L_180:
        /*03fc*/ 	.byte	0x04, 0x11
        /*03fe*/ 	.short	(.L_182 - .L_181)
	.align		4
.L_181:
        /*0400*/ 	.word	index@($__internal_21_$__cuda_sm70_shflsync_bfly_p)
        /*0404*/ 	.word	0x00000000


	//----- nvinfo : EIATTR_FRAME_SIZE
	.align		4
.L_182:
        /*0408*/ 	.byte	0x04, 0x11
        /*040a*/ 	.short	(.L_184 - .L_183)
	.align		4
.L_183:
        /*040c*/ 	.word	index@($_ZN5flash24flash_fwd_splitkv_kernelI23Flash_fwd_kernel_traitsILi256ELi64ELi64ELi4ELb0ELb0EN7cutlass6half_tE19Flash_kernel_traitsILi256ELi64ELi64ELi4ES3_EELb0ELb1ELb0ELb0ELb0ELb1ELb1ELb1EEEvNS_16Flash_fwd_paramsE$_ZN5flash30compute_attn_1rowblock_splitkvI23Flash_fwd_kernel_traitsILi256ELi64ELi64ELi4ELb0ELb0EN7cutlass6half_tE19Flash_kernel_traitsILi256ELi64ELi64ELi4ES3_EELb0ELb1ELb0ELb0ELb0ELb1ELb1ELb1ENS_16Flash_fwd_paramsEEEvRKT8_iiiii)
        /*0410*/ 	.word	0x00000000


	//----- nvinfo : EIATTR_FRAME_SIZE
	.align		4
.L_184:
        /*0414*/ 	.byte	0x04, 0x11
        /*0416*/ 	.short	(.L_186 - .L_185)
	.align		4
.L_185:
        /*0418*/ 	.word	index@(_ZN5flash24flash_fwd_splitkv_kernelI23Flash_fwd_kernel_traitsILi256ELi64ELi64ELi4ELb0ELb0EN7cutlass6half_tE19Flash_kernel_traitsILi256ELi64ELi64ELi4ES3_EELb0ELb1ELb0ELb0ELb0ELb1ELb1ELb1EEEvNS_16Flash_fwd_paramsE)
        /*041c*/ 	.word	0x00000010


	//----- nvinfo : EIATTR_REGCOUNT
	.align		4
.L_186:
        /*0420*/ 	.byte	0x04, 0x2f
        /*0422*/ 	.short	(.L_188 - .L_187)
	.align		4
.L_187:
        /*0424*/ 	.word	index@(_ZN5flash24flash_fwd_splitkv_kernelI23Flash_fwd_kernel_traitsILi256ELi64ELi64ELi4ELb0ELb0EN7cutlass6half_tE19Flash_kernel_traitsILi256ELi64ELi64ELi4ES3_EELb0ELb1ELb0ELb0ELb0ELb0ELb1ELb1EEEvNS_16Flash_fwd_paramsE)
        /*0428*/ 	.word	0x000000ff


	//----- nvinfo : EIATTR_FRAME_SIZE
	.align		4
.L_188:
        /*042c*/ 	.byte	0x04, 0x11
        /*042e*/ 	.short	(.L_190 - .L_189)
	.align		4
.L_189:
        /*0430*/ 	.word	index@($__internal_20_$__cuda_sm70_shflsync_bfly_p)
        /*0434*/ 	.word	0x00000000


	//----- nvinfo : EIATTR_FRAME_SIZE
	.align		4
.L_190:
        /*0438*/ 	.byte	0x04, 0x11
        /*043a*/ 	.short	(.L_192 - .L_191)
	.align		4
.L_191:
        /*043c*/ 	.word	index@($_ZN5flash24flash_fwd_splitkv_kernelI23Flash_fwd_kernel_traitsILi256ELi64ELi64ELi4ELb0ELb0EN7cutlass6half_tE19Flash_kernel_traitsILi256ELi64ELi64ELi4ES3_EELb0ELb1ELb0ELb0ELb0ELb0ELb1ELb1EEEvNS_16Flash_fwd_paramsE$_ZN5flash30compute_attn_1rowblock_splitkvI23Flash_fwd_kernel_traitsILi256ELi64ELi64ELi4ELb0ELb0EN7cutlass6half_tE19Flash_kernel_traitsILi256ELi64ELi64ELi4ES3_EELb0ELb1ELb0ELb0ELb0ELb0ELb1ELb1ENS_16Flash_fwd_paramsEEEvRKT8_iiiii)
        /*0440*/ 	.word	0x00000000


	//----- nvinfo : EIATTR_FRAME_SIZE
	.align		4
.L_192:
        /*0444*/ 	.byte	0x04, 0x11
        /*0446*/ 	.short	(.L_194 - .L_193)
	.align		4
.L_193:
        /*0448*/ 	.word	index@(_ZN5flash24flash_fwd_splitkv_kernelI23Flash_fwd_kernel_traitsILi256ELi64ELi64ELi4ELb0ELb0EN7cutlass6half_tE19Flash_kernel_traitsILi256ELi64ELi64ELi4ES3_EELb0ELb1ELb0ELb0ELb0ELb0ELb1ELb1EEEvNS_16Flash_fwd_paramsE)
        /*044c*/ 	.word	0x00000000


	//----- nvinfo : EIATTR_REGCOUNT
	.align		4
.L_194:
        /*0450*/ 	.byte	0x04, 0x2f
        /*0452*/ 	.short	(.L_196 - .L_195)
	.align		4
.L_195:
        /*0454*/ 	.word	index@(_ZN5flash24flash_fwd_splitkv_kernelI23Flash_fwd_kernel_traitsILi256ELi64ELi64ELi4ELb0ELb0EN7cutlass6half_tE19Flash_kernel_traitsILi256ELi64ELi64ELi4ES3_EELb0ELb1ELb0ELb0ELb0ELb1ELb1ELb0EEEvNS_16Flash_fwd_paramsE)
        /*0458*/ 	.word	0x000000fd


	//----- nvinfo : EIATTR_FRAME_SIZE
	.align		4
.L_196:
        /*045c*/ 	.byte	0x04, 0x11
        /*045e*/ 	.short	(.L_198 - .L_197)
	.align		4
.L_197:
        /*0460*/ 	.word	index@(_ZN5flash24flash_fwd_splitkv_kernelI23Flash_fwd_kernel_traitsILi256ELi64ELi64ELi4ELb0ELb0EN7cutlass6half_tE19Flash_kernel_traitsILi256ELi64ELi64ELi4ES3_EELb0ELb1ELb0ELb0ELb0ELb1ELb1ELb0EEEvNS_16Flash_fwd_paramsE)
        /*0464*/ 	.word	0x00000000


	//----- nvinfo : EIATTR_REGCOUNT
	.align		4
.L_198:
        /*0468*/ 	.byte	0x04, 0x2f
        /*046a*/ 	.short	(.L_200 - .L_199)
	.align		4
.L_199:
        /*046c*/ 	.word	index@(_ZN5flash24flash_fwd_splitkv_kernelI23Flash_fwd_kernel_traitsILi256ELi64ELi64ELi4ELb0ELb0EN7cutlass6half_tE19Flash_kernel_traitsILi256ELi64ELi64ELi4ES3_EELb0ELb1ELb0ELb0ELb0ELb0ELb1ELb0EEEvNS_16Flash_fwd_paramsE)
        /*0470*/ 	.word	0x000000fe


	//----- nvinfo : EIATTR_FRAME_SIZE
	.align		4
.L_200:
        /*0474*/ 	.byte	0x04, 0x11
        /*0476*/ 	.short	(.L_202 - .L_201)
	.align		4
.L_201:
        /*0478*/ 	.word	index@(_ZN5flash24flash_fwd_splitkv_kernelI23Flash_fwd_kernel_traitsILi256ELi64ELi64ELi4ELb0ELb0EN7cutlass6half_tE19Flash_kernel_traitsILi256ELi64ELi64ELi4ES3_EELb0ELb1ELb0ELb0ELb0ELb0ELb1ELb0EEEvNS_16Flash_fwd_paramsE)
        /*047c*/ 	.word	0x00000000


	//----- nvinfo : EIATTR_REGCOUNT
	.align		4
.L_202:
        /*0480*/ 	.byte	0x04, 0x2f
        /*0482*/ 	.short	(.L_204 - .L_203)
	.align		4
.L_203:
        /*0484*/ 	.word	index@(_ZN5flash24flash_fwd_splitkv_kernelI23Flash_fwd_kernel_traitsILi256ELi64ELi64ELi4ELb0ELb0EN7cutlass6half_tE19Flash_kernel_traitsILi256ELi64ELi64ELi4ES3_EELb0ELb1ELb0ELb0ELb0ELb1ELb0ELb1EEEvNS_16Flash_fwd_paramsE)
        /*0488*/ 	.word	0x000000ff


	//----- nvinfo : EIATTR_FRAME_SIZE
	.align		4
.L_204:
        /*048c*/ 	.byte	0x04, 0x11
        /*048e*/ 	.short	(.L_206 - .L_205)
	.align		4
.L_205:
        /*0490*/ 	.word	index@($__internal_19_$__cuda_sm70_shflsync_bfly_p)
        /*0494*/ 	.word	0x00000000


	//----- nvinfo : EIATTR_FRAME_SIZE
	.align		4
.L_206:
        /*0498*/ 	.byte	0x04, 0x11
        /*049a*/ 	.short	(.L_208 - .L_207)
	.align		4
.L_207:
        /*049c*/ 	.word	index@($_ZN5flash24flash_fwd_splitkv_kernelI23Flash_fwd_kernel_traitsILi256ELi64ELi64ELi4ELb0ELb0EN7cutlass6half_tE19Flash_kernel_traitsILi256ELi64ELi64ELi4ES3_EELb0ELb1ELb0ELb0ELb0ELb1ELb0ELb1EEEvNS_16Flash_fwd_paramsE$_ZN5flash30compute_attn_1rowblock_splitkvI23Flash_fwd_kernel_traitsILi256ELi64ELi64ELi4ELb0ELb0EN7cutlass6half_tE19Flash_kernel_traitsILi256ELi64ELi64ELi4ES3_EELb0ELb1ELb0ELb0ELb0ELb1ELb0ELb1ENS_16Flash_fwd_paramsEEEvRKT8_iiiii)
        /*04a0*/ 	.word	0x00000000


	//----- nvinfo : EIATTR_FRAME_SIZE
	.align		4
.L_208:
        /*04a4*/ 	.byte	0x04, 0x11
        /*04a6*/ 	.short	(.L_210 - .L_209)
	.align		4
.L_209:
        /*04a8*/ 	.word	index@(_ZN5flash24flash_fwd_splitkv_kernelI23Flash_fwd_kernel_traitsILi256ELi64ELi64ELi4ELb0ELb0EN7cutlass6half_tE19Flash_kernel_traitsILi256ELi64ELi64ELi4ES3_EELb0ELb1ELb0ELb0ELb0ELb1ELb0ELb1EEEvNS_16Flash_fwd_paramsE)
        /*04ac*/ 	.word	0x00000000


	//----- nvinfo : EIATTR_REGCOUNT
	.align		4
.L_210:
        /*04b0*/ 	.byte	0x04, 0x2f
        /*04b2*/ 	.short	(.L_212 - .L_211)
	.align		4
.L_211:
        /*04b4*/ 	.word	index@(_ZN5flash24flash_fwd_splitkv_kernelI23Flash_fwd_kernel_traitsILi256ELi64ELi64ELi4ELb0ELb0EN7cutlass6half_tE19Flash_kernel_traitsILi256ELi64ELi64ELi4ES3_EELb0ELb1ELb0ELb0ELb0ELb0ELb0ELb1EEEvNS_16Flash_fwd_paramsE)
        /*04b8*/ 	.word	0x000000ff


	//----- nvinfo : EIATTR_FRAME_SIZE
	.align		4
.L_212:
        /*04bc*/ 	.byte	0x04, 0x11
        /*04be*/ 	.short	(.L_214 - .L_213)
	.align		4
.L_213:
        /*04c0*/ 	.word	index@($__internal_18_$__cuda_sm70_shflsync_bfly_p)
        /*04c4*/ 	.word	0x00000000


	//----- nvinfo : EIATTR_FRAME_SIZE
	.align		4
.L_214:
        /*04c8*/ 	.byte	0x04, 0x11
        /*04ca*/ 	.short	(.L_216 - .L_215)
	.align		4
.L_215:
        /*04cc*/ 	.word	index@($_ZN5flash24flash_fwd_splitkv_kernelI23Flash_fwd_kernel_traitsILi256ELi64ELi64ELi4ELb0ELb0EN7cutlass6half_tE19Flash_kernel_traitsILi256ELi64ELi64ELi4ES3_EELb0ELb1ELb0ELb0ELb0ELb0ELb0ELb1EEEvNS_16Flash_fwd_paramsE$_ZN5flash30compute_attn_1rowblock_splitkvI23Flash_fwd_kernel_traitsILi256ELi64ELi64ELi4ELb0ELb0EN7cutlass6half_tE19Flash_kernel_traitsILi256ELi64ELi64ELi4ES3_EELb0ELb1ELb0ELb0ELb0ELb0ELb0ELb1ENS_16Flash_fwd_paramsEEEvRKT8_iiiii)
        /*04d0*/ 	.word	0x00000000


	//----- nvinfo : EIATTR_FRAME_SIZE
	.align		4
.L_216:
        /*04d4*/ 	.byte	0x04, 0x11
        /*04d6*/ 	.short	(.L_218 - .L_217)
	.align		4
.L_217:
        /*04d8*/ 	.word	index@(_ZN5flash24flash_fwd_splitkv_kernelI23Flash_fwd_kernel_traitsILi256ELi64ELi64ELi4ELb0ELb0EN7cutlass6half_tE19Flash_kernel_traitsILi256ELi64ELi64ELi4ES3_EELb0ELb1ELb0ELb0ELb0ELb0ELb0ELb1EEEvNS_16Flash_fwd_paramsE)
        /*04dc*/ 	.word	0x00000000


	//----- nvinfo : EIATTR_REGCOUNT
	.align		4
.L_218:
        /*04e0*/ 	.byte	0x04, 0x2f
        /*04e2*/ 	.short	(.L_220 - .L_219)
	.align		4
.L_219:
        /*04e4*/ 	.word	index@(_ZN5flash24flash_fwd_splitkv_kernelI23Flash_fwd_kernel_traitsILi256ELi64ELi64ELi4ELb0ELb0EN7cutlass6half_tE19Flash_kernel_traitsILi256ELi64ELi64ELi4ES3_EELb0ELb1ELb0ELb0ELb0ELb1ELb0ELb0EEEvNS_16Flash_fwd_paramsE)
        /*04e8*/ 	.word	0x000000ff


	//----- nvinfo : EIATTR_FRAME_SIZE
	.align		4
.L_220:
        /*04ec*/ 	.byte	0x04, 0x11
        /*04ee*/ 	.short	(.L_222 - .L_221)
	.align		4
.L_221:
        /*04f0*/ 	.word	index@(_ZN5flash24flash_fwd_splitkv_kernelI23Flash_fwd_kernel_traitsILi256ELi64ELi64ELi4ELb0ELb0EN7cutlass6half_tE19Flash_kernel_traitsILi256ELi64ELi64ELi4ES3_EELb0ELb1ELb0ELb0ELb0ELb1ELb0ELb0EEEvNS_16Flash_fwd_paramsE)
        /*04f4*/ 	.word	0x00000000


	//----- nvinfo : EIATTR_REGCOUNT
	.align		4
.L_222:
        /*04f8*/ 	.byte	0x04, 0x2f
        /*04fa*/ 	.short	(.L_224 - .L_223)
	.align		4
.L_223:
        /*04fc*/ 	.word	index@(_ZN5flash24flash_fwd_splitkv_kernelI23Flash_fwd_kernel_traitsILi256ELi64ELi64ELi4ELb0ELb0EN7cutlass6half_tE19Flash_kernel_traitsILi256ELi64ELi64ELi4ES3_EELb0ELb1ELb0ELb0ELb0ELb0ELb0ELb0EEEvNS_16Flash_fwd_paramsE)
        /*0500*/ 	.word	0x000000ff


	//----- nvinfo : EIATTR_FRAME_SIZE
	.align		4
.L_224:
        /*0504*/ 	.byte	0x04, 0x11
        /*0506*/ 	.short	(.L_226 - .L_225)
	.align		4
.L_225:
        /*0508*/ 	.word	index@(_ZN5flash24flash_fwd_splitkv_kernelI23Flash_fwd_kernel_traitsILi256ELi64ELi64ELi4ELb0ELb0EN7cutlass6half_tE19Flash_kernel_traitsILi256ELi64ELi64ELi4ES3_EELb0ELb1ELb0ELb0ELb0ELb0ELb0ELb0EEEvNS_16Flash_fwd_paramsE)
        /*050c*/ 	.word	0x00000000


	//----- nvinfo : EIATTR_REGCOUNT
	.align		4
.L_226:
        /*0510*/ 	.byte	0x04, 0x2f
        /*0512*/ 	.short	(.L_228 - .L_227)
	.align		4
.L_227:
        /*0514*/ 	.word	index@(_ZN5flash24flash_fwd_splitkv_kernelI23Flash_fwd_kernel_traitsILi256ELi64ELi64ELi4ELb0ELb0EN7cutlass6half_tE19Flash_kernel_traitsILi256ELi64ELi64ELi4ES3_EELb0ELb0ELb0ELb0ELb0ELb1ELb1ELb1EEEvNS_16Flash_fwd_paramsE)
        /*0518*/ 	.word	0x000000ff


	//----- nvinfo : EIATTR_FRAME_SIZE
	.align		4
.L_228:
        /*051c*/ 	.byte	0x04, 0x11
        /*051e*/ 	.short	(.L_230 - .L_229)
	.align		4
.L_229:
        /*0520*/ 	.word	index@($__internal_17_$__cuda_sm70_shflsync_bfly_p)
        /*0524*/ 	.word	0x00000000


	//----- nvinfo : EIATTR_FRAME_SIZE
	.align		4
.L_230:
        /*0528*/ 	.byte	0x04, 0x11
        /*052a*/ 	.short	(.L_232 - .L_231)
	.align		4
.L_231:
        /*052c*/ 	.word	index@($_ZN5flash24flash_fwd_splitkv_kernelI23Flash_fwd_kernel_traitsILi256ELi64ELi64ELi4ELb0ELb0EN7cutlass6half_tE19Flash_kernel_traitsILi256ELi64ELi64ELi4ES3_EELb0ELb0ELb0ELb0ELb0ELb1ELb1ELb1EEEvNS_16Flash_fwd_paramsE$_ZN5flash30compute_attn_1rowblock_splitkvI23Flash_fwd_kernel_traitsILi256ELi64ELi64ELi4ELb0ELb0EN7cutlass6half_tE19Flash_kernel_traitsILi256ELi64ELi64ELi4ES3_EELb0ELb0ELb0ELb0ELb0ELb1ELb1ELb1ENS_16Flash_fwd_paramsEEEvRKT8_iiiii)
        /*0530*/ 	.word	0x00000000


	//----- nvinfo : EIATTR_FRAME_SIZE
	.align		4
.L_232:
        /*0534*/ 	.byte	0x04, 0x11
        /*0536*/ 	.short	(.L_234 - .L_233)
	.align		4
.L_233:
        /*0538*/ 	.word	index@(_ZN5flash24flash_fwd_splitkv_kernelI23Flash_fwd_kernel_traitsILi256ELi64ELi64ELi4ELb0ELb0EN7cutlass6half_tE19Flash_kernel_traitsILi256ELi64ELi64ELi4ES3_EELb0ELb0ELb0ELb0ELb0ELb1ELb1ELb1EEEvNS_16Flash_fwd_paramsE)
        /*053c*/ 	.word	0x00000008


	//----- nvinfo : EIATTR_REGCOUNT
	.align		4
.L_234:
        /*0540*/ 	.byte	0x04, 0x2f
        /*0542*/ 	.short	(.L_236 - .L_235)
	.align		4
.L_235:
        /*0544*/ 	.word	index@(_ZN5flash24flash_fwd_splitkv_kernelI23Flash_fwd_kernel_traitsILi256ELi64ELi64ELi4ELb0ELb0EN7cutlass6half_tE19Flash_kernel_traitsILi256ELi64ELi64ELi4ES3_EELb0ELb0ELb0ELb0ELb0ELb0ELb1ELb1EEEvNS_16Flash_fwd_paramsE)
        /*0548*/ 	.word	0x000000ff


	//----- nvinfo : EIATTR_FRAME_SIZE
	.align		4
.L_236:
        /*054c*/ 	.byte	0x04, 0x11
        /*054e*/ 	.short	(.L_238 - .L_237)
	.align		4
.L_237:
        /*0550*/ 	.word	index@($__internal_16_$__cuda_sm70_shflsync_bfly_p)
        /*0554*/ 	.word	0x00000000


	//----- nvinfo : EIATTR_FRAME_SIZE
	.align		4
.L_238:
        /*0558*/ 	.byte	0x04, 0x11
        /*055a*/ 	.short	(.L_240 - .L_239)
	.align		4
.L_239:
        /*055c*/ 	.word	index@($_ZN5flash24flash_fwd_splitkv_kernelI23Flash_fwd_kernel_traitsILi256ELi64ELi64ELi4ELb0ELb0EN7cutlass6half_tE19Flash_kernel_traitsILi256ELi64ELi64ELi4ES3_EELb0ELb0ELb0ELb0ELb0ELb0ELb1ELb1EEEvNS_16Flash_fwd_paramsE$_ZN5flash30compute_attn_1rowblock_splitkvI23Flash_fwd_kernel_traitsILi256ELi64ELi64ELi4ELb0ELb0EN7cutlass6half_tE19Flash_kernel_traitsILi256ELi64ELi64ELi4ES3_EELb0ELb0ELb0ELb0ELb0ELb0ELb1ELb1ENS_16Flash_fwd_paramsEEEvRKT8_iiiii)
        /*0560*/ 	.word	0x00000000


	//----- nvinfo : EIATTR_FRAME_SIZE
	.align		4
.L_240:
        /*0564*/ 	.byte	0x04, 0x11
        /*0566*/ 	.short	(.L_242 - .L_241)
	.align		4
.L_241:
        /*0568*/ 	.word	index@(_ZN5flash24flash_fwd_splitkv_kernelI23Flash_fwd_kernel_traitsILi256ELi64ELi64ELi4ELb0ELb0EN7cutlass6half_tE19Flash_kernel_traitsILi256ELi64ELi64ELi4ES3_EELb0ELb0ELb0ELb0ELb0ELb0ELb1ELb1EEEvNS_16Flash_fwd_paramsE)
        /*056c*/ 	.word	0x00000008


	//----- nvinfo : EIATTR_REGCOUNT
	.align		4
.L_242:
        /*0570*/ 	.byte	0x04, 0x2f
        /*0572*/ 	.short	(.L_244 - .L_243)
	.align		4
.L_243:
        /*0574*/ 	.word	index@(_ZN5flash24flash_fwd_splitkv_kernelI23Flash_fwd_kernel_traitsILi256ELi64ELi64ELi4ELb0ELb0EN7cutlass6half_tE19Flash_kernel_traitsILi256ELi64ELi64ELi4ES3_EELb0ELb0ELb0ELb0ELb0ELb1ELb1ELb0EEEvNS_16Flash_fwd_paramsE)
        /*0578*/ 	.word	0x000000ff


	//----- nvinfo : EIATTR_FRAME_SIZE
	.align		4
.L_244:
        /*057c*/ 	.byte	0x04, 0x11
        /*057e*/ 	.short	(.L_246 - .L_245)
	.align		4
.L_245:
        /*0580*/ 	.word	index@(_ZN5flash24flash_fwd_splitkv_kernelI23Flash_fwd_kernel_traitsILi256ELi64ELi64ELi4ELb0ELb0EN7cutlass6half_tE19Flash_kernel_traitsILi256ELi64ELi64ELi4ES3_EELb0ELb0ELb0ELb0ELb0ELb1ELb1ELb0EEEvNS_16Flash_fwd_paramsE)
        /*0584*/ 	.word	0x00000000


	//----- nvinfo : EIATTR_REGCOUNT
	.align		4
.L_246:
        /*0588*/ 	.byte	0x04, 0x2f
        /*058a*/ 	.short	(.L_248 - .L_247)
	.align		4
.L_247:
        /*058c*/ 	.word	index@(_ZN5flash24flash_fwd_splitkv_kernelI23Flash_fwd_kernel_traitsILi256ELi64ELi64ELi4ELb0ELb0EN7cutlass6half_tE19Flash_kernel_traitsILi256ELi64ELi64ELi4ES3_EELb0ELb0ELb0ELb0ELb0ELb0ELb1ELb0EEEvNS_16Flash_fwd_paramsE)
        /*0590*/ 	.word	0x000000fe


	//----- nvinfo : EIATTR_FRAME_SIZE
	.align		4
.L_248:
        /*0594*/ 	.byte	0x04, 0x11
        /*0596*/ 	.short	(.L_250 - .L_249)
	.align		4
.L_249:
        /*0598*/ 	.word	index@(_ZN5flash24flash_fwd_splitkv_kernelI23Flash_fwd_kernel_traitsILi256ELi64ELi64ELi4ELb0ELb0EN7cutlass6half_tE19Flash_kernel_traitsILi256ELi64ELi64ELi4ES3_EELb0ELb0ELb0ELb0ELb0ELb0ELb1ELb0EEEvNS_16Flash_fwd_paramsE)
        /*059c*/ 	.word	0x00000000


	//----- nvinfo : EIATTR_REGCOUNT
	.align		4
.L_250:
        /*05a0*/ 	.byte	0x04, 0x2f
        /*05a2*/ 	.short	(.L_252 - .L_251)
	.align		4
.L_251:
        /*05a4*/ 	.word	index@(_ZN5flash24flash_fwd_splitkv_kernelI23Flash_fwd_kernel_traitsILi256ELi64ELi64ELi4ELb0ELb0EN7cutlass6half_tE19Flash_kernel_traitsILi256ELi64ELi64ELi4ES3_EELb0ELb0ELb0ELb0ELb0ELb1ELb0ELb1EEEvNS_16Flash_fwd_paramsE)
        /*05a8*/ 	.word	0x000000ff


	//----- nvinfo : EIATTR_FRAME_SIZE
	.align		4
.L_252:
        /*05ac*/ 	.byte	0x04, 0x11
        /*05ae*/ 	.short	(.L_254 - .L_253)
	.align		4
.L_253:
        /*05b0*/ 	.word	index@($__internal_15_$__cuda_sm70_shflsync_bfly_p)
        /*05b4*/ 	.word	0x00000000


	//----- nvinfo : EIATTR_FRAME_SIZE
	.align		4
.L_254:
        /*05b8*/ 	.byte	0x04, 0x11
        /*05ba*/ 	.short	(.L_256 - .L_255)
	.align		4
.L_255:
        /*05bc*/ 	.word	index@($_ZN5flash24flash_fwd_splitkv_kernelI23Flash_fwd_kernel_traitsILi256ELi64ELi64ELi4ELb0ELb0EN7cutlass6half_tE19Flash_kernel_traitsILi256ELi64ELi64ELi4ES3_EELb0ELb0ELb0ELb0ELb0ELb1ELb0ELb1EEEvNS_16Flash_fwd_paramsE$_ZN5flash30compute_attn_1rowblock_splitkvI23Flash_fwd_kernel_traitsILi256ELi64ELi64ELi4ELb0ELb0EN7cutlass6half_tE19Flash_kernel_traitsILi256ELi64ELi64ELi4ES3_EELb0ELb0ELb0ELb0ELb0ELb1ELb0ELb1ENS_16Flash_fwd_paramsEEEvRKT8_iiiii)
        /*05c0*/ 	.word	0x00000000


	//----- nvinfo : EIATTR_FRAME_SIZE
	.align		4
.L_256:
        /*05c4*/ 	.byte	0x04, 0x11
        /*05c6*/ 	.short	(.L_258 - .L_257)
	.align		4
.L_257:
        /*05c8*/ 	.word	index@(_ZN5flash24flash_fwd_splitkv_kernelI23Flash_fwd_kernel_traitsILi256ELi64ELi64ELi4ELb0ELb0EN7cutlass6half_tE19Flash_kernel_traitsILi256ELi64ELi64ELi4ES3_EELb0ELb0ELb0ELb0ELb0ELb1ELb0ELb1EEEvNS_16Flash_fwd_paramsE)
        /*05cc*/ 	.word	0x00000008


	//----- nvinfo : EIATTR_REGCOUNT
	.align		4
.L_258:
        /*05d0*/ 	.byte	0x04, 0x2f
        /*05d2*/ 	.short	(.L_260 - .L_259)
	.align		4
.L_259:
        /*05d4*/ 	.word	index@(_ZN5flash24flash_fwd_splitkv_kernelI23Flash_fwd_kernel_traitsILi256ELi64ELi64ELi4ELb0ELb0EN7cutlass6half_tE19Flash_kernel_traitsILi256ELi64ELi64ELi4ES3_EELb0ELb0ELb0ELb0ELb0ELb0ELb0ELb1EEEvNS_16Flash_fwd_paramsE)
        /*05d8*/ 	.word	0x000000ff


	//----- nvinfo : EIATTR_FRAME_SIZE
	.align		4
.L_260:
        /*05dc*/ 	.byte	0x04, 0x11
        /*05de*/ 	.short	(.L_262 - .L_261)
	.align		4
.L_261:
        /*05e0*/ 	.word	index@($__internal_14_$__cuda_sm70_shflsync_bfly_p)
        /*05e4*/ 	.word	0x00000000


	//----- nvinfo : EIATTR_FRAME_SIZE
	.align		4
.L_262:
        /*05e8*/ 	.byte	0x04, 0x11
        /*05ea*/ 	.short	(.L_264 - .L_263)
	.align		4
.L_263:
        /*05ec*/ 	.word	index@($_ZN5flash24flash_fwd_splitkv_kernelI23Flash_fwd_kernel_traitsILi256ELi64ELi64ELi4ELb0ELb0EN7cutlass6half_tE19Flash_kernel_traitsILi256ELi64ELi64ELi4ES3_EELb0ELb0ELb0ELb0ELb0ELb0ELb0ELb1EEEvNS_16Flash_fwd_paramsE$_ZN5flash30compute_attn_1rowblock_splitkvI23Flash_fwd_kernel_traitsILi256ELi64ELi64ELi4ELb0ELb0EN7cutlass6half_tE19Flash_kernel_traitsILi256ELi64ELi64ELi4ES3_EELb0ELb0ELb0ELb0ELb0ELb0ELb0ELb1ENS_16Flash_fwd_paramsEEEvRKT8_iiiii)
        /*05f0*/ 	.word	0x00000000


	//----- nvinfo : EIATTR_FRAME_SIZE
	.align		4
.L_264:
        /*05f4*/ 	.byte	0x04, 0x11
        /*05f6*/ 	.short	(.L_266 - .L_265)
	.align		4
.L_265:
        /*05f8*/ 	.word	index@(_ZN5flash24flash_fwd_splitkv_kernelI23Flash_fwd_kernel_traitsILi256ELi64ELi64ELi4ELb0ELb0EN7cutlass6half_tE19Flash_kernel_traitsILi256ELi64ELi64ELi4ES3_EELb0ELb0ELb0ELb0ELb0ELb0ELb0ELb1EEEvNS_16Flash_fwd_paramsE)
        /*05fc*/ 	.word	0x00000008


	//----- nvinfo : EIATTR_REGCOUNT
	.align		4
.L_266:
        /*0600*/ 	.byte	0x04, 0x2f
        /*0602*/ 	.short	(.L_268 - .L_267)
	.align		4
.L_267:
        /*0604*/ 	.word	index@(_ZN5flash24flash_fwd_splitkv_kernelI23Flash_fwd_kernel_traitsILi256ELi64ELi64ELi4ELb0ELb0EN7cutlass6half_tE19Flash_kernel_traitsILi256ELi64ELi64ELi4ES3_EELb0ELb0ELb0ELb0ELb0ELb1ELb0ELb0EEEvNS_16Flash_fwd_paramsE)
        /*0608*/ 	.word	0x000000ff


	//----- nvinfo : EIATTR_FRAME_SIZE
	.align		4
.L_268:
        /*060c*/ 	.byte	0x04, 0x11
        /*060e*/ 	.short	(.L_270 - .L_269)
	.align		4
.L_269:
        /*0610*/ 	.word	index@(_ZN5flash24flash_fwd_splitkv_kernelI23Flash_fwd_kernel_traitsILi256ELi64ELi64ELi4ELb0ELb0EN7cutlass6half_tE19Flash_kernel_traitsILi256ELi64ELi64ELi4ES3_EELb0ELb0ELb0ELb0ELb0ELb1ELb0ELb0EEEvNS_16Flash_fwd_paramsE)
        /*0614*/ 	.word	0x00000008


	//----- nvinfo : EIATTR_REGCOUNT
	.align		4
.L_270:
        /*0618*/ 	.byte	0x04, 0x2f
        /*061a*/ 	.short	(.L_272 - .L_271)
	.align		4
.L_271:
        /*061c*/ 	.word	index@(_ZN5flash24flash_fwd_splitkv_kernelI23Flash_fwd_kernel_traitsILi256ELi64ELi64ELi4ELb0ELb0EN7cutlass6half_tE19Flash_kernel_traitsILi256ELi64ELi64ELi4ES3_EELb0ELb0ELb0ELb0ELb0ELb0ELb0ELb0EEEvNS_16Flash_fwd_paramsE)
        /*0620*/ 	.word	0x000000fe


	//----- nvinfo : EIATTR_FRAME_SIZE
	.align		4
.L_272:
        /*0624*/ 	.byte	0x04, 0x11
        /*0626*/ 	.short	(.L_274 - .L_273)
	.align		4
.L_273:
        /*0628*/ 	.word	index@(_ZN5flash24flash_fwd_splitkv_kernelI23Flash_fwd_kernel_traitsILi256ELi64ELi64ELi4ELb0ELb0EN7cutlass6half_tE19Flash_kernel_traitsILi256ELi64ELi64ELi4ES3_EELb0ELb0ELb0ELb0ELb0ELb0ELb0ELb0EEEvNS_16Flash_fwd_paramsE)
        /*062c*/ 	.word	0x00000000


	//----- nvinfo : EIATTR_REGCOUNT
	.align		4
.L_274:
        /*0630*/ 	.byte	0x04, 0x2f
        /*0632*/ 	.short	(.L_276 - .L_275)
	.align		4
.L_275:
        /*0634*/ 	.word	index@(_ZN5flash32flash_fwd_splitkv_combine_kernelI23Flash_fwd_kernel_traitsILi256ELi64ELi64ELi4ELb0ELb0EN7cutlass6half_tE19Flash_kernel_traitsILi256ELi64ELi64ELi4ES3_EELi4ELi1ELb1EEEvNS_16Flash_fwd_paramsE)
        /*0638*/ 	.word	0x00000038


	//----- nvinfo : EIATTR_FRAME_SIZE
	.align		4
.L_276:
        /*063c*/ 	.byte	0x04, 0x11
        /*063e*/ 	.short	(.L_278 - .L_277)
	.align		4
.L_277:
        /*0640*/ 	.word	index@($__internal_13_$__cuda_sm20_div_s64)
        /*0644*/ 	.word	0x00000000


	//----- nvinfo : EIATTR_FRAME_SIZE
	.align		4
.L_278:
        /*0648*/ 	.byte	0x04, 0x11
        /*064a*/ 	.short	(.L_280 - .L_279)
	.align		4
.L_279:
        /*064c*/ 	.word	index@(_ZN5flash32flash_fwd_splitkv_combine_kernelI23Flash_fwd_kernel_traitsILi256ELi64ELi64ELi4ELb0ELb0EN7cutlass6half_tE19Flash_kernel_traitsILi256ELi64ELi64ELi4ES3_EELi4ELi1ELb1EEEvNS_16Flash_fwd_paramsE)
        /*0650*/ 	.word	0x00000000


	//----- nvinfo : EIATTR_REGCOUNT
	.align		4
.L_280:
        /*0654*/ 	.byte	0x04, 0x2f
        /*0656*/ 	.short	(.L_282 - .L_281)
	.align		4
.L_281:
        /*0658*/ 	.word	index@(_ZN5flash32flash_fwd_splitkv_combine_kernelI23Flash_fwd_kernel_traitsILi256ELi64ELi64ELi4ELb0ELb0EN7cutlass6half_tE19Flash_kernel_traitsILi256ELi64ELi64ELi4ES3_EELi4ELi2ELb1EEEvNS_16Flash_fwd_paramsE)
        /*065c*/ 	.word	0x00000036


	//----- nvinfo : EIATTR_FRAME_SIZE
	.align		4
.L_282:
        /*0660*/ 	.byte	0x04, 0x11
        /*0662*/ 	.short	(.L_284 - .L_283)
	.align		4
.L_283:
        /*0664*/ 	.word	index@($__internal_12_$__cuda_sm20_div_s64)
        /*0668*/ 	.word	0x00000000


	//----- nvinfo : EIATTR_FRAME_SIZE
	.align		4
.L_284:
        /*066c*/ 	.byte	0x04, 0x11
        /*066e*/ 	.short	(.L_286 - .L_285)
	.align		4
.L_285:
        /*0670*/ 	.word	index@(_ZN5flash32flash_fwd_splitkv_combine_kernelI23Flash_fwd_kernel_traitsILi256ELi64ELi64ELi4ELb0ELb0EN7cutlass6half_tE19Flash_kernel_traitsILi256ELi64ELi64ELi4ES3_EELi4ELi2ELb1EEEvNS_16Flash_fwd_paramsE)
        /*0674*/ 	.word	0x00000000


	//----- nvinfo : EIATTR_REGCOUNT
	.align		4
.L_286:
        /*0678*/ 	.byte	0x04, 0x2f
        /*067a*/ 	.short	(.L_288 - .L_287)
	.align		4
.L_287:
        /*067c*/ 	.word	index@(_ZN5flash32flash_fwd_splitkv_combine_kernelI23Flash_fwd_kernel_traitsILi256ELi64ELi64ELi4ELb0ELb0EN7cutlass6half_tE19Flash_kernel_traitsILi256ELi64ELi64ELi4ES3_EELi4ELi3ELb1EEEvNS_16Flash_fwd_paramsE)
        /*0680*/ 	.word	0x00000034


	//----- nvinfo : EIATTR_FRAME_SIZE
	.align		4
.L_288:
        /*0684*/ 	.byte	0x04, 0x11
        /*0686*/ 	.short	(.L_290 - .L_289)
	.align		4
.L_289:
        /*0688*/ 	.word	index@($__internal_11_$__cuda_sm20_div_s64)
        /*068c*/ 	.word	0x00000000


	//----- nvinfo : EIATTR_FRAME_SIZE
	.align		4
.L_290:
        /*0690*/ 	.byte	0x04, 0x11
        /*0692*/ 	.short	(.L_292 - .L_291)
	.align		4
.L_291:
        /*0694*/ 	.word	index@(_ZN5flash32flash_fwd_splitkv_combine_kernelI23Flash_fwd_kernel_traitsILi256ELi64ELi64ELi4ELb0ELb0EN7cutlass6half_tE19Flash_kernel_traitsILi256ELi64ELi64ELi4ES3_EELi4ELi3ELb1EEEvNS_16Flash_fwd_paramsE)
        /*0698*/ 	.word	0x00000000


	//----- nvinfo : EIATTR_REGCOUNT
	.align		4
.L_292:
        /*069c*/ 	.byte	0x04, 0x2f
        /*069e*/ 	.short	(.L_294 - .L_293)
	.align		4
.L_293:
        /*06a0*/ 	.word	index@(_ZN5flash32flash_fwd_splitkv_combine_kernelI23Flash_fwd_kernel_traitsILi256ELi64ELi64ELi4ELb0ELb0EN7cutlass6half_tE19Flash_kernel_traitsILi256ELi64ELi64ELi4ES3_EELi4ELi4ELb1EEEvNS_16Flash_fwd_paramsE)
        /*06a4*/ 	.word	0x00000034


	//----- nvinfo : EIATTR_FRAME_SIZE
	.align		4
.L_294:
        /*06a8*/ 	.byte	0x04, 0x11
        /*06aa*/ 	.short	(.L_296 - .L_295)
	.align		4
.L_295:
        /*06ac*/ 	.word	index@($__internal_10_$__cuda_sm20_div_s64)
        /*06b0*/ 	.word	0x00000000


	//----- nvinfo : EIATTR_FRAME_SIZE
	.align		4
.L_296:
        /*06b4*/ 	.byte	0x04, 0x11
        /*06b6*/ 	.short	(.L_298 - .L_297)
	.align		4
.L_297:
        /*06b8*/ 	.word	index@(_ZN5flash32flash_fwd_splitkv_combine_kernelI23Flash_fwd_kernel_traitsILi256ELi64ELi64ELi4ELb0ELb0EN7cutlass6half_tE19Flash_kernel_traitsILi256ELi64ELi64ELi4ES3_EELi4ELi4ELb1EEEvNS_16Flash_fwd_paramsE)
        /*06bc*/ 	.word	0x00000000


	//----- nvinfo : EIATTR_REGCOUNT
	.align		4
.L_298:
        /*06c0*/ 	.byte	0x04, 0x2f
        /*06c2*/ 	.short	(.L_300 - .L_299)
	.align		4
.L_299:
        /*06c4*/ 	.word	index@(_ZN5flash32flash_fwd_splitkv_combine_kernelI23Flash_fwd_kernel_traitsILi256ELi64ELi64ELi4ELb0ELb0EN7cutlass6half_tE19Flash_kernel_traitsILi256ELi64ELi64ELi4ES3_EELi4ELi5ELb1EEEvNS_16Flash_fwd_paramsE)
        /*06c8*/ 	.word	0x00000034


	//----- nvinfo : EIATTR_FRAME_SIZE
	.align		4
.L_300:
        /*06cc*/ 	.byte	0x04, 0x11
        /*06ce*/ 	.short	(.L_302 - .L_301)
	.align		4
.L_301:
        /*06d0*/ 	.word	index@($__internal_9_$__cuda_sm20_div_s64)
        /*06d4*/ 	.word	0x00000000


	//----- nvinfo : EIATTR_FRAME_SIZE
	.align		4
.L_302:
        /*06d8*/ 	.byte	0x04, 0x11
        /*06da*/ 	.short	(.L_304 - .L_303)
	.align		4
.L_303:
        /*06dc*/ 	.word	index@(_ZN5flash32flash_fwd_splitkv_combine_kernelI23Flash_fwd_kernel_traitsILi256ELi64ELi64ELi4ELb0ELb0EN7cutlass6half_tE19Flash_kernel_traitsILi256ELi64ELi64ELi4ES3_EELi4ELi5ELb1EEEvNS_16Flash_fwd_paramsE)
        /*06e0*/ 	.word	0x00000000


	//----- nvinfo : EIATTR_REGCOUNT
	.align		4
.L_304:
        /*06e4*/ 	.byte	0x04, 0x2f
        /*06e6*/ 	.short	(.L_306 - .L_305)
	.align		4
.L_305:
        /*06e8*/ 	.word	index@(_ZN5flash32flash_fwd_splitkv_combine_kernelI23Flash_fwd_kernel_traitsILi256ELi64ELi64ELi4ELb0ELb0EN7cutlass6half_tE19Flash_kernel_traitsILi256ELi64ELi64ELi4ES3_EELi4ELi6ELb1EEEvNS_16Flash_fwd_paramsE)
        /*06ec*/ 	.word	0x0000003c


	//----- nvinfo : EIATTR_FRAME_SIZE
	.align		4
.L_306:
        /*06f0*/ 	.byte	0x04, 0x11
        /*06f2*/ 	.short	(.L_308 - .L_307)
	.align		4
.L_307:
        /*06f4*/ 	.word	index@($__internal_8_$__cuda_sm20_div_s64)
        /*06f8*/ 	.word	0x00000000


	//----- nvinfo : EIATTR_FRAME_SIZE
	.align		4
.L_308:
        /*06fc*/ 	.byte	0x04, 0x11
        /*06fe*/ 	.short	(.L_310 - .L_309)
	.align		4
.L_309:
        /*0700*/ 	.word	index@(_ZN5flash32flash_fwd_splitkv_combine_kernelI23Flash_fwd_kernel_traitsILi256ELi64ELi64ELi4ELb0ELb0EN7cutlass6half_tE19Flash_kernel_traitsILi256ELi64ELi64ELi4ES3_EELi4ELi6ELb1EEEvNS_16Flash_fwd_paramsE)
        /*0704*/ 	.word	0x00000000


	//----- nvinfo : EIATTR_REGCOUNT
	.align		4
.L_310:
        /*0708*/ 	.byte	0x04, 0x2f
        /*070a*/ 	.short	(.L_312 - .L_311)
	.align		4
.L_311:
        /*070c*/ 	.word	index@(_ZN5flash32flash_fwd_splitkv_combine_kernelI23Flash_fwd_kernel_traitsILi256ELi64ELi64ELi4ELb0ELb0EN7cutlass6half_tE19Flash_kernel_traitsILi256ELi64ELi64ELi4ES3_EELi4ELi7ELb1EEEvNS_16Flash_fwd_paramsE)
        /*0710*/ 	.word	0x0000003e


	//----- nvinfo : EIATTR_FRAME_SIZE
	.align		4
.L_312:
        /*0714*/ 	.byte	0x04, 0x11
        /*0716*/ 	.short	(.L_314 - .L_313)
	.align		4
.L_313:
        /*0718*/ 	.word	index@($__internal_7_$__cuda_sm20_div_s64)
        /*071c*/ 	.word	0x00000000


	//----- nvinfo : EIATTR_FRAME_SIZE
	.align		4
.L_314:
        /*0720*/ 	.byte	0x04, 0x11
        /*0722*/ 	.short	(.L_316 - .L_315)
	.align		4
.L_315:
        /*0724*/ 	.word	index@(_ZN5flash32flash_fwd_splitkv_combine_kernelI23Flash_fwd_kernel_traitsILi256ELi64ELi64ELi4ELb0ELb0EN7cutlass6half_tE19Flash_kernel_traitsILi256ELi64ELi64ELi4ES3_EELi4ELi7ELb1EEEvNS_16Flash_fwd_paramsE)
        /*0728*/ 	.word	0x00000000


	//----- nvinfo : EIATTR_REGCOUNT
	.align		4
.L_316:
        /*072c*/ 	.byte	0x04, 0x2f
        /*072e*/ 	.short	(.L_318 - .L_317)
	.align		4
.L_317:
        /*0730*/ 	.word	index@(_ZN5flash32flash_fwd_splitkv_combine_kernelI23Flash_fwd_kernel_traitsILi256ELi64ELi64ELi4ELb0ELb0EN7cutlass6half_tE19Flash_kernel_traitsILi256ELi64ELi64ELi4ES3_EELi4ELi1ELb0EEEvNS_16Flash_fwd_paramsE)
        /*0734*/ 	.word	0x00000036


	//----- nvinfo : EIATTR_FRAME_SIZE
	.align		4
.L_318:
        /*0738*/ 	.byte	0x04, 0x11
        /*073a*/ 	.short	(.L_320 - .L_319)
	.align		4
.L_319:
        /*073c*/ 	.word	index@($__internal_6_$__cuda_sm20_div_s64)
        /*0740*/ 	.word	0x00000000


	//----- nvinfo : EIATTR_FRAME_SIZE
	.align		4
.L_320:
        /*0744*/ 	.byte	0x04, 0x11
        /*0746*/ 	.short	(.L_322 - .L_321)
	.align		4
.L_321:
        /*0748*/ 	.word	index@(_ZN5flash32flash_fwd_splitkv_combine_kernelI23Flash_fwd_kernel_traitsILi256ELi64ELi64ELi4ELb0ELb0EN7cutlass6half_tE19Flash_kernel_traitsILi256ELi64ELi64ELi4ES3_EELi4ELi1ELb0EEEvNS_16Flash_fwd_paramsE)
        /*074c*/ 	.word	0x00000000


	//----- nvinfo : EIATTR_REGCOUNT
	.align		4
.L_322:
        /*0750*/ 	.byte	0x04, 0x2f
        /*0752*/ 	.short	(.L_324 - .L_323)
	.align		4
.L_323:
        /*0754*/ 	.word	index@(_ZN5flash32flash_fwd_splitkv_combine_kernelI23Flash_fwd_kernel_traitsILi256ELi64ELi64ELi4ELb0ELb0EN7cutlass6half_tE19Flash_kernel_traitsILi256ELi64ELi64ELi4ES3_EELi4ELi2ELb0EEEvNS_16Flash_fwd_paramsE)
        /*0758*/ 	.word	0x00000036


	//----- nvinfo : EIATTR_FRAME_SIZE
	.align		4
.L_324:
        /*075c*/ 	.byte	0x04, 0x11
        /*075e*/ 	.short	(.L_326 - .L_325)
	.align		4
.L_325:
        /*0760*/ 	.word	index@($__internal_5_$__cuda_sm20_div_s64)
        /*0764*/ 	.word	0x00000000


	//----- nvinfo : EIATTR_FRAME_SIZE
	.align		4
.L_326:
        /*0768*/ 	.byte	0x04, 0x11
        /*076a*/ 	.short	(.L_328 - .L_327)
	.align		4
.L_327:
        /*076c*/ 	.word	index@(_ZN5flash32flash_fwd_splitkv_combine_kernelI23Flash_fwd_kernel_traitsILi256ELi64ELi64ELi4ELb0ELb0EN7cutlass6half_tE19Flash_kernel_traitsILi256ELi64ELi64ELi4ES3_EELi4ELi2ELb0EEEvNS_16Flash_fwd_paramsE)
        /*0770*/ 	.word	0x00000000


	//----- nvinfo : EIATTR_REGCOUNT
	.align		4
.L_328:
        /*0774*/ 	.byte	0x04, 0x2f
        /*0776*/ 	.short	(.L_330 - .L_329)
	.align		4
.L_329:
        /*0778*/ 	.word	index@(_ZN5flash32flash_fwd_splitkv_combine_kernelI23Flash_fwd_kernel_traitsILi256ELi64ELi64ELi4ELb0ELb0EN7cutlass6half_tE19Flash_kernel_traitsILi256ELi64ELi64ELi4ES3_EELi4ELi3ELb0EEEvNS_16Flash_fwd_paramsE)
        /*077c*/ 	.word	0x00000034


	//----- nvinfo : EIATTR_FRAME_SIZE
	.align		4
.L_330:
        /*0780*/ 	.byte	0x04, 0x11
        /*0782*/ 	.short	(.L_332 - .L_331)
	.align		4
.L_331:
        /*0784*/ 	.word	index@($__internal_4_$__cuda_sm20_div_s64)
        /*0788*/ 	.word	0x00000000


	//----- nvinfo : EIATTR_FRAME_SIZE
	.align		4
.L_332:
        /*078c*/ 	.byte	0x04, 0x11
        /*078e*/ 	.short	(.L_334 - .L_333)
	.align		4
.L_333:
        /*0790*/ 	.word	index@(_ZN5flash32flash_fwd_splitkv_combine_kernelI23Flash_fwd_kernel_traitsILi256ELi64ELi64ELi4ELb0ELb0EN7cutlass6half_tE19Flash_kernel_traitsILi256ELi64ELi64ELi4ES3_EELi4ELi3ELb0EEEvNS_16Flash_fwd_paramsE)
        /*0794*/ 	.word	0x00000000


	//----- nvinfo : EIATTR_REGCOUNT
	.align		4
.L_334:
        /*0798*/ 	.byte	0x04, 0x2f
        /*079a*/ 	.short	(.L_336 - .L_335)
	.align		4
.L_335:
        /*079c*/ 	.word	index@(_ZN5flash32flash_fwd_splitkv_combine_kernelI23Flash_fwd_kernel_traitsILi256ELi64ELi64ELi4ELb0ELb0EN7cutlass6half_tE19Flash_kernel_traitsILi256ELi64ELi64ELi4ES3_EELi4ELi4ELb0EEEvNS_16Flash_fwd_paramsE)
        /*07a0*/ 	.word	0x00000034


	//----- nvinfo : EIATTR_FRAME_SIZE
	.align		4
.L_336:
        /*07a4*/ 	.byte	0x04, 0x11
        /*07a6*/ 	.short	(.L_338 - .L_337)
	.align		4
.L_337:
        /*07a8*/ 	.word	index@($__internal_3_$__cuda_sm20_div_s64)
        /*07ac*/ 	.word	0x00000000


	//----- nvinfo : EIATTR_FRAME_SIZE
	.align		4
.L_338:
        /*07b0*/ 	.byte	0x04, 0x11
        /*07b2*/ 	.short	(.L_340 - .L_339)
	.align		4
.L_339:
        /*07b4*/ 	.word	index@(_ZN5flash32flash_fwd_splitkv_combine_kernelI23Flash_fwd_kernel_traitsILi256ELi64ELi64ELi4ELb0ELb0EN7cutlass6half_tE19Flash_kernel_traitsILi256ELi64ELi64ELi4ES3_EELi4ELi4ELb0EEEvNS_16Flash_fwd_paramsE)
        /*07b8*/ 	.word	0x00000000


	//----- nvinfo : EIATTR_REGCOUNT
	.align		4
.L_340:
        /*07bc*/ 	.byte	0x04, 0x2f
        /*07be*/ 	.short	(.L_342 - .L_341)
	.align		4
.L_341:
        /*07c0*/ 	.word	index@(_ZN5flash32flash_fwd_splitkv_combine_kernelI23Flash_fwd_kernel_traitsILi256ELi64ELi64ELi4ELb0ELb0EN7cutlass6half_tE19Flash_kernel_traitsILi256ELi64ELi64ELi4ES3_EELi4ELi5ELb0EEEvNS_16Flash_fwd_paramsE)
        /*07c4*/ 	.word	0x00000034


	//----- nvinfo : EIATTR_FRAME_SIZE
	.align		4
.L_342:
        /*07c8*/ 	.byte	0x04, 0x11
        /*07ca*/ 	.short	(.L_344 - .L_343)
	.align		4
.L_343:
        /*07cc*/ 	.word	index@($__internal_2_$__cuda_sm20_div_s64)
        /*07d0*/ 	.word	0x00000000


	//----- nvinfo : EIATTR_FRAME_SIZE
	.align		4
.L_344:
        /*07d4*/ 	.byte	0x04, 0x11
        /*07d6*/ 	.short	(.L_346 - .L_345)
	.align		4
.L_345:
        /*07d8*/ 	.word	index@(_ZN5flash32flash_fwd_splitkv_combine_kernelI23Flash_fwd_kernel_traitsILi256ELi64ELi64ELi4ELb0ELb0EN7cutlass6half_tE19Flash_kernel_traitsILi256ELi64ELi64ELi4ES3_EELi4ELi5ELb0EEEvNS_16Flash_fwd_paramsE)
        /*07dc*/ 	.word	0x00000000


	//----- nvinfo : EIATTR_REGCOUNT
	.align		4
.L_346:
        /*07e0*/ 	.byte	0x04, 0x2f
        /*07e2*/ 	.short	(.L_348 - .L_347)
	.align		4
.L_347:
        /*07e4*/ 	.word	index@(_ZN5flash32flash_fwd_splitkv_combine_kernelI23Flash_fwd_kernel_traitsILi256ELi64ELi64ELi4ELb0ELb0EN7cutlass6half_tE19Flash_kernel_traitsILi256ELi64ELi64ELi4ES3_EELi4ELi6ELb0EEEvNS_16Flash_fwd_paramsE)
        /*07e8*/ 	.word	0x0000003c


	//----- nvinfo : EIATTR_FRAME_SIZE
	.align		4
.L_348:
        /*07ec*/ 	.byte	0x04, 0x11
        /*07ee*/ 	.short	(.L_350 - .L_349)
	.align		4
.L_349:
        /*07f0*/ 	.word	index@($__internal_1_$__cuda_sm20_div_s64)
        /*07f4*/ 	.word	0x00000000


	//----- nvinfo : EIATTR_FRAME_SIZE
	.align		4
.L_350:
        /*07f8*/ 	.byte	0x04, 0x11
        /*07fa*/ 	.short	(.L_352 - .L_351)
	.align		4
.L_351:
        /*07fc*/ 	.word	index@(_ZN5flash32flash_fwd_splitkv_combine_kernelI23Flash_fwd_kernel_traitsILi256ELi64ELi64ELi4ELb0ELb0EN7cutlass6half_tE19Flash_kernel_traitsILi256ELi64ELi64ELi4ES3_EELi4ELi6ELb0EEEvNS_16Flash_fwd_paramsE)
        /*0800*/ 	.word	0x00000000


	//----- nvinfo : EIATTR_REGCOUNT
	.align		4
.L_352:
        /*0804*/ 	.byte	0x04, 0x2f
        /*0806*/ 	.short	(.L_354 - .L_353)
	.align		4
.L_353:
        /*0808*/ 	.word	index@(_ZN5flash32flash_fwd_splitkv_combine_kernelI23Flash_fwd_kernel_traitsILi256ELi64ELi64ELi4ELb0ELb0EN7cutlass6half_tE19Flash_kernel_traitsILi256ELi64ELi64ELi4ES3_EELi4ELi7ELb0EEEvNS_16Flash_fwd_paramsE)
        /*080c*/ 	.word	0x0000003e


	//----- nvinfo : EIATTR_FRAME_SIZE
	.align		4
.L_354:
        /*0810*/ 	.byte	0x04, 0x11
        /*0812*/ 	.short	(.L_356 - .L_355)
	.align		4
.L_355:
        /*0814*/ 	.word	index@($__internal_0_$__cuda_sm20_div_s64)
        /*0818*/ 	.word	0x00000000


	//----- nvinfo : EIATTR_FRAME_SIZE
	.align		4
.L_356:
        /*081c*/ 	.byte	0x04, 0x11
        /*081e*/ 	.short	(.L_358 - .L_357)
	.align		4
.L_357:
        /*0820*/ 	.word	index@(_ZN5flash32flash_fwd_splitkv_combine_kernelI23Flash_fwd_kernel_traitsILi256ELi64ELi64ELi4ELb0ELb0EN7cutlass6half_tE19Flash_kernel_traitsILi256ELi64ELi64ELi4ES3_EELi4ELi7ELb0EEEvNS_16Flash_fwd_paramsE)
        /*0824*/ 	.word	0x00000000


	//----- nvinfo : EIATTR_MIN_STACK_SIZE
	.align		4
.L_358:
        /*0828*/ 	.byte	0x04, 0x12
        /*082a*/ 	.short	(.L_360 - .L_359)
	.align		4
.L_359:
        /*082c*/ 	.word	index@(_ZN5flash32flash_fwd_splitkv_combine_kernelI23Flash_fwd_kernel_traitsILi256ELi64ELi64ELi4ELb0ELb0EN7cutlass6half_tE19Flash_kernel_traitsILi256ELi64ELi64ELi4ES3_EELi4ELi7ELb0EEEvNS_16Flash_fwd_paramsE)
        /*0830*/ 	.word	0x00000000


	//----- nvinfo : EIATTR_MIN_STACK_SIZE
	.align		4
.L_360:
        /*0834*/ 	.byte	0x04, 0x12
        /*0836*/ 	.short	(.L_362 - .L_361)
	.align		4
.L_361:
        /*0838*/ 	.word	index@(_ZN5flash32flash_fwd_splitkv_combine_kernelI23Flash_fwd_kernel_traitsILi256ELi64ELi64ELi4ELb0ELb0EN7cutlass6half_tE19Flash_kernel_traitsILi256ELi64ELi64ELi4ES3_EELi4ELi6ELb0EEEvNS_16Flash_fwd_paramsE)
        /*083c*/ 	.word	0x00000000


	//----- nvinfo : EIATTR_MIN_STACK_SIZE
	.align		4
.L_362:
        /*0840*/ 	.byte	0x04, 0x12
        /*0842*/ 	.short	(.L_364 - .L_363)
	.align		4
.L_363:
        /*0844*/ 	.word	index@(_ZN5flash32flash_fwd_splitkv_combine_kernelI23Flash_fwd_kernel_traitsILi256ELi64ELi64ELi4ELb0ELb0EN7cutlass6half_tE19Flash_kernel_traitsILi256ELi64ELi64ELi4ES3_EELi4ELi5ELb0EEEvNS_16Flash_fwd_paramsE)
        /*0848*/ 	.word	0x00000000


	//----- nvinfo : EIATTR_MIN_STACK_SIZE
	.align		4
.L_364:
        /*084c*/ 	.byte	0x04, 0x12
        /*084e*/ 	.short	(.L_366 - .L_365)
	.align		4
.L_365:
        /*0850*/ 	.word	index@(_ZN5flash32flash_fwd_splitkv_combine_kernelI23Flash_fwd_kernel_traitsILi256ELi64ELi64ELi4ELb0ELb0EN7cutlass6half_tE19Flash_kernel_traitsILi256ELi64ELi64ELi4ES3_EELi4ELi4ELb0EEEvNS_16Flash_fwd_paramsE)
        /*0854*/ 	.word	0x00000000


	//----- nvinfo : EIATTR_MIN_STACK_SIZE
	.align		4
.L_366:
        /*0858*/ 	.byte	0x04, 0x12
        /*085a*/ 	.short	(.L_368 - .L_367)
	.align		4
.L_367:
        /*085c*/ 	.word	index@(_ZN5flash32flash_fwd_splitkv_combine_kernelI23Flash_fwd_kernel_traitsILi256ELi64ELi64ELi4ELb0ELb0EN7cutlass6half_tE19Flash_kernel_traitsILi256ELi64ELi64ELi4ES3_EELi4ELi3ELb0EEEvNS_16Flash_fwd_paramsE)
        /*0860*/ 	.word	0x00000000


	//----- nvinfo : EIATTR_MIN_STACK_SIZE
	.align		4
.L_368:
        /*0864*/ 	.byte	0x04, 0x12
        /*0866*/ 	.short	(.L_370 - .L_369)
	.align		4
.L_369:
        /*0868*/ 	.word	index@(_ZN5flash32flash_fwd_splitkv_combine_kernelI23Flash_fwd_kernel_traitsILi256ELi64ELi64ELi4ELb0ELb0EN7cutlass6half_tE19Flash_kernel_traitsILi256ELi64ELi64ELi4ES3_EELi4ELi2ELb0EEEvNS_16Flash_fwd_paramsE)
        /*086c*/ 	.word	0x00000000


	//----- nvinfo : EIATTR_MIN_STACK_SIZE
	.align		4
.L_370:
        /*0870*/ 	.byte	0x04, 0x12
        /*0872*/ 	.short	(.L_372 - .L_371)
	.align		4
.L_371:
        /*0874*/ 	.word	index@(_ZN5flash32flash_fwd_splitkv_combine_kernelI23Flash_fwd_kernel_traitsILi256ELi64ELi64ELi4ELb0ELb0EN7cutlass6half_tE19Flash_kernel_traitsILi256ELi64ELi64ELi4ES3_EELi4ELi1ELb0EEEvNS_16Flash_fwd_paramsE)
        /*0878*/ 	.word	0x00000000


	//----- nvinfo : EIATTR_MIN_STACK_SIZE
	.align		4
.L_372:
        /*087c*/ 	.byte	0x04, 0x12
        /*087e*/ 	.short	(.L_374 - .L_373)
	.align		4
.L_373:
        /*0880*/ 	.word	index@(_ZN5flash32flash_fwd_splitkv_combine_kernelI23Flash_fwd_kernel_traitsILi256ELi64ELi64ELi4ELb0ELb0EN7cutlass6half_tE19Flash_kernel_traitsILi256ELi64ELi64ELi4ES3_EELi4ELi7ELb1EEEvNS_16Flash_fwd_paramsE)
        /*0884*/ 	.word	0x00000000


	//----- nvinfo : EIATTR_MIN_STACK_SIZE
	.align		4
.L_374:
        /*0888*/ 	.byte	0x04, 0x12
        /*088a*/ 	.short	(.L_376 - .L_375)
	.align		4
.L_375:
        /*088c*/ 	.word	index@(_ZN5flash32flash_fwd_splitkv_combine_kernelI23Flash_fwd_kernel_traitsILi256ELi64ELi64ELi4ELb0ELb0EN7cutlass6half_tE19Flash_kernel_traitsILi256ELi64ELi64ELi4ES3_EELi4ELi6ELb1EEEvNS_16Flash_fwd_paramsE)
        /*0890*/ 	.word	0x00000000


	//----- nvinfo : EIATTR_MIN_STACK_SIZE
	.align		4
.L_376:
        /*0894*/ 	.byte	0x04, 0x12
        /*0896*/ 	.short	(.L_378 - .L_377)
	.align		4
.L_377:
        /*0898*/ 	.word	index@(_ZN5flash32flash_fwd_splitkv_combine_kernelI23Flash_fwd_kernel_traitsILi256ELi64ELi64ELi4ELb0ELb0EN7cutlass6half_tE19Flash_kernel_traitsILi256ELi64ELi64ELi4ES3_EELi4ELi5ELb1EEEvNS_16Flash_fwd_paramsE)
        /*089c*/ 	.word	0x00000000


	//----- nvinfo : EIATTR_MIN_STACK_SIZE
	.align		4
.L_378:
        /*08a0*/ 	.byte	0x04, 0x12
        /*08a2*/ 	.short	(.L_380 - .L_379)
	.align		4
.L_379:
        /*08a4*/ 	.word	index@(_ZN5flash32flash_fwd_splitkv_combine_kernelI23Flash_fwd_kernel_traitsILi256ELi64ELi64ELi4ELb0ELb0EN7cutlass6half_tE19Flash_kernel_traitsILi256ELi64ELi64ELi4ES3_EELi4ELi4ELb1EEEvNS_16Flash_fwd_paramsE)
        /*08a8*/ 	.word	0x00000000


	//----- nvinfo : EIATTR_MIN_STACK_SIZE
	.align		4
.L_380:
        /*08ac*/ 	.byte	0x04, 0x12
        /*08ae*/ 	.short	(.L_382 - .L_381)
	.align		4
.L_381:
        /*08b0*/ 	.word	index@(_ZN5flash32flash_fwd_splitkv_combine_kernelI23Flash_fwd_kernel_traitsILi256ELi64ELi64ELi4ELb0ELb0EN7cutlass6half_tE19Flash_kernel_traitsILi256ELi64ELi64ELi4ES3_EELi4ELi3ELb1EEEvNS_16Flash_fwd_paramsE)
        /*08b4*/ 	.word	0x00000000


	//----- nvinfo : EIATTR_MIN_STACK_SIZE
	.align		4
.L_382:
        /*08b8*/ 	.byte	0x04, 0x12
        /*08ba*/ 	.short	(.L_384 - .L_383)
	.align		4
.L_383:
        /*08bc*/ 	.word	index@(_ZN5flash32flash_fwd_splitkv_combine_kernelI23Flash_fwd_kernel_traitsILi256ELi64ELi64ELi4ELb0ELb0EN7cutlass6half_tE19Flash_kernel_traitsILi256ELi64ELi64ELi4ES3_EELi4ELi2ELb1EEEvNS_16Flash_fwd_paramsE)
        /*08c0*/ 	.word	0x00000000


	//----- nvinfo : EIATTR_MIN_STACK_SIZE
	.align		4
.L_384:
        /*08c4*/ 	.byte	0x04, 0x12
        /*08c6*/ 	.short	(.L_386 - .L_385)
	.align		4
.L_385:
        /*08c8*/ 	.word	index@(_ZN5flash32flash_fwd_splitkv_combine_kernelI23Flash_fwd_kernel_traitsILi256ELi64ELi64ELi4ELb0ELb0EN7cutlass6half_tE19Flash_kernel_traitsILi256ELi64ELi64ELi4ES3_EELi4ELi1ELb1EEEvNS_16Flash_fwd_paramsE)
        /*08cc*/ 	.word	0x00000000


	//----- nvinfo : EIATTR_MIN_STACK_SIZE
	.align		4
.L_386:
        /*08d0*/ 	.byte	0x04, 0x12
        /*08d2*/ 	.short	(.L_388 - .L_387)
	.align		4
.L_387:
        /*08d4*/ 	.word	index@(_ZN5flash24flash_fwd_splitkv_kernelI23Flash_fwd_kernel_traitsILi256ELi64ELi64ELi4ELb0ELb0EN7cutlass6half_tE19Flash_kernel_traitsILi256ELi64ELi64ELi4ES3_EELb0ELb0ELb0ELb0ELb0ELb0ELb0ELb0EEEvNS_16Flash_fwd_paramsE)
        /*08d8*/ 	.word	0x00000000


	//----- nvinfo : EIATTR_MIN_STACK_SIZE
	.align		4
.L_388:
        /*08dc*/ 	.byte	0x04, 0x12
        /*08de*/ 	.short	(.L_390 - .L_389)
	.align		4
.L_389:
        /*08e0*/ 	.word	index@(_ZN5flash24flash_fwd_splitkv_kernelI23Flash_fwd_kernel_traitsILi256ELi64ELi64ELi4ELb0ELb0EN7cutlass6half_tE19Flash_kernel_traitsILi256ELi64ELi64ELi4ES3_EELb0ELb0ELb0ELb0ELb0ELb1ELb0ELb0EEEvNS_16Flash_fwd_paramsE)
        /*08e4*/ 	.word	0x00000008


	//----- nvinfo : EIATTR_MIN_STACK_SIZE
	.align		4
.L_390:
        /*08e8*/ 	.byte	0x04, 0x12
        /*08ea*/ 	.short	(.L_392 - .L_391)
	.align		4
.L_391:
        /*08ec*/ 	.word	index@(_ZN5flash24flash_fwd_splitkv_kernelI23Flash_fwd_kernel_traitsILi256ELi64ELi64ELi4ELb0ELb0EN7cutlass6half_tE19Flash_kernel_traitsILi256ELi64ELi64ELi4ES3_EELb0ELb0ELb0ELb0ELb0ELb0ELb0ELb1EEEvNS_16Flash_fwd_paramsE)
        /*08f0*/ 	.word	0x00000008


	//----- nvinfo : EIATTR_MIN_STACK_SIZE
	.align		4
.L_392:
        /*08f4*/ 	.byte	0x04, 0x12
        /*08f6*/ 	.short	(.L_394 - .L_393)
	.align		4
.L_393:
        /*08f8*/ 	.word	index@(_ZN5flash24flash_fwd_splitkv_kernelI23Flash_fwd_kernel_traitsILi256ELi64ELi64ELi4ELb0ELb0EN7cutlass6half_tE19Flash_kernel_traitsILi256ELi64ELi64ELi4ES3_EELb0ELb0ELb0ELb0ELb0ELb1ELb0ELb1EEEvNS_16Flash_fwd_paramsE)
        /*08fc*/ 	.word	0x00000008


	//----- nvinfo : EIATTR_MIN_STACK_SIZE
	.align		4
.L_394:
        /*0900*/ 	.byte	0x04, 0x12
        /*0902*/ 	.short	(.L_396 - .L_395)
	.align		4
.L_395:
        /*0904*/ 	.word	index@(_ZN5flash24flash_fwd_splitkv_kernelI23Flash_fwd_kernel_traitsILi256ELi64ELi64ELi4ELb0ELb0EN7cutlass6half_tE19Flash_kernel_traitsILi256ELi64ELi64ELi4ES3_EELb0ELb0ELb0ELb0ELb0ELb0ELb1ELb0EEEvNS_16Flash_fwd_paramsE)
        /*0908*/ 	.word	0x00000000


	//----- nvinfo : EIATTR_MIN_STACK_SIZE
	.align		4
.L_396:
        /*090c*/ 	.byte	0x04, 0x12
        /*090e*/ 	.short	(.L_398 - .L_397)
	.align		4
.L_397:
        /*0910*/ 	.word	index@(_ZN5flash24flash_fwd_splitkv_kernelI23Flash_fwd_kernel_traitsILi256ELi64ELi64ELi4ELb0ELb0EN7cutlass6half_tE19Flash_kernel_traitsILi256ELi64ELi64ELi4ES3_EELb0ELb0ELb0ELb0ELb0ELb1ELb1ELb0EEEvNS_16Flash_fwd_paramsE)
        /*0914*/ 	.word	0x00000000


	//----- nvinfo : EIATTR_MIN_STACK_SIZE
	.align		4
.L_398:
        /*0918*/ 	.byte	0x04, 0x12
        /*091a*/ 	.short	(.L_400 - .L_399)
	.align		4
.L_399:
        /*091c*/ 	.word	index@(_ZN5flash24flash_fwd_splitkv_kernelI23Flash_fwd_kernel_traitsILi256ELi64ELi64ELi4ELb0ELb0EN7cutlass6half_tE19Flash_kernel_traitsILi256ELi64ELi64ELi4ES3_EELb0ELb0ELb0ELb0ELb0ELb0ELb1ELb1EEEvNS_16Flash_fwd_paramsE)
        /*0920*/ 	.word	0x00000008


	//----- nvinfo : EIATTR_MIN_STACK_SIZE
	.align		4
.L_400:
        /*0924*/ 	.byte	0x04, 0x12
        /*0926*/ 	.short	(.L_402 - .L_401)
	.align		4
.L_401:
        /*0928*/ 	.word	index@(_ZN5flash24flash_fwd_splitkv_kernelI23Flash_fwd_kernel_traitsILi256ELi64ELi64ELi4ELb0ELb0EN7cutlass6half_tE19Flash_kernel_traitsILi256ELi64ELi64ELi4ES3_EELb0ELb0ELb0ELb0ELb0ELb1ELb1ELb1EEEvNS_16Flash_fwd_paramsE)
        /*092c*/ 	.word	0x00000008


	//----- nvinfo : EIATTR_MIN_STACK_SIZE
	.align		4
.L_402:
        /*0930*/ 	.byte	0x04, 0x12
        /*0932*/ 	.short	(.L_404 - .L_403)
	.align		4
.L_403:
        /*0934*/ 	.word	index@(_ZN5flash24flash_fwd_splitkv_kernelI23Flash_fwd_kernel_traitsILi256ELi64ELi64ELi4ELb0ELb0EN7cutlass6half_tE19Flash_kernel_traitsILi256ELi64ELi64ELi4ES3_EELb0ELb1ELb0ELb0ELb0ELb0ELb0ELb0EEEvNS_16Flash_fwd_paramsE)
        /*0938*/ 	.word	0x00000000


	//----- nvinfo : EIATTR_MIN_STACK_SIZE
	.align		4
.L_404:
        /*093c*/ 	.byte	0x04, 0x12
        /*093e*/ 	.short	(.L_406 - .L_405)
	.align		4
.L_405:
        /*0940*/ 	.word	index@(_ZN5flash24flash_fwd_splitkv_kernelI23Flash_fwd_kernel_traitsILi256ELi64ELi64ELi4ELb0ELb0EN7cutlass6half_tE19Flash_kernel_traitsILi256ELi64ELi64ELi4ES3_EELb0ELb1ELb0ELb0ELb0ELb1ELb0ELb0EEEvNS_16Flash_fwd_paramsE)
        /*0944*/ 	.word	0x00000000


	//----- nvinfo : EIATTR_MIN_STACK_SIZE
	.align		4
.L_406:
        /*0948*/ 	.byte	0x04, 0x12
        /*094a*/ 	.short	(.L_408 - .L_407)
	.align		4
.L_407:
        /*094c*/ 	.word	index@(_ZN5flash24flash_fwd_splitkv_kernelI23Flash_fwd_kernel_traitsILi256ELi64ELi64ELi4ELb0ELb0EN7cutlass6half_tE19Flash_kernel_traitsILi256ELi64ELi64ELi4ES3_EELb0ELb1ELb0ELb0ELb0ELb0ELb0ELb1EEEvNS_16Flash_fwd_paramsE)
        /*0950*/ 	.word	0x00000000


	//----- nvinfo : EIATTR_MIN_STACK_SIZE
	.align		4
.L_408:
        /*0954*/ 	.byte	0x04, 0x12
        /*0956*/ 	.short	(.L_410 - .L_409)
	.align		4
.L_409:
        /*0958*/ 	.word	index@(_ZN5flash24flash_fwd_splitkv_kernelI23Flash_fwd_kernel_traitsILi256ELi64ELi64ELi4ELb0ELb0EN7cutlass6half_tE19Flash_kernel_traitsILi256ELi64ELi64ELi4ES3_EELb0ELb1ELb0ELb0ELb0ELb1ELb0ELb1EEEvNS_16Flash_fwd_paramsE)
        /*095c*/ 	.word	0x00000000


	//----- nvinfo : EIATTR_MIN_STACK_SIZE
	.align		4
.L_410:
        /*0960*/ 	.byte	0x04, 0x12
        /*0962*/ 	.short	(.L_412 - .L_411)
	.align		4
.L_411:
        /*0964*/ 	.word	index@(_ZN5flash24flash_fwd_splitkv_kernelI23Flash_fwd_kernel_traitsILi256ELi64ELi64ELi4ELb0ELb0EN7cutlass6half_tE19Flash_kernel_traitsILi256ELi64ELi64ELi4ES3_EELb0ELb1ELb0ELb0ELb0ELb0ELb1ELb0EEEvNS_16Flash_fwd_paramsE)
        /*0968*/ 	.word	0x00000000


	//----- nvinfo : EIATTR_MIN_STACK_SIZE
	.align		4
.L_412:
        /*096c*/ 	.byte	0x04, 0x12
        /*096e*/ 	.short	(.L_414 - .L_413)
	.align		4
.L_413:
        /*0970*/ 	.word	index@(_ZN5flash24flash_fwd_splitkv_kernelI23Flash_fwd_kernel_traitsILi256ELi64ELi64ELi4ELb0ELb0EN7cutlass6half_tE19Flash_kernel_traitsILi256ELi64ELi64ELi4ES3_EELb0ELb1ELb0ELb0ELb0ELb1ELb1ELb0EEEvNS_16Flash_fwd_paramsE)
        /*0974*/ 	.word	0x00000000


	//----- nvinfo : EIATTR_MIN_STACK_SIZE
	.align		4
.L_414:
        /*0978*/ 	.byte	0x04, 0x12
        /*097a*/ 	.short	(.L_416 - .L_415)
	.align		4
.L_415:
        /*097c*/ 	.word	index@(_ZN5flash24flash_fwd_splitkv_kernelI23Flash_fwd_kernel_traitsILi256ELi64ELi64ELi4ELb0ELb0EN7cutlass6half_tE19Flash_kernel_traitsILi256ELi64ELi64ELi4ES3_EELb0ELb1ELb0ELb0ELb0ELb0ELb1ELb1EEEvNS_16Flash_fwd_paramsE)
        /*0980*/ 	.word	0x00000000


	//----- nvinfo : EIATTR_MIN_STACK_SIZE
	.align		4
.L_416:
        /*0984*/ 	.byte	0x04, 0x12
        /*0986*/ 	.short	(.L_418 - .L_417)
	.align		4
.L_417:
        /*0988*/ 	.word	index@(_ZN5flash24flash_fwd_splitkv_kernelI23Flash_fwd_kernel_traitsILi256ELi64ELi64ELi4ELb0ELb0EN7cutlass6half_tE19Flash_kernel_traitsILi256ELi64ELi64ELi4ES3_EELb0ELb1ELb0ELb0ELb0ELb1ELb1ELb1EEEvNS_16Flash_fwd_paramsE)
        /*098c*/ 	.word	0x00000010


	//----- nvinfo : EIATTR_MIN_STACK_SIZE
	.align		4
.L_418:
        /*0990*/ 	.byte	0x04, 0x12
        /*0992*/ 	.short	(.L_420 - .L_419)
	.align		4
.L_419:
        /*0994*/ 	.word	index@(_ZN5flash24flash_fwd_splitkv_kernelI23Flash_fwd_kernel_traitsILi256ELi64ELi64ELi4ELb0ELb0EN7cutlass6half_tE19Flash_kernel_traitsILi256ELi64ELi64ELi4ES3_EELb0ELb0ELb0ELb0ELb1ELb0ELb0ELb0EEEvNS_16Flash_fwd_paramsE)
        /*0998*/ 	.word	0x00000000


	//----- nvinfo : EIATTR_MIN_STACK_SIZE
	.align		4
.L_420:
        /*099c*/ 	.byte	0x04, 0x12
        /*099e*/ 	.short	(.L_422 - .L_421)
	.align		4
.L_421:
        /*09a0*/ 	.word	index@(_ZN5flash24flash_fwd_splitkv_kernelI23Flash_fwd_kernel_traitsILi256ELi64ELi64ELi4ELb0ELb0EN7cutlass6half_tE19Flash_kernel_traitsILi256ELi64ELi64ELi4ES3_EELb0ELb0ELb0ELb0ELb1ELb1ELb0ELb0EEEvNS_16Flash_fwd_paramsE)
        /*09a4*/ 	.word	0x00000000


	//----- nvinfo : EIATTR_MIN_STACK_SIZE
	.align		4
.L_422:
        /*09a8*/ 	.byte	0x04, 0x12
        /*09aa*/ 	.short	(.L_424 - .L_423)
	.align		4
.L_423:
        /*09ac*/ 	.word	index@(_ZN5flash24flash_fwd_splitkv_kernelI23Flash_fwd_kernel_traitsILi256ELi64ELi64ELi4ELb0ELb0EN7cutlass6half_tE19Flash_kernel_traitsILi256ELi64ELi64ELi4ES3_EELb0ELb0ELb1ELb0ELb0ELb0ELb0ELb0EEEvNS_16Flash_fwd_paramsE)
        /*09b0*/ 	.word	0x00000000


	//----- nvinfo : EIATTR_MIN_STACK_SIZE
	.align		4
.L_424:
        /*09b4*/ 	.byte	0x04, 0x12
        /*09b6*/ 	.short	(.L_426 - .L_425)
	.align		4
.L_425:
        /*09b8*/ 	.word	index@(_ZN5flash24flash_fwd_splitkv_kernelI23Flash_fwd_kernel_traitsILi256ELi64ELi64ELi4ELb0ELb0EN7cutlass6half_tE19Flash_kernel_traitsILi256ELi64ELi64ELi4ES3_EELb0ELb0ELb1ELb0ELb0ELb1ELb0ELb0EEEvNS_16Flash_fwd_paramsE)
        /*09bc*/ 	.word	0x00000000


	//----- nvinfo : EIATTR_MIN_STACK_SIZE
	.align		4
.L_426:
        /*09c0*/ 	.byte	0x04, 0x12
        /*09c2*/ 	.short	(.L_428 - .L_427)
	.align		4
.L_427:
        /*09c4*/ 	.word	index@(_ZN5flash24flash_fwd_splitkv_kernelI23Flash_fwd_kernel_traitsILi256ELi64ELi64ELi4ELb0ELb0EN7cutlass6half_tE19Flash_kernel_traitsILi256ELi64ELi64ELi4ES3_EELb0ELb0ELb0ELb0ELb1ELb0ELb0ELb1EEEvNS_16Flash_fwd_paramsE)
        /*09c8*/ 	.word	0x00000000


	//----- nvinfo : EIATTR_MIN_STACK_SIZE
	.align		4
.L_428:
        /*09cc*/ 	.byte	0x04, 0x12
        /*09ce*/ 	.short	(.L_430 - .L_429)
	.align		4
.L_429:
        /*09d0*/ 	.word	index@(_ZN5flash24flash_fwd_splitkv_kernelI23Flash_fwd_kernel_traitsILi256ELi64ELi64ELi4ELb0ELb0EN7cutlass6half_tE19Flash_kernel_traitsILi256ELi64ELi64ELi4ES3_EELb0ELb0ELb0ELb0ELb1ELb1ELb0ELb1EEEvNS_16Flash_fwd_paramsE)
        /*09d4*/ 	.word	0x00000008


	//----- nvinfo : EIATTR_MIN_STACK_SIZE
	.align		4
.L_430:
        /*09d8*/ 	.byte	0x04, 0x12
        /*09da*/ 	.short	(.L_432 - .L_431)
	.align		4
.L_431:
        /*09dc*/ 	.word	index@(_ZN5flash24flash_fwd_splitkv_kernelI23Flash_fwd_kernel_traitsILi256ELi64ELi64ELi4ELb0ELb0EN7cutlass6half_tE19Flash_kernel_traitsILi256ELi64ELi64ELi4ES3_EELb0ELb0ELb1ELb0ELb0ELb0ELb0ELb1EEEvNS_16Flash_fwd_paramsE)
        /*09e0*/ 	.word	0x00000000


	//----- nvinfo : EIATTR_MIN_STACK_SIZE
	.align		4
.L_432:
        /*09e4*/ 	.byte	0x04, 0x12
        /*09e6*/ 	.short	(.L_434 - .L_433)
	.align		4
.L_433:
        /*09e8*/ 	.word	index@(_ZN5flash24flash_fwd_splitkv_kernelI23Flash_fwd_kernel_traitsILi256ELi64ELi64ELi4ELb0ELb0EN7cutlass6half_tE19Flash_kernel_traitsILi256ELi64ELi64ELi4ES3_EELb0ELb0ELb1ELb0ELb0ELb1ELb0ELb1EEEvNS_16Flash_fwd_paramsE)
        /*09ec*/ 	.word	0x00000048


	//----- nvinfo : EIATTR_MIN_STACK_SIZE
	.align		4
.L_434:
        /*09f0*/ 	.byte	0x04, 0x12
        /*09f2*/ 	.short	(.L_436 - .L_435)
	.align		4
.L_435:
        /*09f4*/ 	.word	index@(_ZN5flash24flash_fwd_splitkv_kernelI23Flash_fwd_kernel_traitsILi256ELi64ELi64ELi4ELb0ELb0EN7cutlass6half_tE19Flash_kernel_traitsILi256ELi64ELi64ELi4ES3_EELb0ELb0ELb0ELb0ELb1ELb0ELb1ELb0EEEvNS_16Flash_fwd_paramsE)
        /*09f8*/ 	.word	0x00000000


	//----- nvinfo : EIATTR_MIN_STACK_SIZE
	.align		4
.L_436:
        /*09fc*/ 	.byte	0x04, 0x12
        /*09fe*/ 	.short	(.L_438 - .L_437)
	.align		4
.L_437:
        /*0a00*/ 	.word	index@(_ZN5flash24flash_fwd_splitkv_kernelI23Flash_fwd_kernel_traitsILi256ELi64ELi64ELi4ELb0ELb0EN7cutlass6half_tE19Flash_kernel_traitsILi256ELi64ELi64ELi4ES3_EELb0ELb0ELb0ELb0ELb1ELb1ELb1ELb0EEEvNS_16Flash_fwd_paramsE)
        /*0a04*/ 	.word	0x00000000


	//----- nvinfo : EIATTR_MIN_STACK_SIZE
	.align		4
.L_438:
        /*0a08*/ 	.byte	0x04, 0x12
        /*0a0a*/ 	.short	(.L_440 - .L_439)
	.align		4
.L_439:
        /*0a0c*/ 	.word	index@(_ZN5flash24flash_fwd_splitkv_kernelI23Flash_fwd_kernel_traitsILi256ELi64ELi64ELi4ELb0ELb0EN7cutlass6half_tE19Flash_kernel_traitsILi256ELi64ELi64ELi4ES3_EELb0ELb0ELb1ELb0ELb0ELb0ELb1ELb0EEEvNS_16Flash_fwd_paramsE)
        /*0a10*/ 	.word	0x00000000


	//----- nvinfo : EIATTR_MIN_STACK_SIZE
	.align		4
.L_440:
        /*0a14*/ 	.byte	0x04, 0x12
        /*0a16*/ 	.short	(.L_442 - .L_441)
	.align		4
.L_441:
        /*0a18*/ 	.word	index@(_ZN5flash24flash_fwd_splitkv_kernelI23Flash_fwd_kernel_traitsILi256ELi64ELi64ELi4ELb0ELb0EN7cutlass6half_tE19Flash_kernel_traitsILi256ELi64ELi64ELi4ES3_EELb0ELb0ELb1ELb0ELb0ELb1ELb1ELb0EEEvNS_16Flash_fwd_paramsE)
        /*0a1c*/ 	.word	0x00000000


	//----- nvinfo : EIATTR_MIN_STACK_SIZE
	.align		4
.L_442:
        /*0a20*/ 	.byte	0x04, 0x12
        /*0a22*/ 	.short	(.L_444 - .L_443)
	.align		4
.L_443:
        /*0a24*/ 	.word	index@(_ZN5flash24flash_fwd_splitkv_kernelI23Flash_fwd_kernel_traitsILi256ELi64ELi64ELi4ELb0ELb0EN7cutlass6half_tE19Flash_kernel_traitsILi256ELi64ELi64ELi4ES3_EELb0ELb0ELb0ELb0ELb1ELb0ELb1ELb1EEEvNS_16Flash_fwd_paramsE)
        /*0a28*/ 	.word	0x00000000


	//----- nvinfo : EIATTR_MIN_STACK_SIZE
	.align		4
.L_444:
        /*0a2c*/ 	.byte	0x04, 0x12
        /*0a2e*/ 	.short	(.L_446 - .L_445)
	.align		4
.L_445:
        /*0a30*/ 	.word	index@(_ZN5flash24flash_fwd_splitkv_kernelI23Flash_fwd_kernel_traitsILi256ELi64ELi64ELi4ELb0ELb0EN7cutlass6half_tE19Flash_kernel_traitsILi256ELi64ELi64ELi4ES3_EELb0ELb0ELb0ELb0ELb1ELb1ELb1ELb1EEEvNS_16Flash_fwd_paramsE)
        /*0a34*/ 	.word	0x00000000


	//----- nvinfo : EIATTR_MIN_STACK_SIZE
	.align		4
.L_446:
        /*0a38*/ 	.byte	0x04, 0x12
        /*0a3a*/ 	.short	(.L_448 - .L_447)
	.align		4
.L_447:
        /*0a3c*/ 	.word	index@(_ZN5flash24flash_fwd_splitkv_kernelI23Flash_fwd_kernel_traitsILi256ELi64ELi64ELi4ELb0ELb0EN7cutlass6half_tE19Flash_kernel_traitsILi256ELi64ELi64ELi4ES3_EELb0ELb0ELb1ELb0ELb0ELb0ELb1ELb1EEEvNS_16Flash_fwd_paramsE)
        /*0a40*/ 	.word	0x00000000


	//----- nvinfo : EIATTR_MIN_STACK_SIZE
	.align		4
.L_448:
        /*0a44*/ 	.byte	0x04, 0x12
        /*0a46*/ 	.short	(.L_450 - .L_449)
	.align		4
.L_449:
        /*0a48*/ 	.word	index@(_ZN5flash24flash_fwd_splitkv_kernelI23Flash_fwd_kernel_traitsILi256ELi64ELi64ELi4ELb0ELb0EN7cutlass6half_tE19Flash_kernel_traitsILi256ELi64ELi64ELi4ES3_EELb0ELb0ELb1ELb0ELb0ELb1ELb1ELb1EEEvNS_16Flash_fwd_paramsE)
        /*0a4c*/ 	.word	0x00000050


	//----- nvinfo : EIATTR_MIN_STACK_SIZE
	.align		4
.L_450:
        /*0a50*/ 	.byte	0x04, 0x12
        /*0a52*/ 	.short	(.L_452 - .L_451)
	.align		4
.L_451:
        /*0a54*/ 	.word	index@(_ZN5flash24flash_fwd_splitkv_kernelI23Flash_fwd_kernel_traitsILi256ELi64ELi64ELi4ELb0ELb0EN7cutlass6half_tE19Flash_kernel_traitsILi256ELi64ELi64ELi4ES3_EELb0ELb1ELb0ELb0ELb1ELb0ELb0ELb0EEEvNS_16Flash_fwd_paramsE)
        /*0a58*/ 	.word	0x00000000


	//----- nvinfo : EIATTR_MIN_STACK_SIZE
	.align		4
.L_452:
        /*0a5c*/ 	.byte	0x04, 0x12
        /*0a5e*/ 	.short	(.L_454 - .L_453)
	.align		4
.L_453:
        /*0a60*/ 	.word	index@(_ZN5flash24flash_fwd_splitkv_kernelI23Flash_fwd_kernel_traitsILi256ELi64ELi64ELi4ELb0ELb0EN7cutlass6half_tE19Flash_kernel_traitsILi256ELi64ELi64ELi4ES3_EELb0ELb1ELb0ELb0ELb1ELb1ELb0ELb0EEEvNS_16Flash_fwd_paramsE)
        /*0a64*/ 	.word	0x00000000


	//----- nvinfo : EIATTR_MIN_STACK_SIZE
	.align		4
.L_454:
        /*0a68*/ 	.byte	0x04, 0x12
        /*0a6a*/ 	.short	(.L_456 - .L_455)
	.align		4
.L_455:
        /*0a6c*/ 	.word	index@(_ZN5flash24flash_fwd_splitkv_kernelI23Flash_fwd_kernel_traitsILi256ELi64ELi64ELi4ELb0ELb0EN7cutlass6half_tE19Flash_kernel_traitsILi256ELi64ELi64ELi4ES3_EELb0ELb1ELb1ELb0ELb0ELb0ELb0ELb0EEEvNS_16Flash_fwd_paramsE)
        /*0a70*/ 	.word	0x00000000


	//----- nvinfo : EIATTR_MIN_STACK_SIZE
	.align		4
.L_456:
        /*0a74*/ 	.byte	0x04, 0x12
        /*0a76*/ 	.short	(.L_458 - .L_457)
	.align		4
.L_457:
        /*0a78*/ 	.word	index@(_ZN5flash24flash_fwd_splitkv_kernelI23Flash_fwd_kernel_traitsILi256ELi64ELi64ELi4ELb0ELb0EN7cutlass6half_tE19Flash_kernel_traitsILi256ELi64ELi64ELi4ES3_EELb0ELb1ELb1ELb0ELb0ELb1ELb0ELb0EEEvNS_16Flash_fwd_paramsE)
        /*0a7c*/ 	.word	0x00000000


	//----- nvinfo : EIATTR_MIN_STACK_SIZE
	.align		4
.L_458:
        /*0a80*/ 	.byte	0x04, 0x12
        /*0a82*/ 	.short	(.L_460 - .L_459)
	.align		4
.L_459:
        /*0a84*/ 	.word	index@(_ZN5flash24flash_fwd_splitkv_kernelI23Flash_fwd_kernel_traitsILi256ELi64ELi64ELi4ELb0ELb0EN7cutlass6half_tE19Flash_kernel_traitsILi256ELi64ELi64ELi4ES3_EELb0ELb1ELb0ELb0ELb1ELb0ELb0ELb1EEEvNS_16Flash_fwd_paramsE)
        /*0a88*/ 	.word	0x00000000


	//----- nvinfo : EIATTR_MIN_STACK_SIZE
	.align		4
.L_460:
        /*0a8c*/ 	.byte	0x04, 0x12
        /*0a8e*/ 	.short	(.L_462 - .L_461)
	.align		4
.L_461:
        /*0a90*/ 	.word	index@(_ZN5flash24flash_fwd_splitkv_kernelI23Flash_fwd_kernel_traitsILi256ELi64ELi64ELi4ELb0ELb0EN7cutlass6half_tE19Flash_kernel_traitsILi256ELi64ELi64ELi4ES3_EELb0ELb1ELb0ELb0ELb1ELb1ELb0ELb1EEEvNS_16Flash_fwd_paramsE)
        /*0a94*/ 	.word	0x00000000


	//----- nvinfo : EIATTR_MIN_STACK_SIZE
	.align		4
.L_462:
        /*0a98*/ 	.byte	0x04, 0x12
        /*0a9a*/ 	.short	(.L_464 - .L_463)
	.align		4
.L_463:
        /*0a9c*/ 	.word	index@(_ZN5flash24flash_fwd_splitkv_kernelI23Flash_fwd_kernel_traitsILi256ELi64ELi64ELi4ELb0ELb0EN7cutlass6half_tE19Flash_kernel_traitsILi256ELi64ELi64ELi4ES3_EELb0ELb1ELb1ELb0ELb0ELb0ELb0ELb1EEEvNS_16Flash_fwd_paramsE)
        /*0aa0*/ 	.word	0x00000008


	//----- nvinfo : EIATTR_MIN_STACK_SIZE
	.align		4
.L_464:
        /*0aa4*/ 	.byte	0x04, 0x12
        /*0aa6*/ 	.short	(.L_466 - .L_465)
	.align		4
.L_465:
        /*0aa8*/ 	.word	index@(_ZN5flash24flash_fwd_splitkv_kernelI23Flash_fwd_kernel_traitsILi256ELi64ELi64ELi4ELb0ELb0EN7cutlass6half_tE19Flash_kernel_traitsILi256ELi64ELi64ELi4ES3_EELb0ELb1ELb1ELb0ELb0ELb1ELb0ELb1EEEvNS_16Flash_fwd_paramsE)
        /*0aac*/ 	.word	0x00000000


	//----- nvinfo : EIATTR_MIN_STACK_SIZE
	.align		4
.L_466:
        /*0ab0*/ 	.byte	0x04, 0x12
        /*0ab2*/ 	.short	(.L_468 - .L_467)
	.align		4
.L_467:
        /*0ab4*/ 	.word	index@(_ZN5flash24flash_fwd_splitkv_kernelI23Flash_fwd_kernel_traitsILi256ELi64ELi64ELi4ELb0ELb0EN7cutlass6half_tE19Flash_kernel_traitsILi256ELi64ELi64ELi4ES3_EELb0ELb1ELb0ELb0ELb1ELb0ELb1ELb0EEEvNS_16Flash_fwd_paramsE)
        /*0ab8*/ 	.word	0x00000000


	//----- nvinfo : EIATTR_MIN_STACK_SIZE
	.align		4
.L_468:
        /*0abc*/ 	.byte	0x04, 0x12
        /*0abe*/ 	.short	(.L_470 - .L_469)
	.align		4
.L_469:
        /*0ac0*/ 	.word	index@(_ZN5flash24flash_fwd_splitkv_kernelI23Flash_fwd_kernel_traitsILi256ELi64ELi64ELi4ELb0ELb0EN7cutlass6half_tE19Flash_kernel_traitsILi256ELi64ELi64ELi4ES3_EELb0ELb1ELb0ELb0ELb1ELb1ELb1ELb0EEEvNS_16Flash_fwd_paramsE)
        /*0ac4*/ 	.word	0x00000000


	//----- nvinfo : EIATTR_MIN_STACK_SIZE
	.align		4
.L_470:
        /*0ac8*/ 	.byte	0x04, 0x12
        /*0aca*/ 	.short	(.L_472 - .L_471)
	.align		4
.L_471:
        /*0acc*/ 	.word	index@(_ZN5flash24flash_fwd_splitkv_kernelI23Flash_fwd_kernel_traitsILi256ELi64ELi64ELi4ELb0ELb0EN7cutlass6half_tE19Flash_kernel_traitsILi256ELi64ELi64ELi4ES3_EELb0ELb1ELb1ELb0ELb0ELb0ELb1ELb0EEEvNS_16Flash_fwd_paramsE)
        /*0ad0*/ 	.word	0x00000000


	//----- nvinfo : EIATTR_MIN_STACK_SIZE
	.align		4
.L_472:
        /*0ad4*/ 	.byte	0x04, 0x12
        /*0ad6*/ 	.short	(.L_474 - .L_473)
	.align		4
.L_473:
        /*0ad8*/ 	.word	index@(_ZN5flash24flash_fwd_splitkv_kernelI23Flash_fwd_kernel_traitsILi256ELi64ELi64ELi4ELb0ELb0EN7cutlass6half_tE19Flash_kernel_traitsILi256ELi64ELi64ELi4ES3_EELb0ELb1ELb1ELb0ELb0ELb1ELb1ELb0EEEvNS_16Flash_fwd_paramsE)
        /*0adc*/ 	.word	0x00000000


	//----- nvinfo : EIATTR_MIN_STACK_SIZE
	.align		4
.L_474:
        /*0ae0*/ 	.byte	0x04, 0x12
        /*0ae2*/ 	.short	(.L_476 - .L_475)
	.align		4
.L_475:
        /*0ae4*/ 	.word	index@(_ZN5flash24flash_fwd_splitkv_kernelI23Flash_fwd_kernel_traitsILi256ELi64ELi64ELi4ELb0ELb0EN7cutlass6half_tE19Flash_kernel_traitsILi256ELi64ELi64ELi4ES3_EELb0ELb1ELb0ELb0ELb1ELb0ELb1ELb1EEEvNS_16Flash_fwd_paramsE)
        /*0ae8*/ 	.word	0x00000008


	//----- nvinfo : EIATTR_MIN_STACK_SIZE
	.align		4
.L_476:
        /*0aec*/ 	.byte	0x04, 0x12
        /*0aee*/ 	.short	(.L_478 - .L_477)
	.align		4
.L_477:
        /*0af0*/ 	.word	index@(_ZN5flash24flash_fwd_splitkv_kernelI23Flash_fwd_kernel_traitsILi256ELi64ELi64ELi4ELb0ELb0EN7cutlass6half_tE19Flash_kernel_traitsILi256ELi64ELi64ELi4ES3_EELb0ELb1ELb0ELb0ELb1ELb1ELb1ELb1EEEvNS_16Flash_fwd_paramsE)
        /*0af4*/ 	.word	0x00000018


	//----- nvinfo : EIATTR_MIN_STACK_SIZE
	.align		4
.L_478:
        /*0af8*/ 	.byte	0x04, 0x12
        /*0afa*/ 	.short	(.L_480 - .L_479)
	.align		4
.L_479:
        /*0afc*/ 	.word	index@(_ZN5flash24flash_fwd_splitkv_kernelI23Flash_fwd_kernel_traitsILi256ELi64ELi64ELi4ELb0ELb0EN7cutlass6half_tE19Flash_kernel_traitsILi256ELi64ELi64ELi4ES3_EELb0ELb1ELb1ELb0ELb0ELb0ELb1ELb1EEEvNS_16Flash_fwd_paramsE)
        /*0b00*/ 	.word	0x00000018


	//----- nvinfo : EIATTR_MIN_STACK_SIZE
	.align		4
.L_480:
        /*0b04*/ 	.byte	0x04, 0x12
        /*0b06*/ 	.short	(.L_482 - .L_481)
	.align		4
.L_481:
        /*0b08*/ 	.word	index@(_ZN5flash24flash_fwd_splitkv_kernelI23Flash_fwd_kernel_traitsILi256ELi64ELi64ELi4ELb0ELb0EN7cutlass6half_tE19Flash_kernel_traitsILi256ELi64ELi64ELi4ES3_EELb0ELb1ELb1ELb0ELb0ELb1ELb1ELb1EEEvNS_16Flash_fwd_paramsE)
        /*0b0c*/ 	.word	0x00000028
.L_482:


//--------------------- .nv.info._ZN5flash32flash_fwd_splitkv_combine_kernelI23Flash_fwd_kernel_traitsILi256ELi64ELi64ELi4ELb0ELb0EN7cutlass6half_tE19Flash_kernel_traitsILi256ELi64ELi64ELi4ES3_EELi4ELi7ELb0EEEvNS_16Flash_fwd_paramsE --------------------------
	.section	.nv.info._ZN5flash32flash_fwd_splitkv_combine_kernelI23Flash_fwd_kernel_traitsILi256ELi64ELi64ELi4ELb0ELb0EN7cutlass6half_tE19Flash_kernel_traitsILi256ELi64ELi64ELi4ES3_EELi4ELi7ELb0EEEvNS_16Flash_fwd_paramsE,"",@"SHT_CUDA_INFO"
	.sectionflags	@""
	.align	4


	//----- nvinfo : EIATTR_CUDA_API_VERSION
	.align		4
        /*0000*/ 	.byte	0x04, 0x37
        /*0002*/ 	.short	(.L_484 - .L_483)
.L_483:
        /*0004*/ 	.word	0x00000082


	//----- nvinfo : EIATTR_SW2861232_WAR
	.align		4
.L_484:
        /*0008*/ 	.byte	0x01, 0x35
	.zero		2


	//----- nvinfo : EIATTR_PARAM_CBANK
	.align		4
        /*000c*/ 	.byte	0x04, 0x0a
        /*000e*/ 	.short	(.L_486 - .L_485)
	.align		4
.L_485:
        /*0010*/ 	.word	index@(.nv.constant0._ZN5flash32flash_fwd_splitkv_combine_kernelI23Flash_fwd_kernel_traitsILi256ELi64ELi64ELi4ELb0ELb0EN7cutlass6half_tE19Flash_kernel_traitsILi256ELi64ELi64ELi4ES3_EELi4ELi7ELb0EEEvNS_16Flash_fwd_paramsE)
        /*0014*/ 	.short	0x0160
        /*0016*/ 	.short	0x01d0


	//----- nvinfo : EIATTR_CBANK_PARAM_SIZE
	.align		4
.L_486:
        /*0018*/ 	.byte	0x03, 0x19
        /*001a*/ 	.short	0x01d0


	//----- nvinfo : EIATTR_KPARAM_INFO
	.align		4
        /*001c*/ 	.byte	0x04, 0x17
        /*001e*/ 	.short	(.L_488 - .L_487)
.L_487:
        /*0020*/ 	.word	0x00000000
        /*0024*/ 	.short	0x0000
        /*0026*/ 	.short	0x0000
        /*0028*/ 	.byte	0x00, 0xf0, 0x41, 0x07


	//----- nvinfo : EIATTR_MAXREG_COUNT
	.align		4
.L_488:
        /*002c*/ 	.byte	0x03, 0x1b
        /*002e*/ 	.short	0x00ff


	//----- nvinfo : EIATTR_NUM_BARRIERS
	.align		4
        /*0030*/ 	.byte	0x02, 0x4c
        /*0032*/ 	.byte	0x01
	.zero		1


	//----- nvinfo : EIATTR_MERCURY_ISA_VERSION
	.align		4
        /*0034*/ 	.byte	0x03, 0x5f
        /*0036*/ 	.short	0x0000


	//----- nvinfo : EIATTR_COOP_GROUP_MASK_REGIDS
	.align		4
        /*0038*/ 	.byte	0x04, 0x29
        /*003a*/ 	.short	(.L_490 - .L_489)


	//   ....[0]....
.L_489:
        /*003c*/ 	.word	0xffffffff


	//   ....[1]....
        /*0040*/ 	.word	0xffffffff


	//   ....[2]....
        /*0044*/ 	.word	0xffffffff


	//   ....[3]....
        /*0048*/ 	.word	0xffffffff


	//   ....[4]....
        /*004c*/ 	.word	0xffffffff


	//   ....[5]....
        /*0050*/ 	.word	0xffffffff


	//   ....[6]....
        /*0054*/ 	.word	0xffffffff


	//   ....[7]....
        /*0058*/ 	.word	0xffffffff


	//   ....[8]....
        /*005c*/ 	.word	0xffffffff


	//   ....[9]....
        /*0060*/ 	.word	0xffffffff


	//----- nvinfo : EIATTR_COOP_GROUP_INSTR_OFFSETS
	.align		4
.L_490:
        /*0064*/ 	.byte	0x04, 0x28
        /*0066*/ 	.short	(.L_492 - .L_491)


	//   ....[0]....
.L_491:
        /*0068*/ 	.word	0x00001ab0


	//   ....[1]....
        /*006c*/ 	.word	0x00001ad0


	//   ....[2]....
        /*0070*/ 	.word	0x00001af0


	//   ....[3]....
        /*0074*/ 	.word	0x00001b10


	//   ....[4]....
        /*0078*/ 	.word	0x00001b30


	//   ....[5]....
        /*007c*/ 	.word	0x00001c90


	//   ....[6]....
        /*0080*/ 	.word	0x00001ce0


	//   ....[7]....
        /*0084*/ 	.word	0x00001da0


	//   ....[8]....
        /*0088*/ 	.word	0x00001e20


	//   ....[9]....
        /*008c*/ 	.word	0x00001ef0


	//----- nvinfo : EIATTR_EXIT_INSTR_OFFSETS
	.align		4
.L_492:
        /*0090*/ 	.byte	0x04, 0x1c
        /*0092*/ 	.short	(.L_494 - .L_493)


	//   ....[0]....
.L_493:
        /*0094*/ 	.word	0x000043a0


	//   ....[1]....
        /*0098*/ 	.word	0x00004860


	//   ....[2]....
        /*009c*/ 	.word	0x000048c0


	//----- nvinfo : EIATTR_CRS_STACK_SIZE
	.align		4
.L_494:
        /*00a0*/ 	.byte	0x04, 0x1e
        /*00a2*/ 	.short	(.L_496 - .L_495)
.L_495:
        /*00a4*/ 	.word	0x00000000
.L_496:


//--------------------- .nv.info._ZN5flash32flash_fwd_splitkv_combine_kernelI23Flash_fwd_kernel_traitsILi256ELi64ELi64ELi4ELb0ELb0EN7cutlass6half_tE19Flash_kernel_traitsILi256ELi64ELi64ELi4ES3_EELi4ELi6ELb0EEEvNS_16Flash_fwd_paramsE --------------------------
	.section	.nv.info._ZN5flash32flash_fwd_splitkv_combine_kernelI23Flash_fwd_kernel_traitsILi256ELi64ELi64ELi4ELb0ELb0EN7cutlass6half_tE19Flash_kernel_traitsILi256ELi64ELi64ELi4ES3_EELi4ELi6ELb0EEEvNS_16Flash_fwd_paramsE,"",@"SHT_CUDA_INFO"
	.sectionflags	@""
	.align	4


	//----- nvinfo : EIATTR_CUDA_API_VERSION
	.align		4
        /*0000*/ 	.byte	0x04, 0x37
        /*0002*/ 	.short	(.L_498 - .L_497)
.L_497:
        /*0004*/ 	.word	0x00000082


	//----- nvinfo : EIATTR_SW2861232_WAR
	.align		4
.L_498:
        /*0008*/ 	.byte	0x01, 0x35
	.zero		2


	//----- nvinfo : EIATTR_PARAM_CBANK
	.align		4
        /*000c*/ 	.byte	0x04, 0x0a
        /*000e*/ 	.short	(.L_500 - .L_499)
	.align		4
.L_499:
        /*0010*/ 	.word	index@(.nv.constant0._ZN5flash32flash_fwd_splitkv_combine_kernelI23Flash_fwd_kernel_traitsILi256ELi64ELi64ELi4ELb0ELb0EN7cutlass6half_tE19Flash_kernel_traitsILi256ELi64ELi64ELi4ES3_EELi4ELi6ELb0EEEvNS_16Flash_fwd_paramsE)
        /*0014*/ 	.short	0x0160
        /*0016*/ 	.short	0x01d0


	//----- nvinfo : EIATTR_CBANK_PARAM_SIZE
	.align		4
.L_500:
        /*0018*/ 	.byte	0x03, 0x19
        /*001a*/ 	.short	0x01d0


	//----- nvinfo : EIATTR_KPARAM_INFO
	.align		4
        /*001c*/ 	.byte	0x04, 0x17
        /*001e*/ 	.short	(.L_502 - .L_501)
.L_501:
        /*0020*/ 	.word	0x00000000
        /*0024*/ 	.short	0x0000
        /*0026*/ 	.short	0x0000
        /*0028*/ 	.byte	0x00, 0xf0, 0x41, 0x07


	//----- nvinfo : EIATTR_MAXREG_COUNT
	.align		4
.L_502:
        /*002c*/ 	.byte	0x03, 0x1b
        /*002e*/ 	.short	0x00ff


	//----- nvinfo : EIATTR_NUM_BARRIERS
	.align		4
        /*0030*/ 	.byte	0x02, 0x4c
        /*0032*/ 	.byte	0x01
	.zero		1


	//----- nvinfo : EIATTR_MERCURY_ISA_VERSION
	.align		4
        /*0034*/ 	.byte	0x03, 0x5f
        /*0036*/ 	.short	0x0000


	//----- nvinfo : EIATTR_COOP_GROUP_MASK_REGIDS
	.align		4
        /*0038*/ 	.byte	0x04, 0x29
        /*003a*/ 	.short	(.L_504 - .L_503)


	//   ....[0]....
.L_503:
        /*003c*/ 	.word	0xffffffff


	//   ....[1]....
        /*0040*/ 	.word	0xffffffff


	//   ....[2]....
        /*0044*/ 	.word	0xffffffff


	//   ....[3]....
        /*0048*/ 	.word	0xffffffff


	//   ....[4]....
        /*004c*/ 	.word	0xffffffff


	//   ....[5]....
        /*0050*/ 	.word	0xffffffff


	//   ....[6]....
        /*0054*/ 	.word	0xffffffff


	//   ....[7]....
        /*0058*/ 	.word	0xffffffff


	//   ....[8]....
        /*005c*/ 	.word	0xffffffff


	//   ....[9]....
        /*0060*/ 	.word	0xffffffff


	//----- nvinfo : EIATTR_COOP_GROUP_INSTR_OFFSETS
	.align		4
.L_504:
        /*0064*/ 	.byte	0x04, 0x28
        /*0066*/ 	.short	(.L_506 - .L_505)


	//   ....[0]....
.L_505:
        /*0068*/ 	.word	0x000016f0


	//   ....[1]....
        /*006c*/ 	.word	0x00001710


	//   ....[2]....
        /*0070*/ 	.word	0x00001730


	//   ....[3]....
        /*0074*/ 	.word	0x00001760


	//   ....[4]....
        /*0078*/ 	.word	0x000017e0


	//   ....[5]....
        /*007c*/ 	.word	0x00001990


	//   ....[6]....
        /*0080*/ 	.word	0x00001a10


	//   ....[7]....
        /*0084*/ 	.word	0x00001ab0


	//   ....[8]....
        /*0088*/ 	.word	0x00001b50


	//   ....[9]....
        /*008c*/ 	.word	0x00001c40


	//----- nvinfo : EIATTR_EXIT_INSTR_OFFSETS
	.align		4
.L_506:
        /*0090*/ 	.byte	0x04, 0x1c
        /*0092*/ 	.short	(.L_508 - .L_507)


	//   ....[0]....
.L_507:
        /*0094*/ 	.word	0x00004030


	//   ....[1]....
        /*0098*/ 	.word	0x000044f0


	//   ....[2]....
        /*009c*/ 	.word	0x00004550


	//----- nvinfo : EIATTR_CRS_STACK_SIZE
	.align		4
.L_508:
        /*00a0*/ 	.byte	0x04, 0x1e
        /*00a2*/ 	.short	(.L_510 - .L_509)
.L_509:
        /*00a4*/ 	.word	0x00000000
.L_510:


//--------------------- .nv.info._ZN5flash32flash_fwd_splitkv_combine_kernelI23Flash_fwd_kernel_traitsILi256ELi64ELi64ELi4ELb0ELb0EN7cutlass6half_tE19Flash_kernel_traitsILi256ELi64ELi64ELi4ES3_EELi4ELi5ELb0EEEvNS_16Flash_fwd_paramsE --------------------------
	.section	.nv.info._ZN5flash32flash_fwd_splitkv_combine_kernelI23Flash_fwd_kernel_traitsILi256ELi64ELi64ELi4ELb0ELb0EN7cutlass6half_tE19Flash_kernel_traitsILi256ELi64ELi64ELi4ES3_EELi4ELi5ELb0EEEvNS_16Flash_fwd_paramsE,"",@"SHT_CUDA_INFO"
	.sectionflags	@""
	.align	4


	//----- nvinfo : EIATTR_CUDA_API_VERSION
	.align		4
        /*0000*/ 	.byte	0x04, 0x37
        /*0002*/ 	.short	(.L_512 - .L_511)
.L_511:
        /*0004*/ 	.word	0x00000082


	//----- nvinfo : EIATTR_SW2861232_WAR
	.align		4
.L_512:
        /*0008*/ 	.byte	0x01, 0x35
	.zero		2


	//----- nvinfo : EIATTR_PARAM_CBANK
	.align		4
        /*000c*/ 	.byte	0x04, 0x0a
        /*000e*/ 	.short	(.L_514 - .L_513)
	.align		4
.L_513:
        /*0010*/ 	.word	index@(.nv.constant0._ZN5flash32flash_fwd_splitkv_combine_kernelI23Flash_fwd_kernel_traitsILi256ELi64ELi64ELi4ELb0ELb0EN7cutlass6half_tE19Flash_kernel_traitsILi256ELi64ELi64ELi4ES3_EELi4ELi5ELb0EEEvNS_16Flash_fwd_paramsE)
        /*0014*/ 	.short	0x0160
        /*0016*/ 	.short	0x01d0


	//----- nvinfo : EIATTR_CBANK_PARAM_SIZE
	.align		4
.L_514:
        /*0018*/ 	.byte	0x03, 0x19
        /*001a*/ 	.short	0x01d0


	//----- nvinfo : EIATTR_KPARAM_INFO
	.align		4
        /*001c*/ 	.byte	0x04, 0x17
        /*001e*/ 	.short	(.L_516 - .L_515)
.L_515:
        /*0020*/ 	.word	0x00000000
        /*0024*/ 	.short	0x0000
        /*0026*/ 	.short	0x0000
        /*0028*/ 	.byte	0x00, 0xf0, 0x41, 0x07


	//----- nvinfo : EIATTR_MAXREG_COUNT
	.align		4
.L_516:
        /*002c*/ 	.byte	0x03, 0x1b
        /*002e*/ 	.short	0x00ff


	//----- nvinfo : EIATTR_NUM_BARRIERS
	.align		4
        /*0030*/ 	.byte	0x02, 0x4c
        /*0032*/ 	.byte	0x01
	.zero		1


	//----- nvinfo : EIATTR_MERCURY_ISA_VERSION
	.align		4
        /*0034*/ 	.byte	0x03, 0x5f
        /*0036*/ 	.short	0x0000


	//----- nvinfo : EIATTR_COOP_GROUP_MASK_REGIDS
	.align		4
        /*0038*/ 	.byte	0x04, 0x29
        /*003a*/ 	.short	(.L_518 - .L_517)


	//   ....[0]....
.L_517:
        /*003c*/ 	.word	0xffffffff


	//   ....[1]....
        /*0040*/ 	.word	0xffffffff


	//   ....[2]....
        /*0044*/ 	.word	0xffffffff


	//   ....[3]....
        /*0048*/ 	.word	0xffffffff


	//   ....[4]....
        /*004c*/ 	.word	0xffffffff


	//   ....[5]....
        /*0050*/ 	.word	0xffffffff


	//   ....[6]....
        /*0054*/ 	.word	0xffffffff


	//   ....[7]....
        /*0058*/ 	.word	0xffffffff


	//   ....[8]....
        /*005c*/ 	.word	0xffffffff


	//   ....[9]....
        /*0060*/ 	.word	0xffffffff


	//----- nvinfo : EIATTR_COOP_GROUP_INSTR_OFFSETS
	.align		4
.L_518:
        /*0064*/ 	.byte	0x04, 0x28
        /*0066*/ 	.short	(.L_520 - .L_519)


	//   ....[0]....
.L_519:
        /*0068*/ 	.word	0x00001c20


	//   ....[1]....
        /*006c*/ 	.word	0x00001c40


	//   ....[2]....
        /*0070*/ 	.word	0x00001c60


	//   ....[3]....
        /*0074*/ 	.word	0x00001c80


	//   ....[4]....
        /*0078*/ 	.word	0x00001ca0


	//   ....[5]....
        /*007c*/ 	.word	0x00001d10


	//   ....[6]....
        /*0080*/ 	.word	0x00001d30


	//   ....[7]....
        /*0084*/ 	.word	0x00001d60


	//   ....[8]....
        /*0088*/ 	.word	0x00001d80


	//   ....[9]....
        /*008c*/ 	.word	0x00001da0


	//----- nvinfo : EIATTR_EXIT_INSTR_OFFSETS
	.align		4
.L_520:
        /*0090*/ 	.byte	0x04, 0x1c
        /*0092*/ 	.short	(.L_522 - .L_521)


	//   ....[0]....
.L_521:
        /*0094*/ 	.word	0x00003f90


	//   ....[1]....
        /*0098*/ 	.word	0x00004450


	//   ....[2]....
        /*009c*/ 	.word	0x000044b0


	//----- nvinfo : EIATTR_CRS_STACK_SIZE
	.align		4
.L_522:
        /*00a0*/ 	.byte	0x04, 0x1e
        /*00a2*/ 	.short	(.L_524 - .L_523)
.L_523:
        /*00a4*/ 	.word	0x00000000
.L_524:


//--------------------- .nv.info._ZN5flash32flash_fwd_splitkv_combine_kernelI23Flash_fwd_kernel_traitsILi256ELi64ELi64ELi4ELb0ELb0EN7cutlass6half_tE19Flash_kernel_traitsILi256ELi64ELi64ELi4ES3_EELi4ELi4ELb0EEEvNS_16Flash_fwd_paramsE --------------------------
	.section	.nv.info._ZN5flash32flash_fwd_splitkv_combine_kernelI23Flash_fwd_kernel_traitsILi256ELi64ELi64ELi4ELb0ELb0EN7cutlass6half_tE19Flash_kernel_traitsILi256ELi64ELi64ELi4ES3_EELi4ELi4ELb0EEEvNS_16Flash_fwd_paramsE,"",@"SHT_CUDA_INFO"
	.sectionflags	@""
	.align	4


	//----- nvinfo : EIATTR_CUDA_API_VERSION
	.align		4
        /*0000*/ 	.byte	0x04, 0x37
        /*0002*/ 	.short	(.L_526 - .L_525)
.L_525:
        /*0004*/ 	.word	0x00000082


	//----- nvinfo : EIATTR_SW2861232_WAR
	.align		4
.L_526:
        /*0008*/ 	.byte	0x01, 0x35
	.zero		2


	//----- nvinfo : EIATTR_PARAM_CBANK
	.align		4
        /*000c*/ 	.byte	0x04, 0x0a
        /*000e*/ 	.short	(.L_528 - .L_527)
	.align		4
.L_527:
        /*0010*/ 	.word	index@(.nv.constant0._ZN5flash32flash_fwd_splitkv_combine_kernelI23Flash_fwd_kernel_traitsILi256ELi64ELi64ELi4ELb0ELb0EN7cutlass6half_tE19Flash_kernel_traitsILi256ELi64ELi64ELi4ES3_EELi4ELi4ELb0EEEvNS_16Flash_fwd_paramsE)
        /*0014*/ 	.short	0x0160
        /*0016*/ 	.short	0x01d0


	//----- nvinfo : EIATTR_CBANK_PARAM_SIZE
	.align		4
.L_528:
        /*0018*/ 	.byte	0x03, 0x19
        /*001a*/ 	.short	0x01d0


	//----- nvinfo : EIATTR_KPARAM_INFO
	.align		4
        /*001c*/ 	.byte	0x04, 0x17
        /*001e*/ 	.short	(.L_530 - .L_529)
.L_529:
        /*0020*/ 	.word	0x00000000
        /*0024*/ 	.short	0x0000
        /*0026*/ 	.short	0x0000
        /*0028*/ 	.byte	0x00, 0xf0, 0x41, 0x07


	//----- nvinfo : EIATTR_MAXREG_COUNT
	.align		4
.L_530:
        /*002c*/ 	.byte	0x03, 0x1b
        /*002e*/ 	.short	0x00ff


	//----- nvinfo : EIATTR_NUM_BARRIERS
	.align		4
        /*0030*/ 	.byte	0x02, 0x4c
        /*0032*/ 	.byte	0x01
	.zero		1


	//----- nvinfo : EIATTR_MERCURY_ISA_VERSION
	.align		4
        /*0034*/ 	.byte	0x03, 0x5f
        /*0036*/ 	.short	0x0000


	//----- nvinfo : EIATTR_COOP_GROUP_MASK_REGIDS
	.align		4
        /*0038*/ 	.byte	0x04, 0x29
        /*003a*/ 	.short	(.L_532 - .L_531)


	//   ....[0]....
.L_531:
        /*003c*/ 	.word	0xffffffff


	//   ....[1]....
        /*0040*/ 	.word	0xffffffff


	//   ....[2]....
        /*0044*/ 	.word	0xffffffff


	//   ....[3]....
        /*0048*/ 	.word	0xffffffff


	//   ....[4]....
        /*004c*/ 	.word	0xffffffff


	//   ....[5]....
        /*0050*/ 	.word	0xffffffff


	//   ....[6]....
        /*0054*/ 	.word	0xffffffff


	//   ....[7]....
        /*0058*/ 	.word	0xffffffff


	//----- nvinfo : EIATTR_COOP_GROUP_INSTR_OFFSETS
	.align		4
.L_532:
        /*005c*/ 	.byte	0x04, 0x28
        /*005e*/ 	.short	(.L_534 - .L_533)


	//   ....[0]....
.L_533:
        /*0060*/ 	.word	0x00001c20


	//   ....[1]....
        /*0064*/ 	.word	0x00001c40


	//   ....[2]....
        /*0068*/ 	.word	0x00001c60


	//   ....[3]....
        /*006c*/ 	.word	0x00001c80


	//   ....[4]....
        /*0070*/ 	.word	0x00001cf0


	//   ....[5]....
        /*0074*/ 	.word	0x00001d20


	//   ....[6]....
        /*0078*/ 	.word	0x00001d40


	//   ....[7]....
        /*007c*/ 	.word	0x00001d60


	//----- nvinfo : EIATTR_EXIT_INSTR_OFFSETS
	.align		4
.L_534:
        /*0080*/ 	.byte	0x04, 0x1c
        /*0082*/ 	.short	(.L_536 - .L_535)


	//   ....[0]....
.L_535:
        /*0084*/ 	.word	0x00003f80


	//   ....[1]....
        /*0088*/ 	.word	0x00004440


	//   ....[2]....
        /*008c*/ 	.word	0x000044a0


	//----- nvinfo : EIATTR_CRS_STACK_SIZE
	.align		4
.L_536:
        /*0090*/ 	.byte	0x04, 0x1e
        /*0092*/ 	.short	(.L_538 - .L_537)
.L_537:
        /*0094*/ 	.word	0x00000000
.L_538:


//--------------------- .nv.info._ZN5flash32flash_fwd_splitkv_combine_kernelI23Flash_fwd_kernel_traitsILi256ELi64ELi64ELi4ELb0ELb0EN7cutlass6half_tE19Flash_kernel_traitsILi256ELi64ELi64ELi4ES3_EELi4ELi3ELb0EEEvNS_16Flash_fwd_paramsE --------------------------
	.section	.nv.info._ZN5flash32flash_fwd_splitkv_combine_kernelI23Flash_fwd_kernel_traitsILi256ELi64ELi64ELi4ELb0ELb0EN7cutlass6half_tE19Flash_kernel_traitsILi256ELi64ELi64ELi4ES3_EELi4ELi3ELb0EEEvNS_16Flash_fwd_paramsE,"",@"SHT_CUDA_INFO"
	.sectionflags	@""
	.align	4


	//----- nvinfo : EIATTR_CUDA_API_VERSION
	.align		4
        /*0000*/ 	.byte	0x04, 0x37
        /*0002*/ 	.short	(.L_540 - .L_539)
.L_539:
        /*0004*/ 	.word	0x00000082


	//----- nvinfo : EIATTR_SW2861232_WAR
	.align		4
.L_540:
        /*0008*/ 	.byte	0x01, 0x35
	.zero		2


	//----- nvinfo : EIATTR_PARAM_CBANK
	.align		4
        /*000c*/ 	.byte	0x04, 0x0a
        /*000e*/ 	.short	(.L_542 - .L_541)
	.align		4
.L_541:
        /*0010*/ 	.word	index@(.nv.constant0._ZN5flash32flash_fwd_splitkv_combine_kernelI23Flash_fwd_kernel_traitsILi256ELi64ELi64ELi4ELb0ELb0EN7cutlass6half_tE19Flash_kernel_traitsILi256ELi64ELi64ELi4ES3_EELi4ELi3ELb0EEEvNS_16Flash_fwd_paramsE)
        /*0014*/ 	.short	0x0160
        /*0016*/ 	.short	0x01d0


	//----- nvinfo : EIATTR_CBANK_PARAM_SIZE
	.align		4
.L_542:
        /*0018*/ 	.byte	0x03, 0x19
        /*001a*/ 	.short	0x01d0


	//----- nvinfo : EIATTR_KPARAM_INFO
	.align		4
        /*001c*/ 	.byte	0x04, 0x17
        /*001e*/ 	.short	(.L_544 - .L_543)
.L_543:
        /*0020*/ 	.word	0x00000000
        /*0024*/ 	.short	0x0000
        /*0026*/ 	.short	0x0000
        /*0028*/ 	.byte	0x00, 0xf0, 0x41, 0x07


	//----- nvinfo : EIATTR_MAXREG_COUNT
	.align		4
.L_544:
        /*002c*/ 	.byte	0x03, 0x1b
        /*002e*/ 	.short	0x00ff


	//----- nvinfo : EIATTR_NUM_BARRIERS
	.align		4
        /*0030*/ 	.byte	0x02, 0x4c
        /*0032*/ 	.byte	0x01
	.zero		1


	//----- nvinfo : EIATTR_MERCURY_ISA_VERSION
	.align		4
        /*0034*/ 	.byte	0x03, 0x5f
        /*0036*/ 	.short	0x0000


	//----- nvinfo : EIATTR_COOP_GROUP_MASK_REGIDS
	.align		4
        /*0038*/ 	.byte	0x04, 0x29
        /*003a*/ 	.short	(.L_546 - .L_545)


	//   ....[0]....
.L_545:
        /*003c*/ 	.word	0xffffffff


	//   ....[1]....
        /*0040*/ 	.word	0xffffffff


	//   ....[2]....
        /*0044*/ 	.word	0xffffffff


	//   ....[3]....
        /*0048*/ 	.word	0xffffffff


	//   ....[4]....
        /*004c*/ 	.word	0xffffffff


	//   ....[5]....
        /*0050*/ 	.word	0xffffffff


	//----- nvinfo : EIATTR_COOP_GROUP_INSTR_OFFSETS
	.align		4
.L_546:
        /*0054*/ 	.byte	0x04, 0x28
        /*0056*/ 	.short	(.L_548 - .L_547)


	//   ....[0]....
.L_547:
        /*0058*/ 	.word	0x00001c20


	//   ....[1]....
        /*005c*/ 	.word	0x00001c40


	//   ....[2]....
        /*0060*/ 	.word	0x00001c70


	//   ....[3]....
        /*0064*/ 	.word	0x00001ce0


	//   ....[4]....
        /*0068*/ 	.word	0x00001d00


	//   ....[5]....
        /*006c*/ 	.word	0x00001d20


	//----- nvinfo : EIATTR_EXIT_INSTR_OFFSETS
	.align		4
.L_548:
        /*0070*/ 	.byte	0x04, 0x1c
        /*0072*/ 	.short	(.L_550 - .L_549)


	//   ....[0]....
.L_549:
        /*0074*/ 	.word	0x00003f40


	//   ....[1]....
        /*0078*/ 	.word	0x00004400


	//   ....[2]....
        /*007c*/ 	.word	0x00004460


	//----- nvinfo : EIATTR_CRS_STACK_SIZE
	.align		4
.L_550:
        /*0080*/ 	.byte	0x04, 0x1e
        /*0082*/ 	.short	(.L_552 - .L_551)
.L_551:
        /*0084*/ 	.word	0x00000000
.L_552:


//--------------------- .nv.info._ZN5flash32flash_fwd_splitkv_combine_kernelI23Flash_fwd_kernel_traitsILi256ELi64ELi64ELi4ELb0ELb0EN7cutlass6half_tE19Flash_kernel_traitsILi256ELi64ELi64ELi4ES3_EELi4ELi2ELb0EEEvNS_16Flash_fwd_paramsE --------------------------
	.section	.nv.info._ZN5flash32flash_fwd_splitkv_combine_kernelI23Flash_fwd_kernel_traitsILi256ELi64ELi64ELi4ELb0ELb0EN7cutlass6half_tE19Flash_kernel_traitsILi256ELi64ELi64ELi4ES3_EELi4ELi2ELb0EEEvNS_16Flash_fwd_paramsE,"",@"SHT_CUDA_INFO"
	.sectionflags	@""
	.align	4


	//----- nvinfo : EIATTR_CUDA_API_VERSION
	.align		4
        /*0000*/ 	.byte	0x04, 0x37
        /*0002*/ 	.short	(.L_554 - .L_553)
.L_553:
        /*0004*/ 	.word	0x00000082


	//----- nvinfo : EIATTR_SW2861232_WAR
	.align		4
.L_554:
        /*0008*/ 	.byte	0x01, 0x35
	.zero		2


	//----- nvinfo : EIATTR_PARAM_CBANK
	.align		4
        /*000c*/ 	.byte	0x04, 0x0a
        /*000e*/ 	.short	(.L_556 - .L_555)
	.align		4
.L_555:
        /*0010*/ 	.word	index@(.nv.constant0._ZN5flash32flash_fwd_splitkv_combine_kernelI23Flash_fwd_kernel_traitsILi256ELi64ELi64ELi4ELb0ELb0EN7cutlass6half_tE19Flash_kernel_traitsILi256ELi64ELi64ELi4ES3_EELi4ELi2ELb0EEEvNS_16Flash_fwd_paramsE)
        /*0014*/ 	.short	0x0160
        /*0016*/ 	.short	0x01d0


	//----- nvinfo : EIATTR_CBANK_PARAM_SIZE
	.align		4
.L_556:
        /*0018*/ 	.byte	0x03, 0x19
        /*001a*/ 	.short	0x01d0


	//----- nvinfo : EIATTR_KPARAM_INFO
	.align		4
        /*001c*/ 	.byte	0x04, 0x17
        /*001e*/ 	.short	(.L_558 - .L_557)
.L_557:
        /*0020*/ 	.word	0x00000000
        /*0024*/ 	.short	0x0000
        /*0026*/ 	.short	0x0000
        /*0028*/ 	.byte	0x00, 0xf0, 0x41, 0x07


	//----- nvinfo : EIATTR_MAXREG_COUNT
	.align		4
.L_558:
        /*002c*/ 	.byte	0x03, 0x1b
        /*002e*/ 	.short	0x00ff


	//----- nvinfo : EIATTR_NUM_BARRIERS
	.align		4
        /*0030*/ 	.byte	0x02, 0x4c
        /*0032*/ 	.byte	0x01
	.zero		1


	//----- nvinfo : EIATTR_MERCURY_ISA_VERSION
	.align		4
        /*0034*/ 	.byte	0x03, 0x5f
        /*0036*/ 	.short	0x0000


	//----- nvinfo : EIATTR_COOP_GROUP_MASK_REGIDS
	.align		4
        /*0038*/ 	.byte	0x04, 0x29
        /*003a*/ 	.short	(.L_560 - .L_559)


	//   ....[0]....
.L_559:
        /*003c*/ 	.word	0xffffffff


	//   ....[1]....
        /*0040*/ 	.word	0xffffffff


	//   ....[2]....
        /*0044*/ 	.word	0xffffffff


	//   ....[3]....
        /*0048*/ 	.word	0xffffffff


	//----- nvinfo : EIATTR_COOP_GROUP_INSTR_OFFSETS
	.align		4
.L_560:
        /*004c*/ 	.byte	0x04, 0x28
        /*004e*/ 	.short	(.L_562 - .L_561)


	//   ....[0]....
.L_561:
        /*0050*/ 	.word	0x00001bf0


	//   ....[1]....
        /*0054*/ 	.word	0x00001c10


	//   ....[2]....
        /*0058*/ 	.word	0x00001c80


	//   ....[3]....
        /*005c*/ 	.word	0x00001ca0


	//----- nvinfo : EIATTR_EXIT_INSTR_OFFSETS
	.align		4
.L_562:
        /*0060*/ 	.byte	0x04, 0x1c
        /*0062*/ 	.short	(.L_564 - .L_563)


	//   ....[0]....
.L_563:
        /*0064*/ 	.word	0x00003e80


	//   ....[1]....
        /*0068*/ 	.word	0x00004340


	//   ....[2]....
        /*006c*/ 	.word	0x000043a0


	//----- nvinfo : EIATTR_CRS_STACK_SIZE
	.align		4
.L_564:
        /*0070*/ 	.byte	0x04, 0x1e
        /*0072*/ 	.short	(.L_566 - .L_565)
.L_565:
        /*0074*/ 	.word	0x00000000
.L_566:


//--------------------- .nv.info._ZN5flash32flash_fwd_splitkv_combine_kernelI23Flash_fwd_kernel_traitsILi256ELi64ELi64ELi4ELb0ELb0EN7cutlass6half_tE19Flash_kernel_traitsILi256ELi64ELi64ELi4ES3_EELi4ELi1ELb0EEEvNS_16Flash_fwd_paramsE --------------------------
	.section	.nv.info._ZN5flash32flash_fwd_splitkv_combine_kernelI23Flash_fwd_kernel_traitsILi256ELi64ELi64ELi4ELb0ELb0EN7cutlass6half_tE19Flash_kernel_traitsILi256ELi64ELi64ELi4ES3_EELi4ELi1ELb0EEEvNS_16Flash_fwd_paramsE,"",@"SHT_CUDA_INFO"
	.sectionflags	@""
	.align	4


	//----- nvinfo : EIATTR_CUDA_API_VERSION
	.align		4
        /*0000*/ 	.byte	0x04, 0x37
        /*0002*/ 	.short	(.L_568 - .L_567)
.L_567:
        /*0004*/ 	.word	0x00000082


	//----- nvinfo : EIATTR_SW2861232_WAR
	.align		4
.L_568:
        /*0008*/ 	.byte	0x01, 0x35
	.zero		2


	//----- nvinfo : EIATTR_PARAM_CBANK
	.align		4
        /*000c*/ 	.byte	0x04, 0x0a
        /*000e*/ 	.short	(.L_570 - .L_569)
	.align		4
.L_569:
        /*0010*/ 	.word	index@(.nv.constant0._ZN5flash32flash_fwd_splitkv_combine_kernelI23Flash_fwd_kernel_traitsILi256ELi64ELi64ELi4ELb0ELb0EN7cutlass6half_tE19Flash_kernel_traitsILi256ELi64ELi64ELi4ES3_EELi4ELi1ELb0EEEvNS_16Flash_fwd_paramsE)
        /*0014*/ 	.short	0x0160
        /*0016*/ 	.short	0x01d0


	//----- nvinfo : EIATTR_CBANK_PARAM_SIZE
	.align		4
.L_570:
        /*0018*/ 	.byte	0x03, 0x19
        /*001a*/ 	.short	0x01d0


	//----- nvinfo : EIATTR_KPARAM_INFO
	.align		4
        /*001c*/ 	.byte	0x04, 0x17
        /*001e*/ 	.short	(.L_572 - .L_571)
.L_571:
        /*0020*/ 	.word	0x00000000
        /*0024*/ 	.short	0x0000
        /*0026*/ 	.short	0x0000
        /*0028*/ 	.byte	0x00, 0xf0, 0x41, 0x07


	//----- nvinfo : EIATTR_MAXREG_COUNT
	.align		4
.L_572:
        /*002c*/ 	.byte	0x03, 0x1b
        /*002e*/ 	.short	0x00ff


	//----- nvinfo : EIATTR_NUM_BARRIERS
	.align		4
        /*0030*/ 	.byte	0x02, 0x4c
        /*0032*/ 	.byte	0x01
	.zero		1


	//----- nvinfo : EIATTR_MERCURY_ISA_VERSION
	.align		4
        /*0034*/ 	.byte	0x03, 0x5f
        /*0036*/ 	.short	0x0000


	//----- nvinfo : EIATTR_COOP_GROUP_MASK_REGIDS
	.align		4
        /*0038*/ 	.byte	0x04, 0x29
        /*003a*/ 	.short	(.L_574 - .L_573)


	//   ....[0]....
.L_573:
        /*003c*/ 	.word	0xffffffff


	//   ....[1]....
        /*0040*/ 	.word	0xffffffff


	//----- nvinfo : EIATTR_COOP_GROUP_INSTR_OFFSETS
	.align		4
.L_574:
        /*0044*/ 	.byte	0x04, 0x28
        /*0046*/ 	.short	(.L_576 - .L_575)


	//   ....[0]....
.L_575:
        /*0048*/ 	.word	0x00001c70


	//   ....[1]....
        /*004c*/ 	.word	0x00001d00


	//----- nvinfo : EIATTR_EXIT_INSTR_OFFSETS
	.align		4
.L_576:
        /*0050*/ 	.byte	0x04, 0x1c
        /*0052*/ 	.short	(.L_578 - .L_577)


	//   ....[0]....
.L_577:
        /*0054*/ 	.word	0x00003ee0


	//   ....[1]....
        /*0058*/ 	.word	0x00004380


	//   ....[2]....
        /*005c*/ 	.word	0x000043e0


	//----- nvinfo : EIATTR_CRS_STACK_SIZE
	.align		4
.L_578:
        /*0060*/ 	.byte	0x04, 0x1e
        /*0062*/ 	.short	(.L_580 - .L_579)
.L_579:
        /*0064*/ 	.word	0x00000000
.L_580:


//--------------------- .nv.info._ZN5flash32flash_fwd_splitkv_combine_kernelI23Flash_fwd_kernel_traitsILi256ELi64ELi64ELi4ELb0ELb0EN7cutlass6half_tE19Flash_kernel_traitsILi256ELi64ELi64ELi4ES3_EELi4ELi7ELb1EEEvNS_16Flash_fwd_paramsE --------------------------
	.section	.nv.info._ZN5flash32flash_fwd_splitkv_combine_kernelI23Flash_fwd_kernel_traitsILi256ELi64ELi64ELi4ELb0ELb0EN7cutlass6half_tE19Flash_kernel_traitsILi256ELi64ELi64ELi4ES3_EELi4ELi7ELb1EEEvNS_16Flash_fwd_paramsE,"",@"SHT_CUDA_INFO"
	.sectionflags	@""
	.align	4


	//----- nvinfo : EIATTR_CUDA_API_VERSION
	.align		4
        /*0000*/ 	.byte	0x04, 0x37
        /*0002*/ 	.short	(.L_582 - .L_581)
.L_581:
        /*0004*/ 	.word	0x00000082


	//----- nvinfo : EIATTR_SW2861232_WAR
	.align		4
.L_582:
        /*0008*/ 	.byte	0x01, 0x35
	.zero		2


	//----- nvinfo : EIATTR_PARAM_CBANK
	.align		4
        /*000c*/ 	.byte	0x04, 0x0a
        /*000e*/ 	.short	(.L_584 - .L_583)
	.align		4
.L_583:
        /*0010*/ 	.word	index@(.nv.constant0._ZN5flash32flash_fwd_splitkv_combine_kernelI23Flash_fwd_kernel_traitsILi256ELi64ELi64ELi4ELb0ELb0EN7cutlass6half_tE19Flash_kernel_traitsILi256ELi64ELi64ELi4ES3_EELi4ELi7ELb1EEEvNS_16Flash_fwd_paramsE)
        /*0014*/ 	.short	0x0160
        /*0016*/ 	.short	0x01d0


	//----- nvinfo : EIATTR_CBANK_PARAM_SIZE
	.align		4
.L_584:
        /*0018*/ 	.byte	0x03, 0x19
        /*001a*/ 	.short	0x01d0


	//----- nvinfo : EIATTR_KPARAM_INFO
	.align		4
        /*001c*/ 	.byte	0x04, 0x17
        /*001e*/ 	.short	(.L_586 - .L_585)
.L_585:
        /*0020*/ 	.word	0x00000000
        /*0024*/ 	.short	0x0000
        /*0026*/ 	.short	0x0000
        /*0028*/ 	.byte	0x00, 0xf0, 0x41, 0x07


	//----- nvinfo : EIATTR_MAXREG_COUNT
	.align		4
.L_586:
        /*002c*/ 	.byte	0x03, 0x1b
        /*002e*/ 	.short	0x00ff


	//----- nvinfo : EIATTR_NUM_BARRIERS
	.align		4
        /*0030*/ 	.byte	0x02, 0x4c
        /*0032*/ 	.byte	0x01
	.zero		1


	//----- nvinfo : EIATTR_MERCURY_ISA_VERSION
	.align		4
        /*0034*/ 	.byte	0x03, 0x5f
        /*0036*/ 	.short	0x0000


	//----- nvinfo : EIATTR_COOP_GROUP_MASK_REGIDS
	.align		4
        /*0038*/ 	.byte	0x04, 0x29
        /*003a*/ 	.short	(.L_588 - .L_587)


	//   ....[0]....
.L_587:
        /*003c*/ 	.word	0xffffffff


	//   ....[1]....
        /*0040*/ 	.word	0xffffffff


	//   ....[2]....
        /*0044*/ 	.word	0xffffffff


	//   ....[3]....
        /*0048*/ 	.word	0xffffffff


	//   ....[4]....
        /*004c*/ 	.word	0xffffffff


	//   ....[5]....
        /*0050*/ 	.word	0xffffffff


	//   ....[6]....
        /*0054*/ 	.word	0xffffffff


	//   ....[7]....
        /*0058*/ 	.word	0xffffffff


	//   ....[8]....
        /*005c*/ 	.word	0xffffffff


	//   ....[9]....
        /*0060*/ 	.word	0xffffffff


	//----- nvinfo : EIATTR_COOP_GROUP_INSTR_OFFSETS
	.align		4
.L_588:
        /*0064*/ 	.byte	0x04, 0x28
        /*0066*/ 	.short	(.L_590 - .L_589)


	//   ....[0]....
.L_589:
        /*0068*/ 	.word	0x00001ab0


	//   ....[1]....
        /*006c*/ 	.word	0x00001ad0


	//   ....[2]....
        /*0070*/ 	.word	0x00001af0


	//   ....[3]....
        /*0074*/ 	.word	0x00001b10


	//   ....[4]....
        /*0078*/ 	.word	0x00001b30


	//   ....[5]....
        /*007c*/ 	.word	0x00001c90


	//   ....[6]....
        /*0080*/ 	.word	0x00001ce0


	//   ....[7]....
        /*0084*/ 	.word	0x00001da0


	//   ....[8]....
        /*0088*/ 	.word	0x00001e20


	//   ....[9]....
        /*008c*/ 	.word	0x00001ef0


	//----- nvinfo : EIATTR_EXIT_INSTR_OFFSETS
	.align		4
.L_590:
        /*0090*/ 	.byte	0x04, 0x1c
        /*0092*/ 	.short	(.L_592 - .L_591)


	//   ....[0]....
.L_591:
        /*0094*/ 	.word	0x00004910


	//   ....[1]....
        /*0098*/ 	.word	0x00004e10


	//----- nvinfo : EIATTR_CRS_STACK_SIZE
	.align		4
.L_592:
        /*009c*/ 	.byte	0x04, 0x1e
        /*009e*/ 	.short	(.L_594 - .L_593)
.L_593:
        /*00a0*/ 	.word	0x00000000
.L_594:


//--------------------- .nv.info._ZN5flash32flash_fwd_splitkv_combine_kernelI23Flash_fwd_kernel_traitsILi256ELi64ELi64ELi4ELb0ELb0EN7cutlass6half_tE19Flash_kernel_traitsILi256ELi64ELi64ELi4ES3_EELi4ELi6ELb1EEEvNS_16Flash_fwd_paramsE --------------------------
	.section	.nv.info._ZN5flash32flash_fwd_splitkv_combine_kernelI23Flash_fwd_kernel_traitsILi256ELi64ELi64ELi4ELb0ELb0EN7cutlass6half_tE19Flash_kernel_traitsILi256ELi64ELi64ELi4ES3_EELi4ELi6ELb1EEEvNS_16Flash_fwd_paramsE,"",@"SHT_CUDA_INFO"
	.sectionflags	@""
	.align	4


	//----- nvinfo : EIATTR_CUDA_API_VERSION
	.align		4
        /*0000*/ 	.byte	0x04, 0x37
        /*0002*/ 	.short	(.L_596 - .L_595)
.L_595:
        /*0004*/ 	.word	0x00000082


	//----- nvinfo : EIATTR_SW2861232_WAR
	.align		4
.L_596:
        /*0008*/ 	.byte	0x01, 0x35
	.zero		2


	//----- nvinfo : EIATTR_PARAM_CBANK
	.align		4
        /*000c*/ 	.byte	0x04, 0x0a
        /*000e*/ 	.short	(.L_598 - .L_597)
	.align		4
.L_597:
        /*0010*/ 	.word	index@(.nv.constant0._ZN5flash32flash_fwd_splitkv_combine_kernelI23Flash_fwd_kernel_traitsILi256ELi64ELi64ELi4ELb0ELb0EN7cutlass6half_tE19Flash_kernel_traitsILi256ELi64ELi64ELi4ES3_EELi4ELi6ELb1EEEvNS_16Flash_fwd_paramsE)
        /*0014*/ 	.short	0x0160
        /*0016*/ 	.short	0x01d0


	//----- nvinfo : EIATTR_CBANK_PARAM_SIZE
	.align		4
.L_598:
        /*0018*/ 	.byte	0x03, 0x19
        /*001a*/ 	.short	0x01d0


	//----- nvinfo : EIATTR_KPARAM_INFO
	.align		4
        /*001c*/ 	.byte	0x04, 0x17
        /*001e*/ 	.short	(.L_600 - .L_599)
.L_599:
        /*0020*/ 	.word	0x00000000
        /*0024*/ 	.short	0x0000
        /*0026*/ 	.short	0x0000
        /*0028*/ 	.byte	0x00, 0xf0, 0x41, 0x07


	//----- nvinfo : EIATTR_MAXREG_COUNT
	.align		4
.L_600:
        /*002c*/ 	.byte	0x03, 0x1b
        /*002e*/ 	.short	0x00ff


	//----- nvinfo : EIATTR_NUM_BARRIERS
	.align		4
        /*0030*/ 	.byte	0x02, 0x4c
        /*0032*/ 	.byte	0x01
	.zero		1


	//----- nvinfo : EIATTR_MERCURY_ISA_VERSION
	.align		4
        /*0034*/ 	.byte	0x03, 0x5f
        /*0036*/ 	.short	0x0000


	//----- nvinfo : EIATTR_COOP_GROUP_MASK_REGIDS
	.align		4
        /*0038*/ 	.byte	0x04, 0x29
        /*003a*/ 	.short	(.L_602 - .L_601)


	//   ....[0]....
.L_601:
        /*003c*/ 	.word	0xffffffff


	//   ....[1]....
        /*0040*/ 	.word	0xffffffff


	//   ....[2]....
        /*0044*/ 	.word	0xffffffff


	//   ....[3]....
        /*0048*/ 	.word	0xffffffff


	//   ....[4]....
        /*004c*/ 	.word	0xffffffff


	//   ....[5]....
        /*0050*/ 	.word	0xffffffff


	//   ....[6]....
        /*0054*/ 	.word	0xffffffff


	//   ....[7]....
        /*0058*/ 	.word	0xffffffff


	//   ....[8]....
        /*005c*/ 	.word	0xffffffff


	//   ....[9]....
        /*0060*/ 	.word	0xffffffff


	//----- nvinfo : EIATTR_COOP_GROUP_INSTR_OFFSETS
	.align		4
.L_602:
        /*0064*/ 	.byte	0x04, 0x28
        /*0066*/ 	.short	(.L_604 - .L_603)


	//   ....[0]....
.L_603:
        /*0068*/ 	.word	0x000016f0


	//   ....[1]....
        /*006c*/ 	.word	0x00001710


	//   ....[2]....
        /*0070*/ 	.word	0x00001730


	//   ....[3]....
        /*0074*/ 	.word	0x00001760


	//   ....[4]....
        /*0078*/ 	.word	0x000017e0


	//   ....[5]....
        /*007c*/ 	.word	0x00001990


	//   ....[6]....
        /*0080*/ 	.word	0x00001a10


	//   ....[7]....
        /*0084*/ 	.word	0x00001ab0


	//   ....[8]....
        /*0088*/ 	.word	0x00001b50


	//   ....[9]....
        /*008c*/ 	.word	0x00001c40


	//----- nvinfo : EIATTR_EXIT_INSTR_OFFSETS
	.align		4
.L_604:
        /*0090*/ 	.byte	0x04, 0x1c
        /*0092*/ 	.short	(.L_606 - .L_605)


	//   ....[0]....
.L_605:
        /*0094*/ 	.word	0x000045a0


	//   ....[1]....
        /*0098*/ 	.word	0x00004aa0


	//----- nvinfo : EIATTR_CRS_STACK_SIZE
	.align		4
.L_606:
        /*009c*/ 	.byte	0x04, 0x1e
        /*009e*/ 	.short	(.L_608 - .L_607)
.L_607:
        /*00a0*/ 	.word	0x00000000
.L_608:


//--------------------- .nv.info._ZN5flash32flash_fwd_splitkv_combine_kernelI23Flash_fwd_kernel_traitsILi256ELi64ELi64ELi4ELb0ELb0EN7cutlass6half_tE19Flash_kernel_traitsILi256ELi64ELi64ELi4ES3_EELi4ELi5ELb1EEEvNS_16Flash_fwd_paramsE --------------------------
	.section	.nv.info._ZN5flash32flash_fwd_splitkv_combine_kernelI23Flash_fwd_kernel_traitsILi256ELi64ELi64ELi4ELb0ELb0EN7cutlass6half_tE19Flash_kernel_traitsILi256ELi64ELi64ELi4ES3_EELi4ELi5ELb1EEEvNS_16Flash_fwd_paramsE,"",@"SHT_CUDA_INFO"
	.sectionflags	@""
	.align	4


	//----- nvinfo : EIATTR_CUDA_API_VERSION
	.align		4
        /*0000*/ 	.byte	0x04, 0x37
        /*0002*/ 	.short	(.L_610 - .L_609)
.L_609:
        /*0004*/ 	.word	0x00000082


	//----- nvinfo : EIATTR_SW2861232_WAR
	.align		4
.L_610:
        /*0008*/ 	.byte	0x01, 0x35
	.zero		2


	//----- nvinfo : EIATTR_PARAM_CBANK
	.align		4
        /*000c*/ 	.byte	0x04, 0x0a
        /*000e*/ 	.short	(.L_612 - .L_611)
	.align		4
.L_611:
        /*0010*/ 	.word	index@(.nv.constant0._ZN5flash32flash_fwd_splitkv_combine_kernelI23Flash_fwd_kernel_traitsILi256ELi64ELi64ELi4ELb0ELb0EN7cutlass6half_tE19Flash_kernel_traitsILi256ELi64ELi64ELi4ES3_EELi4ELi5ELb1EEEvNS_16Flash_fwd_paramsE)
        /*0014*/ 	.short	0x0160
        /*0016*/ 	.short	0x01d0


	//----- nvinfo : EIATTR_CBANK_PARAM_SIZE
	.align		4
.L_612:
        /*0018*/ 	.byte	0x03, 0x19
        /*001a*/ 	.short	0x01d0


	//----- nvinfo : EIATTR_KPARAM_INFO
	.align		4
        /*001c*/ 	.byte	0x04, 0x17
        /*001e*/ 	.short	(.L_614 - .L_613)
.L_613:
        /*0020*/ 	.word	0x00000000
        /*0024*/ 	.short	0x0000
        /*0026*/ 	.short	0x0000
        /*0028*/ 	.byte	0x00, 0xf0, 0x41, 0x07


	//----- nvinfo : EIATTR_MAXREG_COUNT
	.align		4
.L_614:
        /*002c*/ 	.byte	0x03, 0x1b
        /*002e*/ 	.short	0x00ff


	//----- nvinfo : EIATTR_NUM_BARRIERS
	.align		4
        /*0030*/ 	.byte	0x02, 0x4c
        /*0032*/ 	.byte	0x01
	.zero		1


	//----- nvinfo : EIATTR_MERCURY_ISA_VERSION
	.align		4
        /*0034*/ 	.byte	0x03, 0x5f
        /*0036*/ 	.short	0x0000


	//----- nvinfo : EIATTR_COOP_GROUP_MASK_REGIDS
	.align		4
        /*0038*/ 	.byte	0x04, 0x29
        /*003a*/ 	.short	(.L_616 - .L_615)


	//   ....[0]....
.L_615:
        /*003c*/ 	.word	0xffffffff


	//   ....[1]....
        /*0040*/ 	.word	0xffffffff


	//   ....[2]....
        /*0044*/ 	.word	0xffffffff


	//   ....[3]....
        /*0048*/ 	.word	0xffffffff


	//   ....[4]....
        /*004c*/ 	.word	0xffffffff


	//   ....[5]....
        /*0050*/ 	.word	0xffffffff


	//   ....[6]....
        /*0054*/ 	.word	0xffffffff


	//   ....[7]....
        /*0058*/ 	.word	0xffffffff


	//   ....[8]....
        /*005c*/ 	.word	0xffffffff


	//   ....[9]....
        /*0060*/ 	.word	0xffffffff


	//----- nvinfo : EIATTR_COOP_GROUP_INSTR_OFFSETS
	.align		4
.L_616:
        /*0064*/ 	.byte	0x04, 0x28
        /*0066*/ 	.short	(.L_618 - .L_617)


	//   ....[0]....
.L_617:
        /*0068*/ 	.word	0x00001c20


	//   ....[1]....
        /*006c*/ 	.word	0x00001c40


	//   ....[2]....
        /*0070*/ 	.word	0x00001c60


	//   ....[3]....
        /*0074*/ 	.word	0x00001c80


	//   ....[4]....
        /*0078*/ 	.word	0x00001ca0


	//   ....[5]....
        /*007c*/ 	.word	0x00001d10


	//   ....[6]....
        /*0080*/ 	.word	0x00001d30


	//   ....[7]....
        /*0084*/ 	.word	0x00001d60


	//   ....[8]....
        /*0088*/ 	.word	0x00001d80


	//   ....[9]....
        /*008c*/ 	.word	0x00001da0


	//----- nvinfo : EIATTR_EXIT_INSTR_OFFSETS
	.align		4
.L_618:
        /*0090*/ 	.byte	0x04, 0x1c
        /*0092*/ 	.short	(.L_620 - .L_619)


	//   ....[0]....
.L_619:
        /*0094*/ 	.word	0x00004530


	//   ....[1]....
        /*0098*/ 	.word	0x00004a30


	//----- nvinfo : EIATTR_CRS_STACK_SIZE
	.align		4
.L_620:
        /*009c*/ 	.byte	0x04, 0x1e
        /*009e*/ 	.short	(.L_622 - .L_621)
.L_621:
        /*00a0*/ 	.word	0x00000000
.L_622:


//--------------------- .nv.info._ZN5flash32flash_fwd_splitkv_combine_kernelI23Flash_fwd_kernel_traitsILi256ELi64ELi64ELi4ELb0ELb0EN7cutlass6half_tE19Flash_kernel_traitsILi256ELi64ELi64ELi4ES3_EELi4ELi4ELb1EEEvNS_16Flash_fwd_paramsE --------------------------
	.section	.nv.info._ZN5flash32flash_fwd_splitkv_combine_kernelI23Flash_fwd_kernel_traitsILi256ELi64ELi64ELi4ELb0ELb0EN7cutlass6half_tE19Flash_kernel_traitsILi256ELi64ELi64ELi4ES3_EELi4ELi4ELb1EEEvNS_16Flash_fwd_paramsE,"",@"SHT_CUDA_INFO"
	.sectionflags	@""
	.align	4


	//----- nvinfo : EIATTR_CUDA_API_VERSION
	.align		4
        /*0000*/ 	.byte	0x04, 0x37
        /*0002*/ 	.short	(.L_624 - .L_623)
.L_623:
        /*0004*/ 	.word	0x00000082


	//----- nvinfo : EIATTR_SW2861232_WAR
	.align		4
.L_624:
        /*0008*/ 	.byte	0x01, 0x35
	.zero		2


	//----- nvinfo : EIATTR_PARAM_CBANK
	.align		4
        /*000c*/ 	.byte	0x04, 0x0a
        /*000e*/ 	.short	(.L_626 - .L_625)
	.align		4
.L_625:
        /*0010*/ 	.word	index@(.nv.constant0._ZN5flash32flash_fwd_splitkv_combine_kernelI23Flash_fwd_kernel_traitsILi256ELi64ELi64ELi4ELb0ELb0EN7cutlass6half_tE19Flash_kernel_traitsILi256ELi64ELi64ELi4ES3_EELi4ELi4ELb1EEEvNS_16Flash_fwd_paramsE)
        /*0014*/ 	.short	0x0160
        /*0016*/ 	.short	0x01d0


	//----- nvinfo : EIATTR_CBANK_PARAM_SIZE
	.align		4
.L_626:
        /*0018*/ 	.byte	0x03, 0x19
        /*001a*/ 	.short	0x01d0


	//----- nvinfo : EIATTR_KPARAM_INFO
	.align		4
        /*001c*/ 	.byte	0x04, 0x17
        /*001e*/ 	.short	(.L_628 - .L_627)
.L_627:
        /*0020*/ 	.word	0x00000000
        /*0024*/ 	.short	0x0000
        /*0026*/ 	.short	0x0000
        /*0028*/ 	.byte	0x00, 0xf0, 0x41, 0x07


	//----- nvinfo : EIATTR_MAXREG_COUNT
	.align		4
.L_628:
        /*002c*/ 	.byte	0x03, 0x1b
        /*002e*/ 	.short	0x00ff


	//----- nvinfo : EIATTR_NUM_BARRIERS
	.align		4
        /*0030*/ 	.byte	0x02, 0x4c
        /*0032*/ 	.byte	0x01
	.zero		1


	//----- nvinfo : EIATTR_MERCURY_ISA_VERSION
	.align		4
        /*0034*/ 	.byte	0x03, 0x5f
        /*0036*/ 	.short	0x0000


	//----- nvinfo : EIATTR_COOP_GROUP_MASK_REGIDS
	.align		4
        /*0038*/ 	.byte	0x04, 0x29
        /*003a*/ 	.short	(.L_630 - .L_629)


	//   ....[0]....
.L_629:
        /*003c*/ 	.word	0xffffffff


	//   ....[1]....
        /*0040*/ 	.word	0xffffffff


	//   ....[2]....
        /*0044*/ 	.word	0xffffffff


	//   ....[3]....
        /*0048*/ 	.word	0xffffffff


	//   ....[4]....
        /*004c*/ 	.word	0xffffffff


	//   ....[5]....
        /*0050*/ 	.word	0xffffffff


	//   ....[6]....
        /*0054*/ 	.word	0xffffffff


	//   ....[7]....
        /*0058*/ 	.word	0xffffffff


	//----- nvinfo : EIATTR_COOP_GROUP_INSTR_OFFSETS
	.align		4
.L_630:
        /*005c*/ 	.byte	0x04, 0x28
        /*005e*/ 	.short	(.L_632 - .L_631)


	//   ....[0]....
.L_631:
        /*0060*/ 	.word	0x00001c20


	//   ....[1]....
        /*0064*/ 	.word	0x00001c40


	//   ....[2]....
        /*0068*/ 	.word	0x00001c60


	//   ....[3]....
        /*006c*/ 	.word	0x00001c80


	//   ....[4]....
        /*0070*/ 	.word	0x00001cf0


	//   ....[5]....
        /*0074*/ 	.word	0x00001d20


	//   ....[6]....
        /*0078*/ 	.word	0x00001d40


	//   ....[7]....
        /*007c*/ 	.word	0x00001d60


	//----- nvinfo : EIATTR_EXIT_INSTR_OFFSETS
	.align		4
.L_632:
        /*0080*/ 	.byte	0x04, 0x1c
        /*0082*/ 	.short	(.L_634 - .L_633)


	//   ....[0]....
.L_633:
        /*0084*/ 	.word	0x00004500


	//   ....[1]....
        /*0088*/ 	.word	0x00004a00


	//----- nvinfo : EIATTR_CRS_STACK_SIZE
	.align		4
.L_634:
        /*008c*/ 	.byte	0x04, 0x1e
        /*008e*/ 	.short	(.L_636 - .L_635)
.L_635:
        /*0090*/ 	.word	0x00000000
.L_636:


//--------------------- .nv.info._ZN5flash32flash_fwd_splitkv_combine_kernelI23Flash_fwd_kernel_traitsILi256ELi64ELi64ELi4ELb0ELb0EN7cutlass6half_tE19Flash_kernel_traitsILi256ELi64ELi64ELi4ES3_EELi4ELi3ELb1EEEvNS_16Flash_fwd_paramsE --------------------------
	.section	.nv.info._ZN5flash32flash_fwd_splitkv_combine_kernelI23Flash_fwd_kernel_traitsILi256ELi64ELi64ELi4ELb0ELb0EN7cutlass6half_tE19Flash_kernel_traitsILi256ELi64ELi64ELi4ES3_EELi4ELi3ELb1EEEvNS_16Flash_fwd_paramsE,"",@"SHT_CUDA_INFO"
	.sectionflags	@""
	.align	4


	//----- nvinfo : EIATTR_CUDA_API_VERSION
	.align		4
        /*0000*/ 	.byte	0x04, 0x37
        /*0002*/ 	.short	(.L_638 - .L_637)
.L_637:
        /*0004*/ 	.word	0x00000082


	//----- nvinfo : EIATTR_SW2861232_WAR
	.align		4
.L_638:
        /*0008*/ 	.byte	0x01, 0x35
	.zero		2


	//----- nvinfo : EIATTR_PARAM_CBANK
	.align		4
        /*000c*/ 	.byte	0x04, 0x0a
        /*000e*/ 	.short	(.L_640 - .L_639)
	.align		4
.L_639:
        /*0010*/ 	.word	index@(.nv.constant0._ZN5flash32flash_fwd_splitkv_combine_kernelI23Flash_fwd_kernel_traitsILi256ELi64ELi64ELi4ELb0ELb0EN7cutlass6half_tE19Flash_kernel_traitsILi256ELi64ELi64ELi4ES3_EELi4ELi3ELb1EEEvNS_16Flash_fwd_paramsE)
        /*0014*/ 	.short	0x0160
        /*0016*/ 	.short	0x01d0


	//----- nvinfo : EIATTR_CBANK_PARAM_SIZE
	.align		4
.L_640:
        /*0018*/ 	.byte	0x03, 0x19
        /*001a*/ 	.short	0x01d0


	//----- nvinfo : EIATTR_KPARAM_INFO
	.align		4
        /*001c*/ 	.byte	0x04, 0x17
        /*001e*/ 	.short	(.L_642 - .L_641)
.L_641:
        /*0020*/ 	.word	0x00000000
        /*0024*/ 	.short	0x0000
        /*0026*/ 	.short	0x0000
        /*0028*/ 	.byte	0x00, 0xf0, 0x41, 0x07


	//----- nvinfo : EIATTR_MAXREG_COUNT
	.align		4
.L_642:
        /*002c*/ 	.byte	0x03, 0x1b
        /*002e*/ 	.short	0x00ff


	//----- nvinfo : EIATTR_NUM_BARRIERS
	.align		4
        /*0030*/ 	.byte	0x02, 0x4c
        /*0032*/ 	.byte	0x01
	.zero		1


	//----- nvinfo : EIATTR_MERCURY_ISA_VERSION
	.align		4
        /*0034*/ 	.byte	0x03, 0x5f
        /*0036*/ 	.short	0x0000


	//----- nvinfo : EIATTR_COOP_GROUP_MASK_REGIDS
	.align		4
        /*0038*/ 	.byte	0x04, 0x29
        /*003a*/ 	.short	(.L_644 - .L_643)


	//   ....[0]....
.L_643:
        /*003c*/ 	.word	0xffffffff


	//   ....[1]....
        /*0040*/ 	.word	0xffffffff


	//   ....[2]....
        /*0044*/ 	.word	0xffffffff


	//   ....[3]....
        /*0048*/ 	.word	0xffffffff


	//   ....[4]....
        /*004c*/ 	.word	0xffffffff


	//   ....[5]....
        /*0050*/ 	.word	0xffffffff


	//----- nvinfo : EIATTR_COOP_GROUP_INSTR_OFFSETS
	.align		4
.L_644:
        /*0054*/ 	.byte	0x04, 0x28
        /*0056*/ 	.short	(.L_646 - .L_645)


	//   ....[0]....
.L_645:
        /*0058*/ 	.word	0x00001c20


	//   ....[1]....
        /*005c*/ 	.word	0x00001c40


	//   ....[2]....
        /*0060*/ 	.word	0x00001c70


	//   ....[3]....
        /*0064*/ 	.word	0x00001ce0


	//   ....[4]....
        /*0068*/ 	.word	0x00001d00


	//   ....[5]....
        /*006c*/ 	.word	0x00001d20


	//----- nvinfo : EIATTR_EXIT_INSTR_OFFSETS
	.align		4
.L_646:
        /*0070*/ 	.byte	0x04, 0x1c
        /*0072*/ 	.short	(.L_648 - .L_647)


	//   ....[0]....
.L_647:
        /*0074*/ 	.word	0x000044c0


	//   ....[1]....
        /*0078*/ 	.word	0x000049c0


	//----- nvinfo : EIATTR_CRS_STACK_SIZE
	.align		4
.L_648:
        /*007c*/ 	.byte	0x04, 0x1e
        /*007e*/ 	.short	(.L_650 - .L_649)
.L_649:
        /*0080*/ 	.word	0x00000000
.L_650:


//--------------------- .nv.info._ZN5flash32flash_fwd_splitkv_combine_kernelI23Flash_fwd_kernel_traitsILi256ELi64ELi64ELi4ELb0ELb0EN7cutlass6half_tE19Flash_kernel_traitsILi256ELi64ELi64ELi4ES3_EELi4ELi2ELb1EEEvNS_16Flash_fwd_paramsE --------------------------
	.section	.nv.info._ZN5flash32flash_fwd_splitkv_combine_kernelI23Flash_fwd_kernel_traitsILi256ELi64ELi64ELi4ELb0ELb0EN7cutlass6half_tE19Flash_kernel_traitsILi256ELi64ELi64ELi4ES3_EELi4ELi2ELb1EEEvNS_16Flash_fwd_paramsE,"",@"SHT_CUDA_INFO"
	.sectionflags	@""
	.align	4


	//----- nvinfo : EIATTR_CUDA_API_VERSION
	.align		4
        /*0000*/ 	.byte	0x04, 0x37
        /*0002*/ 	.short	(.L_652 - .L_651)
.L_651:
        /*0004*/ 	.word	0x00000082


	//----- nvinfo : EIATTR_SW2861232_WAR
	.align		4
.L_652:
        /*0008*/ 	.byte	0x01, 0x35
	.zero		2


	//----- nvinfo : EIATTR_PARAM_CBANK
	.align		4
        /*000c*/ 	.byte	0x04, 0x0a
        /*000e*/ 	.short	(.L_654 - .L_653)
	.align		4
.L_653:
        /*0010*/ 	.word	index@(.nv.constant0._ZN5flash32flash_fwd_splitkv_combine_kernelI23Flash_fwd_kernel_traitsILi256ELi64ELi64ELi4ELb0ELb0EN7cutlass6half_tE19Flash_kernel_traitsILi256ELi64ELi64ELi4ES3_EELi4ELi2ELb1EEEvNS_16Flash_fwd_paramsE)
        /*0014*/ 	.short	0x0160
        /*0016*/ 	.short	0x01d0


	//----- nvinfo : EIATTR_CBANK_PARAM_SIZE
	.align		4
.L_654:
        /*0018*/ 	.byte	0x03, 0x19
        /*001a*/ 	.short	0x01d0


	//----- nvinfo : EIATTR_KPARAM_INFO
	.align		4
        /*001c*/ 	.byte	0x04, 0x17
        /*001e*/ 	.short	(.L_656 - .L_655)
.L_655:
        /*0020*/ 	.word	0x00000000
        /*0024*/ 	.short	0x0000
        /*0026*/ 	.short	0x0000
        /*0028*/ 	.byte	0x00, 0xf0, 0x41, 0x07


	//----- nvinfo : EIATTR_MAXREG_COUNT
	.align		4
.L_656:
        /*002c*/ 	.byte	0x03, 0x1b
        /*002e*/ 	.short	0x00ff


	//----- nvinfo : EIATTR_NUM_BARRIERS
	.align		4
        /*0030*/ 	.byte	0x02, 0x4c
        /*0032*/ 	.byte	0x01
	.zero		1


	//----- nvinfo : EIATTR_MERCURY_ISA_VERSION
	.align		4
        /*0034*/ 	.byte	0x03, 0x5f
        /*0036*/ 	.short	0x0000


	//----- nvinfo : EIATTR_COOP_GROUP_MASK_REGIDS
	.align		4
        /*0038*/ 	.byte	0x04, 0x29
        /*003a*/ 	.short	(.L_658 - .L_657)


	//   ....[0]....
.L_657:
        /*003c*/ 	.word	0xffffffff


	//   ....[1]....
        /*0040*/ 	.word	0xffffffff


	//   ....[2]....
        /*0044*/ 	.word	0xffffffff


	//   ....[3]....
        /*0048*/ 	.word	0xffffffff


	//----- nvinfo : EIATTR_COOP_GROUP_INSTR_OFFSETS
	.align		4
.L_658:
        /*004c*/ 	.byte	0x04, 0x28
        /*004e*/ 	.short	(.L_660 - .L_659)


	//   ....[0]....
.L_659:
        /*0050*/ 	.word	0x00001bf0


	//   ....[1]....
        /*0054*/ 	.word	0x00001c10


	//   ....[2]....
        /*0058*/ 	.word	0x00001c80


	//   ....[3]....
        /*005c*/ 	.word	0x00001ca0


	//----- nvinfo : EIATTR_EXIT_INSTR_OFFSETS
	.align		4
.L_660:
        /*0060*/ 	.byte	0x04, 0x1c
        /*0062*/ 	.short	(.L_662 - .L_661)


	//   ....[0]....
.L_661:
        /*0064*/ 	.word	0x00004400


	//   ....[1]....
        /*0068*/ 	.word	0x00004900


	//----- nvinfo : EIATTR_CRS_STACK_SIZE
	.align		4
.L_662:
        /*006c*/ 	.byte	0x04, 0x1e
        /*006e*/ 	.short	(.L_664 - .L_663)
.L_663:
        /*0070*/ 	.word	0x00000000
.L_664:


//--------------------- .nv.info._ZN5flash32flash_fwd_splitkv_combine_kernelI23Flash_fwd_kernel_traitsILi256ELi64ELi64ELi4ELb0ELb0EN7cutlass6half_tE19Flash_kernel_traitsILi256ELi64ELi64ELi4ES3_EELi4ELi1ELb1EEEvNS_16Flash_fwd_paramsE --------------------------
	.section	.nv.info._ZN5flash32flash_fwd_splitkv_combine_kernelI23Flash_fwd_kernel_traitsILi256ELi64ELi64ELi4ELb0ELb0EN7cutlass6half_tE19Flash_kernel_traitsILi256ELi64ELi64ELi4ES3_EELi4ELi1ELb1EEEvNS_16Flash_fwd_paramsE,"",@"SHT_CUDA_INFO"
	.sectionflags	@""
	.align	4


	//----- nvinfo : EIATTR_CUDA_API_VERSION
	.align		4
        /*0000*/ 	.byte	0x04, 0x37
        /*0002*/ 	.short	(.L_666 - .L_665)
.L_665:
        /*0004*/ 	.word	0x00000082


	//----- nvinfo : EIATTR_SW2861232_WAR
	.align		4
.L_666:
        /*0008*/ 	.byte	0x01, 0x35
	.zero		2


	//----- nvinfo : EIATTR_PARAM_CBANK
	.align		4
        /*000c*/ 	.byte	0x04, 0x0a
        /*000e*/ 	.short	(.L_668 - .L_667)
	.align		4
.L_667:
        /*0010*/ 	.word	index@(.nv.constant0._ZN5flash32flash_fwd_splitkv_combine_kernelI23Flash_fwd_kernel_traitsILi256ELi64ELi64ELi4ELb0ELb0EN7cutlass6half_tE19Flash_kernel_traitsILi256ELi64ELi64ELi4ES3_EELi4ELi1ELb1EEEvNS_16Flash_fwd_paramsE)
        /*0014*/ 	.short	0x0160
        /*0016*/ 	.short	0x01d0


	//----- nvinfo : EIATTR_CBANK_PARAM_SIZE
	.align		4
.L_668:
        /*0018*/ 	.byte	0x03, 0x19
        /*001a*/ 	.short	0x01d0


	//----- nvinfo : EIATTR_KPARAM_INFO
	.align		4
        /*001c*/ 	.byte	0x04, 0x17
        /*001e*/ 	.short	(.L_670 - .L_669)
.L_669:
        /*0020*/ 	.word	0x00000000
        /*0024*/ 	.short	0x0000
        /*0026*/ 	.short	0x0000
        /*0028*/ 	.byte	0x00, 0xf0, 0x41, 0x07


	//----- nvinfo : EIATTR_MAXREG_COUNT
	.align		4
.L_670:
        /*002c*/ 	.byte	0x03, 0x1b
        /*002e*/ 	.short	0x00ff


	//----- nvinfo : EIATTR_NUM_BARRIERS
	.align		4
        /*0030*/ 	.byte	0x02, 0x4c
        /*0032*/ 	.byte	0x01
	.zero		1


	//----- nvinfo : EIATTR_MERCURY_ISA_VERSION
	.align		4
        /*0034*/ 	.byte	0x03, 0x5f
        /*0036*/ 	.short	0x0000


	//----- nvinfo : EIATTR_COOP_GROUP_MASK_REGIDS
	.align		4
        /*0038*/ 	.byte	0x04, 0x29
        /*003a*/ 	.short	(.L_672 - .L_671)


	//   ....[0]....
.L_671:
        /*003c*/ 	.word	0xffffffff


	//   ....[1]....
        /*0040*/ 	.word	0xffffffff


	//----- nvinfo : EIATTR_COOP_GROUP_INSTR_OFFSETS
	.align		4
.L_672:
        /*0044*/ 	.byte	0x04, 0x28
        /*0046*/ 	.short	(.L_674 - .L_673)


	//   ....[0]....
.L_673:
        /*0048*/ 	.word	0x00001ca0


	//   ....[1]....
        /*004c*/ 	.word	0x00001d10


	//----- nvinfo : EIATTR_EXIT_INSTR_OFFSETS
	.align		4
.L_674:
        /*0050*/ 	.byte	0x04, 0x1c
        /*0052*/ 	.short	(.L_676 - .L_675)


	//   ....[0]....
.L_675:
        /*0054*/ 	.word	0x00004470


	//   ....[1]....
        /*0058*/ 	.word	0x00004950


	//----- nvinfo : EIATTR_CRS_STACK_SIZE
	.align		4
.L_676:
        /*005c*/ 	.byte	0x04, 0x1e
        /*005e*/ 	.short	(.L_678 - .L_677)
.L_677:
        /*0060*/ 	.word	0x00000000
.L_678:


//--------------------- .nv.info._ZN5flash24flash_fwd_splitkv_kernelI23Flash_fwd_kernel_traitsILi256ELi64ELi64ELi4ELb0ELb0EN7cutlass6half_tE19Flash_kernel_traitsILi256ELi64ELi64ELi4ES3_EELb0ELb0ELb0ELb0ELb0ELb0ELb0ELb0EEEvNS_16Flash_fwd_paramsE --------------------------
	.section	.nv.info._ZN5flash24flash_fwd_splitkv_kernelI23Flash_fwd_kernel_traitsILi256ELi64ELi64ELi4ELb0ELb0EN7cutlass6half_tE19Flash_kernel_traitsILi256ELi64ELi64ELi4ES3_EELb0ELb0ELb0ELb0ELb0ELb0ELb0ELb0EEEvNS_16Flash_fwd_paramsE,"",@"SHT_CUDA_INFO"
	.sectionflags	@""
	.align	4


	//----- nvinfo : EIATTR_CUDA_API_VERSION
	.align		4
        /*0000*/ 	.byte	0x04, 0x37
        /*0002*/ 	.short	(.L_680 - .L_679)
.L_679:
        /*0004*/ 	.word	0x00000082


	//----- nvinfo : EIATTR_SW2861232_WAR
	.align		4
.L_680:
        /*0008*/ 	.byte	0x01, 0x35
	.zero		2


	//----- nvinfo : EIATTR_PARAM_CBANK
	.align		4
        /*000c*/ 	.byte	0x04, 0x0a
        /*000e*/ 	.short	(.L_682 - .L_681)
	.align		4
.L_681:
        /*0010*/ 	.word	index@(.nv.constant0._ZN5flash24flash_fwd_splitkv_kernelI23Flash_fwd_kernel_traitsILi256ELi64ELi64ELi4ELb0ELb0EN7cutlass6half_tE19Flash_kernel_traitsILi256ELi64ELi64ELi4ES3_EELb0ELb0ELb0ELb0ELb0ELb0ELb0ELb0EEEvNS_16Flash_fwd_paramsE)
        /*0014*/ 	.short	0x0160
        /*0016*/ 	.short	0x01d0


	//----- nvinfo : EIATTR_CBANK_PARAM_SIZE
	.align		4
.L_682:
        /*0018*/ 	.byte	0x03, 0x19
        /*001a*/ 	.short	0x01d0


	//----- nvinfo : EIATTR_KPARAM_INFO
	.align		4
        /*001c*/ 	.byte	0x04, 0x17
        /*001e*/ 	.short	(.L_684 - .L_683)
.L_683:
        /*0020*/ 	.word	0x00000000
        /*0024*/ 	.short	0x0000
        /*0026*/ 	.short	0x0000
        /*0028*/ 	.byte	0x00, 0xf0, 0x41, 0x07


	//----- nvinfo : EIATTR_MAXREG_COUNT
	.align		4
.L_684:
        /*002c*/ 	.byte	0x03, 0x1b
        /*002e*/ 	.short	0x00ff


	//----- nvinfo : EIATTR_NUM_BARRIERS
	.align		4
        /*0030*/ 	.byte	0x02, 0x4c
        /*0032*/ 	.byte	0x01
	.zero		1


	//----- nvinfo : EIATTR_MERCURY_ISA_VERSION
	.align		4
        /*0034*/ 	.byte	0x03, 0x5f
        /*0036*/ 	.short	0x0000


	//----- nvinfo : EIATTR_COOP_GROUP_MASK_REGIDS
	.align		4
        /*0038*/ 	.byte	0x04, 0x29
        /*003a*/ 	.short	(.L_686 - .L_685)


	//   ....[0]....
.L_685:
        /*003c*/ 	.word	0xffffffff


	//   ....[1]....
        /*0040*/ 	.word	0xffffffff


	//   ....[2]....
        /*0044*/ 	.word	0xffffffff


	//   ....[3]....
        /*0048*/ 	.word	0xffffffff


	//   ....[4]....
        /*004c*/ 	.word	0xffffffff


	//   ....[5]....
        /*0050*/ 	.word	0xffffffff


	//   ....[6]....
        /*0054*/ 	.word	0xffffffff


	//   ....[7]....
        /*0058*/ 	.word	0xffffffff


	//   ....[8]....
        /*005c*/ 	.word	0xffffffff


	//   ....[9]....
        /*0060*/ 	.word	0xffffffff


	//   ....[10]....
        /*0064*/ 	.word	0xffffffff


	//   ....[11]....
        /*0068*/ 	.word	0xffffffff


	//----- nvinfo : EIATTR_COOP_GROUP_INSTR_OFFSETS
	.align		4
.L_686:
        /*006c*/ 	.byte	0x04, 0x28
        /*006e*/ 	.short	(.L_688 - .L_687)


	//   ....[0]....
.L_687:
        /*0070*/ 	.word	0x000066e0


	//   ....[1]....
        /*0074*/ 	.word	0x00006700


	//   ....[2]....
        /*0078*/ 	.word	0x000067a0


	//   ....[3]....
        /*007c*/ 	.word	0x000067b0


	//   ....[4]....
        /*0080*/ 	.word	0x0000a5e0


	//   ....[5]....
        /*0084*/ 	.word	0x0000a600


	//   ....[6]....
        /*0088*/ 	.word	0x0000a630


	//   ....[7]....
        /*008c*/ 	.word	0x0000a640


	//   ....[8]....
        /*0090*/ 	.word	0x0000c220


	//   ....[9]....
        /*0094*/ 	.word	0x0000c260


	//   ....[10]....
        /*0098*/ 	.word	0x0000c320


	//   ....[11]....
        /*009c*/ 	.word	0x0000c350


	//----- nvinfo : EIATTR_EXIT_INSTR_OFFSETS
	.align		4
.L_688:
        /*00a0*/ 	.byte	0x04, 0x1c
        /*00a2*/ 	.short	(.L_690 - .L_689)


	//   ....[0]....
.L_689:
        /*00a4*/ 	.word	0x000004d0


	//   ....[1]....
        /*00a8*/ 	.word	0x00000ed0


	//   ....[2]....
        /*00ac*/ 	.word	0x00000f00


	//   ....[3]....
        /*00b0*/ 	.word	0x0000df80


	//   ....[4]....
        /*00b4*/ 	.word	0x0000e090


	//   ....[5]....
        /*00b8*/ 	.word	0x0000e0b0


	//----- nvinfo : EIATTR_CTAIDZ_USED
	.align		4
.L_690:
        /*00bc*/ 	.byte	0x01, 0x04
	.zero		2


	//----- nvinfo : EIATTR_CRS_STACK_SIZE
	.align		4
        /*00c0*/ 	.byte	0x04, 0x1e
        /*00c2*/ 	.short	(.L_692 - .L_691)
.L_691:
        /*00c4*/ 	.word	0x00000000
.L_692:


//--------------------- .nv.info._ZN5flash24flash_fwd_splitkv_kernelI23Flash_fwd_kernel_traitsILi256ELi64ELi64ELi4ELb0ELb0EN7cutlass6half_tE19Flash_kernel_traitsILi256ELi64ELi64ELi4ES3_EELb0ELb0ELb0ELb0ELb0ELb1ELb0ELb0EEEvNS_16Flash_fwd_paramsE --------------------------
	.section	.nv.info._ZN5flash24flash_fwd_splitkv_kernelI23Flash_fwd_kernel_traitsILi256ELi64ELi64ELi4ELb0ELb0EN7cutlass6half_tE19Flash_kernel_traitsILi256ELi64ELi64ELi4ES3_EELb0ELb0ELb0ELb0ELb0ELb1ELb0ELb0EEEvNS_16Flash_fwd_paramsE,"",@"SHT_CUDA_INFO"
	.sectionflags	@""
	.align	4


	//----- nvinfo : EIATTR_CUDA_API_VERSION
	.align		4
        /*0000*/ 	.byte	0x04, 0x37
        /*0002*/ 	.short	(.L_694 - .L_693)
.L_693:
        /*0004*/ 	.word	0x00000082


	//----- nvinfo : EIATTR_SW2861232_WAR
	.align		4
.L_694:
        /*0008*/ 	.byte	0x01, 0x35
	.zero		2


	//----- nvinfo : EIATTR_PARAM_CBANK
	.align		4
        /*000c*/ 	.byte	0x04, 0x0a
        /*000e*/ 	.short	(.L_696 - .L_695)
	.align		4
.L_695:
        /*0010*/ 	.word	index@(.nv.constant0._ZN5flash24flash_fwd_splitkv_kernelI23Flash_fwd_kernel_traitsILi256ELi64ELi64ELi4ELb0ELb0EN7cutlass6half_tE19Flash_kernel_traitsILi256ELi64ELi64ELi4ES3_EELb0ELb0ELb0ELb0ELb0ELb1ELb0ELb0EEEvNS_16Flash_fwd_paramsE)
        /*0014*/ 	.short	0x0160
        /*0016*/ 	.short	0x01d0


	//----- nvinfo : EIATTR_CBANK_PARAM_SIZE
	.align		4
.L_696:
        /*0018*/ 	.byte	0x03, 0x19
        /*001a*/ 	.short	0x01d0


	//----- nvinfo : EIATTR_KPARAM_INFO
	.align		4
        /*001c*/ 	.byte	0x04, 0x17
        /*001e*/ 	.short	(.L_698 - .L_697)
.L_697:
        /*0020*/ 	.word	0x00000000
        /*0024*/ 	.short	0x0000
        /*0026*/ 	.short	0x0000
        /*0028*/ 	.byte	0x00, 0xf0, 0x41, 0x07


	//----- nvinfo : EIATTR_MAXREG_COUNT
	.align		4
.L_698:
        /*002c*/ 	.byte	0x03, 0x1b
        /*002e*/ 	.short	0x00ff


	//----- nvinfo : EIATTR_NUM_BARRIERS
	.align		4
        /*0030*/ 	.byte	0x02, 0x4c
        /*0032*/ 	.byte	0x01
	.zero		1


	//----- nvinfo : EIATTR_ANNOTATIONS
	.align		4
        /*0034*/ 	.byte	0x04, 0x55
        /*0036*/ 	.short	(.L_700 - .L_699)


	//   ....[0]....
.L_699:
        /*0038*/ 	.word	0x00000001
        /*003c*/ 	.byte	0xb0, 0x7c, 0x00, 0x00, 0x01, 0x00, 0x00, 0x00, 0xd0, 0x7c, 0x00, 0x00, 0x01, 0x00, 0x00, 0x00
        /*004c*/ 	.byte	0xb0, 0xac, 0x00, 0x00, 0x01, 0x00, 0x00, 0x00, 0xc0, 0xae, 0x00, 0x00, 0x01, 0x00, 0x00, 0x00
        /*005c*/ 	.byte	0xa0, 0xc6, 0x00, 0x00, 0x01, 0x00, 0x00, 0x00, 0x20, 0xc7, 0x00, 0x00, 0x01, 0x00, 0x00, 0x00
        /*006c*/ 	.byte	0x90, 0xca, 0x00, 0x00, 0x01, 0x00, 0x00, 0x00, 0xd0, 0xca, 0x00, 0x00


	//----- nvinfo : EIATTR_MERCURY_ISA_VERSION
	.align		4
.L_700:
        /*0078*/ 	.byte	0x03, 0x5f
        /*007a*/ 	.short	0x0000


	//----- nvinfo : EIATTR_COOP_GROUP_MASK_REGIDS
	.align		4
        /*007c*/ 	.byte	0x04, 0x29
        /*007e*/ 	.short	(.L_702 - .L_701)


	//   ....[0]....
.L_701:
        /*0080*/ 	.word	0xffffffff


	//   ....[1]....
        /*0084*/ 	.word	0xffffffff


	//   ....[2]....
        /*0088*/ 	.word	0xffffffff


	//   ....[3]....
        /*008c*/ 	.word	0xffffffff


	//   ....[4]....
        /*0090*/ 	.word	0xffffffff


	//   ....[5]....
        /*0094*/ 	.word	0xffffffff


	//   ....[6]....
        /*0098*/ 	.word	0xffffffff


	//   ....[7]....
        /*009c*/ 	.word	0xffffffff


	//   ....[8]....
        /*00a0*/ 	.word	0xffffffff


	//   ....[9]....
        /*00a4*/ 	.word	0xffffffff


	//   ....[10]....
        /*00a8*/ 	.word	0xffffffff


	//   ....[11]....
        /*00ac*/ 	.word	0xffffffff


	//----- nvinfo : EIATTR_COOP_GROUP_INSTR_OFFSETS
	.align		4
.L_702:
        /*00b0*/ 	.byte	0x04, 0x28
        /*00b2*/ 	.short	(.L_704 - .L_703)


	//   ....[0]....
.L_703:
        /*00b4*/ 	.word	0x00006af0


	//   ....[1]....
        /*00b8*/ 	.word	0x00006b10


	//   ....[2]....
        /*00bc*/ 	.word	0x00006bb0


	//   ....[3]....
        /*00c0*/ 	.word	0x00006bc0


	//   ....[4]....
        /*00c4*/ 	.word	0x0000ae00


	//   ....[5]....
        /*00c8*/ 	.word	0x0000ae20


	//   ....[6]....
        /*00cc*/ 	.word	0x0000ae40


	//   ....[7]....
        /*00d0*/ 	.word	0x0000ae60


	//   ....[8]....
        /*00d4*/ 	.word	0x0000cc60


	//   ....[9]....
        /*00d8*/ 	.word	0x0000cc70


	//   ....[10]....
        /*00dc*/ 	.word	0x0000cca0


	//   ....[11]....
        /*00e0*/ 	.word	0x0000ccc0


	//----- nvinfo : EIATTR_EXIT_INSTR_OFFSETS
	.align		4
.L_704:
        /*00e4*/ 	.byte	0x04, 0x1c
        /*00e6*/ 	.short	(.L_706 - .L_705)


	//   ....[0]....
.L_705:
        /*00e8*/ 	.word	0x000004e0


	//   ....[1]....
        /*00ec*/ 	.word	0x00000ee0


	//   ....[2]....
        /*00f0*/ 	.word	0x00000f10


	//   ....[3]....
        /*00f4*/ 	.word	0x0000e810


	//   ....[4]....
        /*00f8*/ 	.word	0x0000e920


	//   ....[5]....
        /*00fc*/ 	.word	0x0000e940


	//----- nvinfo : EIATTR_CTAIDZ_USED
	.align		4
.L_706:
        /*0100*/ 	.byte	0x01, 0x04
	.zero		2


	//----- nvinfo : EIATTR_CRS_STACK_SIZE
	.align		4
        /*0104*/ 	.byte	0x04, 0x1e
        /*0106*/ 	.short	(.L_708 - .L_707)
.L_707:
        /*0108*/ 	.word	0x00000000
.L_708:


//--------------------- .nv.info._ZN5flash24flash_fwd_splitkv_kernelI23Flash_fwd_kernel_traitsILi256ELi64ELi64ELi4ELb0ELb0EN7cutlass6half_tE19Flash_kernel_traitsILi256ELi64ELi64ELi4ES3_EELb0ELb0ELb0ELb0ELb0ELb0ELb0ELb1EEEvNS_16Flash_fwd_paramsE --------------------------
	.section	.nv.info._ZN5flash24flash_fwd_splitkv_kernelI23Flash_fwd_kernel_traitsILi256ELi64ELi64ELi4ELb0ELb0EN7cutlass6half_tE19Flash_kernel_traitsILi256ELi64ELi64ELi4ES3_EELb0ELb0ELb0ELb0ELb0ELb0ELb0ELb1EEEvNS_16Flash_fwd_paramsE,"",@"SHT_CUDA_INFO"
	.sectionflags	@""
	.align	4


	//----- nvinfo : EIATTR_CUDA_API_VERSION
	.align		4
        /*0000*/ 	.byte	0x04, 0x37
        /*0002*/ 	.short	(.L_710 - .L_709)
.L_709:
        /*0004*/ 	.word	0x00000082


	//----- nvinfo : EIATTR_SW2861232_WAR
	.align		4
.L_710:
        /*0008*/ 	.byte	0x01, 0x35
	.zero		2


	//----- nvinfo : EIATTR_PARAM_CBANK
	.align		4
        /*000c*/ 	.byte	0x04, 0x0a
        /*000e*/ 	.short	(.L_712 - .L_711)
	.align		4
.L_711:
        /*0010*/ 	.word	index@(.nv.constant0._ZN5flash24flash_fwd_splitkv_kernelI23Flash_fwd_kernel_traitsILi256ELi64ELi64ELi4ELb0ELb0EN7cutlass6half_tE19Flash_kernel_traitsILi256ELi64ELi64ELi4ES3_EELb0ELb0ELb0ELb0ELb0ELb0ELb0ELb1EEEvNS_16Flash_fwd_paramsE)
        /*0014*/ 	.short	0x0160
        /*0016*/ 	.short	0x01d0


	//----- nvinfo : EIATTR_CBANK_PARAM_SIZE
	.align		4
.L_712:
        /*0018*/ 	.byte	0x03, 0x19
        /*001a*/ 	.short	0x01d0


	//----- nvinfo : EIATTR_KPARAM_INFO
	.align		4
        /*001c*/ 	.byte	0x04, 0x17
        /*001e*/ 	.short	(.L_714 - .L_713)
.L_713:
        /*0020*/ 	.word	0x00000000
        /*0024*/ 	.short	0x0000
        /*0026*/ 	.short	0x0000
        /*0028*/ 	.byte	0x00, 0xf0, 0x41, 0x07


	//----- nvinfo : EIATTR_MAXREG_COUNT
	.align		4
.L_714:
        /*002c*/ 	.byte	0x03, 0x1b
        /*002e*/ 	.short	0x00ff


	//----- nvinfo : EIATTR_NUM_BARRIERS
	.align		4
        /*0030*/ 	.byte	0x02, 0x4c
        /*0032*/ 	.byte	0x01
	.zero		1


	//----- nvinfo : EIATTR_ANNOTATIONS
	.align		4
        /*0034*/ 	.byte	0x04, 0x55
        /*0036*/ 	.short	(.L_716 - .L_715)


	//   ....[0]....
.L_715:
        /*0038*/ 	.word	0x00000001
        /*003c*/ 	.byte	0x90, 0xce, 0x01, 0x00, 0x01, 0x00, 0x00, 0x00, 0xc0, 0xe3, 0x01, 0x00


	//----- nvinfo : EIATTR_MERCURY_ISA_VERSION
	.align		4
.L_716:
        /*0048*/ 	.byte	0x03, 0x5f
        /*004a*/ 	.short	0x0000


	//----- nvinfo : EIATTR_COOP_GROUP_MASK_REGIDS
	.align		4
        /*004c*/ 	.byte	0x04, 0x29
        /*004e*/ 	.short	(.L_718 - .L_717)


	//   ....[0]....
.L_717:
        /*0050*/ 	.word	0xffffffff


	//   ....[1]....
        /*0054*/ 	.word	0xffffffff


	//   ....[2]....
        /*0058*/ 	.word	0xffffffff


	//   ....[3]....
        /*005c*/ 	.word	0xffffffff


	//   ....[4]....
        /*0060*/ 	.word	0xffffffff


	//   ....[5]....
        /*0064*/ 	.word	0xffffffff


	//   ....[6]....
        /*0068*/ 	.word	0xffffffff


	//   ....[7]....
        /*006c*/ 	.word	0xffffffff


	//   ....[8]....
        /*0070*/ 	.word	0xffffffff


	//   ....[9]....
        /*0074*/ 	.word	0xffffffff


	//   ....[10]....
        /*0078*/ 	.word	0xffffffff


	//   ....[11]....
        /*007c*/ 	.word	0xffffffff


	//   ....[12]....
        /*0080*/ 	.word	0xffffffff


	//   ....[13]....
        /*0084*/ 	.word	0xffffffff


	//   ....[14]....
        /*0088*/ 	.word	0xffffffff


	//   ....[15]....
        /*008c*/ 	.word	0xffffffff


	//----- nvinfo : EIATTR_COOP_GROUP_INSTR_OFFSETS
	.align		4
.L_718:
        /*0090*/ 	.byte	0x04, 0x28
        /*0092*/ 	.short	(.L_720 - .L_719)


	//   ....[0]....
.L_719:
        /*0094*/ 	.word	0x0001b620


	//   ....[1]....
        /*0098*/ 	.word	0x0001b690


	//   ....[2]....
        /*009c*/ 	.word	0x0001b6b0


	//   ....[3]....
        /*00a0*/ 	.word	0x0001b6d0


	//   ....[4]....
        /*00a4*/ 	.word	0x0001f220


	//   ....[5]....
        /*00a8*/ 	.word	0x0001f240


	//   ....[6]....
        /*00ac*/ 	.word	0x0001f260


	//   ....[7]....
        /*00b0*/ 	.word	0x0001f280


	//   ....[8]....
        /*00b4*/ 	.word	0x00020f40


	//   ....[9]....
        /*00b8*/ 	.word	0x00020f70


	//   ....[10]....
        /*00bc*/ 	.word	0x00020f80


	//   ....[11]....
        /*00c0*/ 	.word	0x00020fb0


	//   ....[12]....
        /*00c4*/ 	.word	0x00022fd0


	//   ....[13]....
        /*00c8*/ 	.word	0x00023010


	//   ....[14]....
        /*00cc*/ 	.word	0x00023060


	//   ....[15]....
        /*00d0*/ 	.word	0x000230b0


	//----- nvinfo : EIATTR_EXIT_INSTR_OFFSETS
	.align		4
.L_720:
        /*00d4*/ 	.byte	0x04, 0x1c
        /*00d6*/ 	.short	(.L_722 - .L_721)


	//   ....[0]....
.L_721:
        /*00d8*/ 	.word	0x000000c0


	//----- nvinfo : EIATTR_CTAIDZ_USED
	.align		4
.L_722:
        /*00dc*/ 	.byte	0x01, 0x04
	.zero		2


	//----- nvinfo : EIATTR_CRS_STACK_SIZE
	.align		4
        /*00e0*/ 	.byte	0x04, 0x1e
        /*00e2*/ 	.short	(.L_724 - .L_723)
.L_723:
        /*00e4*/ 	.word	0x00000000
.L_724:


//--------------------- .nv.info._ZN5flash24flash_fwd_splitkv_kernelI23Flash_fwd_kernel_traitsILi256ELi64ELi64ELi4ELb0ELb0EN7cutlass6half_tE19Flash_kernel_traitsILi256ELi64ELi64ELi4ES3_EELb0ELb0ELb0ELb0ELb0ELb1ELb0ELb1EEEvNS_16Flash_fwd_paramsE --------------------------
	.section	.nv.info._ZN5flash24flash_fwd_splitkv_kernelI23Flash_fwd_kernel_traitsILi256ELi64ELi64ELi4ELb0ELb0EN7cutlass6half_tE19Flash_kernel_traitsILi256ELi64ELi64ELi4ES3_EELb0ELb0ELb0ELb0ELb0ELb1ELb0ELb1EEEvNS_16Flash_fwd_paramsE,"",@"SHT_CUDA_INFO"
	.sectionflags	@""
	.align	4


	//----- nvinfo : EIATTR_CUDA_API_VERSION
	.align		4
        /*0000*/ 	.byte	0x04, 0x37
        /*0002*/ 	.short	(.L_726 - .L_725)
.L_725:
        /*0004*/ 	.word	0x00000082


	//----- nvinfo : EIATTR_SW2861232_WAR
	.align		4
.L_726:
        /*0008*/ 	.byte	0x01, 0x35
	.zero		2


	//----- nvinfo : EIATTR_PARAM_CBANK
	.align		4
        /*000c*/ 	.byte	0x04, 0x0a
        /*000e*/ 	.short	(.L_728 - .L_727)
	.align		4
.L_727:
        /*0010*/ 	.word	index@(.nv.constant0._ZN5flash24flash_fwd_splitkv_kernelI23Flash_fwd_kernel_traitsILi256ELi64ELi64ELi4ELb0ELb0EN7cutlass6half_tE19Flash_kernel_traitsILi256ELi64ELi64ELi4ES3_EELb0ELb0ELb0ELb0ELb0ELb1ELb0ELb1EEEvNS_16Flash_fwd_paramsE)
        /*0014*/ 	.short	0x0160
        /*0016*/ 	.short	0x01d0


	//----- nvinfo : EIATTR_CBANK_PARAM_SIZE
	.align		4
.L_728:
        /*0018*/ 	.byte	0x03, 0x19
        /*001a*/ 	.short	0x01d0


	//----- nvinfo : EIATTR_KPARAM_INFO
	.align		4
        /*001c*/ 	.byte	0x04, 0x17
        /*001e*/ 	.short	(.L_730 - .L_729)
.L_729:
        /*0020*/ 	.word	0x00000000
        /*0024*/ 	.short	0x0000
        /*0026*/ 	.short	0x0000
        /*0028*/ 	.byte	0x00, 0xf0, 0x41, 0x07


	//----- nvinfo : EIATTR_MAXREG_COUNT
	.align		4
.L_730:
        /*002c*/ 	.byte	0x03, 0x1b
        /*002e*/ 	.short	0x00ff


	//----- nvinfo : EIATTR_NUM_BARRIERS
	.align		4
        /*0030*/ 	.byte	0x02, 0x4c
        /*0032*/ 	.byte	0x01
	.zero		1


	//----- nvinfo : EIATTR_ANNOTATIONS
	.align		4
        /*0034*/ 	.byte	0x04, 0x55
        /*0036*/ 	.short	(.L_732 - .L_731)


	//   ....[0]....
.L_731:
        /*0038*/ 	.word	0x00000001
        /*003c*/ 	.byte	0x40, 0xcb, 0x01, 0x00, 0x01, 0x00, 0x00, 0x00, 0xe0, 0x15, 0x02, 0x00, 0x01, 0x00, 0x00, 0x00
        /*004c*/ 	.byte	0x40, 0x19, 0x02, 0x00, 0x01, 0x00, 0x00, 0x00, 0x00, 0x1a, 0x02, 0x00, 0x01, 0x00, 0x00, 0x00
        /*005c*/ 	.byte	0x20, 0x1a, 0x02, 0x00, 0x01, 0x00, 0x00, 0x00, 0x90, 0x3a, 0x02, 0x00


	//----- nvinfo : EIATTR_MERCURY_ISA_VERSION
	.align		4
.L_732:
        /*0068*/ 	.byte	0x03, 0x5f
        /*006a*/ 	.short	0x0000


	//----- nvinfo : EIATTR_COOP_GROUP_MASK_REGIDS
	.align		4
        /*006c*/ 	.byte	0x04, 0x29
        /*006e*/ 	.short	(.L_734 - .L_733)


	//   ....[0]....
.L_733:
        /*0070*/ 	.word	0xffffffff


	//   ....[1]....
        /*0074*/ 	.word	0xffffffff


	//   ....[2]....
        /*0078*/ 	.word	0xffffffff


	//   ....[3]....
        /*007c*/ 	.word	0xffffffff


	//   ....[4]....
        /*0080*/ 	.word	0xffffffff


	//   ....[5]....
        /*0084*/ 	.word	0xffffffff


	//   ....[6]....
        /*0088*/ 	.word	0xffffffff


	//   ....[7]....
        /*008c*/ 	.word	0xffffffff


	//   ....[8]....
        /*0090*/ 	.word	0xffffffff


	//   ....[9]....
        /*0094*/ 	.word	0xffffffff


	//   ....[10]....
        /*0098*/ 	.word	0xffffffff


	//   ....[11]....
        /*009c*/ 	.word	0xffffffff


	//   ....[12]....
        /*00a0*/ 	.word	0xffffffff


	//   ....[13]....
        /*00a4*/ 	.word	0xffffffff


	//   ....[14]....
        /*00a8*/ 	.word	0xffffffff


	//   ....[15]....
        /*00ac*/ 	.word	0xffffffff


	//----- nvinfo : EIATTR_COOP_GROUP_INSTR_OFFSETS
	.align		4
.L_734:
        /*00b0*/ 	.byte	0x04, 0x28
        /*00b2*/ 	.short	(.L_736 - .L_735)


	//   ....[0]....
.L_735:
        /*00b4*/ 	.word	0x0001baa0


	//   ....[1]....
        /*00b8*/ 	.word	0x0001bb10


	//   ....[2]....
        /*00bc*/ 	.word	0x0001bb40


	//   ....[3]....
        /*00c0*/ 	.word	0x0001bb60


	//   ....[4]....
        /*00c4*/ 	.word	0x0001fae0


	//   ....[5]....
        /*00c8*/ 	.word	0x0001fb00


	//   ....[6]....
        /*00cc*/ 	.word	0x0001fb20


	//   ....[7]....
        /*00d0*/ 	.word	0x0001fb40


	//   ....[8]....
        /*00d4*/ 	.word	0x00021a10


	//   ....[9]....
        /*00d8*/ 	.word	0x00021a50


	//   ....[10]....
        /*00dc*/ 	.word	0x00021a60


	//   ....[11]....
        /*00e0*/ 	.word	0x00021a90


	//   ....[12]....
        /*00e4*/ 	.word	0x00023ac0


	//   ....[13]....
        /*00e8*/ 	.word	0x00023b00


	//   ....[14]....
        /*00ec*/ 	.word	0x00023b50


	//   ....[15]....
        /*00f0*/ 	.word	0x00023ba0


	//----- nvinfo : EIATTR_EXIT_INSTR_OFFSETS
	.align		4
.L_736:
        /*00f4*/ 	.byte	0x04, 0x1c
        /*00f6*/ 	.short	(.L_738 - .L_737)


	//   ....[0]....
.L_737:
        /*00f8*/ 	.word	0x000000c0


	//----- nvinfo : EIATTR_CTAIDZ_USED
	.align		4
.L_738:
        /*00fc*/ 	.byte	0x01, 0x04
	.zero		2


	//----- nvinfo : EIATTR_CRS_STACK_SIZE
	.align		4
        /*0100*/ 	.byte	0x04, 0x1e
        /*0102*/ 	.short	(.L_740 - .L_739)
.L_739:
        /*0104*/ 	.word	0x00000000
.L_740:


//--------------------- .nv.info._ZN5flash24flash_fwd_splitkv_kernelI23Flash_fwd_kernel_traitsILi256ELi64ELi64ELi4ELb0ELb0EN7cutlass6half_tE19Flash_kernel_traitsILi256ELi64ELi64ELi4ES3_EELb0ELb0ELb0ELb0ELb0ELb0ELb1ELb0EEEvNS_16Flash_fwd_paramsE --------------------------
	.section	.nv.info._ZN5flash24flash_fwd_splitkv_kernelI23Flash_fwd_kernel_traitsILi256ELi64ELi64ELi4ELb0ELb0EN7cutlass6half_tE19Flash_kernel_traitsILi256ELi64ELi64ELi4ES3_EELb0ELb0ELb0ELb0ELb0ELb0ELb1ELb0EEEvNS_16Flash_fwd_paramsE,"",@"SHT_CUDA_INFO"
	.sectionflags	@""
	.align	4


	//----- nvinfo : EIATTR_CUDA_API_VERSION
	.align		4
        /*0000*/ 	.byte	0x04, 0x37
        /*0002*/ 	.short	(.L_742 - .L_741)
.L_741:
        /*0004*/ 	.word	0x00000082


	//----- nvinfo : EIATTR_SW2861232_WAR
	.align		4
.L_742:
        /*0008*/ 	.byte	0x01, 0x35
	.zero		2


	//----- nvinfo : EIATTR_PARAM_CBANK
	.align		4
        /*000c*/ 	.byte	0x04, 0x0a
        /*000e*/ 	.short	(.L_744 - .L_743)
	.align		4
.L_743:
        /*0010*/ 	.word	index@(.nv.constant0._ZN5flash24flash_fwd_splitkv_kernelI23Flash_fwd_kernel_traitsILi256ELi64ELi64ELi4ELb0ELb0EN7cutlass6half_tE19Flash_kernel_traitsILi256ELi64ELi64ELi4ES3_EELb0ELb0ELb0ELb0ELb0ELb0ELb1ELb0EEEvNS_16Flash_fwd_paramsE)
        /*0014*/ 	.short	0x0160
        /*0016*/ 	.short	0x01d0


	//----- nvinfo : EIATTR_CBANK_PARAM_SIZE
	.align		4
.L_744:
        /*0018*/ 	.byte	0x03, 0x19
        /*001a*/ 	.short	0x01d0


	//----- nvinfo : EIATTR_KPARAM_INFO
	.align		4
        /*001c*/ 	.byte	0x04, 0x17
        /*001e*/ 	.short	(.L_746 - .L_745)
.L_745:
        /*0020*/ 	.word	0x00000000
        /*0024*/ 	.short	0x0000
        /*0026*/ 	.short	0x0000
        /*0028*/ 	.byte	0x00, 0xf0, 0x41, 0x07


	//----- nvinfo : EIATTR_MAXREG_COUNT
	.align		4
.L_746:
        /*002c*/ 	.byte	0x03, 0x1b
        /*002e*/ 	.short	0x00ff


	//----- nvinfo : EIATTR_NUM_BARRIERS
	.align		4
        /*0030*/ 	.byte	0x02, 0x4c
        /*0032*/ 	.byte	0x01
	.zero		1


	//----- nvinfo : EIATTR_MERCURY_ISA_VERSION
	.align		4
        /*0034*/ 	.byte	0x03, 0x5f
        /*0036*/ 	.short	0x0000


	//----- nvinfo : EIATTR_COOP_GROUP_MASK_REGIDS
	.align		4
        /*0038*/ 	.byte	0x04, 0x29
        /*003a*/ 	.short	(.L_748 - .L_747)


	//   ....[0]....
.L_747:
        /*003c*/ 	.word	0xffffffff


	//   ....[1]....
        /*0040*/ 	.word	0xffffffff


	//   ....[2]....
        /*0044*/ 	.word	0xffffffff


	//   ....[3]....
        /*0048*/ 	.word	0xffffffff


	//   ....[4]....
        /*004c*/ 	.word	0xffffffff


	//   ....[5]....
        /*0050*/ 	.word	0xffffffff


	//   ....[6]....
        /*0054*/ 	.word	0xffffffff


	//   ....[7]....
        /*0058*/ 	.word	0xffffffff


	//   ....[8]....
        /*005c*/ 	.word	0xffffffff


	//   ....[9]....
        /*0060*/ 	.word	0xffffffff


	//   ....[10]....
        /*0064*/ 	.word	0xffffffff


	//   ....[11]....
        /*0068*/ 	.word	0xffffffff


	//----- nvinfo : EIATTR_COOP_GROUP_INSTR_OFFSETS
	.align		4
.L_748:
        /*006c*/ 	.byte	0x04, 0x28
        /*006e*/ 	.short	(.L_750 - .L_749)


	//   ....[0]....
.L_749:
        /*0070*/ 	.word	0x00006a90


	//   ....[1]....
        /*0074*/ 	.word	0x00006ab0


	//   ....[2]....
        /*0078*/ 	.word	0x00006b50


	//   ....[3]....
        /*007c*/ 	.word	0x00006b60


	//   ....[4]....
        /*0080*/ 	.word	0x0000a9d0


	//   ....[5]....
        /*0084*/ 	.word	0x0000a9f0


	//   ....[6]....
        /*0088*/ 	.word	0x0000aa20


	//   ....[7]....
        /*008c*/ 	.word	0x0000aa30


	//   ....[8]....
        /*0090*/ 	.word	0x0000c600


	//   ....[9]....
        /*0094*/ 	.word	0x0000c640


	//   ....[10]....
        /*0098*/ 	.word	0x0000c700


	//   ....[11]....
        /*009c*/ 	.word	0x0000c720


	//----- nvinfo : EIATTR_EXIT_INSTR_OFFSETS
	.align		4
.L_750:
        /*00a0*/ 	.byte	0x04, 0x1c
        /*00a2*/ 	.short	(.L_752 - .L_751)


	//   ....[0]....
.L_751:
        /*00a4*/ 	.word	0x00000630


	//   ....[1]....
        /*00a8*/ 	.word	0x000012c0


	//   ....[2]....
        /*00ac*/ 	.word	0x000012f0


	//   ....[3]....
        /*00b0*/ 	.word	0x0000e240


	//   ....[4]....
        /*00b4*/ 	.word	0x0000e2e0


	//   ....[5]....
        /*00b8*/ 	.word	0x0000e300


	//----- nvinfo : EIATTR_CTAIDZ_USED
	.align		4
.L_752:
        /*00bc*/ 	.byte	0x01, 0x04
	.zero		2


	//----- nvinfo : EIATTR_CRS_STACK_SIZE
	.align		4
        /*00c0*/ 	.byte	0x04, 0x1e
        /*00c2*/ 	.short	(.L_754 - .L_753)
.L_753:
        /*00c4*/ 	.word	0x00000000
.L_754:


//--------------------- .nv.info._ZN5flash24flash_fwd_splitkv_kernelI23Flash_fwd_kernel_traitsILi256ELi64ELi64ELi4ELb0ELb0EN7cutlass6half_tE19Flash_kernel_traitsILi256ELi64ELi64ELi4ES3_EELb0ELb0ELb0ELb0ELb0ELb1ELb1ELb0EEEvNS_16Flash_fwd_paramsE --------------------------
	.section	.nv.info._ZN5flash24flash_fwd_splitkv_kernelI23Flash_fwd_kernel_traitsILi256ELi64ELi64ELi4ELb0ELb0EN7cutlass6half_tE19Flash_kernel_traitsILi256ELi64ELi64ELi4ES3_EELb0ELb0ELb0ELb0ELb0ELb1ELb1ELb0EEEvNS_16Flash_fwd_paramsE,"",@"SHT_CUDA_INFO"
	.sectionflags	@""
	.align	4


	//----- nvinfo : EIATTR_CUDA_API_VERSION
	.align		4
        /*0000*/ 	.byte	0x04, 0x37
        /*0002*/ 	.short	(.L_756 - .L_755)
.L_755:
        /*0004*/ 	.word	0x00000082


	//----- nvinfo : EIATTR_SW2861232_WAR
	.align		4
.L_756:
        /*0008*/ 	.byte	0x01, 0x35
	.zero		2


	//----- nvinfo : EIATTR_PARAM_CBANK
	.align		4
        /*000c*/ 	.byte	0x04, 0x0a
        /*000e*/ 	.short	(.L_758 - .L_757)
	.align		4
.L_757:
        /*0010*/ 	.word	index@(.nv.constant0._ZN5flash24flash_fwd_splitkv_kernelI23Flash_fwd_kernel_traitsILi256ELi64ELi64ELi4ELb0ELb0EN7cutlass6half_tE19Flash_kernel_traitsILi256ELi64ELi64ELi4ES3_EELb0ELb0ELb0ELb0ELb0ELb1ELb1ELb0EEEvNS_16Flash_fwd_paramsE)
        /*0014*/ 	.short	0x0160
        /*0016*/ 	.short	0x01d0


	//----- nvinfo : EIATTR_CBANK_PARAM_SIZE
	.align		4
.L_758:
        /*0018*/ 	.byte	0x03, 0x19
        /*001a*/ 	.short	0x01d0


	//----- nvinfo : EIATTR_KPARAM_INFO
	.align		4
        /*001c*/ 	.byte	0x04, 0x17
        /*001e*/ 	.short	(.L_760 - .L_759)
.L_759:
        /*0020*/ 	.word	0x00000000
        /*0024*/ 	.short	0x0000
        /*0026*/ 	.short	0x0000
        /*0028*/ 	.byte	0x00, 0xf0, 0x41, 0x07


	//----- nvinfo : EIATTR_MAXREG_COUNT
	.align		4
.L_760:
        /*002c*/ 	.byte	0x03, 0x1b
        /*002e*/ 	.short	0x00ff


	//----- nvinfo : EIATTR_NUM_BARRIERS
	.align		4
        /*0030*/ 	.byte	0x02, 0x4c
        /*0032*/ 	.byte	0x01
	.zero		1


	//----- nvinfo : EIATTR_MERCURY_ISA_VERSION
	.align		4
        /*0034*/ 	.byte	0x03, 0x5f
        /*0036*/ 	.short	0x0000


	//----- nvinfo : EIATTR_COOP_GROUP_MASK_REGIDS
	.align		4
        /*0038*/ 	.byte	0x04, 0x29
        /*003a*/ 	.short	(.L_762 - .L_761)


	//   ....[0]....
.L_761:
        /*003c*/ 	.word	0xffffffff


	//   ....[1]....
        /*0040*/ 	.word	0xffffffff


	//   ....[2]....
        /*0044*/ 	.word	0xffffffff


	//   ....[3]....
        /*0048*/ 	.word	0xffffffff


	//   ....[4]....
        /*004c*/ 	.word	0xffffffff


	//   ....[5]....
        /*0050*/ 	.word	0xffffffff


	//   ....[6]....
        /*0054*/ 	.word	0xffffffff


	//   ....[7]....
        /*0058*/ 	.word	0xffffffff


	//   ....[8]....
        /*005c*/ 	.word	0xffffffff


	//   ....[9]....
        /*0060*/ 	.word	0xffffffff


	//   ....[10]....
        /*0064*/ 	.word	0xffffffff


	//   ....[11]....
        /*0068*/ 	.word	0xffffffff


	//----- nvinfo : EIATTR_COOP_GROUP_INSTR_OFFSETS
	.align		4
.L_762:
        /*006c*/ 	.byte	0x04, 0x28
        /*006e*/ 	.short	(.L_764 - .L_763)


	//   ....[0]....
.L_763:
        /*0070*/ 	.word	0x00006f10


	//   ....[1]....
        /*0074*/ 	.word	0x00006f30


	//   ....[2]....
        /*0078*/ 	.word	0x00006fd0


	//   ....[3]....
        /*007c*/ 	.word	0x00006fe0


	//   ....[4]....
        /*0080*/ 	.word	0x0000b250


	//   ....[5]....
        /*0084*/ 	.word	0x0000b260


	//   ....[6]....
        /*0088*/ 	.word	0x0000b290


	//   ....[7]....
        /*008c*/ 	.word	0x0000b2a0


	//   ....[8]....
        /*0090*/ 	.word	0x0000ce80


	//   ....[9]....
        /*0094*/ 	.word	0x0000cec0


	//   ....[10]....
        /*0098*/ 	.word	0x0000cf80


	//   ....[11]....
        /*009c*/ 	.word	0x0000cfa0


	//----- nvinfo : EIATTR_EXIT_INSTR_OFFSETS
	.align		4
.L_764:
        /*00a0*/ 	.byte	0x04, 0x1c
        /*00a2*/ 	.short	(.L_766 - .L_765)


	//   ....[0]....
.L_765:
        /*00a4*/ 	.word	0x00000630


	//   ....[1]....
        /*00a8*/ 	.word	0x000012c0


	//   ....[2]....
        /*00ac*/ 	.word	0x000012f0


	//   ....[3]....
        /*00b0*/ 	.word	0x0000eac0


	//   ....[4]....
        /*00b4*/ 	.word	0x0000eb60


	//   ....[5]....
        /*00b8*/ 	.word	0x0000eb80


	//----- nvinfo : EIATTR_CTAIDZ_USED
	.align		4
.L_766:
        /*00bc*/ 	.byte	0x01, 0x04
	.zero		2


	//----- nvinfo : EIATTR_CRS_STACK_SIZE
	.align		4
        /*00c0*/ 	.byte	0x04, 0x1e
        /*00c2*/ 	.short	(.L_768 - .L_767)
.L_767:
        /*00c4*/ 	.word	0x00000000
.L_768:


//--------------------- .nv.info._ZN5flash24flash_fwd_splitkv_kernelI23Flash_fwd_kernel_traitsILi256ELi64ELi64ELi4ELb0ELb0EN7cutlass6half_tE19Flash_kernel_traitsILi256ELi64ELi64ELi4ES3_EELb0ELb0ELb0ELb0ELb0ELb0ELb1ELb1EEEvNS_16Flash_fwd_paramsE --------------------------
	.section	.nv.info._ZN5flash24flash_fwd_splitkv_kernelI23Flash_fwd_kernel_traitsILi256ELi64ELi64ELi4ELb0ELb0EN7cutlass6half_tE19Flash_kernel_traitsILi256ELi64ELi64ELi4ES3_EELb0ELb0ELb0ELb0ELb0ELb0ELb1ELb1EEEvNS_16Flash_fwd_paramsE,"",@"SHT_CUDA_INFO"
	.sectionflags	@""
	.align	4


	//----- nvinfo : EIATTR_CUDA_API_VERSION
	.align		4
        /*0000*/ 	.byte	0x04, 0x37
        /*0002*/ 	.short	(.L_770 - .L_769)
.L_769:
        /*0004*/ 	.word	0x00000082


	//----- nvinfo : EIATTR_SW2861232_WAR
	.align		4
.L_770:
        /*0008*/ 	.byte	0x01, 0x35
	.zero		2


	//----- nvinfo : EIATTR_PARAM_CBANK
	.align		4
        /*000c*/ 	.byte	0x04, 0x0a
        /*000e*/ 	.short	(.L_772 - .L_771)
	.align		4
.L_771:
        /*0010*/ 	.word	index@(.nv.constant0._ZN5flash24flash_fwd_splitkv_kernelI23Flash_fwd_kernel_traitsILi256ELi64ELi64ELi4ELb0ELb0EN7cutlass6half_tE19Flash_kernel_traitsILi256ELi64ELi64ELi4ES3_EELb0ELb0ELb0ELb0ELb0ELb0ELb1ELb1EEEvNS_16Flash_fwd_paramsE)
        /*0014*/ 	.short	0x0160
        /*0016*/ 	.short	0x01d0


	//----- nvinfo : EIATTR_CBANK_PARAM_SIZE
	.align		4
.L_772:
        /*0018*/ 	.byte	0x03, 0x19
        /*001a*/ 	.short	0x01d0


	//----- nvinfo : EIATTR_KPARAM_INFO
	.align		4
        /*001c*/ 	.byte	0x04, 0x17
        /*001e*/ 	.short	(.L_774 - .L_773)
.L_773:
        /*0020*/ 	.word	0x00000000
        /*0024*/ 	.short	0x0000
        /*0026*/ 	.short	0x0000
        /*0028*/ 	.byte	0x00, 0xf0, 0x41, 0x07


	//----- nvinfo : EIATTR_MAXREG_COUNT
	.align		4
.L_774:
        /*002c*/ 	.byte	0x03, 0x1b
        /*002e*/ 	.short	0x00ff


	//----- nvinfo : EIATTR_NUM_BARRIERS
	.align		4
        /*0030*/ 	.byte	0x02, 0x4c
        /*0032*/ 	.byte	0x01
	.zero		1


	//----- nvinfo : EIATTR_ANNOTATIONS
	.align		4
        /*0034*/ 	.byte	0x04, 0x55
        /*0036*/ 	.short	(.L_776 - .L_775)


	//   ....[0]....
.L_775:
        /*0038*/ 	.word	0x00000001
        /*003c*/ 	.byte	0x50, 0xd2, 0x01, 0x00, 0x01, 0x00, 0x00, 0x00, 0x80, 0xe7, 0x01, 0x00


	//----- nvinfo : EIATTR_MERCURY_ISA_VERSION
	.align		4
.L_776:
        /*0048*/ 	.byte	0x03, 0x5f
        /*004a*/ 	.short	0x0000


	//----- nvinfo : EIATTR_COOP_GROUP_MASK_REGIDS
	.align		4
        /*004c*/ 	.byte	0x04, 0x29
        /*004e*/ 	.short	(.L_778 - .L_777)


	//   ....[0]....
.L_777:
        /*0050*/ 	.word	0xffffffff


	//   ....[1]....
        /*0054*/ 	.word	0xffffffff


	//   ....[2]....
        /*0058*/ 	.word	0xffffffff


	//   ....[3]....
        /*005c*/ 	.word	0xffffffff


	//   ....[4]....
        /*0060*/ 	.word	0xffffffff


	//   ....[5]....
        /*0064*/ 	.word	0xffffffff


	//   ....[6]....
        /*0068*/ 	.word	0xffffffff


	//   ....[7]....
        /*006c*/ 	.word	0xffffffff


	//   ....[8]....
        /*0070*/ 	.word	0xffffffff


	//   ....[9]....
        /*0074*/ 	.word	0xffffffff


	//   ....[10]....
        /*0078*/ 	.word	0xffffffff


	//   ....[11]....
        /*007c*/ 	.word	0xffffffff


	//   ....[12]....
        /*0080*/ 	.word	0xffffffff


	//   ....[13]....
        /*0084*/ 	.word	0xffffffff


	//   ....[14]....
        /*0088*/ 	.word	0xffffffff


	//   ....[15]....
        /*008c*/ 	.word	0xffffffff


	//----- nvinfo : EIATTR_COOP_GROUP_INSTR_OFFSETS
	.align		4
.L_778:
        /*0090*/ 	.byte	0x04, 0x28
        /*0092*/ 	.short	(.L_780 - .L_779)


	//   ....[0]....
.L_779:
        /*0094*/ 	.word	0x0001b9e0


	//   ....[1]....
        /*0098*/ 	.word	0x0001ba50


	//   ....[2]....
        /*009c*/ 	.word	0x0001ba70


	//   ....[3]....
        /*00a0*/ 	.word	0x0001baa0


	//   ....[4]....
        /*00a4*/ 	.word	0x0001f5e0


	//   ....[5]....
        /*00a8*/ 	.word	0x0001f600


	//   ....[6]....
        /*00ac*/ 	.word	0x0001f620


	//   ....[7]....
        /*00b0*/ 	.word	0x0001f640


	//   ....[8]....
        /*00b4*/ 	.word	0x00021300


	//   ....[9]....
        /*00b8*/ 	.word	0x00021330


	//   ....[10]....
        /*00bc*/ 	.word	0x00021340


	//   ....[11]....
        /*00c0*/ 	.word	0x00021370


	//   ....[12]....
        /*00c4*/ 	.word	0x00023120


	//   ....[13]....
        /*00c8*/ 	.word	0x00023170


	//   ....[14]....
        /*00cc*/ 	.word	0x000231c0


	//   ....[15]....
        /*00d0*/ 	.word	0x00023200


	//----- nvinfo : EIATTR_EXIT_INSTR_OFFSETS
	.align		4
.L_780:
        /*00d4*/ 	.byte	0x04, 0x1c
        /*00d6*/ 	.short	(.L_782 - .L_781)


	//   ....[0]....
.L_781:
        /*00d8*/ 	.word	0x00000200


	//----- nvinfo : EIATTR_CTAIDZ_USED
	.align		4
.L_782:
        /*00dc*/ 	.byte	0x01, 0x04
	.zero		2


	//----- nvinfo : EIATTR_CRS_STACK_SIZE
	.align		4
        /*00e0*/ 	.byte	0x04, 0x1e
        /*00e2*/ 	.short	(.L_784 - .L_783)
.L_783:
        /*00e4*/ 	.word	0x00000000
.L_784:


//--------------------- .nv.info._ZN5flash24flash_fwd_splitkv_kernelI23Flash_fwd_kernel_traitsILi256ELi64ELi64ELi4ELb0ELb0EN7cutlass6half_tE19Flash_kernel_traitsILi256ELi64ELi64ELi4ES3_EELb0ELb0ELb0ELb0ELb0ELb1ELb1ELb1EEEvNS_16Flash_fwd_paramsE --------------------------
	.section	.nv.info._ZN5flash24flash_fwd_splitkv_kernelI23Flash_fwd_kernel_traitsILi256ELi64ELi64ELi4ELb0ELb0EN7cutlass6half_tE19Flash_kernel_traitsILi256ELi64ELi64ELi4ES3_EELb0ELb0ELb0ELb0ELb0ELb1ELb1ELb1EEEvNS_16Flash_fwd_paramsE,"",@"SHT_CUDA_INFO"
	.sectionflags	@""
	.align	4


	//----- nvinfo : EIATTR_CUDA_API_VERSION
	.align		4
        /*0000*/ 	.byte	0x04, 0x37
        /*0002*/ 	.short	(.L_786 - .L_785)
.L_785:
        /*0004*/ 	.word	0x00000082


	//----- nvinfo : EIATTR_SW2861232_WAR
	.align		4
.L_786:
        /*0008*/ 	.byte	0x01, 0x35
	.zero		2


	//----- nvinfo : EIATTR_PARAM_CBANK
	.align		4
        /*000c*/ 	.byte	0x04, 0x0a
        /*000e*/ 	.short	(.L_788 - .L_787)
	.align		4
.L_787:
        /*0010*/ 	.word	index@(.nv.constant0._ZN5flash24flash_fwd_splitkv_kernelI23Flash_fwd_kernel_traitsILi256ELi64ELi64ELi4ELb0ELb0EN7cutlass6half_tE19Flash_kernel_traitsILi256ELi64ELi64ELi4ES3_EELb0ELb0ELb0ELb0ELb0ELb1ELb1ELb1EEEvNS_16Flash_fwd_paramsE)
        /*0014*/ 	.short	0x0160
        /*0016*/ 	.short	0x01d0


	//----- nvinfo : EIATTR_CBANK_PARAM_SIZE
	.align		4
.L_788:
        /*0018*/ 	.byte	0x03, 0x19
        /*001a*/ 	.short	0x01d0


	//----- nvinfo : EIATTR_KPARAM_INFO
	.align		4
        /*001c*/ 	.byte	0x04, 0x17
        /*001e*/ 	.short	(.L_790 - .L_789)
.L_789:
        /*0020*/ 	.word	0x00000000
        /*0024*/ 	.short	0x0000
        /*0026*/ 	.short	0x0000
        /*0028*/ 	.byte	0x00, 0xf0, 0x41, 0x07


	//----- nvinfo : EIATTR_MAXREG_COUNT
	.align		4
.L_790:
        /*002c*/ 	.byte	0x03, 0x1b
        /*002e*/ 	.short	0x00ff


	//----- nvinfo : EIATTR_NUM_BARRIERS
	.align		4
        /*0030*/ 	.byte	0x02, 0x4c
        /*0032*/ 	.byte	0x01
	.zero		1


	//----- nvinfo : EIATTR_ANNOTATIONS
	.align		4
        /*0034*/ 	.byte	0x04, 0x55
        /*0036*/ 	.short	(.L_792 - .L_791)


	//   ....[0]....
.L_791:
        /*0038*/ 	.word	0x00000001
        /*003c*/ 	.byte	0x40, 0xce, 0x01, 0x00, 0x01, 0x00, 0x00, 0x00, 0x30, 0x19, 0x02, 0x00, 0x01, 0x00, 0x00, 0x00
        /*004c*/ 	.byte	0x80, 0x1c, 0x02, 0x00, 0x01, 0x00, 0x00, 0x00, 0x40, 0x1d, 0x02, 0x00, 0x01, 0x00, 0x00, 0x00
        /*005c*/ 	.byte	0x60, 0x1d, 0x02, 0x00, 0x01, 0x00, 0x00, 0x00, 0x50, 0x3b, 0x02, 0x00


	//----- nvinfo : EIATTR_MERCURY_ISA_VERSION
	.align		4
.L_792:
        /*0068*/ 	.byte	0x03, 0x5f
        /*006a*/ 	.short	0x0000


	//----- nvinfo : EIATTR_COOP_GROUP_MASK_REGIDS
	.align		4
        /*006c*/ 	.byte	0x04, 0x29
        /*006e*/ 	.short	(.L_794 - .L_793)


	//   ....[0]....
.L_793:
        /*0070*/ 	.word	0xffffffff


	//   ....[1]....
        /*0074*/ 	.word	0xffffffff


	//   ....[2]....
        /*0078*/ 	.word	0xffffffff


	//   ....[3]....
        /*007c*/ 	.word	0xffffffff


	//   ....[4]....
        /*0080*/ 	.word	0xffffffff


	//   ....[5]....
        /*0084*/ 	.word	0xffffffff


	//   ....[6]....
        /*0088*/ 	.word	0xffffffff


	//   ....[7]....
        /*008c*/ 	.word	0xffffffff


	//   ....[8]....
        /*0090*/ 	.word	0xffffffff


	//   ....[9]....
        /*0094*/ 	.word	0xffffffff


	//   ....[10]....
        /*0098*/ 	.word	0xffffffff


	//   ....[11]....
        /*009c*/ 	.word	0xffffffff


	//   ....[12]....
        /*00a0*/ 	.word	0xffffffff


	//   ....[13]....
        /*00a4*/ 	.word	0xffffffff


	//   ....[14]....
        /*00a8*/ 	.word	0xffffffff


	//   ....[15]....
        /*00ac*/ 	.word	0xffffffff


	//----- nvinfo : EIATTR_COOP_GROUP_INSTR_OFFSETS
	.align		4
.L_794:
        /*00b0*/ 	.byte	0x04, 0x28
        /*00b2*/ 	.short	(.L_796 - .L_795)


	//   ....[0]....
.L_795:
        /*00b4*/ 	.word	0x0001bda0


	//   ....[1]....
        /*00b8*/ 	.word	0x0001be10


	//   ....[2]....
        /*00bc*/ 	.word	0x0001be30


	//   ....[3]....
        /*00c0*/ 	.word	0x0001be50


	//   ....[4]....
        /*00c4*/ 	.word	0x0001fde0


	//   ....[5]....
        /*00c8*/ 	.word	0x0001fe00


	//   ....[6]....
        /*00cc*/ 	.word	0x0001fe20


	//   ....[7]....
        /*00d0*/ 	.word	0x0001fe40


	//   ....[8]....
        /*00d4*/ 	.word	0x00021d50


	//   ....[9]....
        /*00d8*/ 	.word	0x00021d90


	//   ....[10]....
        /*00dc*/ 	.word	0x00021da0


	//   ....[11]....
        /*00e0*/ 	.word	0x00021dd0


	//   ....[12]....
        /*00e4*/ 	.word	0x00023b80


	//   ....[13]....
        /*00e8*/ 	.word	0x00023bd0


	//   ....[14]....
        /*00ec*/ 	.word	0x00023c20


	//   ....[15]....
        /*00f0*/ 	.word	0x00023c60


	//----- nvinfo : EIATTR_EXIT_INSTR_OFFSETS
	.align		4
.L_796:
        /*00f4*/ 	.byte	0x04, 0x1c
        /*00f6*/ 	.short	(.L_798 - .L_797)


	//   ....[0]....
.L_797:
        /*00f8*/ 	.word	0x00000200


	//----- nvinfo : EIATTR_CTAIDZ_USED
	.align		4
.L_798:
        /*00fc*/ 	.byte	0x01, 0x04
	.zero		2


	//----- nvinfo : EIATTR_CRS_STACK_SIZE
	.align		4
        /*0100*/ 	.byte	0x04, 0x1e
        /*0102*/ 	.short	(.L_800 - .L_799)
.L_799:
        /*0104*/ 	.word	0x00000000
.L_800:


//--------------------- .nv.info._ZN5flash24flash_fwd_splitkv_kernelI23Flash_fwd_kernel_traitsILi256ELi64ELi64ELi4ELb0ELb0EN7cutlass6half_tE19Flash_kernel_traitsILi256ELi64ELi64ELi4ES3_EELb0ELb1ELb0ELb0ELb0ELb0ELb0ELb0EEEvNS_16Flash_fwd_paramsE --------------------------
	.section	.nv.info._ZN5flash24flash_fwd_splitkv_kernelI23Flash_fwd_kernel_traitsILi256ELi64ELi64ELi4ELb0ELb0EN7cutlass6half_tE19Flash_kernel_traitsILi256ELi64ELi64ELi4ES3_EELb0ELb1ELb0ELb0ELb0ELb0ELb0ELb0EEEvNS_16Flash_fwd_paramsE,"",@"SHT_CUDA_INFO"
	.sectionflags	@""
	.align	4


	//----- nvinfo : EIATTR_CUDA_API_VERSION
	.align		4
        /*0000*/ 	.byte	0x04, 0x37
        /*0002*/ 	.short	(.L_802 - .L_801)
.L_801:
        /*0004*/ 	.word	0x00000082


	//----- nvinfo : EIATTR_SW2861232_WAR
	.align		4
.L_802:
        /*0008*/ 	.byte	0x01, 0x35
	.zero		2


	//----- nvinfo : EIATTR_PARAM_CBANK
	.align		4
        /*000c*/ 	.byte	0x04, 0x0a
        /*000e*/ 	.short	(.L_804 - .L_803)
	.align		4
.L_803:
        /*0010*/ 	.word	index@(.nv.constant0._ZN5flash24flash_fwd_splitkv_kernelI23Flash_fwd_kernel_traitsILi256ELi64ELi64ELi4ELb0ELb0EN7cutlass6half_tE19Flash_kernel_traitsILi256ELi64ELi64ELi4ES3_EELb0ELb1ELb0ELb0ELb0ELb0ELb0ELb0EEEvNS_16Flash_fwd_paramsE)
        /*0014*/ 	.short	0x0160
        /*0016*/ 	.short	0x01d0


	//----- nvinfo : EIATTR_CBANK_PARAM_SIZE
	.align		4
.L_804:
        /*0018*/ 	.byte	0x03, 0x19
        /*001a*/ 	.short	0x01d0


	//----- nvinfo : EIATTR_KPARAM_INFO
	.align		4
        /*001c*/ 	.byte	0x04, 0x17
        /*001e*/ 	.short	(.L_806 - .L_805)
.L_805:
        /*0020*/ 	.word	0x00000000
        /*0024*/ 	.short	0x0000
        /*0026*/ 	.short	0x0000
        /*0028*/ 	.byte	0x00, 0xf0, 0x41, 0x07


	//----- nvinfo : EIATTR_MAXREG_COUNT
	.align		4
.L_806:
        /*002c*/ 	.byte	0x03, 0x1b
        /*002e*/ 	.short	0x00ff


	//----- nvinfo : EIATTR_NUM_BARRIERS
	.align		4
        /*0030*/ 	.byte	0x02, 0x4c
        /*0032*/ 	.byte	0x01
	.zero		1


	//----- nvinfo : EIATTR_MERCURY_ISA_VERSION
	.align		4
        /*0034*/ 	.byte	0x03, 0x5f
        /*0036*/ 	.short	0x0000


	//----- nvinfo : EIATTR_INT_WARP_WIDE_INSTR_OFFSETS
	.align		4
        /*0038*/ 	.byte	0x04, 0x31
        /*003a*/ 	.short	(.L_808 - .L_807)


	//   ....[0]....
.L_807:
        /*003c*/ 	.word	0x0000aa50


	//----- nvinfo : EIATTR_COOP_GROUP_MASK_REGIDS
	.align		4
.L_808:
        /*0040*/ 	.byte	0x04, 0x29
        /*0042*/ 	.short	(.L_810 - .L_809)


	//   ....[0]....
.L_809:
        /*0044*/ 	.word	0xffffffff


	//   ....[1]....
        /*0048*/ 	.word	0xffffffff


	//   ....[2]....
        /*004c*/ 	.word	0xffffffff


	//   ....[3]....
        /*0050*/ 	.word	0xffffffff


	//   ....[4]....
        /*0054*/ 	.word	0xffffffff


	//   ....[5]....
        /*0058*/ 	.word	0xffffffff


	//   ....[6]....
        /*005c*/ 	.word	0xffffffff


	//   ....[7]....
        /*0060*/ 	.word	0xffffffff


	//   ....[8]....
        /*0064*/ 	.word	0xffffffff


	//   ....[9]....
        /*0068*/ 	.word	0xffffffff


	//   ....[10]....
        /*006c*/ 	.word	0xffffffff


	//   ....[11]....
        /*0070*/ 	.word	0xffffffff


	//   ....[12]....
        /*0074*/ 	.word	0xffffffff


	//   ....[13]....
        /*0078*/ 	.word	0xffffffff


	//   ....[14]....
        /*007c*/ 	.word	0xffffffff


	//   ....[15]....
        /*0080*/ 	.word	0xffffffff


	//----- nvinfo : EIATTR_COOP_GROUP_INSTR_OFFSETS
	.align		4
.L_810:
        /*0084*/ 	.byte	0x04, 0x28
        /*0086*/ 	.short	(.L_812 - .L_811)


	//   ....[0]....
.L_811:
        /*0088*/ 	.word	0x00006eb0


	//   ....[1]....
        /*008c*/ 	.word	0x00006f50


	//   ....[2]....
        /*0090*/ 	.word	0x00006f70


	//   ....[3]....
        /*0094*/ 	.word	0x00006f90


	//   ....[4]....
        /*0098*/ 	.word	0x0000b600


	//   ....[5]....
        /*009c*/ 	.word	0x0000b610


	//   ....[6]....
        /*00a0*/ 	.word	0x0000b640


	//   ....[7]....
        /*00a4*/ 	.word	0x0000b650


	//   ....[8]....
        /*00a8*/ 	.word	0x000103f0


	//   ....[9]....
        /*00ac*/ 	.word	0x00010410


	//   ....[10]....
        /*00b0*/ 	.word	0x00010440


	//   ....[11]....
        /*00b4*/ 	.word	0x00010450


	//   ....[12]....
        /*00b8*/ 	.word	0x000120c0


	//   ....[13]....
        /*00bc*/ 	.word	0x00012100


	//   ....[14]....
        /*00c0*/ 	.word	0x000121d0


	//   ....[15]....
        /*00c4*/ 	.word	0x00012200


	//----- nvinfo : EIATTR_EXIT_INSTR_OFFSETS
	.align		4
.L_812:
        /*00c8*/ 	.byte	0x04, 0x1c
        /*00ca*/ 	.short	(.L_814 - .L_813)


	//   ....[0]....
.L_813:
        /*00cc*/ 	.word	0x000004c0


	//   ....[1]....
        /*00d0*/ 	.word	0x00000fe0


	//   ....[2]....
        /*00d4*/ 	.word	0x00001010


	//   ....[3]....
        /*00d8*/ 	.word	0x00013e50


	//   ....[4]....
        /*00dc*/ 	.word	0x00013f70


	//   ....[5]....
        /*00e0*/ 	.word	0x00013f90


	//----- nvinfo : EIATTR_CTAIDZ_USED
	.align		4
.L_814:
        /*00e4*/ 	.byte	0x01, 0x04
	.zero		2


	//----- nvinfo : EIATTR_CRS_STACK_SIZE
	.align		4
        /*00e8*/ 	.byte	0x04, 0x1e
        /*00ea*/ 	.short	(.L_816 - .L_815)
.L_815:
        /*00ec*/ 	.word	0x00000000
.L_816:


//--------------------- .nv.info._ZN5flash24flash_fwd_splitkv_kernelI23Flash_fwd_kernel_traitsILi256ELi64ELi64ELi4ELb0ELb0EN7cutlass6half_tE19Flash_kernel_traitsILi256ELi64ELi64ELi4ES3_EELb0ELb1ELb0ELb0ELb0ELb1ELb0ELb0EEEvNS_16Flash_fwd_paramsE --------------------------
	.section	.nv.info._ZN5flash24flash_fwd_splitkv_kernelI23Flash_fwd_kernel_traitsILi256ELi64ELi64ELi4ELb0ELb0EN7cutlass6half_tE19Flash_kernel_traitsILi256ELi64ELi64ELi4ES3_EELb0ELb1ELb0ELb0ELb0ELb1ELb0ELb0EEEvNS_16Flash_fwd_paramsE,"",@"SHT_CUDA_INFO"
	.sectionflags	@""
	.align	4


	//----- nvinfo : EIATTR_CUDA_API_VERSION
	.align		4
        /*0000*/ 	.byte	0x04, 0x37
        /*0002*/ 	.short	(.L_818 - .L_817)
.L_817:
        /*0004*/ 	.word	0x00000082


	//----- nvinfo : EIATTR_SW2861232_WAR
	.align		4
.L_818:
        /*0008*/ 	.byte	0x01, 0x35
	.zero		2


	//----- nvinfo : EIATTR_PARAM_CBANK
	.align		4
        /*000c*/ 	.byte	0x04, 0x0a
        /*000e*/ 	.short	(.L_820 - .L_819)
	.align		4
.L_819:
        /*0010*/ 	.word	index@(.nv.constant0._ZN5flash24flash_fwd_splitkv_kernelI23Flash_fwd_kernel_traitsILi256ELi64ELi64ELi4ELb0ELb0EN7cutlass6half_tE19Flash_kernel_traitsILi256ELi64ELi64ELi4ES3_EELb0ELb1ELb0ELb0ELb0ELb1ELb0ELb0EEEvNS_16Flash_fwd_paramsE)
        /*0014*/ 	.short	0x0160
        /*0016*/ 	.short	0x01d0


	//----- nvinfo : EIATTR_CBANK_PARAM_SIZE
	.align		4
.L_820:
        /*0018*/ 	.byte	0x03, 0x19
        /*001a*/ 	.short	0x01d0


	//----- nvinfo : EIATTR_KPARAM_INFO
	.align		4
        /*001c*/ 	.byte	0x04, 0x17
        /*001e*/ 	.short	(.L_822 - .L_821)
.L_821:
        /*0020*/ 	.word	0x00000000
        /*0024*/ 	.short	0x0000
        /*0026*/ 	.short	0x0000
        /*0028*/ 	.byte	0x00, 0xf0, 0x41, 0x07


	//----- nvinfo : EIATTR_MAXREG_COUNT
	.align		4
.L_822:
        /*002c*/ 	.byte	0x03, 0x1b
        /*002e*/ 	.short	0x00ff


	//----- nvinfo : EIATTR_NUM_BARRIERS
	.align		4
        /*0030*/ 	.byte	0x02, 0x4c
        /*0032*/ 	.byte	0x01
	.zero		1


	//----- nvinfo : EIATTR_MERCURY_ISA_VERSION
	.align		4
        /*0034*/ 	.byte	0x03, 0x5f
        /*0036*/ 	.short	0x0000


	//----- nvinfo : EIATTR_INT_WARP_WIDE_INSTR_OFFSETS
	.align		4
        /*0038*/ 	.byte	0x04, 0x31
        /*003a*/ 	.short	(.L_824 - .L_823)


	//   ....[0]....
.L_823:
        /*003c*/ 	.word	0x0000b250


	//----- nvinfo : EIATTR_COOP_GROUP_MASK_REGIDS
	.align		4
.L_824:
        /*0040*/ 	.byte	0x04, 0x29
        /*0042*/ 	.short	(.L_826 - .L_825)


	//   ....[0]....
.L_825:
        /*0044*/ 	.word	0xffffffff


	//   ....[1]....
        /*0048*/ 	.word	0xffffffff


	//   ....[2]....
        /*004c*/ 	.word	0xffffffff


	//   ....[3]....
        /*0050*/ 	.word	0xffffffff


	//   ....[4]....
        /*0054*/ 	.word	0xffffffff


	//   ....[5]....
        /*0058*/ 	.word	0xffffffff


	//   ....[6]....
        /*005c*/ 	.word	0xffffffff


	//   ....[7]....
        /*0060*/ 	.word	0xffffffff


	//   ....[8]....
        /*0064*/ 	.word	0xffffffff


	//   ....[9]....
        /*0068*/ 	.word	0xffffffff


	//   ....[10]....
        /*006c*/ 	.word	0xffffffff


	//   ....[11]....
        /*0070*/ 	.word	0xffffffff


	//   ....[12]....
        /*0074*/ 	.word	0xffffffff


	//   ....[13]....
        /*0078*/ 	.word	0xffffffff


	//   ....[14]....
        /*007c*/ 	.word	0xffffffff


	//   ....[15]....
        /*0080*/ 	.word	0xffffffff


	//----- nvinfo : EIATTR_COOP_GROUP_INSTR_OFFSETS
	.align		4
.L_826:
        /*0084*/ 	.byte	0x04, 0x28
        /*0086*/ 	.short	(.L_828 - .L_827)


	//   ....[0]....
.L_827:
        /*0088*/ 	.word	0x000072c0


	//   ....[1]....
        /*008c*/ 	.word	0x00007350


	//   ....[2]....
        /*0090*/ 	.word	0x00007370


	//   ....[3]....
        /*0094*/ 	.word	0x00007390


	//   ....[4]....
        /*0098*/ 	.word	0x0000bde0


	//   ....[5]....
        /*009c*/ 	.word	0x0000bdf0


	//   ....[6]....
        /*00a0*/ 	.word	0x0000be20


	//   ....[7]....
        /*00a4*/ 	.word	0x0000be30


	//   ....[8]....
        /*00a8*/ 	.word	0x00011050


	//   ....[9]....
        /*00ac*/ 	.word	0x00011180


	//   ....[10]....
        /*00b0*/ 	.word	0x00011190


	//   ....[11]....
        /*00b4*/ 	.word	0x00011200


	//   ....[12]....
        /*00b8*/ 	.word	0x00012e20


	//   ....[13]....
        /*00bc*/ 	.word	0x00012e60


	//   ....[14]....
        /*00c0*/ 	.word	0x00012f30


	//   ....[15]....
        /*00c4*/ 	.word	0x00012f60


	//----- nvinfo : EIATTR_EXIT_INSTR_OFFSETS
	.align		4
.L_828:
        /*00c8*/ 	.byte	0x04, 0x1c
        /*00ca*/ 	.short	(.L_830 - .L_829)


	//   ....[0]....
.L_829:
        /*00cc*/ 	.word	0x000004c0


	//   ....[1]....
        /*00d0*/ 	.word	0x00000fe0


	//   ....[2]....
        /*00d4*/ 	.word	0x00001010


	//   ....[3]....
        /*00d8*/ 	.word	0x00014bb0


	//   ....[4]....
        /*00dc*/ 	.word	0x00014cd0


	//   ....[5]....
        /*00e0*/ 	.word	0x00014cf0


	//----- nvinfo : EIATTR_CTAIDZ_USED
	.align		4
.L_830:
        /*00e4*/ 	.byte	0x01, 0x04
	.zero		2


	//----- nvinfo : EIATTR_CRS_STACK_SIZE
	.align		4
        /*00e8*/ 	.byte	0x04, 0x1e
        /*00ea*/ 	.short	(.L_832 - .L_831)
.L_831:
        /*00ec*/ 	.word	0x00000000
.L_832:


//--------------------- .nv.info._ZN5flash24flash_fwd_splitkv_kernelI23Flash_fwd_kernel_traitsILi256ELi64ELi64ELi4ELb0ELb0EN7cutlass6half_tE19Flash_kernel_traitsILi256ELi64ELi64ELi4ES3_EELb0ELb1ELb0ELb0ELb0ELb0ELb0ELb1EEEvNS_16Flash_fwd_paramsE --------------------------
	.section	.nv.info._ZN5flash24flash_fwd_splitkv_kernelI23Flash_fwd_kernel_traitsILi256ELi64ELi64ELi4ELb0ELb0EN7cutlass6half_tE19Flash_kernel_traitsILi256ELi64ELi64ELi4ES3_EELb0ELb1ELb0ELb0ELb0ELb0ELb0ELb1EEEvNS_16Flash_fwd_paramsE,"",@"SHT_CUDA_INFO"
	.sectionflags	@""
	.align	4


	//----- nvinfo : EIATTR_CUDA_API_VERSION
	.align		4
        /*0000*/ 	.byte	0x04, 0x37
        /*0002*/ 	.short	(.L_834 - .L_833)
.L_833:
        /*0004*/ 	.word	0x00000082


	//----- nvinfo : EIATTR_SW2861232_WAR
	.align		4
.L_834:
        /*0008*/ 	.byte	0x01, 0x35
	.zero		2


	//----- nvinfo : EIATTR_PARAM_CBANK
	.align		4
        /*000c*/ 	.byte	0x04, 0x0a
        /*000e*/ 	.short	(.L_836 - .L_835)
	.align		4
.L_835:
        /*0010*/ 	.word	index@(.nv.constant0._ZN5flash24flash_fwd_splitkv_kernelI23Flash_fwd_kernel_traitsILi256ELi64ELi64ELi4ELb0ELb0EN7cutlass6half_tE19Flash_kernel_traitsILi256ELi64ELi64ELi4ES3_EELb0ELb1ELb0ELb0ELb0ELb0ELb0ELb1EEEvNS_16Flash_fwd_paramsE)
        /*0014*/ 	.short	0x0160
        /*0016*/ 	.short	0x01d0


	//----- nvinfo : EIATTR_CBANK_PARAM_SIZE
	.align		4
.L_836:
        /*0018*/ 	.byte	0x03, 0x19
        /*001a*/ 	.short	0x01d0


	//----- nvinfo : EIATTR_KPARAM_INFO
	.align		4
        /*001c*/ 	.byte	0x04, 0x17
        /*001e*/ 	.short	(.L_838 - .L_837)
.L_837:
        /*0020*/ 	.word	0x00000000
        /*0024*/ 	.short	0x0000
        /*0026*/ 	.short	0x0000
        /*0028*/ 	.byte	0x00, 0xf0, 0x41, 0x07


	//----- nvinfo : EIATTR_MAXREG_COUNT
	.align		4
.L_838:
        /*002c*/ 	.byte	0x03, 0x1b
        /*002e*/ 	.short	0x00ff


	//----- nvinfo : EIATTR_NUM_BARRIERS
	.align		4
        /*0030*/ 	.byte	0x02, 0x4c
        /*0032*/ 	.byte	0x01
	.zero		1


	//----- nvinfo : EIATTR_MERCURY_ISA_VERSION
	.align		4
        /*0034*/ 	.byte	0x03, 0x5f
        /*0036*/ 	.short	0x0000


	//----- nvinfo : EIATTR_COOP_GROUP_MASK_REGIDS
	.align		4
        /*0038*/ 	.byte	0x04, 0x29
        /*003a*/ 	.short	(.L_840 - .L_839)


	//   ....[0]....
.L_839:
        /*003c*/ 	.word	0xffffffff


	//   ....[1]....
        /*0040*/ 	.word	0xffffffff


	//   ....[2]....
        /*0044*/ 	.word	0xffffffff


	//   ....[3]....
        /*0048*/ 	.word	0xffffffff


	//   ....[4]....
        /*004c*/ 	.word	0xffffffff


	//   ....[5]....
        /*0050*/ 	.word	0xffffffff


	//   ....[6]....
        /*0054*/ 	.word	0xffffffff


	//   ....[7]....
        /*0058*/ 	.word	0xffffffff


	//   ....[8]....
        /*005c*/ 	.word	0xffffffff


	//   ....[9]....
        /*0060*/ 	.word	0xffffffff


	//   ....[10]....
        /*0064*/ 	.word	0xffffffff


	//   ....[11]....
        /*0068*/ 	.word	0xffffffff


	//   ....[12]....
        /*006c*/ 	.word	0xffffffff


	//   ....[13]....
        /*0070*/ 	.word	0xffffffff


	//   ....[14]....
        /*0074*/ 	.word	0xffffffff


	//   ....[15]....
        /*0078*/ 	.word	0xffffffff


	//   ....[16]....
        /*007c*/ 	.word	0xffffffff


	//   ....[17]....
        /*0080*/ 	.word	0xffffffff


	//   ....[18]....
        /*0084*/ 	.word	0xffffffff


	//   ....[19]....
        /*0088*/ 	.word	0xffffffff


	//----- nvinfo : EIATTR_COOP_GROUP_INSTR_OFFSETS
	.align		4
.L_840:
        /*008c*/ 	.byte	0x04, 0x28
        /*008e*/ 	.short	(.L_842 - .L_841)


	//   ....[0]....
.L_841:
        /*0090*/ 	.word	0x0001d5a0


	//   ....[1]....
        /*0094*/ 	.word	0x0001d5c0


	//   ....[2]....
        /*0098*/ 	.word	0x0001d5e0


	//   ....[3]....
        /*009c*/ 	.word	0x0001d600


	//   ....[4]....
        /*00a0*/ 	.word	0x000217f0


	//   ....[5]....
        /*00a4*/ 	.word	0x00021800


	//   ....[6]....
        /*00a8*/ 	.word	0x00021830


	//   ....[7]....
        /*00ac*/ 	.word	0x00021840


	//   ....[8]....
        /*00b0*/ 	.word	0x00026420


	//   ....[9]....
        /*00b4*/ 	.word	0x00026440


	//   ....[10]....
        /*00b8*/ 	.word	0x00026460


	//   ....[11]....
        /*00bc*/ 	.word	0x00026480


	//   ....[12]....
        /*00c0*/ 	.word	0x00028520


	//   ....[13]....
        /*00c4*/ 	.word	0x00028550


	//   ....[14]....
        /*00c8*/ 	.word	0x00028560


	//   ....[15]....
        /*00cc*/ 	.word	0x00028590


	//   ....[16]....
        /*00d0*/ 	.word	0x0002a620


	//   ....[17]....
        /*00d4*/ 	.word	0x0002a670


	//   ....[18]....
        /*00d8*/ 	.word	0x0002a6c0


	//   ....[19]....
        /*00dc*/ 	.word	0x0002a710


	//----- nvinfo : EIATTR_EXIT_INSTR_OFFSETS
	.align		4
.L_842:
        /*00e0*/ 	.byte	0x04, 0x1c
        /*00e2*/ 	.short	(.L_844 - .L_843)


	//   ....[0]....
.L_843:
        /*00e4*/ 	.word	0x000000b0


	//----- nvinfo : EIATTR_CTAIDZ_USED
	.align		4
.L_844:
        /*00e8*/ 	.byte	0x01, 0x04
	.zero		2


	//----- nvinfo : EIATTR_CRS_STACK_SIZE
	.align		4
        /*00ec*/ 	.byte	0x04, 0x1e
        /*00ee*/ 	.short	(.L_846 - .L_845)
.L_845:
        /*00f0*/ 	.word	0x00000000
.L_846:


//--------------------- .nv.info._ZN5flash24flash_fwd_splitkv_kernelI23Flash_fwd_kernel_traitsILi256ELi64ELi64ELi4ELb0ELb0EN7cutlass6half_tE19Flash_kernel_traitsILi256ELi64ELi64ELi4ES3_EELb0ELb1ELb0ELb0ELb0ELb1ELb0ELb1EEEvNS_16Flash_fwd_paramsE --------------------------
	.section	.nv.info._ZN5flash24flash_fwd_splitkv_kernelI23Flash_fwd_kernel_traitsILi256ELi64ELi64ELi4ELb0ELb0EN7cutlass6half_tE19Flash_kernel_traitsILi256ELi64ELi64ELi4ES3_EELb0ELb1ELb0ELb0ELb0ELb1ELb0ELb1EEEvNS_16Flash_fwd_paramsE,"",@"SHT_CUDA_INFO"
	.sectionflags	@""
	.align	4


	//----- nvinfo : EIATTR_CUDA_API_VERSION
	.align		4
        /*0000*/ 	.byte	0x04, 0x37
        /*0002*/ 	.short	(.L_848 - .L_847)
.L_847:
        /*0004*/ 	.word	0x00000082


	//----- nvinfo : EIATTR_SW2861232_WAR
	.align		4
.L_848:
        /*0008*/ 	.byte	0x01, 0x35
	.zero		2


	//----- nvinfo : EIATTR_PARAM_CBANK
	.align		4
        /*000c*/ 	.byte	0x04, 0x0a
        /*000e*/ 	.short	(.L_850 - .L_849)
	.align		4
.L_849:
        /*0010*/ 	.word	index@(.nv.constant0._ZN5flash24flash_fwd_splitkv_kernelI23Flash_fwd_kernel_traitsILi256ELi64ELi64ELi4ELb0ELb0EN7cutlass6half_tE19Flash_kernel_traitsILi256ELi64ELi64ELi4ES3_EELb0ELb1ELb0ELb0ELb0ELb1ELb0ELb1EEEvNS_16Flash_fwd_paramsE)
        /*0014*/ 	.short	0x0160
        /*0016*/ 	.short	0x01d0


	//----- nvinfo : EIATTR_CBANK_PARAM_SIZE
	.align		4
.L_850:
        /*0018*/ 	.byte	0x03, 0x19
        /*001a*/ 	.short	0x01d0


	//----- nvinfo : EIATTR_KPARAM_INFO
	.align		4
        /*001c*/ 	.byte	0x04, 0x17
        /*001e*/ 	.short	(.L_852 - .L_851)
.L_851:
        /*0020*/ 	.word	0x00000000
        /*0024*/ 	.short	0x0000
        /*0026*/ 	.short	0x0000
        /*0028*/ 	.byte	0x00, 0xf0, 0x41, 0x07


	//----- nvinfo : EIATTR_MAXREG_COUNT
	.align		4
.L_852:
        /*002c*/ 	.byte	0x03, 0x1b
        /*002e*/ 	.short	0x00ff


	//----- nvinfo : EIATTR_NUM_BARRIERS
	.align		4
        /*0030*/ 	.byte	0x02, 0x4c
        /*0032*/ 	.byte	0x01
	.zero		1


	//----- nvinfo : EIATTR_MERCURY_ISA_VERSION
	.align		4
        /*0034*/ 	.byte	0x03, 0x5f
        /*0036*/ 	.short	0x0000


	//----- nvinfo : EIATTR_COOP_GROUP_MASK_REGIDS
	.align		4
        /*0038*/ 	.byte	0x04, 0x29
        /*003a*/ 	.short	(.L_854 - .L_853)


	//   ....[0]....
.L_853:
        /*003c*/ 	.word	0xffffffff


	//   ....[1]....
        /*0040*/ 	.word	0xffffffff


	//   ....[2]....
        /*0044*/ 	.word	0xffffffff


	//   ....[3]....
        /*0048*/ 	.word	0xffffffff


	//   ....[4]....
        /*004c*/ 	.word	0xffffffff


	//   ....[5]....
        /*0050*/ 	.word	0xffffffff


	//   ....[6]....
        /*0054*/ 	.word	0xffffffff


	//   ....[7]....
        /*0058*/ 	.word	0xffffffff


	//   ....[8]....
        /*005c*/ 	.word	0xffffffff


	//   ....[9]....
        /*0060*/ 	.word	0xffffffff


	//   ....[10]....
        /*0064*/ 	.word	0xffffffff


	//   ....[11]....
        /*0068*/ 	.word	0xffffffff


	//   ....[12]....
        /*006c*/ 	.word	0xffffffff


	//   ....[13]....
        /*0070*/ 	.word	0xffffffff


	//   ....[14]....
        /*0074*/ 	.word	0xffffffff


	//   ....[15]....
        /*0078*/ 	.word	0xffffffff


	//   ....[16]....
        /*007c*/ 	.word	0xffffffff


	//   ....[17]....
        /*0080*/ 	.word	0xffffffff


	//   ....[18]....
        /*0084*/ 	.word	0xffffffff


	//   ....[19]....
        /*0088*/ 	.word	0xffffffff


	//----- nvinfo : EIATTR_COOP_GROUP_INSTR_OFFSETS
	.align		4
.L_854:
        /*008c*/ 	.byte	0x04, 0x28
        /*008e*/ 	.short	(.L_856 - .L_855)


	//   ....[0]....
.L_855:
        /*0090*/ 	.word	0x0001d990


	//   ....[1]....
        /*0094*/ 	.word	0x0001d9b0


	//   ....[2]....
        /*0098*/ 	.word	0x0001d9d0


	//   ....[3]....
        /*009c*/ 	.word	0x0001d9f0


	//   ....[4]....
        /*00a0*/ 	.word	0x00022000


	//   ....[5]....
        /*00a4*/ 	.word	0x00022010


	//   ....[6]....
        /*00a8*/ 	.word	0x00022040


	//   ....[7]....
        /*00ac*/ 	.word	0x00022050


	//   ....[8]....
        /*00b0*/ 	.word	0x00026ef0


	//   ....[9]....
        /*00b4*/ 	.word	0x00027030


	//   ....[10]....
        /*00b8*/ 	.word	0x00027040


	//   ....[11]....
        /*00bc*/ 	.word	0x000270a0


	//   ....[12]....
        /*00c0*/ 	.word	0x00029110


	//   ....[13]....
        /*00c4*/ 	.word	0x00029140


	//   ....[14]....
        /*00c8*/ 	.word	0x00029150


	//   ....[15]....
        /*00cc*/ 	.word	0x00029180


	//   ....[16]....
        /*00d0*/ 	.word	0x0002b210


	//   ....[17]....
        /*00d4*/ 	.word	0x0002b260


	//   ....[18]....
        /*00d8*/ 	.word	0x0002b2b0


	//   ....[19]....
        /*00dc*/ 	.word	0x0002b300


	//----- nvinfo : EIATTR_EXIT_INSTR_OFFSETS
	.align		4
.L_856:
        /*00e0*/ 	.byte	0x04, 0x1c
        /*00e2*/ 	.short	(.L_858 - .L_857)


	//   ....[0]....
.L_857:
        /*00e4*/ 	.word	0x000000b0


	//----- nvinfo : EIATTR_CTAIDZ_USED
	.align		4
.L_858:
        /*00e8*/ 	.byte	0x01, 0x04
	.zero		2


	//----- nvinfo : EIATTR_CRS_STACK_SIZE
	.align		4
        /*00ec*/ 	.byte	0x04, 0x1e
        /*00ee*/ 	.short	(.L_860 - .L_859)
.L_859:
        /*00f0*/ 	.word	0x00000000
.L_860:


//--------------------- .nv.info._ZN5flash24flash_fwd_splitkv_kernelI23Flash_fwd_kernel_traitsILi256ELi64ELi64ELi4ELb0ELb0EN7cutlass6half_tE19Flash_kernel_traitsILi256ELi64ELi64ELi4ES3_EELb0ELb1ELb0ELb0ELb0ELb0ELb1ELb0EEEvNS_16Flash_fwd_paramsE --------------------------
	.section	.nv.info._ZN5flash24flash_fwd_splitkv_kernelI23Flash_fwd_kernel_traitsILi256ELi64ELi64ELi4ELb0ELb0EN7cutlass6half_tE19Flash_kernel_traitsILi256ELi64ELi64ELi4ES3_EELb0ELb1ELb0ELb0ELb0ELb0ELb1ELb0EEEvNS_16Flash_fwd_paramsE,"",@"SHT_CUDA_INFO"
	.sectionflags	@""
	.align	4


	//----- nvinfo : EIATTR_CUDA_API_VERSION
	.align		4
        /*0000*/ 	.byte	0x04, 0x37
        /*0002*/ 	.short	(.L_862 - .L_861)
.L_861:
        /*0004*/ 	.word	0x00000082


	//----- nvinfo : EIATTR_SW2861232_WAR
	.align		4
.L_862:
        /*0008*/ 	.byte	0x01, 0x35
	.zero		2


	//----- nvinfo : EIATTR_PARAM_CBANK
	.align		4
        /*000c*/ 	.byte	0x04, 0x0a
        /*000e*/ 	.short	(.L_864 - .L_863)
	.align		4
.L_863:
        /*0010*/ 	.word	index@(.nv.constant0._ZN5flash24flash_fwd_splitkv_kernelI23Flash_fwd_kernel_traitsILi256ELi64ELi64ELi4ELb0ELb0EN7cutlass6half_tE19Flash_kernel_traitsILi256ELi64ELi64ELi4ES3_EELb0ELb1ELb0ELb0ELb0ELb0ELb1ELb0EEEvNS_16Flash_fwd_paramsE)
        /*0014*/ 	.short	0x0160
        /*0016*/ 	.short	0x01d0


	//----- nvinfo : EIATTR_CBANK_PARAM_SIZE
	.align		4
.L_864:
        /*0018*/ 	.byte	0x03, 0x19
        /*001a*/ 	.short	0x01d0


	//----- nvinfo : EIATTR_KPARAM_INFO
	.align		4
        /*001c*/ 	.byte	0x04, 0x17
        /*001e*/ 	.short	(.L_866 - .L_865)
.L_865:
        /*0020*/ 	.word	0x00000000
        /*0024*/ 	.short	0x0000
        /*0026*/ 	.short	0x0000
        /*0028*/ 	.byte	0x00, 0xf0, 0x41, 0x07


	//----- nvinfo : EIATTR_MAXREG_COUNT
	.align		4
.L_866:
        /*002c*/ 	.byte	0x03, 0x1b
        /*002e*/ 	.short	0x00ff


	//----- nvinfo : EIATTR_NUM_BARRIERS
	.align		4
        /*0030*/ 	.byte	0x02, 0x4c
        /*0032*/ 	.byte	0x01
	.zero		1


	//----- nvinfo : EIATTR_MERCURY_ISA_VERSION
	.align		4
        /*0034*/ 	.byte	0x03, 0x5f
        /*0036*/ 	.short	0x0000


	//----- nvinfo : EIATTR_INT_WARP_WIDE_INSTR_OFFSETS
	.align		4
        /*0038*/ 	.byte	0x04, 0x31
        /*003a*/ 	.short	(.L_868 - .L_867)


	//   ....[0]....
.L_867:
        /*003c*/ 	.word	0x0000acf0


	//----- nvinfo : EIATTR_COOP_GROUP_MASK_REGIDS
	.align		4
.L_868:
        /*0040*/ 	.byte	0x04, 0x29
        /*0042*/ 	.short	(.L_870 - .L_869)


	//   ....[0]....
.L_869:
        /*0044*/ 	.word	0xffffffff


	//   ....[1]....
        /*0048*/ 	.word	0xffffffff


	//   ....[2]....
        /*004c*/ 	.word	0xffffffff


	//   ....[3]....
        /*0050*/ 	.word	0xffffffff


	//   ....[4]....
        /*0054*/ 	.word	0xffffffff


	//   ....[5]....
        /*0058*/ 	.word	0xffffffff


	//   ....[6]....
        /*005c*/ 	.word	0xffffffff


	//   ....[7]....
        /*0060*/ 	.word	0xffffffff


	//   ....[8]....
        /*0064*/ 	.word	0xffffffff


	//   ....[9]....
        /*0068*/ 	.word	0xffffffff


	//   ....[10]....
        /*006c*/ 	.word	0xffffffff


	//   ....[11]....
        /*0070*/ 	.word	0xffffffff


	//   ....[12]....
        /*0074*/ 	.word	0xffffffff


	//   ....[13]....
        /*0078*/ 	.word	0xffffffff


	//   ....[14]....
        /*007c*/ 	.word	0xffffffff


	//   ....[15]....
        /*0080*/ 	.word	0xffffffff


	//----- nvinfo : EIATTR_COOP_GROUP_INSTR_OFFSETS
	.align		4
.L_870:
        /*0084*/ 	.byte	0x04, 0x28
        /*0086*/ 	.short	(.L_872 - .L_871)


	//   ....[0]....
.L_871:
        /*0088*/ 	.word	0x000071a0


	//   ....[1]....
        /*008c*/ 	.word	0x000071d0


	//   ....[2]....
        /*0090*/ 	.word	0x000071f0


	//   ....[3]....
        /*0094*/ 	.word	0x00007210


	//   ....[4]....
        /*0098*/ 	.word	0x0000b8f0


	//   ....[5]....
        /*009c*/ 	.word	0x0000b900


	//   ....[6]....
        /*00a0*/ 	.word	0x0000b930


	//   ....[7]....
        /*00a4*/ 	.word	0x0000b940


	//   ....[8]....
        /*00a8*/ 	.word	0x00010760


	//   ....[9]....
        /*00ac*/ 	.word	0x00010780


	//   ....[10]....
        /*00b0*/ 	.word	0x000107b0


	//   ....[11]....
        /*00b4*/ 	.word	0x000107c0


	//   ....[12]....
        /*00b8*/ 	.word	0x000123e0


	//   ....[13]....
        /*00bc*/ 	.word	0x00012420


	//   ....[14]....
        /*00c0*/ 	.word	0x000124e0


	//   ....[15]....
        /*00c4*/ 	.word	0x000124f0


	//----- nvinfo : EIATTR_EXIT_INSTR_OFFSETS
	.align		4
.L_872:
        /*00c8*/ 	.byte	0x04, 0x1c
        /*00ca*/ 	.short	(.L_874 - .L_873)


	//   ....[0]....
.L_873:
        /*00cc*/ 	.word	0x00000620


	//   ....[1]....
        /*00d0*/ 	.word	0x000013e0


	//   ....[2]....
        /*00d4*/ 	.word	0x00001410


	//   ....[3]....
        /*00d8*/ 	.word	0x00014050


	//   ....[4]....
        /*00dc*/ 	.word	0x000140f0


	//   ....[5]....
        /*00e0*/ 	.word	0x00014110


	//----- nvinfo : EIATTR_CTAIDZ_USED
	.align		4
.L_874:
        /*00e4*/ 	.byte	0x01, 0x04
	.zero		2


	//----- nvinfo : EIATTR_CRS_STACK_SIZE
	.align		4
        /*00e8*/ 	.byte	0x04, 0x1e
        /*00ea*/ 	.short	(.L_876 - .L_875)
.L_875:
        /*00ec*/ 	.word	0x00000000
.L_876:


//--------------------- .nv.info._ZN5flash24flash_fwd_splitkv_kernelI23Flash_fwd_kernel_traitsILi256ELi64ELi64ELi4ELb0ELb0EN7cutlass6half_tE19Flash_kernel_traitsILi256ELi64ELi64ELi4ES3_EELb0ELb1ELb0ELb0ELb0ELb1ELb1ELb0EEEvNS_16Flash_fwd_paramsE --------------------------
	.section	.nv.info._ZN5flash24flash_fwd_splitkv_kernelI23Flash_fwd_kernel_traitsILi256ELi64ELi64ELi4ELb0ELb0EN7cutlass6half_tE19Flash_kernel_traitsILi256ELi64ELi64ELi4ES3_EELb0ELb1ELb0ELb0ELb0ELb1ELb1ELb0EEEvNS_16Flash_fwd_paramsE,"",@"SHT_CUDA_INFO"
	.sectionflags	@""
	.align	4


	//----- nvinfo : EIATTR_CUDA_API_VERSION
	.align		4
        /*0000*/ 	.byte	0x04, 0x37
        /*0002*/ 	.short	(.L_878 - .L_877)
.L_877:
        /*0004*/ 	.word	0x00000082


	//----- nvinfo : EIATTR_SW2861232_WAR
	.align		4
.L_878:
        /*0008*/ 	.byte	0x01, 0x35
	.zero		2


	//----- nvinfo : EIATTR_PARAM_CBANK
	.align		4
        /*000c*/ 	.byte	0x04, 0x0a
        /*000e*/ 	.short	(.L_880 - .L_879)
	.align		4
.L_879:
        /*0010*/ 	.word	index@(.nv.constant0._ZN5flash24flash_fwd_splitkv_kernelI23Flash_fwd_kernel_traitsILi256ELi64ELi64ELi4ELb0ELb0EN7cutlass6half_tE19Flash_kernel_traitsILi256ELi64ELi64ELi4ES3_EELb0ELb1ELb0ELb0ELb0ELb1ELb1ELb0EEEvNS_16Flash_fwd_paramsE)
        /*0014*/ 	.short	0x0160
        /*0016*/ 	.short	0x01d0


	//----- nvinfo : EIATTR_CBANK_PARAM_SIZE
	.align		4
.L_880:
        /*0018*/ 	.byte	0x03, 0x19
        /*001a*/ 	.short	0x01d0


	//----- nvinfo : EIATTR_KPARAM_INFO
	.align		4
        /*001c*/ 	.byte	0x04, 0x17
        /*001e*/ 	.short	(.L_882 - .L_881)
.L_881:
        /*0020*/ 	.word	0x00000000
        /*0024*/ 	.short	0x0000
        /*0026*/ 	.short	0x0000
        /*0028*/ 	.byte	0x00, 0xf0, 0x41, 0x07


	//----- nvinfo : EIATTR_MAXREG_COUNT
	.align		4
.L_882:
        /*002c*/ 	.byte	0x03, 0x1b
        /*002e*/ 	.short	0x00ff


	//----- nvinfo : EIATTR_NUM_BARRIERS
	.align		4
        /*0030*/ 	.byte	0x02, 0x4c
        /*0032*/ 	.byte	0x01
	.zero		1


	//----- nvinfo : EIATTR_MERCURY_ISA_VERSION
	.align		4
        /*0034*/ 	.byte	0x03, 0x5f
        /*0036*/ 	.short	0x0000


	//----- nvinfo : EIATTR_INT_WARP_WIDE_INSTR_OFFSETS
	.align		4
        /*0038*/ 	.byte	0x04, 0x31
        /*003a*/ 	.short	(.L_884 - .L_883)


	//   ....[0]....
.L_883:
        /*003c*/ 	.word	0x0000b5f0


	//----- nvinfo : EIATTR_COOP_GROUP_MASK_REGIDS
	.align		4
.L_884:
        /*0040*/ 	.byte	0x04, 0x29
        /*0042*/ 	.short	(.L_886 - .L_885)


	//   ....[0]....
.L_885:
        /*0044*/ 	.word	0xffffffff


	//   ....[1]....
        /*0048*/ 	.word	0xffffffff


	//   ....[2]....
        /*004c*/ 	.word	0xffffffff


	//   ....[3]....
        /*0050*/ 	.word	0xffffffff


	//   ....[4]....
        /*0054*/ 	.word	0xffffffff


	//   ....[5]....
        /*0058*/ 	.word	0xffffffff


	//   ....[6]....
        /*005c*/ 	.word	0xffffffff


	//   ....[7]....
        /*0060*/ 	.word	0xffffffff


	//   ....[8]....
        /*0064*/ 	.word	0xffffffff


	//   ....[9]....
        /*0068*/ 	.word	0xffffffff


	//   ....[10]....
        /*006c*/ 	.word	0xffffffff


	//   ....[11]....
        /*0070*/ 	.word	0xffffffff


	//   ....[12]....
        /*0074*/ 	.word	0xffffffff


	//   ....[13]....
        /*0078*/ 	.word	0xffffffff


	//   ....[14]....
        /*007c*/ 	.word	0xffffffff


	//   ....[15]....
        /*0080*/ 	.word	0xffffffff


	//----- nvinfo : EIATTR_COOP_GROUP_INSTR_OFFSETS
	.align		4
.L_886:
        /*0084*/ 	.byte	0x04, 0x28
        /*0086*/ 	.short	(.L_888 - .L_887)


	//   ....[0]....
.L_887:
        /*0088*/ 	.word	0x00007680


	//   ....[1]....
        /*008c*/ 	.word	0x00007710


	//   ....[2]....
        /*0090*/ 	.word	0x00007730


	//   ....[3]....
        /*0094*/ 	.word	0x00007750


	//   ....[4]....
        /*0098*/ 	.word	0x0000c1e0


	//   ....[5]....
        /*009c*/ 	.word	0x0000c1f0


	//   ....[6]....
        /*00a0*/ 	.word	0x0000c220


	//   ....[7]....
        /*00a4*/ 	.word	0x0000c230


	//   ....[8]....
        /*00a8*/ 	.word	0x00011340


	//   ....[9]....
        /*00ac*/ 	.word	0x00011480


	//   ....[10]....
        /*00b0*/ 	.word	0x00011490


	//   ....[11]....
        /*00b4*/ 	.word	0x000114b0


	//   ....[12]....
        /*00b8*/ 	.word	0x000130d0


	//   ....[13]....
        /*00bc*/ 	.word	0x00013110


	//   ....[14]....
        /*00c0*/ 	.word	0x000131d0


	//   ....[15]....
        /*00c4*/ 	.word	0x000131e0


	//----- nvinfo : EIATTR_EXIT_INSTR_OFFSETS
	.align		4
.L_888:
        /*00c8*/ 	.byte	0x04, 0x1c
        /*00ca*/ 	.short	(.L_890 - .L_889)


	//   ....[0]....
.L_889:
        /*00cc*/ 	.word	0x00000620


	//   ....[1]....
        /*00d0*/ 	.word	0x000013e0


	//   ....[2]....
        /*00d4*/ 	.word	0x00001410


	//   ....[3]....
        /*00d8*/ 	.word	0x00014d40


	//   ....[4]....
        /*00dc*/ 	.word	0x00014de0


	//   ....[5]....
        /*00e0*/ 	.word	0x00014e00


	//----- nvinfo : EIATTR_CTAIDZ_USED
	.align		4
.L_890:
        /*00e4*/ 	.byte	0x01, 0x04
	.zero		2


	//----- nvinfo : EIATTR_CRS_STACK_SIZE
	.align		4
        /*00e8*/ 	.byte	0x04, 0x1e
        /*00ea*/ 	.short	(.L_892 - .L_891)
.L_891:
        /*00ec*/ 	.word	0x00000000
.L_892:


//--------------------- .nv.info._ZN5flash24flash_fwd_splitkv_kernelI23Flash_fwd_kernel_traitsILi256ELi64ELi64ELi4ELb0ELb0EN7cutlass6half_tE19Flash_kernel_traitsILi256ELi64ELi64ELi4ES3_EELb0ELb1ELb0ELb0ELb0ELb0ELb1ELb1EEEvNS_16Flash_fwd_paramsE --------------------------
	.section	.nv.info._ZN5flash24flash_fwd_splitkv_kernelI23Flash_fwd_kernel_traitsILi256ELi64ELi64ELi4ELb0ELb0EN7cutlass6half_tE19Flash_kernel_traitsILi256ELi64ELi64ELi4ES3_EELb0ELb1ELb0ELb0ELb0ELb0ELb1ELb1EEEvNS_16Flash_fwd_paramsE,"",@"SHT_CUDA_INFO"
	.sectionflags	@""
	.align	4


	//----- nvinfo : EIATTR_CUDA_API_VERSION
	.align		4
        /*0000*/ 	.byte	0x04, 0x37
        /*0002*/ 	.short	(.L_894 - .L_893)
.L_893:
        /*0004*/ 	.word	0x00000082


	//----- nvinfo : EIATTR_SW2861232_WAR
	.align		4
.L_894:
        /*0008*/ 	.byte	0x01, 0x35
	.zero		2


	//----- nvinfo : EIATTR_PARAM_CBANK
	.align		4
        /*000c*/ 	.byte	0x04, 0x0a
        /*000e*/ 	.short	(.L_896 - .L_895)
	.align		4
.L_895:
        /*0010*/ 	.word	index@(.nv.constant0._ZN5flash24flash_fwd_splitkv_kernelI23Flash_fwd_kernel_traitsILi256ELi64ELi64ELi4ELb0ELb0EN7cutlass6half_tE19Flash_kernel_traitsILi256ELi64ELi64ELi4ES3_EELb0ELb1ELb0ELb0ELb0ELb0ELb1ELb1EEEvNS_16Flash_fwd_paramsE)
        /*0014*/ 	.short	0x0160
        /*0016*/ 	.short	0x01d0


	//----- nvinfo : EIATTR_CBANK_PARAM_SIZE
	.align		4
.L_896:
        /*0018*/ 	.byte	0x03, 0x19
        /*001a*/ 	.short	0x01d0


	//----- nvinfo : EIATTR_KPARAM_INFO
	.align		4
        /*001c*/ 	.byte	0x04, 0x17
        /*001e*/ 	.short	(.L_898 - .L_897)
.L_897:
        /*0020*/ 	.word	0x00000000
        /*0024*/ 	.short	0x0000
        /*0026*/ 	.short	0x0000
        /*0028*/ 	.byte	0x00, 0xf0, 0x41, 0x07


	//----- nvinfo : EIATTR_MAXREG_COUNT
	.align		4
.L_898:
        /*002c*/ 	.byte	0x03, 0x1b
        /*002e*/ 	.short	0x00ff


	//----- nvinfo : EIATTR_NUM_BARRIERS
	.align		4
        /*0030*/ 	.byte	0x02, 0x4c
        /*0032*/ 	.byte	0x01
	.zero		1


	//----- nvinfo : EIATTR_MERCURY_ISA_VERSION
	.align		4
        /*0034*/ 	.byte	0x03, 0x5f
        /*0036*/ 	.short	0x0000


	//----- nvinfo : EIATTR_COOP_GROUP_MASK_REGIDS
	.align		4
        /*0038*/ 	.byte	0x04, 0x29
        /*003a*/ 	.short	(.L_900 - .L_899)


	//   ....[0]....
.L_899:
        /*003c*/ 	.word	0xffffffff


	//   ....[1]....
        /*0040*/ 	.word	0xffffffff


	//   ....[2]....
        /*0044*/ 	.word	0xffffffff


	//   ....[3]....
        /*0048*/ 	.word	0xffffffff


	//   ....[4]....
        /*004c*/ 	.word	0xffffffff


	//   ....[5]....
        /*0050*/ 	.word	0xffffffff


	//   ....[6]....
        /*0054*/ 	.word	0xffffffff


	//   ....[7]....
        /*0058*/ 	.word	0xffffffff


	//   ....[8]....
        /*005c*/ 	.word	0xffffffff


	//   ....[9]....
        /*0060*/ 	.word	0xffffffff


	//   ....[10]....
        /*0064*/ 	.word	0xffffffff


	//   ....[11]....
        /*0068*/ 	.word	0xffffffff


	//   ....[12]....
        /*006c*/ 	.word	0xffffffff


	//   ....[13]....
        /*0070*/ 	.word	0xffffffff


	//   ....[14]....
        /*0074*/ 	.word	0xffffffff


	//   ....[15]....
        /*0078*/ 	.word	0xffffffff


	//   ....[16]....
        /*007c*/ 	.word	0xffffffff


	//   ....[17]....
        /*0080*/ 	.word	0xffffffff


	//   ....[18]....
        /*0084*/ 	.word	0xffffffff


	//   ....[19]....
        /*0088*/ 	.word	0xffffffff


	//----- nvinfo : EIATTR_COOP_GROUP_INSTR_OFFSETS
	.align		4
.L_900:
        /*008c*/ 	.byte	0x04, 0x28
        /*008e*/ 	.short	(.L_902 - .L_901)


	//   ....[0]....
.L_901:
        /*0090*/ 	.word	0x0001d990


	//   ....[1]....
        /*0094*/ 	.word	0x0001d9b0


	//   ....[2]....
        /*0098*/ 	.word	0x0001d9d0


	//   ....[3]....
        /*009c*/ 	.word	0x0001d9f0


	//   ....[4]....
        /*00a0*/ 	.word	0x00021bc0


	//   ....[5]....
        /*00a4*/ 	.word	0x00021bd0


	//   ....[6]....
        /*00a8*/ 	.word	0x00021c00


	//   ....[7]....
        /*00ac*/ 	.word	0x00021c10


	//   ....[8]....
        /*00b0*/ 	.word	0x00026ae0


	//   ....[9]....
        /*00b4*/ 	.word	0x00026b00


	//   ....[10]....
        /*00b8*/ 	.word	0x00026b20


	//   ....[11]....
        /*00bc*/ 	.word	0x00026b40


	//   ....[12]....
        /*00c0*/ 	.word	0x00028b00


	//   ....[13]....
        /*00c4*/ 	.word	0x00028b30


	//   ....[14]....
        /*00c8*/ 	.word	0x00028b40


	//   ....[15]....
        /*00cc*/ 	.word	0x00028b70


	//   ....[16]....
        /*00d0*/ 	.word	0x0002a980


	//   ....[17]....
        /*00d4*/ 	.word	0x0002a9e0


	//   ....[18]....
        /*00d8*/ 	.word	0x0002aa30


	//   ....[19]....
        /*00dc*/ 	.word	0x0002aa80


	//----- nvinfo : EIATTR_EXIT_INSTR_OFFSETS
	.align		4
.L_902:
        /*00e0*/ 	.byte	0x04, 0x1c
        /*00e2*/ 	.short	(.L_904 - .L_903)


	//   ....[0]....
.L_903:
        /*00e4*/ 	.word	0x000001f0


	//----- nvinfo : EIATTR_CTAIDZ_USED
	.align		4
.L_904:
        /*00e8*/ 	.byte	0x01, 0x04
	.zero		2


	//----- nvinfo : EIATTR_CRS_STACK_SIZE
	.align		4
        /*00ec*/ 	.byte	0x04, 0x1e
        /*00ee*/ 	.short	(.L_906 - .L_905)
.L_905:
        /*00f0*/ 	.word	0x00000000
.L_906:


//--------------------- .nv.info._ZN5flash24flash_fwd_splitkv_kernelI23Flash_fwd_kernel_traitsILi256ELi64ELi64ELi4ELb0ELb0EN7cutlass6half_tE19Flash_kernel_traitsILi256ELi64ELi64ELi4ES3_EELb0ELb1ELb0ELb0ELb0ELb1ELb1ELb1EEEvNS_16Flash_fwd_paramsE --------------------------
	.section	.nv.info._ZN5flash24flash_fwd_splitkv_kernelI23Flash_fwd_kernel_traitsILi256ELi64ELi64ELi4ELb0ELb0EN7cutlass6half_tE19Flash_kernel_traitsILi256ELi64ELi64ELi4ES3_EELb0ELb1ELb0ELb0ELb0ELb1ELb1ELb1EEEvNS_16Flash_fwd_paramsE,"",@"SHT_CUDA_INFO"
	.sectionflags	@""
	.align	4


	//----- nvinfo : EIATTR_CUDA_API_VERSION
	.align		4
        /*0000*/ 	.byte	0x04, 0x37
        /*0002*/ 	.short	(.L_908 - .L_907)
.L_907:
        /*0004*/ 	.word	0x00000082


	//----- nvinfo : EIATTR_SW2861232_WAR
	.align		4
.L_908:
        /*0008*/ 	.byte	0x01, 0x35
	.zero		2


	//----- nvinfo : EIATTR_PARAM_CBANK
	.align		4
        /*000c*/ 	.byte	0x04, 0x0a
        /*000e*/ 	.short	(.L_910 - .L_909)
	.align		4
.L_909:
        /*0010*/ 	.word	index@(.nv.constant0._ZN5flash24flash_fwd_splitkv_kernelI23Flash_fwd_kernel_traitsILi256ELi64ELi64ELi4ELb0ELb0EN7cutlass6half_tE19Flash_kernel_traitsILi256ELi64ELi64ELi4ES3_EELb0ELb1ELb0ELb0ELb0ELb1ELb1ELb1EEEvNS_16Flash_fwd_paramsE)
        /*0014*/ 	.short	0x0160
        /*0016*/ 	.short	0x01d0


	//----- nvinfo : EIATTR_CBANK_PARAM_SIZE
	.align		4
.L_910:
        /*0018*/ 	.byte	0x03, 0x19
        /*001a*/ 	.short	0x01d0


	//----- nvinfo : EIATTR_KPARAM_INFO
	.align		4
        /*001c*/ 	.byte	0x04, 0x17
        /*001e*/ 	.short	(.L_912 - .L_911)
.L_911:
        /*0020*/ 	.word	0x00000000
        /*0024*/ 	.short	0x0000
        /*0026*/ 	.short	0x0000
        /*0028*/ 	.byte	0x00, 0xf0, 0x41, 0x07


	//----- nvinfo : EIATTR_MAXREG_COUNT
	.align		4
.L_912:
        /*002c*/ 	.byte	0x03, 0x1b
        /*002e*/ 	.short	0x00ff


	//----- nvinfo : EIATTR_NUM_BARRIERS
	.align		4
        /*0030*/ 	.byte	0x02, 0x4c
        /*0032*/ 	.byte	0x01
	.zero		1


	//----- nvinfo : EIATTR_ANNOTATIONS
	.align		4
        /*0034*/ 	.byte	0x04, 0x55
        /*0036*/ 	.short	(.L_914 - .L_913)


	//   ....[0]....
.L_913:
        /*0038*/ 	.word	0x00000001
        /*003c*/ 	.byte	0xc0, 0xdf, 0x01, 0x00, 0x01, 0x00, 0x00, 0x00, 0xf0, 0xdf, 0x01, 0x00, 0x01, 0x00, 0x00, 0x00
        /*004c*/ 	.byte	0xb0, 0xf1, 0x01, 0x00, 0x01, 0x00, 0x00, 0x00, 0xd0, 0xf1, 0x01, 0x00


	//----- nvinfo : EIATTR_MERCURY_ISA_VERSION
	.align		4
.L_914:
        /*0058*/ 	.byte	0x03, 0x5f
        /*005a*/ 	.short	0x0000


	//----- nvinfo : EIATTR_COOP_GROUP_MASK_REGIDS
	.align		4
        /*005c*/ 	.byte	0x04, 0x29
        /*005e*/ 	.short	(.L_916 - .L_915)


	//   ....[0]....
.L_915:
        /*0060*/ 	.word	0xffffffff


	//   ....[1]....
        /*0064*/ 	.word	0xffffffff


	//   ....[2]....
        /*0068*/ 	.word	0xffffffff


	//   ....[3]....
        /*006c*/ 	.word	0xffffffff


	//   ....[4]....
        /*0070*/ 	.word	0xffffffff


	//   ....[5]....
        /*0074*/ 	.word	0xffffffff


	//   ....[6]....
        /*0078*/ 	.word	0xffffffff


	//   ....[7]....
        /*007c*/ 	.word	0xffffffff


	//   ....[8]....
        /*0080*/ 	.word	0xffffffff


	//   ....[9]....
        /*0084*/ 	.word	0xffffffff


	//   ....[10]....
        /*0088*/ 	.word	0xffffffff


	//   ....[11]....
        /*008c*/ 	.word	0xffffffff


	//   ....[12]....
        /*0090*/ 	.word	0xffffffff


	//   ....[13]....
        /*0094*/ 	.word	0xffffffff


	//   ....[14]....
        /*0098*/ 	.word	0xffffffff


	//   ....[15]....
        /*009c*/ 	.word	0xffffffff


	//   ....[16]....
        /*00a0*/ 	.word	0xffffffff


	//   ....[17]....
        /*00a4*/ 	.word	0xffffffff


	//   ....[18]....
        /*00a8*/ 	.word	0xffffffff


	//   ....[19]....
        /*00ac*/ 	.word	0xffffffff


	//----- nvinfo : EIATTR_COOP_GROUP_INSTR_OFFSETS
	.align		4
.L_916:
        /*00b0*/ 	.byte	0x04, 0x28
        /*00b2*/ 	.short	(.L_918 - .L_917)


	//   ....[0]....
.L_917:
        /*00b4*/ 	.word	0x0001c780


	//   ....[1]....
        /*00b8*/ 	.word	0x0001c840


	//   ....[2]....
        /*00bc*/ 	.word	0x0001c850


	//   ....[3]....
        /*00c0*/ 	.word	0x0001c890


	//   ....[4]....
        /*00c4*/ 	.word	0x00020ed0


	//   ....[5]....
        /*00c8*/ 	.word	0x00020f10


	//   ....[6]....
        /*00cc*/ 	.word	0x00020f30


	//   ....[7]....
        /*00d0*/ 	.word	0x00020f50


	//   ....[8]....
        /*00d4*/ 	.word	0x000260a0


	//   ....[9]....
        /*00d8*/ 	.word	0x000260b0


	//   ....[10]....
        /*00dc*/ 	.word	0x000260d0


	//   ....[11]....
        /*00e0*/ 	.word	0x000260f0


	//   ....[12]....
        /*00e4*/ 	.word	0x000280b0


	//   ....[13]....
        /*00e8*/ 	.word	0x000280e0


	//   ....[14]....
        /*00ec*/ 	.word	0x000280f0


	//   ....[15]....
        /*00f0*/ 	.word	0x00028120


	//   ....[16]....
        /*00f4*/ 	.word	0x00029f00


	//   ....[17]....
        /*00f8*/ 	.word	0x00029f50


	//   ....[18]....
        /*00fc*/ 	.word	0x00029fa0


	//   ....[19]....
        /*0100*/ 	.word	0x00029fe0


	//----- nvinfo : EIATTR_EXIT_INSTR_OFFSETS
	.align		4
.L_918:
        /*0104*/ 	.byte	0x04, 0x1c
        /*0106*/ 	.short	(.L_920 - .L_919)


	//   ....[0]....
.L_919:
        /*0108*/ 	.word	0x00000200


	//----- nvinfo : EIATTR_CTAIDZ_USED
	.align		4
.L_920:
        /*010c*/ 	.byte	0x01, 0x04
	.zero		2


	//----- nvinfo : EIATTR_CRS_STACK_SIZE
	.align		4
        /*0110*/ 	.byte	0x04, 0x1e
        /*0112*/ 	.short	(.L_922 - .L_921)
.L_921:
        /*0114*/ 	.word	0x00000000
.L_922:


//--------------------- .nv.info._ZN5flash24flash_fwd_splitkv_kernelI23Flash_fwd_kernel_traitsILi256ELi64ELi64ELi4ELb0ELb0EN7cutlass6half_tE19Flash_kernel_traitsILi256ELi64ELi64ELi4ES3_EELb0ELb0ELb0ELb0ELb1ELb0ELb0ELb0EEEvNS_16Flash_fwd_paramsE --------------------------
	.section	.nv.info._ZN5flash24flash_fwd_splitkv_kernelI23Flash_fwd_kernel_traitsILi256ELi64ELi64ELi4ELb0ELb0EN7cutlass6half_tE19Flash_kernel_traitsILi256ELi64ELi64ELi4ES3_EELb0ELb0ELb0ELb0ELb1ELb0ELb0ELb0EEEvNS_16Flash_fwd_paramsE,"",@"SHT_CUDA_INFO"
	.sectionflags	@""
	.align	4


	//----- nvinfo : EIATTR_CUDA_API_VERSION
	.align		4
        /*0000*/ 	.byte	0x04, 0x37
        /*0002*/ 	.short	(.L_924 - .L_923)
.L_923:
        /*0004*/ 	.word	0x00000082


	//----- nvinfo : EIATTR_SW2861232_WAR
	.align		4
.L_924:
        /*0008*/ 	.byte	0x01, 0x35
	.zero		2


	//----- nvinfo : EIATTR_PARAM_CBANK
	.align		4
        /*000c*/ 	.byte	0x04, 0x0a
        /*000e*/ 	.short	(.L_926 - .L_925)
	.align		4
.L_925:
        /*0010*/ 	.word	index@(.nv.constant0._ZN5flash24flash_fwd_splitkv_kernelI23Flash_fwd_kernel_traitsILi256ELi64ELi64ELi4ELb0ELb0EN7cutlass6half_tE19Flash_kernel_traitsILi256ELi64ELi64ELi4ES3_EELb0ELb0ELb0ELb0ELb1ELb0ELb0ELb0EEEvNS_16Flash_fwd_paramsE)
        /*0014*/ 	.short	0x0160
        /*0016*/ 	.short	0x01d0


	//----- nvinfo : EIATTR_CBANK_PARAM_SIZE
	.align		4
.L_926:
        /*0018*/ 	.byte	0x03, 0x19
        /*001a*/ 	.short	0x01d0


	//----- nvinfo : EIATTR_KPARAM_INFO
	.align		4
        /*001c*/ 	.byte	0x04, 0x17
        /*001e*/ 	.short	(.L_928 - .L_927)
.L_927:
        /*0020*/ 	.word	0x00000000
        /*0024*/ 	.short	0x0000
        /*0026*/ 	.short	0x0000
        /*0028*/ 	.byte	0x00, 0xf0, 0x41, 0x07


	//----- nvinfo : EIATTR_MAXREG_COUNT
	.align		4
.L_928:
        /*002c*/ 	.byte	0x03, 0x1b
        /*002e*/ 	.short	0x00ff


	//----- nvinfo : EIATTR_NUM_BARRIERS
	.align		4
        /*0030*/ 	.byte	0x02, 0x4c
        /*0032*/ 	.byte	0x01
	.zero		1


	//----- nvinfo : EIATTR_MERCURY_ISA_VERSION
	.align		4
        /*0034*/ 	.byte	0x03, 0x5f
        /*0036*/ 	.short	0x0000


	//----- nvinfo : EIATTR_COOP_GROUP_MASK_REGIDS
	.align		4
        /*0038*/ 	.byte	0x04, 0x29
        /*003a*/ 	.short	(.L_930 - .L_929)


	//   ....[0]....
.L_929:
        /*003c*/ 	.word	0xffffffff


	//   ....[1]....
        /*0040*/ 	.word	0xffffffff


	//   ....[2]....
        /*0044*/ 	.word	0xffffffff


	//   ....[3]....
        /*0048*/ 	.word	0xffffffff


	//   ....[4]....
        /*004c*/ 	.word	0xffffffff


	//   ....[5]....
        /*0050*/ 	.word	0xffffffff


	//   ....[6]....
        /*0054*/ 	.word	0xffffffff


	//   ....[7]....
        /*0058*/ 	.word	0xffffffff


	//   ....[8]....
        /*005c*/ 	.word	0xffffffff


	//   ....[9]....
        /*0060*/ 	.word	0xffffffff


	//   ....[10]....
        /*0064*/ 	.word	0xffffffff


	//   ....[11]....
        /*0068*/ 	.word	0xffffffff


	//----- nvinfo : EIATTR_COOP_GROUP_INSTR_OFFSETS
	.align		4
.L_930:
        /*006c*/ 	.byte	0x04, 0x28
        /*006e*/ 	.short	(.L_932 - .L_931)


	//   ....[0]....
.L_931:
        /*0070*/ 	.word	0x000040a0


	//   ....[1]....
        /*0074*/ 	.word	0x000040c0


	//   ....[2]....
        /*0078*/ 	.word	0x00004160


	//   ....[3]....
        /*007c*/ 	.word	0x00004170


	//   ....[4]....
        /*0080*/ 	.word	0x000070c0


	//   ....[5]....
        /*0084*/ 	.word	0x000070e0


	//   ....[6]....
        /*0088*/ 	.word	0x00007110


	//   ....[7]....
        /*008c*/ 	.word	0x00007120


	//   ....[8]....
        /*0090*/ 	.word	0x00008d10


	//   ....[9]....
        /*0094*/ 	.word	0x00008d50


	//   ....[10]....
        /*0098*/ 	.word	0x00008d80


	//   ....[11]....
        /*009c*/ 	.word	0x00008d90


	//----- nvinfo : EIATTR_EXIT_INSTR_OFFSETS
	.align		4
.L_932:
        /*00a0*/ 	.byte	0x04, 0x1c
        /*00a2*/ 	.short	(.L_934 - .L_933)


	//   ....[0]....
.L_933:
        /*00a4*/ 	.word	0x000002e0


	//   ....[1]....
        /*00a8*/ 	.word	0x00000b00


	//   ....[2]....
        /*00ac*/ 	.word	0x00000b30


	//   ....[3]....
        /*00b0*/ 	.word	0x0000a920


	//   ....[4]....
        /*00b4*/ 	.word	0x0000aa10


	//----- nvinfo : EIATTR_CTAIDZ_USED
	.align		4
.L_934:
        /*00b8*/ 	.byte	0x01, 0x04
	.zero		2


	//----- nvinfo : EIATTR_CRS_STACK_SIZE
	.align		4
        /*00bc*/ 	.byte	0x04, 0x1e
        /*00be*/ 	.short	(.L_936 - .L_935)
.L_935:
        /*00c0*/ 	.word	0x00000000
.L_936:


//--------------------- .nv.info._ZN5flash24flash_fwd_splitkv_kernelI23Flash_fwd_kernel_traitsILi256ELi64ELi64ELi4ELb0ELb0EN7cutlass6half_tE19Flash_kernel_traitsILi256ELi64ELi64ELi4ES3_EELb0ELb0ELb0ELb0ELb1ELb1ELb0ELb0EEEvNS_16Flash_fwd_paramsE --------------------------
	.section	.nv.info._ZN5flash24flash_fwd_splitkv_kernelI23Flash_fwd_kernel_traitsILi256ELi64ELi64ELi4ELb0ELb0EN7cutlass6half_tE19Flash_kernel_traitsILi256ELi64ELi64ELi4ES3_EELb0ELb0ELb0ELb0ELb1ELb1ELb0ELb0EEEvNS_16Flash_fwd_paramsE,"",@"SHT_CUDA_INFO"
	.sectionflags	@""
	.align	4


	//----- nvinfo : EIATTR_CUDA_API_VERSION
	.align		4
        /*0000*/ 	.byte	0x04, 0x37
        /*0002*/ 	.short	(.L_938 - .L_937)
.L_937:
        /*0004*/ 	.word	0x00000082


	//----- nvinfo : EIATTR_SW2861232_WAR
	.align		4
.L_938:
        /*0008*/ 	.byte	0x01, 0x35
	.zero		2


	//----- nvinfo : EIATTR_PARAM_CBANK
	.align		4
        /*000c*/ 	.byte	0x04, 0x0a
        /*000e*/ 	.short	(.L_940 - .L_939)
	.align		4
.L_939:
        /*0010*/ 	.word	index@(.nv.constant0._ZN5flash24flash_fwd_splitkv_kernelI23Flash_fwd_kernel_traitsILi256ELi64ELi64ELi4ELb0ELb0EN7cutlass6half_tE19Flash_kernel_traitsILi256ELi64ELi64ELi4ES3_EELb0ELb0ELb0ELb0ELb1ELb1ELb0ELb0EEEvNS_16Flash_fwd_paramsE)
        /*0014*/ 	.short	0x0160
        /*0016*/ 	.short	0x01d0


	//----- nvinfo : EIATTR_CBANK_PARAM_SIZE
	.align		4
.L_940:
        /*0018*/ 	.byte	0x03, 0x19
        /*001a*/ 	.short	0x01d0


	//----- nvinfo : EIATTR_KPARAM_INFO
	.align		4
        /*001c*/ 	.byte	0x04, 0x17
        /*001e*/ 	.short	(.L_942 - .L_941)
.L_941:
        /*0020*/ 	.word	0x00000000
        /*0024*/ 	.short	0x0000
        /*0026*/ 	.short	0x0000
        /*0028*/ 	.byte	0x00, 0xf0, 0x41, 0x07


	//----- nvinfo : EIATTR_MAXREG_COUNT
	.align		4
.L_942:
        /*002c*/ 	.byte	0x03, 0x1b
        /*002e*/ 	.short	0x00ff


	//----- nvinfo : EIATTR_NUM_BARRIERS
	.align		4
        /*0030*/ 	.byte	0x02, 0x4c
        /*0032*/ 	.byte	0x01
	.zero		1


	//----- nvinfo : EIATTR_MERCURY_ISA_VERSION
	.align		4
        /*0034*/ 	.byte	0x03, 0x5f
        /*0036*/ 	.short	0x0000


	//----- nvinfo : EIATTR_COOP_GROUP_MASK_REGIDS
	.align		4
        /*0038*/ 	.byte	0x04, 0x29
        /*003a*/ 	.short	(.L_944 - .L_943)


	//   ....[0]....
.L_943:
        /*003c*/ 	.word	0xffffffff


	//   ....[1]....
        /*0040*/ 	.word	0xffffffff


	//   ....[2]....
        /*0044*/ 	.word	0xffffffff


	//   ....[3]....
        /*0048*/ 	.word	0xffffffff


	//   ....[4]....
        /*004c*/ 	.word	0xffffffff


	//   ....[5]....
        /*0050*/ 	.word	0xffffffff


	//   ....[6]....
        /*0054*/ 	.word	0xffffffff


	//   ....[7]....
        /*0058*/ 	.word	0xffffffff


	//   ....[8]....
        /*005c*/ 	.word	0xffffffff


	//   ....[9]....
        /*0060*/ 	.word	0xffffffff


	//   ....[10]....
        /*0064*/ 	.word	0xffffffff


	//   ....[11]....
        /*0068*/ 	.word	0xffffffff


	//----- nvinfo : EIATTR_COOP_GROUP_INSTR_OFFSETS
	.align		4
.L_944:
        /*006c*/ 	.byte	0x04, 0x28
        /*006e*/ 	.short	(.L_946 - .L_945)


	//   ....[0]....
.L_945:
        /*0070*/ 	.word	0x00004510


	//   ....[1]....
        /*0074*/ 	.word	0x00004530


	//   ....[2]....
        /*0078*/ 	.word	0x000045d0


	//   ....[3]....
        /*007c*/ 	.word	0x000045e0


	//   ....[4]....
        /*0080*/ 	.word	0x00007930


	//   ....[5]....
        /*0084*/ 	.word	0x00007940


	//   ....[6]....
        /*0088*/ 	.word	0x00007970


	//   ....[7]....
        /*008c*/ 	.word	0x00007980


	//   ....[8]....
        /*0090*/ 	.word	0x000095a0


	//   ....[9]....
        /*0094*/ 	.word	0x000095e0


	//   ....[10]....
        /*0098*/ 	.word	0x00009630


	//   ....[11]....
        /*009c*/ 	.word	0x00009650


	//----- nvinfo : EIATTR_EXIT_INSTR_OFFSETS
	.align		4
.L_946:
        /*00a0*/ 	.byte	0x04, 0x1c
        /*00a2*/ 	.short	(.L_948 - .L_947)


	//   ....[0]....
.L_947:
        /*00a4*/ 	.word	0x000002e0


	//   ....[1]....
        /*00a8*/ 	.word	0x00000b10


	//   ....[2]....
        /*00ac*/ 	.word	0x00000b40


	//   ....[3]....
        /*00b0*/ 	.word	0x0000b1c0


	//   ....[4]....
        /*00b4*/ 	.word	0x0000b2b0


	//----- nvinfo : EIATTR_CTAIDZ_USED
	.align		4
.L_948:
        /*00b8*/ 	.byte	0x01, 0x04
	.zero		2


	//----- nvinfo : EIATTR_CRS_STACK_SIZE
	.align		4
        /*00bc*/ 	.byte	0x04, 0x1e
        /*00be*/ 	.short	(.L_950 - .L_949)
.L_949:
        /*00c0*/ 	.word	0x00000000
.L_950:


//--------------------- .nv.info._ZN5flash24flash_fwd_splitkv_kernelI23Flash_fwd_kernel_traitsILi256ELi64ELi64ELi4ELb0ELb0EN7cutlass6half_tE19Flash_kernel_traitsILi256ELi64ELi64ELi4ES3_EELb0ELb0ELb1ELb0ELb0ELb0ELb0ELb0EEEvNS_16Flash_fwd_paramsE --------------------------
	.section	.nv.info._ZN5flash24flash_fwd_splitkv_kernelI23Flash_fwd_kernel_traitsILi256ELi64ELi64ELi4ELb0ELb0EN7cutlass6half_tE19Flash_kernel_traitsILi256ELi64ELi64ELi4ES3_EELb0ELb0ELb1ELb0ELb0ELb0ELb0ELb0EEEvNS_16Flash_fwd_paramsE,"",@"SHT_CUDA_INFO"
	.sectionflags	@""
	.align	4


	//----- nvinfo : EIATTR_CUDA_API_VERSION
	.align		4
        /*0000*/ 	.byte	0x04, 0x37
        /*0002*/ 	.short	(.L_952 - .L_951)
.L_951:
        /*0004*/ 	.word	0x00000082


	//----- nvinfo : EIATTR_SW2861232_WAR
	.align		4
.L_952:
        /*0008*/ 	.byte	0x01, 0x35
	.zero		2


	//----- nvinfo : EIATTR_PARAM_CBANK
	.align		4
        /*000c*/ 	.byte	0x04, 0x0a
        /*000e*/ 	.short	(.L_954 - .L_953)
	.align		4
.L_953:
        /*0010*/ 	.word	index@(.nv.constant0._ZN5flash24flash_fwd_splitkv_kernelI23Flash_fwd_kernel_traitsILi256ELi64ELi64ELi4ELb0ELb0EN7cutlass6half_tE19Flash_kernel_traitsILi256ELi64ELi64ELi4ES3_EELb0ELb0ELb1ELb0ELb0ELb0ELb0ELb0EEEvNS_16Flash_fwd_paramsE)
        /*0014*/ 	.short	0x0160
        /*0016*/ 	.short	0x01d0


	//----- nvinfo : EIATTR_CBANK_PARAM_SIZE
	.align		4
.L_954:
        /*0018*/ 	.byte	0x03, 0x19
        /*001a*/ 	.short	0x01d0


	//----- nvinfo : EIATTR_KPARAM_INFO
	.align		4
        /*001c*/ 	.byte	0x04, 0x17
        /*001e*/ 	.short	(.L_956 - .L_955)
.L_955:
        /*0020*/ 	.word	0x00000000
        /*0024*/ 	.short	0x0000
        /*0026*/ 	.short	0x0000
        /*0028*/ 	.byte	0x00, 0xf0, 0x41, 0x07


	//----- nvinfo : EIATTR_MAXREG_COUNT
	.align		4
.L_956:
        /*002c*/ 	.byte	0x03, 0x1b
        /*002e*/ 	.short	0x00ff


	//----- nvinfo : EIATTR_NUM_BARRIERS
	.align		4
        /*0030*/ 	.byte	0x02, 0x4c
        /*0032*/ 	.byte	0x01
	.zero		1


	//----- nvinfo : EIATTR_MERCURY_ISA_VERSION
	.align		4
        /*0034*/ 	.byte	0x03, 0x5f
        /*0036*/ 	.short	0x0000


	//----- nvinfo : EIATTR_COOP_GROUP_MASK_REGIDS
	.align		4
        /*0038*/ 	.byte	0x04, 0x29
        /*003a*/ 	.short	(.L_958 - .L_957)


	//   ....[0]....
.L_957:
        /*003c*/ 	.word	0xffffffff


	//   ....[1]....
        /*0040*/ 	.word	0xffffffff


	//   ....[2]....
        /*0044*/ 	.word	0xffffffff


	//   ....[3]....
        /*0048*/ 	.word	0xffffffff


	//   ....[4]....
        /*004c*/ 	.word	0xffffffff


	//   ....[5]....
        /*0050*/ 	.word	0xffffffff


	//   ....[6]....
        /*0054*/ 	.word	0xffffffff


	//   ....[7]....
        /*0058*/ 	.word	0xffffffff


	//   ....[8]....
        /*005c*/ 	.word	0xffffffff


	//   ....[9]....
        /*0060*/ 	.word	0xffffffff


	//   ....[10]....
        /*0064*/ 	.word	0xffffffff


	//   ....[11]....
        /*0068*/ 	.word	0xffffffff


	//----- nvinfo : EIATTR_COOP_GROUP_INSTR_OFFSETS
	.align		4
.L_958:
        /*006c*/ 	.byte	0x04, 0x28
        /*006e*/ 	.short	(.L_960 - .L_959)


	//   ....[0]....
.L_959:
        /*0070*/ 	.word	0x000070b0


	//   ....[1]....
        /*0074*/ 	.word	0x000070d0


	//   ....[2]....
        /*0078*/ 	.word	0x00007170


	//   ....[3]....
        /*007c*/ 	.word	0x00007180


	//   ....[4]....
        /*0080*/ 	.word	0x0000b640


	//   ....[5]....
        /*0084*/ 	.word	0x0000b650


	//   ....[6]....
        /*0088*/ 	.word	0x0000b680


	//   ....[7]....
        /*008c*/ 	.word	0x0000b6a0


	//   ....[8]....
        /*0090*/ 	.word	0x0000d290


	//   ....[9]....
        /*0094*/ 	.word	0x0000d2d0


	//   ....[10]....
        /*0098*/ 	.word	0x0000d300


	//   ....[11]....
        /*009c*/ 	.word	0x0000d310


	//----- nvinfo : EIATTR_EXIT_INSTR_OFFSETS
	.align		4
.L_960:
        /*00a0*/ 	.byte	0x04, 0x1c
        /*00a2*/ 	.short	(.L_962 - .L_961)


	//   ....[0]....
.L_961:
        /*00a4*/ 	.word	0x000004d0


	//   ....[1]....
        /*00a8*/ 	.word	0x00000ed0


	//   ....[2]....
        /*00ac*/ 	.word	0x00000f00


	//   ....[3]....
        /*00b0*/ 	.word	0x0000f060


	//   ....[4]....
        /*00b4*/ 	.word	0x0000f170


	//   ....[5]....
        /*00b8*/ 	.word	0x0000f190


	//----- nvinfo : EIATTR_CTAIDZ_USED
	.align		4
.L_962:
        /*00bc*/ 	.byte	0x01, 0x04
	.zero		2


	//----- nvinfo : EIATTR_CRS_STACK_SIZE
	.align		4
        /*00c0*/ 	.byte	0x04, 0x1e
        /*00c2*/ 	.short	(.L_964 - .L_963)
.L_963:
        /*00c4*/ 	.word	0x00000000
.L_964:


//--------------------- .nv.info._ZN5flash24flash_fwd_splitkv_kernelI23Flash_fwd_kernel_traitsILi256ELi64ELi64ELi4ELb0ELb0EN7cutlass6half_tE19Flash_kernel_traitsILi256ELi64ELi64ELi4ES3_EELb0ELb0ELb1ELb0ELb0ELb1ELb0ELb0EEEvNS_16Flash_fwd_paramsE --------------------------
	.section	.nv.info._ZN5flash24flash_fwd_splitkv_kernelI23Flash_fwd_kernel_traitsILi256ELi64ELi64ELi4ELb0ELb0EN7cutlass6half_tE19Flash_kernel_traitsILi256ELi64ELi64ELi4ES3_EELb0ELb0ELb1ELb0ELb0ELb1ELb0ELb0EEEvNS_16Flash_fwd_paramsE,"",@"SHT_CUDA_INFO"
	.sectionflags	@""
	.align	4


	//----- nvinfo : EIATTR_CUDA_API_VERSION
	.align		4
        /*0000*/ 	.byte	0x04, 0x37
        /*0002*/ 	.short	(.L_966 - .L_965)
.L_965:
        /*0004*/ 	.word	0x00000082


	//----- nvinfo : EIATTR_SW2861232_WAR
	.align		4
.L_966:
        /*0008*/ 	.byte	0x01, 0x35
	.zero		2


	//----- nvinfo : EIATTR_PARAM_CBANK
	.align		4
        /*000c*/ 	.byte	0x04, 0x0a
        /*000e*/ 	.short	(.L_968 - .L_967)
	.align		4
.L_967:
        /*0010*/ 	.word	index@(.nv.constant0._ZN5flash24flash_fwd_splitkv_kernelI23Flash_fwd_kernel_traitsILi256ELi64ELi64ELi4ELb0ELb0EN7cutlass6half_tE19Flash_kernel_traitsILi256ELi64ELi64ELi4ES3_EELb0ELb0ELb1ELb0ELb0ELb1ELb0ELb0EEEvNS_16Flash_fwd_paramsE)
        /*0014*/ 	.short	0x0160
        /*0016*/ 	.short	0x01d0


	//----- nvinfo : EIATTR_CBANK_PARAM_SIZE
	.align		4
.L_968:
        /*0018*/ 	.byte	0x03, 0x19
        /*001a*/ 	.short	0x01d0


	//----- nvinfo : EIATTR_KPARAM_INFO
	.align		4
        /*001c*/ 	.byte	0x04, 0x17
        /*001e*/ 	.short	(.L_970 - .L_969)
.L_969:
        /*0020*/ 	.word	0x00000000
        /*0024*/ 	.short	0x0000
        /*0026*/ 	.short	0x0000
        /*0028*/ 	.byte	0x00, 0xf0, 0x41, 0x07


	//----- nvinfo : EIATTR_MAXREG_COUNT
	.align		4
.L_970:
        /*002c*/ 	.byte	0x03, 0x1b
        /*002e*/ 	.short	0x00ff


	//----- nvinfo : EIATTR_NUM_BARRIERS
	.align		4
        /*0030*/ 	.byte	0x02, 0x4c
        /*0032*/ 	.byte	0x01
	.zero		1


	//----- nvinfo : EIATTR_MERCURY_ISA_VERSION
	.align		4
        /*0034*/ 	.byte	0x03, 0x5f
        /*0036*/ 	.short	0x0000


	//----- nvinfo : EIATTR_COOP_GROUP_MASK_REGIDS
	.align		4
        /*0038*/ 	.byte	0x04, 0x29
        /*003a*/ 	.short	(.L_972 - .L_971)


	//   ....[0]....
.L_971:
        /*003c*/ 	.word	0xffffffff


	//   ....[1]....
        /*0040*/ 	.word	0xffffffff


	//   ....[2]....
        /*0044*/ 	.word	0xffffffff


	//   ....[3]....
        /*0048*/ 	.word	0xffffffff


	//   ....[4]....
        /*004c*/ 	.word	0xffffffff


	//   ....[5]....
        /*0050*/ 	.word	0xffffffff


	//   ....[6]....
        /*0054*/ 	.word	0xffffffff


	//   ....[7]....
        /*0058*/ 	.word	0xffffffff


	//   ....[8]....
        /*005c*/ 	.word	0xffffffff


	//   ....[9]....
        /*0060*/ 	.word	0xffffffff


	//   ....[10]....
        /*0064*/ 	.word	0xffffffff


	//   ....[11]....
        /*0068*/ 	.word	0xffffffff


	//----- nvinfo : EIATTR_COOP_GROUP_INSTR_OFFSETS
	.align		4
.L_972:
        /*006c*/ 	.byte	0x04, 0x28
        /*006e*/ 	.short	(.L_974 - .L_973)


	//   ....[0]....
.L_973:
        /*0070*/ 	.word	0x00007680


	//   ....[1]....
        /*0074*/ 	.word	0x000076a0


	//   ....[2]....
        /*0078*/ 	.word	0x00007740


	//   ....[3]....
        /*007c*/ 	.word	0x00007750


	//   ....[4]....
        /*0080*/ 	.word	0x0000c200


	//   ....[5]....
        /*0084*/ 	.word	0x0000c220


	//   ....[6]....
        /*0088*/ 	.word	0x0000c250


	//   ....[7]....
        /*008c*/ 	.word	0x0000c270


	//   ....[8]....
        /*0090*/ 	.word	0x0000de80


	//   ....[9]....
        /*0094*/ 	.word	0x0000dec0


	//   ....[10]....
        /*0098*/ 	.word	0x0000df00


	//   ....[11]....
        /*009c*/ 	.word	0x0000df20


	//----- nvinfo : EIATTR_EXIT_INSTR_OFFSETS
	.align		4
.L_974:
        /*00a0*/ 	.byte	0x04, 0x1c
        /*00a2*/ 	.short	(.L_976 - .L_975)


	//   ....[0]....
.L_975:
        /*00a4*/ 	.word	0x000004d0


	//   ....[1]....
        /*00a8*/ 	.word	0x00000ed0


	//   ....[2]....
        /*00ac*/ 	.word	0x00000f00


	//   ....[3]....
        /*00b0*/ 	.word	0x0000fc50


	//   ....[4]....
        /*00b4*/ 	.word	0x0000fd70


	//   ....[5]....
        /*00b8*/ 	.word	0x0000fd90


	//----- nvinfo : EIATTR_CTAIDZ_USED
	.align		4
.L_976:
        /*00bc*/ 	.byte	0x01, 0x04
	.zero		2


	//----- nvinfo : EIATTR_CRS_STACK_SIZE
	.align		4
        /*00c0*/ 	.byte	0x04, 0x1e
        /*00c2*/ 	.short	(.L_978 - .L_977)
.L_977:
        /*00c4*/ 	.word	0x00000000
.L_978:


//--------------------- .nv.info._ZN5flash24flash_fwd_splitkv_kernelI23Flash_fwd_kernel_traitsILi256ELi64ELi64ELi4ELb0ELb0EN7cutlass6half_tE19Flash_kernel_traitsILi256ELi64ELi64ELi4ES3_EELb0ELb0ELb0ELb0ELb1ELb0ELb0ELb1EEEvNS_16Flash_fwd_paramsE --------------------------
	.section	.nv.info._ZN5flash24flash_fwd_splitkv_kernelI23Flash_fwd_kernel_traitsILi256ELi64ELi64ELi4ELb0ELb0EN7cutlass6half_tE19Flash_kernel_traitsILi256ELi64ELi64ELi4ES3_EELb0ELb0ELb0ELb0ELb1ELb0ELb0ELb1EEEvNS_16Flash_fwd_paramsE,"",@"SHT_CUDA_INFO"
	.sectionflags	@""
	.align	4


	//----- nvinfo : EIATTR_CUDA_API_VERSION
	.align		4
        /*0000*/ 	.byte	0x04, 0x37
        /*0002*/ 	.short	(.L_980 - .L_979)
.L_979:
        /*0004*/ 	.word	0x00000082


	//----- nvinfo : EIATTR_SW2861232_WAR
	.align		4
.L_980:
        /*0008*/ 	.byte	0x01, 0x35
	.zero		2


	//----- nvinfo : EIATTR_PARAM_CBANK
	.align		4
        /*000c*/ 	.byte	0x04, 0x0a
        /*000e*/ 	.short	(.L_982 - .L_981)
	.align		4
.L_981:
        /*0010*/ 	.word	index@(.nv.constant0._ZN5flash24flash_fwd_splitkv_kernelI23Flash_fwd_kernel_traitsILi256ELi64ELi64ELi4ELb0ELb0EN7cutlass6half_tE19Flash_kernel_traitsILi256ELi64ELi64ELi4ES3_EELb0ELb0ELb0ELb0ELb1ELb0ELb0ELb1EEEvNS_16Flash_fwd_paramsE)
        /*0014*/ 	.short	0x0160
        /*0016*/ 	.short	0x01d0


	//----- nvinfo : EIATTR_CBANK_PARAM_SIZE
	.align		4
.L_982:
        /*0018*/ 	.byte	0x03, 0x19
        /*001a*/ 	.short	0x01d0


	//----- nvinfo : EIATTR_KPARAM_INFO
	.align		4
        /*001c*/ 	.byte	0x04, 0x17
        /*001e*/ 	.short	(.L_984 - .L_983)
.L_983:
        /*0020*/ 	.word	0x00000000
        /*0024*/ 	.short	0x0000
        /*0026*/ 	.short	0x0000
        /*0028*/ 	.byte	0x00, 0xf0, 0x41, 0x07


	//----- nvinfo : EIATTR_MAXREG_COUNT
	.align		4
.L_984:
        /*002c*/ 	.byte	0x03, 0x1b
        /*002e*/ 	.short	0x00ff


	//----- nvinfo : EIATTR_NUM_BARRIERS
	.align		4
        /*0030*/ 	.byte	0x02, 0x4c
        /*0032*/ 	.byte	0x01
	.zero		1


	//----- nvinfo : EIATTR_MERCURY_ISA_VERSION
	.align		4
        /*0034*/ 	.byte	0x03, 0x5f
        /*0036*/ 	.short	0x0000


	//----- nvinfo : EIATTR_COOP_GROUP_MASK_REGIDS
	.align		4
        /*0038*/ 	.byte	0x04, 0x29
        /*003a*/ 	.short	(.L_986 - .L_985)


	//   ....[0]....
.L_985:
        /*003c*/ 	.word	0xffffffff


	//   ....[1]....
        /*0040*/ 	.word	0xffffffff


	//   ....[2]....
        /*0044*/ 	.word	0xffffffff


	//   ....[3]....
        /*0048*/ 	.word	0xffffffff


	//   ....[4]....
        /*004c*/ 	.word	0xffffffff


	//   ....[5]....
        /*0050*/ 	.word	0xffffffff


	//   ....[6]....
        /*0054*/ 	.word	0xffffffff


	//   ....[7]....
        /*0058*/ 	.word	0xffffffff


	//   ....[8]....
        /*005c*/ 	.word	0xffffffff


	//   ....[9]....
        /*0060*/ 	.word	0xffffffff


	//   ....[10]....
        /*0064*/ 	.word	0xffffffff


	//   ....[11]....
        /*0068*/ 	.word	0xffffffff


	//----- nvinfo : EIATTR_COOP_GROUP_INSTR_OFFSETS
	.align		4
.L_986:
        /*006c*/ 	.byte	0x04, 0x28
        /*006e*/ 	.short	(.L_988 - .L_987)


	//   ....[0]....
.L_987:
        /*0070*/ 	.word	0x00017b90


	//   ....[1]....
        /*0074*/ 	.word	0x00017bb0


	//   ....[2]....
        /*0078*/ 	.word	0x00017c60


	//   ....[3]....
        /*007c*/ 	.word	0x00017c70


	//   ....[4]....
        /*0080*/ 	.word	0x0001abd0


	//   ....[5]....
        /*0084*/ 	.word	0x0001abf0


	//   ....[6]....
        /*0088*/ 	.word	0x0001ac20


	//   ....[7]....
        /*008c*/ 	.word	0x0001ac30


	//   ....[8]....
        /*0090*/ 	.word	0x0001c820


	//   ....[9]....
        /*0094*/ 	.word	0x0001c860


	//   ....[10]....
        /*0098*/ 	.word	0x0001c890


	//   ....[11]....
        /*009c*/ 	.word	0x0001c8a0


	//----- nvinfo : EIATTR_EXIT_INSTR_OFFSETS
	.align		4
.L_988:
        /*00a0*/ 	.byte	0x04, 0x1c
        /*00a2*/ 	.short	(.L_990 - .L_989)


	//   ....[0]....
.L_989:
        /*00a4*/ 	.word	0x00000320


	//   ....[1]....
        /*00a8*/ 	.word	0x00000b30


	//   ....[2]....
        /*00ac*/ 	.word	0x00000b60


	//   ....[3]....
        /*00b0*/ 	.word	0x0001e4c0


	//   ....[4]....
        /*00b4*/ 	.word	0x0001e5b0


	//----- nvinfo : EIATTR_CTAIDZ_USED
	.align		4
.L_990:
        /*00b8*/ 	.byte	0x01, 0x04
	.zero		2


	//----- nvinfo : EIATTR_CRS_STACK_SIZE
	.align		4
        /*00bc*/ 	.byte	0x04, 0x1e
        /*00be*/ 	.short	(.L_992 - .L_991)
.L_991:
        /*00c0*/ 	.word	0x00000000
.L_992:


//--------------------- .nv.info._ZN5flash24flash_fwd_splitkv_kernelI23Flash_fwd_kernel_traitsILi256ELi64ELi64ELi4ELb0ELb0EN7cutlass6half_tE19Flash_kernel_traitsILi256ELi64ELi64ELi4ES3_EELb0ELb0ELb0ELb0ELb1ELb1ELb0ELb1EEEvNS_16Flash_fwd_paramsE --------------------------
	.section	.nv.info._ZN5flash24flash_fwd_splitkv_kernelI23Flash_fwd_kernel_traitsILi256ELi64ELi64ELi4ELb0ELb0EN7cutlass6half_tE19Flash_kernel_traitsILi256ELi64ELi64ELi4ES3_EELb0ELb0ELb0ELb0ELb1ELb1ELb0ELb1EEEvNS_16Flash_fwd_paramsE,"",@"SHT_CUDA_INFO"
	.sectionflags	@""
	.align	4


	//----- nvinfo : EIATTR_CUDA_API_VERSION
	.align		4
        /*0000*/ 	.byte	0x04, 0x37
        /*0002*/ 	.short	(.L_994 - .L_993)
.L_993:
        /*0004*/ 	.word	0x00000082


	//----- nvinfo : EIATTR_SW2861232_WAR
	.align		4
.L_994:
        /*0008*/ 	.byte	0x01, 0x35
	.zero		2


	//----- nvinfo : EIATTR_PARAM_CBANK
	.align		4
        /*000c*/ 	.byte	0x04, 0x0a
        /*000e*/ 	.short	(.L_996 - .L_995)
	.align		4
.L_995:
        /*0010*/ 	.word	index@(.nv.constant0._ZN5flash24flash_fwd_splitkv_kernelI23Flash_fwd_kernel_traitsILi256ELi64ELi64ELi4ELb0ELb0EN7cutlass6half_tE19Flash_kernel_traitsILi256ELi64ELi64ELi4ES3_EELb0ELb0ELb0ELb0ELb1ELb1ELb0ELb1EEEvNS_16Flash_fwd_paramsE)
        /*0014*/ 	.short	0x0160
        /*0016*/ 	.short	0x01d0


	//----- nvinfo : EIATTR_CBANK_PARAM_SIZE
	.align		4
.L_996:
        /*0018*/ 	.byte	0x03, 0x19
        /*001a*/ 	.short	0x01d0


	//----- nvinfo : EIATTR_KPARAM_INFO
	.align		4
        /*001c*/ 	.byte	0x04, 0x17
        /*001e*/ 	.short	(.L_998 - .L_997)
.L_997:
        /*0020*/ 	.word	0x00000000
        /*0024*/ 	.short	0x0000
        /*0026*/ 	.short	0x0000
        /*0028*/ 	.byte	0x00, 0xf0, 0x41, 0x07


	//----- nvinfo : EIATTR_MAXREG_COUNT
	.align		4
.L_998:
        /*002c*/ 	.byte	0x03, 0x1b
        /*002e*/ 	.short	0x00ff


	//----- nvinfo : EIATTR_NUM_BARRIERS
	.align		4
        /*0030*/ 	.byte	0x02, 0x4c
        /*0032*/ 	.byte	0x01
	.zero		1


	//----- nvinfo : EIATTR_ANNOTATIONS
	.align		4
        /*0034*/ 	.byte	0x04, 0x55
        /*0036*/ 	.short	(.L_1000 - .L_999)


	//   ....[0]....
.L_999:
        /*0038*/ 	.word	0x00000001
        /*003c*/ 	.byte	0x30, 0xa1, 0x01, 0x00, 0x01, 0x00, 0x00, 0x00, 0xa0, 0xc5, 0x01, 0x00, 0x01, 0x00, 0x00, 0x00
        /*004c*/ 	.byte	0x90, 0xdf, 0x01, 0x00, 0x01, 0x00, 0x00, 0x00, 0x60, 0xe3, 0x01, 0x00


	//----- nvinfo : EIATTR_MERCURY_ISA_VERSION
	.align		4
.L_1000:
        /*0058*/ 	.byte	0x03, 0x5f
        /*005a*/ 	.short	0x0000


	//----- nvinfo : EIATTR_COOP_GROUP_MASK_REGIDS
	.align		4
        /*005c*/ 	.byte	0x04, 0x29
        /*005e*/ 	.short	(.L_1002 - .L_1001)


	//   ....[0]....
.L_1001:
        /*0060*/ 	.word	0xffffffff


	//   ....[1]....
        /*0064*/ 	.word	0xffffffff


	//   ....[2]....
        /*0068*/ 	.word	0xffffffff


	//   ....[3]....
        /*006c*/ 	.word	0xffffffff


	//   ....[4]....
        /*0070*/ 	.word	0xffffffff


	//   ....[5]....
        /*0074*/ 	.word	0xffffffff


	//   ....[6]....
        /*0078*/ 	.word	0xffffffff


	//   ....[7]....
        /*007c*/ 	.word	0xffffffff


	//   ....[8]....
        /*0080*/ 	.word	0xffffffff


	//   ....[9]....
        /*0084*/ 	.word	0xffffffff


	//   ....[10]....
        /*0088*/ 	.word	0xffffffff


	//   ....[11]....
        /*008c*/ 	.word	0xffffffff


	//----- nvinfo : EIATTR_COOP_GROUP_INSTR_OFFSETS
	.align		4
.L_1002:
        /*0090*/ 	.byte	0x04, 0x28
        /*0092*/ 	.short	(.L_1004 - .L_1003)


	//   ....[0]....
.L_1003:
        /*0094*/ 	.word	0x000192a0


	//   ....[1]....
        /*0098*/ 	.word	0x00019350


	//   ....[2]....
        /*009c*/ 	.word	0x00019360


	//   ....[3]....
        /*00a0*/ 	.word	0x00019400


	//   ....[4]....
        /*00a4*/ 	.word	0x0001c6e0


	//   ....[5]....
        /*00a8*/ 	.word	0x0001c6f0


	//   ....[6]....
        /*00ac*/ 	.word	0x0001c710


	//   ....[7]....
        /*00b0*/ 	.word	0x0001c730


	//   ....[8]....
        /*00b4*/ 	.word	0x0001e380


	//   ....[9]....
        /*00b8*/ 	.word	0x0001e3c0


	//   ....[10]....
        /*00bc*/ 	.word	0x0001e540


	//   ....[11]....
        /*00c0*/ 	.word	0x0001e570


	//----- nvinfo : EIATTR_EXIT_INSTR_OFFSETS
	.align		4
.L_1004:
        /*00c4*/ 	.byte	0x04, 0x1c
        /*00c6*/ 	.short	(.L_1006 - .L_1005)


	//   ....[0]....
.L_1005:
        /*00c8*/ 	.word	0x00000330


	//   ....[1]....
        /*00cc*/ 	.word	0x00000b60


	//   ....[2]....
        /*00d0*/ 	.word	0x00000b90


	//   ....[3]....
        /*00d4*/ 	.word	0x00020010


	//   ....[4]....
        /*00d8*/ 	.word	0x00020100


	//----- nvinfo : EIATTR_CTAIDZ_USED
	.align		4
.L_1006:
        /*00dc*/ 	.byte	0x01, 0x04
	.zero		2


	//----- nvinfo : EIATTR_CRS_STACK_SIZE
	.align		4
        /*00e0*/ 	.byte	0x04, 0x1e
        /*00e2*/ 	.short	(.L_1008 - .L_1007)
.L_1007:
        /*00e4*/ 	.word	0x00000000
.L_1008:


//--------------------- .nv.info._ZN5flash24flash_fwd_splitkv_kernelI23Flash_fwd_kernel_traitsILi256ELi64ELi64ELi4ELb0ELb0EN7cutlass6half_tE19Flash_kernel_traitsILi256ELi64ELi64ELi4ES3_EELb0ELb0ELb1ELb0ELb0ELb0ELb0ELb1EEEvNS_16Flash_fwd_paramsE --------------------------
	.section	.nv.info._ZN5flash24flash_fwd_splitkv_kernelI23Flash_fwd_kernel_traitsILi256ELi64ELi64ELi4ELb0ELb0EN7cutlass6half_tE19Flash_kernel_traitsILi256ELi64ELi64ELi4ES3_EELb0ELb0ELb1ELb0ELb0ELb0ELb0ELb1EEEvNS_16Flash_fwd_paramsE,"",@"SHT_CUDA_INFO"
	.sectionflags	@""
	.align	4


	//----- nvinfo : EIATTR_CUDA_API_VERSION
	.align		4
        /*0000*/ 	.byte	0x04, 0x37
        /*0002*/ 	.short	(.L_1010 - .L_1009)
.L_1009:
        /*0004*/ 	.word	0x00000082


	//----- nvinfo : EIATTR_SW2861232_WAR
	.align		4
.L_1010:
        /*0008*/ 	.byte	0x01, 0x35
	.zero		2


	//----- nvinfo : EIATTR_PARAM_CBANK
	.align		4
        /*000c*/ 	.byte	0x04, 0x0a
        /*000e*/ 	.short	(.L_1012 - .L_1011)
	.align		4
.L_1011:
        /*0010*/ 	.word	index@(.nv.constant0._ZN5flash24flash_fwd_splitkv_kernelI23Flash_fwd_kernel_traitsILi256ELi64ELi64ELi4ELb0ELb0EN7cutlass6half_tE19Flash_kernel_traitsILi256ELi64ELi64ELi4ES3_EELb0ELb0ELb1ELb0ELb0ELb0ELb0ELb1EEEvNS_16Flash_fwd_paramsE)
        /*0014*/ 	.short	0x0160
        /*0016*/ 	.short	0x01d0


	//----- nvinfo : EIATTR_CBANK_PARAM_SIZE
	.align		4
.L_1012:
        /*0018*/ 	.byte	0x03, 0x19
        /*001a*/ 	.short	0x01d0


	//----- nvinfo : EIATTR_KPARAM_INFO
	.align		4
        /*001c*/ 	.byte	0x04, 0x17
        /*001e*/ 	.short	(.L_1014 - .L_1013)
.L_1013:
        /*0020*/ 	.word	0x00000000
        /*0024*/ 	.short	0x0000
        /*0026*/ 	.short	0x0000
        /*0028*/ 	.byte	0x00, 0xf0, 0x41, 0x07


	//----- nvinfo : EIATTR_MAXREG_COUNT
	.align		4
.L_1014:
        /*002c*/ 	.byte	0x03, 0x1b
        /*002e*/ 	.short	0x00ff


	//----- nvinfo : EIATTR_NUM_BARRIERS
	.align		4
        /*0030*/ 	.byte	0x02, 0x4c
        /*0032*/ 	.byte	0x01
	.zero		1


	//----- nvinfo : EIATTR_MERCURY_ISA_VERSION
	.align		4
        /*0034*/ 	.byte	0x03, 0x5f
        /*0036*/ 	.short	0x0000


	//----- nvinfo : EIATTR_COOP_GROUP_MASK_REGIDS
	.align		4
        /*0038*/ 	.byte	0x04, 0x29
        /*003a*/ 	.short	(.L_1016 - .L_1015)


	//   ....[0]....
.L_1015:
        /*003c*/ 	.word	0xffffffff


	//   ....[1]....
        /*0040*/ 	.word	0xffffffff


	//   ....[2]....
        /*0044*/ 	.word	0xffffffff


	//   ....[3]....
        /*0048*/ 	.word	0xffffffff


	//   ....[4]....
        /*004c*/ 	.word	0xffffffff


	//   ....[5]....
        /*0050*/ 	.word	0xffffffff


	//   ....[6]....
        /*0054*/ 	.word	0xffffffff


	//   ....[7]....
        /*0058*/ 	.word	0xffffffff


	//   ....[8]....
        /*005c*/ 	.word	0xffffffff


	//   ....[9]....
        /*0060*/ 	.word	0xffffffff


	//   ....[10]....
        /*0064*/ 	.word	0xffffffff


	//   ....[11]....
        /*0068*/ 	.word	0xffffffff


	//   ....[12]....
        /*006c*/ 	.word	0xffffffff


	//   ....[13]....
        /*0070*/ 	.word	0xffffffff


	//   ....[14]....
        /*0074*/ 	.word	0xffffffff


	//   ....[15]....
        /*0078*/ 	.word	0xffffffff


	//----- nvinfo : EIATTR_COOP_GROUP_INSTR_OFFSETS
	.align		4
.L_1016:
        /*007c*/ 	.byte	0x04, 0x28
        /*007e*/ 	.short	(.L_1018 - .L_1017)


	//   ....[0]....
.L_1017:
        /*0080*/ 	.word	0x0001d6a0


	//   ....[1]....
        /*0084*/ 	.word	0x0001d720


	//   ....[2]....
        /*0088*/ 	.word	0x0001d740


	//   ....[3]....
        /*008c*/ 	.word	0x0001d760


	//   ....[4]....
        /*0090*/ 	.word	0x000218c0


	//   ....[5]....
        /*0094*/ 	.word	0x000218e0


	//   ....[6]....
        /*0098*/ 	.word	0x00021930


	//   ....[7]....
        /*009c*/ 	.word	0x00021940


	//   ....[8]....
        /*00a0*/ 	.word	0x00023600


	//   ....[9]....
        /*00a4*/ 	.word	0x00023630


	//   ....[10]....
        /*00a8*/ 	.word	0x00023640


	//   ....[11]....
        /*00ac*/ 	.word	0x00023670


	//   ....[12]....
        /*00b0*/ 	.word	0x00025710


	//   ....[13]....
        /*00b4*/ 	.word	0x00025760


	//   ....[14]....
        /*00b8*/ 	.word	0x000257b0


	//   ....[15]....
        /*00bc*/ 	.word	0x00025800


	//----- nvinfo : EIATTR_EXIT_INSTR_OFFSETS
	.align		4
.L_1018:
        /*00c0*/ 	.byte	0x04, 0x1c
        /*00c2*/ 	.short	(.L_1020 - .L_1019)


	//   ....[0]....
.L_1019:
        /*00c4*/ 	.word	0x000000b0


	//----- nvinfo : EIATTR_CTAIDZ_USED
	.align		4
.L_1020:
        /*00c8*/ 	.byte	0x01, 0x04
	.zero		2


	//----- nvinfo : EIATTR_CRS_STACK_SIZE
	.align		4
        /*00cc*/ 	.byte	0x04, 0x1e
        /*00ce*/ 	.short	(.L_1022 - .L_1021)
.L_1021:
        /*00d0*/ 	.word	0x00000000
.L_1022:


//--------------------- .nv.info._ZN5flash24flash_fwd_splitkv_kernelI23Flash_fwd_kernel_traitsILi256ELi64ELi64ELi4ELb0ELb0EN7cutlass6half_tE19Flash_kernel_traitsILi256ELi64ELi64ELi4ES3_EELb0ELb0ELb1ELb0ELb0ELb1ELb0ELb1EEEvNS_16Flash_fwd_paramsE --------------------------
	.section	.nv.info._ZN5flash24flash_fwd_splitkv_kernelI23Flash_fwd_kernel_traitsILi256ELi64ELi64ELi4ELb0ELb0EN7cutlass6half_tE19Flash_kernel_traitsILi256ELi64ELi64ELi4ES3_EELb0ELb0ELb1ELb0ELb0ELb1ELb0ELb1EEEvNS_16Flash_fwd_paramsE,"",@"SHT_CUDA_INFO"
	.sectionflags	@""
	.align	4


	//----- nvinfo : EIATTR_CUDA_API_VERSION
	.align		4
        /*0000*/ 	.byte	0x04, 0x37
        /*0002*/ 	.short	(.L_1024 - .L_1023)
.L_1023:
        /*0004*/ 	.word	0x00000082


	//----- nvinfo : EIATTR_SW2861232_WAR
	.align		4
.L_1024:
        /*0008*/ 	.byte	0x01, 0x35
	.zero		2


	//----- nvinfo : EIATTR_PARAM_CBANK
	.align		4
        /*000c*/ 	.byte	0x04, 0x0a
        /*000e*/ 	.short	(.L_1026 - .L_1025)
	.align		4
.L_1025:
        /*0010*/ 	.word	index@(.nv.constant0._ZN5flash24flash_fwd_splitkv_kernelI23Flash_fwd_kernel_traitsILi256ELi64ELi64ELi4ELb0ELb0EN7cutlass6half_tE19Flash_kernel_traitsILi256ELi64ELi64ELi4ES3_EELb0ELb0ELb1ELb0ELb0ELb1ELb0ELb1EEEvNS_16Flash_fwd_paramsE)
        /*0014*/ 	.short	0x0160
        /*0016*/ 	.short	0x01d0


	//----- nvinfo : EIATTR_CBANK_PARAM_SIZE
	.align		4
.L_1026:
        /*0018*/ 	.byte	0x03, 0x19
        /*001a*/ 	.short	0x01d0


	//----- nvinfo : EIATTR_KPARAM_INFO
	.align		4
        /*001c*/ 	.byte	0x04, 0x17
        /*001e*/ 	.short	(.L_1028 - .L_1027)
.L_1027:
        /*0020*/ 	.word	0x00000000
        /*0024*/ 	.short	0x0000
        /*0026*/ 	.short	0x0000
        /*0028*/ 	.byte	0x00, 0xf0, 0x41, 0x07


	//----- nvinfo : EIATTR_MAXREG_COUNT
	.align		4
.L_1028:
        /*002c*/ 	.byte	0x03, 0x1b
        /*002e*/ 	.short	0x00ff


	//----- nvinfo : EIATTR_NUM_BARRIERS
	.align		4
        /*0030*/ 	.byte	0x02, 0x4c
        /*0032*/ 	.byte	0x01
	.zero		1


	//----- nvinfo : EIATTR_ANNOTATIONS
	.align		4
        /*0034*/ 	.byte	0x04, 0x55
        /*0036*/ 	.short	(.L_1030 - .L_1029)


	//   ....[0]....
.L_1029:
        /*0038*/ 	.word	0x00000001
        /*003c*/ 	.byte	0xa0, 0x01, 0x00, 0x00, 0x01, 0x00, 0x00, 0x00, 0xb0, 0x02, 0x00, 0x00, 0x01, 0x00, 0x00, 0x00
        /* <DEDUP_REMOVED lines=19> */
        /*017c*/ 	.byte	0xf0, 0x65, 0x02, 0x00, 0x01, 0x00, 0x00, 0x00, 0x80, 0x66, 0x02, 0x00


	//----- nvinfo : EIATTR_MERCURY_ISA_VERSION
	.align		4
.L_1030:
        /*0188*/ 	.byte	0x03, 0x5f
        /*018a*/ 	.short	0x0000


	//----- nvinfo : EIATTR_COOP_GROUP_MASK_REGIDS
	.align		4
        /*018c*/ 	.byte	0x04, 0x29
        /*018e*/ 	.short	(.L_1032 - .L_1031)


	//   ....[0]....
.L_1031:
        /*0190*/ 	.word	0xffffffff


	//   ....[1]....
        /*0194*/ 	.word	0xffffffff


	//   ....[2]....
        /*0198*/ 	.word	0xffffffff


	//   ....[3]....
        /*019c*/ 	.word	0xffffffff


	//   ....[4]....
        /*01a0*/ 	.word	0xffffffff


	//   ....[5]....
        /*01a4*/ 	.word	0xffffffff


	//   ....[6]....
        /*01a8*/ 	.word	0xffffffff


	//   ....[7]....
        /*01ac*/ 	.word	0xffffffff


	//   ....[8]....
        /*01b0*/ 	.word	0xffffffff


	//   ....[9]....
        /*01b4*/ 	.word	0xffffffff


	//   ....[10]....
        /*01b8*/ 	.word	0xffffffff


	//   ....[11]....
        /*01bc*/ 	.word	0xffffffff


	//   ....[12]....
        /*01c0*/ 	.word	0xffffffff


	//   ....[13]....
        /*01c4*/ 	.word	0xffffffff


	//   ....[14]....
        /*01c8*/ 	.word	0xffffffff


	//   ....[15]....
        /*01cc*/ 	.word	0xffffffff


	//----- nvinfo : EIATTR_COOP_GROUP_INSTR_OFFSETS
	.align		4
.L_1032:
        /*01d0*/ 	.byte	0x04, 0x28
        /*01d2*/ 	.short	(.L_1034 - .L_1033)


	//   ....[0]....
.L_1033:
        /*01d4*/ 	.word	0x0001d720


	//   ....[1]....
        /*01d8*/ 	.word	0x0001d760


	//   ....[2]....
        /*01dc*/ 	.word	0x0001d780


	//   ....[3]....
        /*01e0*/ 	.word	0x0001d7a0


	//   ....[4]....
        /*01e4*/ 	.word	0x00023340


	//   ....[5]....
        /*01e8*/ 	.word	0x000233c0


	//   ....[6]....
        /*01ec*/ 	.word	0x000233d0


	//   ....[7]....
        /*01f0*/ 	.word	0x000233f0


	//   ....[8]....
        /*01f4*/ 	.word	0x000250c0


	//   ....[9]....
        /*01f8*/ 	.word	0x000250f0


	//   ....[10]....
        /*01fc*/ 	.word	0x00025100


	//   ....[11]....
        /*0200*/ 	.word	0x00025130


	//   ....[12]....
        /*0204*/ 	.word	0x00027240


	//   ....[13]....
        /*0208*/ 	.word	0x00027290


	//   ....[14]....
        /*020c*/ 	.word	0x000272e0


	//   ....[15]....
        /*0210*/ 	.word	0x00027330


	//----- nvinfo : EIATTR_EXIT_INSTR_OFFSETS
	.align		4
.L_1034:
        /*0214*/ 	.byte	0x04, 0x1c
        /*0216*/ 	.short	(.L_1036 - .L_1035)


	//   ....[0]....
.L_1035:
        /*0218*/ 	.word	0x00000080


	//----- nvinfo : EIATTR_CTAIDZ_USED
	.align		4
.L_1036:
        /*021c*/ 	.byte	0x01, 0x04
	.zero		2


	//----- nvinfo : EIATTR_CRS_STACK_SIZE
	.align		4
        /*0220*/ 	.byte	0x04, 0x1e
        /*0222*/ 	.short	(.L_1038 - .L_1037)
.L_1037:
        /*0224*/ 	.word	0x00000000
.L_1038:


//--------------------- .nv.info._ZN5flash24flash_fwd_splitkv_kernelI23Flash_fwd_kernel_traitsILi256ELi64ELi64ELi4ELb0ELb0EN7cutlass6half_tE19Flash_kernel_traitsILi256ELi64ELi64ELi4ES3_EELb0ELb0ELb0ELb0ELb1ELb0ELb1ELb0EEEvNS_16Flash_fwd_paramsE --------------------------
	.section	.nv.info._ZN5flash24flash_fwd_splitkv_kernelI23Flash_fwd_kernel_traitsILi256ELi64ELi64ELi4ELb0ELb0EN7cutlass6half_tE19Flash_kernel_traitsILi256ELi64ELi64ELi4ES3_EELb0ELb0ELb0ELb0ELb1ELb0ELb1ELb0EEEvNS_16Flash_fwd_paramsE,"",@"SHT_CUDA_INFO"
	.sectionflags	@""
	.align	4


	//----- nvinfo : EIATTR_CUDA_API_VERSION
	.align		4
        /*0000*/ 	.byte	0x04, 0x37
        /*0002*/ 	.short	(.L_1040 - .L_1039)
.L_1039:
        /*0004*/ 	.word	0x00000082


	//----- nvinfo : EIATTR_SW2861232_WAR
	.align		4
.L_1040:
        /*0008*/ 	.byte	0x01, 0x35
	.zero		2


	//----- nvinfo : EIATTR_PARAM_CBANK
	.align		4
        /*000c*/ 	.byte	0x04, 0x0a
        /*000e*/ 	.short	(.L_1042 - .L_1041)
	.align		4
.L_1041:
        /*0010*/ 	.word	index@(.nv.constant0._ZN5flash24flash_fwd_splitkv_kernelI23Flash_fwd_kernel_traitsILi256ELi64ELi64ELi4ELb0ELb0EN7cutlass6half_tE19Flash_kernel_traitsILi256ELi64ELi64ELi4ES3_EELb0ELb0ELb0ELb0ELb1ELb0ELb1ELb0EEEvNS_16Flash_fwd_paramsE)
        /*0014*/ 	.short	0x0160
        /*0016*/ 	.short	0x01d0


	//----- nvinfo : EIATTR_CBANK_PARAM_SIZE
	.align		4
.L_1042:
        /*0018*/ 	.byte	0x03, 0x19
        /*001a*/ 	.short	0x01d0


	//----- nvinfo : EIATTR_KPARAM_INFO
	.align		4
        /*001c*/ 	.byte	0x04, 0x17
        /*001e*/ 	.short	(.L_1044 - .L_1043)
.L_1043:
        /*0020*/ 	.word	0x00000000
        /*0024*/ 	.short	0x0000
        /*0026*/ 	.short	0x0000
        /*0028*/ 	.byte	0x00, 0xf0, 0x41, 0x07


	//----- nvinfo : EIATTR_MAXREG_COUNT
	.align		4
.L_1044:
        /*002c*/ 	.byte	0x03, 0x1b
        /*002e*/ 	.short	0x00ff


	//----- nvinfo : EIATTR_NUM_BARRIERS
	.align		4
        /*0030*/ 	.byte	0x02, 0x4c
        /*0032*/ 	.byte	0x01
	.zero		1


	//----- nvinfo : EIATTR_MERCURY_ISA_VERSION
	.align		4
        /*0034*/ 	.byte	0x03, 0x5f
        /*0036*/ 	.short	0x0000


	//----- nvinfo : EIATTR_COOP_GROUP_MASK_REGIDS
	.align		4
        /*0038*/ 	.byte	0x04, 0x29
        /*003a*/ 	.short	(.L_1046 - .L_1045)


	//   ....[0]....
.L_1045:
        /*003c*/ 	.word	0xffffffff


	//   ....[1]....
        /*0040*/ 	.word	0xffffffff


	//   ....[2]....
        /*0044*/ 	.word	0xffffffff


	//   ....[3]....
        /*0048*/ 	.word	0xffffffff


	//   ....[4]....
        /*004c*/ 	.word	0xffffffff


	//   ....[5]....
        /*0050*/ 	.word	0xffffffff


	//   ....[6]....
        /*0054*/ 	.word	0xffffffff


	//   ....[7]....
        /*0058*/ 	.word	0xffffffff


	//   ....[8]....
        /*005c*/ 	.word	0xffffffff


	//   ....[9]....
        /*0060*/ 	.word	0xffffffff


	//   ....[10]....
        /*0064*/ 	.word	0xffffffff


	//   ....[11]....
        /*0068*/ 	.word	0xffffffff


	//----- nvinfo : EIATTR_COOP_GROUP_INSTR_OFFSETS
	.align		4
.L_1046:
        /*006c*/ 	.byte	0x04, 0x28
        /*006e*/ 	.short	(.L_1048 - .L_1047)


	//   ....[0]....
.L_1047:
        /*0070*/ 	.word	0x000041d0


	//   ....[1]....
        /*0074*/ 	.word	0x000041f0


	//   ....[2]....
        /*0078*/ 	.word	0x00004290


	//   ....[3]....
        /*007c*/ 	.word	0x000042a0


	//   ....[4]....
        /*0080*/ 	.word	0x00007200


	//   ....[5]....
        /*0084*/ 	.word	0x00007220


	//   ....[6]....
        /*0088*/ 	.word	0x00007250


	//   ....[7]....
        /*008c*/ 	.word	0x00007260


	//   ....[8]....
        /*0090*/ 	.word	0x00008e50


	//   ....[9]....
        /*0094*/ 	.word	0x00008e80


	//   ....[10]....
        /*0098*/ 	.word	0x00008ee0


	//   ....[11]....
        /*009c*/ 	.word	0x00008ef0


	//----- nvinfo : EIATTR_EXIT_INSTR_OFFSETS
	.align		4
.L_1048:
        /*00a0*/ 	.byte	0x04, 0x1c
        /*00a2*/ 	.short	(.L_1050 - .L_1049)


	//   ....[0]....
.L_1049:
        /*00a4*/ 	.word	0x00000420


	//   ....[1]....
        /*00a8*/ 	.word	0x00000c50


	//   ....[2]....
        /*00ac*/ 	.word	0x00000c80


	//   ....[3]....
        /*00b0*/ 	.word	0x0000a630


	//   ....[4]....
        /*00b4*/ 	.word	0x0000a680


	//----- nvinfo : EIATTR_CTAIDZ_USED
	.align		4
.L_1050:
        /*00b8*/ 	.byte	0x01, 0x04
	.zero		2


	//----- nvinfo : EIATTR_CRS_STACK_SIZE
	.align		4
        /*00bc*/ 	.byte	0x04, 0x1e
        /*00be*/ 	.short	(.L_1052 - .L_1051)
.L_1051:
        /*00c0*/ 	.word	0x00000000
.L_1052:


//--------------------- .nv.info._ZN5flash24flash_fwd_splitkv_kernelI23Flash_fwd_kernel_traitsILi256ELi64ELi64ELi4ELb0ELb0EN7cutlass6half_tE19Flash_kernel_traitsILi256ELi64ELi64ELi4ES3_EELb0ELb0ELb0ELb0ELb1ELb1ELb1ELb0EEEvNS_16Flash_fwd_paramsE --------------------------
	.section	.nv.info._ZN5flash24flash_fwd_splitkv_kernelI23Flash_fwd_kernel_traitsILi256ELi64ELi64ELi4ELb0ELb0EN7cutlass6half_tE19Flash_kernel_traitsILi256ELi64ELi64ELi4ES3_EELb0ELb0ELb0ELb0ELb1ELb1ELb1ELb0EEEvNS_16Flash_fwd_paramsE,"",@"SHT_CUDA_INFO"
	.sectionflags	@""
	.align	4


	//----- nvinfo : EIATTR_CUDA_API_VERSION
	.align		4
        /*0000*/ 	.byte	0x04, 0x37
        /*0002*/ 	.short	(.L_1054 - .L_1053)
.L_1053:
        /*0004*/ 	.word	0x00000082


	//----- nvinfo : EIATTR_SW2861232_WAR
	.align		4
.L_1054:
        /*0008*/ 	.byte	0x01, 0x35
	.zero		2


	//----- nvinfo : EIATTR_PARAM_CBANK
	.align		4
        /*000c*/ 	.byte	0x04, 0x0a
        /*000e*/ 	.short	(.L_1056 - .L_1055)
	.align		4
.L_1055:
        /*0010*/ 	.word	index@(.nv.constant0._ZN5flash24flash_fwd_splitkv_kernelI23Flash_fwd_kernel_traitsILi256ELi64ELi64ELi4ELb0ELb0EN7cutlass6half_tE19Flash_kernel_traitsILi256ELi64ELi64ELi4ES3_EELb0ELb0ELb0ELb0ELb1ELb1ELb1ELb0EEEvNS_16Flash_fwd_paramsE)
        /*0014*/ 	.short	0x0160
        /*0016*/ 	.short	0x01d0


	//----- nvinfo : EIATTR_CBANK_PARAM_SIZE
	.align		4
.L_1056:
        /*0018*/ 	.byte	0x03, 0x19
        /*001a*/ 	.short	0x01d0


	//----- nvinfo : EIATTR_KPARAM_INFO
	.align		4
        /*001c*/ 	.byte	0x04, 0x17
        /*001e*/ 	.short	(.L_1058 - .L_1057)
.L_1057:
        /*0020*/ 	.word	0x00000000
        /*0024*/ 	.short	0x0000
        /*0026*/ 	.short	0x0000
        /*0028*/ 	.byte	0x00, 0xf0, 0x41, 0x07


	//----- nvinfo : EIATTR_MAXREG_COUNT
	.align		4
.L_1058:
        /*002c*/ 	.byte	0x03, 0x1b
        /*002e*/ 	.short	0x00ff


	//----- nvinfo : EIATTR_NUM_BARRIERS
	.align		4
        /*0030*/ 	.byte	0x02, 0x4c
        /*0032*/ 	.byte	0x01
	.zero		1


	//----- nvinfo : EIATTR_MERCURY_ISA_VERSION
	.align		4
        /*0034*/ 	.byte	0x03, 0x5f
        /*0036*/ 	.short	0x0000


	//----- nvinfo : EIATTR_COOP_GROUP_MASK_REGIDS
	.align		4
        /*0038*/ 	.byte	0x04, 0x29
        /*003a*/ 	.short	(.L_1060 - .L_1059)


	//   ....[0]....
.L_1059:
        /*003c*/ 	.word	0xffffffff


	//   ....[1]....
        /*0040*/ 	.word	0xffffffff


	//   ....[2]....
        /*0044*/ 	.word	0xffffffff


	//   ....[3]....
        /*0048*/ 	.word	0xffffffff


	//   ....[4]....
        /*004c*/ 	.word	0xffffffff


	//   ....[5]....
        /*0050*/ 	.word	0xffffffff


	//   ....[6]....
        /*0054*/ 	.word	0xffffffff


	//   ....[7]....
        /*0058*/ 	.word	0xffffffff


	//   ....[8]....
        /*005c*/ 	.word	0xffffffff


	//   ....[9]....
        /*0060*/ 	.word	0xffffffff


	//   ....[10]....
        /*0064*/ 	.word	0xffffffff


	//   ....[11]....
        /*0068*/ 	.word	0xffffffff


	//----- nvinfo : EIATTR_COOP_GROUP_INSTR_OFFSETS
	.align		4
.L_1060:
        /*006c*/ 	.byte	0x04, 0x28
        /*006e*/ 	.short	(.L_1062 - .L_1061)


	//   ....[0]....
.L_1061:
        /*0070*/ 	.word	0x00004680


	//   ....[1]....
        /*0074*/ 	.word	0x000046a0


	//   ....[2]....
        /*0078*/ 	.word	0x00004740


	//   ....[3]....
        /*007c*/ 	.word	0x00004750


	//   ....[4]....
        /*0080*/ 	.word	0x00007a90


	//   ....[5]....
        /*0084*/ 	.word	0x00007aa0


	//   ....[6]....
        /*0088*/ 	.word	0x00007ad0


	//   ....[7]....
        /*008c*/ 	.word	0x00007ae0


	//   ....[8]....
        /*0090*/ 	.word	0x00009700


	//   ....[9]....
        /*0094*/ 	.word	0x00009740


	//   ....[10]....
        /*0098*/ 	.word	0x000097a0


	//   ....[11]....
        /*009c*/ 	.word	0x000097c0


	//----- nvinfo : EIATTR_EXIT_INSTR_OFFSETS
	.align		4
.L_1062:
        /*00a0*/ 	.byte	0x04, 0x1c
        /*00a2*/ 	.short	(.L_1064 - .L_1063)


	//   ....[0]....
.L_1063:
        /*00a4*/ 	.word	0x00000410


	//   ....[1]....
        /*00a8*/ 	.word	0x00000c50


	//   ....[2]....
        /*00ac*/ 	.word	0x00000c80


	//   ....[3]....
        /*00b0*/ 	.word	0x0000aee0


	//   ....[4]....
        /*00b4*/ 	.word	0x0000af30


	//----- nvinfo : EIATTR_CTAIDZ_USED
	.align		4
.L_1064:
        /*00b8*/ 	.byte	0x01, 0x04
	.zero		2


	//----- nvinfo : EIATTR_CRS_STACK_SIZE
	.align		4
        /*00bc*/ 	.byte	0x04, 0x1e
        /*00be*/ 	.short	(.L_1066 - .L_1065)
.L_1065:
        /*00c0*/ 	.word	0x00000000
.L_1066:


//--------------------- .nv.info._ZN5flash24flash_fwd_splitkv_kernelI23Flash_fwd_kernel_traitsILi256ELi64ELi64ELi4ELb0ELb0EN7cutlass6half_tE19Flash_kernel_traitsILi256ELi64ELi64ELi4ES3_EELb0ELb0ELb1ELb0ELb0ELb0ELb1ELb0EEEvNS_16Flash_fwd_paramsE --------------------------
	.section	.nv.info._ZN5flash24flash_fwd_splitkv_kernelI23Flash_fwd_kernel_traitsILi256ELi64ELi64ELi4ELb0ELb0EN7cutlass6half_tE19Flash_kernel_traitsILi256ELi64ELi64ELi4ES3_EELb0ELb0ELb1ELb0ELb0ELb0ELb1ELb0EEEvNS_16Flash_fwd_paramsE,"",@"SHT_CUDA_INFO"
	.sectionflags	@""
	.align	4


	//----- nvinfo : EIATTR_CUDA_API_VERSION
	.align		4
        /*0000*/ 	.byte	0x04, 0x37
        /*0002*/ 	.short	(.L_1068 - .L_1067)
.L_1067:
        /*0004*/ 	.word	0x00000082


	//----- nvinfo : EIATTR_SW2861232_WAR
	.align		4
.L_1068:
        /*0008*/ 	.byte	0x01, 0x35
	.zero		2


	//----- nvinfo : EIATTR_PARAM_CBANK
	.align		4
        /*000c*/ 	.byte	0x04, 0x0a
        /*000e*/ 	.short	(.L_1070 - .L_1069)
	.align		4
.L_1069:
        /*0010*/ 	.word	index@(.nv.constant0._ZN5flash24flash_fwd_splitkv_kernelI23Flash_fwd_kernel_traitsILi256ELi64ELi64ELi4ELb0ELb0EN7cutlass6half_tE19Flash_kernel_traitsILi256ELi64ELi64ELi4ES3_EELb0ELb0ELb1ELb0ELb0ELb0ELb1ELb0EEEvNS_16Flash_fwd_paramsE)
        /*0014*/ 	.short	0x0160
        /*0016*/ 	.short	0x01d0


	//----- nvinfo : EIATTR_CBANK_PARAM_SIZE
	.align		4
.L_1070:
        /*0018*/ 	.byte	0x03, 0x19
        /*001a*/ 	.short	0x01d0


	//----- nvinfo : EIATTR_KPARAM_INFO
	.align		4
        /*001c*/ 	.byte	0x04, 0x17
        /*001e*/ 	.short	(.L_1072 - .L_1071)
.L_1071:
        /*0020*/ 	.word	0x00000000
        /*0024*/ 	.short	0x0000
        /*0026*/ 	.short	0x0000
        /*0028*/ 	.byte	0x00, 0xf0, 0x41, 0x07


	//----- nvinfo : EIATTR_MAXREG_COUNT
	.align		4
.L_1072:
        /*002c*/ 	.byte	0x03, 0x1b
        /*002e*/ 	.short	0x00ff


	//----- nvinfo : EIATTR_NUM_BARRIERS
	.align		4
        /*0030*/ 	.byte	0x02, 0x4c
        /*0032*/ 	.byte	0x01
	.zero		1


	//----- nvinfo : EIATTR_MERCURY_ISA_VERSION
	.align		4
        /*0034*/ 	.byte	0x03, 0x5f
        /*0036*/ 	.short	0x0000


	//----- nvinfo : EIATTR_COOP_GROUP_MASK_REGIDS
	.align		4
        /*0038*/ 	.byte	0x04, 0x29
        /*003a*/ 	.short	(.L_1074 - .L_1073)


	//   ....[0]....
.L_1073:
        /*003c*/ 	.word	0xffffffff


	//   ....[1]....
        /*0040*/ 	.word	0xffffffff


	//   ....[2]....
        /*0044*/ 	.word	0xffffffff


	//   ....[3]....
        /*0048*/ 	.word	0xffffffff


	//   ....[4]....
        /*004c*/ 	.word	0xffffffff


	//   ....[5]....
        /*0050*/ 	.word	0xffffffff


	//   ....[6]....
        /*0054*/ 	.word	0xffffffff


	//   ....[7]....
        /*0058*/ 	.word	0xffffffff


	//   ....[8]....
        /*005c*/ 	.word	0xffffffff


	//   ....[9]....
        /*0060*/ 	.word	0xffffffff


	//   ....[10]....
        /*0064*/ 	.word	0xffffffff


	//   ....[11]....
        /*0068*/ 	.word	0xffffffff


	//----- nvinfo : EIATTR_COOP_GROUP_INSTR_OFFSETS
	.align		4
.L_1074:
        /*006c*/ 	.byte	0x04, 0x28
        /*006e*/ 	.short	(.L_1076 - .L_1075)


	//   ....[0]....
.L_1075:
        /*0070*/ 	.word	0x000074d0


	//   ....[1]....
        /*0074*/ 	.word	0x000074f0


	//   ....[2]....
        /*0078*/ 	.word	0x00007590


	//   ....[3]....
        /*007c*/ 	.word	0x000075a0


	//   ....[4]....
        /*0080*/ 	.word	0x0000baa0


	//   ....[5]....
        /*0084*/ 	.word	0x0000bab0


	//   ....[6]....
        /*0088*/ 	.word	0x0000bae0


	//   ....[7]....
        /*008c*/ 	.word	0x0000bb00


	//   ....[8]....
        /*0090*/ 	.word	0x0000d6e0


	//   ....[9]....
        /*0094*/ 	.word	0x0000d720


	//   ....[10]....
        /*0098*/ 	.word	0x0000d7e0


	//   ....[11]....
        /*009c*/ 	.word	0x0000d7f0


	//----- nvinfo : EIATTR_EXIT_INSTR_OFFSETS
	.align		4
.L_1076:
        /*00a0*/ 	.byte	0x04, 0x1c
        /*00a2*/ 	.short	(.L_1078 - .L_1077)


	//   ....[0]....
.L_1077:
        /*00a4*/ 	.word	0x00000630


	//   ....[1]....
        /*00a8*/ 	.word	0x000012c0


	//   ....[2]....
        /*00ac*/ 	.word	0x000012f0


	//   ....[3]....
        /*00b0*/ 	.word	0x0000f350


	//   ....[4]....
        /*00b4*/ 	.word	0x0000f3f0


	//   ....[5]....
        /*00b8*/ 	.word	0x0000f410


	//----- nvinfo : EIATTR_CTAIDZ_USED
	.align		4
.L_1078:
        /*00bc*/ 	.byte	0x01, 0x04
	.zero		2


	//----- nvinfo : EIATTR_CRS_STACK_SIZE
	.align		4
        /*00c0*/ 	.byte	0x04, 0x1e
        /*00c2*/ 	.short	(.L_1080 - .L_1079)
.L_1079:
        /*00c4*/ 	.word	0x00000000
.L_1080:


//--------------------- .nv.info._ZN5flash24flash_fwd_splitkv_kernelI23Flash_fwd_kernel_traitsILi256ELi64ELi64ELi4ELb0ELb0EN7cutlass6half_tE19Flash_kernel_traitsILi256ELi64ELi64ELi4ES3_EELb0ELb0ELb1ELb0ELb0ELb1ELb1ELb0EEEvNS_16Flash_fwd_paramsE --------------------------
	.section	.nv.info._ZN5flash24flash_fwd_splitkv_kernelI23Flash_fwd_kernel_traitsILi256ELi64ELi64ELi4ELb0ELb0EN7cutlass6half_tE19Flash_kernel_traitsILi256ELi64ELi64ELi4ES3_EELb0ELb0ELb1ELb0ELb0ELb1ELb1ELb0EEEvNS_16Flash_fwd_paramsE,"",@"SHT_CUDA_INFO"
	.sectionflags	@""
	.align	4


	//----- nvinfo : EIATTR_CUDA_API_VERSION
	.align		4
        /*0000*/ 	.byte	0x04, 0x37
        /*0002*/ 	.short	(.L_1082 - .L_1081)
.L_1081:
        /*0004*/ 	.word	0x00000082


	//----- nvinfo : EIATTR_SW2861232_WAR
	.align		4
.L_1082:
        /*0008*/ 	.byte	0x01, 0x35
	.zero		2


	//----- nvinfo : EIATTR_PARAM_CBANK
	.align		4
        /*000c*/ 	.byte	0x04, 0x0a
        /*000e*/ 	.short	(.L_1084 - .L_1083)
	.align		4
.L_1083:
        /*0010*/ 	.word	index@(.nv.constant0._ZN5flash24flash_fwd_splitkv_kernelI23Flash_fwd_kernel_traitsILi256ELi64ELi64ELi4ELb0ELb0EN7cutlass6half_tE19Flash_kernel_traitsILi256ELi64ELi64ELi4ES3_EELb0ELb0ELb1ELb0ELb0ELb1ELb1ELb0EEEvNS_16Flash_fwd_paramsE)
        /*0014*/ 	.short	0x0160
        /*0016*/ 	.short	0x01d0


	//----- nvinfo : EIATTR_CBANK_PARAM_SIZE
	.align		4
.L_1084:
        /*0018*/ 	.byte	0x03, 0x19
        /*001a*/ 	.short	0x01d0


	//----- nvinfo : EIATTR_KPARAM_INFO
	.align		4
        /*001c*/ 	.byte	0x04, 0x17
        /*001e*/ 	.short	(.L_1086 - .L_1085)
.L_1085:
        /*0020*/ 	.word	0x00000000
        /*0024*/ 	.short	0x0000
        /*0026*/ 	.short	0x0000
        /*0028*/ 	.byte	0x00, 0xf0, 0x41, 0x07


	//----- nvinfo : EIATTR_MAXREG_COUNT
	.align		4
.L_1086:
        /*002c*/ 	.byte	0x03, 0x1b
        /*002e*/ 	.short	0x00ff


	//----- nvinfo : EIATTR_NUM_BARRIERS
	.align		4
        /*0030*/ 	.byte	0x02, 0x4c
        /*0032*/ 	.byte	0x01
	.zero		1


	//----- nvinfo : EIATTR_MERCURY_ISA_VERSION
	.align		4
        /*0034*/ 	.byte	0x03, 0x5f
        /*0036*/ 	.short	0x0000


	//----- nvinfo : EIATTR_COOP_GROUP_MASK_REGIDS
	.align		4
        /*0038*/ 	.byte	0x04, 0x29
        /*003a*/ 	.short	(.L_1088 - .L_1087)


	//   ....[0]....
.L_1087:
        /*003c*/ 	.word	0xffffffff


	//   ....[1]....
        /*0040*/ 	.word	0xffffffff


	//   ....[2]....
        /*0044*/ 	.word	0xffffffff


	//   ....[3]....
        /*0048*/ 	.word	0xffffffff


	//   ....[4]....
        /*004c*/ 	.word	0xffffffff


	//   ....[5]....
        /*0050*/ 	.word	0xffffffff


	//   ....[6]....
        /*0054*/ 	.word	0xffffffff


	//   ....[7]....
        /*0058*/ 	.word	0xffffffff


	//   ....[8]....
        /*005c*/ 	.word	0xffffffff


	//   ....[9]....
        /*0060*/ 	.word	0xffffffff


	//   ....[10]....
        /*0064*/ 	.word	0xffffffff


	//   ....[11]....
        /*0068*/ 	.word	0xffffffff


	//----- nvinfo : EIATTR_COOP_GROUP_INSTR_OFFSETS
	.align		4
.L_1088:
        /*006c*/ 	.byte	0x04, 0x28
        /*006e*/ 	.short	(.L_1090 - .L_1089)


	//   ....[0]....
.L_1089:
        /*0070*/ 	.word	0x00007a10


	//   ....[1]....
        /*0074*/ 	.word	0x00007a30


	//   ....[2]....
        /*0078*/ 	.word	0x00007ad0


	//   ....[3]....
        /*007c*/ 	.word	0x00007ae0


	//   ....[4]....
        /*0080*/ 	.word	0x0000c3c0


	//   ....[5]....
        /*0084*/ 	.word	0x0000c3d0


	//   ....[6]....
        /*0088*/ 	.word	0x0000c3f0


	//   ....[7]....
        /*008c*/ 	.word	0x0000c410


	//   ....[8]....
        /*0090*/ 	.word	0x0000e020


	//   ....[9]....
        /*0094*/ 	.word	0x0000e060


	//   ....[10]....
        /*0098*/ 	.word	0x0000e120


	//   ....[11]....
        /*009c*/ 	.word	0x0000e130


	//----- nvinfo : EIATTR_EXIT_INSTR_OFFSETS
	.align		4
.L_1090:
        /*00a0*/ 	.byte	0x04, 0x1c
        /*00a2*/ 	.short	(.L_1092 - .L_1091)


	//   ....[0]....
.L_1091:
        /*00a4*/ 	.word	0x00000630


	//   ....[1]....
        /*00a8*/ 	.word	0x000012c0


	//   ....[2]....
        /*00ac*/ 	.word	0x000012f0


	//   ....[3]....
        /*00b0*/ 	.word	0x0000fc90


	//   ....[4]....
        /*00b4*/ 	.word	0x0000fd30


	//   ....[5]....
        /*00b8*/ 	.word	0x0000fd50


	//----- nvinfo : EIATTR_CTAIDZ_USED
	.align		4
.L_1092:
        /*00bc*/ 	.byte	0x01, 0x04
	.zero		2


	//----- nvinfo : EIATTR_CRS_STACK_SIZE
	.align		4
        /*00c0*/ 	.byte	0x04, 0x1e
        /*00c2*/ 	.short	(.L_1094 - .L_1093)
.L_1093:
        /*00c4*/ 	.word	0x00000000
.L_1094:


//--------------------- .nv.info._ZN5flash24flash_fwd_splitkv_kernelI23Flash_fwd_kernel_traitsILi256ELi64ELi64ELi4ELb0ELb0EN7cutlass6half_tE19Flash_kernel_traitsILi256ELi64ELi64ELi4ES3_EELb0ELb0ELb0ELb0ELb1ELb0ELb1ELb1EEEvNS_16Flash_fwd_paramsE --------------------------
	.section	.nv.info._ZN5flash24flash_fwd_splitkv_kernelI23Flash_fwd_kernel_traitsILi256ELi64ELi64ELi4ELb0ELb0EN7cutlass6half_tE19Flash_kernel_traitsILi256ELi64ELi64ELi4ES3_EELb0ELb0ELb0ELb0ELb1ELb0ELb1ELb1EEEvNS_16Flash_fwd_paramsE,"",@"SHT_CUDA_INFO"
	.sectionflags	@""
	.align	4


	//----- nvinfo : EIATTR_CUDA_API_VERSION
	.align		4
        /*0000*/ 	.byte	0x04, 0x37
        /*0002*/ 	.short	(.L_1096 - .L_1095)
.L_1095:
        /*0004*/ 	.word	0x00000082


	//----- nvinfo : EIATTR_SW2861232_WAR
	.align		4
.L_1096:
        /*0008*/ 	.byte	0x01, 0x35
	.zero		2


	//----- nvinfo : EIATTR_PARAM_CBANK
	.align		4
        /*000c*/ 	.byte	0x04, 0x0a
        /*000e*/ 	.short	(.L_1098 - .L_1097)
	.align		4
.L_1097:
        /*0010*/ 	.word	index@(.nv.constant0._ZN5flash24flash_fwd_splitkv_kernelI23Flash_fwd_kernel_traitsILi256ELi64ELi64ELi4ELb0ELb0EN7cutlass6half_tE19Flash_kernel_traitsILi256ELi64ELi64ELi4ES3_EELb0ELb0ELb0ELb0ELb1ELb0ELb1ELb1EEEvNS_16Flash_fwd_paramsE)
        /*0014*/ 	.short	0x0160
        /*0016*/ 	.short	0x01d0


	//----- nvinfo : EIATTR_CBANK_PARAM_SIZE
	.align		4
.L_1098:
        /*0018*/ 	.byte	0x03, 0x19
        /*001a*/ 	.short	0x01d0


	//----- nvinfo : EIATTR_KPARAM_INFO
	.align		4
        /*001c*/ 	.byte	0x04, 0x17
        /*001e*/ 	.short	(.L_1100 - .L_1099)
.L_1099:
        /*0020*/ 	.word	0x00000000
        /*0024*/ 	.short	0x0000
        /*0026*/ 	.short	0x0000
        /*0028*/ 	.byte	0x00, 0xf0, 0x41, 0x07


	//----- nvinfo : EIATTR_MAXREG_COUNT
	.align		4
.L_1100:
        /*002c*/ 	.byte	0x03, 0x1b
        /*002e*/ 	.short	0x00ff


	//----- nvinfo : EIATTR_NUM_BARRIERS
	.align		4
        /*0030*/ 	.byte	0x02, 0x4c
        /*0032*/ 	.byte	0x01
	.zero		1


	//----- nvinfo : EIATTR_MERCURY_ISA_VERSION
	.align		4
        /*0034*/ 	.byte	0x03, 0x5f
        /*0036*/ 	.short	0x0000


	//----- nvinfo : EIATTR_COOP_GROUP_MASK_REGIDS
	.align		4
        /*0038*/ 	.byte	0x04, 0x29
        /*003a*/ 	.short	(.L_1102 - .L_1101)


	//   ....[0]....
.L_1101:
        /*003c*/ 	.word	0xffffffff


	//   ....[1]....
        /*0040*/ 	.word	0xffffffff


	//   ....[2]....
        /*0044*/ 	.word	0xffffffff


	//   ....[3]....
        /*0048*/ 	.word	0xffffffff


	//   ....[4]....
        /*004c*/ 	.word	0xffffffff


	//   ....[5]....
        /*0050*/ 	.word	0xffffffff


	//   ....[6]....
        /*0054*/ 	.word	0xffffffff


	//   ....[7]....
        /*0058*/ 	.word	0xffffffff


	//   ....[8]....
        /*005c*/ 	.word	0xffffffff


	//   ....[9]....
        /*0060*/ 	.word	0xffffffff


	//   ....[10]....
        /*0064*/ 	.word	0xffffffff


	//   ....[11]....
        /*0068*/ 	.word	0xffffffff


	//----- nvinfo : EIATTR_COOP_GROUP_INSTR_OFFSETS
	.align		4
.L_1102:
        /*006c*/ 	.byte	0x04, 0x28
        /*006e*/ 	.short	(.L_1104 - .L_1103)


	//   ....[0]....
.L_1103:
        /*0070*/ 	.word	0x00017c80


	//   ....[1]....
        /*0074*/ 	.word	0x00017ca0


	//   ....[2]....
        /*0078*/ 	.word	0x00017d40


	//   ....[3]....
        /*007c*/ 	.word	0x00017d50


	//   ....[4]....
        /*0080*/ 	.word	0x0001aca0


	//   ....[5]....
        /*0084*/ 	.word	0x0001acc0


	//   ....[6]....
        /*0088*/ 	.word	0x0001acf0


	//   ....[7]....
        /*008c*/ 	.word	0x0001ad00


	//   ....[8]....
        /*0090*/ 	.word	0x0001c8f0


	//   ....[9]....
        /*0094*/ 	.word	0x0001c930


	//   ....[10]....
        /*0098*/ 	.word	0x0001c980


	//   ....[11]....
        /*009c*/ 	.word	0x0001c9a0


	//----- nvinfo : EIATTR_EXIT_INSTR_OFFSETS
	.align		4
.L_1104:
        /*00a0*/ 	.byte	0x04, 0x1c
        /*00a2*/ 	.short	(.L_1106 - .L_1105)


	//   ....[0]....
.L_1105:
        /*00a4*/ 	.word	0x00000430


	//   ....[1]....
        /*00a8*/ 	.word	0x00000c70


	//   ....[2]....
        /*00ac*/ 	.word	0x00000ca0


	//   ....[3]....
        /*00b0*/ 	.word	0x0001e100


	//   ....[4]....
        /*00b4*/ 	.word	0x0001e150


	//----- nvinfo : EIATTR_CTAIDZ_USED
	.align		4
.L_1106:
        /*00b8*/ 	.byte	0x01, 0x04
	.zero		2


	//----- nvinfo : EIATTR_CRS_STACK_SIZE
	.align		4
        /*00bc*/ 	.byte	0x04, 0x1e
        /*00be*/ 	.short	(.L_1108 - .L_1107)
.L_1107:
        /*00c0*/ 	.word	0x00000000
.L_1108:


//--------------------- .nv.info._ZN5flash24flash_fwd_splitkv_kernelI23Flash_fwd_kernel_traitsILi256ELi64ELi64ELi4ELb0ELb0EN7cutlass6half_tE19Flash_kernel_traitsILi256ELi64ELi64ELi4ES3_EELb0ELb0ELb0ELb0ELb1ELb1ELb1ELb1EEEvNS_16Flash_fwd_paramsE --------------------------
	.section	.nv.info._ZN5flash24flash_fwd_splitkv_kernelI23Flash_fwd_kernel_traitsILi256ELi64ELi64ELi4ELb0ELb0EN7cutlass6half_tE19Flash_kernel_traitsILi256ELi64ELi64ELi4ES3_EELb0ELb0ELb0ELb0ELb1ELb1ELb1ELb1EEEvNS_16Flash_fwd_paramsE,"",@"SHT_CUDA_INFO"
	.sectionflags	@""
	.align	4


	//----- nvinfo : EIATTR_CUDA_API_VERSION
	.align		4
        /*0000*/ 	.byte	0x04, 0x37
        /*0002*/ 	.short	(.L_1110 - .L_1109)
.L_1109:
        /*0004*/ 	.word	0x00000082


	//----- nvinfo : EIATTR_SW2861232_WAR
	.align		4
.L_1110:
        /*0008*/ 	.byte	0x01, 0x35
	.zero		2


	//----- nvinfo : EIATTR_PARAM_CBANK
	.align		4
        /*000c*/ 	.byte	0x04, 0x0a
        /*000e*/ 	.short	(.L_1112 - .L_1111)
	.align		4
.L_1111:
        /*0010*/ 	.word	index@(.nv.constant0._ZN5flash24flash_fwd_splitkv_kernelI23Flash_fwd_kernel_traitsILi256ELi64ELi64ELi4ELb0ELb0EN7cutlass6half_tE19Flash_kernel_traitsILi256ELi64ELi64ELi4ES3_EELb0ELb0ELb0ELb0ELb1ELb1ELb1ELb1EEEvNS_16Flash_fwd_paramsE)
        /*0014*/ 	.short	0x0160
        /*0016*/ 	.short	0x01d0


	//----- nvinfo : EIATTR_CBANK_PARAM_SIZE
	.align		4
.L_1112:
        /*0018*/ 	.byte	0x03, 0x19
        /*001a*/ 	.short	0x01d0


	//----- nvinfo : EIATTR_KPARAM_INFO
	.align		4
        /*001c*/ 	.byte	0x04, 0x17
        /*001e*/ 	.short	(.L_1114 - .L_1113)
.L_1113:
        /*0020*/ 	.word	0x00000000
        /*0024*/ 	.short	0x0000
        /*0026*/ 	.short	0x0000
        /*0028*/ 	.byte	0x00, 0xf0, 0x41, 0x07


	//----- nvinfo : EIATTR_MAXREG_COUNT
	.align		4
.L_1114:
        /*002c*/ 	.byte	0x03, 0x1b
        /*002e*/ 	.short	0x00ff


	//----- nvinfo : EIATTR_NUM_BARRIERS
	.align		4
        /*0030*/ 	.byte	0x02, 0x4c
        /*0032*/ 	.byte	0x01
	.zero		1


	//----- nvinfo : EIATTR_MERCURY_ISA_VERSION
	.align		4
        /*0034*/ 	.byte	0x03, 0x5f
        /*0036*/ 	.short	0x0000


	//----- nvinfo : EIATTR_COOP_GROUP_MASK_REGIDS
	.align		4
        /*0038*/ 	.byte	0x04, 0x29
        /*003a*/ 	.short	(.L_1116 - .L_1115)


	//   ....[0]....
.L_1115:
        /*003c*/ 	.word	0xffffffff


	//   ....[1]....
        /*0040*/ 	.word	0xffffffff


	//   ....[2]....
        /*0044*/ 	.word	0xffffffff


	//   ....[3]....
        /*0048*/ 	.word	0xffffffff


	//   ....[4]....
        /*004c*/ 	.word	0xffffffff


	//   ....[5]....
        /*0050*/ 	.word	0xffffffff


	//   ....[6]....
        /*0054*/ 	.word	0xffffffff


	//   ....[7]....
        /*0058*/ 	.word	0xffffffff


	//   ....[8]....
        /*005c*/ 	.word	0xffffffff


	//   ....[9]....
        /*0060*/ 	.word	0xffffffff


	//   ....[10]....
        /*0064*/ 	.word	0xffffffff


	//   ....[11]....
        /*0068*/ 	.word	0xffffffff


	//----- nvinfo : EIATTR_COOP_GROUP_INSTR_OFFSETS
	.align		4
.L_1116:
        /*006c*/ 	.byte	0x04, 0x28
        /*006e*/ 	.short	(.L_1118 - .L_1117)


	//   ....[0]....
.L_1117:
        /*0070*/ 	.word	0x00019400


	//   ....[1]....
        /*0074*/ 	.word	0x00019420


	//   ....[2]....
        /*0078*/ 	.word	0x000194c0


	//   ....[3]....
        /*007c*/ 	.word	0x000194d0


	//   ....[4]....
        /*0080*/ 	.word	0x0001c820


	//   ....[5]....
        /*0084*/ 	.word	0x0001c830


	//   ....[6]....
        /*0088*/ 	.word	0x0001c860


	//   ....[7]....
        /*008c*/ 	.word	0x0001c870


	//   ....[8]....
        /*0090*/ 	.word	0x0001e490


	//   ....[9]....
        /*0094*/ 	.word	0x0001e4d0


	//   ....[10]....
        /*0098*/ 	.word	0x0001e540


	//   ....[11]....
        /*009c*/ 	.word	0x0001e560


	//----- nvinfo : EIATTR_EXIT_INSTR_OFFSETS
	.align		4
.L_1118:
        /*00a0*/ 	.byte	0x04, 0x1c
        /*00a2*/ 	.short	(.L_1120 - .L_1119)


	//   ....[0]....
.L_1119:
        /*00a4*/ 	.word	0x00000430


	//   ....[1]....
        /*00a8*/ 	.word	0x00000c70


	//   ....[2]....
        /*00ac*/ 	.word	0x00000ca0


	//   ....[3]....
        /*00b0*/ 	.word	0x0001fca0


	//   ....[4]....
        /*00b4*/ 	.word	0x0001fcf0


	//----- nvinfo : EIATTR_CTAIDZ_USED
	.align		4
.L_1120:
        /*00b8*/ 	.byte	0x01, 0x04
	.zero		2


	//----- nvinfo : EIATTR_CRS_STACK_SIZE
	.align		4
        /*00bc*/ 	.byte	0x04, 0x1e
        /*00be*/ 	.short	(.L_1122 - .L_1121)
.L_1121:
        /*00c0*/ 	.word	0x00000000
.L_1122:


//--------------------- .nv.info._ZN5flash24flash_fwd_splitkv_kernelI23Flash_fwd_kernel_traitsILi256ELi64ELi64ELi4ELb0ELb0EN7cutlass6half_tE19Flash_kernel_traitsILi256ELi64ELi64ELi4ES3_EELb0ELb0ELb1ELb0ELb0ELb0ELb1ELb1EEEvNS_16Flash_fwd_paramsE --------------------------
	.section	.nv.info._ZN5flash24flash_fwd_splitkv_kernelI23Flash_fwd_kernel_traitsILi256ELi64ELi64ELi4ELb0ELb0EN7cutlass6half_tE19Flash_kernel_traitsILi256ELi64ELi64ELi4ES3_EELb0ELb0ELb1ELb0ELb0ELb0ELb1ELb1EEEvNS_16Flash_fwd_paramsE,"",@"SHT_CUDA_INFO"
	.sectionflags	@""
	.align	4


	//----- nvinfo : EIATTR_CUDA_API_VERSION
	.align		4
        /*0000*/ 	.byte	0x04, 0x37
        /*0002*/ 	.short	(.L_1124 - .L_1123)
.L_1123:
        /*0004*/ 	.word	0x00000082


	//----- nvinfo : EIATTR_SW2861232_WAR
	.align		4
.L_1124:
        /*0008*/ 	.byte	0x01, 0x35
	.zero		2


	//----- nvinfo : EIATTR_PARAM_CBANK
	.align		4
        /*000c*/ 	.byte	0x04, 0x0a
        /*000e*/ 	.short	(.L_1126 - .L_1125)
	.align		4
.L_1125:
        /*0010*/ 	.word	index@(.nv.constant0._ZN5flash24flash_fwd_splitkv_kernelI23Flash_fwd_kernel_traitsILi256ELi64ELi64ELi4ELb0ELb0EN7cutlass6half_tE19Flash_kernel_traitsILi256ELi64ELi64ELi4ES3_EELb0ELb0ELb1ELb0ELb0ELb0ELb1ELb1EEEvNS_16Flash_fwd_paramsE)
        /*0014*/ 	.short	0x0160
        /*0016*/ 	.short	0x01d0


	//----- nvinfo : EIATTR_CBANK_PARAM_SIZE
	.align		4
.L_1126:
        /*0018*/ 	.byte	0x03, 0x19
        /*001a*/ 	.short	0x01d0


	//----- nvinfo : EIATTR_KPARAM_INFO
	.align		4
        /*001c*/ 	.byte	0x04, 0x17
        /*001e*/ 	.short	(.L_1128 - .L_1127)
.L_1127:
        /*0020*/ 	.word	0x00000000
        /*0024*/ 	.short	0x0000
        /*0026*/ 	.short	0x0000
        /*0028*/ 	.byte	0x00, 0xf0, 0x41, 0x07


	//----- nvinfo : EIATTR_MAXREG_COUNT
	.align		4
.L_1128:
        /*002c*/ 	.byte	0x03, 0x1b
        /*002e*/ 	.short	0x00ff


	//----- nvinfo : EIATTR_NUM_BARRIERS
	.align		4
        /*0030*/ 	.byte	0x02, 0x4c
        /*0032*/ 	.byte	0x01
	.zero		1


	//----- nvinfo : EIATTR_MERCURY_ISA_VERSION
	.align		4
        /*0034*/ 	.byte	0x03, 0x5f
        /*0036*/ 	.short	0x0000


	//----- nvinfo : EIATTR_COOP_GROUP_MASK_REGIDS
	.align		4
        /*0038*/ 	.byte	0x04, 0x29
        /*003a*/ 	.short	(.L_1130 - .L_1129)


	//   ....[0]....
.L_1129:
        /*003c*/ 	.word	0xffffffff


	//   ....[1]....
        /*0040*/ 	.word	0xffffffff


	//   ....[2]....
        /*0044*/ 	.word	0xffffffff


	//   ....[3]....
        /*0048*/ 	.word	0xffffffff


	//   ....[4]....
        /*004c*/ 	.word	0xffffffff


	//   ....[5]....
        /*0050*/ 	.word	0xffffffff


	//   ....[6]....
        /*0054*/ 	.word	0xffffffff


	//   ....[7]....
        /*0058*/ 	.word	0xffffffff


	//   ....[8]....
        /*005c*/ 	.word	0xffffffff


	//   ....[9]....
        /*0060*/ 	.word	0xffffffff


	//   ....[10]....
        /*0064*/ 	.word	0xffffffff


	//   ....[11]....
        /*0068*/ 	.word	0xffffffff


	//   ....[12]....
        /*006c*/ 	.word	0xffffffff


	//   ....[13]....
        /*0070*/ 	.word	0xffffffff


	//   ....[14]....
        /*0074*/ 	.word	0xffffffff


	//   ....[15]....
        /*0078*/ 	.word	0xffffffff


	//----- nvinfo : EIATTR_COOP_GROUP_INSTR_OFFSETS
	.align		4
.L_1130:
        /*007c*/ 	.byte	0x04, 0x28
        /*007e*/ 	.short	(.L_1132 - .L_1131)


	//   ....[0]....
.L_1131:
        /*0080*/ 	.word	0x0001d980


	//   ....[1]....
        /*0084*/ 	.word	0x0001d9a0


	//   ....[2]....
        /*0088*/ 	.word	0x0001da40


	//   ....[3]....
        /*008c*/ 	.word	0x0001da50


	//   ....[4]....
        /*0090*/ 	.word	0x00021c60


	//   ....[5]....
        /*0094*/ 	.word	0x00021c80


	//   ....[6]....
        /*0098*/ 	.word	0x00021cd0


	//   ....[7]....
        /*009c*/ 	.word	0x00021ce0


	//   ....[8]....
        /*00a0*/ 	.word	0x000239a0


	//   ....[9]....
        /*00a4*/ 	.word	0x000239d0


	//   ....[10]....
        /*00a8*/ 	.word	0x000239e0


	//   ....[11]....
        /*00ac*/ 	.word	0x00023a10


	//   ....[12]....
        /*00b0*/ 	.word	0x00025820


	//   ....[13]....
        /*00b4*/ 	.word	0x00025880


	//   ....[14]....
        /*00b8*/ 	.word	0x000258d0


	//   ....[15]....
        /*00bc*/ 	.word	0x00025920


	//----- nvinfo : EIATTR_EXIT_INSTR_OFFSETS
	.align		4
.L_1132:
        /*00c0*/ 	.byte	0x04, 0x1c
        /*00c2*/ 	.short	(.L_1134 - .L_1133)


	//   ....[0]....
.L_1133:
        /*00c4*/ 	.word	0x000001f0


	//----- nvinfo : EIATTR_CTAIDZ_USED
	.align		4
.L_1134:
        /*00c8*/ 	.byte	0x01, 0x04
	.zero		2


	//----- nvinfo : EIATTR_CRS_STACK_SIZE
	.align		4
        /*00cc*/ 	.byte	0x04, 0x1e
        /*00ce*/ 	.short	(.L_1136 - .L_1135)
.L_1135:
        /*00d0*/ 	.word	0x00000000
.L_1136:


//--------------------- .nv.info._ZN5flash24flash_fwd_splitkv_kernelI23Flash_fwd_kernel_traitsILi256ELi64ELi64ELi4ELb0ELb0EN7cutlass6half_tE19Flash_kernel_traitsILi256ELi64ELi64ELi4ES3_EELb0ELb0ELb1ELb0ELb0ELb1ELb1ELb1EEEvNS_16Flash_fwd_paramsE --------------------------
	.section	.nv.info._ZN5flash24flash_fwd_splitkv_kernelI23Flash_fwd_kernel_traitsILi256ELi64ELi64ELi4ELb0ELb0EN7cutlass6half_tE19Flash_kernel_traitsILi256ELi64ELi64ELi4ES3_EELb0ELb0ELb1ELb0ELb0ELb1ELb1ELb1EEEvNS_16Flash_fwd_paramsE,"",@"SHT_CUDA_INFO"
	.sectionflags	@""
	.align	4


	//----- nvinfo : EIATTR_CUDA_API_VERSION
	.align		4
        /*0000*/ 	.byte	0x04, 0x37
        /*0002*/ 	.short	(.L_1138 - .L_1137)
.L_1137:
        /*0004*/ 	.word	0x00000082


	//----- nvinfo : EIATTR_SW2861232_WAR
	.align		4
.L_1138:
        /*0008*/ 	.byte	0x01, 0x35
	.zero		2


	//----- nvinfo : EIATTR_PARAM_CBANK
	.align		4
        /*000c*/ 	.byte	0x04, 0x0a
        /*000e*/ 	.short	(.L_1140 - .L_1139)
	.align		4
.L_1139:
        /*0010*/ 	.word	index@(.nv.constant0._ZN5flash24flash_fwd_splitkv_kernelI23Flash_fwd_kernel_traitsILi256ELi64ELi64ELi4ELb0ELb0EN7cutlass6half_tE19Flash_kernel_traitsILi256ELi64ELi64ELi4ES3_EELb0ELb0ELb1ELb0ELb0ELb1ELb1ELb1EEEvNS_16Flash_fwd_paramsE)
        /*0014*/ 	.short	0x0160
        /*0016*/ 	.short	0x01d0


	//----- nvinfo : EIATTR_CBANK_PARAM_SIZE
	.align		4
.L_1140:
        /*0018*/ 	.byte	0x03, 0x19
        /*001a*/ 	.short	0x01d0


	//----- nvinfo : EIATTR_KPARAM_INFO
	.align		4
        /*001c*/ 	.byte	0x04, 0x17
        /*001e*/ 	.short	(.L_1142 - .L_1141)
.L_1141:
        /*0020*/ 	.word	0x00000000
        /*0024*/ 	.short	0x0000
        /*0026*/ 	.short	0x0000
        /*0028*/ 	.byte	0x00, 0xf0, 0x41, 0x07


	//----- nvinfo : EIATTR_MAXREG_COUNT
	.align		4
.L_1142:
        /*002c*/ 	.byte	0x03, 0x1b
        /*002e*/ 	.short	0x00ff


	//----- nvinfo : EIATTR_NUM_BARRIERS
	.align		4
        /*0030*/ 	.byte	0x02, 0x4c
        /*0032*/ 	.byte	0x01
	.zero		1


	//----- nvinfo : EIATTR_ANNOTATIONS
	.align		4
        /*0034*/ 	.byte	0x04, 0x55
        /*0036*/ 	.short	(.L_1144 - .L_1143)


	//   ....[0]....
.L_1143:
        /* <DEDUP_REMOVED lines=26> */
        /*01cc*/ 	.byte	0xd0, 0x55, 0x02, 0x00


	//----- nvinfo : EIATTR_MERCURY_ISA_VERSION
	.align		4
.L_1144:
        /*01d0*/ 	.byte	0x03, 0x5f
        /*01d2*/ 	.short	0x0000


	//----- nvinfo : EIATTR_COOP_GROUP_MASK_REGIDS
	.align		4
        /*01d4*/ 	.byte	0x04, 0x29
        /*01d6*/ 	.short	(.L_1146 - .L_1145)


	//   ....[0]....
.L_1145:
        /*01d8*/ 	.word	0xffffffff


	//   ....[1]....
        /*01dc*/ 	.word	0xffffffff


	//   ....[2]....
        /*01e0*/ 	.word	0xffffffff


	//   ....[3]....
        /*01e4*/ 	.word	0xffffffff


	//   ....[4]....
        /*01e8*/ 	.word	0xffffffff


	//   ....[5]....
        /*01ec*/ 	.word	0xffffffff


	//   ....[6]....
        /*01f0*/ 	.word	0xffffffff


	//   ....[7]....
        /*01f4*/ 	.word	0xffffffff


	//   ....[8]....
        /*01f8*/ 	.word	0xffffffff


	//   ....[9]....
        /*01fc*/ 	.word	0xffffffff


	//   ....[10]....
        /*0200*/ 	.word	0xffffffff


	//   ....[11]....
        /*0204*/ 	.word	0xffffffff


	//   ....[12]....
        /*0208*/ 	.word	0xffffffff


	//   ....[13]....
        /*020c*/ 	.word	0xffffffff


	//   ....[14]....
        /*0210*/ 	.word	0xffffffff


	//   ....[15]....
        /*0214*/ 	.word	0xffffffff


	//----- nvinfo : EIATTR_COOP_GROUP_INSTR_OFFSETS
	.align		4
.L_1146:
        /*0218*/ 	.byte	0x04, 0x28
        /*021a*/ 	.short	(.L_1148 - .L_1147)


	//   ....[0]....
.L_1147:
        /*021c*/ 	.word	0x0001dae0


	//   ....[1]....
        /*0220*/ 	.word	0x0001db20


	//   ....[2]....
        /*0224*/ 	.word	0x0001db40


	//   ....[3]....
        /*0228*/ 	.word	0x0001db60


	//   ....[4]....
        /*022c*/ 	.word	0x000236a0


	//   ....[5]....
        /*0230*/ 	.word	0x00023720


	//   ....[6]....
        /*0234*/ 	.word	0x00023730


	//   ....[7]....
        /*0238*/ 	.word	0x00023750


	//   ....[8]....
        /*023c*/ 	.word	0x00025440


	//   ....[9]....
        /*0240*/ 	.word	0x00025470


	//   ....[10]....
        /*0244*/ 	.word	0x00025480


	//   ....[11]....
        /*0248*/ 	.word	0x000254b0


	//   ....[12]....
        /*024c*/ 	.word	0x00027320


	//   ....[13]....
        /*0250*/ 	.word	0x00027370


	//   ....[14]....
        /*0254*/ 	.word	0x000273c0


	//   ....[15]....
        /*0258*/ 	.word	0x00027410


	//----- nvinfo : EIATTR_EXIT_INSTR_OFFSETS
	.align		4
.L_1148:
        /*025c*/ 	.byte	0x04, 0x1c
        /*025e*/ 	.short	(.L_1150 - .L_1149)


	//   ....[0]....
.L_1149:
        /*0260*/ 	.word	0x00000200


	//----- nvinfo : EIATTR_CTAIDZ_USED
	.align		4
.L_1150:
        /*0264*/ 	.byte	0x01, 0x04
	.zero		2


	//----- nvinfo : EIATTR_CRS_STACK_SIZE
	.align		4
        /*0268*/ 	.byte	0x04, 0x1e
        /*026a*/ 	.short	(.L_1152 - .L_1151)
.L_1151:
        /*026c*/ 	.word	0x00000000
.L_1152:


//--------------------- .nv.info._ZN5flash24flash_fwd_splitkv_kernelI23Flash_fwd_kernel_traitsILi256ELi64ELi64ELi4ELb0ELb0EN7cutlass6half_tE19Flash_kernel_traitsILi256ELi64ELi64ELi4ES3_EELb0ELb1ELb0ELb0ELb1ELb0ELb0ELb0EEEvNS_16Flash_fwd_paramsE --------------------------
	.section	.nv.info._ZN5flash24flash_fwd_splitkv_kernelI23Flash_fwd_kernel_traitsILi256ELi64ELi64ELi4ELb0ELb0EN7cutlass6half_tE19Flash_kernel_traitsILi256ELi64ELi64ELi4ES3_EELb0ELb1ELb0ELb0ELb1ELb0ELb0ELb0EEEvNS_16Flash_fwd_paramsE,"",@"SHT_CUDA_INFO"
	.sectionflags	@""
	.align	4


	//----- nvinfo : EIATTR_CUDA_API_VERSION
	.align		4
        /*0000*/ 	.byte	0x04, 0x37
        /*0002*/ 	.short	(.L_1154 - .L_1153)
.L_1153:
        /*0004*/ 	.word	0x00000082


	//----- nvinfo : EIATTR_SW2861232_WAR
	.align		4
.L_1154:
        /*0008*/ 	.byte	0x01, 0x35
	.zero		2


	//----- nvinfo : EIATTR_PARAM_CBANK
	.align		4
        /*000c*/ 	.byte	0x04, 0x0a
        /*000e*/ 	.short	(.L_1156 - .L_1155)
	.align		4
.L_1155:
        /*0010*/ 	.word	index@(.nv.constant0._ZN5flash24flash_fwd_splitkv_kernelI23Flash_fwd_kernel_traitsILi256ELi64ELi64ELi4ELb0ELb0EN7cutlass6half_tE19Flash_kernel_traitsILi256ELi64ELi64ELi4ES3_EELb0ELb1ELb0ELb0ELb1ELb0ELb0ELb0EEEvNS_16Flash_fwd_paramsE)
        /*0014*/ 	.short	0x0160
        /*0016*/ 	.short	0x01d0


	//----- nvinfo : EIATTR_CBANK_PARAM_SIZE
	.align		4
.L_1156:
        /*0018*/ 	.byte	0x03, 0x19
        /*001a*/ 	.short	0x01d0


	//----- nvinfo : EIATTR_KPARAM_INFO
	.align		4
        /*001c*/ 	.byte	0x04, 0x17
        /*001e*/ 	.short	(.L_1158 - .L_1157)
.L_1157:
        /*0020*/ 	.word	0x00000000
        /*0024*/ 	.short	0x0000
        /*0026*/ 	.short	0x0000
        /*0028*/ 	.byte	0x00, 0xf0, 0x41, 0x07


	//----- nvinfo : EIATTR_MAXREG_COUNT
	.align		4
.L_1158:
        /*002c*/ 	.byte	0x03, 0x1b
        /*002e*/ 	.short	0x00ff


	//----- nvinfo : EIATTR_NUM_BARRIERS
	.align		4
        /*0030*/ 	.byte	0x02, 0x4c
        /*0032*/ 	.byte	0x01
	.zero		1


	//----- nvinfo : EIATTR_MERCURY_ISA_VERSION
	.align		4
        /*0034*/ 	.byte	0x03, 0x5f
        /*0036*/ 	.short	0x0000


	//----- nvinfo : EIATTR_COOP_GROUP_MASK_REGIDS
	.align		4
        /*0038*/ 	.byte	0x04, 0x29
        /*003a*/ 	.short	(.L_1160 - .L_1159)


	//   ....[0]....
.L_1159:
        /*003c*/ 	.word	0xffffffff


	//   ....[1]....
        /*0040*/ 	.word	0xffffffff


	//   ....[2]....
        /*0044*/ 	.word	0xffffffff


	//   ....[3]....
        /*0048*/ 	.word	0xffffffff


	//   ....[4]....
        /*004c*/ 	.word	0xffffffff


	//   ....[5]....
        /*0050*/ 	.word	0xffffffff


	//   ....[6]....
        /*0054*/ 	.word	0xffffffff


	//   ....[7]....
        /*0058*/ 	.word	0xffffffff


	//   ....[8]....
        /*005c*/ 	.word	0xffffffff


	//   ....[9]....
        /*0060*/ 	.word	0xffffffff


	//   ....[10]....
        /*0064*/ 	.word	0xffffffff


	//   ....[11]....
        /*0068*/ 	.word	0xffffffff


	//   ....[12]....
        /*006c*/ 	.word	0xffffffff


	//   ....[13]....
        /*0070*/ 	.word	0xffffffff


	//   ....[14]....
        /*0074*/ 	.word	0xffffffff


	//   ....[15]....
        /*0078*/ 	.word	0xffffffff


	//----- nvinfo : EIATTR_COOP_GROUP_INSTR_OFFSETS
	.align		4
.L_1160:
        /*007c*/ 	.byte	0x04, 0x28
        /*007e*/ 	.short	(.L_1162 - .L_1161)


	//   ....[0]....
.L_1161:
        /*0080*/ 	.word	0x00004c70


	//   ....[1]....
        /*0084*/ 	.word	0x00004ca0


	//   ....[2]....
        /*0088*/ 	.word	0x00004d40


	//   ....[3]....
        /*008c*/ 	.word	0x00004d50


	//   ....[4]....
        /*0090*/ 	.word	0x00008510


	//   ....[5]....
        /*0094*/ 	.word	0x00008520


	//   ....[6]....
        /*0098*/ 	.word	0x00008550


	//   ....[7]....
        /*009c*/ 	.word	0x00008560


	//   ....[8]....
        /*00a0*/ 	.word	0x0000c430


	//   ....[9]....
        /*00a4*/ 	.word	0x0000c480


	//   ....[10]....
        /*00a8*/ 	.word	0x0000c4a0


	//   ....[11]....
        /*00ac*/ 	.word	0x0000c4c0


	//   ....[12]....
        /*00b0*/ 	.word	0x0000e0f0


	//   ....[13]....
        /*00b4*/ 	.word	0x0000e130


	//   ....[14]....
        /*00b8*/ 	.word	0x0000e220


	//   ....[15]....
        /*00bc*/ 	.word	0x0000e250


	//----- nvinfo : EIATTR_EXIT_INSTR_OFFSETS
	.align		4
.L_1162:
        /*00c0*/ 	.byte	0x04, 0x1c
        /*00c2*/ 	.short	(.L_1164 - .L_1163)


	//   ....[0]....
.L_1163:
        /*00c4*/ 	.word	0x00000460


	//   ....[1]....
        /*00c8*/ 	.word	0x00000e40


	//   ....[2]....
        /*00cc*/ 	.word	0x00000e70


	//   ....[3]....
        /*00d0*/ 	.word	0x0000fdc0


	//   ....[4]....
        /*00d4*/ 	.word	0x0000fea0


	//----- nvinfo : EIATTR_CTAIDZ_USED
	.align		4
.L_1164:
        /*00d8*/ 	.byte	0x01, 0x04
	.zero		2


	//----- nvinfo : EIATTR_CRS_STACK_SIZE
	.align		4
        /*00dc*/ 	.byte	0x04, 0x1e
        /*00de*/ 	.short	(.L_1166 - .L_1165)
.L_1165:
        /*00e0*/ 	.word	0x00000000
.L_1166:


//--------------------- .nv.info._ZN5flash24flash_fwd_splitkv_kernelI23Flash_fwd_kernel_traitsILi256ELi64ELi64ELi4ELb0ELb0EN7cutlass6half_tE19Flash_kernel_traitsILi256ELi64ELi64ELi4ES3_EELb0ELb1ELb0ELb0ELb1ELb1ELb0ELb0EEEvNS_16Flash_fwd_paramsE --------------------------
	.section	.nv.info._ZN5flash24flash_fwd_splitkv_kernelI23Flash_fwd_kernel_traitsILi256ELi64ELi64ELi4ELb0ELb0EN7cutlass6half_tE19Flash_kernel_traitsILi256ELi64ELi64ELi4ES3_EELb0ELb1ELb0ELb0ELb1ELb1ELb0ELb0EEEvNS_16Flash_fwd_paramsE,"",@"SHT_CUDA_INFO"
	.sectionflags	@""
	.align	4


	//----- nvinfo : EIATTR_CUDA_API_VERSION
	.align		4
        /*0000*/ 	.byte	0x04, 0x37
        /*0002*/ 	.short	(.L_1168 - .L_1167)
.L_1167:
        /*0004*/ 	.word	0x00000082


	//----- nvinfo : EIATTR_SW2861232_WAR
	.align		4
.L_1168:
        /*0008*/ 	.byte	0x01, 0x35
	.zero		2


	//----- nvinfo : EIATTR_PARAM_CBANK
	.align		4
        /*000c*/ 	.byte	0x04, 0x0a
        /*000e*/ 	.short	(.L_1170 - .L_1169)
	.align		4
.L_1169:
        /*0010*/ 	.word	index@(.nv.constant0._ZN5flash24flash_fwd_splitkv_kernelI23Flash_fwd_kernel_traitsILi256ELi64ELi64ELi4ELb0ELb0EN7cutlass6half_tE19Flash_kernel_traitsILi256ELi64ELi64ELi4ES3_EELb0ELb1ELb0ELb0ELb1ELb1ELb0ELb0EEEvNS_16Flash_fwd_paramsE)
        /*0014*/ 	.short	0x0160
        /*0016*/ 	.short	0x01d0


	//----- nvinfo : EIATTR_CBANK_PARAM_SIZE
	.align		4
.L_1170:
        /*0018*/ 	.byte	0x03, 0x19
        /*001a*/ 	.short	0x01d0


	//----- nvinfo : EIATTR_KPARAM_INFO
	.align		4
        /*001c*/ 	.byte	0x04, 0x17
        /*001e*/ 	.short	(.L_1172 - .L_1171)
.L_1171:
        /*0020*/ 	.word	0x00000000
        /*0024*/ 	.short	0x0000
        /*0026*/ 	.short	0x0000
        /*0028*/ 	.byte	0x00, 0xf0, 0x41, 0x07


	//----- nvinfo : EIATTR_MAXREG_COUNT
	.align		4
.L_1172:
        /*002c*/ 	.byte	0x03, 0x1b
        /*002e*/ 	.short	0x00ff


	//----- nvinfo : EIATTR_NUM_BARRIERS
	.align		4
        /*0030*/ 	.byte	0x02, 0x4c
        /*0032*/ 	.byte	0x01
	.zero		1


	//----- nvinfo : EIATTR_MERCURY_ISA_VERSION
	.align		4
        /*0034*/ 	.byte	0x03, 0x5f
        /*0036*/ 	.short	0x0000


	//----- nvinfo : EIATTR_COOP_GROUP_MASK_REGIDS
	.align		4
        /*0038*/ 	.byte	0x04, 0x29
        /*003a*/ 	.short	(.L_1174 - .L_1173)


	//   ....[0]....
.L_1173:
        /*003c*/ 	.word	0xffffffff


	//   ....[1]....
        /*0040*/ 	.word	0xffffffff


	//   ....[2]....
        /*0044*/ 	.word	0xffffffff


	//   ....[3]....
        /*0048*/ 	.word	0xffffffff


	//   ....[4]....
        /*004c*/ 	.word	0xffffffff


	//   ....[5]....
        /*0050*/ 	.word	0xffffffff


	//   ....[6]....
        /*0054*/ 	.word	0xffffffff


	//   ....[7]....
        /*0058*/ 	.word	0xffffffff


	//   ....[8]....
        /*005c*/ 	.word	0xffffffff


	//   ....[9]....
        /*0060*/ 	.word	0xffffffff


	//   ....[10]....
        /*0064*/ 	.word	0xffffffff


	//   ....[11]....
        /*0068*/ 	.word	0xffffffff


	//   ....[12]....
        /*006c*/ 	.word	0xffffffff


	//   ....[13]....
        /*0070*/ 	.word	0xffffffff


	//   ....[14]....
        /*0074*/ 	.word	0xffffffff


	//   ....[15]....
        /*0078*/ 	.word	0xffffffff


	//----- nvinfo : EIATTR_COOP_GROUP_INSTR_OFFSETS
	.align		4
.L_1174:
        /*007c*/ 	.byte	0x04, 0x28
        /*007e*/ 	.short	(.L_1176 - .L_1175)


	//   ....[0]....
.L_1175:
        /*0080*/ 	.word	0x00005030


	//   ....[1]....
        /*0084*/ 	.word	0x00005060


	//   ....[2]....
        /*0088*/ 	.word	0x00005100


	//   ....[3]....
        /*008c*/ 	.word	0x00005110


	//   ....[4]....
        /*0090*/ 	.word	0x00008cb0


	//   ....[5]....
        /*0094*/ 	.word	0x00008cc0


	//   ....[6]....
        /*0098*/ 	.word	0x00008cf0


	//   ....[7]....
        /*009c*/ 	.word	0x00008d00


	//   ....[8]....
        /*00a0*/ 	.word	0x0000d030


	//   ....[9]....
        /*00a4*/ 	.word	0x0000d040


	//   ....[10]....
        /*00a8*/ 	.word	0x0000d060


	//   ....[11]....
        /*00ac*/ 	.word	0x0000d080


	//   ....[12]....
        /*00b0*/ 	.word	0x0000ecb0


	//   ....[13]....
        /*00b4*/ 	.word	0x0000ecf0


	//   ....[14]....
        /*00b8*/ 	.word	0x0000ede0


	//   ....[15]....
        /*00bc*/ 	.word	0x0000ee10


	//----- nvinfo : EIATTR_EXIT_INSTR_OFFSETS
	.align		4
.L_1176:
        /*00c0*/ 	.byte	0x04, 0x1c
        /*00c2*/ 	.short	(.L_1178 - .L_1177)


	//   ....[0]....
.L_1177:
        /*00c4*/ 	.word	0x00000460


	//   ....[1]....
        /*00c8*/ 	.word	0x00000e40


	//   ....[2]....
        /*00cc*/ 	.word	0x00000e70


	//   ....[3]....
        /*00d0*/ 	.word	0x00010980


	//   ....[4]....
        /*00d4*/ 	.word	0x00010a60


	//----- nvinfo : EIATTR_CTAIDZ_USED
	.align		4
.L_1178:
        /*00d8*/ 	.byte	0x01, 0x04
	.zero		2


	//----- nvinfo : EIATTR_CRS_STACK_SIZE
	.align		4
        /*00dc*/ 	.byte	0x04, 0x1e
        /*00de*/ 	.short	(.L_1180 - .L_1179)
.L_1179:
        /*00e0*/ 	.word	0x00000000
.L_1180:


//--------------------- .nv.info._ZN5flash24flash_fwd_splitkv_kernelI23Flash_fwd_kernel_traitsILi256ELi64ELi64ELi4ELb0ELb0EN7cutlass6half_tE19Flash_kernel_traitsILi256ELi64ELi64ELi4ES3_EELb0ELb1ELb1ELb0ELb0ELb0ELb0ELb0EEEvNS_16Flash_fwd_paramsE --------------------------
	.section	.nv.info._ZN5flash24flash_fwd_splitkv_kernelI23Flash_fwd_kernel_traitsILi256ELi64ELi64ELi4ELb0ELb0EN7cutlass6half_tE19Flash_kernel_traitsILi256ELi64ELi64ELi4ES3_EELb0ELb1ELb1ELb0ELb0ELb0ELb0ELb0EEEvNS_16Flash_fwd_paramsE,"",@"SHT_CUDA_INFO"
	.sectionflags	@""
	.align	4


	//----- nvinfo : EIATTR_CUDA_API_VERSION
	.align		4
        /*0000*/ 	.byte	0x04, 0x37
        /*0002*/ 	.short	(.L_1182 - .L_1181)
.L_1181:
        /*0004*/ 	.word	0x00000082


	//----- nvinfo : EIATTR_SW2861232_WAR
	.align		4
.L_1182:
        /*0008*/ 	.byte	0x01, 0x35
	.zero		2


	//----- nvinfo : EIATTR_PARAM_CBANK
	.align		4
        /*000c*/ 	.byte	0x04, 0x0a
        /*000e*/ 	.short	(.L_1184 - .L_1183)
	.align		4
.L_1183:
        /*0010*/ 	.word	index@(.nv.constant0._ZN5flash24flash_fwd_splitkv_kernelI23Flash_fwd_kernel_traitsILi256ELi64ELi64ELi4ELb0ELb0EN7cutlass6half_tE19Flash_kernel_traitsILi256ELi64ELi64ELi4ES3_EELb0ELb1ELb1ELb0ELb0ELb0ELb0ELb0EEEvNS_16Flash_fwd_paramsE)
        /*0014*/ 	.short	0x0160
        /*0016*/ 	.short	0x01d0


	//----- nvinfo : EIATTR_CBANK_PARAM_SIZE
	.align		4
.L_1184:
        /*0018*/ 	.byte	0x03, 0x19
        /*001a*/ 	.short	0x01d0


	//----- nvinfo : EIATTR_KPARAM_INFO
	.align		4
        /*001c*/ 	.byte	0x04, 0x17
        /*001e*/ 	.short	(.L_1186 - .L_1185)
.L_1185:
        /*0020*/ 	.word	0x00000000
        /*0024*/ 	.short	0x0000
        /*0026*/ 	.short	0x0000
        /*0028*/ 	.byte	0x00, 0xf0, 0x41, 0x07


	//----- nvinfo : EIATTR_MAXREG_COUNT
	.align		4
.L_1186:
        /*002c*/ 	.byte	0x03, 0x1b
        /*002e*/ 	.short	0x00ff


	//----- nvinfo : EIATTR_NUM_BARRIERS
	.align		4
        /*0030*/ 	.byte	0x02, 0x4c
        /*0032*/ 	.byte	0x01
	.zero		1


	//----- nvinfo : EIATTR_MERCURY_ISA_VERSION
	.align		4
        /*0034*/ 	.byte	0x03, 0x5f
        /*0036*/ 	.short	0x0000


	//----- nvinfo : EIATTR_INT_WARP_WIDE_INSTR_OFFSETS
	.align		4
        /*0038*/ 	.byte	0x04, 0x31
        /*003a*/ 	.short	(.L_1188 - .L_1187)


	//   ....[0]....
.L_1187:
        /*003c*/ 	.word	0x0000bc10


	//----- nvinfo : EIATTR_COOP_GROUP_MASK_REGIDS
	.align		4
.L_1188:
        /*0040*/ 	.byte	0x04, 0x29
        /*0042*/ 	.short	(.L_1190 - .L_1189)


	//   ....[0]....
.L_1189:
        /*0044*/ 	.word	0xffffffff


	//   ....[1]....
        /*0048*/ 	.word	0xffffffff


	//   ....[2]....
        /*004c*/ 	.word	0xffffffff


	//   ....[3]....
        /*0050*/ 	.word	0xffffffff


	//   ....[4]....
        /*0054*/ 	.word	0xffffffff


	//   ....[5]....
        /*0058*/ 	.word	0xffffffff


	//   ....[6]....
        /*005c*/ 	.word	0xffffffff


	//   ....[7]....
        /*0060*/ 	.word	0xffffffff


	//   ....[8]....
        /*0064*/ 	.word	0xffffffff


	//   ....[9]....
        /*0068*/ 	.word	0xffffffff


	//   ....[10]....
        /*006c*/ 	.word	0xffffffff


	//   ....[11]....
        /*0070*/ 	.word	0xffffffff


	//   ....[12]....
        /*0074*/ 	.word	0xffffffff


	//   ....[13]....
        /*0078*/ 	.word	0xffffffff


	//   ....[14]....
        /*007c*/ 	.word	0xffffffff


	//   ....[15]....
        /*0080*/ 	.word	0xffffffff


	//----- nvinfo : EIATTR_COOP_GROUP_INSTR_OFFSETS
	.align		4
.L_1190:
        /*0084*/ 	.byte	0x04, 0x28
        /*0086*/ 	.short	(.L_1192 - .L_1191)


	//   ....[0]....
.L_1191:
        /*0088*/ 	.word	0x00007860


	//   ....[1]....
        /*008c*/ 	.word	0x00007880


	//   ....[2]....
        /*0090*/ 	.word	0x000078a0


	//   ....[3]....
        /*0094*/ 	.word	0x000078c0


	//   ....[4]....
        /*0098*/ 	.word	0x0000c7b0


	//   ....[5]....
        /*009c*/ 	.word	0x0000c7c0


	//   ....[6]....
        /*00a0*/ 	.word	0x0000c7f0


	//   ....[7]....
        /*00a4*/ 	.word	0x0000c800


	//   ....[8]....
        /*00a8*/ 	.word	0x00011dd0


	//   ....[9]....
        /*00ac*/ 	.word	0x00011df0


	//   ....[10]....
        /*00b0*/ 	.word	0x00011e10


	//   ....[11]....
        /*00b4*/ 	.word	0x00011e30


	//   ....[12]....
        /*00b8*/ 	.word	0x00013c00


	//   ....[13]....
        /*00bc*/ 	.word	0x00013c40


	//   ....[14]....
        /*00c0*/ 	.word	0x00013c80


	//   ....[15]....
        /*00c4*/ 	.word	0x00013ca0


	//----- nvinfo : EIATTR_EXIT_INSTR_OFFSETS
	.align		4
.L_1192:
        /*00c8*/ 	.byte	0x04, 0x1c
        /*00ca*/ 	.short	(.L_1194 - .L_1193)


	//   ....[0]....
.L_1193:
        /*00cc*/ 	.word	0x000004c0


	//   ....[1]....
        /*00d0*/ 	.word	0x00000fe0


	//   ....[2]....
        /*00d4*/ 	.word	0x00001010


	//   ....[3]....
        /*00d8*/ 	.word	0x000159d0


	//   ....[4]....
        /*00dc*/ 	.word	0x00015af0


	//   ....[5]....
        /*00e0*/ 	.word	0x00015b10


	//----- nvinfo : EIATTR_CTAIDZ_USED
	.align		4
.L_1194:
        /*00e4*/ 	.byte	0x01, 0x04
	.zero		2


	//----- nvinfo : EIATTR_CRS_STACK_SIZE
	.align		4
        /*00e8*/ 	.byte	0x04, 0x1e
        /*00ea*/ 	.short	(.L_1196 - .L_1195)
.L_1195:
        /*00ec*/ 	.word	0x00000000
.L_1196:


//--------------------- .nv.info._ZN5flash24flash_fwd_splitkv_kernelI23Flash_fwd_kernel_traitsILi256ELi64ELi64ELi4ELb0ELb0EN7cutlass6half_tE19Flash_kernel_traitsILi256ELi64ELi64ELi4ES3_EELb0ELb1ELb1ELb0ELb0ELb1ELb0ELb0EEEvNS_16Flash_fwd_paramsE --------------------------
	.section	.nv.info._ZN5flash24flash_fwd_splitkv_kernelI23Flash_fwd_kernel_traitsILi256ELi64ELi64ELi4ELb0ELb0EN7cutlass6half_tE19Flash_kernel_traitsILi256ELi64ELi64ELi4ES3_EELb0ELb1ELb1ELb0ELb0ELb1ELb0ELb0EEEvNS_16Flash_fwd_paramsE,"",@"SHT_CUDA_INFO"
	.sectionflags	@""
	.align	4


	//----- nvinfo : EIATTR_CUDA_API_VERSION
	.align		4
        /*0000*/ 	.byte	0x04, 0x37
        /*0002*/ 	.short	(.L_1198 - .L_1197)
.L_1197:
        /*0004*/ 	.word	0x00000082


	//----- nvinfo : EIATTR_SW2861232_WAR
	.align		4
.L_1198:
        /*0008*/ 	.byte	0x01, 0x35
	.zero		2


	//----- nvinfo : EIATTR_PARAM_CBANK
	.align		4
        /*000c*/ 	.byte	0x04, 0x0a
        /*000e*/ 	.short	(.L_1200 - .L_1199)
	.align		4
.L_1199:
        /*0010*/ 	.word	index@(.nv.constant0._ZN5flash24flash_fwd_splitkv_kernelI23Flash_fwd_kernel_traitsILi256ELi64ELi64ELi4ELb0ELb0EN7cutlass6half_tE19Flash_kernel_traitsILi256ELi64ELi64ELi4ES3_EELb0ELb1ELb1ELb0ELb0ELb1ELb0ELb0EEEvNS_16Flash_fwd_paramsE)
        /*0014*/ 	.short	0x0160
        /*0016*/ 	.short	0x01d0


	//----- nvinfo : EIATTR_CBANK_PARAM_SIZE
	.align		4
.L_1200:
        /*0018*/ 	.byte	0x03, 0x19
        /*001a*/ 	.short	0x01d0


	//----- nvinfo : EIATTR_KPARAM_INFO
	.align		4
        /*001c*/ 	.byte	0x04, 0x17
        /*001e*/ 	.short	(.L_1202 - .L_1201)
.L_1201:
        /*0020*/ 	.word	0x00000000
        /*0024*/ 	.short	0x0000
        /*0026*/ 	.short	0x0000
        /*0028*/ 	.byte	0x00, 0xf0, 0x41, 0x07


	//----- nvinfo : EIATTR_MAXREG_COUNT
	.align		4
.L_1202:
        /*002c*/ 	.byte	0x03, 0x1b
        /*002e*/ 	.short	0x00ff


	//----- nvinfo : EIATTR_NUM_BARRIERS
	.align		4
        /*0030*/ 	.byte	0x02, 0x4c
        /*0032*/ 	.byte	0x01
	.zero		1


	//----- nvinfo : EIATTR_MERCURY_ISA_VERSION
	.align		4
        /*0034*/ 	.byte	0x03, 0x5f
        /*0036*/ 	.short	0x0000


	//----- nvinfo : EIATTR_INT_WARP_WIDE_INSTR_OFFSETS
	.align		4
        /*0038*/ 	.byte	0x04, 0x31
        /*003a*/ 	.short	(.L_1204 - .L_1203)


	//   ....[0]....
.L_1203:
        /*003c*/ 	.word	0x0000c430


	//----- nvinfo : EIATTR_COOP_GROUP_MASK_REGIDS
	.align		4
.L_1204:
        /*0040*/ 	.byte	0x04, 0x29
        /*0042*/ 	.short	(.L_1206 - .L_1205)


	//   ....[0]....
.L_1205:
        /*0044*/ 	.word	0xffffffff


	//   ....[1]....
        /*0048*/ 	.word	0xffffffff


	//   ....[2]....
        /*004c*/ 	.word	0xffffffff


	//   ....[3]....
        /*0050*/ 	.word	0xffffffff


	//   ....[4]....
        /*0054*/ 	.word	0xffffffff


	//   ....[5]....
        /*0058*/ 	.word	0xffffffff


	//   ....[6]....
        /*005c*/ 	.word	0xffffffff


	//   ....[7]....
        /*0060*/ 	.word	0xffffffff


	//   ....[8]....
        /*0064*/ 	.word	0xffffffff


	//   ....[9]....
        /*0068*/ 	.word	0xffffffff


	//   ....[10]....
        /*006c*/ 	.word	0xffffffff


	//   ....[11]....
        /*0070*/ 	.word	0xffffffff


	//   ....[12]....
        /*0074*/ 	.word	0xffffffff


	//   ....[13]....
        /*0078*/ 	.word	0xffffffff


	//   ....[14]....
        /*007c*/ 	.word	0xffffffff


	//   ....[15]....
        /*0080*/ 	.word	0xffffffff


	//----- nvinfo : EIATTR_COOP_GROUP_INSTR_OFFSETS
	.align		4
.L_1206:
        /*0084*/ 	.byte	0x04, 0x28
        /*0086*/ 	.short	(.L_1208 - .L_1207)


	//   ....[0]....
.L_1207:
        /*0088*/ 	.word	0x00007bf0


	//   ....[1]....
        /*008c*/ 	.word	0x00007c90


	//   ....[2]....
        /*0090*/ 	.word	0x00007cb0


	//   ....[3]....
        /*0094*/ 	.word	0x00007cd0


	//   ....[4]....
        /*0098*/ 	.word	0x0000cfb0


	//   ....[5]....
        /*009c*/ 	.word	0x0000cfc0


	//   ....[6]....
        /*00a0*/ 	.word	0x0000cff0


	//   ....[7]....
        /*00a4*/ 	.word	0x0000d000


	//   ....[8]....
        /*00a8*/ 	.word	0x000128a0


	//   ....[9]....
        /*00ac*/ 	.word	0x00012a10


	//   ....[10]....
        /*00b0*/ 	.word	0x00012a20


	//   ....[11]....
        /*00b4*/ 	.word	0x00012a80


	//   ....[12]....
        /*00b8*/ 	.word	0x00014810


	//   ....[13]....
        /*00bc*/ 	.word	0x00014850


	//   ....[14]....
        /*00c0*/ 	.word	0x00014890


	//   ....[15]....
        /*00c4*/ 	.word	0x000148b0


	//----- nvinfo : EIATTR_EXIT_INSTR_OFFSETS
	.align		4
.L_1208:
        /*00c8*/ 	.byte	0x04, 0x1c
        /*00ca*/ 	.short	(.L_1210 - .L_1209)


	//   ....[0]....
.L_1209:
        /*00cc*/ 	.word	0x000004c0


	//   ....[1]....
        /*00d0*/ 	.word	0x00000fe0


	//   ....[2]....
        /*00d4*/ 	.word	0x00001010


	//   ....[3]....
        /*00d8*/ 	.word	0x000165e0


	//   ....[4]....
        /*00dc*/ 	.word	0x00016700


	//   ....[5]....
        /*00e0*/ 	.word	0x00016720


	//----- nvinfo : EIATTR_CTAIDZ_USED
	.align		4
.L_1210:
        /*00e4*/ 	.byte	0x01, 0x04
	.zero		2


	//----- nvinfo : EIATTR_CRS_STACK_SIZE
	.align		4
        /*00e8*/ 	.byte	0x04, 0x1e
        /*00ea*/ 	.short	(.L_1212 - .L_1211)
.L_1211:
        /*00ec*/ 	.word	0x00000000
.L_1212:


//--------------------- .nv.info._ZN5flash24flash_fwd_splitkv_kernelI23Flash_fwd_kernel_traitsILi256ELi64ELi64ELi4ELb0ELb0EN7cutlass6half_tE19Flash_kernel_traitsILi256ELi64ELi64ELi4ES3_EELb0ELb1ELb0ELb0ELb1ELb0ELb0ELb1EEEvNS_16Flash_fwd_paramsE --------------------------
	.section	.nv.info._ZN5flash24flash_fwd_splitkv_kernelI23Flash_fwd_kernel_traitsILi256ELi64ELi64ELi4ELb0ELb0EN7cutlass6half_tE19Flash_kernel_traitsILi256ELi64ELi64ELi4ES3_EELb0ELb1ELb0ELb0ELb1ELb0ELb0ELb1EEEvNS_16Flash_fwd_paramsE,"",@"SHT_CUDA_INFO"
	.sectionflags	@""
	.align	4


	//----- nvinfo : EIATTR_CUDA_API_VERSION
	.align		4
        /*0000*/ 	.byte	0x04, 0x37
        /*0002*/ 	.short	(.L_1214 - .L_1213)
.L_1213:
        /*0004*/ 	.word	0x00000082


	//----- nvinfo : EIATTR_SW2861232_WAR
	.align		4
.L_1214:
        /*0008*/ 	.byte	0x01, 0x35
	.zero		2


	//----- nvinfo : EIATTR_PARAM_CBANK
	.align		4
        /*000c*/ 	.byte	0x04, 0x0a
        /*000e*/ 	.short	(.L_1216 - .L_1215)
	.align		4
.L_1215:
        /*0010*/ 	.word	index@(.nv.constant0._ZN5flash24flash_fwd_splitkv_kernelI23Flash_fwd_kernel_traitsILi256ELi64ELi64ELi4ELb0ELb0EN7cutlass6half_tE19Flash_kernel_traitsILi256ELi64ELi64ELi4ES3_EELb0ELb1ELb0ELb0ELb1ELb0ELb0ELb1EEEvNS_16Flash_fwd_paramsE)
        /*0014*/ 	.short	0x0160
        /*0016*/ 	.short	0x01d0


	//----- nvinfo : EIATTR_CBANK_PARAM_SIZE
	.align		4
.L_1216:
        /*0018*/ 	.byte	0x03, 0x19
        /*001a*/ 	.short	0x01d0


	//----- nvinfo : EIATTR_KPARAM_INFO
	.align		4
        /*001c*/ 	.byte	0x04, 0x17
        /*001e*/ 	.short	(.L_1218 - .L_1217)
.L_1217:
        /*0020*/ 	.word	0x00000000
        /*0024*/ 	.short	0x0000
        /*0026*/ 	.short	0x0000
        /*0028*/ 	.byte	0x00, 0xf0, 0x41, 0x07


	//----- nvinfo : EIATTR_MAXREG_COUNT
	.align		4
.L_1218:
        /*002c*/ 	.byte	0x03, 0x1b
        /*002e*/ 	.short	0x00ff


	//----- nvinfo : EIATTR_NUM_BARRIERS
	.align		4
        /*0030*/ 	.byte	0x02, 0x4c
        /*0032*/ 	.byte	0x01
	.zero		1


	//----- nvinfo : EIATTR_MERCURY_ISA_VERSION
	.align		4
        /*0034*/ 	.byte	0x03, 0x5f
        /*0036*/ 	.short	0x0000


	//----- nvinfo : EIATTR_COOP_GROUP_MASK_REGIDS
	.align		4
        /*0038*/ 	.byte	0x04, 0x29
        /*003a*/ 	.short	(.L_1220 - .L_1219)


	//   ....[0]....
.L_1219:
        /*003c*/ 	.word	0xffffffff


	//   ....[1]....
        /*0040*/ 	.word	0xffffffff


	//   ....[2]....
        /*0044*/ 	.word	0xffffffff


	//   ....[3]....
        /*0048*/ 	.word	0xffffffff


	//   ....[4]....
        /*004c*/ 	.word	0xffffffff


	//   ....[5]....
        /*0050*/ 	.word	0xffffffff


	//   ....[6]....
        /*0054*/ 	.word	0xffffffff


	//   ....[7]....
        /*0058*/ 	.word	0xffffffff


	//   ....[8]....
        /*005c*/ 	.word	0xffffffff


	//   ....[9]....
        /*0060*/ 	.word	0xffffffff


	//   ....[10]....
        /*0064*/ 	.word	0xffffffff


	//   ....[11]....
        /*0068*/ 	.word	0xffffffff


	//   ....[12]....
        /*006c*/ 	.word	0xffffffff


	//   ....[13]....
        /*0070*/ 	.word	0xffffffff


	//   ....[14]....
        /*0074*/ 	.word	0xffffffff


	//   ....[15]....
        /*0078*/ 	.word	0xffffffff


	//----- nvinfo : EIATTR_COOP_GROUP_INSTR_OFFSETS
	.align		4
.L_1220:
        /*007c*/ 	.byte	0x04, 0x28
        /*007e*/ 	.short	(.L_1222 - .L_1221)


	//   ....[0]....
.L_1221:
        /*0080*/ 	.word	0x00018350


	//   ....[1]....
        /*0084*/ 	.word	0x00018370


	//   ....[2]....
        /*0088*/ 	.word	0x00018410


	//   ....[3]....
        /*008c*/ 	.word	0x00018420


	//   ....[4]....
        /*0090*/ 	.word	0x0001baf0


	//   ....[5]....
        /*0094*/ 	.word	0x0001bb00


	//   ....[6]....
        /*0098*/ 	.word	0x0001bb30


	//   ....[7]....
        /*009c*/ 	.word	0x0001bb40


	//   ....[8]....
        /*00a0*/ 	.word	0x0001fa90


	//   ....[9]....
        /*00a4*/ 	.word	0x0001fab0


	//   ....[10]....
        /*00a8*/ 	.word	0x0001fae0


	//   ....[11]....
        /*00ac*/ 	.word	0x0001faf0


	//   ....[12]....
        /*00b0*/ 	.word	0x000217b0


	//   ....[13]....
        /*00b4*/ 	.word	0x000217f0


	//   ....[14]....
        /*00b8*/ 	.word	0x00021820


	//   ....[15]....
        /*00bc*/ 	.word	0x00021830


	//----- nvinfo : EIATTR_EXIT_INSTR_OFFSETS
	.align		4
.L_1222:
        /*00c0*/ 	.byte	0x04, 0x1c
        /*00c2*/ 	.short	(.L_1224 - .L_1223)


	//   ....[0]....
.L_1223:
        /*00c4*/ 	.word	0x00000320


	//   ....[1]....
        /*00c8*/ 	.word	0x00000c00


	//   ....[2]....
        /*00cc*/ 	.word	0x00000c30


	//   ....[3]....
        /*00d0*/ 	.word	0x00023490


	//   ....[4]....
        /*00d4*/ 	.word	0x00023580


	//----- nvinfo : EIATTR_CTAIDZ_USED
	.align		4
.L_1224:
        /*00d8*/ 	.byte	0x01, 0x04
	.zero		2


	//----- nvinfo : EIATTR_CRS_STACK_SIZE
	.align		4
        /*00dc*/ 	.byte	0x04, 0x1e
        /*00de*/ 	.short	(.L_1226 - .L_1225)
.L_1225:
        /*00e0*/ 	.word	0x00000000
.L_1226:


//--------------------- .nv.info._ZN5flash24flash_fwd_splitkv_kernelI23Flash_fwd_kernel_traitsILi256ELi64ELi64ELi4ELb0ELb0EN7cutlass6half_tE19Flash_kernel_traitsILi256ELi64ELi64ELi4ES3_EELb0ELb1ELb0ELb0ELb1ELb1ELb0ELb1EEEvNS_16Flash_fwd_paramsE --------------------------
	.section	.nv.info._ZN5flash24flash_fwd_splitkv_kernelI23Flash_fwd_kernel_traitsILi256ELi64ELi64ELi4ELb0ELb0EN7cutlass6half_tE19Flash_kernel_traitsILi256ELi64ELi64ELi4ES3_EELb0ELb1ELb0ELb0ELb1ELb1ELb0ELb1EEEvNS_16Flash_fwd_paramsE,"",@"SHT_CUDA_INFO"
	.sectionflags	@""
	.align	4


	//----- nvinfo : EIATTR_CUDA_API_VERSION
	.align		4
        /*0000*/ 	.byte	0x04, 0x37
        /*0002*/ 	.short	(.L_1228 - .L_1227)
.L_1227:
        /*0004*/ 	.word	0x00000082


	//----- nvinfo : EIATTR_SW2861232_WAR
	.align		4
.L_1228:
        /*0008*/ 	.byte	0x01, 0x35
	.zero		2


	//----- nvinfo : EIATTR_PARAM_CBANK
	.align		4
        /*000c*/ 	.byte	0x04, 0x0a
        /*000e*/ 	.short	(.L_1230 - .L_1229)
	.align		4
.L_1229:
        /*0010*/ 	.word	index@(.nv.constant0._ZN5flash24flash_fwd_splitkv_kernelI23Flash_fwd_kernel_traitsILi256ELi64ELi64ELi4ELb0ELb0EN7cutlass6half_tE19Flash_kernel_traitsILi256ELi64ELi64ELi4ES3_EELb0ELb1ELb0ELb0ELb1ELb1ELb0ELb1EEEvNS_16Flash_fwd_paramsE)
        /*0014*/ 	.short	0x0160
        /*0016*/ 	.short	0x01d0


	//----- nvinfo : EIATTR_CBANK_PARAM_SIZE
	.align		4
.L_1230:
        /*0018*/ 	.byte	0x03, 0x19
        /*001a*/ 	.short	0x01d0


	//----- nvinfo : EIATTR_KPARAM_INFO
	.align		4
        /*001c*/ 	.byte	0x04, 0x17
        /*001e*/ 	.short	(.L_1232 - .L_1231)
.L_1231:
        /*0020*/ 	.word	0x00000000
        /*0024*/ 	.short	0x0000
        /*0026*/ 	.short	0x0000
        /*0028*/ 	.byte	0x00, 0xf0, 0x41, 0x07


	//----- nvinfo : EIATTR_MAXREG_COUNT
	.align		4
.L_1232:
        /*002c*/ 	.byte	0x03, 0x1b
        /*002e*/ 	.short	0x00ff


	//----- nvinfo : EIATTR_NUM_BARRIERS
	.align		4
        /*0030*/ 	.byte	0x02, 0x4c
        /*0032*/ 	.byte	0x01
	.zero		1


	//----- nvinfo : EIATTR_MERCURY_ISA_VERSION
	.align		4
        /*0034*/ 	.byte	0x03, 0x5f
        /*0036*/ 	.short	0x0000


	//----- nvinfo : EIATTR_COOP_GROUP_MASK_REGIDS
	.align		4
        /*0038*/ 	.byte	0x04, 0x29
        /*003a*/ 	.short	(.L_1234 - .L_1233)


	//   ....[0]....
.L_1233:
        /*003c*/ 	.word	0xffffffff


	//   ....[1]....
        /*0040*/ 	.word	0xffffffff


	//   ....[2]....
        /*0044*/ 	.word	0xffffffff


	//   ....[3]....
        /*0048*/ 	.word	0xffffffff


	//   ....[4]....
        /*004c*/ 	.word	0xffffffff


	//   ....[5]....
        /*0050*/ 	.word	0xffffffff


	//   ....[6]....
        /*0054*/ 	.word	0xffffffff


	//   ....[7]....
        /*0058*/ 	.word	0xffffffff


	//   ....[8]....
        /*005c*/ 	.word	0xffffffff


	//   ....[9]....
        /*0060*/ 	.word	0xffffffff


	//   ....[10]....
        /*0064*/ 	.word	0xffffffff


	//   ....[11]....
        /*0068*/ 	.word	0xffffffff


	//   ....[12]....
        /*006c*/ 	.word	0xffffffff


	//   ....[13]....
        /*0070*/ 	.word	0xffffffff


	//   ....[14]....
        /*0074*/ 	.word	0xffffffff


	//   ....[15]....
        /*0078*/ 	.word	0xffffffff


	//----- nvinfo : EIATTR_COOP_GROUP_INSTR_OFFSETS
	.align		4
.L_1234:
        /*007c*/ 	.byte	0x04, 0x28
        /*007e*/ 	.short	(.L_1236 - .L_1235)


	//   ....[0]....
.L_1235:
        /*0080*/ 	.word	0x00018750


	//   ....[1]....
        /*0084*/ 	.word	0x00018770


	//   ....[2]....
        /*0088*/ 	.word	0x00018810


	//   ....[3]....
        /*008c*/ 	.word	0x00018820


	//   ....[4]....
        /*0090*/ 	.word	0x0001c2d0


	//   ....[5]....
        /*0094*/ 	.word	0x0001c2e0


	//   ....[6]....
        /*0098*/ 	.word	0x0001c320


	//   ....[7]....
        /*009c*/ 	.word	0x0001c330


	//   ....[8]....
        /*00a0*/ 	.word	0x00020680


	//   ....[9]....
        /*00a4*/ 	.word	0x000206a0


	//   ....[10]....
        /*00a8*/ 	.word	0x000206d0


	//   ....[11]....
        /*00ac*/ 	.word	0x000206e0


	//   ....[12]....
        /*00b0*/ 	.word	0x000223b0


	//   ....[13]....
        /*00b4*/ 	.word	0x000223f0


	//   ....[14]....
        /*00b8*/ 	.word	0x00022420


	//   ....[15]....
        /*00bc*/ 	.word	0x00022430


	//----- nvinfo : EIATTR_EXIT_INSTR_OFFSETS
	.align		4
.L_1236:
        /*00c0*/ 	.byte	0x04, 0x1c
        /*00c2*/ 	.short	(.L_1238 - .L_1237)


	//   ....[0]....
.L_1237:
        /*00c4*/ 	.word	0x00000320


	//   ....[1]....
        /*00c8*/ 	.word	0x00000c00


	//   ....[2]....
        /*00cc*/ 	.word	0x00000c30


	//   ....[3]....
        /*00d0*/ 	.word	0x00024090


	//   ....[4]....
        /*00d4*/ 	.word	0x00024180


	//----- nvinfo : EIATTR_CTAIDZ_USED
	.align		4
.L_1238:
        /*00d8*/ 	.byte	0x01, 0x04
	.zero		2


	//----- nvinfo : EIATTR_CRS_STACK_SIZE
	.align		4
        /*00dc*/ 	.byte	0x04, 0x1e
        /*00de*/ 	.short	(.L_1240 - .L_1239)
.L_1239:
        /*00e0*/ 	.word	0x00000000
.L_1240:


//--------------------- .nv.info._ZN5flash24flash_fwd_splitkv_kernelI23Flash_fwd_kernel_traitsILi256ELi64ELi64ELi4ELb0ELb0EN7cutlass6half_tE19Flash_kernel_traitsILi256ELi64ELi64ELi4ES3_EELb0ELb1ELb1ELb0ELb0ELb0ELb0ELb1EEEvNS_16Flash_fwd_paramsE --------------------------
	.section	.nv.info._ZN5flash24flash_fwd_splitkv_kernelI23Flash_fwd_kernel_traitsILi256ELi64ELi64ELi4ELb0ELb0EN7cutlass6half_tE19Flash_kernel_traitsILi256ELi64ELi64ELi4ES3_EELb0ELb1ELb1ELb0ELb0ELb0ELb0ELb1EEEvNS_16Flash_fwd_paramsE,"",@"SHT_CUDA_INFO"
	.sectionflags	@""
	.align	4


	//----- nvinfo : EIATTR_CUDA_API_VERSION
	.align		4
        /*0000*/ 	.byte	0x04, 0x37
        /*0002*/ 	.short	(.L_1242 - .L_1241)
.L_1241:
        /*0004*/ 	.word	0x00000082


	//----- nvinfo : EIATTR_SW2861232_WAR
	.align		4
.L_1242:
        /*0008*/ 	.byte	0x01, 0x35
	.zero		2


	//----- nvinfo : EIATTR_PARAM_CBANK
	.align		4
        /*000c*/ 	.byte	0x04, 0x0a
        /*000e*/ 	.short	(.L_1244 - .L_1243)
	.align		4
.L_1243:
        /*0010*/ 	.word	index@(.nv.constant0._ZN5flash24flash_fwd_splitkv_kernelI23Flash_fwd_kernel_traitsILi256ELi64ELi64ELi4ELb0ELb0EN7cutlass6half_tE19Flash_kernel_traitsILi256ELi64ELi64ELi4ES3_EELb0ELb1ELb1ELb0ELb0ELb0ELb0ELb1EEEvNS_16Flash_fwd_paramsE)
        /*0014*/ 	.short	0x0160
        /*0016*/ 	.short	0x01d0


	//----- nvinfo : EIATTR_CBANK_PARAM_SIZE
	.align		4
.L_1244:
        /*0018*/ 	.byte	0x03, 0x19
        /*001a*/ 	.short	0x01d0


	//----- nvinfo : EIATTR_KPARAM_INFO
	.align		4
        /*001c*/ 	.byte	0x04, 0x17
        /*001e*/ 	.short	(.L_1246 - .L_1245)
.L_1245:
        /*0020*/ 	.word	0x00000000
        /*0024*/ 	.short	0x0000
        /*0026*/ 	.short	0x0000
        /*0028*/ 	.byte	0x00, 0xf0, 0x41, 0x07


	//----- nvinfo : EIATTR_MAXREG_COUNT
	.align		4
.L_1246:
        /*002c*/ 	.byte	0x03, 0x1b
        /*002e*/ 	.short	0x00ff


	//----- nvinfo : EIATTR_NUM_BARRIERS
	.align		4
        /*0030*/ 	.byte	0x02, 0x4c
        /*0032*/ 	.byte	0x01
	.zero		1


	//----- nvinfo : EIATTR_ANNOTATIONS
	.align		4
        /*0034*/ 	.byte	0x04, 0x55
        /*0036*/ 	.short	(.L_1248 - .L_1247)


	//   ....[0]....
.L_1247:
        /*0038*/ 	.word	0x00000001
        /*003c*/ 	.byte	0x10, 0x4d, 0x02, 0x00, 0x01, 0x00, 0x00, 0x00, 0xe0, 0x62, 0x02, 0x00


	//----- nvinfo : EIATTR_MERCURY_ISA_VERSION
	.align		4
.L_1248:
        /*0048*/ 	.byte	0x03, 0x5f
        /*004a*/ 	.short	0x0000


	//----- nvinfo : EIATTR_COOP_GROUP_MASK_REGIDS
	.align		4
        /*004c*/ 	.byte	0x04, 0x29
        /*004e*/ 	.short	(.L_1250 - .L_1249)


	//   ....[0]....
.L_1249:
        /*0050*/ 	.word	0xffffffff


	//   ....[1]....
        /*0054*/ 	.word	0xffffffff


	//   ....[2]....
        /*0058*/ 	.word	0xffffffff


	//   ....[3]....
        /*005c*/ 	.word	0xffffffff


	//   ....[4]....
        /*0060*/ 	.word	0xffffffff


	//   ....[5]....
        /*0064*/ 	.word	0xffffffff


	//   ....[6]....
        /*0068*/ 	.word	0xffffffff


	//   ....[7]....
        /*006c*/ 	.word	0xffffffff


	//   ....[8]....
        /*0070*/ 	.word	0xffffffff


	//   ....[9]....
        /*0074*/ 	.word	0xffffffff


	//   ....[10]....
        /*0078*/ 	.word	0xffffffff


	//   ....[11]....
        /*007c*/ 	.word	0xffffffff


	//   ....[12]....
        /*0080*/ 	.word	0xffffffff


	//   ....[13]....
        /*0084*/ 	.word	0xffffffff


	//   ....[14]....
        /*0088*/ 	.word	0xffffffff


	//   ....[15]....
        /*008c*/ 	.word	0xffffffff


	//   ....[16]....
        /*0090*/ 	.word	0xffffffff


	//   ....[17]....
        /*0094*/ 	.word	0xffffffff


	//   ....[18]....
        /*0098*/ 	.word	0xffffffff


	//   ....[19]....
        /*009c*/ 	.word	0xffffffff


	//----- nvinfo : EIATTR_COOP_GROUP_INSTR_OFFSETS
	.align		4
.L_1250:
        /*00a0*/ 	.byte	0x04, 0x28
        /*00a2*/ 	.short	(.L_1252 - .L_1251)


	//   ....[0]....
.L_1251:
        /*00a4*/ 	.word	0x0001dd50


	//   ....[1]....
        /*00a8*/ 	.word	0x0001ddf0


	//   ....[2]....
        /*00ac*/ 	.word	0x0001de10


	//   ....[3]....
        /*00b0*/ 	.word	0x0001de30


	//   ....[4]....
        /*00b4*/ 	.word	0x00022b60


	//   ....[5]....
        /*00b8*/ 	.word	0x00022b70


	//   ....[6]....
        /*00bc*/ 	.word	0x00022ba0


	//   ....[7]....
        /*00c0*/ 	.word	0x00022bb0


	//   ....[8]....
        /*00c4*/ 	.word	0x000280f0


	//   ....[9]....
        /*00c8*/ 	.word	0x00028110


	//   ....[10]....
        /*00cc*/ 	.word	0x00028130


	//   ....[11]....
        /*00d0*/ 	.word	0x00028150


	//   ....[12]....
        /*00d4*/ 	.word	0x0002a230


	//   ....[13]....
        /*00d8*/ 	.word	0x0002a260


	//   ....[14]....
        /*00dc*/ 	.word	0x0002a270


	//   ....[15]....
        /*00e0*/ 	.word	0x0002a2a0


	//   ....[16]....
        /*00e4*/ 	.word	0x0002c330


	//   ....[17]....
        /*00e8*/ 	.word	0x0002c380


	//   ....[18]....
        /*00ec*/ 	.word	0x0002c3d0


	//   ....[19]....
        /*00f0*/ 	.word	0x0002c420


	//----- nvinfo : EIATTR_EXIT_INSTR_OFFSETS
	.align		4
.L_1252:
        /*00f4*/ 	.byte	0x04, 0x1c
        /*00f6*/ 	.short	(.L_1254 - .L_1253)


	//   ....[0]....
.L_1253:
        /*00f8*/ 	.word	0x000000c0


	//----- nvinfo : EIATTR_CTAIDZ_USED
	.align		4
.L_1254:
        /*00fc*/ 	.byte	0x01, 0x04
	.zero		2


	//----- nvinfo : EIATTR_CRS_STACK_SIZE
	.align		4
        /*0100*/ 	.byte	0x04, 0x1e
        /*0102*/ 	.short	(.L_1256 - .L_1255)
.L_1255:
        /*0104*/ 	.word	0x00000000
.L_1256:


//--------------------- .nv.info._ZN5flash24flash_fwd_splitkv_kernelI23Flash_fwd_kernel_traitsILi256ELi64ELi64ELi4ELb0ELb0EN7cutlass6half_tE19Flash_kernel_traitsILi256ELi64ELi64ELi4ES3_EELb0ELb1ELb1ELb0ELb0ELb1ELb0ELb1EEEvNS_16Flash_fwd_paramsE --------------------------
	.section	.nv.info._ZN5flash24flash_fwd_splitkv_kernelI23Flash_fwd_kernel_traitsILi256ELi64ELi64ELi4ELb0ELb0EN7cutlass6half_tE19Flash_kernel_traitsILi256ELi64ELi64ELi4ES3_EELb0ELb1ELb1ELb0ELb0ELb1ELb0ELb1EEEvNS_16Flash_fwd_paramsE,"",@"SHT_CUDA_INFO"
	.sectionflags	@""
	.align	4


	//----- nvinfo : EIATTR_CUDA_API_VERSION
	.align		4
        /*0000*/ 	.byte	0x04, 0x37
        /*0002*/ 	.short	(.L_1258 - .L_1257)
.L_1257:
        /*0004*/ 	.word	0x00000082


	//----- nvinfo : EIATTR_SW2861232_WAR
	.align		4
.L_1258:
        /*0008*/ 	.byte	0x01, 0x35
	.zero		2


	//----- nvinfo : EIATTR_PARAM_CBANK
	.align		4
        /*000c*/ 	.byte	0x04, 0x0a
        /*000e*/ 	.short	(.L_1260 - .L_1259)
	.align		4
.L_1259:
        /*0010*/ 	.word	index@(.nv.constant0._ZN5flash24flash_fwd_splitkv_kernelI23Flash_fwd_kernel_traitsILi256ELi64ELi64ELi4ELb0ELb0EN7cutlass6half_tE19Flash_kernel_traitsILi256ELi64ELi64ELi4ES3_EELb0ELb1ELb1ELb0ELb0ELb1ELb0ELb1EEEvNS_16Flash_fwd_paramsE)
        /*0014*/ 	.short	0x0160
        /*0016*/ 	.short	0x01d0


	//----- nvinfo : EIATTR_CBANK_PARAM_SIZE
	.align		4
.L_1260:
        /*0018*/ 	.byte	0x03, 0x19
        /*001a*/ 	.short	0x01d0


	//----- nvinfo : EIATTR_KPARAM_INFO
	.align		4
        /*001c*/ 	.byte	0x04, 0x17
        /*001e*/ 	.short	(.L_1262 - .L_1261)
.L_1261:
        /*0020*/ 	.word	0x00000000
        /*0024*/ 	.short	0x0000
        /*0026*/ 	.short	0x0000
        /*0028*/ 	.byte	0x00, 0xf0, 0x41, 0x07


	//----- nvinfo : EIATTR_MAXREG_COUNT
	.align		4
.L_1262:
        /*002c*/ 	.byte	0x03, 0x1b
        /*002e*/ 	.short	0x00ff


	//----- nvinfo : EIATTR_NUM_BARRIERS
	.align		4
        /*0030*/ 	.byte	0x02, 0x4c
        /*0032*/ 	.byte	0x01
	.zero		1


	//----- nvinfo : EIATTR_MERCURY_ISA_VERSION
	.align		4
        /*0034*/ 	.byte	0x03, 0x5f
        /*0036*/ 	.short	0x0000


	//----- nvinfo : EIATTR_COOP_GROUP_MASK_REGIDS
	.align		4
        /*0038*/ 	.byte	0x04, 0x29
        /*003a*/ 	.short	(.L_1264 - .L_1263)


	//   ....[0]....
.L_1263:
        /*003c*/ 	.word	0xffffffff


	//   ....[1]....
        /*0040*/ 	.word	0xffffffff


	//   ....[2]....
        /*0044*/ 	.word	0xffffffff


	//   ....[3]....
        /*0048*/ 	.word	0xffffffff


	//   ....[4]....
        /*004c*/ 	.word	0xffffffff


	//   ....[5]....
        /*0050*/ 	.word	0xffffffff


	//   ....[6]....
        /*0054*/ 	.word	0xffffffff


	//   ....[7]....
        /*0058*/ 	.word	0xffffffff


	//   ....[8]....
        /*005c*/ 	.word	0xffffffff


	//   ....[9]....
        /*0060*/ 	.word	0xffffffff


	//   ....[10]....
        /*0064*/ 	.word	0xffffffff


	//   ....[11]....
        /*0068*/ 	.word	0xffffffff


	//   ....[12]....
        /*006c*/ 	.word	0xffffffff


	//   ....[13]....
        /*0070*/ 	.word	0xffffffff


	//   ....[14]....
        /*0074*/ 	.word	0xffffffff


	//   ....[15]....
        /*0078*/ 	.word	0xffffffff


	//   ....[16]....
        /*007c*/ 	.word	0xffffffff


	//   ....[17]....
        /*0080*/ 	.word	0xffffffff


	//   ....[18]....
        /*0084*/ 	.word	0xffffffff


	//   ....[19]....
        /*0088*/ 	.word	0xffffffff


	//----- nvinfo : EIATTR_COOP_GROUP_INSTR_OFFSETS
	.align		4
.L_1264:
        /*008c*/ 	.byte	0x04, 0x28
        /*008e*/ 	.short	(.L_1266 - .L_1265)


	//   ....[0]....
.L_1265:
        /*0090*/ 	.word	0x0001e130


	//   ....[1]....
        /*0094*/ 	.word	0x0001e1d0


	//   ....[2]....
        /*0098*/ 	.word	0x0001e1f0


	//   ....[3]....
        /*009c*/ 	.word	0x0001e210


	//   ....[4]....
        /*00a0*/ 	.word	0x00023290


	//   ....[5]....
        /*00a4*/ 	.word	0x000232a0


	//   ....[6]....
        /*00a8*/ 	.word	0x000232d0


	//   ....[7]....
        /*00ac*/ 	.word	0x000232e0


	//   ....[8]....
        /*00b0*/ 	.word	0x00028aa0


	//   ....[9]....
        /*00b4*/ 	.word	0x00028c10


	//   ....[10]....
        /*00b8*/ 	.word	0x00028c20


	//   ....[11]....
        /*00bc*/ 	.word	0x00028c80


	//   ....[12]....
        /*00c0*/ 	.word	0x0002acf0


	//   ....[13]....
        /*00c4*/ 	.word	0x0002ad20


	//   ....[14]....
        /*00c8*/ 	.word	0x0002ad30


	//   ....[15]....
        /*00cc*/ 	.word	0x0002ad60


	//   ....[16]....
        /*00d0*/ 	.word	0x0002cde0


	//   ....[17]....
        /*00d4*/ 	.word	0x0002ce30


	//   ....[18]....
        /*00d8*/ 	.word	0x0002ce80


	//   ....[19]....
        /*00dc*/ 	.word	0x0002ced0


	//----- nvinfo : EIATTR_EXIT_INSTR_OFFSETS
	.align		4
.L_1266:
        /*00e0*/ 	.byte	0x04, 0x1c
        /*00e2*/ 	.short	(.L_1268 - .L_1267)


	//   ....[0]....
.L_1267:
        /*00e4*/ 	.word	0x000000b0


	//----- nvinfo : EIATTR_CTAIDZ_USED
	.align		4
.L_1268:
        /*00e8*/ 	.byte	0x01, 0x04
	.zero		2


	//----- nvinfo : EIATTR_CRS_STACK_SIZE
	.align		4
        /*00ec*/ 	.byte	0x04, 0x1e
        /*00ee*/ 	.short	(.L_1270 - .L_1269)
.L_1269:
        /*00f0*/ 	.word	0x00000000
.L_1270:


//--------------------- .nv.info._ZN5flash24flash_fwd_splitkv_kernelI23Flash_fwd_kernel_traitsILi256ELi64ELi64ELi4ELb0ELb0EN7cutlass6half_tE19Flash_kernel_traitsILi256ELi64ELi64ELi4ES3_EELb0ELb1ELb0ELb0ELb1ELb0ELb1ELb0EEEvNS_16Flash_fwd_paramsE --------------------------
	.section	.nv.info._ZN5flash24flash_fwd_splitkv_kernelI23Flash_fwd_kernel_traitsILi256ELi64ELi64ELi4ELb0ELb0EN7cutlass6half_tE19Flash_kernel_traitsILi256ELi64ELi64ELi4ES3_EELb0ELb1ELb0ELb0ELb1ELb0ELb1ELb0EEEvNS_16Flash_fwd_paramsE,"",@"SHT_CUDA_INFO"
	.sectionflags	@""
	.align	4


	//----- nvinfo : EIATTR_CUDA_API_VERSION
	.align		4
        /*0000*/ 	.byte	0x04, 0x37
        /*0002*/ 	.short	(.L_1272 - .L_1271)
.L_1271:
        /*0004*/ 	.word	0x00000082


	//----- nvinfo : EIATTR_SW2861232_WAR
	.align		4
.L_1272:
        /*0008*/ 	.byte	0x01, 0x35
	.zero		2


	//----- nvinfo : EIATTR_PARAM_CBANK
	.align		4
        /*000c*/ 	.byte	0x04, 0x0a
        /*000e*/ 	.short	(.L_1274 - .L_1273)
	.align		4
.L_1273:
        /*0010*/ 	.word	index@(.nv.constant0._ZN5flash24flash_fwd_splitkv_kernelI23Flash_fwd_kernel_traitsILi256ELi64ELi64ELi4ELb0ELb0EN7cutlass6half_tE19Flash_kernel_traitsILi256ELi64ELi64ELi4ES3_EELb0ELb1ELb0ELb0ELb1ELb0ELb1ELb0EEEvNS_16Flash_fwd_paramsE)
        /*0014*/ 	.short	0x0160
        /*0016*/ 	.short	0x01d0


	//----- nvinfo : EIATTR_CBANK_PARAM_SIZE
	.align		4
.L_1274:
        /*0018*/ 	.byte	0x03, 0x19
        /*001a*/ 	.short	0x01d0


	//----- nvinfo : EIATTR_KPARAM_INFO
	.align		4
        /*001c*/ 	.byte	0x04, 0x17
        /*001e*/ 	.short	(.L_1276 - .L_1275)
.L_1275:
        /*0020*/ 	.word	0x00000000
        /*0024*/ 	.short	0x0000
        /*0026*/ 	.short	0x0000
        /*0028*/ 	.byte	0x00, 0xf0, 0x41, 0x07


	//----- nvinfo : EIATTR_MAXREG_COUNT
	.align		4
.L_1276:
        /*002c*/ 	.byte	0x03, 0x1b
        /*002e*/ 	.short	0x00ff


	//----- nvinfo : EIATTR_NUM_BARRIERS
	.align		4
        /*0030*/ 	.byte	0x02, 0x4c
        /*0032*/ 	.byte	0x01
	.zero		1


	//----- nvinfo : EIATTR_MERCURY_ISA_VERSION
	.align		4
        /*0034*/ 	.byte	0x03, 0x5f
        /*0036*/ 	.short	0x0000


	//----- nvinfo : EIATTR_COOP_GROUP_MASK_REGIDS
	.align		4
        /*0038*/ 	.byte	0x04, 0x29
        /*003a*/ 	.short	(.L_1278 - .L_1277)


	//   ....[0]....
.L_1277:
        /*003c*/ 	.word	0xffffffff


	//   ....[1]....
        /*0040*/ 	.word	0xffffffff


	//   ....[2]....
        /*0044*/ 	.word	0xffffffff


	//   ....[3]....
        /*0048*/ 	.word	0xffffffff


	//   ....[4]....
        /*004c*/ 	.word	0xffffffff


	//   ....[5]....
        /*0050*/ 	.word	0xffffffff


	//   ....[6]....
        /*0054*/ 	.word	0xffffffff


	//   ....[7]....
        /*0058*/ 	.word	0xffffffff


	//   ....[8]....
        /*005c*/ 	.word	0xffffffff


	//   ....[9]....
        /*0060*/ 	.word	0xffffffff


	//   ....[10]....
        /*0064*/ 	.word	0xffffffff


	//   ....[11]....
        /*0068*/ 	.word	0xffffffff


	//   ....[12]....
        /*006c*/ 	.word	0xffffffff


	//   ....[13]....
        /*0070*/ 	.word	0xffffffff


	//   ....[14]....
        /*0074*/ 	.word	0xffffffff


	//   ....[15]....
        /*0078*/ 	.word	0xffffffff


	//----- nvinfo : EIATTR_COOP_GROUP_INSTR_OFFSETS
	.align		4
.L_1278:
        /*007c*/ 	.byte	0x04, 0x28
        /*007e*/ 	.short	(.L_1280 - .L_1279)


	//   ....[0]....
.L_1279:
        /*0080*/ 	.word	0x00004790


	//   ....[1]....
        /*0084*/ 	.word	0x000047c0


	//   ....[2]....
        /*0088*/ 	.word	0x00004860


	//   ....[3]....
        /*008c*/ 	.word	0x00004870


	//   ....[4]....
        /*0090*/ 	.word	0x00008010


	//   ....[5]....
        /*0094*/ 	.word	0x00008020


	//   ....[6]....
        /*0098*/ 	.word	0x00008050


	//   ....[7]....
        /*009c*/ 	.word	0x00008060


	//   ....[8]....
        /*00a0*/ 	.word	0x0000bf10


	//   ....[9]....
        /*00a4*/ 	.word	0x0000bf60


	//   ....[10]....
        /*00a8*/ 	.word	0x0000bf80


	//   ....[11]....
        /*00ac*/ 	.word	0x0000bfa0


	//   ....[12]....
        /*00b0*/ 	.word	0x0000dc70


	//   ....[13]....
        /*00b4*/ 	.word	0x0000dcb0


	//   ....[14]....
        /*00b8*/ 	.word	0x0000dd00


	//   ....[15]....
        /*00bc*/ 	.word	0x0000dd10


	//----- nvinfo : EIATTR_EXIT_INSTR_OFFSETS
	.align		4
.L_1280:
        /*00c0*/ 	.byte	0x04, 0x1c
        /*00c2*/ 	.short	(.L_1282 - .L_1281)


	//   ....[0]....
.L_1281:
        /*00c4*/ 	.word	0x00000420


	//   ....[1]....
        /*00c8*/ 	.word	0x00000d10


	//   ....[2]....
        /*00cc*/ 	.word	0x00000d40


	//   ....[3]....
        /*00d0*/ 	.word	0x0000f480


	//   ....[4]....
        /*00d4*/ 	.word	0x0000f4d0


	//----- nvinfo : EIATTR_CTAIDZ_USED
	.align		4
.L_1282:
        /*00d8*/ 	.byte	0x01, 0x04
	.zero		2


	//----- nvinfo : EIATTR_CRS_STACK_SIZE
	.align		4
        /*00dc*/ 	.byte	0x04, 0x1e
        /*00de*/ 	.short	(.L_1284 - .L_1283)
.L_1283:
        /*00e0*/ 	.word	0x00000000
.L_1284:


//--------------------- .nv.info._ZN5flash24flash_fwd_splitkv_kernelI23Flash_fwd_kernel_traitsILi256ELi64ELi64ELi4ELb0ELb0EN7cutlass6half_tE19Flash_kernel_traitsILi256ELi64ELi64ELi4ES3_EELb0ELb1ELb0ELb0ELb1ELb1ELb1ELb0EEEvNS_16Flash_fwd_paramsE --------------------------
	.section	.nv.info._ZN5flash24flash_fwd_splitkv_kernelI23Flash_fwd_kernel_traitsILi256ELi64ELi64ELi4ELb0ELb0EN7cutlass6half_tE19Flash_kernel_traitsILi256ELi64ELi64ELi4ES3_EELb0ELb1ELb0ELb0ELb1ELb1ELb1ELb0EEEvNS_16Flash_fwd_paramsE,"",@"SHT_CUDA_INFO"
	.sectionflags	@""
	.align	4


	//----- nvinfo : EIATTR_CUDA_API_VERSION
	.align		4
        /*0000*/ 	.byte	0x04, 0x37
        /*0002*/ 	.short	(.L_1286 - .L_1285)
.L_1285:
        /*0004*/ 	.word	0x00000082


	//----- nvinfo : EIATTR_SW2861232_WAR
	.align		4
.L_1286:
        /*0008*/ 	.byte	0x01, 0x35
	.zero		2


	//----- nvinfo : EIATTR_PARAM_CBANK
	.align		4
        /*000c*/ 	.byte	0x04, 0x0a
        /*000e*/ 	.short	(.L_1288 - .L_1287)
	.align		4
.L_1287:
        /*0010*/ 	.word	index@(.nv.constant0._ZN5flash24flash_fwd_splitkv_kernelI23Flash_fwd_kernel_traitsILi256ELi64ELi64ELi4ELb0ELb0EN7cutlass6half_tE19Flash_kernel_traitsILi256ELi64ELi64ELi4ES3_EELb0ELb1ELb0ELb0ELb1ELb1ELb1ELb0EEEvNS_16Flash_fwd_paramsE)
        /*0014*/ 	.short	0x0160
        /*0016*/ 	.short	0x01d0


	//----- nvinfo : EIATTR_CBANK_PARAM_SIZE
	.align		4
.L_1288:
        /*0018*/ 	.byte	0x03, 0x19
        /*001a*/ 	.short	0x01d0


	//----- nvinfo : EIATTR_KPARAM_INFO
	.align		4
        /*001c*/ 	.byte	0x04, 0x17
        /*001e*/ 	.short	(.L_1290 - .L_1289)
.L_1289:
        /*0020*/ 	.word	0x00000000
        /*0024*/ 	.short	0x0000
        /*0026*/ 	.short	0x0000
        /*0028*/ 	.byte	0x00, 0xf0, 0x41, 0x07


	//----- nvinfo : EIATTR_MAXREG_COUNT
	.align		4
.L_1290:
        /*002c*/ 	.byte	0x03, 0x1b
        /*002e*/ 	.short	0x00ff


	//----- nvinfo : EIATTR_NUM_BARRIERS
	.align		4
        /*0030*/ 	.byte	0x02, 0x4c
        /*0032*/ 	.byte	0x01
	.zero		1


	//----- nvinfo : EIATTR_MERCURY_ISA_VERSION
	.align		4
        /*0034*/ 	.byte	0x03, 0x5f
        /*0036*/ 	.short	0x0000


	//----- nvinfo : EIATTR_COOP_GROUP_MASK_REGIDS
	.align		4
        /*0038*/ 	.byte	0x04, 0x29
        /*003a*/ 	.short	(.L_1292 - .L_1291)


	//   ....[0]....
.L_1291:
        /*003c*/ 	.word	0xffffffff


	//   ....[1]....
        /*0040*/ 	.word	0xffffffff


	//   ....[2]....
        /*0044*/ 	.word	0xffffffff


	//   ....[3]....
        /*0048*/ 	.word	0xffffffff


	//   ....[4]....
        /*004c*/ 	.word	0xffffffff


	//   ....[5]....
        /*0050*/ 	.word	0xffffffff


	//   ....[6]....
        /*0054*/ 	.word	0xffffffff


	//   ....[7]....
        /*0058*/ 	.word	0xffffffff


	//   ....[8]....
        /*005c*/ 	.word	0xffffffff


	//   ....[9]....
        /*0060*/ 	.word	0xffffffff


	//   ....[10]....
        /*0064*/ 	.word	0xffffffff


	//   ....[11]....
        /*0068*/ 	.word	0xffffffff


	//   ....[12]....
        /*006c*/ 	.word	0xffffffff


	//   ....[13]....
        /*0070*/ 	.word	0xffffffff


	//   ....[14]....
        /*0074*/ 	.word	0xffffffff


	//   ....[15]....
        /*0078*/ 	.word	0xffffffff


	//----- nvinfo : EIATTR_COOP_GROUP_INSTR_OFFSETS
	.align		4
.L_1292:
        /*007c*/ 	.byte	0x04, 0x28
        /*007e*/ 	.short	(.L_1294 - .L_1293)


	//   ....[0]....
.L_1293:
        /*0080*/ 	.word	0x00004bb0


	//   ....[1]....
        /*0084*/ 	.word	0x00004be0


	//   ....[2]....
        /*0088*/ 	.word	0x00004c80


	//   ....[3]....
        /*008c*/ 	.word	0x00004c90


	//   ....[4]....
        /*0090*/ 	.word	0x00008810


	//   ....[5]....
        /*0094*/ 	.word	0x00008820


	//   ....[6]....
        /*0098*/ 	.word	0x00008850


	//   ....[7]....
        /*009c*/ 	.word	0x00008860


	//   ....[8]....
        /*00a0*/ 	.word	0x0000cb50


	//   ....[9]....
        /*00a4*/ 	.word	0x0000cb60


	//   ....[10]....
        /*00a8*/ 	.word	0x0000cba0


	//   ....[11]....
        /*00ac*/ 	.word	0x0000cbb0


	//   ....[12]....
        /*00b0*/ 	.word	0x0000e880


	//   ....[13]....
        /*00b4*/ 	.word	0x0000e8c0


	//   ....[14]....
        /*00b8*/ 	.word	0x0000e910


	//   ....[15]....
        /*00bc*/ 	.word	0x0000e920


	//----- nvinfo : EIATTR_EXIT_INSTR_OFFSETS
	.align		4
.L_1294:
        /*00c0*/ 	.byte	0x04, 0x1c
        /*00c2*/ 	.short	(.L_1296 - .L_1295)


	//   ....[0]....
.L_1295:
        /*00c4*/ 	.word	0x00000420


	//   ....[1]....
        /*00c8*/ 	.word	0x00000d20


	//   ....[2]....
        /*00cc*/ 	.word	0x00000d50


	//   ....[3]....
        /*00d0*/ 	.word	0x00010090


	//   ....[4]....
        /*00d4*/ 	.word	0x000100e0


	//----- nvinfo : EIATTR_CTAIDZ_USED
	.align		4
.L_1296:
        /*00d8*/ 	.byte	0x01, 0x04
	.zero		2


	//----- nvinfo : EIATTR_CRS_STACK_SIZE
	.align		4
        /*00dc*/ 	.byte	0x04, 0x1e
        /*00de*/ 	.short	(.L_1298 - .L_1297)
.L_1297:
        /*00e0*/ 	.word	0x00000000
.L_1298:


//--------------------- .nv.info._ZN5flash24flash_fwd_splitkv_kernelI23Flash_fwd_kernel_traitsILi256ELi64ELi64ELi4ELb0ELb0EN7cutlass6half_tE19Flash_kernel_traitsILi256ELi64ELi64ELi4ES3_EELb0ELb1ELb1ELb0ELb0ELb0ELb1ELb0EEEvNS_16Flash_fwd_paramsE --------------------------
	.section	.nv.info._ZN5flash24flash_fwd_splitkv_kernelI23Flash_fwd_kernel_traitsILi256ELi64ELi64ELi4ELb0ELb0EN7cutlass6half_tE19Flash_kernel_traitsILi256ELi64ELi64ELi4ES3_EELb0ELb1ELb1ELb0ELb0ELb0ELb1ELb0EEEvNS_16Flash_fwd_paramsE,"",@"SHT_CUDA_INFO"
	.sectionflags	@""
	.align	4


	//----- nvinfo : EIATTR_CUDA_API_VERSION
	.align		4
        /*0000*/ 	.byte	0x04, 0x37
        /*0002*/ 	.short	(.L_1300 - .L_1299)
.L_1299:
        /*0004*/ 	.word	0x00000082


	//----- nvinfo : EIATTR_SW2861232_WAR
	.align		4
.L_1300:
        /*0008*/ 	.byte	0x01, 0x35
	.zero		2


	//----- nvinfo : EIATTR_PARAM_CBANK
	.align		4
        /*000c*/ 	.byte	0x04, 0x0a
        /*000e*/ 	.short	(.L_1302 - .L_1301)
	.align		4
.L_1301:
        /*0010*/ 	.word	index@(.nv.constant0._ZN5flash24flash_fwd_splitkv_kernelI23Flash_fwd_kernel_traitsILi256ELi64ELi64ELi4ELb0ELb0EN7cutlass6half_tE19Flash_kernel_traitsILi256ELi64ELi64ELi4ES3_EELb0ELb1ELb1ELb0ELb0ELb0ELb1ELb0EEEvNS_16Flash_fwd_paramsE)
        /*0014*/ 	.short	0x0160
        /*0016*/ 	.short	0x01d0


	//----- nvinfo : EIATTR_CBANK_PARAM_SIZE
	.align		4
.L_1302:
        /*0018*/ 	.byte	0x03, 0x19
        /*001a*/ 	.short	0x01d0


	//----- nvinfo : EIATTR_KPARAM_INFO
	.align		4
        /*001c*/ 	.byte	0x04, 0x17
        /*001e*/ 	.short	(.L_1304 - .L_1303)
.L_1303:
        /*0020*/ 	.word	0x00000000
        /*0024*/ 	.short	0x0000
        /*0026*/ 	.short	0x0000
        /*0028*/ 	.byte	0x00, 0xf0, 0x41, 0x07


	//----- nvinfo : EIATTR_MAXREG_COUNT
	.align		4
.L_1304:
        /*002c*/ 	.byte	0x03, 0x1b
        /*002e*/ 	.short	0x00ff


	//----- nvinfo : EIATTR_NUM_BARRIERS
	.align		4
        /*0030*/ 	.byte	0x02, 0x4c
        /*0032*/ 	.byte	0x01
	.zero		1


	//----- nvinfo : EIATTR_MERCURY_ISA_VERSION
	.align		4
        /*0034*/ 	.byte	0x03, 0x5f
        /*0036*/ 	.short	0x0000


	//----- nvinfo : EIATTR_INT_WARP_WIDE_INSTR_OFFSETS
	.align		4
        /*0038*/ 	.byte	0x04, 0x31
        /*003a*/ 	.short	(.L_1306 - .L_1305)


	//   ....[0]....
.L_1305:
        /*003c*/ 	.word	0x0000bf10


	//----- nvinfo : EIATTR_COOP_GROUP_MASK_REGIDS
	.align		4
.L_1306:
        /*0040*/ 	.byte	0x04, 0x29
        /*0042*/ 	.short	(.L_1308 - .L_1307)


	//   ....[0]....
.L_1307:
        /*0044*/ 	.word	0xffffffff


	//   ....[1]....
        /*0048*/ 	.word	0xffffffff


	//   ....[2]....
        /*004c*/ 	.word	0xffffffff


	//   ....[3]....
        /*0050*/ 	.word	0xffffffff


	//   ....[4]....
        /*0054*/ 	.word	0xffffffff


	//   ....[5]....
        /*0058*/ 	.word	0xffffffff


	//   ....[6]....
        /*005c*/ 	.word	0xffffffff


	//   ....[7]....
        /*0060*/ 	.word	0xffffffff


	//   ....[8]....
        /*0064*/ 	.word	0xffffffff


	//   ....[9]....
        /*0068*/ 	.word	0xffffffff


	//   ....[10]....
        /*006c*/ 	.word	0xffffffff


	//   ....[11]....
        /*0070*/ 	.word	0xffffffff


	//   ....[12]....
        /*0074*/ 	.word	0xffffffff


	//   ....[13]....
        /*0078*/ 	.word	0xffffffff


	//   ....[14]....
        /*007c*/ 	.word	0xffffffff


	//   ....[15]....
        /*0080*/ 	.word	0xffffffff


	//----- nvinfo : EIATTR_COOP_GROUP_INSTR_OFFSETS
	.align		4
.L_1308:
        /*0084*/ 	.byte	0x04, 0x28
        /*0086*/ 	.short	(.L_1310 - .L_1309)


	//   ....[0]....
.L_1309:
        /*0088*/ 	.word	0x00007ab0


	//   ....[1]....
        /*008c*/ 	.word	0x00007ae0


	//   ....[2]....
        /*0090*/ 	.word	0x00007b00


	//   ....[3]....
        /*0094*/ 	.word	0x00007b20


	//   ....[4]....
        /*0098*/ 	.word	0x0000cab0


	//   ....[5]....
        /*009c*/ 	.word	0x0000cac0


	//   ....[6]....
        /*00a0*/ 	.word	0x0000caf0


	//   ....[7]....
        /*00a4*/ 	.word	0x0000cb00


	//   ....[8]....
        /*00a8*/ 	.word	0x00012100


	//   ....[9]....
        /*00ac*/ 	.word	0x00012120


	//   ....[10]....
        /*00b0*/ 	.word	0x00012140


	//   ....[11]....
        /*00b4*/ 	.word	0x00012160


	//   ....[12]....
        /*00b8*/ 	.word	0x00013d90


	//   ....[13]....
        /*00bc*/ 	.word	0x00013dd0


	//   ....[14]....
        /*00c0*/ 	.word	0x00013e90


	//   ....[15]....
        /*00c4*/ 	.word	0x00013ea0


	//----- nvinfo : EIATTR_EXIT_INSTR_OFFSETS
	.align		4
.L_1310:
        /*00c8*/ 	.byte	0x04, 0x1c
        /*00ca*/ 	.short	(.L_1312 - .L_1311)


	//   ....[0]....
.L_1311:
        /*00cc*/ 	.word	0x00000620


	//   ....[1]....
        /*00d0*/ 	.word	0x000013e0


	//   ....[2]....
        /*00d4*/ 	.word	0x00001410


	//   ....[3]....
        /*00d8*/ 	.word	0x00015a00


	//   ....[4]....
        /*00dc*/ 	.word	0x00015aa0


	//   ....[5]....
        /*00e0*/ 	.word	0x00015ac0


	//----- nvinfo : EIATTR_CTAIDZ_USED
	.align		4
.L_1312:
        /*00e4*/ 	.byte	0x01, 0x04
	.zero		2


	//----- nvinfo : EIATTR_CRS_STACK_SIZE
	.align		4
        /*00e8*/ 	.byte	0x04, 0x1e
        /*00ea*/ 	.short	(.L_1314 - .L_1313)
.L_1313:
        /*00ec*/ 	.word	0x00000000
.L_1314:


//--------------------- .nv.info._ZN5flash24flash_fwd_splitkv_kernelI23Flash_fwd_kernel_traitsILi256ELi64ELi64ELi4ELb0ELb0EN7cutlass6half_tE19Flash_kernel_traitsILi256ELi64ELi64ELi4ES3_EELb0ELb1ELb1ELb0ELb0ELb1ELb1ELb0EEEvNS_16Flash_fwd_paramsE --------------------------
	.section	.nv.info._ZN5flash24flash_fwd_splitkv_kernelI23Flash_fwd_kernel_traitsILi256ELi64ELi64ELi4ELb0ELb0EN7cutlass6half_tE19Flash_kernel_traitsILi256ELi64ELi64ELi4ES3_EELb0ELb1ELb1ELb0ELb0ELb1ELb1ELb0EEEvNS_16Flash_fwd_paramsE,"",@"SHT_CUDA_INFO"
	.sectionflags	@""
	.align	4


	//----- nvinfo : EIATTR_CUDA_API_VERSION
	.align		4
        /*0000*/ 	.byte	0x04, 0x37
        /*0002*/ 	.short	(.L_1316 - .L_1315)
.L_1315:
        /*0004*/ 	.word	0x00000082


	//----- nvinfo : EIATTR_SW2861232_WAR
	.align		4
.L_1316:
        /*0008*/ 	.byte	0x01, 0x35
	.zero		2


	//----- nvinfo : EIATTR_PARAM_CBANK
	.align		4
        /*000c*/ 	.byte	0x04, 0x0a
        /*000e*/ 	.short	(.L_1318 - .L_1317)
	.align		4
.L_1317:
        /*0010*/ 	.word	index@(.nv.constant0._ZN5flash24flash_fwd_splitkv_kernelI23Flash_fwd_kernel_traitsILi256ELi64ELi64ELi4ELb0ELb0EN7cutlass6half_tE19Flash_kernel_traitsILi256ELi64ELi64ELi4ES3_EELb0ELb1ELb1ELb0ELb0ELb1ELb1ELb0EEEvNS_16Flash_fwd_paramsE)
        /*0014*/ 	.short	0x0160
        /*0016*/ 	.short	0x01d0


	//----- nvinfo : EIATTR_CBANK_PARAM_SIZE
	.align		4
.L_1318:
        /*0018*/ 	.byte	0x03, 0x19
        /*001a*/ 	.short	0x01d0


	//----- nvinfo : EIATTR_KPARAM_INFO
	.align		4
        /*001c*/ 	.byte	0x04, 0x17
        /*001e*/ 	.short	(.L_1320 - .L_1319)
.L_1319:
        /*0020*/ 	.word	0x00000000
        /*0024*/ 	.short	0x0000
        /*0026*/ 	.short	0x0000
        /*0028*/ 	.byte	0x00, 0xf0, 0x41, 0x07


	//----- nvinfo : EIATTR_MAXREG_COUNT
	.align		4
.L_1320:
        /*002c*/ 	.byte	0x03, 0x1b
        /*002e*/ 	.short	0x00ff


	//----- nvinfo : EIATTR_NUM_BARRIERS
	.align		4
        /*0030*/ 	.byte	0x02, 0x4c
        /*0032*/ 	.byte	0x01
	.zero		1


	//----- nvinfo : EIATTR_MERCURY_ISA_VERSION
	.align		4
        /*0034*/ 	.byte	0x03, 0x5f
        /*0036*/ 	.short	0x0000


	//----- nvinfo : EIATTR_INT_WARP_WIDE_INSTR_OFFSETS
	.align		4
        /*0038*/ 	.byte	0x04, 0x31
        /*003a*/ 	.short	(.L_1322 - .L_1321)


	//   ....[0]....
.L_1321:
        /*003c*/ 	.word	0x0000c830


	//----- nvinfo : EIATTR_COOP_GROUP_MASK_REGIDS
	.align		4
.L_1322:
        /*0040*/ 	.byte	0x04, 0x29
        /*0042*/ 	.short	(.L_1324 - .L_1323)


	//   ....[0]....
.L_1323:
        /*0044*/ 	.word	0xffffffff


	//   ....[1]....
        /*0048*/ 	.word	0xffffffff


	//   ....[2]....
        /*004c*/ 	.word	0xffffffff


	//   ....[3]....
        /*0050*/ 	.word	0xffffffff


	//   ....[4]....
        /*0054*/ 	.word	0xffffffff


	//   ....[5]....
        /*0058*/ 	.word	0xffffffff


	//   ....[6]....
        /*005c*/ 	.word	0xffffffff


	//   ....[7]....
        /*0060*/ 	.word	0xffffffff


	//   ....[8]....
        /*0064*/ 	.word	0xffffffff


	//   ....[9]....
        /*0068*/ 	.word	0xffffffff


	//   ....[10]....
        /*006c*/ 	.word	0xffffffff


	//   ....[11]....
        /*0070*/ 	.word	0xffffffff


	//   ....[12]....
        /*0074*/ 	.word	0xffffffff


	//   ....[13]....
        /*0078*/ 	.word	0xffffffff


	//   ....[14]....
        /*007c*/ 	.word	0xffffffff


	//   ....[15]....
        /*0080*/ 	.word	0xffffffff


	//----- nvinfo : EIATTR_COOP_GROUP_INSTR_OFFSETS
	.align		4
.L_1324:
        /*0084*/ 	.byte	0x04, 0x28
        /*0086*/ 	.short	(.L_1326 - .L_1325)


	//   ....[0]....
.L_1325:
        /*0088*/ 	.word	0x00007f60


	//   ....[1]....
        /*008c*/ 	.word	0x00008000


	//   ....[2]....
        /*0090*/ 	.word	0x00008020


	//   ....[3]....
        /*0094*/ 	.word	0x00008040


	//   ....[4]....
        /*0098*/ 	.word	0x0000d3b0


	//   ....[5]....
        /*009c*/ 	.word	0x0000d3c0


	//   ....[6]....
        /*00a0*/ 	.word	0x0000d3f0


	//   ....[7]....
        /*00a4*/ 	.word	0x0000d400


	//   ....[8]....
        /*00a8*/ 	.word	0x00012cd0


	//   ....[9]....
        /*00ac*/ 	.word	0x00012e40


	//   ....[10]....
        /*00b0*/ 	.word	0x00012e50


	//   ....[11]....
        /*00b4*/ 	.word	0x00012eb0


	//   ....[12]....
        /*00b8*/ 	.word	0x00014aa0


	//   ....[13]....
        /*00bc*/ 	.word	0x00014ae0


	//   ....[14]....
        /*00c0*/ 	.word	0x00014ba0


	//   ....[15]....
        /*00c4*/ 	.word	0x00014bb0


	//----- nvinfo : EIATTR_EXIT_INSTR_OFFSETS
	.align		4
.L_1326:
        /*00c8*/ 	.byte	0x04, 0x1c
        /*00ca*/ 	.short	(.L_1328 - .L_1327)


	//   ....[0]....
.L_1327:
        /*00cc*/ 	.word	0x00000620


	//   ....[1]....
        /*00d0*/ 	.word	0x000013e0


	//   ....[2]....
        /*00d4*/ 	.word	0x00001410


	//   ....[3]....
        /*00d8*/ 	.word	0x00016710


	//   ....[4]....
        /*00dc*/ 	.word	0x000167b0


	//   ....[5]....
        /*00e0*/ 	.word	0x000167d0


	//----- nvinfo : EIATTR_CTAIDZ_USED
	.align		4
.L_1328:
        /*00e4*/ 	.byte	0x01, 0x04
	.zero		2


	//----- nvinfo : EIATTR_CRS_STACK_SIZE
	.align		4
        /*00e8*/ 	.byte	0x04, 0x1e
        /*00ea*/ 	.short	(.L_1330 - .L_1329)
.L_1329:
        /*00ec*/ 	.word	0x00000000
.L_1330:


//--------------------- .nv.info._ZN5flash24flash_fwd_splitkv_kernelI23Flash_fwd_kernel_traitsILi256ELi64ELi64ELi4ELb0ELb0EN7cutlass6half_tE19Flash_kernel_traitsILi256ELi64ELi64ELi4ES3_EELb0ELb1ELb0ELb0ELb1ELb0ELb1ELb1EEEvNS_16Flash_fwd_paramsE --------------------------
	.section	.nv.info._ZN5flash24flash_fwd_splitkv_kernelI23Flash_fwd_kernel_traitsILi256ELi64ELi64ELi4ELb0ELb0EN7cutlass6half_tE19Flash_kernel_traitsILi256ELi64ELi64ELi4ES3_EELb0ELb1ELb0ELb0ELb1ELb0ELb1ELb1EEEvNS_16Flash_fwd_paramsE,"",@"SHT_CUDA_INFO"
	.sectionflags	@""
	.align	4


	//----- nvinfo : EIATTR_CUDA_API_VERSION
	.align		4
        /*0000*/ 	.byte	0x04, 0x37
        /*0002*/ 	.short	(.L_1332 - .L_1331)
.L_1331:
        /*0004*/ 	.word	0x00000082


	//----- nvinfo : EIATTR_SW2861232_WAR
	.align		4
.L_1332:
        /*0008*/ 	.byte	0x01, 0x35
	.zero		2


	//----- nvinfo : EIATTR_PARAM_CBANK
	.align		4
        /*000c*/ 	.byte	0x04, 0x0a
        /*000e*/ 	.short	(.L_1334 - .L_1333)
	.align		4
.L_1333:
        /*0010*/ 	.word	index@(.nv.constant0._ZN5flash24flash_fwd_splitkv_kernelI23Flash_fwd_kernel_traitsILi256ELi64ELi64ELi4ELb0ELb0EN7cutlass6half_tE19Flash_kernel_traitsILi256ELi64ELi64ELi4ES3_EELb0ELb1ELb0ELb0ELb1ELb0ELb1ELb1EEEvNS_16Flash_fwd_paramsE)
        /*0014*/ 	.short	0x0160
        /*0016*/ 	.short	0x01d0


	//----- nvinfo : EIATTR_CBANK_PARAM_SIZE
	.align		4
.L_1334:
        /*0018*/ 	.byte	0x03, 0x19
        /*001a*/ 	.short	0x01d0


	//----- nvinfo : EIATTR_KPARAM_INFO
	.align		4
        /*001c*/ 	.byte	0x04, 0x17
        /*001e*/ 	.short	(.L_1336 - .L_1335)
.L_1335:
        /*0020*/ 	.word	0x00000000
        /*0024*/ 	.short	0x0000
        /*0026*/ 	.short	0x0000
        /*0028*/ 	.byte	0x00, 0xf0, 0x41, 0x07


	//----- nvinfo : EIATTR_MAXREG_COUNT
	.align		4
.L_1336:
        /*002c*/ 	.byte	0x03, 0x1b
        /*002e*/ 	.short	0x00ff


	//----- nvinfo : EIATTR_NUM_BARRIERS
	.align		4
        /*0030*/ 	.byte	0x02, 0x4c
        /*0032*/ 	.byte	0x01
	.zero		1


	//----- nvinfo : EIATTR_ANNOTATIONS
	.align		4
        /*0034*/ 	.byte	0x04, 0x55
        /*0036*/ 	.short	(.L_1338 - .L_1337)


	//   ....[0]....
.L_1337:
        /*0038*/ 	.word	0x00000001
        /*003c*/ 	.byte	0xa0, 0xdd, 0x01, 0x00, 0x01, 0x00, 0x00, 0x00, 0xb0, 0xdd, 0x01, 0x00, 0x01, 0x00, 0x00, 0x00
        /*004c*/ 	.byte	0xa0, 0xf6, 0x01, 0x00, 0x01, 0x00, 0x00, 0x00, 0xd0, 0xf6, 0x01, 0x00


	//----- nvinfo : EIATTR_MERCURY_ISA_VERSION
	.align		4
.L_1338:
        /*0058*/ 	.byte	0x03, 0x5f
        /*005a*/ 	.short	0x0000


	//----- nvinfo : EIATTR_COOP_GROUP_MASK_REGIDS
	.align		4
        /*005c*/ 	.byte	0x04, 0x29
        /*005e*/ 	.short	(.L_1340 - .L_1339)


	//   ....[0]....
.L_1339:
        /*0060*/ 	.word	0xffffffff


	//   ....[1]....
        /*0064*/ 	.word	0xffffffff


	//   ....[2]....
        /*0068*/ 	.word	0xffffffff


	//   ....[3]....
        /*006c*/ 	.word	0xffffffff


	//   ....[4]....
        /*0070*/ 	.word	0xffffffff


	//   ....[5]....
        /*0074*/ 	.word	0xffffffff


	//   ....[6]....
        /*0078*/ 	.word	0xffffffff


	//   ....[7]....
        /*007c*/ 	.word	0xffffffff


	//   ....[8]....
        /*0080*/ 	.word	0xffffffff


	//   ....[9]....
        /*0084*/ 	.word	0xffffffff


	//   ....[10]....
        /*0088*/ 	.word	0xffffffff


	//   ....[11]....
        /*008c*/ 	.word	0xffffffff


	//   ....[12]....
        /*0090*/ 	.word	0xffffffff


	//   ....[13]....
        /*0094*/ 	.word	0xffffffff


	//   ....[14]....
        /*0098*/ 	.word	0xffffffff


	//   ....[15]....
        /*009c*/ 	.word	0xffffffff


	//   ....[16]....
        /*00a0*/ 	.word	0xffffffff


	//   ....[17]....
        /*00a4*/ 	.word	0xffffffff


	//   ....[18]....
        /*00a8*/ 	.word	0xffffffff


	//   ....[19]....
        /*00ac*/ 	.word	0xffffffff


	//----- nvinfo : EIATTR_COOP_GROUP_INSTR_OFFSETS
	.align		4
.L_1340:
        /*00b0*/ 	.byte	0x04, 0x28
        /*00b2*/ 	.short	(.L_1342 - .L_1341)


	//   ....[0]....
.L_1341:
        /*00b4*/ 	.word	0x00018990


	//   ....[1]....
        /*00b8*/ 	.word	0x00018a00


	//   ....[2]....
        /*00bc*/ 	.word	0x00018a40


	//   ....[3]....
        /*00c0*/ 	.word	0x00018a90


	//   ....[4]....
        /*00c4*/ 	.word	0x0001c0a0


	//   ....[5]....
        /*00c8*/ 	.word	0x0001c0e0


	//   ....[6]....
        /*00cc*/ 	.word	0x0001c110


	//   ....[7]....
        /*00d0*/ 	.word	0x0001c130


	//   ....[8]....
        /*00d4*/ 	.word	0x000201c0


	//   ....[9]....
        /*00d8*/ 	.word	0x00020230


	//   ....[10]....
        /*00dc*/ 	.word	0x00020260


	//   ....[11]....
        /*00e0*/ 	.word	0x00020280


	//   ....[12]....
        /*00e4*/ 	.word	0x00022100


	//   ....[13]....
        /*00e8*/ 	.word	0x00022130


	//   ....[14]....
        /*00ec*/ 	.word	0x00022140


	//   ....[15]....
        /*00f0*/ 	.word	0x00022170


	//   ....[16]....
        /*00f4*/ 	.word	0x00023a30


	//   ....[17]....
        /*00f8*/ 	.word	0x00023a70


	//   ....[18]....
        /*00fc*/ 	.word	0x00023ac0


	//   ....[19]....
        /*0100*/ 	.word	0x00023b10


	//----- nvinfo : EIATTR_EXIT_INSTR_OFFSETS
	.align		4
.L_1342:
        /*0104*/ 	.byte	0x04, 0x1c
        /*0106*/ 	.short	(.L_1344 - .L_1343)


	//   ....[0]....
.L_1343:
        /*0108*/ 	.word	0x00000200


	//----- nvinfo : EIATTR_CTAIDZ_USED
	.align		4
.L_1344:
        /*010c*/ 	.byte	0x01, 0x04
	.zero		2


	//----- nvinfo : EIATTR_CRS_STACK_SIZE
	.align		4
        /*0110*/ 	.byte	0x04, 0x1e
        /*0112*/ 	.short	(.L_1346 - .L_1345)
.L_1345:
        /*0114*/ 	.word	0x00000000
.L_1346:


//--------------------- .nv.info._ZN5flash24flash_fwd_splitkv_kernelI23Flash_fwd_kernel_traitsILi256ELi64ELi64ELi4ELb0ELb0EN7cutlass6half_tE19Flash_kernel_traitsILi256ELi64ELi64ELi4ES3_EELb0ELb1ELb0ELb0ELb1ELb1ELb1ELb1EEEvNS_16Flash_fwd_paramsE --------------------------
	.section	.nv.info._ZN5flash24flash_fwd_splitkv_kernelI23Flash_fwd_kernel_traitsILi256ELi64ELi64ELi4ELb0ELb0EN7cutlass6half_tE19Flash_kernel_traitsILi256ELi64ELi64ELi4ES3_EELb0ELb1ELb0ELb0ELb1ELb1ELb1ELb1EEEvNS_16Flash_fwd_paramsE,"",@"SHT_CUDA_INFO"
	.sectionflags	@""
	.align	4


	//----- nvinfo : EIATTR_CUDA_API_VERSION
	.align		4
        /*0000*/ 	.byte	0x04, 0x37
        /*0002*/ 	.short	(.L_1348 - .L_1347)
.L_1347:
        /*0004*/ 	.word	0x00000082


	//----- nvinfo : EIATTR_SW2861232_WAR
	.align		4
.L_1348:
        /*0008*/ 	.byte	0x01, 0x35
	.zero		2


	//----- nvinfo : EIATTR_PARAM_CBANK
	.align		4
        /*000c*/ 	.byte	0x04, 0x0a
        /*000e*/ 	.short	(.L_1350 - .L_1349)
	.align		4
.L_1349:
        /*0010*/ 	.word	index@(.nv.constant0._ZN5flash24flash_fwd_splitkv_kernelI23Flash_fwd_kernel_traitsILi256ELi64ELi64ELi4ELb0ELb0EN7cutlass6half_tE19Flash_kernel_traitsILi256ELi64ELi64ELi4ES3_EELb0ELb1ELb0ELb0ELb1ELb1ELb1ELb1EEEvNS_16Flash_fwd_paramsE)
        /*0014*/ 	.short	0x0160
        /*0016*/ 	.short	0x01d0


	//----- nvinfo : EIATTR_CBANK_PARAM_SIZE
	.align		4
.L_1350:
        /*0018*/ 	.byte	0x03, 0x19
        /*001a*/ 	.short	0x01d0


	//----- nvinfo : EIATTR_KPARAM_INFO
	.align		4
        /*001c*/ 	.byte	0x04, 0x17
        /*001e*/ 	.short	(.L_1352 - .L_1351)
.L_1351:
        /*0020*/ 	.word	0x00000000
        /*0024*/ 	.short	0x0000
        /*0026*/ 	.short	0x0000
        /*0028*/ 	.byte	0x00, 0xf0, 0x41, 0x07


	//----- nvinfo : EIATTR_MAXREG_COUNT
	.align		4
.L_1352:
        /*002c*/ 	.byte	0x03, 0x1b
        /*002e*/ 	.short	0x00ff


	//----- nvinfo : EIATTR_NUM_BARRIERS
	.align		4
        /*0030*/ 	.byte	0x02, 0x4c
        /*0032*/ 	.byte	0x01
	.zero		1


	//----- nvinfo : EIATTR_ANNOTATIONS
	.align		4
        /*0034*/ 	.byte	0x04, 0x55
        /*0036*/ 	.short	(.L_1354 - .L_1353)


	//   ....[0]....
.L_1353:
        /*0038*/ 	.word	0x00000001
        /*003c*/ 	.byte	0x20, 0xa6, 0x01, 0x00, 0x01, 0x00, 0x00, 0x00, 0x50, 0xa6, 0x01, 0x00, 0x01, 0x00, 0x00, 0x00
        /*004c*/ 	.byte	0xa0, 0xb3, 0x01, 0x00, 0x01, 0x00, 0x00, 0x00, 0xb0, 0xb3, 0x01, 0x00, 0x01, 0x00, 0x00, 0x00
        /*005c*/ 	.byte	0xe0, 0xe6, 0x01, 0x00, 0x01, 0x00, 0x00, 0x00, 0xf0, 0xe6, 0x01, 0x00, 0x01, 0x00, 0x00, 0x00
        /*006c*/ 	.byte	0xf0, 0x03, 0x02, 0x00, 0x01, 0x00, 0x00, 0x00, 0x20, 0x04, 0x02, 0x00


	//----- nvinfo : EIATTR_MERCURY_ISA_VERSION
	.align		4
.L_1354:
        /*0078*/ 	.byte	0x03, 0x5f
        /*007a*/ 	.short	0x0000


	//----- nvinfo : EIATTR_COOP_GROUP_MASK_REGIDS
	.align		4
        /*007c*/ 	.byte	0x04, 0x29
        /*007e*/ 	.short	(.L_1356 - .L_1355)


	//   ....[0]....
.L_1355:
        /*0080*/ 	.word	0xffffffff


	//   ....[1]....
        /*0084*/ 	.word	0xffffffff


	//   ....[2]....
        /*0088*/ 	.word	0xffffffff


	//   ....[3]....
        /*008c*/ 	.word	0xffffffff


	//   ....[4]....
        /*0090*/ 	.word	0xffffffff


	//   ....[5]....
        /*0094*/ 	.word	0xffffffff


	//   ....[6]....
        /*0098*/ 	.word	0xffffffff


	//   ....[7]....
        /*009c*/ 	.word	0xffffffff


	//   ....[8]....
        /*00a0*/ 	.word	0xffffffff


	//   ....[9]....
        /*00a4*/ 	.word	0xffffffff


	//   ....[10]....
        /*00a8*/ 	.word	0xffffffff


	//   ....[11]....
        /*00ac*/ 	.word	0xffffffff


	//   ....[12]....
        /*00b0*/ 	.word	0xffffffff


	//   ....[13]....
        /*00b4*/ 	.word	0xffffffff


	//   ....[14]....
        /*00b8*/ 	.word	0xffffffff


	//   ....[15]....
        /*00bc*/ 	.word	0xffffffff


	//   ....[16]....
        /*00c0*/ 	.word	0xffffffff


	//   ....[17]....
        /*00c4*/ 	.word	0xffffffff


	//   ....[18]....
        /*00c8*/ 	.word	0xffffffff


	//   ....[19]....
        /*00cc*/ 	.word	0xffffffff


	//----- nvinfo : EIATTR_COOP_GROUP_INSTR_OFFSETS
	.align		4
.L_1356:
        /*00d0*/ 	.byte	0x04, 0x28
        /*00d2*/ 	.short	(.L_1358 - .L_1357)


	//   ....[0]....
.L_1357:
        /*00d4*/ 	.word	0x00018e20


	//   ....[1]....
        /*00d8*/ 	.word	0x00018e90


	//   ....[2]....
        /*00dc*/ 	.word	0x00018eb0


	//   ....[3]....
        /*00e0*/ 	.word	0x00018ed0


	//   ....[4]....
        /*00e4*/ 	.word	0x0001c9b0


	//   ....[5]....
        /*00e8*/ 	.word	0x0001ca00


	//   ....[6]....
        /*00ec*/ 	.word	0x0001ca20


	//   ....[7]....
        /*00f0*/ 	.word	0x0001ca50


	//   ....[8]....
        /*00f4*/ 	.word	0x00020f60


	//   ....[9]....
        /*00f8*/ 	.word	0x00020f80


	//   ....[10]....
        /*00fc*/ 	.word	0x00020fb0


	//   ....[11]....
        /*0100*/ 	.word	0x00020fd0


	//   ....[12]....
        /*0104*/ 	.word	0x00022e50


	//   ....[13]....
        /*0108*/ 	.word	0x00022e80


	//   ....[14]....
        /*010c*/ 	.word	0x00022e90


	//   ....[15]....
        /*0110*/ 	.word	0x00022ec0


	//   ....[16]....
        /*0114*/ 	.word	0x00024780


	//   ....[17]....
        /*0118*/ 	.word	0x000247c0


	//   ....[18]....
        /*011c*/ 	.word	0x00024810


	//   ....[19]....
        /*0120*/ 	.word	0x00024860


	//----- nvinfo : EIATTR_EXIT_INSTR_OFFSETS
	.align		4
.L_1358:
        /*0124*/ 	.byte	0x04, 0x1c
        /*0126*/ 	.short	(.L_1360 - .L_1359)


	//   ....[0]....
.L_1359:
        /*0128*/ 	.word	0x00000200


	//----- nvinfo : EIATTR_CTAIDZ_USED
	.align		4
.L_1360:
        /*012c*/ 	.byte	0x01, 0x04
	.zero		2


	//----- nvinfo : EIATTR_CRS_STACK_SIZE
	.align		4
        /*0130*/ 	.byte	0x04, 0x1e
        /*0132*/ 	.short	(.L_1362 - .L_1361)
.L_1361:
        /*0134*/ 	.word	0x00000000
.L_1362:


//--------------------- .nv.info._ZN5flash24flash_fwd_splitkv_kernelI23Flash_fwd_kernel_traitsILi256ELi64ELi64ELi4ELb0ELb0EN7cutlass6half_tE19Flash_kernel_traitsILi256ELi64ELi64ELi4ES3_EELb0ELb1ELb1ELb0ELb0ELb0ELb1ELb1EEEvNS_16Flash_fwd_paramsE --------------------------
	.section	.nv.info._ZN5flash24flash_fwd_splitkv_kernelI23Flash_fwd_kernel_traitsILi256ELi64ELi64ELi4ELb0ELb0EN7cutlass6half_tE19Flash_kernel_traitsILi256ELi64ELi64ELi4ES3_EELb0ELb1ELb1ELb0ELb0ELb0ELb1ELb1EEEvNS_16Flash_fwd_paramsE,"",@"SHT_CUDA_INFO"
	.sectionflags	@""
	.align	4


	//----- nvinfo : EIATTR_CUDA_API_VERSION
	.align		4
        /*0000*/ 	.byte	0x04, 0x37
        /*0002*/ 	.short	(.L_1364 - .L_1363)
.L_1363:
        /*0004*/ 	.word	0x00000082


	//----- nvinfo : EIATTR_SW2861232_WAR
	.align		4
.L_1364:
        /*0008*/ 	.byte	0x01, 0x35
	.zero		2


	//----- nvinfo : EIATTR_PARAM_CBANK
	.align		4
        /*000c*/ 	.byte	0x04, 0x0a
        /*000e*/ 	.short	(.L_1366 - .L_1365)
	.align		4
.L_1365:
        /*0010*/ 	.word	index@(.nv.constant0._ZN5flash24flash_fwd_splitkv_kernelI23Flash_fwd_kernel_traitsILi256ELi64ELi64ELi4ELb0ELb0EN7cutlass6half_tE19Flash_kernel_traitsILi256ELi64ELi64ELi4ES3_EELb0ELb1ELb1ELb0ELb0ELb0ELb1ELb1EEEvNS_16Flash_fwd_paramsE)
        /*0014*/ 	.short	0x0160
        /*0016*/ 	.short	0x01d0


	//----- nvinfo : EIATTR_CBANK_PARAM_SIZE
	.align		4
.L_1366:
        /*0018*/ 	.byte	0x03, 0x19
        /*001a*/ 	.short	0x01d0


	//----- nvinfo : EIATTR_KPARAM_INFO
	.align		4
        /*001c*/ 	.byte	0x04, 0x17
        /*001e*/ 	.short	(.L_1368 - .L_1367)
.L_1367:
        /*0020*/ 	.word	0x00000000
        /*0024*/ 	.short	0x0000
        /*0026*/ 	.short	0x0000
        /*0028*/ 	.byte	0x00, 0xf0, 0x41, 0x07


	//----- nvinfo : EIATTR_MAXREG_COUNT
	.align		4
.L_1368:
        /*002c*/ 	.byte	0x03, 0x1b
        /*002e*/ 	.short	0x00ff


	//----- nvinfo : EIATTR_NUM_BARRIERS
	.align		4
        /*0030*/ 	.byte	0x02, 0x4c
        /*0032*/ 	.byte	0x01
	.zero		1


	//----- nvinfo : EIATTR_ANNOTATIONS
	.align		4
        /*0034*/ 	.byte	0x04, 0x55
        /*0036*/ 	.short	(.L_1370 - .L_1369)


	//   ....[0]....
.L_1369:
        /*0038*/ 	.word	0x00000001
        /*003c*/ 	.byte	0x70, 0x0c, 0x02, 0x00, 0x01, 0x00, 0x00, 0x00, 0xc0, 0x0c, 0x02, 0x00, 0x01, 0x00, 0x00, 0x00
        /*004c*/ 	.byte	0xf0, 0x0c, 0x02, 0x00, 0x01, 0x00, 0x00, 0x00, 0x20, 0x10, 0x02, 0x00, 0x01, 0x00, 0x00, 0x00
        /*005c*/ 	.byte	0x70, 0x11, 0x02, 0x00, 0x01, 0x00, 0x00, 0x00, 0xa0, 0x11, 0x02, 0x00, 0x01, 0x00, 0x00, 0x00
        /*006c*/ 	.byte	0x70, 0x39, 0x02, 0x00, 0x01, 0x00, 0x00, 0x00, 0x70, 0x49, 0x02, 0x00


	//----- nvinfo : EIATTR_MERCURY_ISA_VERSION
	.align		4
.L_1370:
        /*0078*/ 	.byte	0x03, 0x5f
        /*007a*/ 	.short	0x0000


	//----- nvinfo : EIATTR_COOP_GROUP_MASK_REGIDS
	.align		4
        /*007c*/ 	.byte	0x04, 0x29
        /*007e*/ 	.short	(.L_1372 - .L_1371)


	//   ....[0]....
.L_1371:
        /*0080*/ 	.word	0xffffffff


	//   ....[1]....
        /*0084*/ 	.word	0xffffffff


	//   ....[2]....
        /*0088*/ 	.word	0xffffffff


	//   ....[3]....
        /*008c*/ 	.word	0xffffffff


	//   ....[4]....
        /*0090*/ 	.word	0xffffffff


	//   ....[5]....
        /*0094*/ 	.word	0xffffffff


	//   ....[6]....
        /*0098*/ 	.word	0xffffffff


	//   ....[7]....
        /*009c*/ 	.word	0xffffffff


	//   ....[8]....
        /*00a0*/ 	.word	0xffffffff


	//   ....[9]....
        /*00a4*/ 	.word	0xffffffff


	//   ....[10]....
        /*00a8*/ 	.word	0xffffffff


	//   ....[11]....
        /*00ac*/ 	.word	0xffffffff


	//   ....[12]....
        /*00b0*/ 	.word	0xffffffff


	//   ....[13]....
        /*00b4*/ 	.word	0xffffffff


	//   ....[14]....
        /*00b8*/ 	.word	0xffffffff


	//   ....[15]....
        /*00bc*/ 	.word	0xffffffff


	//   ....[16]....
        /*00c0*/ 	.word	0xffffffff


	//   ....[17]....
        /*00c4*/ 	.word	0xffffffff


	//   ....[18]....
        /*00c8*/ 	.word	0xffffffff


	//   ....[19]....
        /*00cc*/ 	.word	0xffffffff


	//----- nvinfo : EIATTR_COOP_GROUP_INSTR_OFFSETS
	.align		4
.L_1372:
        /*00d0*/ 	.byte	0x04, 0x28
        /*00d2*/ 	.short	(.L_1374 - .L_1373)


	//   ....[0]....
.L_1373:
        /*00d4*/ 	.word	0x0001c8e0


	//   ....[1]....
        /*00d8*/ 	.word	0x0001caa0


	//   ....[2]....
        /*00dc*/ 	.word	0x0001cab0


	//   ....[3]....
        /*00e0*/ 	.word	0x0001cae0


	//   ....[4]....
        /*00e4*/ 	.word	0x00021770


	//   ....[5]....
        /*00e8*/ 	.word	0x000217c0


	//   ....[6]....
        /*00ec*/ 	.word	0x000217e0


	//   ....[7]....
        /*00f0*/ 	.word	0x00021800


	//   ....[8]....
        /*00f4*/ 	.word	0x00026da0


	//   ....[9]....
        /*00f8*/ 	.word	0x00026e50


	//   ....[10]....
        /*00fc*/ 	.word	0x00026e70


	//   ....[11]....
        /*0100*/ 	.word	0x00026e90


	//   ....[12]....
        /*0104*/ 	.word	0x00028f60


	//   ....[13]....
        /*0108*/ 	.word	0x00028f90


	//   ....[14]....
        /*010c*/ 	.word	0x00028fa0


	//   ....[15]....
        /*0110*/ 	.word	0x00028fd0


	//   ....[16]....
        /*0114*/ 	.word	0x0002adb0


	//   ....[17]....
        /*0118*/ 	.word	0x0002ae00


	//   ....[18]....
        /*011c*/ 	.word	0x0002ae50


	//   ....[19]....
        /*0120*/ 	.word	0x0002ae90


	//----- nvinfo : EIATTR_EXIT_INSTR_OFFSETS
	.align		4
.L_1374:
        /*0124*/ 	.byte	0x04, 0x1c
        /*0126*/ 	.short	(.L_1376 - .L_1375)


	//   ....[0]....
.L_1375:
        /*0128*/ 	.word	0x00000200


	//----- nvinfo : EIATTR_CTAIDZ_USED
	.align		4
.L_1376:
        /*012c*/ 	.byte	0x01, 0x04
	.zero		2


	//----- nvinfo : EIATTR_CRS_STACK_SIZE
	.align		4
        /*0130*/ 	.byte	0x04, 0x1e
        /*0132*/ 	.short	(.L_1378 - .L_1377)
.L_1377:
        /*0134*/ 	.word	0x00000000
.L_1378:


//--------------------- .nv.info._ZN5flash24flash_fwd_splitkv_kernelI23Flash_fwd_kernel_traitsILi256ELi64ELi64ELi4ELb0ELb0EN7cutlass6half_tE19Flash_kernel_traitsILi256ELi64ELi64ELi4ES3_EELb0ELb1ELb1ELb0ELb0ELb1ELb1ELb1EEEvNS_16Flash_fwd_paramsE --------------------------
	.section	.nv.info._ZN5flash24flash_fwd_splitkv_kernelI23Flash_fwd_kernel_traitsILi256ELi64ELi64ELi4ELb0ELb0EN7cutlass6half_tE19Flash_kernel_traitsILi256ELi64ELi64ELi4ES3_EELb0ELb1ELb1ELb0ELb0ELb1ELb1ELb1EEEvNS_16Flash_fwd_paramsE,"",@"SHT_CUDA_INFO"
	.sectionflags	@""
	.align	4


	//----- nvinfo : EIATTR_CUDA_API_VERSION
	.align		4
        /*0000*/ 	.byte	0x04, 0x37
        /*0002*/ 	.short	(.L_1380 - .L_1379)
.L_1379:
        /*0004*/ 	.word	0x00000082


	//----- nvinfo : EIATTR_SW2861232_WAR
	.align		4
.L_1380:
        /*0008*/ 	.byte	0x01, 0x35
	.zero		2


	//----- nvinfo : EIATTR_PARAM_CBANK
	.align		4
        /*000c*/ 	.byte	0x04, 0x0a
        /*000e*/ 	.short	(.L_1382 - .L_1381)
	.align		4
.L_1381:
        /*0010*/ 	.word	index@(.nv.constant0._ZN5flash24flash_fwd_splitkv_kernelI23Flash_fwd_kernel_traitsILi256ELi64ELi64ELi4ELb0ELb0EN7cutlass6half_tE19Flash_kernel_traitsILi256ELi64ELi64ELi4ES3_EELb0ELb1ELb1ELb0ELb0ELb1ELb1ELb1EEEvNS_16Flash_fwd_paramsE)
        /*0014*/ 	.short	0x0160
        /*0016*/ 	.short	0x01d0


	//----- nvinfo : EIATTR_CBANK_PARAM_SIZE
	.align		4
.L_1382:
        /*0018*/ 	.byte	0x03, 0x19
        /*001a*/ 	.short	0x01d0


	//----- nvinfo : EIATTR_KPARAM_INFO
	.align		4
        /*001c*/ 	.byte	0x04, 0x17
        /*001e*/ 	.short	(.L_1384 - .L_1383)
.L_1383:
        /*0020*/ 	.word	0x00000000
        /*0024*/ 	.short	0x0000
        /*0026*/ 	.short	0x0000
        /*0028*/ 	.byte	0x00, 0xf0, 0x41, 0x07


	//----- nvinfo : EIATTR_MAXREG_COUNT
	.align		4
.L_1384:
        /*002c*/ 	.byte	0x03, 0x1b
        /*002e*/ 	.short	0x00ff


	//----- nvinfo : EIATTR_NUM_BARRIERS
	.align		4
        /*0030*/ 	.byte	0x02, 0x4c
        /*0032*/ 	.byte	0x01
	.zero		1


	//----- nvinfo : EIATTR_ANNOTATIONS
	.align		4
        /*0034*/ 	.byte	0x04, 0x55
        /*0036*/ 	.short	(.L_1386 - .L_1385)


	//   ....[0]....
.L_1385:
        /*0038*/ 	.word	0x00000001
        /*003c*/ 	.byte	0xb0, 0x2a, 0x02, 0x00, 0x01, 0x00, 0x00, 0x00, 0x00, 0x2b, 0x02, 0x00, 0x01, 0x00, 0x00, 0x00
        /*004c*/ 	.byte	0x30, 0x2b, 0x02, 0x00, 0x01, 0x00, 0x00, 0x00, 0x80, 0x2b, 0x02, 0x00, 0x01, 0x00, 0x00, 0x00
        /*005c*/ 	.byte	0xd0, 0x2b, 0x02, 0x00, 0x01, 0x00, 0x00, 0x00, 0x90, 0x2d, 0x02, 0x00, 0x01, 0x00, 0x00, 0x00
        /*006c*/ 	.byte	0x70, 0x30, 0x02, 0x00, 0x01, 0x00, 0x00, 0x00, 0x80, 0x30, 0x02, 0x00, 0x01, 0x00, 0x00, 0x00
        /*007c*/ 	.byte	0xb0, 0x30, 0x02, 0x00, 0x01, 0x00, 0x00, 0x00, 0xe0, 0x30, 0x02, 0x00, 0x01, 0x00, 0x00, 0x00
        /*008c*/ 	.byte	0x10, 0x58, 0x02, 0x00, 0x01, 0x00, 0x00, 0x00, 0x70, 0x62, 0x02, 0x00


	//----- nvinfo : EIATTR_MERCURY_ISA_VERSION
	.align		4
.L_1386:
        /*0098*/ 	.byte	0x03, 0x5f
        /*009a*/ 	.short	0x0000


	//----- nvinfo : EIATTR_COOP_GROUP_MASK_REGIDS
	.align		4
        /*009c*/ 	.byte	0x04, 0x29
        /*009e*/ 	.short	(.L_1388 - .L_1387)


	//   ....[0]....
.L_1387:
        /*00a0*/ 	.word	0xffffffff


	//   ....[1]....
        /*00a4*/ 	.word	0xffffffff


	//   ....[2]....
        /*00a8*/ 	.word	0xffffffff


	//   ....[3]....
        /*00ac*/ 	.word	0xffffffff


	//   ....[4]....
        /*00b0*/ 	.word	0xffffffff


	//   ....[5]....
        /*00b4*/ 	.word	0xffffffff


	//   ....[6]....
        /*00b8*/ 	.word	0xffffffff


	//   ....[7]....
        /*00bc*/ 	.word	0xffffffff


	//   ....[8]....
        /*00c0*/ 	.word	0xffffffff


	//   ....[9]....
        /*00c4*/ 	.word	0xffffffff


	//   ....[10]....
        /*00c8*/ 	.word	0xffffffff


	//   ....[11]....
        /*00cc*/ 	.word	0xffffffff


	//   ....[12]....
        /*00d0*/ 	.word	0xffffffff


	//   ....[13]....
        /*00d4*/ 	.word	0xffffffff


	//   ....[14]....
        /*00d8*/ 	.word	0xffffffff


	//   ....[15]....
        /*00dc*/ 	.word	0xffffffff


	//   ....[16]....
        /*00e0*/ 	.word	0xffffffff


	//   ....[17]....
        /*00e4*/ 	.word	0xffffffff


	//   ....[18]....
        /*00e8*/ 	.word	0xffffffff


	//   ....[19]....
        /*00ec*/ 	.word	0xffffffff


	//----- nvinfo : EIATTR_COOP_GROUP_INSTR_OFFSETS
	.align		4
.L_1388:
        /*00f0*/ 	.byte	0x04, 0x28
        /*00f2*/ 	.short	(.L_1390 - .L_1389)


	//   ....[0]....
.L_1389:
        /*00f4*/ 	.word	0x0001e480


	//   ....[1]....
        /*00f8*/ 	.word	0x0001e530


	//   ....[2]....
        /*00fc*/ 	.word	0x0001e550


	//   ....[3]....
        /*0100*/ 	.word	0x0001e570


	//   ....[4]....
        /*0104*/ 	.word	0x00023650


	//   ....[5]....
        /*0108*/ 	.word	0x00023660


	//   ....[6]....
        /*010c*/ 	.word	0x00023690


	//   ....[7]....
        /*0110*/ 	.word	0x000236a0


	//   ....[8]....
        /*0114*/ 	.word	0x000290c0


	//   ....[9]....
        /*0118*/ 	.word	0x00029220


	//   ....[10]....
        /*011c*/ 	.word	0x00029230


	//   ....[11]....
        /*0120*/ 	.word	0x00029290


	//   ....[12]....
        /*0124*/ 	.word	0x0002b330


	//   ....[13]....
        /*0128*/ 	.word	0x0002b360


	//   ....[14]....
        /*012c*/ 	.word	0x0002b370


	//   ....[15]....
        /*0130*/ 	.word	0x0002b3a0


	//   ....[16]....
        /*0134*/ 	.word	0x0002d1b0


	//   ....[17]....
        /*0138*/ 	.word	0x0002d210


	//   ....[18]....
        /*013c*/ 	.word	0x0002d260


	//   ....[19]....
        /*0140*/ 	.word	0x0002d2b0


	//----- nvinfo : EIATTR_EXIT_INSTR_OFFSETS
	.align		4
.L_1390:
        /*0144*/ 	.byte	0x04, 0x1c
        /*0146*/ 	.short	(.L_1392 - .L_1391)


	//   ....[0]....
.L_1391:
        /*0148*/ 	.word	0x00000200


	//----- nvinfo : EIATTR_CTAIDZ_USED
	.align		4
.L_1392:
        /*014c*/ 	.byte	0x01, 0x04
	.zero		2


	//----- nvinfo : EIATTR_CRS_STACK_SIZE
	.align		4
        /*0150*/ 	.byte	0x04, 0x1e
        /*0152*/ 	.short	(.L_1394 - .L_1393)
.L_1393:
        /*0154*/ 	.word	0x00000000
.L_1394:


//--------------------- .nv.callgraph             --------------------------
	.section	.nv.callgraph,"",@"SHT_CUDA_CALLGRAPH"
	.align	4
	.sectionentsize	8
	.align		4
        /*0000*/ 	.word	0x00000000
	.align		4
        /*0004*/ 	.word	0xffffffff
	.align		4
        /*0008*/ 	.word	0x00000000
	.align		4
        /*000c*/ 	.word	0xfffffffe
	.align		4
        /*0010*/ 	.word	0x00000000
	.align		4
        /*0014*/ 	.word	0xfffffffd
	.align		4
        /*0018*/ 	.word	0x00000000
	.align		4
        /*001c*/ 	.word	0xfffffffc


//--------------------- .nv.rel.action            --------------------------
	.section	.nv.rel.action,"",@"SHT_CUDA_RELOCINFO"
	.align	8
	.sectionentsize	8
        /*0000*/ 	.byte	0x73, 0x00, 0x00, 0x00, 0x00, 0x00, 0x00, 0x00, 0x00, 0x00, 0x00, 0x11, 0x25, 0x00, 0x05, 0x36


//--------------------- .nv.constant4             --------------------------
	.section	.nv.constant4,"a",@progbits
	.align	8
	.align		8
.nv.constant4:
        /*0000*/ 	.dword	_ZN72_INTERNAL_4026b63c_36_flash_fwd_split_hdim256_fp16_sm80_cu_de61a85f_28374cuda3std3__45__cpo5beginE
	.align		8
        /*0008*/ 	.dword	_ZN72_INTERNAL_4026b63c_36_flash_fwd_split_hdim256_fp16_sm80_cu_de61a85f_28374cuda3std3__45__cpo3endE
	.align		8
        /*0010*/ 	.dword	_ZN72_INTERNAL_4026b63c_36_flash_fwd_split_hdim256_fp16_sm80_cu_de61a85f_28374cuda3std3__45__cpo6cbeginE
	.align		8
        /*0018*/ 	.dword	_ZN72_INTERNAL_4026b63c_36_flash_fwd_split_hdim256_fp16_sm80_cu_de61a85f_28374cuda3std3__45__cpo4cendE
	.align		8
        /*0020*/ 	.dword	_ZN72_INTERNAL_4026b63c_36_flash_fwd_split_hdim256_fp16_sm80_cu_de61a85f_28374cuda3std3__474_GLOBAL__N__4026b63c_36_flash_fwd_split_hdim256_fp16_sm80_cu_de61a85f_28376ignoreE
	.align		8
        /*0028*/ 	.dword	_ZN72_INTERNAL_4026b63c_36_flash_fwd_split_hdim256_fp16_sm80_cu_de61a85f_28374cuda3std3__419piecewise_constructE
	.align		8
        /*0030*/ 	.dword	_ZN72_INTERNAL_4026b63c_36_flash_fwd_split_hdim256_fp16_sm80_cu_de61a85f_28374cuda3std3__48in_placeE
	.align		8
        /*0038*/ 	.dword	_ZN72_INTERNAL_4026b63c_36_flash_fwd_split_hdim256_fp16_sm80_cu_de61a85f_28374cuda3std6ranges3__45__cpo4swapE
	.align		8
        /*0040*/ 	.dword	_ZN72_INTERNAL_4026b63c_36_flash_fwd_split_hdim256_fp16_sm80_cu_de61a85f_28374cuda3std6ranges3__45__cpo9iter_moveE
	.align		8
        /*0048*/ 	.dword	_ZN72_INTERNAL_4026b63c_36_flash_fwd_split_hdim256_fp16_sm80_cu_de61a85f_28374cute7productE
	.align		8
        /*0050*/ 	.dword	_ZN72_INTERNAL_4026b63c_36_flash_fwd_split_hdim256_fp16_sm80_cu_de61a85f_28374cute1_E


//--------------------- .nv.constant0._ZN5flash32flash_fwd_splitkv_combine_kernelI23Flash_fwd_kernel_traitsILi256ELi64ELi64ELi4ELb0ELb0EN7cutlass6half_tE19Flash_kernel_traitsILi256ELi64ELi64ELi4ES3_EELi4ELi7ELb0EEEvNS_16Flash_fwd_paramsE --------------------------
	.section	.nv.constant0._ZN5flash32flash_fwd_splitkv_combine_kernelI23Flash_fwd_kernel_traitsILi256ELi64ELi64ELi4ELb0ELb0EN7cutlass6half_tE19Flash_kernel_traitsILi256ELi64ELi64ELi4ES3_EELi4ELi7ELb0EEEvNS_16Flash_fwd_paramsE,"a",@progbits
	.sectionflags	@""
	.align	4
.nv.constant0._ZN5flash32flash_fwd_splitkv_combine_kernelI23Flash_fwd_kernel_traitsILi256ELi64ELi64ELi4ELb0ELb0EN7cutlass6half_tE19Flash_kernel_traitsILi256ELi64ELi64ELi4ES3_EELi4ELi7ELb0EEEvNS_16Flash_fwd_paramsE:
	.zero		816


//--------------------- .nv.constant0._ZN5flash32flash_fwd_splitkv_combine_kernelI23Flash_fwd_kernel_traitsILi256ELi64ELi64ELi4ELb0ELb0EN7cutlass6half_tE19Flash_kernel_traitsILi256ELi64ELi64ELi4ES3_EELi4ELi6ELb0EEEvNS_16Flash_fwd_paramsE --------------------------
	.section	.nv.constant0._ZN5flash32flash_fwd_splitkv_combine_kernelI23Flash_fwd_kernel_traitsILi256ELi64ELi64ELi4ELb0ELb0EN7cutlass6half_tE19Flash_kernel_traitsILi256ELi64ELi64ELi4ES3_EELi4ELi6ELb0EEEvNS_16Flash_fwd_paramsE,"a",@progbits
	.sectionflags	@""
	.align	4
.nv.constant0._ZN5flash32flash_fwd_splitkv_combine_kernelI23Flash_fwd_kernel_traitsILi256ELi64ELi64ELi4ELb0ELb0EN7cutlass6half_tE19Flash_kernel_traitsILi256ELi64ELi64ELi4ES3_EELi4ELi6ELb0EEEvNS_16Flash_fwd_paramsE:
	.zero		816


//--------------------- .nv.constant0._ZN5flash32flash_fwd_splitkv_combine_kernelI23Flash_fwd_kernel_traitsILi256ELi64ELi64ELi4ELb0ELb0EN7cutlass6half_tE19Flash_kernel_traitsILi256ELi64ELi64ELi4ES3_EELi4ELi5ELb0EEEvNS_16Flash_fwd_paramsE --------------------------
	.section	.nv.constant0._ZN5flash32flash_fwd_splitkv_combine_kernelI23Flash_fwd_kernel_traitsILi256ELi64ELi64ELi4ELb0ELb0EN7cutlass6half_tE19Flash_kernel_traitsILi256ELi64ELi64ELi4ES3_EELi4ELi5ELb0EEEvNS_16Flash_fwd_paramsE,"a",@progbits
	.sectionflags	@""
	.align	4
.nv.constant0._ZN5flash32flash_fwd_splitkv_combine_kernelI23Flash_fwd_kernel_traitsILi256ELi64ELi64ELi4ELb0ELb0EN7cutlass6half_tE19Flash_kernel_traitsILi256ELi64ELi64ELi4ES3_EELi4ELi5ELb0EEEvNS_16Flash_fwd_paramsE:
	.zero		816


//--------------------- .nv.constant0._ZN5flash32flash_fwd_splitkv_combine_kernelI23Flash_fwd_kernel_traitsILi256ELi64ELi64ELi4ELb0ELb0EN7cutlass6half_tE19Flash_kernel_traitsILi256ELi64ELi64ELi4ES3_EELi4ELi4ELb0EEEvNS_16Flash_fwd_paramsE --------------------------
	.section	.nv.constant0._ZN5flash32flash_fwd_splitkv_combine_kernelI23Flash_fwd_kernel_traitsILi256ELi64ELi64ELi4ELb0ELb0EN7cutlass6half_tE19Flash_kernel_traitsILi256ELi64ELi64ELi4ES3_EELi4ELi4ELb0EEEvNS_16Flash_fwd_paramsE,"a",@progbits
	.sectionflags	@""
	.align	4
.nv.constant0._ZN5flash32flash_fwd_splitkv_combine_kernelI23Flash_fwd_kernel_traitsILi256ELi64ELi64ELi4ELb0ELb0EN7cutlass6half_tE19Flash_kernel_traitsILi256ELi64ELi64ELi4ES3_EELi4ELi4ELb0EEEvNS_16Flash_fwd_paramsE:
	.zero		816


//--------------------- .nv.constant0._ZN5flash32flash_fwd_splitkv_combine_kernelI23Flash_fwd_kernel_traitsILi256ELi64ELi64ELi4ELb0ELb0EN7cutlass6half_tE19Flash_kernel_traitsILi256ELi64ELi64ELi4ES3_EELi4ELi3ELb0EEEvNS_16Flash_fwd_paramsE --------------------------
	.section	.nv.constant0._ZN5flash32flash_fwd_splitkv_combine_kernelI23Flash_fwd_kernel_traitsILi256ELi64ELi64ELi4ELb0ELb0EN7cutlass6half_tE19Flash_kernel_traitsILi256ELi64ELi64ELi4ES3_EELi4ELi3ELb0EEEvNS_16Flash_fwd_paramsE,"a",@progbits
	.sectionflags	@""
	.align	4
.nv.constant0._ZN5flash32flash_fwd_splitkv_combine_kernelI23Flash_fwd_kernel_traitsILi256ELi64ELi64ELi4ELb0ELb0EN7cutlass6half_tE19Flash_kernel_traitsILi256ELi64ELi64ELi4ES3_EELi4ELi3ELb0EEEvNS_16Flash_fwd_paramsE:
	.zero		816


//--------------------- .nv.constant0._ZN5flash32flash_fwd_splitkv_combine_kernelI23Flash_fwd_kernel_traitsILi256ELi64ELi64ELi4ELb0ELb0EN7cutlass6half_tE19Flash_kernel_traitsILi256ELi64ELi64ELi4ES3_EELi4ELi2ELb0EEEvNS_16Flash_fwd_paramsE --------------------------
	.section	.nv.constant0._ZN5flash32flash_fwd_splitkv_combine_kernelI23Flash_fwd_kernel_traitsILi256ELi64ELi64ELi4ELb0ELb0EN7cutlass6half_tE19Flash_kernel_traitsILi256ELi64ELi64ELi4ES3_EELi4ELi2ELb0EEEvNS_16Flash_fwd_paramsE,"a",@progbits
	.sectionflags	@""
	.align	4
.nv.constant0._ZN5flash32flash_fwd_splitkv_combine_kernelI23Flash_fwd_kernel_traitsILi256ELi64ELi64ELi4ELb0ELb0EN7cutlass6half_tE19Flash_kernel_traitsILi256ELi64ELi64ELi4ES3_EELi4ELi2ELb0EEEvNS_16Flash_fwd_paramsE:
	.zero		816


//--------------------- .nv.constant0._ZN5flash32flash_fwd_splitkv_combine_kernelI23Flash_fwd_kernel_traitsILi256ELi64ELi64ELi4ELb0ELb0EN7cutlass6half_tE19Flash_kernel_traitsILi256ELi64ELi64ELi4ES3_EELi4ELi1ELb0EEEvNS_16Flash_fwd_paramsE --------------------------
	.section	.nv.constant0._ZN5flash32flash_fwd_splitkv_combine_kernelI23Flash_fwd_kernel_traitsILi256ELi64ELi64ELi4ELb0ELb0EN7cutlass6half_tE19Flash_kernel_traitsILi256ELi64ELi64ELi4ES3_EELi4ELi1ELb0EEEvNS_16Flash_fwd_paramsE,"a",@progbits
	.sectionflags	@""
	.align	4
.nv.constant0._ZN5flash32flash_fwd_splitkv_combine_kernelI23Flash_fwd_kernel_traitsILi256ELi64ELi64ELi4ELb0ELb0EN7cutlass6half_tE19Flash_kernel_traitsILi256ELi64ELi64ELi4ES3_EELi4ELi1ELb0EEEvNS_16Flash_fwd_paramsE:
	.zero		816


//--------------------- .nv.constant0._ZN5flash32flash_fwd_splitkv_combine_kernelI23Flash_fwd_kernel_traitsILi256ELi64ELi64ELi4ELb0ELb0EN7cutlass6half_tE19Flash_kernel_traitsILi256ELi64ELi64ELi4ES3_EELi4ELi7ELb1EEEvNS_16Flash_fwd_paramsE --------------------------
	.section	.nv.constant0._ZN5flash32flash_fwd_splitkv_combine_kernelI23Flash_fwd_kernel_traitsILi256ELi64ELi64ELi4ELb0ELb0EN7cutlass6half_tE19Flash_kernel_traitsILi256ELi64ELi64ELi4ES3_EELi4ELi7ELb1EEEvNS_16Flash_fwd_paramsE,"a",@progbits
	.sectionflags	@""
	.align	4
.nv.constant0._ZN5flash32flash_fwd_splitkv_combine_kernelI23Flash_fwd_kernel_traitsILi256ELi64ELi64ELi4ELb0ELb0EN7cutlass6half_tE19Flash_kernel_traitsILi256ELi64ELi64ELi4ES3_EELi4ELi7ELb1EEEvNS_16Flash_fwd_paramsE:
	.zero		816


//--------------------- .nv.constant0._ZN5flash32flash_fwd_splitkv_combine_kernelI23Flash_fwd_kernel_traitsILi256ELi64ELi64ELi4ELb0ELb0EN7cutlass6half_tE19Flash_kernel_traitsILi256ELi64ELi64ELi4ES3_EELi4ELi6ELb1EEEvNS_16Flash_fwd_paramsE --------------------------
	.section	.nv.constant0._ZN5flash32flash_fwd_splitkv_combine_kernelI23Flash_fwd_kernel_traitsILi256ELi64ELi64ELi4ELb0ELb0EN7cutlass6half_tE19Flash_kernel_traitsILi256ELi64ELi64ELi4ES3_EELi4ELi6ELb1EEEvNS_16Flash_fwd_paramsE,"a",@progbits
	.sectionflags	@""
	.align	4
.nv.constant0._ZN5flash32flash_fwd_splitkv_combine_kernelI23Flash_fwd_kernel_traitsILi256ELi64ELi64ELi4ELb0ELb0EN7cutlass6half_tE19Flash_kernel_traitsILi256ELi64ELi64ELi4ES3_EELi4ELi6ELb1EEEvNS_16Flash_fwd_paramsE:
	.zero		816


//--------------------- .nv.constant0._ZN5flash32flash_fwd_splitkv_combine_kernelI23Flash_fwd_kernel_traitsILi256ELi64ELi64ELi4ELb0ELb0EN7cutlass6half_tE19Flash_kernel_traitsILi256ELi64ELi64ELi4ES3_EELi4ELi5ELb1EEEvNS_16Flash_fwd_paramsE --------------------------
	.section	.nv.constant0._ZN5flash32flash_fwd_splitkv_combine_kernelI23Flash_fwd_kernel_traitsILi256ELi64ELi64ELi4ELb0ELb0EN7cutlass6half_tE19Flash_kernel_traitsILi256ELi64ELi64ELi4ES3_EELi4ELi5ELb1EEEvNS_16Flash_fwd_paramsE,"a",@progbits
	.sectionflags	@""
	.align	4
.nv.constant0._ZN5flash32flash_fwd_splitkv_combine_kernelI23Flash_fwd_kernel_traitsILi256ELi64ELi64ELi4ELb0ELb0EN7cutlass6half_tE19Flash_kernel_traitsILi256ELi64ELi64ELi4ES3_EELi4ELi5ELb1EEEvNS_16Flash_fwd_paramsE:
	.zero		816


//--------------------- .nv.constant0._ZN5flash32flash_fwd_splitkv_combine_kernelI23Flash_fwd_kernel_traitsILi256ELi64ELi64ELi4ELb0ELb0EN7cutlass6half_tE19Flash_kernel_traitsILi256ELi64ELi64ELi4ES3_EELi4ELi4ELb1EEEvNS_16Flash_fwd_paramsE --------------------------
	.section	.nv.constant0._ZN5flash32flash_fwd_splitkv_combine_kernelI23Flash_fwd_kernel_traitsILi256ELi64ELi64ELi4ELb0ELb0EN7cutlass6half_tE19Flash_kernel_traitsILi256ELi64ELi64ELi4ES3_EELi4ELi4ELb1EEEvNS_16Flash_fwd_paramsE,"a",@progbits
	.sectionflags	@""
	.align	4
.nv.constant0._ZN5flash32flash_fwd_splitkv_combine_kernelI23Flash_fwd_kernel_traitsILi256ELi64ELi64ELi4ELb0ELb0EN7cutlass6half_tE19Flash_kernel_traitsILi256ELi64ELi64ELi4ES3_EELi4ELi4ELb1EEEvNS_16Flash_fwd_paramsE:
	.zero		816


//--------------------- .nv.constant0._ZN5flash32flash_fwd_splitkv_combine_kernelI23Flash_fwd_kernel_traitsILi256ELi64ELi64ELi4ELb0ELb0EN7cutlass6half_tE19Flash_kernel_traitsILi256ELi64ELi64ELi4ES3_EELi4ELi3ELb1EEEvNS_16Flash_fwd_paramsE --------------------------
	.section	.nv.constant0._ZN5flash32flash_fwd_splitkv_combine_kernelI23Flash_fwd_kernel_traitsILi256ELi64ELi64ELi4ELb0ELb0EN7cutlass6half_tE19Flash_kernel_traitsILi256ELi64ELi64ELi4ES3_EELi4ELi3ELb1EEEvNS_16Flash_fwd_paramsE,"a",@progbits
	.sectionflags	@""
	.align	4
.nv.constant0._ZN5flash32flash_fwd_splitkv_combine_kernelI23Flash_fwd_kernel_traitsILi256ELi64ELi64ELi4ELb0ELb0EN7cutlass6half_tE19Flash_kernel_traitsILi256ELi64ELi64ELi4ES3_EELi4ELi3ELb1EEEvNS_16Flash_fwd_paramsE:
	.zero		816


//--------------------- .nv.constant0._ZN5flash32flash_fwd_splitkv_combine_kernelI23Flash_fwd_kernel_traitsILi256ELi64ELi64ELi4ELb0ELb0EN7cutlass6half_tE19Flash_kernel_traitsILi256ELi64ELi64ELi4ES3_EELi4ELi2ELb1EEEvNS_16Flash_fwd_paramsE --------------------------
	.section	.nv.constant0._ZN5flash32flash_fwd_splitkv_combine_kernelI23Flash_fwd_kernel_traitsILi256ELi64ELi64ELi4ELb0ELb0EN7cutlass6half_tE19Flash_kernel_traitsILi256ELi64ELi64ELi4ES3_EELi4ELi2ELb1EEEvNS_16Flash_fwd_paramsE,"a",@progbits
	.sectionflags	@""
	.align	4
.nv.constant0._ZN5flash32flash_fwd_splitkv_combine_kernelI23Flash_fwd_kernel_traitsILi256ELi64ELi64ELi4ELb0ELb0EN7cutlass6half_tE19Flash_kernel_traitsILi256ELi64ELi64ELi4ES3_EELi4ELi2ELb1EEEvNS_16Flash_fwd_paramsE:
	.zero		816


//--------------------- .nv.constant0._ZN5flash32flash_fwd_splitkv_combine_kernelI23Flash_fwd_kernel_traitsILi256ELi64ELi64ELi4ELb0ELb0EN7cutlass6half_tE19Flash_kernel_traitsILi256ELi64ELi64ELi4ES3_EELi4ELi1ELb1EEEvNS_16Flash_fwd_paramsE --------------------------
	.section	.nv.constant0._ZN5flash32flash_fwd_splitkv_combine_kernelI23Flash_fwd_kernel_traitsILi256ELi64ELi64ELi4ELb0ELb0EN7cutlass6half_tE19Flash_kernel_traitsILi256ELi64ELi64ELi4ES3_EELi4ELi1ELb1EEEvNS_16Flash_fwd_paramsE,"a",@progbits
	.sectionflags	@""
	.align	4
.nv.constant0._ZN5flash32flash_fwd_splitkv_combine_kernelI23Flash_fwd_kernel_traitsILi256ELi64ELi64ELi4ELb0ELb0EN7cutlass6half_tE19Flash_kernel_traitsILi256ELi64ELi64ELi4ES3_EELi4ELi1ELb1EEEvNS_16Flash_fwd_paramsE:
	.zero		816


//--------------------- .nv.constant0._ZN5flash24flash_fwd_splitkv_kernelI23Flash_fwd_kernel_traitsILi256ELi64ELi64ELi4ELb0ELb0EN7cutlass6half_tE19Flash_kernel_traitsILi256ELi64ELi64ELi4ES3_EELb0ELb0ELb0ELb0ELb0ELb0ELb0ELb0EEEvNS_16Flash_fwd_paramsE --------------------------
	.section	.nv.constant0._ZN5flash24flash_fwd_splitkv_kernelI23Flash_fwd_kernel_traitsILi256ELi64ELi64ELi4ELb0ELb0EN7cutlass6half_tE19Flash_kernel_traitsILi256ELi64ELi64ELi4ES3_EELb0ELb0ELb0ELb0ELb0ELb0ELb0ELb0EEEvNS_16Flash_fwd_paramsE,"a",@progbits
	.sectionflags	@""
	.align	4
.nv.constant0._ZN5flash24flash_fwd_splitkv_kernelI23Flash_fwd_kernel_traitsILi256ELi64ELi64ELi4ELb0ELb0EN7cutlass6half_tE19Flash_kernel_traitsILi256ELi64ELi64ELi4ES3_EELb0ELb0ELb0ELb0ELb0ELb0ELb0ELb0EEEvNS_16Flash_fwd_paramsE:
	.zero		816


//--------------------- .nv.constant0._ZN5flash24flash_fwd_splitkv_kernelI23Flash_fwd_kernel_traitsILi256ELi64ELi64ELi4ELb0ELb0EN7cutlass6half_tE19Flash_kernel_traitsILi256ELi64ELi64ELi4ES3_EELb0ELb0ELb0ELb0ELb0ELb1ELb0ELb0EEEvNS_16Flash_fwd_paramsE --------------------------
	.section	.nv.constant0._ZN5flash24flash_fwd_splitkv_kernelI23Flash_fwd_kernel_traitsILi256ELi64ELi64ELi4ELb0ELb0EN7cutlass6half_tE19Flash_kernel_traitsILi256ELi64ELi64ELi4ES3_EELb0ELb0ELb0ELb0ELb0ELb1ELb0ELb0EEEvNS_16Flash_fwd_paramsE,"a",@progbits
	.sectionflags	@""
	.align	4
.nv.constant0._ZN5flash24flash_fwd_splitkv_kernelI23Flash_fwd_kernel_traitsILi256ELi64ELi64ELi4ELb0ELb0EN7cutlass6half_tE19Flash_kernel_traitsILi256ELi64ELi64ELi4ES3_EELb0ELb0ELb0ELb0ELb0ELb1ELb0ELb0EEEvNS_16Flash_fwd_paramsE:
	.zero		816


//--------------------- .nv.constant0._ZN5flash24flash_fwd_splitkv_kernelI23Flash_fwd_kernel_traitsILi256ELi64ELi64ELi4ELb0ELb0EN7cutlass6half_tE19Flash_kernel_traitsILi256ELi64ELi64ELi4ES3_EELb0ELb0ELb0ELb0ELb0ELb0ELb0ELb1EEEvNS_16Flash_fwd_paramsE --------------------------
	.section	.nv.constant0._ZN5flash24flash_fwd_splitkv_kernelI23Flash_fwd_kernel_traitsILi256ELi64ELi64ELi4ELb0ELb0EN7cutlass6half_tE19Flash_kernel_traitsILi256ELi64ELi64ELi4ES3_EELb0ELb0ELb0ELb0ELb0ELb0ELb0ELb1EEEvNS_16Flash_fwd_paramsE,"a",@progbits
	.sectionflags	@""
	.align	4
.nv.constant0._ZN5flash24flash_fwd_splitkv_kernelI23Flash_fwd_kernel_traitsILi256ELi64ELi64ELi4ELb0ELb0EN7cutlass6half_tE19Flash_kernel_traitsILi256ELi64ELi64ELi4ES3_EELb0ELb0ELb0ELb0ELb0ELb0ELb0ELb1EEEvNS_16Flash_fwd_paramsE:
	.zero		816


//--------------------- .nv.constant0._ZN5flash24flash_fwd_splitkv_kernelI23Flash_fwd_kernel_traitsILi256ELi64ELi64ELi4ELb0ELb0EN7cutlass6half_tE19Flash_kernel_traitsILi256ELi64ELi64ELi4ES3_EELb0ELb0ELb0ELb0ELb0ELb1ELb0ELb1EEEvNS_16Flash_fwd_paramsE --------------------------
	.section	.nv.constant0._ZN5flash24flash_fwd_splitkv_kernelI23Flash_fwd_kernel_traitsILi256ELi64ELi64ELi4ELb0ELb0EN7cutlass6half_tE19Flash_kernel_traitsILi256ELi64ELi64ELi4ES3_EELb0ELb0ELb0ELb0ELb0ELb1ELb0ELb1EEEvNS_16Flash_fwd_paramsE,"a",@progbits
	.sectionflags	@""
	.align	4
.nv.constant0._ZN5flash24flash_fwd_splitkv_kernelI23Flash_fwd_kernel_traitsILi256ELi64ELi64ELi4ELb0ELb0EN7cutlass6half_tE19Flash_kernel_traitsILi256ELi64ELi64ELi4ES3_EELb0ELb0ELb0ELb0ELb0ELb1ELb0ELb1EEEvNS_16Flash_fwd_paramsE:
	.zero		816


//--------------------- .nv.constant0._ZN5flash24flash_fwd_splitkv_kernelI23Flash_fwd_kernel_traitsILi256ELi64ELi64ELi4ELb0ELb0EN7cutlass6half_tE19Flash_kernel_traitsILi256ELi64ELi64ELi4ES3_EELb0ELb0ELb0ELb0ELb0ELb0ELb1ELb0EEEvNS_16Flash_fwd_paramsE --------------------------
	.section	.nv.constant0._ZN5flash24flash_fwd_splitkv_kernelI23Flash_fwd_kernel_traitsILi256ELi64ELi64ELi4ELb0ELb0EN7cutlass6half_tE19Flash_kernel_traitsILi256ELi64ELi64ELi4ES3_EELb0ELb0ELb0ELb0ELb0ELb0ELb1ELb0EEEvNS_16Flash_fwd_paramsE,"a",@progbits
	.sectionflags	@""
	.align	4
.nv.constant0._ZN5flash24flash_fwd_splitkv_kernelI23Flash_fwd_kernel_traitsILi256ELi64ELi64ELi4ELb0ELb0EN7cutlass6half_tE19Flash_kernel_traitsILi256ELi64ELi64ELi4ES3_EELb0ELb0ELb0ELb0ELb0ELb0ELb1ELb0EEEvNS_16Flash_fwd_paramsE:
	.zero		816


//--------------------- .nv.constant0._ZN5flash24flash_fwd_splitkv_kernelI23Flash_fwd_kernel_traitsILi256ELi64ELi64ELi4ELb0ELb0EN7cutlass6half_tE19Flash_kernel_traitsILi256ELi64ELi64ELi4ES3_EELb0ELb0ELb0ELb0ELb0ELb1ELb1ELb0EEEvNS_16Flash_fwd_paramsE --------------------------
	.section	.nv.constant0._ZN5flash24flash_fwd_splitkv_kernelI23Flash_fwd_kernel_traitsILi256ELi64ELi64ELi4ELb0ELb0EN7cutlass6half_tE19Flash_kernel_traitsILi256ELi64ELi64ELi4ES3_EELb0ELb0ELb0ELb0ELb0ELb1ELb1ELb0EEEvNS_16Flash_fwd_paramsE,"a",@progbits
	.sectionflags	@""
	.align	4
.nv.constant0._ZN5flash24flash_fwd_splitkv_kernelI23Flash_fwd_kernel_traitsILi256ELi64ELi64ELi4ELb0ELb0EN7cutlass6half_tE19Flash_kernel_traitsILi256ELi64ELi64ELi4ES3_EELb0ELb0ELb0ELb0ELb0ELb1ELb1ELb0EEEvNS_16Flash_fwd_paramsE:
	.zero		816


//--------------------- .nv.constant0._ZN5flash24flash_fwd_splitkv_kernelI23Flash_fwd_kernel_traitsILi256ELi64ELi64ELi4ELb0ELb0EN7cutlass6half_tE19Flash_kernel_traitsILi256ELi64ELi64ELi4ES3_EELb0ELb0ELb0ELb0ELb0ELb0ELb1ELb1EEEvNS_16Flash_fwd_paramsE --------------------------
	.section	.nv.constant0._ZN5flash24flash_fwd_splitkv_kernelI23Flash_fwd_kernel_traitsILi256ELi64ELi64ELi4ELb0ELb0EN7cutlass6half_tE19Flash_kernel_traitsILi256ELi64ELi64ELi4ES3_EELb0ELb0ELb0ELb0ELb0ELb0ELb1ELb1EEEvNS_16Flash_fwd_paramsE,"a",@progbits
	.sectionflags	@""
	.align	4
.nv.constant0._ZN5flash24flash_fwd_splitkv_kernelI23Flash_fwd_kernel_traitsILi256ELi64ELi64ELi4ELb0ELb0EN7cutlass6half_tE19Flash_kernel_traitsILi256ELi64ELi64ELi4ES3_EELb0ELb0ELb0ELb0ELb0ELb0ELb1ELb1EEEvNS_16Flash_fwd_paramsE:
	.zero		816


//--------------------- .nv.constant0._ZN5flash24flash_fwd_splitkv_kernelI23Flash_fwd_kernel_traitsILi256ELi64ELi64ELi4ELb0ELb0EN7cutlass6half_tE19Flash_kernel_traitsILi256ELi64ELi64ELi4ES3_EELb0ELb0ELb0ELb0ELb0ELb1ELb1ELb1EEEvNS_16Flash_fwd_paramsE --------------------------
	.section	.nv.constant0._ZN5flash24flash_fwd_splitkv_kernelI23Flash_fwd_kernel_traitsILi256ELi64ELi64ELi4ELb0ELb0EN7cutlass6half_tE19Flash_kernel_traitsILi256ELi64ELi64ELi4ES3_EELb0ELb0ELb0ELb0ELb0ELb1ELb1ELb1EEEvNS_16Flash_fwd_paramsE,"a",@progbits
	.sectionflags	@""
	.align	4
.nv.constant0._ZN5flash24flash_fwd_splitkv_kernelI23Flash_fwd_kernel_traitsILi256ELi64ELi64ELi4ELb0ELb0EN7cutlass6half_tE19Flash_kernel_traitsILi256ELi64ELi64ELi4ES3_EELb0ELb0ELb0ELb0ELb0ELb1ELb1ELb1EEEvNS_16Flash_fwd_paramsE:
	.zero		816


//--------------------- .nv.constant0._ZN5flash24flash_fwd_splitkv_kernelI23Flash_fwd_kernel_traitsILi256ELi64ELi64ELi4ELb0ELb0EN7cutlass6half_tE19Flash_kernel_traitsILi256ELi64ELi64ELi4ES3_EELb0ELb1ELb0ELb0ELb0ELb0ELb0ELb0EEEvNS_16Flash_fwd_paramsE --------------------------
	.section	.nv.constant0._ZN5flash24flash_fwd_splitkv_kernelI23Flash_fwd_kernel_traitsILi256ELi64ELi64ELi4ELb0ELb0EN7cutlass6half_tE19Flash_kernel_traitsILi256ELi64ELi64ELi4ES3_EELb0ELb1ELb0ELb0ELb0ELb0ELb0ELb0EEEvNS_16Flash_fwd_paramsE,"a",@progbits
	.sectionflags	@""
	.align	4
.nv.constant0._ZN5flash24flash_fwd_splitkv_kernelI23Flash_fwd_kernel_traitsILi256ELi64ELi64ELi4ELb0ELb0EN7cutlass6half_tE19Flash_kernel_traitsILi256ELi64ELi64ELi4ES3_EELb0ELb1ELb0ELb0ELb0ELb0ELb0ELb0EEEvNS_16Flash_fwd_paramsE:
	.zero		816


//--------------------- .nv.constant0._ZN5flash24flash_fwd_splitkv_kernelI23Flash_fwd_kernel_traitsILi256ELi64ELi64ELi4ELb0ELb0EN7cutlass6half_tE19Flash_kernel_traitsILi256ELi64ELi64ELi4ES3_EELb0ELb1ELb0ELb0ELb0ELb1ELb0ELb0EEEvNS_16Flash_fwd_paramsE --------------------------
	.section	.nv.constant0._ZN5flash24flash_fwd_splitkv_kernelI23Flash_fwd_kernel_traitsILi256ELi64ELi64ELi4ELb0ELb0EN7cutlass6half_tE19Flash_kernel_traitsILi256ELi64ELi64ELi4ES3_EELb0ELb1ELb0ELb0ELb0ELb1ELb0ELb0EEEvNS_16Flash_fwd_paramsE,"a",@progbits
	.sectionflags	@""
	.align	4
.nv.constant0._ZN5flash24flash_fwd_splitkv_kernelI23Flash_fwd_kernel_traitsILi256ELi64ELi64ELi4ELb0ELb0EN7cutlass6half_tE19Flash_kernel_traitsILi256ELi64ELi64ELi4ES3_EELb0ELb1ELb0ELb0ELb0ELb1ELb0ELb0EEEvNS_16Flash_fwd_paramsE:
	.zero		816


//--------------------- .nv.constant0._ZN5flash24flash_fwd_splitkv_kernelI23Flash_fwd_kernel_traitsILi256ELi64ELi64ELi4ELb0ELb0EN7cutlass6half_tE19Flash_kernel_traitsILi256ELi64ELi64ELi4ES3_EELb0ELb1ELb0ELb0ELb0ELb0ELb0ELb1EEEvNS_16Flash_fwd_paramsE --------------------------
	.section	.nv.constant0._ZN5flash24flash_fwd_splitkv_kernelI23Flash_fwd_kernel_traitsILi256ELi64ELi64ELi4ELb0ELb0EN7cutlass6half_tE19Flash_kernel_traitsILi256ELi64ELi64ELi4ES3_EELb0ELb1ELb0ELb0ELb0ELb0ELb0ELb1EEEvNS_16Flash_fwd_paramsE,"a",@progbits
	.sectionflags	@""
	.align	4
.nv.constant0._ZN5flash24flash_fwd_splitkv_kernelI23Flash_fwd_kernel_traitsILi256ELi64ELi64ELi4ELb0ELb0EN7cutlass6half_tE19Flash_kernel_traitsILi256ELi64ELi64ELi4ES3_EELb0ELb1ELb0ELb0ELb0ELb0ELb0ELb1EEEvNS_16Flash_fwd_paramsE:
	.zero		816


//--------------------- .nv.constant0._ZN5flash24flash_fwd_splitkv_kernelI23Flash_fwd_kernel_traitsILi256ELi64ELi64ELi4ELb0ELb0EN7cutlass6half_tE19Flash_kernel_traitsILi256ELi64ELi64ELi4ES3_EELb0ELb1ELb0ELb0ELb0ELb1ELb0ELb1EEEvNS_16Flash_fwd_paramsE --------------------------
	.section	.nv.constant0._ZN5flash24flash_fwd_splitkv_kernelI23Flash_fwd_kernel_traitsILi256ELi64ELi64ELi4ELb0ELb0EN7cutlass6half_tE19Flash_kernel_traitsILi256ELi64ELi64ELi4ES3_EELb0ELb1ELb0ELb0ELb0ELb1ELb0ELb1EEEvNS_16Flash_fwd_paramsE,"a",@progbits
	.sectionflags	@""
	.align	4
.nv.constant0._ZN5flash24flash_fwd_splitkv_kernelI23Flash_fwd_kernel_traitsILi256ELi64ELi64ELi4ELb0ELb0EN7cutlass6half_tE19Flash_kernel_traitsILi256ELi64ELi64ELi4ES3_EELb0ELb1ELb0ELb0ELb0ELb1ELb0ELb1EEEvNS_16Flash_fwd_paramsE:
	.zero		816


//--------------------- .nv.constant0._ZN5flash24flash_fwd_splitkv_kernelI23Flash_fwd_kernel_traitsILi256ELi64ELi64ELi4ELb0ELb0EN7cutlass6half_tE19Flash_kernel_traitsILi256ELi64ELi64ELi4ES3_EELb0ELb1ELb0ELb0ELb0ELb0ELb1ELb0EEEvNS_16Flash_fwd_paramsE --------------------------
	.section	.nv.constant0._ZN5flash24flash_fwd_splitkv_kernelI23Flash_fwd_kernel_traitsILi256ELi64ELi64ELi4ELb0ELb0EN7cutlass6half_tE19Flash_kernel_traitsILi256ELi64ELi64ELi4ES3_EELb0ELb1ELb0ELb0ELb0ELb0ELb1ELb0EEEvNS_16Flash_fwd_paramsE,"a",@progbits
	.sectionflags	@""
	.align	4
.nv.constant0._ZN5flash24flash_fwd_splitkv_kernelI23Flash_fwd_kernel_traitsILi256ELi64ELi64ELi4ELb0ELb0EN7cutlass6half_tE19Flash_kernel_traitsILi256ELi64ELi64ELi4ES3_EELb0ELb1ELb0ELb0ELb0ELb0ELb1ELb0EEEvNS_16Flash_fwd_paramsE:
	.zero		816


//--------------------- .nv.constant0._ZN5flash24flash_fwd_splitkv_kernelI23Flash_fwd_kernel_traitsILi256ELi64ELi64ELi4ELb0ELb0EN7cutlass6half_tE19Flash_kernel_traitsILi256ELi64ELi64ELi4ES3_EELb0ELb1ELb0ELb0ELb0ELb1ELb1ELb0EEEvNS_16Flash_fwd_paramsE --------------------------
	.section	.nv.constant0._ZN5flash24flash_fwd_splitkv_kernelI23Flash_fwd_kernel_traitsILi256ELi64ELi64ELi4ELb0ELb0EN7cutlass6half_tE19Flash_kernel_traitsILi256ELi64ELi64ELi4ES3_EELb0ELb1ELb0ELb0ELb0ELb1ELb1ELb0EEEvNS_16Flash_fwd_paramsE,"a",@progbits
	.sectionflags	@""
	.align	4
.nv.constant0._ZN5flash24flash_fwd_splitkv_kernelI23Flash_fwd_kernel_traitsILi256ELi64ELi64ELi4ELb0ELb0EN7cutlass6half_tE19Flash_kernel_traitsILi256ELi64ELi64ELi4ES3_EELb0ELb1ELb0ELb0ELb0ELb1ELb1ELb0EEEvNS_16Flash_fwd_paramsE:
	.zero		816


//--------------------- .nv.constant0._ZN5flash24flash_fwd_splitkv_kernelI23Flash_fwd_kernel_traitsILi256ELi64ELi64ELi4ELb0ELb0EN7cutlass6half_tE19Flash_kernel_traitsILi256ELi64ELi64ELi4ES3_EELb0ELb1ELb0ELb0ELb0ELb0ELb1ELb1EEEvNS_16Flash_fwd_paramsE --------------------------
	.section	.nv.constant0._ZN5flash24flash_fwd_splitkv_kernelI23Flash_fwd_kernel_traitsILi256ELi64ELi64ELi4ELb0ELb0EN7cutlass6half_tE19Flash_kernel_traitsILi256ELi64ELi64ELi4ES3_EELb0ELb1ELb0ELb0ELb0ELb0ELb1ELb1EEEvNS_16Flash_fwd_paramsE,"a",@progbits
	.sectionflags	@""
	.align	4
.nv.constant0._ZN5flash24flash_fwd_splitkv_kernelI23Flash_fwd_kernel_traitsILi256ELi64ELi64ELi4ELb0ELb0EN7cutlass6half_tE19Flash_kernel_traitsILi256ELi64ELi64ELi4ES3_EELb0ELb1ELb0ELb0ELb0ELb0ELb1ELb1EEEvNS_16Flash_fwd_paramsE:
	.zero		816


//--------------------- .nv.constant0._ZN5flash24flash_fwd_splitkv_kernelI23Flash_fwd_kernel_traitsILi256ELi64ELi64ELi4ELb0ELb0EN7cutlass6half_tE19Flash_kernel_traitsILi256ELi64ELi64ELi4ES3_EELb0ELb1ELb0ELb0ELb0ELb1ELb1ELb1EEEvNS_16Flash_fwd_paramsE --------------------------
	.section	.nv.constant0._ZN5flash24flash_fwd_splitkv_kernelI23Flash_fwd_kernel_traitsILi256ELi64ELi64ELi4ELb0ELb0EN7cutlass6half_tE19Flash_kernel_traitsILi256ELi64ELi64ELi4ES3_EELb0ELb1ELb0ELb0ELb0ELb1ELb1ELb1EEEvNS_16Flash_fwd_paramsE,"a",@progbits
	.sectionflags	@""
	.align	4
.nv.constant0._ZN5flash24flash_fwd_splitkv_kernelI23Flash_fwd_kernel_traitsILi256ELi64ELi64ELi4ELb0ELb0EN7cutlass6half_tE19Flash_kernel_traitsILi256ELi64ELi64ELi4ES3_EELb0ELb1ELb0ELb0ELb0ELb1ELb1ELb1EEEvNS_16Flash_fwd_paramsE:
	.zero		816


//--------------------- .nv.constant0._ZN5flash24flash_fwd_splitkv_kernelI23Flash_fwd_kernel_traitsILi256ELi64ELi64ELi4ELb0ELb0EN7cutlass6half_tE19Flash_kernel_traitsILi256ELi64ELi64ELi4ES3_EELb0ELb0ELb0ELb0ELb1ELb0ELb0ELb0EEEvNS_16Flash_fwd_paramsE --------------------------
	.section	.nv.constant0._ZN5flash24flash_fwd_splitkv_kernelI23Flash_fwd_kernel_traitsILi256ELi64ELi64ELi4ELb0ELb0EN7cutlass6half_tE19Flash_kernel_traitsILi256ELi64ELi64ELi4ES3_EELb0ELb0ELb0ELb0ELb1ELb0ELb0ELb0EEEvNS_16Flash_fwd_paramsE,"a",@progbits
	.sectionflags	@""
	.align	4
.nv.constant0._ZN5flash24flash_fwd_splitkv_kernelI23Flash_fwd_kernel_traitsILi256ELi64ELi64ELi4ELb0ELb0EN7cutlass6half_tE19Flash_kernel_traitsILi256ELi64ELi64ELi4ES3_EELb0ELb0ELb0ELb0ELb1ELb0ELb0ELb0EEEvNS_16Flash_fwd_paramsE:
	.zero		816


//--------------------- .nv.constant0._ZN5flash24flash_fwd_splitkv_kernelI23Flash_fwd_kernel_traitsILi256ELi64ELi64ELi4ELb0ELb0EN7cutlass6half_tE19Flash_kernel_traitsILi256ELi64ELi64ELi4ES3_EELb0ELb0ELb0ELb0ELb1ELb1ELb0ELb0EEEvNS_16Flash_fwd_paramsE --------------------------
	.section	.nv.constant0._ZN5flash24flash_fwd_splitkv_kernelI23Flash_fwd_kernel_traitsILi256ELi64ELi64ELi4ELb0ELb0EN7cutlass6half_tE19Flash_kernel_traitsILi256ELi64ELi64ELi4ES3_EELb0ELb0ELb0ELb0ELb1ELb1ELb0ELb0EEEvNS_16Flash_fwd_paramsE,"a",@progbits
	.sectionflags	@""
	.align	4
.nv.constant0._ZN5flash24flash_fwd_splitkv_kernelI23Flash_fwd_kernel_traitsILi256ELi64ELi64ELi4ELb0ELb0EN7cutlass6half_tE19Flash_kernel_traitsILi256ELi64ELi64ELi4ES3_EELb0ELb0ELb0ELb0ELb1ELb1ELb0ELb0EEEvNS_16Flash_fwd_paramsE:
	.zero		816


//--------------------- .nv.constant0._ZN5flash24flash_fwd_splitkv_kernelI23Flash_fwd_kernel_traitsILi256ELi64ELi64ELi4ELb0ELb0EN7cutlass6half_tE19Flash_kernel_traitsILi256ELi64ELi64ELi4ES3_EELb0ELb0ELb1ELb0ELb0ELb0ELb0ELb0EEEvNS_16Flash_fwd_paramsE --------------------------
	.section	.nv.constant0._ZN5flash24flash_fwd_splitkv_kernelI23Flash_fwd_kernel_traitsILi256ELi64ELi64ELi4ELb0ELb0EN7cutlass6half_tE19Flash_kernel_traitsILi256ELi64ELi64ELi4ES3_EELb0ELb0ELb1ELb0ELb0ELb0ELb0ELb0EEEvNS_16Flash_fwd_paramsE,"a",@progbits
	.sectionflags	@""
	.align	4
.nv.constant0._ZN5flash24flash_fwd_splitkv_kernelI23Flash_fwd_kernel_traitsILi256ELi64ELi64ELi4ELb0ELb0EN7cutlass6half_tE19Flash_kernel_traitsILi256ELi64ELi64ELi4ES3_EELb0ELb0ELb1ELb0ELb0ELb0ELb0ELb0EEEvNS_16Flash_fwd_paramsE:
	.zero		816


//--------------------- .nv.constant0._ZN5flash24flash_fwd_splitkv_kernelI23Flash_fwd_kernel_traitsILi256ELi64ELi64ELi4ELb0ELb0EN7cutlass6half_tE19Flash_kernel_traitsILi256ELi64ELi64ELi4ES3_EELb0ELb0ELb1ELb0ELb0ELb1ELb0ELb0EEEvNS_16Flash_fwd_paramsE --------------------------
	.section	.nv.constant0._ZN5flash24flash_fwd_splitkv_kernelI23Flash_fwd_kernel_traitsILi256ELi64ELi64ELi4ELb0ELb0EN7cutlass6half_tE19Flash_kernel_traitsILi256ELi64ELi64ELi4ES3_EELb0ELb0ELb1ELb0ELb0ELb1ELb0ELb0EEEvNS_16Flash_fwd_paramsE,"a",@progbits
	.sectionflags	@""
	.align	4
.nv.constant0._ZN5flash24flash_fwd_splitkv_kernelI23Flash_fwd_kernel_traitsILi256ELi64ELi64ELi4ELb0ELb0EN7cutlass6half_tE19Flash_kernel_traitsILi256ELi64ELi64ELi4ES3_EELb0ELb0ELb1ELb0ELb0ELb1ELb0ELb0EEEvNS_16Flash_fwd_paramsE:
	.zero		816


//--------------------- .nv.constant0._ZN5flash24flash_fwd_splitkv_kernelI23Flash_fwd_kernel_traitsILi256ELi64ELi64ELi4ELb0ELb0EN7cutlass6half_tE19Flash_kernel_traitsILi256ELi64ELi64ELi4ES3_EELb0ELb0ELb0ELb0ELb1ELb0ELb0ELb1EEEvNS_16Flash_fwd_paramsE --------------------------
	.section	.nv.constant0._ZN5flash24flash_fwd_splitkv_kernelI23Flash_fwd_kernel_traitsILi256ELi64ELi64ELi4ELb0ELb0EN7cutlass6half_tE19Flash_kernel_traitsILi256ELi64ELi64ELi4ES3_EELb0ELb0ELb0ELb0ELb1ELb0ELb0ELb1EEEvNS_16Flash_fwd_paramsE,"a",@progbits
	.sectionflags	@""
	.align	4
.nv.constant0._ZN5flash24flash_fwd_splitkv_kernelI23Flash_fwd_kernel_traitsILi256ELi64ELi64ELi4ELb0ELb0EN7cutlass6half_tE19Flash_kernel_traitsILi256ELi64ELi64ELi4ES3_EELb0ELb0ELb0ELb0ELb1ELb0ELb0ELb1EEEvNS_16Flash_fwd_paramsE:
	.zero		816


//--------------------- .nv.constant0._ZN5flash24flash_fwd_splitkv_kernelI23Flash_fwd_kernel_traitsILi256ELi64ELi64ELi4ELb0ELb0EN7cutlass6half_tE19Flash_kernel_traitsILi256ELi64ELi64ELi4ES3_EELb0ELb0ELb0ELb0ELb1ELb1ELb0ELb1EEEvNS_16Flash_fwd_paramsE --------------------------
	.section	.nv.constant0._ZN5flash24flash_fwd_splitkv_kernelI23Flash_fwd_kernel_traitsILi256ELi64ELi64ELi4ELb0ELb0EN7cutlass6half_tE19Flash_kernel_traitsILi256ELi64ELi64ELi4ES3_EELb0ELb0ELb0ELb0ELb1ELb1ELb0ELb1EEEvNS_16Flash_fwd_paramsE,"a",@progbits
	.sectionflags	@""
	.align	4
.nv.constant0._ZN5flash24flash_fwd_splitkv_kernelI23Flash_fwd_kernel_traitsILi256ELi64ELi64ELi4ELb0ELb0EN7cutlass6half_tE19Flash_kernel_traitsILi256ELi64ELi64ELi4ES3_EELb0ELb0ELb0ELb0ELb1ELb1ELb0ELb1EEEvNS_16Flash_fwd_paramsE:
	.zero		816


//--------------------- .nv.constant0._ZN5flash24flash_fwd_splitkv_kernelI23Flash_fwd_kernel_traitsILi256ELi64ELi64ELi4ELb0ELb0EN7cutlass6half_tE19Flash_kernel_traitsILi256ELi64ELi64ELi4ES3_EELb0ELb0ELb1ELb0ELb0ELb0ELb0ELb1EEEvNS_16Flash_fwd_paramsE --------------------------
	.section	.nv.constant0._ZN5flash24flash_fwd_splitkv_kernelI23Flash_fwd_kernel_traitsILi256ELi64ELi64ELi4ELb0ELb0EN7cutlass6half_tE19Flash_kernel_traitsILi256ELi64ELi64ELi4ES3_EELb0ELb0ELb1ELb0ELb0ELb0ELb0ELb1EEEvNS_16Flash_fwd_paramsE,"a",@progbits
	.sectionflags	@""
	.align	4
.nv.constant0._ZN5flash24flash_fwd_splitkv_kernelI23Flash_fwd_kernel_traitsILi256ELi64ELi64ELi4ELb0ELb0EN7cutlass6half_tE19Flash_kernel_traitsILi256ELi64ELi64ELi4ES3_EELb0ELb0ELb1ELb0ELb0ELb0ELb0ELb1EEEvNS_16Flash_fwd_paramsE:
	.zero		816


//--------------------- .nv.constant0._ZN5flash24flash_fwd_splitkv_kernelI23Flash_fwd_kernel_traitsILi256ELi64ELi64ELi4ELb0ELb0EN7cutlass6half_tE19Flash_kernel_traitsILi256ELi64ELi64ELi4ES3_EELb0ELb0ELb1ELb0ELb0ELb1ELb0ELb1EEEvNS_16Flash_fwd_paramsE --------------------------
	.section	.nv.constant0._ZN5flash24flash_fwd_splitkv_kernelI23Flash_fwd_kernel_traitsILi256ELi64ELi64ELi4ELb0ELb0EN7cutlass6half_tE19Flash_kernel_traitsILi256ELi64ELi64ELi4ES3_EELb0ELb0ELb1ELb0ELb0ELb1ELb0ELb1EEEvNS_16Flash_fwd_paramsE,"a",@progbits
	.sectionflags	@""
	.align	4
.nv.constant0._ZN5flash24flash_fwd_splitkv_kernelI23Flash_fwd_kernel_traitsILi256ELi64ELi64ELi4ELb0ELb0EN7cutlass6half_tE19Flash_kernel_traitsILi256ELi64ELi64ELi4ES3_EELb0ELb0ELb1ELb0ELb0ELb1ELb0ELb1EEEvNS_16Flash_fwd_paramsE:
	.zero		816


//--------------------- .nv.constant0._ZN5flash24flash_fwd_splitkv_kernelI23Flash_fwd_kernel_traitsILi256ELi64ELi64ELi4ELb0ELb0EN7cutlass6half_tE19Flash_kernel_traitsILi256ELi64ELi64ELi4ES3_EELb0ELb0ELb0ELb0ELb1ELb0ELb1ELb0EEEvNS_16Flash_fwd_paramsE --------------------------
	.section	.nv.constant0._ZN5flash24flash_fwd_splitkv_kernelI23Flash_fwd_kernel_traitsILi256ELi64ELi64ELi4ELb0ELb0EN7cutlass6half_tE19Flash_kernel_traitsILi256ELi64ELi64ELi4ES3_EELb0ELb0ELb0ELb0ELb1ELb0ELb1ELb0EEEvNS_16Flash_fwd_paramsE,"a",@progbits
	.sectionflags	@""
	.align	4
.nv.constant0._ZN5flash24flash_fwd_splitkv_kernelI23Flash_fwd_kernel_traitsILi256ELi64ELi64ELi4ELb0ELb0EN7cutlass6half_tE19Flash_kernel_traitsILi256ELi64ELi64ELi4ES3_EELb0ELb0ELb0ELb0ELb1ELb0ELb1ELb0EEEvNS_16Flash_fwd_paramsE:
	.zero		816


//--------------------- .nv.constant0._ZN5flash24flash_fwd_splitkv_kernelI23Flash_fwd_kernel_traitsILi256ELi64ELi64ELi4ELb0ELb0EN7cutlass6half_tE19Flash_kernel_traitsILi256ELi64ELi64ELi4ES3_EELb0ELb0ELb0ELb0ELb1ELb1ELb1ELb0EEEvNS_16Flash_fwd_paramsE --------------------------
	.section	.nv.constant0._ZN5flash24flash_fwd_splitkv_kernelI23Flash_fwd_kernel_traitsILi256ELi64ELi64ELi4ELb0ELb0EN7cutlass6half_tE19Flash_kernel_traitsILi256ELi64ELi64ELi4ES3_EELb0ELb0ELb0ELb0ELb1ELb1ELb1ELb0EEEvNS_16Flash_fwd_paramsE,"a",@progbits
	.sectionflags	@""
	.align	4
.nv.constant0._ZN5flash24flash_fwd_splitkv_kernelI23Flash_fwd_kernel_traitsILi256ELi64ELi64ELi4ELb0ELb0EN7cutlass6half_tE19Flash_kernel_traitsILi256ELi64ELi64ELi4ES3_EELb0ELb0ELb0ELb0ELb1ELb1ELb1ELb0EEEvNS_16Flash_fwd_paramsE:
	.zero		816


//--------------------- .nv.constant0._ZN5flash24flash_fwd_splitkv_kernelI23Flash_fwd_kernel_traitsILi256ELi64ELi64ELi4ELb0ELb0EN7cutlass6half_tE19Flash_kernel_traitsILi256ELi64ELi64ELi4ES3_EELb0ELb0ELb1ELb0ELb0ELb0ELb1ELb0EEEvNS_16Flash_fwd_paramsE --------------------------
	.section	.nv.constant0._ZN5flash24flash_fwd_splitkv_kernelI23Flash_fwd_kernel_traitsILi256ELi64ELi64ELi4ELb0ELb0EN7cutlass6half_tE19Flash_kernel_traitsILi256ELi64ELi64ELi4ES3_EELb0ELb0ELb1ELb0ELb0ELb0ELb1ELb0EEEvNS_16Flash_fwd_paramsE,"a",@progbits
	.sectionflags	@""
	.align	4
.nv.constant0._ZN5flash24flash_fwd_splitkv_kernelI23Flash_fwd_kernel_traitsILi256ELi64ELi64ELi4ELb0ELb0EN7cutlass6half_tE19Flash_kernel_traitsILi256ELi64ELi64ELi4ES3_EELb0ELb0ELb1ELb0ELb0ELb0ELb1ELb0EEEvNS_16Flash_fwd_paramsE:
	.zero		816


//--------------------- .nv.constant0._ZN5flash24flash_fwd_splitkv_kernelI23Flash_fwd_kernel_traitsILi256ELi64ELi64ELi4ELb0ELb0EN7cutlass6half_tE19Flash_kernel_traitsILi256ELi64ELi64ELi4ES3_EELb0ELb0ELb1ELb0ELb0ELb1ELb1ELb0EEEvNS_16Flash_fwd_paramsE --------------------------
	.section	.nv.constant0._ZN5flash24flash_fwd_splitkv_kernelI23Flash_fwd_kernel_traitsILi256ELi64ELi64ELi4ELb0ELb0EN7cutlass6half_tE19Flash_kernel_traitsILi256ELi64ELi64ELi4ES3_EELb0ELb0ELb1ELb0ELb0ELb1ELb1ELb0EEEvNS_16Flash_fwd_paramsE,"a",@progbits
	.sectionflags	@""
	.align	4
.nv.constant0._ZN5flash24flash_fwd_splitkv_kernelI23Flash_fwd_kernel_traitsILi256ELi64ELi64ELi4ELb0ELb0EN7cutlass6half_tE19Flash_kernel_traitsILi256ELi64ELi64ELi4ES3_EELb0ELb0ELb1ELb0ELb0ELb1ELb1ELb0EEEvNS_16Flash_fwd_paramsE:
	.zero		816


//--------------------- .nv.constant0._ZN5flash24flash_fwd_splitkv_kernelI23Flash_fwd_kernel_traitsILi256ELi64ELi64ELi4ELb0ELb0EN7cutlass6half_tE19Flash_kernel_traitsILi256ELi64ELi64ELi4ES3_EELb0ELb0ELb0ELb0ELb1ELb0ELb1ELb1EEEvNS_16Flash_fwd_paramsE --------------------------
	.section	.nv.constant0._ZN5flash24flash_fwd_splitkv_kernelI23Flash_fwd_kernel_traitsILi256ELi64ELi64ELi4ELb0ELb0EN7cutlass6half_tE19Flash_kernel_traitsILi256ELi64ELi64ELi4ES3_EELb0ELb0ELb0ELb0ELb1ELb0ELb1ELb1EEEvNS_16Flash_fwd_paramsE,"a",@progbits
	.sectionflags	@""
	.align	4
.nv.constant0._ZN5flash24flash_fwd_splitkv_kernelI23Flash_fwd_kernel_traitsILi256ELi64ELi64ELi4ELb0ELb0EN7cutlass6half_tE19Flash_kernel_traitsILi256ELi64ELi64ELi4ES3_EELb0ELb0ELb0ELb0ELb1ELb0ELb1ELb1EEEvNS_16Flash_fwd_paramsE:
	.zero		816


//--------------------- .nv.constant0._ZN5flash24flash_fwd_splitkv_kernelI23Flash_fwd_kernel_traitsILi256ELi64ELi64ELi4ELb0ELb0EN7cutlass6half_tE19Flash_kernel_traitsILi256ELi64ELi64ELi4ES3_EELb0ELb0ELb0ELb0ELb1ELb1ELb1ELb1EEEvNS_16Flash_fwd_paramsE --------------------------
	.section	.nv.constant0._ZN5flash24flash_fwd_splitkv_kernelI23Flash_fwd_kernel_traitsILi256ELi64ELi64ELi4ELb0ELb0EN7cutlass6half_tE19Flash_kernel_traitsILi256ELi64ELi64ELi4ES3_EELb0ELb0ELb0ELb0ELb1ELb1ELb1ELb1EEEvNS_16Flash_fwd_paramsE,"a",@progbits
	.sectionflags	@""
	.align	4
.nv.constant0._ZN5flash24flash_fwd_splitkv_kernelI23Flash_fwd_kernel_traitsILi256ELi64ELi64ELi4ELb0ELb0EN7cutlass6half_tE19Flash_kernel_traitsILi256ELi64ELi64ELi4ES3_EELb0ELb0ELb0ELb0ELb1ELb1ELb1ELb1EEEvNS_16Flash_fwd_paramsE:
	.zero		816


//--------------------- .nv.constant0._ZN5flash24flash_fwd_splitkv_kernelI23Flash_fwd_kernel_traitsILi256ELi64ELi64ELi4ELb0ELb0EN7cutlass6half_tE19Flash_kernel_traitsILi256ELi64ELi64ELi4ES3_EELb0ELb0ELb1ELb0ELb0ELb0ELb1ELb1EEEvNS_16Flash_fwd_paramsE --------------------------
	.section	.nv.constant0._ZN5flash24flash_fwd_splitkv_kernelI23Flash_fwd_kernel_traitsILi256ELi64ELi64ELi4ELb0ELb0EN7cutlass6half_tE19Flash_kernel_traitsILi256ELi64ELi64ELi4ES3_EELb0ELb0ELb1ELb0ELb0ELb0ELb1ELb1EEEvNS_16Flash_fwd_paramsE,"a",@progbits
	.sectionflags	@""
	.align	4
.nv.constant0._ZN5flash24flash_fwd_splitkv_kernelI23Flash_fwd_kernel_traitsILi256ELi64ELi64ELi4ELb0ELb0EN7cutlass6half_tE19Flash_kernel_traitsILi256ELi64ELi64ELi4ES3_EELb0ELb0ELb1ELb0ELb0ELb0ELb1ELb1EEEvNS_16Flash_fwd_paramsE:
	.zero		816


//--------------------- .nv.constant0._ZN5flash24flash_fwd_splitkv_kernelI23Flash_fwd_kernel_traitsILi256ELi64ELi64ELi4ELb0ELb0EN7cutlass6half_tE19Flash_kernel_traitsILi256ELi64ELi64ELi4ES3_EELb0ELb0ELb1ELb0ELb0ELb1ELb1ELb1EEEvNS_16Flash_fwd_paramsE --------------------------
	.section	.nv.constant0._ZN5flash24flash_fwd_splitkv_kernelI23Flash_fwd_kernel_traitsILi256ELi64ELi64ELi4ELb0ELb0EN7cutlass6half_tE19Flash_kernel_traitsILi256ELi64ELi64ELi4ES3_EELb0ELb0ELb1ELb0ELb0ELb1ELb1ELb1EEEvNS_16Flash_fwd_paramsE,"a",@progbits
	.sectionflags	@""
	.align	4
.nv.constant0._ZN5flash24flash_fwd_splitkv_kernelI23Flash_fwd_kernel_traitsILi256ELi64ELi64ELi4ELb0ELb0EN7cutlass6half_tE19Flash_kernel_traitsILi256ELi64ELi64ELi4ES3_EELb0ELb0ELb1ELb0ELb0ELb1ELb1ELb1EEEvNS_16Flash_fwd_paramsE:
	.zero		816


//--------------------- .nv.constant0._ZN5flash24flash_fwd_splitkv_kernelI23Flash_fwd_kernel_traitsILi256ELi64ELi64ELi4ELb0ELb0EN7cutlass6half_tE19Flash_kernel_traitsILi256ELi64ELi64ELi4ES3_EELb0ELb1ELb0ELb0ELb1ELb0ELb0ELb0EEEvNS_16Flash_fwd_paramsE --------------------------
	.section	.nv.constant0._ZN5flash24flash_fwd_splitkv_kernelI23Flash_fwd_kernel_traitsILi256ELi64ELi64ELi4ELb0ELb0EN7cutlass6half_tE19Flash_kernel_traitsILi256ELi64ELi64ELi4ES3_EELb0ELb1ELb0ELb0ELb1ELb0ELb0ELb0EEEvNS_16Flash_fwd_paramsE,"a",@progbits
	.sectionflags	@""
	.align	4
.nv.constant0._ZN5flash24flash_fwd_splitkv_kernelI23Flash_fwd_kernel_traitsILi256ELi64ELi64ELi4ELb0ELb0EN7cutlass6half_tE19Flash_kernel_traitsILi256ELi64ELi64ELi4ES3_EELb0ELb1ELb0ELb0ELb1ELb0ELb0ELb0EEEvNS_16Flash_fwd_paramsE:
	.zero		816


//--------------------- .nv.constant0._ZN5flash24flash_fwd_splitkv_kernelI23Flash_fwd_kernel_traitsILi256ELi64ELi64ELi4ELb0ELb0EN7cutlass6half_tE19Flash_kernel_traitsILi256ELi64ELi64ELi4ES3_EELb0ELb1ELb0ELb0ELb1ELb1ELb0ELb0EEEvNS_16Flash_fwd_paramsE --------------------------
	.section	.nv.constant0._ZN5flash24flash_fwd_splitkv_kernelI23Flash_fwd_kernel_traitsILi256ELi64ELi64ELi4ELb0ELb0EN7cutlass6half_tE19Flash_kernel_traitsILi256ELi64ELi64ELi4ES3_EELb0ELb1ELb0ELb0ELb1ELb1ELb0ELb0EEEvNS_16Flash_fwd_paramsE,"a",@progbits
	.sectionflags	@""
	.align	4
.nv.constant0._ZN5flash24flash_fwd_splitkv_kernelI23Flash_fwd_kernel_traitsILi256ELi64ELi64ELi4ELb0ELb0EN7cutlass6half_tE19Flash_kernel_traitsILi256ELi64ELi64ELi4ES3_EELb0ELb1ELb0ELb0ELb1ELb1ELb0ELb0EEEvNS_16Flash_fwd_paramsE:
	.zero		816


//--------------------- .nv.constant0._ZN5flash24flash_fwd_splitkv_kernelI23Flash_fwd_kernel_traitsILi256ELi64ELi64ELi4ELb0ELb0EN7cutlass6half_tE19Flash_kernel_traitsILi256ELi64ELi64ELi4ES3_EELb0ELb1ELb1ELb0ELb0ELb0ELb0ELb0EEEvNS_16Flash_fwd_paramsE --------------------------
	.section	.nv.constant0._ZN5flash24flash_fwd_splitkv_kernelI23Flash_fwd_kernel_traitsILi256ELi64ELi64ELi4ELb0ELb0EN7cutlass6half_tE19Flash_kernel_traitsILi256ELi64ELi64ELi4ES3_EELb0ELb1ELb1ELb0ELb0ELb0ELb0ELb0EEEvNS_16Flash_fwd_paramsE,"a",@progbits
	.sectionflags	@""
	.align	4
.nv.constant0._ZN5flash24flash_fwd_splitkv_kernelI23Flash_fwd_kernel_traitsILi256ELi64ELi64ELi4ELb0ELb0EN7cutlass6half_tE19Flash_kernel_traitsILi256ELi64ELi64ELi4ES3_EELb0ELb1ELb1ELb0ELb0ELb0ELb0ELb0EEEvNS_16Flash_fwd_paramsE:
	.zero		816


//--------------------- .nv.constant0._ZN5flash24flash_fwd_splitkv_kernelI23Flash_fwd_kernel_traitsILi256ELi64ELi64ELi4ELb0ELb0EN7cutlass6half_tE19Flash_kernel_traitsILi256ELi64ELi64ELi4ES3_EELb0ELb1ELb1ELb0ELb0ELb1ELb0ELb0EEEvNS_16Flash_fwd_paramsE --------------------------
	.section	.nv.constant0._ZN5flash24flash_fwd_splitkv_kernelI23Flash_fwd_kernel_traitsILi256ELi64ELi64ELi4ELb0ELb0EN7cutlass6half_tE19Flash_kernel_traitsILi256ELi64ELi64ELi4ES3_EELb0ELb1ELb1ELb0ELb0ELb1ELb0ELb0EEEvNS_16Flash_fwd_paramsE,"a",@progbits
	.sectionflags	@""
	.align	4
.nv.constant0._ZN5flash24flash_fwd_splitkv_kernelI23Flash_fwd_kernel_traitsILi256ELi64ELi64ELi4ELb0ELb0EN7cutlass6half_tE19Flash_kernel_traitsILi256ELi64ELi64ELi4ES3_EELb0ELb1ELb1ELb0ELb0ELb1ELb0ELb0EEEvNS_16Flash_fwd_paramsE:
	.zero		816


//--------------------- .nv.constant0._ZN5flash24flash_fwd_splitkv_kernelI23Flash_fwd_kernel_traitsILi256ELi64ELi64ELi4ELb0ELb0EN7cutlass6half_tE19Flash_kernel_traitsILi256ELi64ELi64ELi4ES3_EELb0ELb1ELb0ELb0ELb1ELb0ELb0ELb1EEEvNS_16Flash_fwd_paramsE --------------------------
	.section	.nv.constant0._ZN5flash24flash_fwd_splitkv_kernelI23Flash_fwd_kernel_traitsILi256ELi64ELi64ELi4ELb0ELb0EN7cutlass6half_tE19Flash_kernel_traitsILi256ELi64ELi64ELi4ES3_EELb0ELb1ELb0ELb0ELb1ELb0ELb0ELb1EEEvNS_16Flash_fwd_paramsE,"a",@progbits
	.sectionflags	@""
	.align	4
.nv.constant0._ZN5flash24flash_fwd_splitkv_kernelI23Flash_fwd_kernel_traitsILi256ELi64ELi64ELi4ELb0ELb0EN7cutlass6half_tE19Flash_kernel_traitsILi256ELi64ELi64ELi4ES3_EELb0ELb1ELb0ELb0ELb1ELb0ELb0ELb1EEEvNS_16Flash_fwd_paramsE:
	.zero		816


//--------------------- .nv.constant0._ZN5flash24flash_fwd_splitkv_kernelI23Flash_fwd_kernel_traitsILi256ELi64ELi64ELi4ELb0ELb0EN7cutlass6half_tE19Flash_kernel_traitsILi256ELi64ELi64ELi4ES3_EELb0ELb1ELb0ELb0ELb1ELb1ELb0ELb1EEEvNS_16Flash_fwd_paramsE --------------------------
	.section	.nv.constant0._ZN5flash24flash_fwd_splitkv_kernelI23Flash_fwd_kernel_traitsILi256ELi64ELi64ELi4ELb0ELb0EN7cutlass6half_tE19Flash_kernel_traitsILi256ELi64ELi64ELi4ES3_EELb0ELb1ELb0ELb0ELb1ELb1ELb0ELb1EEEvNS_16Flash_fwd_paramsE,"a",@progbits
	.sectionflags	@""
	.align	4
.nv.constant0._ZN5flash24flash_fwd_splitkv_kernelI23Flash_fwd_kernel_traitsILi256ELi64ELi64ELi4ELb0ELb0EN7cutlass6half_tE19Flash_kernel_traitsILi256ELi64ELi64ELi4ES3_EELb0ELb1ELb0ELb0ELb1ELb1ELb0ELb1EEEvNS_16Flash_fwd_paramsE:
	.zero		816


//--------------------- .nv.constant0._ZN5flash24flash_fwd_splitkv_kernelI23Flash_fwd_kernel_traitsILi256ELi64ELi64ELi4ELb0ELb0EN7cutlass6half_tE19Flash_kernel_traitsILi256ELi64ELi64ELi4ES3_EELb0ELb1ELb1ELb0ELb0ELb0ELb0ELb1EEEvNS_16Flash_fwd_paramsE --------------------------
	.section	.nv.constant0._ZN5flash24flash_fwd_splitkv_kernelI23Flash_fwd_kernel_traitsILi256ELi64ELi64ELi4ELb0ELb0EN7cutlass6half_tE19Flash_kernel_traitsILi256ELi64ELi64ELi4ES3_EELb0ELb1ELb1ELb0ELb0ELb0ELb0ELb1EEEvNS_16Flash_fwd_paramsE,"a",@progbits
	.sectionflags	@""
	.align	4
.nv.constant0._ZN5flash24flash_fwd_splitkv_kernelI23Flash_fwd_kernel_traitsILi256ELi64ELi64ELi4ELb0ELb0EN7cutlass6half_tE19Flash_kernel_traitsILi256ELi64ELi64ELi4ES3_EELb0ELb1ELb1ELb0ELb0ELb0ELb0ELb1EEEvNS_16Flash_fwd_paramsE:
	.zero		816


//--------------------- .nv.constant0._ZN5flash24flash_fwd_splitkv_kernelI23Flash_fwd_kernel_traitsILi256ELi64ELi64ELi4ELb0ELb0EN7cutlass6half_tE19Flash_kernel_traitsILi256ELi64ELi64ELi4ES3_EELb0ELb1ELb1ELb0ELb0ELb1ELb0ELb1EEEvNS_16Flash_fwd_paramsE --------------------------
	.section	.nv.constant0._ZN5flash24flash_fwd_splitkv_kernelI23Flash_fwd_kernel_traitsILi256ELi64ELi64ELi4ELb0ELb0EN7cutlass6half_tE19Flash_kernel_traitsILi256ELi64ELi64ELi4ES3_EELb0ELb1ELb1ELb0ELb0ELb1ELb0ELb1EEEvNS_16Flash_fwd_paramsE,"a",@progbits
	.sectionflags	@""
	.align	4
.nv.constant0._ZN5flash24flash_fwd_splitkv_kernelI23Flash_fwd_kernel_traitsILi256ELi64ELi64ELi4ELb0ELb0EN7cutlass6half_tE19Flash_kernel_traitsILi256ELi64ELi64ELi4ES3_EELb0ELb1ELb1ELb0ELb0ELb1ELb0ELb1EEEvNS_16Flash_fwd_paramsE:
	.zero		816


//--------------------- .nv.constant0._ZN5flash24flash_fwd_splitkv_kernelI23Flash_fwd_kernel_traitsILi256ELi64ELi64ELi4ELb0ELb0EN7cutlass6half_tE19Flash_kernel_traitsILi256ELi64ELi64ELi4ES3_EELb0ELb1ELb0ELb0ELb1ELb0ELb1ELb0EEEvNS_16Flash_fwd_paramsE --------------------------
	.section	.nv.constant0._ZN5flash24flash_fwd_splitkv_kernelI23Flash_fwd_kernel_traitsILi256ELi64ELi64ELi4ELb0ELb0EN7cutlass6half_tE19Flash_kernel_traitsILi256ELi64ELi64ELi4ES3_EELb0ELb1ELb0ELb0ELb1ELb0ELb1ELb0EEEvNS_16Flash_fwd_paramsE,"a",@progbits
	.sectionflags	@""
	.align	4
.nv.constant0._ZN5flash24flash_fwd_splitkv_kernelI23Flash_fwd_kernel_traitsILi256ELi64ELi64ELi4ELb0ELb0EN7cutlass6half_tE19Flash_kernel_traitsILi256ELi64ELi64ELi4ES3_EELb0ELb1ELb0ELb0ELb1ELb0ELb1ELb0EEEvNS_16Flash_fwd_paramsE:
	.zero		816


//--------------------- .nv.constant0._ZN5flash24flash_fwd_splitkv_kernelI23Flash_fwd_kernel_traitsILi256ELi64ELi64ELi4ELb0ELb0EN7cutlass6half_tE19Flash_kernel_traitsILi256ELi64ELi64ELi4ES3_EELb0ELb1ELb0ELb0ELb1ELb1ELb1ELb0EEEvNS_16Flash_fwd_paramsE --------------------------
	.section	.nv.constant0._ZN5flash24flash_fwd_splitkv_kernelI23Flash_fwd_kernel_traitsILi256ELi64ELi64ELi4ELb0ELb0EN7cutlass6half_tE19Flash_kernel_traitsILi256ELi64ELi64ELi4ES3_EELb0ELb1ELb0ELb0ELb1ELb1ELb1ELb0EEEvNS_16Flash_fwd_paramsE,"a",@progbits
	.sectionflags	@""
	.align	4
.nv.constant0._ZN5flash24flash_fwd_splitkv_kernelI23Flash_fwd_kernel_traitsILi256ELi64ELi64ELi4ELb0ELb0EN7cutlass6half_tE19Flash_kernel_traitsILi256ELi64ELi64ELi4ES3_EELb0ELb1ELb0ELb0ELb1ELb1ELb1ELb0EEEvNS_16Flash_fwd_paramsE:
	.zero		816


//--------------------- .nv.constant0._ZN5flash24flash_fwd_splitkv_kernelI23Flash_fwd_kernel_traitsILi256ELi64ELi64ELi4ELb0ELb0EN7cutlass6half_tE19Flash_kernel_traitsILi256ELi64ELi64ELi4ES3_EELb0ELb1ELb1ELb0ELb0ELb0ELb1ELb0EEEvNS_16Flash_fwd_paramsE --------------------------
	.section	.nv.constant0._ZN5flash24flash_fwd_splitkv_kernelI23Flash_fwd_kernel_traitsILi256ELi64ELi64ELi4ELb0ELb0EN7cutlass6half_tE19Flash_kernel_traitsILi256ELi64ELi64ELi4ES3_EELb0ELb1ELb1ELb0ELb0ELb0ELb1ELb0EEEvNS_16Flash_fwd_paramsE,"a",@progbits
	.sectionflags	@""
	.align	4
.nv.constant0._ZN5flash24flash_fwd_splitkv_kernelI23Flash_fwd_kernel_traitsILi256ELi64ELi64ELi4ELb0ELb0EN7cutlass6half_tE19Flash_kernel_traitsILi256ELi64ELi64ELi4ES3_EELb0ELb1ELb1ELb0ELb0ELb0ELb1ELb0EEEvNS_16Flash_fwd_paramsE:
	.zero		816


//--------------------- .nv.constant0._ZN5flash24flash_fwd_splitkv_kernelI23Flash_fwd_kernel_traitsILi256ELi64ELi64ELi4ELb0ELb0EN7cutlass6half_tE19Flash_kernel_traitsILi256ELi64ELi64ELi4ES3_EELb0ELb1ELb1ELb0ELb0ELb1ELb1ELb0EEEvNS_16Flash_fwd_paramsE --------------------------
	.section	.nv.constant0._ZN5flash24flash_fwd_splitkv_kernelI23Flash_fwd_kernel_traitsILi256ELi64ELi64ELi4ELb0ELb0EN7cutlass6half_tE19Flash_kernel_traitsILi256ELi64ELi64ELi4ES3_EELb0ELb1ELb1ELb0ELb0ELb1ELb1ELb0EEEvNS_16Flash_fwd_paramsE,"a",@progbits
	.sectionflags	@""
	.align	4
.nv.constant0._ZN5flash24flash_fwd_splitkv_kernelI23Flash_fwd_kernel_traitsILi256ELi64ELi64ELi4ELb0ELb0EN7cutlass6half_tE19Flash_kernel_traitsILi256ELi64ELi64ELi4ES3_EELb0ELb1ELb1ELb0ELb0ELb1ELb1ELb0EEEvNS_16Flash_fwd_paramsE:
	.zero		816


//--------------------- .nv.constant0._ZN5flash24flash_fwd_splitkv_kernelI23Flash_fwd_kernel_traitsILi256ELi64ELi64ELi4ELb0ELb0EN7cutlass6half_tE19Flash_kernel_traitsILi256ELi64ELi64ELi4ES3_EELb0ELb1ELb0ELb0ELb1ELb0ELb1ELb1EEEvNS_16Flash_fwd_paramsE --------------------------
	.section	.nv.constant0._ZN5flash24flash_fwd_splitkv_kernelI23Flash_fwd_kernel_traitsILi256ELi64ELi64ELi4ELb0ELb0EN7cutlass6half_tE19Flash_kernel_traitsILi256ELi64ELi64ELi4ES3_EELb0ELb1ELb0ELb0ELb1ELb0ELb1ELb1EEEvNS_16Flash_fwd_paramsE,"a",@progbits
	.sectionflags	@""
	.align	4
.nv.constant0._ZN5flash24flash_fwd_splitkv_kernelI23Flash_fwd_kernel_traitsILi256ELi64ELi64ELi4ELb0ELb0EN7cutlass6half_tE19Flash_kernel_traitsILi256ELi64ELi64ELi4ES3_EELb0ELb1ELb0ELb0ELb1ELb0ELb1ELb1EEEvNS_16Flash_fwd_paramsE:
	.zero		816


//--------------------- .nv.constant0._ZN5flash24flash_fwd_splitkv_kernelI23Flash_fwd_kernel_traitsILi256ELi64ELi64ELi4ELb0ELb0EN7cutlass6half_tE19Flash_kernel_traitsILi256ELi64ELi64ELi4ES3_EELb0ELb1ELb0ELb0ELb1ELb1ELb1ELb1EEEvNS_16Flash_fwd_paramsE --------------------------
	.section	.nv.constant0._ZN5flash24flash_fwd_splitkv_kernelI23Flash_fwd_kernel_traitsILi256ELi64ELi64ELi4ELb0ELb0EN7cutlass6half_tE19Flash_kernel_traitsILi256ELi64ELi64ELi4ES3_EELb0ELb1ELb0ELb0ELb1ELb1ELb1ELb1EEEvNS_16Flash_fwd_paramsE,"a",@progbits
	.sectionflags	@""
	.align	4
.nv.constant0._ZN5flash24flash_fwd_splitkv_kernelI23Flash_fwd_kernel_traitsILi256ELi64ELi64ELi4ELb0ELb0EN7cutlass6half_tE19Flash_kernel_traitsILi256ELi64ELi64ELi4ES3_EELb0ELb1ELb0ELb0ELb1ELb1ELb1ELb1EEEvNS_16Flash_fwd_paramsE:
	.zero		816


//--------------------- .nv.constant0._ZN5flash24flash_fwd_splitkv_kernelI23Flash_fwd_kernel_traitsILi256ELi64ELi64ELi4ELb0ELb0EN7cutlass6half_tE19Flash_kernel_traitsILi256ELi64ELi64ELi4ES3_EELb0ELb1ELb1ELb0ELb0ELb0ELb1ELb1EEEvNS_16Flash_fwd_paramsE --------------------------
	.section	.nv.constant0._ZN5flash24flash_fwd_splitkv_kernelI23Flash_fwd_kernel_traitsILi256ELi64ELi64ELi4ELb0ELb0EN7cutlass6half_tE19Flash_kernel_traitsILi256ELi64ELi64ELi4ES3_EELb0ELb1ELb1ELb0ELb0ELb0ELb1ELb1EEEvNS_16Flash_fwd_paramsE,"a",@progbits
	.sectionflags	@""
	.align	4
.nv.constant0._ZN5flash24flash_fwd_splitkv_kernelI23Flash_fwd_kernel_traitsILi256ELi64ELi64ELi4ELb0ELb0EN7cutlass6half_tE19Flash_kernel_traitsILi256ELi64ELi64ELi4ES3_EELb0ELb1ELb1ELb0ELb0ELb0ELb1ELb1EEEvNS_16Flash_fwd_paramsE:
	.zero		816


//--------------------- .nv.constant0._ZN5flash24flash_fwd_splitkv_kernelI23Flash_fwd_kernel_traitsILi256ELi64ELi64ELi4ELb0ELb0EN7cutlass6half_tE19Flash_kernel_traitsILi256ELi64ELi64ELi4ES3_EELb0ELb1ELb1ELb0ELb0ELb1ELb1ELb1EEEvNS_16Flash_fwd_paramsE --------------------------
	.section	.nv.constant0._ZN5flash24flash_fwd_splitkv_kernelI23Flash_fwd_kernel_traitsILi256ELi64ELi64ELi4ELb0ELb0EN7cutlass6half_tE19Flash_kernel_traitsILi256ELi64ELi64ELi4ES3_EELb0ELb1ELb1ELb0ELb0ELb1ELb1ELb1EEEvNS_16Flash_fwd_paramsE,"a",@progbits
	.sectionflags	@""
	.align	4
.nv.constant0._ZN5flash24flash_fwd_splitkv_kernelI23Flash_fwd_kernel_traitsILi256ELi64ELi64ELi4ELb0ELb0EN7cutlass6half_tE19Flash_kernel_traitsILi256ELi64ELi64ELi4ES3_EELb0ELb1ELb1ELb0ELb0ELb1ELb1ELb1EEEvNS_16Flash_fwd_paramsE:
	.zero		816


//--------------------- .text._ZN5flash32flash_fwd_splitkv_combine_kernelI23Flash_fwd_kernel_traitsILi256ELi64ELi64ELi4ELb0ELb0EN7cutlass6half_tE19Flash_kernel_traitsILi256ELi64ELi64ELi4ES3_EELi4ELi7ELb0EEEvNS_16Flash_fwd_paramsE --------------------------
	.section	.text._ZN5flash32flash_fwd_splitkv_combine_kernelI23Flash_fwd_kernel_traitsILi256ELi64ELi64ELi4ELb0ELb0EN7cutlass6half_tE19Flash_kernel_traitsILi256ELi64ELi64ELi4ES3_EELi4ELi7ELb0EEEvNS_16Flash_fwd_paramsE,"ax",@progbits
	.sectioninfo	@"SHI_REGISTERS=62"
	.align	128
        .global         _ZN5flash32flash_fwd_splitkv_combine_kernelI23Flash_fwd_kernel_traitsILi256ELi64ELi64ELi4ELb0ELb0EN7cutlass6half_tE19Flash_kernel_traitsILi256ELi64ELi64ELi4ES3_EELi4ELi7ELb0EEEvNS_16Flash_fwd_paramsE
        .type           _ZN5flash32flash_fwd_splitkv_combine_kernelI23Flash_fwd_kernel_traitsILi256ELi64ELi64ELi4ELb0ELb0EN7cutlass6half_tE19Flash_kernel_traitsILi256ELi64ELi64ELi4ES3_EELi4ELi7ELb0EEEvNS_16Flash_fwd_paramsE,@function
        .size           _ZN5flash32flash_fwd_splitkv_combine_kernelI23Flash_fwd_kernel_traitsILi256ELi64ELi64ELi4ELb0ELb0EN7cutlass6half_tE19Flash_kernel_traitsILi256ELi64ELi64ELi4ES3_EELi4ELi7ELb0EEEvNS_16Flash_fwd_paramsE,(.L_x_8716 - _ZN5flash32flash_fwd_splitkv_combine_kernelI23Flash_fwd_kernel_traitsILi256ELi64ELi64ELi4ELb0ELb0EN7cutlass6half_tE19Flash_kernel_traitsILi256ELi64ELi64ELi4ES3_EELi4ELi7ELb0EEEvNS_16Flash_fwd_paramsE)
        .other          _ZN5flash32flash_fwd_splitkv_combine_kernelI23Flash_fwd_kernel_traitsILi256ELi64ELi64ELi4ELb0ELb0EN7cutlass6half_tE19Flash_kernel_traitsILi256ELi64ELi64ELi4ES3_EELi4ELi7ELb0EEEvNS_16Flash_fwd_paramsE,@"STO_CUDA_ENTRY STV_DEFAULT"
_ZN5flash32flash_fwd_splitkv_combine_kernelI23Flash_fwd_kernel_traitsILi256ELi64ELi64ELi4ELb0ELb0EN7cutlass6half_tE19Flash_kernel_traitsILi256ELi64ELi64ELi4ES3_EELi4ELi7ELb0EEEvNS_16Flash_fwd_paramsE:
.text._ZN5flash32flash_fwd_splitkv_combine_kernelI23Flash_fwd_kernel_traitsILi256ELi64ELi64ELi4ELb0ELb0EN7cutlass6half_tE19Flash_kernel_traitsILi256ELi64ELi64ELi4ES3_EELi4ELi7ELb0EEEvNS_16Flash_fwd_paramsE:
[----:B------:R-:W-:Y:S02]  /*0000*/  MOV R1, c[0x0][0x28] ;  /* 0x00000a0000017a02 */ /* 0x000fe40000000f00 */
[----:B------:R-:W-:Y:S01]  /*0010*/  IMAD.MOV.U32 R2, RZ, RZ, c[0x0][0x1c0] ;  /* 0x00007000ff027624 */ /* 0x000fe200078e00ff */
[----:B------:R-:W0:Y:S01]  /*0020*/  S2UR UR7, SR_CTAID.X ;  /* 0x00000000000779c3 */ /* 0x000e220000002500 */
[----:B------:R-:W-:Y:S02]  /*0030*/  IMAD.MOV.U32 R5, RZ, RZ, c[0x0][0x214] ;  /* 0x00008500ff057624 */ /* 0x000fe400078e00ff */
[----:B------:R-:W-:Y:S01]  /*0040*/  IMAD R20, R2, c[0x0][0x210], RZ ;  /* 0x0000840002147a24 */ /* 0x000fe200078e02ff */
[----:B------:R-:W-:Y:S02]  /*0050*/  SHF.R.S32.HI R2, RZ, 0x1f, R2 ;  /* 0x0000001fff027819 */ /* 0x000fe40000011402 */
[----:B------:R-:W-:Y:S01]  /*0060*/  SHF.R.S32.HI R5, RZ, 0x1f, R5 ;  /* 0x0000001fff057819 */ /* 0x000fe20000011405 */
[----:B------:R-:W-:-:S05]  /*0070*/  IMAD R20, R20, c[0x0][0x214], RZ ;  /* 0x0000850014147a24 */ /* 0x000fca00078e02ff */
[----:B------:R-:W-:Y:S02]  /*0080*/  ISETP.LT.U32.AND P0, PT, R20, c[0x0][0x214], PT ;  /* 0x0000850014007a0c */ /* 0x000fe40003f01070 */
[----:B------:R-:W-:-:S04]  /*0090*/  SHF.R.S32.HI R0, RZ, 0x1f, R20 ;  /* 0x0000001fff007819 */ /* 0x000fc80000011414 */
[----:B------:R-:W-:-:S04]  /*00a0*/  ISETP.LT.AND.EX P0, PT, R0, R5, PT, P0 ;  /* 0x000000050000720c */ /* 0x000fc80003f01300 */
[----:B------:R-:W-:Y:S01]  /*00b0*/  SEL R5, R0, R5, P0 ;  /* 0x0000000500057207 */ /* 0x000fe20000000000 */
[----:B0-----:R-:W-:Y:S01]  /*00c0*/  USHF.L.U32 UR7, UR7, 0x2, URZ ;  /* 0x0000000207077899 */ /* 0x001fe2000800063f */
[----:B------:R-:W-:Y:S02]  /*00d0*/  SEL R35, R20, c[0x0][0x214], P0 ;  /* 0x0000850014237a07 */ /* 0x000fe40000000000 */
[----:B------:R-:W-:Y:S01]  /*00e0*/  LOP3.LUT R3, R0, R5, RZ, 0xfc, !PT ;  /* 0x0000000500037212 */ /* 0x000fe200078efcff */
[----:B------:R-:W-:-:S03]  /*00f0*/  USHF.R.S32.HI UR6, URZ, 0x1f, UR7 ;  /* 0x0000001f3f067899 */ /* 0x000fc60008011407 */
[----:B------:R-:W-:-:S13]  /*0100*/  ISETP.NE.U32.AND P1, PT, R3, RZ, PT ;  /* 0x000000ff0300720c */ /* 0x000fda0003f25070 */
[----:B------:R-:W-:Y:S05]  /*0110*/  @!P1 BRA `(.L_x_0) ;  /* 0x0000007000009947 */ /* 0x000fea0003800000 */
[----:B------:R-:W-:Y:S01]  /*0120*/  IMAD.MOV.U32 R18, RZ, RZ, R20 ;  /* 0x000000ffff127224 */ /* 0x000fe200078e0014 */
[----:B------:R-:W-:Y:S01]  /*0130*/  MOV R26, R35 ;  /* 0x00000023001a7202 */ /* 0x000fe20000000f00 */
[----:B------:R-:W-:Y:S01]  /*0140*/  IMAD.MOV.U32 R17, RZ, RZ, R0 ;  /* 0x000000ffff117224 */ /* 0x000fe200078e0000 */
[----:B------:R-:W-:Y:S02]  /*0150*/  MOV R25, R5 ;  /* 0x0000000500197202 */ /* 0x000fe40000000f00 */
[----:B------:R-:W-:Y:S02]  /*0160*/  MOV R24, 0x180 ;  /* 0x0000018000187802 */ /* 0x000fe40000000f00 */
[----:B------:R-:W-:Y:S05]  /*0170*/  CALL.REL.NOINC `($__internal_0_$__cuda_sm20_div_s64) ;  /* 0x0000475000007944 */ /* 0x000fea0003c00000 */
[----:B------:R-:W-:Y:S05]  /*0180*/  BRA `(.L_x_1) ;  /* 0x0000013000007947 */ /* 0x000fea0003800000 */
.L_x_0:
[----:B------:R-:W0:Y:S01]  /*0190*/  I2F.U32.RP R8, R35 ;  /* 0x0000002300087306 */ /* 0x000e220000209000 */
[----:B------:R-:W-:Y:S01]  /*01a0*/  ISETP.NE.U32.AND P0, PT, R35, RZ, PT ;  /* 0x000000ff2300720c */ /* 0x000fe20003f05070 */
[----:B------:R-:W-:-:S06]  /*01b0*/  HFMA2.MMA R23, -RZ, RZ, 0, 0 ;  /* 0x00000000ff177435 */ /* 0x000fcc00000001ff */
[----:B0-----:R-:W0:Y:S02]  /*01c0*/  MUFU.RCP R6, R8 ;  /* 0x0000000800067308 */ /* 0x001e240000001000 */
[----:B0-----:R-:W-:-:S06]  /*01d0*/  IADD3 R6, R6, 0xffffffe, RZ ;  /* 0x0ffffffe06067810 */ /* 0x001fcc0007ffe0ff */
[----:B------:R-:W0:Y:S02]  /*01e0*/  F2I.FTZ.U32.TRUNC.NTZ R7, R6 ;  /* 0x0000000600077305 */ /* 0x000e24000021f000 */
[----:B0-----:R-:W-:Y:S02]  /*01f0*/  IMAD.MOV R3, RZ, RZ, -R7 ;  /* 0x000000ffff037224 */ /* 0x001fe400078e0a07 */
[----:B------:R-:W-:Y:S02]  /*0200*/  IMAD.MOV.U32 R6, RZ, RZ, RZ ;  /* 0x000000ffff067224 */ /* 0x000fe400078e00ff */
[----:B------:R-:W-:-:S04]  /*0210*/  IMAD R3, R3, R35, RZ ;  /* 0x0000002303037224 */ /* 0x000fc800078e02ff */
[----:B------:R-:W-:-:S06]  /*0220*/  IMAD.HI.U32 R3, R7, R3, R6 ;  /* 0x0000000307037227 */ /* 0x000fcc00078e0006 */
[----:B------:R-:W-:-:S05]  /*0230*/  IMAD.HI.U32 R22, R3, R20, RZ ;  /* 0x0000001403167227 */ /* 0x000fca00078e00ff */
[----:B------:R-:W-:-:S05]  /*0240*/  IADD3 R3, -R22, RZ, RZ ;  /* 0x000000ff16037210 */ /* 0x000fca0007ffe1ff */
[----:B------:R-:W-:-:S05]  /*0250*/  IMAD R4, R35, R3, R20 ;  /* 0x0000000323047224 */ /* 0x000fca00078e0214 */
[----:B------:R-:W-:-:S13]  /*0260*/  ISETP.GE.U32.AND P2, PT, R4, R35, PT ;  /* 0x000000230400720c */ /* 0x000fda0003f46070 */
[----:B------:R-:W-:Y:S01]  /*0270*/  @P2 IMAD.IADD R4, R4, 0x1, -R35 ;  /* 0x0000000104042824 */ /* 0x000fe200078e0a23 */
[----:B------:R-:W-:-:S04]  /*0280*/  @P2 IADD3 R22, R22, 0x1, RZ ;  /* 0x0000000116162810 */ /* 0x000fc80007ffe0ff */
[----:B------:R-:W-:-:S13]  /*0290*/  ISETP.GE.U32.AND P1, PT, R4, R35, PT ;  /* 0x000000230400720c */ /* 0x000fda0003f26070 */
[----:B------:R-:W-:Y:S02]  /*02a0*/  @P1 IADD3 R22, R22, 0x1, RZ ;  /* 0x0000000116161810 */ /* 0x000fe40007ffe0ff */
[----:B------:R-:W-:-:S04]  /*02b0*/  @!P0 LOP3.LUT R22, RZ, R35, RZ, 0x33, !PT ;  /* 0x00000023ff168212 */ /* 0x000fc800078e33ff */
.L_x_1:
[----:B------:R-:W-:Y:S01]  /*02c0*/  ISETP.LT.U32.AND P0, PT, R22, c[0x0][0x1c0], PT ;  /* 0x0000700016007a0c */ /* 0x000fe20003f01070 */
[----:B------:R-:W-:Y:S03]  /*02d0*/  BSSY B0, `(.L_x_2) ;  /* 0x0000021000007945 */ /* 0x000fe60003800000 */
[----:B------:R-:W-:-:S04]  /*02e0*/  ISETP.LT.AND.EX P0, PT, R23, R2, PT, P0 ;  /* 0x000000021700720c */ /* 0x000fc80003f01300 */
[C---:B------:R-:W-:Y:S02]  /*02f0*/  SEL R25, R23.reuse, R2, P0 ;  /* 0x0000000217197207 */ /* 0x040fe40000000000 */
[----:B------:R-:W-:Y:S02]  /*0300*/  SEL R26, R22, c[0x0][0x1c0], P0 ;  /* 0x00007000161a7a07 */ /* 0x000fe40000000000 */
[----:B------:R-:W-:-:S04]  /*0310*/  LOP3.LUT R2, R23, R25, RZ, 0xfc, !PT ;  /* 0x0000001917027212 */ /* 0x000fc800078efcff */
[----:B------:R-:W-:-:S13]  /*0320*/  ISETP.NE.U32.AND P1, PT, R2, RZ, PT ;  /* 0x000000ff0200720c */ /* 0x000fda0003f25070 */
[----:B------:R-:W-:Y:S05]  /*0330*/  @!P1 BRA `(.L_x_3) ;  /* 0x0000007000009947 */ /* 0x000fea0003800000 */
[----:B------:R-:W-:Y:S01]  /*0340*/  IMAD.MOV.U32 R18, RZ, RZ, R22 ;  /* 0x000000ffff127224 */ /* 0x000fe200078e0016 */
[----:B------:R-:W-:Y:S02]  /*0350*/  MOV R17, R23 ;  /* 0x0000001700117202 */ /* 0x000fe40000000f00 */
[----:B------:R-:W-:Y:S02]  /*0360*/  MOV R24, 0x380 ;  /* 0x0000038000187802 */ /* 0x000fe40000000f00 */
[----:B------:R-:W-:Y:S05]  /*0370*/  CALL.REL.NOINC `($__internal_0_$__cuda_sm20_div_s64) ;  /* 0x0000455000007944 */ /* 0x000fea0003c00000 */
[----:B------:R-:W-:Y:S02]  /*0380*/  MOV R32, R22 ;  /* 0x0000001600207202 */ /* 0x000fe40000000f00 */
[----:B------:R-:W-:Y:S01]  /*0390*/  MOV R33, R23 ;  /* 0x0000001700217202 */ /* 0x000fe20000000f00 */
[----:B------:R-:W-:Y:S05]  /*03a0*/  BRA `(.L_x_4) ;  /* 0x0000013000007947 */ /* 0x000fea0003800000 */
.L_x_3:
[----:B------:R-:W0:Y:S01]  /*03b0*/  I2F.U32.RP R6, R26 ;  /* 0x0000001a00067306 */ /* 0x000e220000209000 */
[----:B------:R-:W-:Y:S01]  /*03c0*/  ISETP.NE.U32.AND P0, PT, R26, RZ, PT ;  /* 0x000000ff1a00720c */ /* 0x000fe20003f05070 */
[----:B------:R-:W-:-:S06]  /*03d0*/  HFMA2.MMA R33, -RZ, RZ, 0, 0 ;  /* 0x00000000ff217435 */ /* 0x000fcc00000001ff */
[----:B0-----:R-:W0:Y:S02]  /*03e0*/  MUFU.RCP R4, R6 ;  /* 0x0000000600047308 */ /* 0x001e240000001000 */
[----:B0-----:R-:W-:-:S06]  /*03f0*/  IADD3 R4, R4, 0xffffffe, RZ ;  /* 0x0ffffffe04047810 */ /* 0x001fcc0007ffe0ff */
[----:B------:R-:W0:Y:S02]  /*0400*/  F2I.FTZ.U32.TRUNC.NTZ R3, R4 ;  /* 0x0000000400037305 */ /* 0x000e24000021f000 */
[----:B0-----:R-:W-:-:S04]  /*0410*/  IMAD.MOV R2, RZ, RZ, -R3 ;  /* 0x000000ffff027224 */ /* 0x001fc800078e0a03 */
[----:B------:R-:W-:Y:S02]  /*0420*/  IMAD R7, R2, R26, RZ ;  /* 0x0000001a02077224 */ /* 0x000fe400078e02ff */
[----:B------:R-:W-:-:S04]  /*0430*/  IMAD.MOV.U32 R2, RZ, RZ, RZ ;  /* 0x000000ffff027224 */ /* 0x000fc800078e00ff */
        /* <DEDUP_REMOVED lines=9> */
[----:B------:R-:W-:Y:S02]  /*04d0*/  @!P0 LOP3.LUT R32, RZ, R26, RZ, 0x33, !PT ;  /* 0x0000001aff208212 */ /* 0x000fe400078e33ff */
.L_x_4:
[----:B------:R-:W-:Y:S05]  /*04e0*/  BSYNC B0 ;  /* 0x0000000000007941 */ /* 0x000fea0003800000 */
.L_x_2:
[----:B------:R-:W-:Y:S01]  /*04f0*/  IABS R4, c[0x0][0x214] ;  /* 0x0000850000047a13 */ /* 0x000fe20000000000 */
[----:B------:R-:W-:Y:S01]  /*0500*/  ULDC UR4, c[0x0][0x214] ;  /* 0x0000850000047ab9 */ /* 0x000fe20000000800 */
[----:B------:R-:W-:Y:S01]  /*0510*/  BSSY B0, `(.L_x_5) ;  /* 0x000004a000007945 */ /* 0x000fe20003800000 */
[----:B------:R-:W-:Y:S01]  /*0520*/  UIADD3 UR8, UR4, -0x1, URZ ;  /* 0xffffffff04087890 */ /* 0x000fe2000fffe03f */
[----:B------:R-:W0:Y:S01]  /*0530*/  I2F.RP R6, R4 ;  /* 0x0000000400067306 */ /* 0x000e220000209400 */
[----:B------:R-:W-:Y:S02]  /*0540*/  UISETP.LT.AND UP0, UPT, URZ, UR4, UPT ;  /* 0x000000043f00728c */ /* 0x000fe4000bf01270 */
[----:B------:R-:W-:Y:S02]  /*0550*/  USHF.R.S32.HI UR5, URZ, 0x1f, UR4 ;  /* 0x0000001f3f057899 */ /* 0x000fe40008011404 */
[----:B------:R-:W-:Y:S01]  /*0560*/  IADD3 R7, R4, UR8, RZ ;  /* 0x0000000804077c10 */ /* 0x000fe2000fffe0ff */
[----:B------:R-:W-:-:S03]  /*0570*/  ULEA.HI.SX32 UR4, UR4, 0x1, 0x1 ;  /* 0x0000000104047891 */ /* 0x000fc6000f8f0a3f */
[----:B------:R-:W-:-:S03]  /*0580*/  IABS R2, R7 ;  /* 0x0000000700027213 */ /* 0x000fc60000000000 */
[----:B------:R-:W-:Y:S01]  /*0590*/  @!UP0 UIADD3 UR4, UR5, URZ, URZ ;  /* 0x0000003f05048290 */ /* 0x000fe2000fffe03f */
[----:B0-----:R-:W0:Y:S02]  /*05a0*/  MUFU.RCP R8, R6 ;  /* 0x0000000600087308 */ /* 0x001e240000001000 */
[----:B0-----:R-:W-:Y:S01]  /*05b0*/  IADD3 R8, R8, 0xffffffe, RZ ;  /* 0x0ffffffe08087810 */ /* 0x001fe20007ffe0ff */
[----:B------:R-:W-:-:S05]  /*05c0*/  IMAD.MOV.U32 R6, RZ, RZ, R2 ;  /* 0x000000ffff067224 */ /* 0x000fca00078e0002 */
[----:B------:R-:W0:Y:S02]  /*05d0*/  F2I.FTZ.U32.TRUNC.NTZ R9, R8 ;  /* 0x0000000800097305 */ /* 0x000e24000021f000 */
[----:B0-----:R-:W-:Y:S02]  /*05e0*/  IMAD.MOV R3, RZ, RZ, -R9 ;  /* 0x000000ffff037224 */ /* 0x001fe400078e0a09 */
[----:B------:R-:W-:Y:S02]  /*05f0*/  IMAD.MOV.U32 R8, RZ, RZ, RZ ;  /* 0x000000ffff087224 */ /* 0x000fe400078e00ff */
[----:B------:R-:W-:-:S04]  /*0600*/  IMAD R3, R3, R4, RZ ;  /* 0x0000000403037224 */ /* 0x000fc800078e02ff */
[----:B------:R-:W-:-:S06]  /*0610*/  IMAD.HI.U32 R3, R9, R3, R8 ;  /* 0x0000000309037227 */ /* 0x000fcc00078e0008 */
[----:B------:R-:W-:-:S04]  /*0620*/  IMAD.HI.U32 R2, R3, R6, RZ ;  /* 0x0000000603027227 */ /* 0x000fc800078e00ff */
[----:B------:R-:W-:-:S04]  /*0630*/  IMAD.MOV R3, RZ, RZ, -R2 ;  /* 0x000000ffff037224 */ /* 0x000fc800078e0a02 */
[----:B------:R-:W-:-:S05]  /*0640*/  IMAD R3, R4, R3, R6 ;  /* 0x0000000304037224 */ /* 0x000fca00078e0206 */
[----:B------:R-:W-:-:S13]  /*0650*/  ISETP.GT.U32.AND P1, PT, R4, R3, PT ;  /* 0x000000030400720c */ /* 0x000fda0003f24070 */
[----:B------:R-:W-:Y:S01]  /*0660*/  @!P1 IMAD.IADD R3, R3, 0x1, -R4 ;  /* 0x0000000103039824 */ /* 0x000fe200078e0a04 */
[----:B------:R-:W-:Y:S02]  /*0670*/  @!P1 IADD3 R2, R2, 0x1, RZ ;  /* 0x0000000102029810 */ /* 0x000fe40007ffe0ff */
[----:B------:R-:W-:Y:S02]  /*0680*/  ISETP.NE.AND P1, PT, RZ, c[0x0][0x214], PT ;  /* 0x00008500ff007a0c */ /* 0x000fe40003f25270 */
[-C--:B------:R-:W-:Y:S02]  /*0690*/  ISETP.GE.U32.AND P2, PT, R3, R4.reuse, PT ;  /* 0x000000040300720c */ /* 0x080fe40003f46070 */
[C---:B------:R-:W-:Y:S02]  /*06a0*/  LOP3.LUT R3, R7.reuse, R4, RZ, 0x3c, !PT ;  /* 0x0000000407037212 */ /* 0x040fe400078e3cff */
[----:B------:R-:W-:Y:S02]  /*06b0*/  LOP3.LUT R7, R7, c[0x0][0x214], RZ, 0x3c, !PT ;  /* 0x0000850007077a12 */ /* 0x000fe400078e3cff */
[----:B------:R-:W-:-:S07]  /*06c0*/  ISETP.GE.AND P0, PT, R3, RZ, PT ;  /* 0x000000ff0300720c */ /* 0x000fce0003f06270 */
[----:B------:R-:W-:Y:S02]  /*06d0*/  @P2 IADD3 R2, R2, 0x1, RZ ;  /* 0x0000000102022810 */ /* 0x000fe40007ffe0ff */
[----:B------:R-:W-:-:S03]  /*06e0*/  ISETP.NE.AND P2, PT, RZ, c[0x0][0x214], PT ;  /* 0x00008500ff007a0c */ /* 0x000fc60003f45270 */
[--C-:B------:R-:W-:Y:S02]  /*06f0*/  IMAD.MOV.U32 R9, RZ, RZ, R2.reuse ;  /* 0x000000ffff097224 */ /* 0x100fe400078e0002 */
[----:B------:R-:W-:Y:S02]  /*0700*/  IMAD.MOV.U32 R3, RZ, RZ, R2 ;  /* 0x000000ffff037224 */ /* 0x000fe400078e0002 */
[----:B------:R-:W-:Y:S01]  /*0710*/  @!P0 IMAD.MOV R9, RZ, RZ, -R9 ;  /* 0x000000ffff098224 */ /* 0x000fe200078e0a09 */
[----:B------:R-:W-:Y:S02]  /*0720*/  @!P1 LOP3.LUT R9, RZ, R4, RZ, 0x33, !PT ;  /* 0x00000004ff099212 */ /* 0x000fe400078e33ff */
[----:B------:R-:W-:Y:S02]  /*0730*/  ISETP.GE.AND P1, PT, R7, RZ, PT ;  /* 0x000000ff0700720c */ /* 0x000fe40003f26270 */
[----:B------:R-:W-:Y:S02]  /*0740*/  ISETP.LT.U32.AND P0, PT, R26, R9, PT ;  /* 0x000000091a00720c */ /* 0x000fe40003f01070 */
[----:B------:R-:W-:-:S04]  /*0750*/  SHF.R.S32.HI R4, RZ, 0x1f, R9 ;  /* 0x0000001fff047819 */ /* 0x000fc80000011409 */
[----:B------:R-:W-:-:S04]  /*0760*/  ISETP.LT.AND.EX P0, PT, R25, R4, PT, P0 ;  /* 0x000000041900720c */ /* 0x000fc80003f01300 */
[C---:B------:R-:W-:Y:S01]  /*0770*/  SEL R15, R25.reuse, R4, P0 ;  /* 0x00000004190f7207 */ /* 0x040fe20000000000 */
[----:B------:R-:W-:Y:S01]  /*0780*/  @!P1 IMAD.MOV R3, RZ, RZ, -R3 ;  /* 0x000000ffff039224 */ /* 0x000fe200078e0a03 */
[----:B------:R-:W-:Y:S02]  /*0790*/  @!P2 LOP3.LUT R3, RZ, c[0x0][0x214], RZ, 0x33, !PT ;  /* 0x00008500ff03aa12 */ /* 0x000fe400078e33ff */
[----:B------:R-:W-:Y:S02]  /*07a0*/  LOP3.LUT R2, R25, R15, RZ, 0xfc, !PT ;  /* 0x0000000f19027212 */ /* 0x000fe400078efcff */
[----:B------:R-:W-:Y:S01]  /*07b0*/  SEL R16, R26, R9, P0 ;  /* 0x000000091a107207 */ /* 0x000fe20000000000 */
[----:B------:R-:W-:Y:S01]  /*07c0*/  IMAD R3, R3, UR4, RZ ;  /* 0x0000000403037c24 */ /* 0x000fe2000f8e02ff */
        /* <DEDUP_REMOVED lines=8> */
[----:B------:R-:W-:Y:S02]  /*0850*/  MOV R8, R22 ;  /* 0x0000001600087202 */ /* 0x000fe40000000f00 */
[----:B------:R-:W-:Y:S01]  /*0860*/  MOV R9, R23 ;  /* 0x0000001700097202 */ /* 0x000fe20000000f00 */
[----:B------:R-:W-:Y:S05]  /*0870*/  BRA `(.L_x_7) ;  /* 0x0000013000007947 */ /* 0x000fea0003800000 */
.L_x_6:
[----:B------:R-:W0:Y:S01]  /*0880*/  I2F.U32.RP R4, R16 ;  /* 0x0000001000047306 */ /* 0x000e220000209000 */
[----:B------:R-:W-:-:S07]  /*0890*/  ISETP.NE.U32.AND P0, PT, R16, RZ, PT ;  /* 0x000000ff1000720c */ /* 0x000fce0003f05070 */
[----:B0-----:R-:W0:Y:S02]  /*08a0*/  MUFU.RCP R6, R4 ;  /* 0x0000000400067308 */ /* 0x001e240000001000 */
[----:B0-----:R-:W-:-:S06]  /*08b0*/  IADD3 R6, R6, 0xffffffe, RZ ;  /* 0x0ffffffe06067810 */ /* 0x001fcc0007ffe0ff */
[----:B------:R-:W0:Y:S02]  /*08c0*/  F2I.FTZ.U32.TRUNC.NTZ R7, R6 ;  /* 0x0000000600077305 */ /* 0x000e24000021f000 */
[----:B0-----:R-:W-:Y:S02]  /*08d0*/  IMAD.MOV R2, RZ, RZ, -R7 ;  /* 0x000000ffff027224 */ /* 0x001fe400078e0a07 */
[----:B------:R-:W-:Y:S02]  /*08e0*/  IMAD.MOV.U32 R6, RZ, RZ, RZ ;  /* 0x000000ffff067224 */ /* 0x000fe400078e00ff */
[----:B------:R-:W-:-:S04]  /*08f0*/  IMAD R9, R2, R16, RZ ;  /* 0x0000001002097224 */ /* 0x000fc800078e02ff */
[----:B------:R-:W-:-:S06]  /*0900*/  IMAD.HI.U32 R9, R7, R9, R6 ;  /* 0x0000000907097227 */ /* 0x000fcc00078e0006 */
[----:B------:R-:W-:Y:S01]  /*0910*/  IMAD.HI.U32 R8, R9, R26, RZ ;  /* 0x0000001a09087227 */ /* 0x000fe200078e00ff */
[----:B------:R-:W-:-:S04]  /*0920*/  HFMA2.MMA R9, -RZ, RZ, 0, 0 ;  /* 0x00000000ff097435 */ /* 0x000fc800000001ff */
        /* <DEDUP_REMOVED lines=8> */
.L_x_7:
[----:B------:R-:W-:Y:S05]  /*09b0*/  BSYNC B0 ;  /* 0x0000000000007941 */ /* 0x000fea0003800000 */
.L_x_5:
[----:B------:R-:W-:Y:S01]  /*09c0*/  IMAD.MOV.U32 R6, RZ, RZ, c[0x0][0x1c0] ;  /* 0x00007000ff067624 */ /* 0x000fe200078e00ff */
[----:B------:R-:W-:Y:S01]  /*09d0*/  IABS R19, R3 ;  /* 0x0000000300137213 */ /* 0x000fe20000000000 */
[----:B------:R-:W0:Y:S01]  /*09e0*/  S2R R38, SR_TID.X ;  /* 0x0000000000267919 */ /* 0x000e220000002100 */
[----:B------:R-:W-:Y:S01]  /*09f0*/  IABS R14, c[0x0][0x214] ;  /* 0x00008500000e7a13 */ /* 0x000fe20000000000 */
[C---:B------:R-:W-:Y:S01]  /*0a00*/  IMAD R2, R6.reuse, c[0x0][0x214], RZ ;  /* 0x0000850006027a24 */ /* 0x040fe200078e02ff */
[----:B------:R-:W1:Y:S01]  /*0a10*/  I2F.RP R22, R19 ;  /* 0x0000001300167306 */ /* 0x000e620000209400 */
[----:B------:R-:W-:Y:S01]  /*0a20*/  IADD3 R6, R6, -0x1, RZ ;  /* 0xffffffff06067810 */ /* 0x000fe20007ffe0ff */
[----:B------:R-:W-:Y:S01]  /*0a30*/  BSSY B0, `(.L_x_8) ;  /* 0x0000074000007945 */ /* 0x000fe20003800000 */
[----:B------:R-:W-:-:S02]  /*0a40*/  ISETP.NE.AND P5, PT, R3, RZ, PT ;  /* 0x000000ff0300720c */ /* 0x000fc40003fa5270 */
[----:B------:R-:W-:-:S03]  /*0a50*/  IABS R17, R2 ;  /* 0x0000000200117213 */ /* 0x000fc60000000000 */
[----:B------:R-:W-:Y:S08]  /*0a60*/  I2F.RP R7, R14 ;  /* 0x0000000e00077306 */ /* 0x000ff00000209400 */
[----:B------:R-:W2:Y:S08]  /*0a70*/  I2F.RP R21, R17 ;  /* 0x0000001100157306 */ /* 0x000eb00000209400 */
[----:B-1----:R-:W1:Y:S08]  /*0a80*/  MUFU.RCP R4, R22 ;  /* 0x0000001600047308 */ /* 0x002e700000001000 */
[----:B--2---:R-:W2:Y:S01]  /*0a90*/  MUFU.RCP R10, R21 ;  /* 0x00000015000a7308 */ /* 0x004ea20000001000 */
[----:B-1----:R-:W-:-:S07]  /*0aa0*/  IADD3 R12, R4, 0xffffffe, RZ ;  /* 0x0ffffffe040c7810 */ /* 0x002fce0007ffe0ff */
[----:B------:R-:W1:Y:S01]  /*0ab0*/  MUFU.RCP R24, R7 ;  /* 0x0000000700187308 */ /* 0x000e620000001000 */
[----:B------:R-:W-:Y:S02]  /*0ac0*/  IADD3 R22, R17, UR8, RZ ;  /* 0x0000000811167c10 */ /* 0x000fe4000fffe0ff */
[----:B--2---:R-:W-:-:S05]  /*0ad0*/  IADD3 R10, R10, 0xffffffe, RZ ;  /* 0x0ffffffe0a0a7810 */ /* 0x004fca0007ffe0ff */
[----:B------:R-:W2:Y:S08]  /*0ae0*/  F2I.FTZ.U32.TRUNC.NTZ R13, R12 ;  /* 0x0000000c000d7305 */ /* 0x000eb0000021f000 */
[----:B------:R-:W3:Y:S01]  /*0af0*/  F2I.FTZ.U32.TRUNC.NTZ R11, R10 ;  /* 0x0000000a000b7305 */ /* 0x000ee2000021f000 */
[----:B-1----:R-:W-:Y:S01]  /*0b00*/  IADD3 R24, R24, 0xffffffe, RZ ;  /* 0x0ffffffe18187810 */ /* 0x002fe20007ffe0ff */
[----:B--2---:R-:W-:-:S06]  /*0b10*/  IMAD.MOV R4, RZ, RZ, -R13 ;  /* 0x000000ffff047224 */ /* 0x004fcc00078e0a0d */
[----:B------:R-:W1:Y:S01]  /*0b20*/  F2I.FTZ.U32.TRUNC.NTZ R25, R24 ;  /* 0x0000001800197305 */ /* 0x000e62000021f000 */
[----:B------:R-:W-:Y:S02]  /*0b30*/  IMAD.MOV.U32 R12, RZ, RZ, RZ ;  /* 0x000000ffff0c7224 */ /* 0x000fe400078e00ff */
[----:B------:R-:W-:Y:S02]  /*0b40*/  IMAD R21, R4, R19, RZ ;  /* 0x0000001304157224 */ /* 0x000fe400078e02ff */
[----:B------:R-:W-:Y:S02]  /*0b50*/  IMAD.IADD R4, R6, 0x1, R19 ;  /* 0x0000000106047824 */ /* 0x000fe400078e0213 */
[----:B---3--:R-:W-:Y:S02]  /*0b60*/  IMAD.MOV R18, RZ, RZ, -R11 ;  /* 0x000000ffff127224 */ /* 0x008fe400078e0a0b */
[----:B------:R-:W-:Y:S02]  /*0b70*/  IMAD.MOV.U32 R10, RZ, RZ, RZ ;  /* 0x000000ffff0a7224 */ /* 0x000fe400078e00ff */
[----:B------:R-:W-:-:S02]  /*0b80*/  IMAD R18, R18, R17, RZ ;  /* 0x0000001112127224 */ /* 0x000fc400078e02ff */
[----:B------:R-:W-:Y:S01]  /*0b90*/  IMAD.HI.U32 R21, R13, R21, R12 ;  /* 0x000000150d157227 */ /* 0x000fe200078e000c */
[----:B------:R-:W-:Y:S02]  /*0ba0*/  IABS R13, R22 ;  /* 0x00000016000d7213 */ /* 0x000fe40000000000 */
[----:B------:R-:W-:Y:S01]  /*0bb0*/  IABS R12, R4 ;  /* 0x00000004000c7213 */ /* 0x000fe20000000000 */
[----:B------:R-:W-:Y:S01]  /*0bc0*/  IMAD.HI.U32 R18, R11, R18, R10 ;  /* 0x000000120b127227 */ /* 0x000fe200078e000a */
[----:B------:R-:W-:Y:S02]  /*0bd0*/  IABS R10, R2 ;  /* 0x00000002000a7213 */ /* 0x000fe40000000000 */
[----:B------:R-:W-:Y:S01]  /*0be0*/  IABS R11, R3 ;  /* 0x00000003000b7213 */ /* 0x000fe20000000000 */
[----:B-1----:R-:W-:Y:S02]  /*0bf0*/  IMAD.MOV R7, RZ, RZ, -R25 ;  /* 0x000000ffff077224 */ /* 0x002fe400078e0a19 */
[----:B------:R-:W-:-:S02]  /*0c00*/  IMAD.MOV R10, RZ, RZ, -R10 ;  /* 0x000000ffff0a7224 */ /* 0x000fc400078e0a0a */
[----:B------:R-:W-:-:S04]  /*0c10*/  IMAD.HI.U32 R18, R18, R13, RZ ;  /* 0x0000000d12127227 */ /* 0x000fc800078e00ff */
[----:B------:R-:W-:Y:S02]  /*0c20*/  IMAD R10, R18, R10, R13 ;  /* 0x0000000a120a7224 */ /* 0x000fe400078e020d */
[----:B------:R-:W-:Y:S02]  /*0c30*/  IMAD.MOV R11, RZ, RZ, -R11 ;  /* 0x000000ffff0b7224 */ /* 0x000fe400078e0a0b */
[----:B------:R-:W-:Y:S01]  /*0c40*/  IMAD.HI.U32 R21, R21, R12, RZ ;  /* 0x0000000c15157227 */ /* 0x000fe200078e00ff */
[----:B------:R-:W-:-:S03]  /*0c50*/  ISETP.GT.U32.AND P4, PT, R17, R10, PT ;  /* 0x0000000a1100720c */ /* 0x000fc60003f84070 */
[----:B------:R-:W-:Y:S02]  /*0c60*/  IMAD R7, R7, R14, RZ ;  /* 0x0000000e07077224 */ /* 0x000fe400078e02ff */
[----:B------:R-:W-:Y:S02]  /*0c70*/  IMAD.MOV.U32 R24, RZ, RZ, RZ ;  /* 0x000000ffff187224 */ /* 0x000fe400078e00ff */
[----:B------:R-:W-:Y:S01]  /*0c80*/  IMAD R12, R21, R11, R12 ;  /* 0x0000000b150c7224 */ /* 0x000fe200078e020c */
[----:B------:R-:W-:Y:S01]  /*0c90*/  SHF.R.S32.HI R11, RZ, 0x1f, R2 ;  /* 0x0000001fff0b7819 */ /* 0x000fe20000011402 */
[----:B------:R-:W-:-:S03]  /*0ca0*/  IMAD.HI.U32 R24, R25, R7, R24 ;  /* 0x0000000719187227 */ /* 0x000fc600078e0018 */
[----:B------:R-:W-:Y:S01]  /*0cb0*/  ISETP.GT.U32.AND P3, PT, R19, R12, PT ;  /* 0x0000000c1300720c */ /* 0x000fe20003f64070 */
[----:B------:R-:W-:Y:S01]  /*0cc0*/  @!P4 IMAD.IADD R10, R10, 0x1, -R17 ;  /* 0x000000010a0ac824 */ /* 0x000fe200078e0a11 */
[----:B------:R-:W-:Y:S01]  /*0cd0*/  @!P4 IADD3 R18, R18, 0x1, RZ ;  /* 0x000000011212c810 */ /* 0x000fe20007ffe0ff */
[----:B------:R-:W-:Y:S01]  /*0ce0*/  IMAD.HI.U32 R24, R24, R13, RZ ;  /* 0x0000000d18187227 */ /* 0x000fe200078e00ff */
[----:B------:R-:W-:Y:S02]  /*0cf0*/  ISETP.NE.AND P4, PT, R2, RZ, PT ;  /* 0x000000ff0200720c */ /* 0x000fe40003f85270 */
[-C--:B------:R-:W-:Y:S01]  /*0d00*/  ISETP.GE.U32.AND P2, PT, R10, R17.reuse, PT ;  /* 0x000000110a00720c */ /* 0x080fe20003f46070 */
[----:B------:R-:W-:Y:S01]  /*0d10*/  IMAD.MOV R7, RZ, RZ, -R24 ;  /* 0x000000ffff077224 */ /* 0x000fe200078e0a18 */
[C---:B------:R-:W-:Y:S02]  /*0d20*/  LOP3.LUT R10, R22.reuse, R17, RZ, 0x3c, !PT ;  /* 0x00000011160a7212 */ /* 0x040fe400078e3cff */
[----:B------:R-:W-:Y:S01]  /*0d30*/  LOP3.LUT R22, R22, c[0x0][0x214], RZ, 0x3c, !PT ;  /* 0x0000850016167a12 */ /* 0x000fe200078e3cff */
[----:B------:R-:W-:Y:S01]  /*0d40*/  IMAD R7, R14, R7, R13 ;  /* 0x000000070e077224 */ /* 0x000fe200078e020d */
[----:B------:R-:W-:Y:S01]  /*0d50*/  ISETP.GE.AND P1, PT, R10, RZ, PT ;  /* 0x000000ff0a00720c */ /* 0x000fe20003f26270 */
[----:B------:R-:W-:Y:S01]  /*0d60*/  @!P3 IMAD.IADD R12, R12, 0x1, -R19 ;  /* 0x000000010c0cb824 */ /* 0x000fe200078e0a13 */
[----:B------:R-:W-:-:S02]  /*0d70*/  LOP3.LUT R10, R4, R19, RZ, 0x3c, !PT ;  /* 0x00000013040a7212 */ /* 0x000fc400078e3cff */
[----:B------:R-:W-:Y:S02]  /*0d80*/  ISETP.GT.U32.AND P0, PT, R14, R7, PT ;  /* 0x000000070e00720c */ /* 0x000fe40003f04070 */
[----:B------:R-:W-:Y:S02]  /*0d90*/  ISETP.GE.U32.AND P6, PT, R12, R19, PT ;  /* 0x000000130c00720c */ /* 0x000fe40003fc6070 */
[----:B------:R-:W-:Y:S02]  /*0da0*/  @P2 IADD3 R18, R18, 0x1, RZ ;  /* 0x0000000112122810 */ /* 0x000fe40007ffe0ff */
[----:B------:R-:W-:Y:S02]  /*0db0*/  ISETP.GE.AND P2, PT, R10, RZ, PT ;  /* 0x000000ff0a00720c */ /* 0x000fe40003f46270 */
[----:B------:R-:W-:Y:S01]  /*0dc0*/  @!P3 IADD3 R21, R21, 0x1, RZ ;  /* 0x000000011515b810 */ /* 0x000fe20007ffe0ff */
[----:B------:R-:W-:Y:S01]  /*0dd0*/  @!P1 IMAD.MOV R18, RZ, RZ, -R18 ;  /* 0x000000ffff129224 */ /* 0x000fe200078e0a12 */
[----:B------:R-:W-:-:S02]  /*0de0*/  @!P4 LOP3.LUT R18, RZ, R17, RZ, 0x33, !PT ;  /* 0x00000011ff12c212 */ /* 0x000fc400078e33ff */
[----:B------:R-:W-:Y:S01]  /*0df0*/  ISETP.GE.AND P1, PT, R22, RZ, PT ;  /* 0x000000ff1600720c */ /* 0x000fe20003f26270 */
[----:B------:R-:W-:Y:S01]  /*0e00*/  @!P0 IMAD.IADD R7, R7, 0x1, -R14 ;  /* 0x0000000107078824 */ /* 0x000fe200078e0a0e */
[----:B------:R-:W-:Y:S02]  /*0e10*/  @!P0 IADD3 R24, R24, 0x1, RZ ;  /* 0x0000000118188810 */ /* 0x000fe40007ffe0ff */
[----:B------:R-:W-:Y:S02]  /*0e20*/  @P6 IADD3 R21, R21, 0x1, RZ ;  /* 0x0000000115156810 */ /* 0x000fe40007ffe0ff */
[----:B------:R-:W-:Y:S02]  /*0e30*/  ISETP.GE.U32.AND P3, PT, R7, R14, PT ;  /* 0x0000000e0700720c */ /* 0x000fe40003f66070 */
[----:B------:R-:W-:Y:S01]  /*0e40*/  ISETP.LT.U32.AND P0, PT, R32, R18, PT ;  /* 0x000000122000720c */ /* 0x000fe20003f01070 */
[----:B------:R-:W-:Y:S01]  /*0e50*/  @!P2 IMAD.MOV R21, RZ, RZ, -R21 ;  /* 0x000000ffff15a224 */ /* 0x000fe200078e0a15 */
[----:B------:R-:W-:-:S02]  /*0e60*/  SHF.R.S32.HI R7, RZ, 0x1f, R18 ;  /* 0x0000001fff077819 */ /* 0x000fc40000011412 */
[C---:B------:R-:W-:Y:S02]  /*0e70*/  ISETP.GT.AND P2, PT, R2.reuse, RZ, PT ;  /* 0x000000ff0200720c */ /* 0x040fe40003f44270 */
[CC--:B------:R-:W-:Y:S02]  /*0e80*/  ISETP.LT.AND.EX P0, PT, R33.reuse, R7.reuse, PT, P0 ;  /* 0x000000072100720c */ /* 0x0c0fe40003f01300 */
[----:B------:R-:W-:Y:S02]  /*0e90*/  ISETP.NE.AND P4, PT, RZ, c[0x0][0x214], PT ;  /* 0x00008500ff007a0c */ /* 0x000fe40003f85270 */
[C---:B------:R-:W-:Y:S02]  /*0ea0*/  SEL R10, R33.reuse, R7, P0 ;  /* 0x00000007210a7207 */ /* 0x040fe40000000000 */
[----:B------:R-:W-:Y:S02]  /*0eb0*/  LEA.HI.SX32 R7, R2, 0x1, 0x1 ;  /* 0x0000000102077811 */ /* 0x000fe400078f0aff */
[----:B------:R-:W-:-:S02]  /*0ec0*/  LOP3.LUT R2, R33, R10, RZ, 0xfc, !PT ;  /* 0x0000000a21027212 */ /* 0x000fc400078efcff */
[----:B------:R-:W-:Y:S01]  /*0ed0*/  @P3 IADD3 R24, R24, 0x1, RZ ;  /* 0x0000000118183810 */ /* 0x000fe20007ffe0ff */
[----:B------:R-:W-:Y:S01]  /*0ee0*/  @!P2 IMAD.MOV R7, RZ, RZ, R11 ;  /* 0x000000ffff07a224 */ /* 0x000fe200078e020b */
[----:B------:R-:W-:Y:S02]  /*0ef0*/  ISETP.NE.U32.AND P2, PT, R2, RZ, PT ;  /* 0x000000ff0200720c */ /* 0x000fe40003f45070 */
[----:B------:R-:W-:Y:S01]  /*0f00*/  @!P5 LOP3.LUT R21, RZ, R19, RZ, 0x33, !PT ;  /* 0x00000013ff15d212 */ /* 0x000fe200078e33ff */
[----:B------:R-:W-:Y:S01]  /*0f10*/  @!P1 IMAD.MOV R24, RZ, RZ, -R24 ;  /* 0x000000ffff189224 */ /* 0x000fe200078e0a18 */
[----:B------:R-:W-:Y:S02]  /*0f20*/  @!P4 LOP3.LUT R24, RZ, c[0x0][0x214], RZ, 0x33, !PT ;  /* 0x00008500ff18ca12 */ /* 0x000fe400078e33ff */
[----:B------:R-:W-:Y:S02]  /*0f30*/  ISETP.LT.U32.AND P1, PT, R8, R21, PT ;  /* 0x000000150800720c */ /* 0x000fe40003f21070 */
[----:B------:R-:W-:Y:S01]  /*0f40*/  SHF.R.S32.HI R13, RZ, 0x1f, R21 ;  /* 0x0000001fff0d7819 */ /* 0x000fe20000011415 */
[----:B------:R-:W-:Y:S01]  /*0f50*/  IMAD R2, R24, R7, RZ ;  /* 0x0000000718027224 */ /* 0x000fe200078e02ff */
[----:B------:R-:W-:-:S02]  /*0f60*/  SEL R12, R32, R18, P0 ;  /* 0x00000012200c7207 */ /* 0x000fc40000000000 */
[----:B------:R-:W-:-:S04]  /*0f70*/  ISETP.LT.AND.EX P1, PT, R9, R13, PT, P1 ;  /* 0x0000000d0900720c */ /* 0x000fc80003f21310 */
[----:B------:R-:W-:Y:S02]  /*0f80*/  SEL R14, R8, R21, P1 ;  /* 0x00000015080e7207 */ /* 0x000fe40000800000 */
[----:B------:R-:W-:Y:S01]  /*0f90*/  SEL R13, R9, R13, P1 ;  /* 0x0000000d090d7207 */ /* 0x000fe20000800000 */
[----:B------:R-:W-:Y:S05]  /*0fa0*/  @!P2 BRA `(.L_x_9) ;  /* 0x000000900000a947 */ /* 0x000fea0003800000 */
[----:B0-----:R-:W-:Y:S01]  /*0fb0*/  IMAD.MOV.U32 R18, RZ, RZ, R32 ;  /* 0x000000ffff127224 */ /* 0x001fe200078e0020 */
        /* <DEDUP_REMOVED lines=8> */
.L_x_9:
[----:B0-----:R-:W0:Y:S01]  /*1040*/  I2F.U32.RP R11, R12 ;  /* 0x0000000c000b7306 */ /* 0x001e220000209000 */
        /* <DEDUP_REMOVED lines=18> */
.L_x_10:
[----:B------:R-:W-:Y:S05]  /*1170*/  BSYNC B0 ;  /* 0x0000000000007941 */ /* 0x000fea0003800000 */
.L_x_8:
[----:B------:R-:W-:Y:S01]  /*1180*/  SHF.R.S32.HI R7, RZ, 0x1f, R38 ;  /* 0x0000001fff077819 */ /* 0x000fe20000011426 */
[----:B------:R-:W-:Y:S01]  /*1190*/  ULDC.64 UR8, c[0x0][0x118] ;  /* 0x0000460000087ab9 */ /* 0x000fe20000000a00 */
[----:B------:R-:W-:Y:S02]  /*11a0*/  IADD3 R11, P0, R20, -UR7, RZ ;  /* 0x80000007140b7c10 */ /* 0x000fe4000ff1e0ff */
[----:B------:R-:W-:Y:S02]  /*11b0*/  LEA.HI R23, R7, R38, RZ, 0x2 ;  /* 0x0000002607177211 */ /* 0x000fe400078f10ff */
[----:B------:R-:W-:Y:S02]  /*11c0*/  IADD3.X R18, R0, ~UR6, RZ, P0, !PT ;  /* 0x8000000600127c10 */ /* 0x000fe400087fe4ff */
[----:B------:R-:W-:-:S02]  /*11d0*/  LOP3.LUT R17, R23, 0xfffffffc, RZ, 0xc0, !PT ;  /* 0xfffffffc17117812 */ /* 0x000fc400078ec0ff */
[----:B------:R-:W-:-:S03]  /*11e0*/  SHF.R.S32.HI R23, RZ, 0x2, R23 ;  /* 0x00000002ff177819 */ /* 0x000fc60000011417 */
[----:B------:R-:W-:Y:S01]  /*11f0*/  IMAD.IADD R22, R38, 0x1, -R17 ;  /* 0x0000000126167824 */ /* 0x000fe200078e0a11 */
[C---:B------:R-:W-:Y:S02]  /*1200*/  IADD3 R25, R23.reuse, 0x20, RZ ;  /* 0x0000002017197810 */ /* 0x040fe40007ffe0ff */
[----:B------:R-:W-:Y:S02]  /*1210*/  IADD3 R21, R23, 0x60, RZ ;  /* 0x0000006017157810 */ /* 0x000fe40007ffe0ff */
[----:B------:R-:W-:Y:S02]  /*1220*/  ISETP.GT.U32.AND P3, PT, R11, R22, PT ;  /* 0x000000160b00720c */ /* 0x000fe40003f64070 */
[----:B------:R-:W-:Y:S02]  /*1230*/  SHF.R.S32.HI R17, RZ, 0x1f, R22 ;  /* 0x0000001fff117819 */ /* 0x000fe40000011416 */
[----:B------:R-:W-:Y:S02]  /*1240*/  IADD3 R11, R23, 0x40, RZ ;  /* 0x00000040170b7810 */ /* 0x000fe40007ffe0ff */
[----:B------:R-:W-:-:S02]  /*1250*/  ISETP.GT.AND.EX P3, PT, R18, R17, PT, P3 ;  /* 0x000000111200720c */ /* 0x000fc40003f64330 */
[----:B------:R-:W-:Y:S02]  /*1260*/  IADD3 R32, P0, R22, UR7, RZ ;  /* 0x0000000716207c10 */ /* 0x000fe4000ff1e0ff */
[----:B------:R-:W-:Y:S02]  /*1270*/  ISETP.GE.OR P5, PT, R25, c[0x0][0x314], !P3 ;  /* 0x0000c50019007a0c */ /* 0x000fe40005fa6670 */
[----:B------:R-:W-:Y:S02]  /*1280*/  ISETP.GE.OR P4, PT, R11, c[0x0][0x314], !P3 ;  /* 0x0000c5000b007a0c */ /* 0x000fe40005f86670 */
[----:B------:R-:W-:Y:S02]  /*1290*/  ISETP.GE.OR P6, PT, R23, c[0x0][0x314], !P3 ;  /* 0x0000c50017007a0c */ /* 0x000fe40005fc6670 */
[----:B------:R-:W-:Y:S02]  /*12a0*/  ISETP.GE.OR P3, PT, R21, c[0x0][0x314], !P3 ;  /* 0x0000c50015007a0c */ /* 0x000fe40005f66670 */
[----:B------:R-:W-:-:S05]  /*12b0*/  IADD3.X R33, R17, UR6, RZ, P0, !PT ;  /* 0x0000000611217c10 */ /* 0x000fca00087fe4ff */
[----:B------:R-:W-:Y:S01]  /*12c0*/  @!P5 SHF.R.S32.HI R19, RZ, 0x1f, R25 ;  /* 0x0000001fff13d819 */ /* 0x000fe20000011419 */
[----:B------:R-:W-:Y:S01]  /*12d0*/  @!P5 IMAD.WIDE.U32 R28, R20, R25, R32 ;  /* 0x00000019141cd225 */ /* 0x000fe200078e0020 */
[----:B------:R-:W-:-:S03]  /*12e0*/  @!P4 SHF.R.S32.HI R17, RZ, 0x1f, R11 ;  /* 0x0000001fff11c819 */ /* 0x000fc6000001140b */
[-C--:B------:R-:W-:Y:S01]  /*12f0*/  @!P5 IMAD R19, R19, R20.reuse, RZ ;  /* 0x000000141313d224 */ /* 0x080fe200078e02ff */
[----:B------:R-:W-:Y:S01]  /*1300*/  @!P5 LEA R26, P0, R28, c[0x0][0x208], 0x2 ;  /* 0x000082001c1ada11 */ /* 0x000fe200078010ff */
[----:B------:R-:W-:Y:S02]  /*1310*/  @!P4 IMAD R17, R17, R20, RZ ;  /* 0x000000141111c224 */ /* 0x000fe400078e02ff */
[-C--:B------:R-:W-:Y:S01]  /*1320*/  @!P5 IMAD R18, R25, R0.reuse, R19 ;  /* 0x000000001912d224 */ /* 0x080fe200078e0213 */
[----:B------:R-:W-:Y:S01]  /*1330*/  @!P6 SHF.R.S32.HI R19, RZ, 0x1f, R23 ;  /* 0x0000001fff13e819 */ /* 0x000fe20000011417 */
[----:B------:R-:W-:Y:S02]  /*1340*/  @!P4 IMAD.MOV.U32 R24, RZ, RZ, R32 ;  /* 0x000000ffff18c224 */ /* 0x000fe400078e0020 */
[----:B------:R-:W-:Y:S02]  /*1350*/  @!P4 IMAD.MOV.U32 R25, RZ, RZ, R33 ;  /* 0x000000ffff19c224 */ /* 0x000fe400078e0021 */
[----:B------:R-:W-:-:S02]  /*1360*/  @!P4 IMAD R17, R11, R0, R17 ;  /* 0x000000000b11c224 */ /* 0x000fc400078e0211 */
[----:B------:R-:W-:Y:S01]  /*1370*/  @!P4 IMAD.WIDE.U32 R24, R20, R11, R24 ;  /* 0x0000000b1418c225 */ /* 0x000fe200078e0018 */
[----:B------:R-:W-:-:S03]  /*1380*/  @!P3 SHF.R.S32.HI R11, RZ, 0x1f, R21 ;  /* 0x0000001fff0bb819 */ /* 0x000fc60000011415 */
[----:B------:R-:W-:Y:S02]  /*1390*/  @!P6 IMAD.MOV.U32 R30, RZ, RZ, R32 ;  /* 0x000000ffff1ee224 */ /* 0x000fe400078e0020 */
[-C--:B------:R-:W-:Y:S02]  /*13a0*/  @!P3 IMAD R11, R11, R20.reuse, RZ ;  /* 0x000000140b0bb224 */ /* 0x080fe400078e02ff */
[--C-:B------:R-:W-:Y:S02]  /*13b0*/  @!P6 IMAD.MOV.U32 R31, RZ, RZ, R33.reuse ;  /* 0x000000ffff1fe224 */ /* 0x100fe400078e0021 */
[----:B------:R-:W-:Y:S02]  /*13c0*/  @!P6 IMAD R19, R19, R20, RZ ;  /* 0x000000141313e224 */ /* 0x000fe400078e02ff */
[----:B------:R-:W-:Y:S02]  /*13d0*/  @!P5 IMAD.IADD R18, R29, 0x1, R18 ;  /* 0x000000011d12d824 */ /* 0x000fe400078e0212 */
[----:B------:R-:W-:-:S03]  /*13e0*/  @!P3 IMAD.WIDE.U32 R32, R20, R21, R32 ;  /* 0x000000151420b225 */ /* 0x000fc600078e0020 */
[----:B------:R-:W-:Y:S01]  /*13f0*/  @!P5 LEA.HI.X R27, R28, c[0x0][0x20c], R18, 0x2, P0 ;  /* 0x000083001c1bda11 */ /* 0x000fe200000f1412 */
[----:B------:R-:W-:Y:S01]  /*1400*/  @!P3 IMAD R11, R21, R0, R11 ;  /* 0x00000000150bb224 */ /* 0x000fe200078e020b */
[----:B------:R-:W-:Y:S01]  /*1410*/  @!P3 LEA R36, P0, R32, c[0x0][0x208], 0x2 ;  /* 0x000082002024ba11 */ /* 0x000fe200078010ff */
[----:B------:R-:W-:Y:S01]  /*1420*/  @!P6 IMAD.WIDE.U32 R30, R20, R23, R30 ;  /* 0x00000017141ee225 */ /* 0x000fe200078e001e */
[----:B------:R-:W-:-:S03]  /*1430*/  @!P4 LEA R18, P1, R24, c[0x0][0x208], 0x2 ;  /* 0x000082001812ca11 */ /* 0x000fc600078210ff */
[----:B------:R-:W-:Y:S01]  /*1440*/  @!P6 IMAD R19, R23, R0, R19 ;  /* 0x000000001713e224 */ /* 0x000fe200078e0213 */
[----:B------:R-:W-:Y:S01]  /*1450*/  @!P6 LEA R28, P2, R30, c[0x0][0x208], 0x2 ;  /* 0x000082001e1cea11 */ /* 0x000fe200078410ff */
[----:B------:R-:W-:Y:S02]  /*1460*/  @!P3 IMAD.IADD R11, R33, 0x1, R11 ;  /* 0x00000001210bb824 */ /* 0x000fe400078e020b */
[----:B------:R-:W-:Y:S02]  /*1470*/  @!P6 IMAD.IADD R19, R31, 0x1, R19 ;  /* 0x000000011f13e824 */ /* 0x000fe400078e0213 */
[----:B------:R-:W-:Y:S01]  /*1480*/  @!P4 IMAD.IADD R17, R25, 0x1, R17 ;  /* 0x000000011911c824 */ /* 0x000fe200078e0211 */
[----:B------:R-:W-:Y:S01]  /*1490*/  @!P3 LEA.HI.X R37, R32, c[0x0][0x20c], R11, 0x2, P0 ;  /* 0x000083002025ba11 */ /* 0x000fe200000f140b */
[----:B------:R-:W-:Y:S01]  /*14a0*/  IMAD.MOV.U32 R21, RZ, RZ, -0x800000 ;  /* 0xff800000ff157424 */ /* 0x000fe200078e00ff */
[----:B------:R-:W-:Y:S01]  /*14b0*/  @!P6 LEA.HI.X R29, R30, c[0x0][0x20c], R19, 0x2, P2 ;  /* 0x000083001e1dea11 */ /* 0x000fe200010f1413 */
[----:B------:R-:W-:Y:S01]  /*14c0*/  IMAD.MOV.U32 R11, RZ, RZ, -0x800000 ;  /* 0xff800000ff0b7424 */ /* 0x000fe200078e00ff */
[----:B------:R-:W-:Y:S01]  /*14d0*/  @!P4 LEA.HI.X R19, R24, c[0x0][0x20c], R17, 0x2, P1 ;  /* 0x000083001813ca11 */ /* 0x000fe200008f1411 */
[----:B------:R-:W-:-:S02]  /*14e0*/  IMAD.MOV.U32 R17, RZ, RZ, -0x800000 ;  /* 0xff800000ff117424 */ /* 0x000fc400078e00ff */
[----:B------:R-:W-:Y:S01]  /*14f0*/  IMAD.MOV.U32 R24, RZ, RZ, -0x800000 ;  /* 0xff800000ff187424 */ /* 0x000fe200078e00ff */
[----:B------:R-:W2:Y:S04]  /*1500*/  @!P3 LDG.E R21, [R36.64] ;  /* 0x000000082415b981 */ /* 0x000ea8000c1e1900 */
[----:B------:R-:W3:Y:S04]  /*1510*/  @!P6 LDG.E R11, [R28.64] ;  /* 0x000000081c0be981 */ /* 0x000ee8000c1e1900 */
[----:B------:R0:W4:Y:S04]  /*1520*/  @!P5 LDG.E R17, [R26.64] ;  /* 0x000000081a11d981 */ /* 0x000128000c1e1900 */
[----:B------:R1:W5:Y:S01]  /*1530*/  @!P4 LDG.E R24, [R18.64] ;  /* 0x000000081218c981 */ /* 0x000362000c1e1900 */
[----:B------:R-:W-:-:S04]  /*1540*/  IABS R25, c[0x0][0x1c0] ;  /* 0x0000700000197a13 */ /* 0x000fc80000000000 */
[----:B------:R-:W0:Y:S08]  /*1550*/  I2F.U32.RP R32, R25 ;  /* 0x0000001900207306 */ /* 0x000e300000209000 */
[----:B0-----:R-:W0:Y:S02]  /*1560*/  MUFU.RCP R30, R32 ;  /* 0x00000020001e7308 */ /* 0x001e240000001000 */
[----:B0-----:R-:W-:-:S06]  /*1570*/  IADD3 R30, R30, 0xffffffe, RZ ;  /* 0x0ffffffe1e1e7810 */ /* 0x001fcc0007ffe0ff */
[----:B------:R-:W0:Y:S01]  /*1580*/  F2I.FTZ.U32.TRUNC.NTZ R31, R30 ;  /* 0x0000001e001f7305 */ /* 0x000e22000021f000 */
[----:B-1----:R-:W-:Y:S02]  /*1590*/  IABS R19, R4 ;  /* 0x0000000400137213 */ /* 0x002fe40000000000 */
[----:B------:R-:W-:Y:S01]  /*15a0*/  IABS R18, c[0x0][0x1c0] ;  /* 0x0000700000127a13 */ /* 0x000fe20000000000 */
[----:B0-----:R-:W-:Y:S02]  /*15b0*/  IMAD.MOV R26, RZ, RZ, -R31 ;  /* 0x000000ffff1a7224 */ /* 0x001fe400078e0a1f */
[----:B------:R-:W-:Y:S02]  /*15c0*/  IMAD.MOV.U32 R30, RZ, RZ, RZ ;  /* 0x000000ffff1e7224 */ /* 0x000fe400078e00ff */
[----:B------:R-:W-:-:S04]  /*15d0*/  IMAD R26, R26, R25, RZ ;  /* 0x000000191a1a7224 */ /* 0x000fc800078e02ff */
[----:B------:R-:W-:-:S04]  /*15e0*/  IMAD.HI.U32 R26, R31, R26, R30 ;  /* 0x0000001a1f1a7227 */ /* 0x000fc800078e001e */
[----:B------:R-:W-:Y:S02]  /*15f0*/  IMAD.MOV R18, RZ, RZ, -R18 ;  /* 0x000000ffff127224 */ /* 0x000fe400078e0a12 */
[----:B------:R-:W-:-:S04]  /*1600*/  IMAD.HI.U32 R26, R26, R19, RZ ;  /* 0x000000131a1a7227 */ /* 0x000fc800078e00ff */
[----:B------:R-:W-:-:S05]  /*1610*/  IMAD R18, R26, R18, R19 ;  /* 0x000000121a127224 */ /* 0x000fca00078e0213 */
[----:B------:R-:W-:Y:S02]  /*1620*/  ISETP.GT.U32.AND P3, PT, R25, R18, PT ;  /* 0x000000121900720c */ /* 0x000fe40003f64070 */
[C---:B------:R-:W-:Y:S02]  /*1630*/  ISETP.GT.AND P6, PT, R38.reuse, 0x7f, PT ;  /* 0x0000007f2600780c */ /* 0x040fe40003fc4270 */
[C---:B------:R-:W-:Y:S02]  /*1640*/  ISETP.GT.AND P2, PT, R38.reuse, 0x1ff, PT ;  /* 0x000001ff2600780c */ /* 0x040fe40003f44270 */
[C---:B------:R-:W-:Y:S02]  /*1650*/  ISETP.GT.AND P1, PT, R38.reuse, 0x17f, PT ;  /* 0x0000017f2600780c */ /* 0x040fe40003f24270 */
[----:B------:R-:W-:Y:S01]  /*1660*/  ISETP.GT.AND P0, PT, R38, 0xff, PT ;  /* 0x000000ff2600780c */ /* 0x000fe20003f04270 */
[----:B------:R-:W-:-:S04]  /*1670*/  IMAD R22, R23, 0x5, R22 ;  /* 0x0000000517167824 */ /* 0x000fc800078e0216 */
[----:B------:R-:W-:-:S05]  /*1680*/  @!P3 IMAD.IADD R18, R18, 0x1, -R25 ;  /* 0x000000011212b824 */ /* 0x000fca00078e0a19 */
[----:B------:R-:W-:Y:S02]  /*1690*/  ISETP.GE.U32.AND P4, PT, R18, R25, PT ;  /* 0x000000191200720c */ /* 0x000fe40003f86070 */
[----:B------:R-:W-:Y:S02]  /*16a0*/  LOP3.LUT R18, R9, R13, RZ, 0xfc, !PT ;  /* 0x0000000d09127212 */ /* 0x000fe400078efcff */
[----:B------:R-:W-:Y:S02]  /*16b0*/  LOP3.LUT R4, R4, c[0x0][0x1c0], RZ, 0x3c, !PT ;  /* 0x0000700004047a12 */ /* 0x000fe400078e3cff */
[----:B------:R-:W-:-:S07]  /*16c0*/  @!P3 IADD3 R26, R26, 0x1, RZ ;  /* 0x000000011a1ab810 */ /* 0x000fce0007ffe0ff */
[----:B------:R-:W-:Y:S01]  /*16d0*/  @P4 IADD3 R26, R26, 0x1, RZ ;  /* 0x000000011a1a4810 */ /* 0x000fe20007ffe0ff */
[----:B------:R-:W-:Y:S01]  /*16e0*/  BSSY B0, `(.L_x_11) ;  /* 0x0000028000007945 */ /* 0x000fe20003800000 */
[----:B--2---:R0:W-:Y:S04]  /*16f0*/  @!P6 STS [R22.X4+0x780], R21 ;  /* 0x000780151600e388 */ /* 0x0041e80000004800 */
[----:B---3--:R0:W-:Y:S01]  /*1700*/  @!P2 STS [R22.X4], R11 ;  /* 0x0000000b1600a388 */ /* 0x0081e20000004800 */
[----:B------:R-:W-:-:S03]  /*1710*/  ISETP.NE.U32.AND P2, PT, R18, RZ, PT ;  /* 0x000000ff1200720c */ /* 0x000fc60003f45070 */
[----:B----4-:R0:W-:Y:S01]  /*1720*/  @!P1 STS [R22.X4+0x280], R17 ;  /* 0x0002801116009388 */ /* 0x0101e20000004800 */
[----:B------:R-:W-:-:S03]  /*1730*/  ISETP.GE.AND P1, PT, R4, RZ, PT ;  /* 0x000000ff0400720c */ /* 0x000fc60003f26270 */
[----:B-----5:R0:W-:Y:S01]  /*1740*/  @!P0 STS [R22.X4+0x500], R24 ;  /* 0x0005001816008388 */ /* 0x0201e20000004800 */
[----:B------:R-:W-:Y:S01]  /*1750*/  ISETP.NE.AND P0, PT, RZ, c[0x0][0x1c0], PT ;  /* 0x00007000ff007a0c */ /* 0x000fe20003f05270 */
[----:B------:R-:W-:-:S08]  /*1760*/  IMAD.MOV.U32 R4, RZ, RZ, R26 ;  /* 0x000000ffff047224 */ /* 0x000fd000078e001a */
[----:B------:R-:W-:-:S04]  /*1770*/  @!P1 IMAD.MOV R4, RZ, RZ, -R4 ;  /* 0x000000ffff049224 */ /* 0x000fc800078e0a04 */
[----:B------:R-:W-:Y:S01]  /*1780*/  @!P0 LOP3.LUT R4, RZ, c[0x0][0x1c0], RZ, 0x33, !PT ;  /* 0x00007000ff048a12 */ /* 0x000fe200078e33ff */
[----:B------:R-:W-:Y:S05]  /*1790*/  @!P2 BRA `(.L_x_12) ;  /* 0x000000900000a947 */ /* 0x000fea0003800000 */
[----:B------:R-:W-:Y:S01]  /*17a0*/  IMAD.MOV.U32 R18, RZ, RZ, R8 ;  /* 0x000000ffff127224 */ /* 0x000fe200078e0008 */
[----:B------:R-:W-:Y:S01]  /*17b0*/  MOV R26, R14 ;  /* 0x0000000e001a7202 */ /* 0x000fe20000000f00 */
[----:B0-----:R-:W-:Y:S01]  /*17c0*/  IMAD.MOV.U32 R17, RZ, RZ, R9 ;  /* 0x000000ffff117224 */ /* 0x001fe200078e0009 */
[----:B------:R-:W-:Y:S02]  /*17d0*/  MOV R25, R13 ;  /* 0x0000000d00197202 */ /* 0x000fe40000000f00 */
[----:B------:R-:W-:Y:S02]  /*17e0*/  MOV R24, 0x1800 ;  /* 0x0000180000187802 */ /* 0x000fe40000000f00 */
[----:B------:R-:W-:Y:S05]  /*17f0*/  CALL.REL.NOINC `($__internal_0_$__cuda_sm20_div_s64) ;  /* 0x000030d000007944 */ /* 0x000fea0003c00000 */
[----:B------:R-:W-:Y:S02]  /*1800*/  MOV R42, R22 ;  /* 0x00000016002a7202 */ /* 0x000fe40000000f00 */
[----:B------:R-:W-:Y:S01]  /*1810*/  MOV R43, R23 ;  /* 0x00000017002b7202 */ /* 0x000fe20000000f00 */
[----:B------:R-:W-:Y:S05]  /*1820*/  BRA `(.L_x_13) ;  /* 0x0000013000007947 */ /* 0x000fea0003800000 */
.L_x_12:
        /* <DEDUP_REMOVED lines=19> */
.L_x_13:
[----:B------:R-:W-:Y:S05]  /*1960*/  BSYNC B0 ;  /* 0x0000000000007941 */ /* 0x000fea0003800000 */
.L_x_11:
[----:B------:R-:W-:Y:S01]  /*1970*/  BAR.SYNC.DEFER_BLOCKING 0x0 ;  /* 0x0000000000007b1d */ /* 0x000fe20000010000 */
[----:B------:R-:W-:Y:S01]  /*1980*/  LEA.HI R11, R7, R38, RZ, 0x5 ;  /* 0x00000026070b7211 */ /* 0x000fe200078f28ff */
[----:B------:R-:W-:Y:S02]  /*1990*/  IMAD.MOV.U32 R36, RZ, RZ, -0x800000 ;  /* 0xff800000ff247424 */ /* 0x000fe400078e00ff */
[----:B------:R-:W-:Y:S01]  /*19a0*/  IMAD.MOV.U32 R33, RZ, RZ, -0x800000 ;  /* 0xff800000ff217424 */ /* 0x000fe200078e00ff */
[----:B------:R-:W-:Y:S01]  /*19b0*/  LOP3.LUT R7, R11, 0xffffffe0, RZ, 0xc0, !PT ;  /* 0xffffffe00b077812 */ /* 0x000fe200078ec0ff */
[----:B------:R-:W-:Y:S01]  /*19c0*/  IMAD.MOV.U32 R32, RZ, RZ, -0x800000 ;  /* 0xff800000ff207424 */ /* 0x000fe200078e00ff */
[----:B------:R-:W-:Y:S01]  /*19d0*/  SHF.R.S32.HI R11, RZ, 0x5, R11 ;  /* 0x00000005ff0b7819 */ /* 0x000fe2000001140b */
[----:B------:R-:W-:Y:S01]  /*19e0*/  IMAD.MOV.U32 R34, RZ, RZ, -0x800000 ;  /* 0xff800000ff227424 */ /* 0x000fe200078e00ff */
[----:B------:R-:W-:Y:S01]  /*19f0*/  ULDC.U8 UR4, c[0x0][0x329] ;  /* 0x0000ca4000047ab9 */ /* 0x000fe20000000000 */
[----:B------:R-:W-:Y:S01]  /*1a00*/  IMAD.IADD R38, R38, 0x1, -R7 ;  /* 0x0000000126267824 */ /* 0x000fe200078e0a07 */
[----:B------:R-:W-:Y:S01]  /*1a10*/  BSSY B1, `(.L_x_14) ;  /* 0x0000240000017945 */ /* 0x000fe20003800000 */
[----:B------:R-:W-:-:S02]  /*1a20*/  IMAD.MOV.U32 R31, RZ, RZ, 0x7f800000 ;  /* 0x7f800000ff1f7424 */ /* 0x000fc400078e00ff */
[----:B------:R-:W-:-:S05]  /*1a30*/  IMAD R27, R38, 0x5, R11 ;  /* 0x00000005261b7824 */ /* 0x000fca00078e020b */
[----:B------:R-:W-:Y:S04]  /*1a40*/  @!P6 LDS R36, [R27.X4] ;  /* 0x000000001b24e984 */ /* 0x000fe80000004800 */
[----:B------:R-:W0:Y:S04]  /*1a50*/  @!P6 LDS R33, [R27.X4+0x280] ;  /* 0x000280001b21e984 */ /* 0x000e280000004800 */
[----:B------:R-:W1:Y:S04]  /*1a60*/  @!P6 LDS R32, [R27.X4+0x500] ;  /* 0x000500001b20e984 */ /* 0x000e680000004800 */
[----:B------:R-:W2:Y:S01]  /*1a70*/  @!P6 LDS R34, [R27.X4+0x780] ;  /* 0x000780001b22e984 */ /* 0x000ea20000004800 */
[----:B0-----:R-:W-:-:S04]  /*1a80*/  FMNMX.FTZ R7, R36, R33, !PT ;  /* 0x0000002124077209 */ /* 0x001fc80007810000 */
[----:B-1----:R-:W-:-:S04]  /*1a90*/  FMNMX.FTZ R7, R7, R32, !PT ;  /* 0x0000002007077209 */ /* 0x002fc80007810000 */
[----:B--2---:R-:W-:-:S05]  /*1aa0*/  FMNMX.FTZ R18, R7, R34, !PT ;  /* 0x0000002207127209 */ /* 0x004fca0007810000 */
[----:B------:R-:W0:Y:S02]  /*1ab0*/  SHFL.BFLY PT, R19, R18, 0x10, 0x1f ;  /* 0x0e001f0012137f89 */ /* 0x000e2400000e0000 */
[----:B0-----:R-:W-:-:S05]  /*1ac0*/  FMNMX.FTZ R19, R18, R19, !PT ;  /* 0x0000001312137209 */ /* 0x001fca0007810000 */
[----:B------:R-:W0:Y:S02]  /*1ad0*/  SHFL.BFLY PT, R22, R19, 0x8, 0x1f ;  /* 0x0d001f0013167f89 */ /* 0x000e2400000e0000 */
[----:B0-----:R-:W-:-:S05]  /*1ae0*/  FMNMX.FTZ R22, R19, R22, !PT ;  /* 0x0000001613167209 */ /* 0x001fca0007810000 */
[----:B------:R-:W0:Y:S02]  /*1af0*/  SHFL.BFLY PT, R9, R22, 0x4, 0x1f ;  /* 0x0c801f0016097f89 */ /* 0x000e2400000e0000 */
[----:B0-----:R-:W-:-:S05]  /*1b00*/  FMNMX.FTZ R9, R22, R9, !PT ;  /* 0x0000000916097209 */ /* 0x001fca0007810000 */
[----:B------:R-:W0:Y:S02]  /*1b10*/  SHFL.BFLY PT, R8, R9, 0x2, 0x1f ;  /* 0x0c401f0009087f89 */ /* 0x000e2400000e0000 */
[----:B0-----:R-:W-:-:S05]  /*1b20*/  FMNMX.FTZ R8, R9, R8, !PT ;  /* 0x0000000809087209 */ /* 0x001fca0007810000 */
[----:B------:R-:W0:Y:S02]  /*1b30*/  SHFL.BFLY PT, R7, R8, 0x1, 0x1f ;  /* 0x0c201f0008077f89 */ /* 0x000e2400000e0000 */
[----:B0-----:R-:W-:-:S04]  /*1b40*/  FMNMX.FTZ R7, R8, R7, !PT ;  /* 0x0000000708077209 */ /* 0x001fc80007810000 */
[----:B------:R-:W-:-:S04]  /*1b50*/  FSETP.NEU.FTZ.AND P0, PT, R7, -INF , PT ;  /* 0xff8000000700780b */ /* 0x000fc80003f1d000 */
[----:B------:R-:W-:-:S05]  /*1b60*/  FSEL R17, R7, RZ, P0 ;  /* 0x000000ff07117208 */ /* 0x000fca0000000000 */
[C---:B------:R-:W-:Y:S02]  /*1b70*/  FADD.FTZ R18, -R17.reuse, R36 ;  /* 0x0000002411127221 */ /* 0x040fe40000010100 */
[C---:B------:R-:W-:Y:S02]  /*1b80*/  FADD.FTZ R24, -R17.reuse, R33 ;  /* 0x0000002111187221 */ /* 0x040fe40000010100 */
[----:B------:R-:W-:Y:S02]  /*1b90*/  FMUL.FTZ R18, R18, 1.4426950216293334961 ;  /* 0x3fb8aa3b12127820 */ /* 0x000fe40000410000 */
[----:B------:R-:W-:Y:S02]  /*1ba0*/  FMUL.FTZ R24, R24, 1.4426950216293334961 ;  /* 0x3fb8aa3b18187820 */ /* 0x000fe40000410000 */
[C---:B------:R-:W-:Y:S02]  /*1bb0*/  FADD.FTZ R19, -R17.reuse, R32 ;  /* 0x0000002011137221 */ /* 0x040fe40000010100 */
[----:B------:R-:W-:Y:S01]  /*1bc0*/  MUFU.EX2 R18, R18 ;  /* 0x0000001200127308 */ /* 0x000fe20000000800 */
[----:B------:R-:W-:-:S02]  /*1bd0*/  FADD.FTZ R21, -R17, R34 ;  /* 0x0000002211157221 */ /* 0x000fc40000010100 */
[----:B------:R-:W-:Y:S02]  /*1be0*/  FMUL.FTZ R19, R19, 1.4426950216293334961 ;  /* 0x3fb8aa3b13137820 */ /* 0x000fe40000410000 */
[----:B------:R-:W-:-:S03]  /*1bf0*/  FMUL.FTZ R21, R21, 1.4426950216293334961 ;  /* 0x3fb8aa3b15157820 */ /* 0x000fc60000410000 */
[----:B------:R-:W0:Y:S08]  /*1c00*/  MUFU.EX2 R9, R24 ;  /* 0x0000001800097308 */ /* 0x000e300000000800 */
[----:B------:R-:W1:Y:S08]  /*1c10*/  MUFU.EX2 R8, R19 ;  /* 0x0000001300087308 */ /* 0x000e700000000800 */
[----:B------:R-:W2:Y:S01]  /*1c20*/  MUFU.EX2 R7, R21 ;  /* 0x0000001500077308 */ /* 0x000ea20000000800 */
[----:B0-----:R-:W-:-:S04]  /*1c30*/  FADD.FTZ R9, R18, R9 ;  /* 0x0000000912097221 */ /* 0x001fc80000010000 */
[----:B-1----:R-:W-:Y:S01]  /*1c40*/  FADD.FTZ R8, R9, R8 ;  /* 0x0000000809087221 */ /* 0x002fe20000010000 */
[----:B------:R-:W-:-:S03]  /*1c50*/  IABS R9, R2 ;  /* 0x0000000200097213 */ /* 0x000fc60000000000 */
[----:B--2---:R-:W-:Y:S01]  /*1c60*/  FADD.FTZ R23, R8, R7 ;  /* 0x0000000708177221 */ /* 0x004fe20000010000 */
[----:B------:R-:W-:Y:S01]  /*1c70*/  IABS R8, c[0x0][0x1c0] ;  /* 0x0000700000087a13 */ /* 0x000fe20000000000 */
[----:B------:R-:W0:Y:S03]  /*1c80*/  I2F.RP R7, R9 ;  /* 0x0000000900077306 */ /* 0x000e260000209400 */
[----:B------:R-:W1:Y:S05]  /*1c90*/  SHFL.BFLY PT, R22, R23, 0x10, 0x1f ;  /* 0x0e001f0017167f89 */ /* 0x000e6a00000e0000 */
[----:B------:R-:W2:Y:S08]  /*1ca0*/  I2F.U32.RP R21, R8 ;  /* 0x0000000800157306 */ /* 0x000eb00000209000 */
[----:B0-----:R-:W0:Y:S08]  /*1cb0*/  MUFU.RCP R7, R7 ;  /* 0x0000000700077308 */ /* 0x001e300000001000 */
[----:B--2---:R-:W2:Y:S01]  /*1cc0*/  MUFU.RCP R25, R21 ;  /* 0x0000001500197308 */ /* 0x004ea20000001000 */
[----:B-1----:R-:W-:-:S05]  /*1cd0*/  FADD.FTZ R22, R23, R22 ;  /* 0x0000001617167221 */ /* 0x002fca0000010000 */
[----:B------:R-:W1:Y:S01]  /*1ce0*/  SHFL.BFLY PT, R19, R22, 0x8, 0x1f ;  /* 0x0d001f0016137f89 */ /* 0x000e6200000e0000 */
[----:B0-----:R-:W-:Y:S02]  /*1cf0*/  IADD3 R28, R7, 0xffffffe, RZ ;  /* 0x0ffffffe071c7810 */ /* 0x001fe40007ffe0ff */
[----:B------:R-:W-:Y:S02]  /*1d00*/  IABS R7, R2 ;  /* 0x0000000200077213 */ /* 0x000fe40000000000 */
[----:B------:R-:W0:Y:S01]  /*1d10*/  F2I.FTZ.U32.TRUNC.NTZ R29, R28 ;  /* 0x0000001c001d7305 */ /* 0x000e22000021f000 */
[----:B--2---:R-:W-:Y:S02]  /*1d20*/  IADD3 R25, R25, 0xffffffe, RZ ;  /* 0x0ffffffe19197810 */ /* 0x004fe40007ffe0ff */
[----:B------:R-:W-:-:S05]  /*1d30*/  IMAD.MOV R7, RZ, RZ, -R7 ;  /* 0x000000ffff077224 */ /* 0x000fca00078e0a07 */
[----:B------:R-:W2:Y:S01]  /*1d40*/  F2I.FTZ.U32.TRUNC.NTZ R25, R25 ;  /* 0x0000001900197305 */ /* 0x000ea2000021f000 */
[----:B0-----:R-:W-:Y:S02]  /*1d50*/  IMAD.MOV R24, RZ, RZ, -R29 ;  /* 0x000000ffff187224 */ /* 0x001fe400078e0a1d */
[----:B------:R-:W-:Y:S02]  /*1d60*/  IMAD.MOV.U32 R28, RZ, RZ, RZ ;  /* 0x000000ffff1c7224 */ /* 0x000fe400078e00ff */
[----:B-1----:R-:W-:Y:S02]  /*1d70*/  FADD.FTZ R19, R22, R19 ;  /* 0x0000001316137221 */ /* 0x002fe40000010000 */
[----:B------:R-:W-:Y:S02]  /*1d80*/  IMAD.IADD R22, R6, 0x1, R9 ;  /* 0x0000000106167824 */ /* 0x000fe400078e0209 */
[----:B------:R-:W-:Y:S01]  /*1d90*/  IMAD R21, R24, R9, RZ ;  /* 0x0000000918157224 */ /* 0x000fe200078e02ff */
[----:B------:R-:W0:Y:S01]  /*1da0*/  SHFL.BFLY PT, R18, R19, 0x4, 0x1f ;  /* 0x0c801f0013127f89 */ /* 0x000e2200000e0000 */
[----:B--2---:R-:W-:-:S02]  /*1db0*/  IMAD.MOV R6, RZ, RZ, -R25 ;  /* 0x000000ffff067224 */ /* 0x004fc400078e0a19 */
[----:B------:R-:W-:-:S04]  /*1dc0*/  IMAD.HI.U32 R21, R29, R21, R28 ;  /* 0x000000151d157227 */ /* 0x000fc800078e001c */
[----:B------:R-:W-:Y:S02]  /*1dd0*/  IMAD R29, R6, R8, RZ ;  /* 0x00000008061d7224 */ /* 0x000fe400078e02ff */
[----:B------:R-:W-:-:S04]  /*1de0*/  IMAD.MOV.U32 R24, RZ, RZ, RZ ;  /* 0x000000ffff187224 */ /* 0x000fc800078e00ff */
[----:B------:R-:W-:-:S04]  /*1df0*/  IMAD.HI.U32 R29, R25, R29, R24 ;  /* 0x0000001d191d7227 */ /* 0x000fc800078e0018 */
[----:B0-----:R-:W-:Y:S01]  /*1e00*/  FADD.FTZ R18, R19, R18 ;  /* 0x0000001213127221 */ /* 0x001fe20000010000 */
[----:B------:R-:W-:-:S04]  /*1e10*/  IABS R19, R22 ;  /* 0x0000001600137213 */ /* 0x000fc80000000000 */
[----:B------:R-:W0:Y:S01]  /*1e20*/  SHFL.BFLY PT, R23, R18, 0x2, 0x1f ;  /* 0x0c401f0012177f89 */ /* 0x000e2200000e0000 */
[----:B------:R-:W-:Y:S01]  /*1e30*/  IMAD.MOV.U32 R26, RZ, RZ, R19 ;  /* 0x000000ffff1a7224 */ /* 0x000fe200078e0013 */
[----:B------:R-:W-:-:S03]  /*1e40*/  IABS R19, c[0x0][0x1c0] ;  /* 0x0000700000137a13 */ /* 0x000fc60000000000 */
[----:B------:R-:W-:-:S04]  /*1e50*/  IMAD.HI.U32 R21, R21, R26, RZ ;  /* 0x0000001a15157227 */ /* 0x000fc800078e00ff */
[----:B------:R-:W-:Y:S02]  /*1e60*/  IMAD R6, R21, R7, R26 ;  /* 0x0000000715067224 */ /* 0x000fe400078e021a */
[----:B------:R-:W-:Y:S02]  /*1e70*/  IMAD.MOV R19, RZ, RZ, -R19 ;  /* 0x000000ffff137224 */ /* 0x000fe400078e0a13 */
[----:B------:R-:W-:Y:S01]  /*1e80*/  IMAD.HI.U32 R29, R29, R26, RZ ;  /* 0x0000001a1d1d7227 */ /* 0x000fe200078e00ff */
[----:B------:R-:W-:-:S03]  /*1e90*/  ISETP.GT.U32.AND P0, PT, R9, R6, PT ;  /* 0x000000060900720c */ /* 0x000fc60003f04070 */
[----:B------:R-:W-:-:S05]  /*1ea0*/  IMAD R19, R29, R19, R26 ;  /* 0x000000131d137224 */ /* 0x000fca00078e021a */
[----:B------:R-:W-:Y:S01]  /*1eb0*/  ISETP.GT.U32.AND P5, PT, R8, R19, PT ;  /* 0x000000130800720c */ /* 0x000fe20003fa4070 */
[----:B0-----:R-:W-:-:S04]  /*1ec0*/  FADD.FTZ R18, R18, R23 ;  /* 0x0000001712127221 */ /* 0x001fc80000010000 */
[----:B------:R-:W-:Y:S01]  /*1ed0*/  @!P0 IMAD.IADD R6, R6, 0x1, -R9 ;  /* 0x0000000106068824 */ /* 0x000fe200078e0a09 */
[----:B------:R-:W-:Y:S01]  /*1ee0*/  @!P0 IADD3 R21, R21, 0x1, RZ ;  /* 0x0000000115158810 */ /* 0x000fe20007ffe0ff */
[----:B------:R-:W0:Y:S01]  /*1ef0*/  SHFL.BFLY PT, R7, R18, 0x1, 0x1f ;  /* 0x0c201f0012077f89 */ /* 0x000e2200000e0000 */
[----:B------:R-:W-:Y:S02]  /*1f00*/  ISETP.GT.AND P0, PT, R2, RZ, PT ;  /* 0x000000ff0200720c */ /* 0x000fe40003f04270 */
[-C--:B------:R-:W-:Y:S02]  /*1f10*/  ISETP.GE.U32.AND P4, PT, R6, R9.reuse, PT ;  /* 0x000000090600720c */ /* 0x080fe40003f86070 */
[C---:B------:R-:W-:Y:S01]  /*1f20*/  LOP3.LUT R6, R22.reuse, R9, RZ, 0x3c, !PT ;  /* 0x0000000916067212 */ /* 0x040fe200078e3cff */
[----:B------:R-:W-:Y:S01]  /*1f30*/  @!P5 IMAD.IADD R19, R19, 0x1, -R8 ;  /* 0x000000011313d824 */ /* 0x000fe200078e0a08 */
[----:B------:R-:W-:Y:S02]  /*1f40*/  LOP3.LUT R22, R22, c[0x0][0x1c0], RZ, 0x3c, !PT ;  /* 0x0000700016167a12 */ /* 0x000fe400078e3cff */
[----:B------:R-:W-:-:S02]  /*1f50*/  ISETP.GE.AND P3, PT, R6, RZ, PT ;  /* 0x000000ff0600720c */ /* 0x000fc40003f66270 */
[----:B------:R-:W-:Y:S01]  /*1f60*/  ISETP.GE.U32.AND P1, PT, R19, R8, PT ;  /* 0x000000081300720c */ /* 0x000fe20003f26070 */
[----:B------:R-:W1:Y:S01]  /*1f70*/  S2R R6, SR_TID.X ;  /* 0x0000000000067919 */ /* 0x000e620000002100 */
[----:B------:R-:W-:Y:S02]  /*1f80*/  @!P5 IADD3 R29, R29, 0x1, RZ ;  /* 0x000000011d1dd810 */ /* 0x000fe40007ffe0ff */
[----:B------:R-:W-:Y:S02]  /*1f90*/  ISETP.GE.AND P2, PT, R22, RZ, PT ;  /* 0x000000ff1600720c */ /* 0x000fe40003f46270 */
[----:B------:R-:W-:Y:S02]  /*1fa0*/  @P4 IADD3 R21, R21, 0x1, RZ ;  /* 0x0000000115154810 */ /* 0x000fe40007ffe0ff */
[----:B------:R-:W-:Y:S02]  /*1fb0*/  ISETP.GT.AND P4, PT, R3, RZ, PT ;  /* 0x000000ff0300720c */ /* 0x000fe40003f84270 */
[----:B------:R-:W-:Y:S01]  /*1fc0*/  SHF.R.S32.HI R22, RZ, 0x1f, R2 ;  /* 0x0000001fff167819 */ /* 0x000fe20000011402 */
[----:B------:R-:W-:Y:S01]  /*1fd0*/  @!P3 IMAD.MOV R21, RZ, RZ, -R21 ;  /* 0x000000ffff15b224 */ /* 0x000fe200078e0a15 */
[----:B------:R-:W-:Y:S01]  /*1fe0*/  ISETP.NE.AND P5, PT, R2, RZ, PT ;  /* 0x000000ff0200720c */ /* 0x000fe20003fa5270 */
[----:B0-----:R-:W-:Y:S01]  /*1ff0*/  FADD.FTZ R18, R18, R7 ;  /* 0x0000000712127221 */ /* 0x001fe20000010000 */
[----:B------:R-:W-:-:S02]  /*2000*/  @P1 IADD3 R29, R29, 0x1, RZ ;  /* 0x000000011d1d1810 */ /* 0x000fc40007ffe0ff */
[----:B------:R-:W-:Y:S01]  /*2010*/  LEA.HI.SX32 R7, R2, 0x1, 0x1 ;  /* 0x0000000102077811 */ /* 0x000fe200078f0aff */
[----:B------:R-:W-:Y:S01]  /*2020*/  @!P0 IMAD.MOV R7, RZ, RZ, R22 ;  /* 0x000000ffff078224 */ /* 0x000fe200078e0216 */
[----:B------:R-:W-:Y:S01]  /*2030*/  FSETP.NE.FTZ.AND P1, PT, R18, RZ, PT ;  /* 0x000000ff1200720b */ /* 0x000fe20003f35000 */
[----:B------:R-:W-:Y:S01]  /*2040*/  @!P2 IMAD.MOV R29, RZ, RZ, -R29 ;  /* 0x000000ffff1da224 */ /* 0x000fe200078e0a1d */
[----:B------:R-:W-:Y:S02]  /*2050*/  ISETP.NE.AND P0, PT, RZ, c[0x0][0x1c0], PT ;  /* 0x00007000ff007a0c */ /* 0x000fe40003f05270 */
[----:B------:R-:W-:Y:S02]  /*2060*/  SHF.R.S32.HI R19, RZ, 0x1f, R3 ;  /* 0x0000001fff137819 */ /* 0x000fe40000011403 */
[----:B------:R-:W-:Y:S02]  /*2070*/  LEA.HI.SX32 R8, R3, 0x1, 0x1 ;  /* 0x0000000103087811 */ /* 0x000fe400078f0aff */
[C---:B-1----:R-:W-:Y:S01]  /*2080*/  LOP3.LUT P2, RZ, R6.reuse, 0x1f, RZ, 0xc0, !PT ;  /* 0x0000001f06ff7812 */ /* 0x042fe2000784c0ff */
[----:B------:R-:W-:Y:S01]  /*2090*/  @!P4 IMAD.MOV R8, RZ, RZ, R19 ;  /* 0x000000ffff08c224 */ /* 0x000fe200078e0213 */
[----:B------:R-:W-:Y:S01]  /*20a0*/  ISETP.NE.AND P3, PT, RZ, UR4, PT ;  /* 0x00000004ff007c0c */ /* 0x000fe2000bf65270 */
[----:B------:R-:W-:Y:S01]  /*20b0*/  IMAD.MOV.U32 R19, RZ, RZ, c[0x0][0x214] ;  /* 0x00008500ff137624 */ /* 0x000fe200078e00ff */
[----:B------:R-:W-:Y:S01]  /*20c0*/  ISETP.GT.OR P2, PT, R6, 0x7f, P2 ;  /* 0x0000007f0600780c */ /* 0x000fe20001744670 */
[----:B------:R-:W0:Y:S01]  /*20d0*/  @P1 MUFU.LG2 R18, R18 ;  /* 0x0000001200121308 */ /* 0x000e220000000c00 */
[----:B------:R-:W-:-:S02]  /*20e0*/  @!P5 LOP3.LUT R21, RZ, R9, RZ, 0x33, !PT ;  /* 0x00000009ff15d212 */ /* 0x000fc400078e33ff */
[----:B------:R-:W-:Y:S02]  /*20f0*/  SEL R9, R19, 0x1, !P3 ;  /* 0x0000000113097807 */ /* 0x000fe40005800000 */
[----:B------:R-:W-:Y:S02]  /*2100*/  @!P0 LOP3.LUT R29, RZ, c[0x0][0x1c0], RZ, 0x33, !PT ;  /* 0x00007000ff1d8a12 */ /* 0x000fe400078e33ff */
[----:B------:R-:W-:Y:S01]  /*2110*/  ISETP.LT.U32.AND P0, PT, R40, R21, PT ;  /* 0x000000152800720c */ /* 0x000fe20003f01070 */
[-C--:B------:R-:W-:Y:S01]  /*2120*/  IMAD R23, R4, R9.reuse, RZ ;  /* 0x0000000904177224 */ /* 0x080fe200078e02ff */
[----:B------:R-:W-:Y:S01]  /*2130*/  SHF.R.S32.HI R19, RZ, 0x1f, R21 ;  /* 0x0000001fff137819 */ /* 0x000fe20000011415 */
[----:B------:R-:W-:Y:S02]  /*2140*/  IMAD R4, R29, R9, RZ ;  /* 0x000000091d047224 */ /* 0x000fe400078e02ff */
[----:B------:R-:W-:Y:S01]  /*2150*/  IMAD R6, R23, R8, RZ ;  /* 0x0000000817067224 */ /* 0x000fe200078e02ff */
[----:B------:R-:W-:Y:S01]  /*2160*/  ISETP.LT.AND.EX P0, PT, R41, R19, PT, P0 ;  /* 0x000000132900720c */ /* 0x000fe20003f01300 */
[----:B------:R-:W-:-:S02]  /*2170*/  IMAD R7, R7, R4, RZ ;  /* 0x0000000407077224 */ /* 0x000fc400078e02ff */
[----:B0-----:R-:W-:Y:S01]  /*2180*/  @P1 FFMA.FTZ R31, R18, 0.69314718246459960938, R17 ;  /* 0x3f317218121f1823 */ /* 0x001fe20000010011 */
[----:B------:R-:W-:Y:S02]  /*2190*/  SEL R9, R40, R21, P0 ;  /* 0x0000001528097207 */ /* 0x000fe40000000000 */
[----:B------:R-:W-:Y:S01]  /*21a0*/  SEL R8, R41, R19, P0 ;  /* 0x0000001329087207 */ /* 0x000fe20000000000 */
[----:B------:R-:W-:Y:S05]  /*21b0*/  @P2 BRA `(.L_x_15) ;  /* 0x00001c5000002947 */ /* 0x000fea0003800000 */
[----:B------:R-:W-:Y:S01]  /*21c0*/  ULDC.U8 UR4, c[0x0][0x328] ;  /* 0x0000ca0000047ab9 */ /* 0x000fe20000000000 */
[C---:B------:R-:W-:Y:S02]  /*21d0*/  IADD3 R40, P0, R11.reuse, UR7, RZ ;  /* 0x000000070b287c10 */ /* 0x040fe4000ff1e0ff */
[----:B------:R-:W-:Y:S02]  /*21e0*/  ISETP.NE.AND P1, PT, RZ, UR4, PT ;  /* 0x00000004ff007c0c */ /* 0x000fe4000bf25270 */
[----:B------:R-:W-:-:S11]  /*21f0*/  LEA.HI.X.SX32 R41, R11, UR6, 0x1, P0 ;  /* 0x000000060b297c11 */ /* 0x000fd600080f0eff */
[----:B------:R-:W-:Y:S05]  /*2200*/  @!P1 BRA `(.L_x_16) ;  /* 0x00001bd000009947 */ /* 0x000fea0003800000 */
[----:B------:R-:W-:Y:S01]  /*2210*/  ISETP.GE.U32.AND P1, PT, R40, R20, PT ;  /* 0x000000142800720c */ /* 0x000fe20003f26070 */
[----:B------:R-:W-:-:S03]  /*2220*/  IMAD.MOV.U32 R4, RZ, RZ, c[0x0][0x1c0] ;  /* 0x00007000ff047624 */ /* 0x000fc600078e00ff */
[----:B------:R-:W-:Y:S02]  /*2230*/  ISETP.GE.AND.EX P1, PT, R41, R0, PT, P1 ;  /* 0x000000002900720c */ /* 0x000fe40003f26310 */
[----:B------:R-:W-:Y:S02]  /*2240*/  ISETP.LT.U32.AND P0, PT, R4, 0x1, PT ;  /* 0x000000010400780c */ /* 0x000fe40003f01070 */
[----:B------:R-:W-:-:S04]  /*2250*/  SHF.R.S32.HI R17, RZ, 0x1f, R4 ;  /* 0x0000001fff117819 */ /* 0x000fc80000011404 */
[----:B------:R-:W-:-:S04]  /*2260*/  ISETP.LT.AND.EX P0, PT, R17, RZ, PT, P0 ;  /* 0x000000ff1100720c */ /* 0x000fc80003f01300 */
[----:B------:R-:W-:Y:S02]  /*2270*/  SEL R4, R4, 0x1, P0 ;  /* 0x0000000104047807 */ /* 0x000fe40000000000 */
[----:B------:R-:W-:Y:S01]  /*2280*/  SEL R0, R17, RZ, P0 ;  /* 0x000000ff11007207 */ /* 0x000fe20000000000 */
[----:B------:R-:W-:Y:S05]  /*2290*/  @P1 BRA `(.L_x_15) ;  /* 0x00001b7000001947 */ /* 0x000fea0003800000 */
[----:B------:R-:W-:Y:S01]  /*22a0*/  IADD3 R17, P1, R4, 0x1, RZ ;  /* 0x0000000104117810 */ /* 0x000fe20007f3e0ff */
[----:B------:R-:W-:Y:S03]  /*22b0*/  BSSY B0, `(.L_x_17) ;  /* 0x0000036000007945 */ /* 0x000fe60003800000 */
[----:B------:R-:W-:Y:S01]  /*22c0*/  ISETP.GE.U32.AND P0, PT, R17, 0x3, PT ;  /* 0x000000031100780c */ /* 0x000fe20003f06070 */
[----:B------:R-:W-:-:S05]  /*22d0*/  IMAD.X R17, RZ, RZ, R0, P1 ;  /* 0x000000ffff117224 */ /* 0x000fca00008e0600 */
[----:B------:R-:W-:-:S04]  /*22e0*/  ISETP.GE.U32.AND.EX P0, PT, R17, RZ, PT, P0 ;  /* 0x000000ff1100720c */ /* 0x000fc80003f06100 */
[----:B------:R-:W-:Y:S02]  /*22f0*/  SEL R18, R0, RZ, !P0 ;  /* 0x000000ff00127207 */ /* 0x000fe40004000000 */
[----:B------:R-:W-:-:S03]  /*2300*/  SEL R22, R4, RZ, !P0 ;  /* 0x000000ff04167207 */ /* 0x000fc60004000000 */
[-C--:B------:R-:W-:Y:S02]  /*2310*/  IMAD R18, R18, R35.reuse, RZ ;  /* 0x0000002312127224 */ /* 0x080fe400078e02ff */
[----:B------:R-:W-:-:S04]  /*2320*/  IMAD.WIDE.U32 R24, R22, R35, RZ ;  /* 0x0000002316187225 */ /* 0x000fc800078e00ff */
[----:B------:R-:W-:Y:S02]  /*2330*/  IMAD R17, R22, R5, R18 ;  /* 0x0000000516117224 */ /* 0x000fe400078e0212 */
[----:B------:R-:W-:-:S03]  /*2340*/  IMAD.WIDE.U32 R44, R24, R4, RZ ;  /* 0x00000004182c7225 */ /* 0x000fc600078e00ff */
[----:B------:R-:W-:-:S05]  /*2350*/  IADD3 R17, R25, R17, RZ ;  /* 0x0000001119117210 */ /* 0x000fca0007ffe0ff */
[----:B------:R-:W-:-:S04]  /*2360*/  IMAD R25, R17, R4, RZ ;  /* 0x0000000411197224 */ /* 0x000fc800078e02ff */
[----:B------:R-:W-:-:S04]  /*2370*/  IMAD R25, R0, R24, R25 ;  /* 0x0000001800197224 */ /* 0x000fc800078e0219 */
[----:B------:R-:W-:-:S05]  /*2380*/  IMAD.IADD R25, R45, 0x1, R25 ;  /* 0x000000012d197824 */ /* 0x000fca00078e0219 */
[----:B------:R-:W-:-:S04]  /*2390*/  LOP3.LUT R17, R41, R25, RZ, 0xfc, !PT ;  /* 0x0000001929117212 */ /* 0x000fc800078efcff */
[----:B------:R-:W-:-:S13]  /*23a0*/  ISETP.NE.U32.AND P0, PT, R17, RZ, PT ;  /* 0x000000ff1100720c */ /* 0x000fda0003f05070 */
[----:B------:R-:W-:Y:S05]  /*23b0*/  @!P0 BRA `(.L_x_18) ;  /* 0x000000f000008947 */ /* 0x000fea0003800000 */
[----:B------:R-:W-:Y:S01]  /*23c0*/  IMAD.MOV.U32 R18, RZ, RZ, R40 ;  /* 0x000000ffff127224 */ /* 0x000fe200078e0028 */
[----:B------:R-:W-:Y:S01]  /*23d0*/  MOV R17, R41 ;  /* 0x0000002900117202 */ /* 0x000fe20000000f00 */
[----:B------:R-:W-:Y:S01]  /*23e0*/  IMAD.MOV.U32 R26, RZ, RZ, R44 ;  /* 0x000000ffff1a7224 */ /* 0x000fe200078e002c */
[----:B------:R-:W-:Y:S02]  /*23f0*/  MOV R24, 0x2410 ;  /* 0x0000241000187802 */ /* 0x000fe40000000f00 */
[----:B------:R-:W-:Y:S05]  /*2400*/  CALL.REL.NOINC `($__internal_0_$__cuda_sm20_div_s64) ;  /* 0x000024c000007944 */ /* 0x000fea0003c00000 */
[-C--:B------:R-:W-:Y:S02]  /*2410*/  IADD3 R19, P0, RZ, -R22.reuse, RZ ;  /* 0x80000016ff137210 */ /* 0x080fe40007f1e0ff */
[----:B------:R-:W-:Y:S02]  /*2420*/  MOV R50, R22 ;  /* 0x0000001600327202 */ /* 0x000fe40000000f00 */
[----:B------:R-:W-:Y:S01]  /*2430*/  IADD3.X R17, RZ, ~R23, RZ, P0, !PT ;  /* 0x80000017ff117210 */ /* 0x000fe200007fe4ff */
[----:B------:R-:W-:Y:S01]  /*2440*/  IMAD.WIDE.U32 R40, R44, R19, R40 ;  /* 0x000000132c287225 */ /* 0x000fe200078e0028 */
[----:B------:R-:W-:-:S03]  /*2450*/  MOV R51, R23 ;  /* 0x0000001700337202 */ /* 0x000fc60000000f00 */
[----:B------:R-:W-:-:S04]  /*2460*/  IMAD R18, R17, R44, RZ ;  /* 0x0000002c11127224 */ /* 0x000fc800078e02ff */
[----:B------:R-:W-:Y:S01]  /*2470*/  IMAD R17, R25, R19, R18 ;  /* 0x0000001319117224 */ /* 0x000fe200078e0212 */
[----:B------:R-:W-:-:S04]  /*2480*/  MOV R18, R40 ;  /* 0x0000002800127202 */ /* 0x000fc80000000f00 */
[----:B------:R-:W-:Y:S01]  /*2490*/  IADD3 R17, R41, R17, RZ ;  /* 0x0000001129117210 */ /* 0x000fe20007ffe0ff */
[----:B------:R-:W-:Y:S05]  /*24a0*/  BRA `(.L_x_19) ;  /* 0x0000016000007947 */ /* 0x000fea0003800000 */
.L_x_18:
[----:B------:R-:W0:Y:S01]  /*24b0*/  I2F.U32.RP R21, R44 ;  /* 0x0000002c00157306 */ /* 0x000e220000209000 */
[----:B------:R-:W-:Y:S01]  /*24c0*/  ISETP.NE.U32.AND P0, PT, R44, RZ, PT ;  /* 0x000000ff2c00720c */ /* 0x000fe20003f05070 */
[----:B------:R-:W-:-:S06]  /*24d0*/  IMAD.MOV.U32 R51, RZ, RZ, RZ ;  /* 0x000000ffff337224 */ /* 0x000fcc00078e00ff */
[----:B0-----:R-:W0:Y:S02]  /*24e0*/  MUFU.RCP R18, R21 ;  /* 0x0000001500127308 */ /* 0x001e240000001000 */
[----:B0-----:R-:W-:-:S06]  /*24f0*/  IADD3 R18, R18, 0xffffffe, RZ ;  /* 0x0ffffffe12127810 */ /* 0x001fcc0007ffe0ff */
[----:B------:R0:W1:Y:S02]  /*2500*/  F2I.FTZ.U32.TRUNC.NTZ R19, R18 ;  /* 0x0000001200137305 */ /* 0x000064000021f000 */
[----:B0-----:R-:W-:Y:S01]  /*2510*/  HFMA2.MMA R18, -RZ, RZ, 0, 0 ;  /* 0x00000000ff127435 */ /* 0x001fe200000001ff */
[----:B-1----:R-:W-:-:S04]  /*2520*/  IMAD.MOV R17, RZ, RZ, -R19 ;  /* 0x000000ffff117224 */ /* 0x002fc800078e0a13 */
[----:B------:R-:W-:-:S05]  /*2530*/  IMAD R17, R17, R44, RZ ;  /* 0x0000002c11117224 */ /* 0x000fca00078e02ff */
[----:B------:R-:W-:-:S06]  /*2540*/  IMAD.HI.U32 R17, R19, R17, R18 ;  /* 0x0000001113117227 */ /* 0x000fcc00078e0012 */
[----:B------:R-:W-:-:S04]  /*2550*/  IMAD.HI.U32 R50, R17, R40, RZ ;  /* 0x0000002811327227 */ /* 0x000fc800078e00ff */
[----:B------:R-:W-:-:S04]  /*2560*/  IMAD.MOV R17, RZ, RZ, -R50 ;  /* 0x000000ffff117224 */ /* 0x000fc800078e0a32 */
[----:B------:R-:W-:-:S05]  /*2570*/  IMAD R17, R44, R17, R40 ;  /* 0x000000112c117224 */ /* 0x000fca00078e0228 */
[----:B------:R-:W-:-:S13]  /*2580*/  ISETP.GE.U32.AND P2, PT, R17, R44, PT ;  /* 0x0000002c1100720c */ /* 0x000fda0003f46070 */
[-C--:B------:R-:W-:Y:S02]  /*2590*/  @P2 IADD3 R17, R17, -R44.reuse, RZ ;  /* 0x8000002c11112210 */ /* 0x080fe40007ffe0ff */
[----:B------:R-:W-:Y:S02]  /*25a0*/  @P2 IADD3 R50, R50, 0x1, RZ ;  /* 0x0000000132322810 */ /* 0x000fe40007ffe0ff */
[----:B------:R-:W-:Y:S02]  /*25b0*/  ISETP.GE.U32.AND P1, PT, R17, R44, PT ;  /* 0x0000002c1100720c */ /* 0x000fe40003f26070 */
[----:B------:R-:W-:-:S11]  /*25c0*/  MOV R17, RZ ;  /* 0x000000ff00117202 */ /* 0x000fd60000000f00 */
[----:B------:R-:W-:Y:S02]  /*25d0*/  @P1 IADD3 R50, R50, 0x1, RZ ;  /* 0x0000000132321810 */ /* 0x000fe40007ffe0ff */
[----:B------:R-:W-:-:S05]  /*25e0*/  @!P0 LOP3.LUT R50, RZ, R44, RZ, 0x33, !PT ;  /* 0x0000002cff328212 */ /* 0x000fca00078e33ff */
[----:B------:R-:W-:-:S04]  /*25f0*/  IMAD.MOV R19, RZ, RZ, -R50 ;  /* 0x000000ffff137224 */ /* 0x000fc800078e0a32 */
[----:B------:R-:W-:Y:S02]  /*2600*/  IMAD R18, R44, R19, R40 ;  /* 0x000000132c127224 */ /* 0x000fe400078e0228 */
.L_x_19:
[----:B------:R-:W-:Y:S05]  /*2610*/  BSYNC B0 ;  /* 0x0000000000007941 */ /* 0x000fea0003800000 */
.L_x_17:
[----:B------:R-:W-:Y:S01]  /*2620*/  LOP3.LUT R19, R17, R5, RZ, 0xfc, !PT ;  /* 0x0000000511137212 */ /* 0x000fe200078efcff */
[----:B------:R-:W-:Y:S03]  /*2630*/  BSSY B0, `(.L_x_20) ;  /* 0x0000027000007945 */ /* 0x000fe60003800000 */
[----:B------:R-:W-:-:S13]  /*2640*/  ISETP.NE.U32.AND P0, PT, R19, RZ, PT ;  /* 0x000000ff1300720c */ /* 0x000fda0003f05070 */
[----:B------:R-:W-:Y:S05]  /*2650*/  @!P0 BRA `(.L_x_21) ;  /* 0x000000e000008947 */ /* 0x000fea0003800000 */
[----:B------:R-:W-:Y:S01]  /*2660*/  IMAD.MOV.U32 R26, RZ, RZ, R35 ;  /* 0x000000ffff1a7224 */ /* 0x000fe200078e0023 */
[----:B------:R-:W-:Y:S02]  /*2670*/  MOV R25, R5 ;  /* 0x0000000500197202 */ /* 0x000fe40000000f00 */
[----:B------:R-:W-:Y:S02]  /*2680*/  MOV R24, 0x26a0 ;  /* 0x000026a000187802 */ /* 0x000fe40000000f00 */
[----:B------:R-:W-:Y:S05]  /*2690*/  CALL.REL.NOINC `($__internal_0_$__cuda_sm20_div_s64) ;  /* 0x0000223000007944 */ /* 0x000fea0003c00000 */
[-C--:B------:R-:W-:Y:S02]  /*26a0*/  IADD3 R26, P0, RZ, -R22.reuse, RZ ;  /* 0x80000016ff1a7210 */ /* 0x080fe40007f1e0ff */
[----:B------:R-:W-:Y:S02]  /*26b0*/  MOV R19, R17 ;  /* 0x0000001100137202 */ /* 0x000fe40000000f00 */
[-C--:B------:R-:W-:Y:S02]  /*26c0*/  IADD3.X R24, RZ, ~R23.reuse, RZ, P0, !PT ;  /* 0x80000017ff187210 */ /* 0x080fe400007fe4ff */
[----:B------:R-:W-:Y:S01]  /*26d0*/  MOV R44, R22 ;  /* 0x00000016002c7202 */ /* 0x000fe20000000f00 */
[----:B------:R-:W-:Y:S01]  /*26e0*/  IMAD.WIDE.U32 R40, R35, R26, R18 ;  /* 0x0000001a23287225 */ /* 0x000fe200078e0012 */
[----:B------:R-:W-:-:S03]  /*26f0*/  MOV R45, R23 ;  /* 0x00000017002d7202 */ /* 0x000fc60000000f00 */
[----:B------:R-:W-:-:S04]  /*2700*/  IMAD R24, R24, R35, RZ ;  /* 0x0000002318187224 */ /* 0x000fc800078e02ff */
[----:B------:R-:W-:-:S05]  /*2710*/  IMAD R5, R5, R26, R24 ;  /* 0x0000001a05057224 */ /* 0x000fca00078e0218 */
[----:B------:R-:W-:Y:S01]  /*2720*/  IADD3 R5, R41, R5, RZ ;  /* 0x0000000529057210 */ /* 0x000fe20007ffe0ff */
[----:B------:R-:W-:Y:S05]  /*2730*/  BRA `(.L_x_22) ;  /* 0x0000016000007947 */ /* 0x000fea0003800000 */
.L_x_21:
[----:B------:R-:W0:Y:S01]  /*2740*/  I2F.U32.RP R17, R35 ;  /* 0x0000002300117306 */ /* 0x000e220000209000 */
[----:B------:R-:W-:Y:S01]  /*2750*/  HFMA2.MMA R22, -RZ, RZ, 0, 0 ;  /* 0x00000000ff167435 */ /* 0x000fe200000001ff */
[----:B------:R-:W-:Y:S01]  /*2760*/  ISETP.NE.U32.AND P0, PT, R35, RZ, PT ;  /* 0x000000ff2300720c */ /* 0x000fe20003f05070 */
[----:B------:R-:W-:-:S05]  /*2770*/  IMAD.MOV.U32 R45, RZ, RZ, RZ ;  /* 0x000000ffff2d7224 */ /* 0x000fca00078e00ff */
[----:B0-----:R-:W0:Y:S02]  /*2780*/  MUFU.RCP R23, R17 ;  /* 0x0000001100177308 */ /* 0x001e240000001000 */
[----:B0-----:R-:W-:-:S06]  /*2790*/  IADD3 R23, R23, 0xffffffe, RZ ;  /* 0x0ffffffe17177810 */ /* 0x001fcc0007ffe0ff */
[----:B------:R-:W0:Y:S02]  /*27a0*/  F2I.FTZ.U32.TRUNC.NTZ R23, R23 ;  /* 0x0000001700177305 */ /* 0x000e24000021f000 */
[----:B0-----:R-:W-:-:S04]  /*27b0*/  IMAD.MOV R5, RZ, RZ, -R23 ;  /* 0x000000ffff057224 */ /* 0x001fc800078e0a17 */
[----:B------:R-:W-:-:S04]  /*27c0*/  IMAD R5, R5, R35, RZ ;  /* 0x0000002305057224 */ /* 0x000fc800078e02ff */
[----:B------:R-:W-:-:S06]  /*27d0*/  IMAD.HI.U32 R5, R23, R5, R22 ;  /* 0x0000000517057227 */ /* 0x000fcc00078e0016 */
[----:B------:R-:W-:-:S04]  /*27e0*/  IMAD.HI.U32 R44, R5, R18, RZ ;  /* 0x00000012052c7227 */ /* 0x000fc800078e00ff */
[----:B------:R-:W-:-:S04]  /*27f0*/  IMAD.MOV R5, RZ, RZ, -R44 ;  /* 0x000000ffff057224 */ /* 0x000fc800078e0a2c */
[----:B------:R-:W-:Y:S01]  /*2800*/  IMAD R22, R35, R5, R18 ;  /* 0x0000000523167224 */ /* 0x000fe200078e0212 */
[----:B------:R-:W-:-:S04]  /*2810*/  MOV R5, RZ ;  /* 0x000000ff00057202 */ /* 0x000fc80000000f00 */
[----:B------:R-:W-:-:S13]  /*2820*/  ISETP.GE.U32.AND P2, PT, R22, R35, PT ;  /* 0x000000231600720c */ /* 0x000fda0003f46070 */
[-C--:B------:R-:W-:Y:S02]  /*2830*/  @P2 IADD3 R22, R22, -R35.reuse, RZ ;  /* 0x8000002316162210 */ /* 0x080fe40007ffe0ff */
[----:B------:R-:W-:Y:S02]  /*2840*/  @P2 IADD3 R44, R44, 0x1, RZ ;  /* 0x000000012c2c2810 */ /* 0x000fe40007ffe0ff */
[----:B------:R-:W-:-:S13]  /*2850*/  ISETP.GE.U32.AND P1, PT, R22, R35, PT ;  /* 0x000000231600720c */ /* 0x000fda0003f26070 */
[----:B------:R-:W-:Y:S02]  /*2860*/  @P1 IADD3 R44, R44, 0x1, RZ ;  /* 0x000000012c2c1810 */ /* 0x000fe40007ffe0ff */
[----:B------:R-:W-:-:S05]  /*2870*/  @!P0 LOP3.LUT R44, RZ, R35, RZ, 0x33, !PT ;  /* 0x00000023ff2c8212 */ /* 0x000fca00078e33ff */
[----:B------:R-:W-:-:S04]  /*2880*/  IMAD.MOV R40, RZ, RZ, -R44 ;  /* 0x000000ffff287224 */ /* 0x000fc800078e0a2c */
[----:B------:R-:W-:Y:S02]  /*2890*/  IMAD R40, R35, R40, R18 ;  /* 0x0000002823287224 */ /* 0x000fe400078e0212 */
.L_x_22:
[----:B------:R-:W-:Y:S05]  /*28a0*/  BSYNC B0 ;  /* 0x0000000000007941 */ /* 0x000fea0003800000 */
.L_x_20:
[----:B------:R-:W-:Y:S01]  /*28b0*/  LOP3.LUT R17, R45, R0, RZ, 0xfc, !PT ;  /* 0x000000002d117212 */ /* 0x000fe200078efcff */
[----:B------:R-:W-:Y:S01]  /*28c0*/  IMAD.MOV.U32 R28, RZ, RZ, c[0x0][0x210] ;  /* 0x00008400ff1c7624 */ /* 0x000fe200078e00ff */
[----:B------:R-:W-:Y:S02]  /*28d0*/  BSSY B0, `(.L_x_23) ;  /* 0x0000027000007945 */ /* 0x000fe40003800000 */
[----:B------:R-:W-:Y:S02]  /*28e0*/  ISETP.NE.U32.AND P0, PT, R17, RZ, PT ;  /* 0x000000ff1100720c */ /* 0x000fe40003f05070 */
[----:B------:R-:W-:-:S11]  /*28f0*/  SEL R28, R28, 0x1, P3 ;  /* 0x000000011c1c7807 */ /* 0x000fd60001800000 */
[----:B------:R-:W-:Y:S05]  /*2900*/  @!P0 BRA `(.L_x_24) ;  /* 0x000000d000008947 */ /* 0x000fea0003800000 */
[----:B------:R-:W-:Y:S01]  /*2910*/  IMAD.MOV.U32 R18, RZ, RZ, R44 ;  /* 0x000000ffff127224 */ /* 0x000fe200078e002c */
[----:B------:R-:W-:Y:S01]  /*2920*/  MOV R26, R4 ;  /* 0x00000004001a7202 */ /* 0x000fe20000000f00 */
[----:B------:R-:W-:Y:S01]  /*2930*/  IMAD.MOV.U32 R17, RZ, RZ, R45 ;  /* 0x000000ffff117224 */ /* 0x000fe200078e002d */
[----:B------:R-:W-:Y:S02]  /*2940*/  MOV R25, R0 ;  /* 0x0000000000197202 */ /* 0x000fe40000000f00 */
[----:B------:R-:W-:Y:S02]  /*2950*/  MOV R24, 0x2970 ;  /* 0x0000297000187802 */ /* 0x000fe40000000f00 */
[----:B------:R-:W-:Y:S05]  /*2960*/  CALL.REL.NOINC `($__internal_0_$__cuda_sm20_div_s64) ;  /* 0x00001f6000007944 */ /* 0x000fea0003c00000 */
[----:B------:R-:W-:-:S04]  /*2970*/  IADD3 R19, P0, RZ, -R22, RZ ;  /* 0x80000016ff137210 */ /* 0x000fc80007f1e0ff */
[----:B------:R-:W-:Y:S01]  /*2980*/  IADD3.X R17, RZ, ~R23, RZ, P0, !PT ;  /* 0x80000017ff117210 */ /* 0x000fe200007fe4ff */
[----:B------:R-:W-:-:S04]  /*2990*/  IMAD.WIDE.U32 R44, R4, R19, R44 ;  /* 0x00000013042c7225 */ /* 0x000fc800078e002c */
[----:B------:R-:W-:-:S04]  /*29a0*/  IMAD R17, R17, R4, RZ ;  /* 0x0000000411117224 */ /* 0x000fc800078e02ff */
[----:B------:R-:W-:-:S05]  /*29b0*/  IMAD R0, R0, R19, R17 ;  /* 0x0000001300007224 */ /* 0x000fca00078e0211 */
[----:B------:R-:W-:Y:S01]  /*29c0*/  IADD3 R0, R45, R0, RZ ;  /* 0x000000002d007210 */ /* 0x000fe20007ffe0ff */
[----:B------:R-:W-:Y:S05]  /*29d0*/  BRA `(.L_x_25) ;  /* 0x0000016000007947 */ /* 0x000fea0003800000 */
.L_x_24:
        /* <DEDUP_REMOVED lines=9> */
[----:B------:R-:W-:Y:S01]  /*2a70*/  IMAD.HI.U32 R19, R19, R0, R18 ;  /* 0x0000000013137227 */ /* 0x000fe200078e0012 */
[----:B------:R-:W-:-:S05]  /*2a80*/  MOV R0, RZ ;  /* 0x000000ff00007202 */ /* 0x000fca0000000f00 */
[----:B------:R-:W-:-:S04]  /*2a90*/  IMAD.HI.U32 R22, R19, R44, RZ ;  /* 0x0000002c13167227 */ /* 0x000fc800078e00ff */
[----:B------:R-:W-:-:S04]  /*2aa0*/  IMAD.MOV R17, RZ, RZ, -R22 ;  /* 0x000000ffff117224 */ /* 0x000fc800078e0a16 */
[----:B------:R-:W-:-:S05]  /*2ab0*/  IMAD R17, R4, R17, R44 ;  /* 0x0000001104117224 */ /* 0x000fca00078e022c */
        /* <DEDUP_REMOVED lines=8> */
.L_x_25:
[----:B------:R-:W-:Y:S05]  /*2b40*/  BSYNC B0 ;  /* 0x0000000000007941 */ /* 0x000fea0003800000 */
.L_x_23:
[-C--:B------:R-:W-:Y:S01]  /*2b50*/  IMAD R4, R43, R16.reuse, RZ ;  /* 0x000000102b047224 */ /* 0x080fe200078e02ff */
[----:B------:R-:W-:Y:S01]  /*2b60*/  ULDC.U8 UR10, c[0x0][0x329] ;  /* 0x0000ca40000a7ab9 */ /* 0x000fe20000000000 */
[C---:B------:R-:W-:Y:S01]  /*2b70*/  IMAD.WIDE.U32 R48, R42.reuse, R16, RZ ;  /* 0x000000102a307225 */ /* 0x040fe200078e00ff */
[----:B------:R-:W-:Y:S01]  /*2b80*/  UISETP.NE.AND UP0, UPT, UR10, URZ, UPT ;  /* 0x0000003f0a00728c */ /* 0x000fe2000bf05270 */
[----:B------:R-:W-:Y:S01]  /*2b90*/  SHF.R.S32.HI R17, RZ, 0x1f, R28 ;  /* 0x0000001fff117819 */ /* 0x000fe2000001141c */
[----:B------:R-:W-:Y:S01]  /*2ba0*/  ULDC.64 UR4, c[0x0][0x210] ;  /* 0x0000840000047ab9 */ /* 0x000fe20000000a00 */
[----:B------:R-:W-:Y:S01]  /*2bb0*/  IMAD R43, R42, R15, R4 ;  /* 0x0000000f2a2b7224 */ /* 0x000fe200078e0204 */
[----:B------:R-:W-:Y:S01]  /*2bc0*/  UIMAD UR4, UR4, UR5, URZ ;  /* 0x00000005040472a4 */ /* 0x000fe2000f8e023f */
[----:B------:R-:W-:Y:S01]  /*2bd0*/  IMAD R5, R5, R28, RZ ;  /* 0x0000001c05057224 */ /* 0x000fe200078e02ff */
[----:B------:R-:W-:Y:S01]  /*2be0*/  USEL UR5, UR5, 0x1, !UP0 ;  /* 0x0000000105057887 */ /* 0x000fe2000c000000 */
[----:B------:R-:W-:Y:S01]  /*2bf0*/  BSSY B0, `(.L_x_26) ;  /* 0x0000040000007945 */ /* 0x000fe20003800000 */
[----:B------:R-:W-:Y:S01]  /*2c00*/  IADD3 R43, R49, R43, RZ ;  /* 0x0000002b312b7210 */ /* 0x000fe20007ffe0ff */
[----:B------:R-:W-:Y:S01]  /*2c10*/  USHF.R.S32.HI UR11, URZ, 0x1f, UR4 ;  /* 0x0000001f3f0b7899 */ /* 0x000fe20008011404 */
[----:B------:R-:W-:Y:S01]  /*2c20*/  IMAD R17, R17, R40, R5 ;  /* 0x0000002811117224 */ /* 0x000fe200078e0205 */
[----:B------:R-:W-:Y:S01]  /*2c30*/  USHF.R.S32.HI UR10, URZ, 0x1f, UR5 ;  /* 0x0000001f3f0a7899 */ /* 0x000fe20008011405 */
[----:B------:R-:W-:-:S02]  /*2c40*/  IMAD R19, R0, UR4, RZ ;  /* 0x0000000400137c24 */ /* 0x000fc4000f8e02ff */
[----:B------:R-:W-:Y:S02]  /*2c50*/  IMAD R4, R43, R14, RZ ;  /* 0x0000000e2b047224 */ /* 0x000fe400078e02ff */
[----:B------:R-:W-:Y:S02]  /*2c60*/  IMAD R5, R23, UR5, RZ ;  /* 0x0000000517057c24 */ /* 0x000fe4000f8e02ff */
[----:B------:R-:W-:Y:S02]  /*2c70*/  IMAD R25, R13, R48, R4 ;  /* 0x000000300d197224 */ /* 0x000fe400078e0204 */
[----:B------:R-:W-:-:S04]  /*2c80*/  IMAD.WIDE.U32 R48, R48, R14, RZ ;  /* 0x0000000e30307225 */ /* 0x000fc800078e00ff */
[----:B------:R-:W-:Y:S01]  /*2c90*/  IMAD R19, R44, UR11, R19 ;  /* 0x0000000b2c137c24 */ /* 0x000fe2000f8e0213 */
[----:B------:R-:W-:Y:S01]  /*2ca0*/  IADD3 R25, R49, R25, RZ ;  /* 0x0000001931197210 */ /* 0x000fe20007ffe0ff */
[----:B------:R-:W-:-:S03]  /*2cb0*/  IMAD.WIDE.U32 R40, R40, R28, RZ ;  /* 0x0000001c28287225 */ /* 0x000fc600078e00ff */
[----:B------:R-:W-:Y:S01]  /*2cc0*/  LOP3.LUT R4, R51, R25, RZ, 0xfc, !PT ;  /* 0x0000001933047212 */ /* 0x000fe200078efcff */
[----:B------:R-:W-:Y:S01]  /*2cd0*/  IMAD.WIDE.U32 R44, R44, UR4, RZ ;  /* 0x000000042c2c7c25 */ /* 0x000fe2000f8e00ff */
[----:B------:R-:W-:Y:S02]  /*2ce0*/  IADD3 R0, R41, R17, RZ ;  /* 0x0000001129007210 */ /* 0x000fe40007ffe0ff */
[----:B------:R-:W-:Y:S01]  /*2cf0*/  ISETP.NE.U32.AND P0, PT, R4, RZ, PT ;  /* 0x000000ff0400720c */ /* 0x000fe20003f05070 */
[C---:B------:R-:W-:Y:S01]  /*2d00*/  IMAD R5, R22.reuse, UR10, R5 ;  /* 0x0000000a16057c24 */ /* 0x040fe2000f8e0205 */
[----:B------:R-:W-:Y:S01]  /*2d10*/  IADD3 R4, R45, R19, RZ ;  /* 0x000000132d047210 */ /* 0x000fe20007ffe0ff */
[----:B------:R-:W-:-:S04]  /*2d20*/  IMAD.WIDE.U32 R42, R22, UR5, RZ ;  /* 0x00000005162a7c25 */ /* 0x000fc8000f8e00ff */
[----:B------:R-:W-:Y:S01]  /*2d30*/  IMAD R3, R3, UR4, RZ ;  /* 0x0000000403037c24 */ /* 0x000fe2000f8e02ff */
[----:B------:R-:W-:Y:S01]  /*2d40*/  IADD3 R5, R43, R5, RZ ;  /* 0x000000052b057210 */ /* 0x000fe20007ffe0ff */
[----:B------:R-:W-:-:S04]  /*2d50*/  IMAD R2, R2, UR4, RZ ;  /* 0x0000000402027c24 */ /* 0x000fc8000f8e02ff */
[----:B------:R-:W-:Y:S05]  /*2d60*/  @!P0 BRA `(.L_x_27) ;  /* 0x0000011000008947 */ /* 0x000fea0003800000 */
[----:B------:R-:W-:Y:S01]  /*2d70*/  IMAD.MOV.U32 R18, RZ, RZ, R50 ;  /* 0x000000ffff127224 */ /* 0x000fe200078e0032 */
[----:B------:R-:W-:Y:S01]  /*2d80*/  MOV R17, R51 ;  /* 0x0000003300117202 */ /* 0x000fe20000000f00 */
[----:B------:R-:W-:Y:S01]  /*2d90*/  IMAD.MOV.U32 R26, RZ, RZ, R48 ;  /* 0x000000ffff1a7224 */ /* 0x000fe200078e0030 */
[----:B------:R-:W-:Y:S02]  /*2da0*/  MOV R24, 0x2dc0 ;  /* 0x00002dc000187802 */ /* 0x000fe40000000f00 */
[----:B------:R-:W-:Y:S05]  /*2db0*/  CALL.REL.NOINC `($__internal_0_$__cuda_sm20_div_s64) ;  /* 0x00001b1000007944 */ /* 0x000fea0003c00000 */
[----:B------:R-:W-:Y:S01]  /*2dc0*/  IADD3 R18, P0, RZ, -R22, RZ ;  /* 0x80000016ff127210 */ /* 0x000fe20007f1e0ff */
[----:B------:R-:W-:Y:S01]  /*2dd0*/  IMAD.MOV.U32 R47, RZ, RZ, R51 ;  /* 0x000000ffff2f7224 */ /* 0x000fe200078e0033 */
[----:B------:R-:W-:Y:S02]  /*2de0*/  MOV R46, R50 ;  /* 0x00000032002e7202 */ /* 0x000fe40000000f00 */
[----:B------:R-:W-:-:S05]  /*2df0*/  IADD3.X R17, RZ, ~R23, RZ, P0, !PT ;  /* 0x80000017ff117210 */ /* 0x000fca00007fe4ff */
[-C--:B------:R-:W-:Y:S02]  /*2e00*/  IMAD R17, R17, R48.reuse, RZ ;  /* 0x0000003011117224 */ /* 0x080fe400078e02ff */
[----:B------:R-:W-:-:S04]  /*2e10*/  IMAD.WIDE.U32 R48, R18, R48, R46 ;  /* 0x0000003012307225 */ /* 0x000fc800078e002e */
[----:B------:R-:W-:Y:S01]  /*2e20*/  IMAD R17, R25, R18, R17 ;  /* 0x0000001219117224 */ /* 0x000fe200078e0211 */
[----:B------:R-:W-:Y:S02]  /*2e30*/  MOV R18, R48 ;  /* 0x0000003000127202 */ /* 0x000fe40000000f00 */
[----:B------:R-:W-:Y:S01]  /*2e40*/  MOV R48, R22 ;  /* 0x0000001600307202 */ /* 0x000fe20000000f00 */
[----:B------:R-:W-:Y:S01]  /*2e50*/  IMAD.IADD R17, R49, 0x1, R17 ;  /* 0x0000000131117824 */ /* 0x000fe200078e0211 */
[----:B------:R-:W-:Y:S01]  /*2e60*/  MOV R49, R23 ;  /* 0x0000001700317202 */ /* 0x000fe20000000f00 */
[----:B------:R-:W-:Y:S05]  /*2e70*/  BRA `(.L_x_28) ;  /* 0x0000017000007947 */ /* 0x000fea0003800000 */
.L_x_27:
[----:B------:R-:W0:Y:S01]  /*2e80*/  I2F.U32.RP R21, R48 ;  /* 0x0000003000157306 */ /* 0x000e220000209000 */
[----:B------:R-:W-:Y:S01]  /*2e90*/  ISETP.NE.U32.AND P0, PT, R48, RZ, PT ;  /* 0x000000ff3000720c */ /* 0x000fe20003f05070 */
[----:B------:R-:W-:-:S06]  /*2ea0*/  IMAD.MOV.U32 R49, RZ, RZ, RZ ;  /* 0x000000ffff317224 */ /* 0x000fcc00078e00ff */
        /* <DEDUP_REMOVED lines=13> */
[----:B------:R-:W-:Y:S01]  /*2f80*/  ISETP.GE.U32.AND P1, PT, R17, R48, PT ;  /* 0x000000301100720c */ /* 0x000fe20003f26070 */
[----:B------:R-:W-:-:S12]  /*2f90*/  IMAD.MOV.U32 R17, RZ, RZ, RZ ;  /* 0x000000ffff117224 */ /* 0x000fd800078e00ff */
[----:B------:R-:W-:Y:S02]  /*2fa0*/  @P1 IADD3 R19, R19, 0x1, RZ ;  /* 0x0000000113131810 */ /* 0x000fe40007ffe0ff */
[----:B------:R-:W-:-:S04]  /*2fb0*/  @!P0 LOP3.LUT R19, RZ, R48, RZ, 0x33, !PT ;  /* 0x00000030ff138212 */ /* 0x000fc800078e33ff */
[----:B------:R-:W-:-:S05]  /*2fc0*/  IADD3 R21, -R19, RZ, RZ ;  /* 0x000000ff13157210 */ /* 0x000fca0007ffe1ff */
[----:B------:R-:W-:Y:S01]  /*2fd0*/  IMAD R18, R48, R21, R50 ;  /* 0x0000001530127224 */ /* 0x000fe200078e0232 */
[----:B------:R-:W-:Y:S02]  /*2fe0*/  MOV R48, R19 ;  /* 0x0000001300307202 */ /* 0x000fe40000000f00 */
.L_x_28:
[----:B------:R-:W-:Y:S05]  /*2ff0*/  BSYNC B0 ;  /* 0x0000000000007941 */ /* 0x000fea0003800000 */
.L_x_26:
        /* <DEDUP_REMOVED lines=11> */
[----:B------:R-:W-:-:S03]  /*30b0*/  MOV R51, R23 ;  /* 0x0000001700337202 */ /* 0x000fc60000000f00 */
[----:B------:R-:W-:Y:S01]  /*30c0*/  IMAD R24, R19, R16, RZ ;  /* 0x0000001013187224 */ /* 0x000fe200078e02ff */
[----:B------:R-:W-:-:S03]  /*30d0*/  MOV R19, R17 ;  /* 0x0000001100137202 */ /* 0x000fc60000000f00 */
[-C--:B------:R-:W-:Y:S02]  /*30e0*/  IMAD R15, R15, R21.reuse, R24 ;  /* 0x000000150f0f7224 */ /* 0x080fe400078e0218 */
[----:B------:R-:W-:-:S05]  /*30f0*/  IMAD.WIDE.U32 R16, R16, R21, R18 ;  /* 0x0000001510107225 */ /* 0x000fca00078e0012 */
[----:B------:R-:W-:Y:S01]  /*3100*/  IADD3 R15, R17, R15, RZ ;  /* 0x0000000f110f7210 */ /* 0x000fe20007ffe0ff */
[----:B------:R-:W-:Y:S05]  /*3110*/  BRA `(.L_x_31) ;  /* 0x0000016000007947 */ /* 0x000fea0003800000 */
.L_x_30:
        /* <DEDUP_REMOVED lines=22> */
.L_x_31:
[----:B------:R-:W-:Y:S05]  /*3280*/  BSYNC B0 ;  /* 0x0000000000007941 */ /* 0x000fea0003800000 */
.L_x_29:
[----:B------:R-:W-:Y:S01]  /*3290*/  LOP3.LUT R17, R51, R13, RZ, 0xfc, !PT ;  /* 0x0000000d33117212 */ /* 0x000fe200078efcff */
[----:B------:R-:W-:Y:S03]  /*32a0*/  BSSY B0, `(.L_x_32) ;  /* 0x000002c000007945 */ /* 0x000fe60003800000 */
        /* <DEDUP_REMOVED lines=8> */
[----:B------:R-:W-:Y:S01]  /*3330*/  IADD3 R18, P0, RZ, -R22, RZ ;  /* 0x80000016ff127210 */ /* 0x000fe20007f1e0ff */
[----:B------:R-:W-:Y:S01]  /*3340*/  IMAD.MOV.U32 R25, RZ, RZ, R51 ;  /* 0x000000ffff197224 */ /* 0x000fe200078e0033 */
[----:B------:R-:W-:Y:S02]  /*3350*/  MOV R24, R50 ;  /* 0x0000003200187202 */ /* 0x000fe40000000f00 */
[----:B------:R-:W-:-:S03]  /*3360*/  IADD3.X R17, RZ, ~R23, RZ, P0, !PT ;  /* 0x80000017ff117210 */ /* 0x000fc600007fe4ff */
[----:B------:R-:W-:-:S04]  /*3370*/  IMAD.WIDE.U32 R24, R14, R18, R24 ;  /* 0x000000120e187225 */ /* 0x000fc800078e0018 */
[----:B------:R-:W-:Y:S01]  /*3380*/  IMAD R17, R17, R14, RZ ;  /* 0x0000000e11117224 */ /* 0x000fe200078e02ff */
[----:B------:R-:W-:Y:S02]  /*3390*/  MOV R14, R24 ;  /* 0x00000018000e7202 */ /* 0x000fe40000000f00 */
[----:B------:R-:W-:Y:S01]  /*33a0*/  MOV R24, R22 ;  /* 0x0000001600187202 */ /* 0x000fe20000000f00 */
[----:B------:R-:W-:-:S04]  /*33b0*/  IMAD R17, R13, R18, R17 ;  /* 0x000000120d117224 */ /* 0x000fc800078e0211 */
[----:B------:R-:W-:Y:S01]  /*33c0*/  IMAD.IADD R18, R25, 0x1, R17 ;  /* 0x0000000119127824 */ /* 0x000fe200078e0211 */
[----:B------:R-:W-:Y:S01]  /*33d0*/  MOV R25, R23 ;  /* 0x0000001700197202 */ /* 0x000fe20000000f00 */
[----:B------:R-:W-:Y:S05]  /*33e0*/  BRA `(.L_x_34) ;  /* 0x0000017000007947 */ /* 0x000fea0003800000 */
.L_x_33:
[----:B------:R-:W0:Y:S01]  /*33f0*/  I2F.U32.RP R18, R14 ;  /* 0x0000000e00127306 */ /* 0x000e220000209000 */
[----:B------:R-:W-:Y:S01]  /*3400*/  IMAD.MOV.U32 R22, RZ, RZ, RZ ;  /* 0x000000ffff167224 */ /* 0x000fe200078e00ff */
[----:B------:R-:W-:Y:S01]  /*3410*/  ISETP.NE.U32.AND P0, PT, R14, RZ, PT ;  /* 0x000000ff0e00720c */ /* 0x000fe20003f05070 */
[----:B------:R-:W-:-:S05]  /*3420*/  IMAD.MOV.U32 R25, RZ, RZ, RZ ;  /* 0x000000ffff197224 */ /* 0x000fca00078e00ff */
[----:B0-----:R-:W0:Y:S02]  /*3430*/  MUFU.RCP R17, R18 ;  /* 0x0000001200117308 */ /* 0x001e240000001000 */
[----:B0-----:R-:W-:Y:S01]  /*3440*/  IADD3 R17, R17, 0xffffffe, RZ ;  /* 0x0ffffffe11117810 */ /* 0x001fe20007ffe0ff */
[----:B------:R-:W-:-:S05]  /*3450*/  IMAD.MOV.U32 R18, RZ, RZ, RZ ;  /* 0x000000ffff127224 */ /* 0x000fca00078e00ff */
[----:B------:R-:W0:Y:S02]  /*3460*/  F2I.FTZ.U32.TRUNC.NTZ R23, R17 ;  /* 0x0000001100177305 */ /* 0x000e24000021f000 */
[----:B0-----:R-:W-:-:S04]  /*3470*/  IMAD.MOV R13, RZ, RZ, -R23 ;  /* 0x000000ffff0d7224 */ /* 0x001fc800078e0a17 */
        /* <DEDUP_REMOVED lines=11> */
[----:B------:R-:W-:Y:S02]  /*3530*/  IADD3 R13, -R22, RZ, RZ ;  /* 0x000000ff160d7210 */ /* 0x000fe40007ffe1ff */
[----:B------:R-:W-:-:S03]  /*3540*/  MOV R24, R22 ;  /* 0x0000001600187202 */ /* 0x000fc60000000f00 */
[----:B------:R-:W-:Y:S02]  /*3550*/  IMAD R14, R14, R13, R50 ;  /* 0x0000000d0e0e7224 */ /* 0x000fe400078e0232 */
.L_x_34:
[----:B------:R-:W-:Y:S05]  /*3560*/  BSYNC B0 ;  /* 0x0000000000007941 */ /* 0x000fea0003800000 */
.L_x_32:
[----:B------:R-:W-:Y:S01]  /*3570*/  IMAD R21, R18, R3, RZ ;  /* 0x0000000312157224 */ /* 0x000fe200078e02ff */
[----:B------:R-:W-:Y:S01]  /*3580*/  LOP3.LUT R18, R49, R10, RZ, 0xfc, !PT ;  /* 0x0000000a31127212 */ /* 0x000fe200078efcff */
[----:B------:R-:W-:Y:S01]  /*3590*/  IMAD R54, R28, c[0x0][0x214], RZ ;  /* 0x000085001c367a24 */ /* 0x000fe200078e02ff */
[----:B------:R-:W-:Y:S01]  /*35a0*/  SHF.R.S32.HI R13, RZ, 0x1f, R3 ;  /* 0x0000001fff0d7819 */ /* 0x000fe20000011403 */
[-C--:B------:R-:W-:Y:S01]  /*35b0*/  IMAD R17, R25, R6.reuse, RZ ;  /* 0x0000000619117224 */ /* 0x080fe200078e02ff */
[----:B------:R-:W-:Y:S01]  /*35c0*/  ISETP.NE.U32.AND P0, PT, R18, RZ, PT ;  /* 0x000000ff1200720c */ /* 0x000fe20003f05070 */
[----:B------:R-:W-:Y:S01]  /*35d0*/  IMAD.WIDE.U32 R50, R24, R6, RZ ;  /* 0x0000000618327225 */ /* 0x000fe200078e00ff */
[----:B------:R-:W-:Y:S01]  /*35e0*/  SHF.R.S32.HI R22, RZ, 0x1f, R6 ;  /* 0x0000001fff167819 */ /* 0x000fe20000011406 */
[----:B------:R-:W-:Y:S01]  /*35f0*/  BSSY B0, `(.L_x_35) ;  /* 0x0000035000007945 */ /* 0x000fe20003800000 */
[----:B------:R-:W-:Y:S01]  /*3600*/  SHF.R.S32.HI R19, RZ, 0x1f, R54 ;  /* 0x0000001fff137819 */ /* 0x000fe20000011436 */
[----:B------:R-:W-:-:S02]  /*3610*/  IMAD R6, R15, R54, RZ ;  /* 0x000000360f067224 */ /* 0x000fc400078e02ff */
[----:B------:R-:W-:Y:S02]  /*3620*/  IMAD R13, R13, R14, R21 ;  /* 0x0000000e0d0d7224 */ /* 0x000fe400078e0215 */
[----:B------:R-:W-:-:S04]  /*3630*/  IMAD.WIDE.U32 R14, R14, R3, RZ ;  /* 0x000000030e0e7225 */ /* 0x000fc800078e00ff */
[----:B------:R-:W-:Y:S01]  /*3640*/  IMAD R17, R22, R24, R17 ;  /* 0x0000001816117224 */ /* 0x000fe200078e0211 */
[----:B------:R-:W-:Y:S01]  /*3650*/  IADD3 R13, R15, R13, RZ ;  /* 0x0000000d0f0d7210 */ /* 0x000fe20007ffe0ff */
[----:B------:R-:W-:Y:S02]  /*3660*/  IMAD R3, R19, R16, R6 ;  /* 0x0000001013037224 */ /* 0x000fe400078e0206 */
[----:B------:R-:W-:Y:S01]  /*3670*/  IMAD.WIDE.U32 R54, R16, R54, RZ ;  /* 0x0000003610367225 */ /* 0x000fe200078e00ff */
[----:B------:R-:W-:-:S04]  /*3680*/  IADD3 R6, R51, R17, RZ ;  /* 0x0000001133067210 */ /* 0x000fc80007ffe0ff */
[----:B------:R-:W-:Y:S01]  /*3690*/  IADD3 R3, R55, R3, RZ ;  /* 0x0000000337037210 */ /* 0x000fe20007ffe0ff */
        /* <DEDUP_REMOVED lines=10> */
[----:B------:R-:W-:-:S02]  /*3740*/  IADD3.X R17, RZ, ~R23, RZ, P0, !PT ;  /* 0x80000017ff117210 */ /* 0x000fc400007fe4ff */
[----:B------:R-:W-:Y:S01]  /*3750*/  MOV R48, R22 ;  /* 0x0000001600307202 */ /* 0x000fe20000000f00 */
[----:B------:R-:W-:Y:S01]  /*3760*/  IMAD.WIDE.U32 R24, R12, R19, R24 ;  /* 0x000000130c187225 */ /* 0x000fe200078e0018 */
[----:B------:R-:W-:-:S03]  /*3770*/  MOV R49, R23 ;  /* 0x0000001700317202 */ /* 0x000fc60000000f00 */
[----:B------:R-:W-:Y:S01]  /*3780*/  IMAD R17, R17, R12, RZ ;  /* 0x0000000c11117224 */ /* 0x000fe200078e02ff */
[----:B------:R-:W-:-:S03]  /*3790*/  MOV R12, R24 ;  /* 0x00000018000c7202 */ /* 0x000fc60000000f00 */
[----:B------:R-:W-:-:S04]  /*37a0*/  IMAD R10, R10, R19, R17 ;  /* 0x000000130a0a7224 */ /* 0x000fc800078e0211 */
[----:B------:R-:W-:Y:S01]  /*37b0*/  IMAD.IADD R10, R25, 0x1, R10 ;  /* 0x00000001190a7824 */ /* 0x000fe200078e020a */
[----:B------:R-:W-:Y:S05]  /*37c0*/  BRA `(.L_x_37) ;  /* 0x0000017000007947 */ /* 0x000fea0003800000 */
.L_x_36:
[----:B------:R-:W0:Y:S01]  /*37d0*/  I2F.U32.RP R19, R12 ;  /* 0x0000000c00137306 */ /* 0x000e220000209000 */
[----:B------:R-:W-:Y:S01]  /*37e0*/  IMAD.MOV.U32 R16, RZ, RZ, RZ ;  /* 0x000000ffff107224 */ /* 0x000fe200078e00ff */
[----:B------:R-:W-:Y:S01]  /*37f0*/  ISETP.NE.U32.AND P0, PT, R12, RZ, PT ;  /* 0x000000ff0c00720c */ /* 0x000fe20003f05070 */
[----:B------:R-:W-:-:S05]  /*3800*/  IMAD.MOV.U32 R49, RZ, RZ, RZ ;  /* 0x000000ffff317224 */ /* 0x000fca00078e00ff */
[----:B0-----:R-:W0:Y:S02]  /*3810*/  MUFU.RCP R18, R19 ;  /* 0x0000001300127308 */ /* 0x001e240000001000 */
[----:B0-----:R-:W-:-:S06]  /*3820*/  IADD3 R18, R18, 0xffffffe, RZ ;  /* 0x0ffffffe12127810 */ /* 0x001fcc0007ffe0ff */
[----:B------:R-:W0:Y:S02]  /*3830*/  F2I.FTZ.U32.TRUNC.NTZ R17, R18 ;  /* 0x0000001200117305 */ /* 0x000e24000021f000 */
[----:B0-----:R-:W-:-:S04]  /*3840*/  IMAD.MOV R10, RZ, RZ, -R17 ;  /* 0x000000ffff0a7224 */ /* 0x001fc800078e0a11 */
[----:B------:R-:W-:-:S04]  /*3850*/  IMAD R10, R10, R12, RZ ;  /* 0x0000000c0a0a7224 */ /* 0x000fc800078e02ff */
[----:B------:R-:W-:-:S04]  /*3860*/  IMAD.HI.U32 R17, R17, R10, R16 ;  /* 0x0000000a11117227 */ /* 0x000fc800078e0010 */
[----:B------:R-:W-:Y:S02]  /*3870*/  IMAD.MOV.U32 R10, RZ, RZ, RZ ;  /* 0x000000ffff0a7224 */ /* 0x000fe400078e00ff */
        /* <DEDUP_REMOVED lines=9> */
[----:B------:R-:W-:-:S05]  /*3910*/  IADD3 R17, -R16, RZ, RZ ;  /* 0x000000ff10117210 */ /* 0x000fca0007ffe1ff */
[----:B------:R-:W-:Y:S01]  /*3920*/  IMAD R12, R12, R17, R48 ;  /* 0x000000110c0c7224 */ /* 0x000fe200078e0230 */
[----:B------:R-:W-:Y:S02]  /*3930*/  MOV R48, R16 ;  /* 0x0000001000307202 */ /* 0x000fe40000000f00 */
.L_x_37:
[----:B------:R-:W-:Y:S05]  /*3940*/  BSYNC B0 ;  /* 0x0000000000007941 */ /* 0x000fea0003800000 */
.L_x_35:
[----:B------:R-:W-:Y:S01]  /*3950*/  ULDC UR5, c[0x0][0x1c0] ;  /* 0x0000700000057ab9 */ /* 0x000fe20000000800 */
[----:B------:R-:W-:Y:S01]  /*3960*/  LOP3.LUT R16, R49, R8, RZ, 0xfc, !PT ;  /* 0x0000000831107212 */ /* 0x000fe200078efcff */
[----:B------:R-:W-:Y:S01]  /*3970*/  ULDC UR4, c[0x0][0x214] ;  /* 0x0000850000047ab9 */ /* 0x000fe20000000800 */
[----:B------:R-:W-:Y:S01]  /*3980*/  BSSY B0, `(.L_x_38) ;  /* 0x0000031000007945 */ /* 0x000fe20003800000 */
[----:B------:R-:W-:Y:S01]  /*3990*/  UIMAD UR4, UR5, UR4, URZ ;  /* 0x00000004050472a4 */ /* 0x000fe2000f8e023f */
[----:B------:R-:W-:-:S05]  /*39a0*/  ISETP.NE.U32.AND P0, PT, R16, RZ, PT ;  /* 0x000000ff1000720c */ /* 0x000fca0003f05070 */
[----:B------:R-:W-:-:S04]  /*39b0*/  IMAD R57, R28, UR4, RZ ;  /* 0x000000041c397c24 */ /* 0x000fc8000f8e02ff */
[-C--:B------:R-:W-:Y:S01]  /*39c0*/  IMAD R10, R10, R57.reuse, RZ ;  /* 0x000000390a0a7224 */ /* 0x080fe200078e02ff */
[----:B------:R-:W-:Y:S01]  /*39d0*/  SHF.R.S32.HI R17, RZ, 0x1f, R57 ;  /* 0x0000001fff117819 */ /* 0x000fe20000011439 */
[----:B------:R-:W-:-:S04]  /*39e0*/  IMAD.WIDE.U32 R56, R12, R57, RZ ;  /* 0x000000390c387225 */ /* 0x000fc800078e00ff */
[----:B------:R-:W-:-:S05]  /*39f0*/  IMAD R17, R17, R12, R10 ;  /* 0x0000000c11117224 */ /* 0x000fca00078e020a */
        /* <DEDUP_REMOVED lines=8> */
[----:B------:R-:W-:Y:S02]  /*3a80*/  IADD3 R16, P0, RZ, -R22, RZ ;  /* 0x80000016ff107210 */ /* 0x000fe40007f1e0ff */
[----:B------:R-:W-:Y:S02]  /*3a90*/  MOV R18, R48 ;  /* 0x0000003000127202 */ /* 0x000fe40000000f00 */
[----:B------:R-:W-:-:S02]  /*3aa0*/  IADD3.X R12, RZ, ~R23, RZ, P0, !PT ;  /* 0x80000017ff0c7210 */ /* 0x000fc400007fe4ff */
[----:B------:R-:W-:-:S03]  /*3ab0*/  MOV R19, R49 ;  /* 0x0000003100137202 */ /* 0x000fc60000000f00 */
[----:B------:R-:W-:Y:S02]  /*3ac0*/  IMAD R17, R12, R9, RZ ;  /* 0x000000090c117224 */ /* 0x000fe400078e02ff */
[----:B------:R-:W-:-:S04]  /*3ad0*/  IMAD.WIDE.U32 R18, R9, R16, R18 ;  /* 0x0000001009127225 */ /* 0x000fc800078e0012 */
[----:B------:R-:W-:Y:S01]  /*3ae0*/  IMAD R17, R8, R16, R17 ;  /* 0x0000001008117224 */ /* 0x000fe200078e0211 */
[----:B------:R-:W-:-:S04]  /*3af0*/  MOV R8, R18 ;  /* 0x0000001200087202 */ /* 0x000fc80000000f00 */
[----:B------:R-:W-:Y:S01]  /*3b00*/  IADD3 R17, R19, R17, RZ ;  /* 0x0000001113117210 */ /* 0x000fe20007ffe0ff */
[----:B------:R-:W-:Y:S05]  /*3b10*/  BRA `(.L_x_40) ;  /* 0x0000017000007947 */ /* 0x000fea0003800000 */
.L_x_39:
        /* <DEDUP_REMOVED lines=10> */
[----:B------:R-:W-:-:S04]  /*3bc0*/  IMAD.HI.U32 R12, R17, R48, RZ ;  /* 0x00000030110c7227 */ /* 0x000fc800078e00ff */
[----:B------:R-:W-:Y:S01]  /*3bd0*/  IMAD.MOV.U32 R17, RZ, RZ, RZ ;  /* 0x000000ffff117224 */ /* 0x000fe200078e00ff */
        /* <DEDUP_REMOVED lines=11> */
.L_x_40:
[----:B------:R-:W-:Y:S05]  /*3c90*/  BSYNC B0 ;  /* 0x0000000000007941 */ /* 0x000fea0003800000 */
.L_x_38:
[----:B------:R-:W-:Y:S01]  /*3ca0*/  IADD3 R41, P1, P0, R44, R42, R40 ;  /* 0x0000002a2c297210 */ /* 0x000fe2000783e028 */
[----:B------:R-:W-:-:S03]  /*3cb0*/  IMAD R17, R17, R2, RZ ;  /* 0x0000000211117224 */ /* 0x000fc600078e02ff */
[----:B------:R-:W-:Y:S02]  /*3cc0*/  IADD3 R41, P3, P2, R50, R41, R54 ;  /* 0x0000002932297210 */ /* 0x000fe40007a7e036 */
[----:B------:R-:W-:Y:S02]  /*3cd0*/  IADD3.X R0, R4, R5, R0, P1, P0 ;  /* 0x0000000504007210 */ /* 0x000fe40000fe0400 */
[----:B------:R-:W-:Y:S02]  /*3ce0*/  IADD3 R14, P1, P0, R56, R41, R14 ;  /* 0x00000029380e7210 */ /* 0x000fe4000783e00e */
[----:B------:R-:W-:Y:S01]  /*3cf0*/  IADD3.X R0, R6, R0, R3, P3, P2 ;  /* 0x0000000006007210 */ /* 0x000fe20001fe4403 */
[----:B------:R-:W-:Y:S01]  /*3d00*/  IMAD R3, R23, R7, RZ ;  /* 0x0000000717037224 */ /* 0x000fe200078e02ff */
[----:B------:R-:W-:Y:S02]  /*3d10*/  SHF.R.S32.HI R4, RZ, 0x1f, R7 ;  /* 0x0000001fff047819 */ /* 0x000fe40000011407 */
[----:B------:R-:W-:-:S02]  /*3d20*/  IADD3.X R15, R10, R0, R13, P1, P0 ;  /* 0x000000000a0f7210 */ /* 0x000fc40000fe040d */
[----:B------:R-:W-:Y:S01]  /*3d30*/  SHF.R.S32.HI R0, RZ, 0x1f, R2 ;  /* 0x0000001fff007819 */ /* 0x000fe20000011402 */
[-C--:B------:R-:W-:Y:S02]  /*3d40*/  IMAD R3, R4, R22.reuse, R3 ;  /* 0x0000001604037224 */ /* 0x080fe400078e0203 */
[----:B------:R-:W-:-:S04]  /*3d50*/  IMAD.WIDE.U32 R14, R7, R22, R14 ;  /* 0x00000016070e7225 */ /* 0x000fc800078e000e */
[----:B------:R-:W-:Y:S02]  /*3d60*/  IMAD.IADD R15, R15, 0x1, R3 ;  /* 0x000000010f0f7824 */ /* 0x000fe400078e0203 */
[-C--:B------:R-:W-:Y:S02]  /*3d70*/  IMAD R0, R0, R8.reuse, R17 ;  /* 0x0000000800007224 */ /* 0x080fe400078e0211 */
[----:B------:R-:W-:-:S04]  /*3d80*/  IMAD.WIDE.U32 R2, R2, R8, R14 ;  /* 0x0000000802027225 */ /* 0x000fc800078e000e */
[----:B------:R-:W-:Y:S01]  /*3d90*/  IMAD.IADD R3, R3, 0x1, R0 ;  /* 0x0000000103037824 */ /* 0x000fe200078e0200 */
[----:B------:R-:W-:-:S04]  /*3da0*/  LEA R4, P0, R2, c[0x0][0x200], 0x2 ;  /* 0x0000800002047a11 */ /* 0x000fc800078010ff */
[----:B------:R-:W-:-:S05]  /*3db0*/  LEA.HI.X R5, R2, c[0x0][0x204], R3, 0x2, P0 ;  /* 0x0000810002057a11 */ /* 0x000fca00000f1403 */
[----:B------:R0:W-:Y:S01]  /*3dc0*/  STG.E [R4.64], R31 ;  /* 0x0000001f04007986 */ /* 0x0001e2000c101908 */
[----:B------:R-:W-:Y:S05]  /*3dd0*/  BRA `(.L_x_15) ;  /* 0x0000003000007947 */ /* 0x000fea0003800000 */
.L_x_16:
[----:B------:R-:W-:-:S04]  /*3de0*/  LEA R2, P0, R40, c[0x0][0x200], 0x2 ;  /* 0x0000800028027a11 */ /* 0x000fc800078010ff */
[----:B------:R-:W-:-:S05]  /*3df0*/  LEA.HI.X R3, R40, c[0x0][0x204], R41, 0x2, P0 ;  /* 0x0000810028037a11 */ /* 0x000fca00000f1429 */
[----:B------:R0:W-:Y:S04]  /*3e00*/  STG.E [R2.64], R31 ;  /* 0x0000001f02007986 */ /* 0x0001e8000c101908 */
.L_x_15:
[----:B------:R-:W-:Y:S05]  /*3e10*/  BSYNC B1 ;  /* 0x0000000000017941 */ /* 0x000fea0003800000 */
.L_x_14:
[C---:B------:R-:W-:Y:S01]  /*3e20*/  IADD3 R0, R38.reuse, 0x20, RZ ;  /* 0x0000002026007810 */ /* 0x040fe20007ffe0ff */
[----:B0-----:R-:W-:Y:S01]  /*3e30*/  IMAD.MOV.U32 R2, RZ, RZ, c[0x0][0x314] ;  /* 0x0000c500ff027624 */ /* 0x001fe200078e00ff */
[----:B------:R-:W-:Y:S01]  /*3e40*/  ISETP.GE.OR P2, PT, R38, c[0x0][0x314], P6 ;  /* 0x0000c50026007a0c */ /* 0x000fe20003746670 */
[----:B------:R-:W-:Y:S01]  /*3e50*/  HFMA2.MMA R9, -RZ, RZ, 0, 0 ;  /* 0x00000000ff097435 */ /* 0x000fe200000001ff */
[----:B------:R-:W-:Y:S01]  /*3e60*/  ISETP.GE.OR P1, PT, R0, c[0x0][0x314], P6 ;  /* 0x0000c50000007a0c */ /* 0x000fe20003726670 */
[----:B------:R-:W-:Y:S01]  /*3e70*/  CS2R R6, SRZ ;  /* 0x0000000000067805 */ /* 0x000fe2000001ff00 */
[----:B------:R-:W-:Y:S01]  /*3e80*/  IADD3 R0, R38, 0x40, RZ ;  /* 0x0000004026007810 */ /* 0x000fe20007ffe0ff */
[----:B------:R-:W-:-:S03]  /*3e90*/  CS2R R4, SRZ ;  /* 0x0000000000047805 */ /* 0x000fc6000001ff00 */
[----:B------:R-:W-:Y:S02]  /*3ea0*/  ISETP.GE.OR P0, PT, R0, c[0x0][0x314], P6 ;  /* 0x0000c50000007a0c */ /* 0x000fe40003706670 */
[C---:B------:R-:W-:Y:S01]  /*3eb0*/  IADD3 R0, R38.reuse, 0x60, RZ ;  /* 0x0000006026007810 */ /* 0x040fe20007ffe0ff */
[----:B------:R-:W-:Y:S02]  /*3ec0*/  IMAD.SHL.U32 R38, R38, 0x4, RZ ;  /* 0x0000000426267824 */ /* 0x000fe400078e00ff */
[C---:B------:R-:W-:Y:S01]  /*3ed0*/  @!P2 FADD.FTZ R36, -R31.reuse, R36 ;  /* 0x000000241f24a221 */ /* 0x040fe20000010100 */
[----:B------:R-:W-:Y:S01]  /*3ee0*/  ISETP.GE.OR P6, PT, R0, c[0x0][0x314], P6 ;  /* 0x0000c50000007a0c */ /* 0x000fe200037c6670 */
[----:B------:R-:W-:Y:S01]  /*3ef0*/  @!P1 FADD.FTZ R33, -R31, R33 ;  /* 0x000000211f219221 */ /* 0x000fe20000010100 */
[----:B------:R-:W-:Y:S01]  /*3f00*/  IADD3 R25, R38, 0x80, RZ ;  /* 0x0000008026197810 */ /* 0x000fe20007ffe0ff */
[----:B------:R-:W-:Y:S02]  /*3f10*/  @!P2 FMUL.FTZ R36, R36, 1.4426950216293334961 ;  /* 0x3fb8aa3b2424a820 */ /* 0x000fe40000410000 */
[----:B------:R-:W-:-:S02]  /*3f20*/  @!P1 FMUL.FTZ R33, R33, 1.4426950216293334961 ;  /* 0x3fb8aa3b21219820 */ /* 0x000fc40000410000 */
[C---:B------:R-:W-:Y:S02]  /*3f30*/  @!P0 FADD.FTZ R32, -R31.reuse, R32 ;  /* 0x000000201f208221 */ /* 0x040fe40000010100 */
[----:B------:R-:W0:Y:S02]  /*3f40*/  @!P2 MUFU.EX2 R36, R36 ;  /* 0x000000240024a308 */ /* 0x000e240000000800 */
[----:B------:R-:W-:Y:S02]  /*3f50*/  @!P0 FMUL.FTZ R32, R32, 1.4426950216293334961 ;  /* 0x3fb8aa3b20208820 */ /* 0x000fe40000410000 */
[----:B------:R-:W-:-:S04]  /*3f60*/  @!P6 FADD.FTZ R31, -R31, R34 ;  /* 0x000000221f1fe221 */ /* 0x000fc80000010100 */
[----:B------:R-:W1:Y:S01]  /*3f70*/  @!P0 MUFU.EX2 R32, R32 ;  /* 0x0000002000208308 */ /* 0x000e620000000800 */
[----:B------:R-:W-:-:S07]  /*3f80*/  @!P6 FMUL.FTZ R8, R31, 1.4426950216293334961 ;  /* 0x3fb8aa3b1f08e820 */ /* 0x000fce0000410000 */
[----:B------:R-:W2:Y:S01]  /*3f90*/  @!P1 MUFU.EX2 R0, R33 ;  /* 0x0000002100009308 */ /* 0x000ea20000000800 */
[----:B0-----:R-:W-:Y:S07]  /*3fa0*/  @!P2 STS [R27.X4], R36 ;  /* 0x000000241b00a388 */ /* 0x001fee0000004800 */
[----:B------:R-:W0:Y:S01]  /*3fb0*/  @!P6 MUFU.EX2 R8, R8 ;  /* 0x000000080008e308 */ /* 0x000e220000000800 */
[----:B-1----:R-:W-:Y:S01]  /*3fc0*/  @!P0 STS [R27.X4+0x500], R32 ;  /* 0x000500201b008388 */ /* 0x002fe20000004800 */
[----:B------:R-:W-:-:S02]  /*3fd0*/  ISETP.GE.AND P0, PT, R2, 0x1, PT ;  /* 0x000000010200780c */ /* 0x000fc40003f06270 */
[----:B------:R-:W-:Y:S01]  /*3fe0*/  CS2R R2, SRZ ;  /* 0x0000000000027805 */ /* 0x000fe2000001ff00 */
[----:B--2---:R1:W-:Y:S04]  /*3ff0*/  @!P1 STS [R27.X4+0x280], R0 ;  /* 0x000280001b009388 */ /* 0x0043e80000004800 */
[----:B0-----:R0:W-:Y:S01]  /*4000*/  @!P6 STS [R27.X4+0x780], R8 ;  /* 0x000780081b00e388 */ /* 0x0011e20000004800 */
[----:B-1----:R-:W-:-:S03]  /*4010*/  MOV R0, RZ ;  /* 0x000000ff00007202 */ /* 0x002fc60000000f00 */
[----:B------:R-:W-:Y:S06]  /*4020*/  BAR.SYNC.DEFER_BLOCKING 0x0 ;  /* 0x0000000000007b1d */ /* 0x000fec0000010000 */
[----:B------:R-:W-:Y:S05]  /*4030*/  @!P0 BRA `(.L_x_41) ;  /* 0x0000030000008947 */ /* 0x000fea0003800000 */
[----:B------:R-:W-:Y:S01]  /*4040*/  ULDC UR5, c[0x0][0x22c] ;  /* 0x00008b0000057ab9 */ /* 0x000fe20000000800 */
[C---:B------:R-:W-:Y:S01]  /*4050*/  IMAD R21, R11.reuse, 0x100, R38 ;  /* 0x000001000b157824 */ /* 0x040fe200078e0226 */
[----:B------:R-:W-:Y:S01]  /*4060*/  UIMAD UR5, UR7, UR5, URZ ;  /* 0x00000005070572a4 */ /* 0x000fe2000f8e023f */
[C---:B------:R-:W-:Y:S01]  /*4070*/  IADD3 R10, R20.reuse, -UR7, RZ ;  /* 0x80000007140a7c10 */ /* 0x040fe2000fffe0ff */
[----:B------:R-:W-:Y:S01]  /*4080*/  IMAD R26, R20, c[0x0][0x22c], RZ ;  /* 0x00008b00141a7a24 */ /* 0x000fe200078e02ff */
[----:B------:R-:W-:Y:S01]  /*4090*/  CS2R R12, SRZ ;  /* 0x00000000000c7805 */ /* 0x000fe2000001ff00 */
[----:B------:R-:W-:Y:S01]  /*40a0*/  USHF.R.S32.HI UR4, URZ, 0x1f, UR5 ;  /* 0x0000001f3f047899 */ /* 0x000fe20008011405 */
[C---:B------:R-:W-:Y:S01]  /*40b0*/  ISETP.GE.AND P2, PT, R11.reuse, R10, PT ;  /* 0x0000000a0b00720c */ /* 0x040fe20003f46270 */
[----:B------:R-:W-:Y:S01]  /*40c0*/  IMAD.SHL.U32 R10, R11, 0x4, RZ ;  /* 0x000000040b0a7824 */ /* 0x000fe200078e00ff */
[C---:B0-----:R-:W-:Y:S01]  /*40d0*/  IADD3 R8, P0, R21.reuse, UR5, RZ ;  /* 0x0000000515087c10 */ /* 0x041fe2000ff1e0ff */
[----:B------:R-:W-:Y:S01]  /*40e0*/  IMAD.MOV.U32 R24, RZ, RZ, RZ ;  /* 0x000000ffff187224 */ /* 0x000fe200078e00ff */
[----:B------:R-:W-:Y:S01]  /*40f0*/  CS2R R14, SRZ ;  /* 0x00000000000e7805 */ /* 0x000fe2000001ff00 */
[----:B------:R-:W-:Y:S01]  /*4100*/  IMAD.MOV.U32 R9, RZ, RZ, RZ ;  /* 0x000000ffff097224 */ /* 0x000fe200078e00ff */
[----:B------:R-:W-:Y:S01]  /*4110*/  LEA.HI.X.SX32 R21, R21, UR4, 0x1, P0 ;  /* 0x0000000415157c11 */ /* 0x000fe200080f0eff */
[----:B------:R-:W-:Y:S01]  /*4120*/  CS2R R16, SRZ ;  /* 0x0000000000107805 */ /* 0x000fe2000001ff00 */
[----:B------:R-:W-:Y:S01]  /*4130*/  LEA R22, P0, R8, c[0x0][0x1d8], 0x2 ;  /* 0x0000760008167a11 */ /* 0x000fe200078010ff */
[----:B------:R-:W-:Y:S01]  /*4140*/  CS2R R18, SRZ ;  /* 0x0000000000127805 */ /* 0x000fe2000001ff00 */
[----:B------:R-:W-:-:S02]  /*4150*/  IMAD.WIDE R26, R26, 0x4, RZ ;  /* 0x000000041a1a7825 */ /* 0x000fc400078e02ff */
[----:B------:R-:W-:Y:S02]  /*4160*/  LEA.HI.X R21, R8, c[0x0][0x1dc], R21, 0x2, P0 ;  /* 0x0000770008157a11 */ /* 0x000fe400000f1415 */
[----:B------:R-:W-:-:S05]  /*4170*/  IADD3 R22, P0, R22, 0x200, RZ ;  /* 0x0000020016167810 */ /* 0x000fca0007f1e0ff */
[----:B------:R-:W-:-:S05]  /*4180*/  IMAD.X R21, RZ, RZ, R21, P0 ;  /* 0x000000ffff157224 */ /* 0x000fca00000e0615 */
.L_x_44:
[----:B------:R-:W-:Y:S01]  /*4190*/  MOV R23, R21 ;  /* 0x0000001500177202 */ /* 0x000fe20000000f00 */
[----:B------:R-:W-:Y:S01]  /*41a0*/  BSSY B0, `(.L_x_42) ;  /* 0x000000a000007945 */ /* 0x000fe20003800000 */
[----:B------:R-:W-:-:S05]  /*41b0*/  @P2 BRA `(.L_x_43) ;  /* 0x0000008000002947 */ /* 0x000fca0003800000 */
[----:B------:R-:W-:Y:S01]  /*41c0*/  ISETP.GE.AND P1, PT, R38, c[0x0][0x220], PT ;  /* 0x0000880026007a0c */ /* 0x000fe20003f26270 */
[----:B------:R-:W-:Y:S01]  /*41d0*/  CS2R R12, SRZ ;  /* 0x00000000000c7805 */ /* 0x000fe2000001ff00 */
[----:B------:R-:W-:Y:S01]  /*41e0*/  ISETP.GE.AND P0, PT, R25, c[0x0][0x220], PT ;  /* 0x0000880019007a0c */ /* 0x000fe20003f06270 */
[----:B------:R-:W-:Y:S01]  /*41f0*/  CS2R R14, SRZ ;  /* 0x00000000000e7805 */ /* 0x000fe2000001ff00 */
[----:B------:R-:W-:Y:S01]  /*4200*/  CS2R R16, SRZ ;  /* 0x0000000000107805 */ /* 0x000fe2000001ff00 */
[----:B------:R-:W-:Y:S08]  /*4210*/  CS2R R18, SRZ ;  /* 0x0000000000127805 */ /* 0x000ff0000001ff00 */
[----:B------:R0:W5:Y:S04]  /*4220*/  @!P1 LDG.E.128 R12, [R22.64+-0x200] ;  /* 0xfffe0008160c9981 */ /* 0x000168000c1e1d00 */
[----:B------:R0:W5:Y:S02]  /*4230*/  @!P0 LDG.E.128 R16, [R22.64] ;  /* 0x0000000816108981 */ /* 0x000164000c1e1d00 */
.L_x_43:
[----:B------:R-:W-:Y:S05]  /*4240*/  BSYNC B0 ;  /* 0x0000000000007941 */ /* 0x000fea0003800000 */
.L_x_42:
[----:B------:R1:W2:Y:S01]  /*4250*/  LDS R8, [R10] ;  /* 0x000000000a087984 */ /* 0x0002a20000000800 */
[----:B0-----:R-:W-:Y:S02]  /*4260*/  IADD3 R22, P0, R26, R22, RZ ;  /* 0x000000161a167210 */ /* 0x001fe40007f1e0ff */
[----:B------:R-:W-:Y:S02]  /*4270*/  IADD3 R24, R24, 0x1, RZ ;  /* 0x0000000118187810 */ /* 0x000fe40007ffe0ff */
[----:B------:R-:W-:Y:S02]  /*4280*/  IADD3.X R21, R27, R23, RZ, P0, !PT ;  /* 0x000000171b157210 */ /* 0x000fe400007fe4ff */
[----:B------:R-:W-:Y:S02]  /*4290*/  ISETP.GE.AND P0, PT, R24, c[0x0][0x314], PT ;  /* 0x0000c50018007a0c */ /* 0x000fe40003f06270 */
[----:B-1----:R-:W-:Y:S01]  /*42a0*/  IADD3 R10, R10, 0x14, RZ ;  /* 0x000000140a0a7810 */ /* 0x002fe20007ffe0ff */
[C---:B--2--5:R-:W-:Y:S02]  /*42b0*/  FFMA.FTZ R0, R8.reuse, R12, R0 ;  /* 0x0000000c08007223 */ /* 0x064fe40000010000 */
[C---:B------:R-:W-:Y:S02]  /*42c0*/  FFMA.FTZ R3, R8.reuse, R13, R3 ;  /* 0x0000000d08037223 */ /* 0x040fe40000010003 */
[C---:B------:R-:W-:Y:S02]  /*42d0*/  FFMA.FTZ R2, R8.reuse, R14, R2 ;  /* 0x0000000e08027223 */ /* 0x040fe40000010002 */
[C---:B------:R-:W-:Y:S02]  /*42e0*/  FFMA.FTZ R5, R8.reuse, R15, R5 ;  /* 0x0000000f08057223 */ /* 0x040fe40000010005 */
[C---:B------:R-:W-:Y:S02]  /*42f0*/  FFMA.FTZ R4, R8.reuse, R16, R4 ;  /* 0x0000001008047223 */ /* 0x040fe40000010004 */
[C---:B------:R-:W-:Y:S02]  /*4300*/  FFMA.FTZ R7, R8.reuse, R17, R7 ;  /* 0x0000001108077223 */ /* 0x040fe40000010007 */
[C---:B------:R-:W-:Y:S02]  /*4310*/  FFMA.FTZ R6, R8.reuse, R18, R6 ;  /* 0x0000001208067223 */ /* 0x040fe40000010006 */
[----:B------:R-:W-:Y:S01]  /*4320*/  FFMA.FTZ R9, R8, R19, R9 ;  /* 0x0000001308097223 */ /* 0x000fe20000010009 */
[----:B------:R-:W-:-:S05]  /*4330*/  @!P0 BRA `(.L_x_44) ;  /* 0xfffffe5000008947 */ /* 0x000fca000383ffff */
.L_x_41:
[----:B------:R-:W-:Y:S02]  /*4340*/  IADD3 R11, R11, UR7, RZ ;  /* 0x000000070b0b7c10 */ /* 0x000fe4000fffe0ff */
[----:B------:R-:W-:-:S02]  /*4350*/  F2FP.PACK_AB R15, R5, R2 ;  /* 0x00000002050f723e */ /* 0x000fc400000000ff */
[----:B------:R-:W-:Y:S02]  /*4360*/  ISETP.GE.AND P0, PT, R11, R20, PT ;  /* 0x000000140b00720c */ /* 0x000fe40003f06270 */
[----:B------:R-:W-:Y:S02]  /*4370*/  F2FP.PACK_AB R14, R3, R0 ;  /* 0x00000000030e723e */ /* 0x000fe400000000ff */
[----:B------:R-:W-:Y:S02]  /*4380*/  F2FP.PACK_AB R4, R7, R4 ;  /* 0x000000040704723e */ /* 0x000fe400000000ff */
[----:B------:R-:W-:-:S07]  /*4390*/  F2FP.PACK_AB R5, R9, R6 ;  /* 0x000000060905723e */ /* 0x000fce00000000ff */
[----:B------:R-:W-:Y:S05]  /*43a0*/  @P0 EXIT ;  /* 0x000000000000094d */ /* 0x000fea0003800000 */
[----:B------:R-:W-:Y:S01]  /*43b0*/  IMAD.MOV.U32 R6, RZ, RZ, c[0x0][0x1c0] ;  /* 0x00007000ff067624 */ /* 0x000fe200078e00ff */
[----:B------:R-:W-:Y:S02]  /*43c0*/  IABS R9, R11 ;  /* 0x0000000b00097213 */ /* 0x000fe40000000000 */
[----:B------:R-:W-:Y:S01]  /*43d0*/  IABS R3, c[0x0][0x214] ;  /* 0x0000850000037a13 */ /* 0x000fe20000000000 */
[----:B------:R-:W-:-:S05]  /*43e0*/  IMAD R6, R6, c[0x0][0x214], RZ ;  /* 0x0000850006067a24 */ /* 0x000fca00078e02ff */
[-C--:B0-----:R-:W-:Y:S02]  /*43f0*/  IABS R8, R6.reuse ;  /* 0x0000000600087213 */ /* 0x081fe40000000000 */
[----:B------:R-:W-:Y:S02]  /*4400*/  IABS R2, R6 ;  /* 0x0000000600027213 */ /* 0x000fe40000000000 */
[----:B------:R-:W0:Y:S03]  /*4410*/  I2F.RP R7, R8 ;  /* 0x0000000800077306 */ /* 0x000e260000209400 */
[----:B------:R-:W-:-:S05]  /*4420*/  IMAD.MOV R2, RZ, RZ, -R2 ;  /* 0x000000ffff027224 */ /* 0x000fca00078e0a02 */
[----:B0-----:R-:W0:Y:S02]  /*4430*/  MUFU.RCP R12, R7 ;  /* 0x00000007000c7308 */ /* 0x001e240000001000 */
[----:B0-----:R-:W-:-:S06]  /*4440*/  IADD3 R12, R12, 0xffffffe, RZ ;  /* 0x0ffffffe0c0c7810 */ /* 0x001fcc0007ffe0ff */
[----:B------:R-:W0:Y:S02]  /*4450*/  F2I.FTZ.U32.TRUNC.NTZ R13, R12 ;  /* 0x0000000c000d7305 */ /* 0x000e24000021f000 */
[----:B0-----:R-:W-:Y:S02]  /*4460*/  IMAD.MOV R0, RZ, RZ, -R13 ;  /* 0x000000ffff007224 */ /* 0x001fe400078e0a0d */
[----:B------:R-:W-:Y:S02]  /*4470*/  IMAD.MOV.U32 R12, RZ, RZ, RZ ;  /* 0x000000ffff0c7224 */ /* 0x000fe400078e00ff */
[----:B------:R-:W-:-:S04]  /*4480*/  IMAD R0, R0, R8, RZ ;  /* 0x0000000800007224 */ /* 0x000fc800078e02ff */
[----:B------:R-:W-:-:S06]  /*4490*/  IMAD.HI.U32 R0, R13, R0, R12 ;  /* 0x000000000d007227 */ /* 0x000fcc00078e000c */
[----:B------:R-:W-:Y:S02]  /*44a0*/  IMAD.HI.U32 R7, R0, R9, RZ ;  /* 0x0000000900077227 */ /* 0x000fe400078e00ff */
[----:B------:R-:W0:Y:S02]  /*44b0*/  I2F.RP R0, R3 ;  /* 0x0000000300007306 */ /* 0x000e240000209400 */
[----:B------:R-:W-:Y:S01]  /*44c0*/  IMAD R9, R7, R2, R9 ;  /* 0x0000000207097224 */ /* 0x000fe200078e0209 */
[----:B------:R-:W-:-:S04]  /*44d0*/  LOP3.LUT R2, R11, R6, RZ, 0x3c, !PT ;  /* 0x000000060b027212 */ /* 0x000fc800078e3cff */
[----:B------:R-:W-:Y:S02]  /*44e0*/  ISETP.GT.U32.AND P1, PT, R8, R9, PT ;  /* 0x000000090800720c */ /* 0x000fe40003f24070 */
[----:B------:R-:W-:Y:S01]  /*44f0*/  ISETP.GE.AND P0, PT, R2, RZ, PT ;  /* 0x000000ff0200720c */ /* 0x000fe20003f06270 */
[----:B0-----:R-:W0:Y:S10]  /*4500*/  MUFU.RCP R0, R0 ;  /* 0x0000000000007308 */ /* 0x001e340000001000 */
[----:B------:R-:W-:Y:S01]  /*4510*/  @!P1 IMAD.IADD R9, R9, 0x1, -R8 ;  /* 0x0000000109099824 */ /* 0x000fe200078e0a08 */
[----:B------:R-:W-:-:S02]  /*4520*/  @!P1 IADD3 R7, R7, 0x1, RZ ;  /* 0x0000000107079810 */ /* 0x000fc40007ffe0ff */
[----:B------:R-:W-:Y:S02]  /*4530*/  ISETP.NE.AND P1, PT, R6, RZ, PT ;  /* 0x000000ff0600720c */ /* 0x000fe40003f25270 */
[----:B------:R-:W-:Y:S02]  /*4540*/  ISETP.GE.U32.AND P2, PT, R9, R8, PT ;  /* 0x000000080900720c */ /* 0x000fe40003f46070 */
[----:B0-----:R-:W-:-:S04]  /*4550*/  IADD3 R12, R0, 0xffffffe, RZ ;  /* 0x0ffffffe000c7810 */ /* 0x001fc80007ffe0ff */
[----:B------:R-:W0:Y:S07]  /*4560*/  F2I.FTZ.U32.TRUNC.NTZ R13, R12 ;  /* 0x0000000c000d7305 */ /* 0x000e2e000021f000 */
[----:B------:R-:W-:-:S04]  /*4570*/  @P2 IADD3 R7, R7, 0x1, RZ ;  /* 0x0000000107072810 */ /* 0x000fc80007ffe0ff */
[----:B------:R-:W-:Y:S02]  /*4580*/  @!P0 IADD3 R7, -R7, RZ, RZ ;  /* 0x000000ff07078210 */ /* 0x000fe40007ffe1ff */
[----:B------:R-:W-:-:S05]  /*4590*/  @!P1 LOP3.LUT R7, RZ, R6, RZ, 0x33, !PT ;  /* 0x00000006ff079212 */ /* 0x000fca00078e33ff */
[----:B------:R-:W-:Y:S02]  /*45a0*/  IMAD R6, R7, R6, RZ ;  /* 0x0000000607067224 */ /* 0x000fe400078e02ff */
[--C-:B0-----:R-:W-:Y:S02]  /*45b0*/  IMAD.MOV R2, RZ, RZ, -R13.reuse ;  /* 0x000000ffff027224 */ /* 0x101fe400078e0a0d */
[----:B------:R-:W-:Y:S02]  /*45c0*/  IMAD.IADD R8, R11, 0x1, -R6 ;  /* 0x000000010b087824 */ /* 0x000fe400078e0a06 */
[----:B------:R-:W-:Y:S02]  /*45d0*/  IMAD R2, R2, R3, RZ ;  /* 0x0000000302027224 */ /* 0x000fe400078e02ff */
[----:B------:R-:W-:Y:S01]  /*45e0*/  IMAD.MOV.U32 R12, RZ, RZ, RZ ;  /* 0x000000ffff0c7224 */ /* 0x000fe200078e00ff */
[----:B------:R-:W-:Y:S02]  /*45f0*/  IABS R0, R8 ;  /* 0x0000000800007213 */ /* 0x000fe40000000000 */
[----:B------:R-:W-:Y:S01]  /*4600*/  LOP3.LUT R8, R8, c[0x0][0x214], RZ, 0x3c, !PT ;  /* 0x0000850008087a12 */ /* 0x000fe200078e3cff */
[----:B------:R-:W-:-:S03]  /*4610*/  IMAD.HI.U32 R2, R13, R2, R12 ;  /* 0x000000020d027227 */ /* 0x000fc600078e000c */
[----:B------:R-:W-:Y:S01]  /*4620*/  ISETP.GE.AND P1, PT, R8, RZ, PT ;  /* 0x000000ff0800720c */ /* 0x000fe20003f26270 */
[----:B------:R-:W-:-:S04]  /*4630*/  IMAD.WIDE.U32 R12, R7, c[0x0][0x1e0], RZ ;  /* 0x00007800070c7a25 */ /* 0x000fc800078e00ff */
[----:B------:R-:W-:-:S05]  /*4640*/  IMAD.HI.U32 R9, R2, R0, RZ ;  /* 0x0000000002097227 */ /* 0x000fca00078e00ff */
[----:B------:R-:W-:-:S05]  /*4650*/  IADD3 R2, -R9, RZ, RZ ;  /* 0x000000ff09027210 */ /* 0x000fca0007ffe1ff */
[----:B------:R-:W-:-:S05]  /*4660*/  IMAD R0, R3, R2, R0 ;  /* 0x0000000203007224 */ /* 0x000fca00078e0200 */
[----:B------:R-:W-:-:S13]  /*4670*/  ISETP.GT.U32.AND P0, PT, R3, R0, PT ;  /* 0x000000000300720c */ /* 0x000fda0003f04070 */
[----:B------:R-:W-:Y:S01]  /*4680*/  @!P0 IMAD.IADD R0, R0, 0x1, -R3 ;  /* 0x0000000100008824 */ /* 0x000fe200078e0a03 */
[----:B------:R-:W-:Y:S02]  /*4690*/  @!P0 IADD3 R9, R9, 0x1, RZ ;  /* 0x0000000109098810 */ /* 0x000fe40007ffe0ff */
[----:B------:R-:W-:Y:S02]  /*46a0*/  ISETP.NE.AND P0, PT, RZ, c[0x0][0x214], PT ;  /* 0x00008500ff007a0c */ /* 0x000fe40003f05270 */
[----:B------:R-:W-:Y:S02]  /*46b0*/  ISETP.GE.U32.AND P2, PT, R0, R3, PT ;  /* 0x000000030000720c */ /* 0x000fe40003f46070 */
[----:B------:R-:W-:-:S05]  /*46c0*/  SHF.R.S32.HI R0, RZ, 0x1f, R7 ;  /* 0x0000001fff007819 */ /* 0x000fca0000011407 */
[----:B------:R-:W-:-:S04]  /*46d0*/  IMAD R0, R0, c[0x0][0x1e0], RZ ;  /* 0x0000780000007a24 */ /* 0x000fc800078e02ff */
[----:B------:R-:W-:Y:S02]  /*46e0*/  IMAD R0, R7, c[0x0][0x1e4], R0 ;  /* 0x0000790007007a24 */ /* 0x000fe400078e0200 */
[----:B------:R-:W-:Y:S02]  /*46f0*/  @P2 IADD3 R9, R9, 0x1, RZ ;  /* 0x0000000109092810 */ /* 0x000fe40007ffe0ff */
[----:B------:R-:W-:-:S03]  /*4700*/  IMAD.IADD R13, R13, 0x1, R0 ;  /* 0x000000010d0d7824 */ /* 0x000fc600078e0200 */
[----:B------:R-:W-:Y:S01]  /*4710*/  @!P1 IMAD.MOV R9, RZ, RZ, -R9 ;  /* 0x000000ffff099224 */ /* 0x000fe200078e0a09 */
[----:B------:R-:W-:Y:S02]  /*4720*/  @!P0 LOP3.LUT R9, RZ, c[0x0][0x214], RZ, 0x33, !PT ;  /* 0x00008500ff098a12 */ /* 0x000fe400078e33ff */
[----:B------:R-:W-:Y:S02]  /*4730*/  ISETP.GE.AND P0, PT, R38, c[0x0][0x220], PT ;  /* 0x0000880026007a0c */ /* 0x000fe40003f06270 */
[----:B------:R-:W-:Y:S01]  /*4740*/  SHF.R.S32.HI R2, RZ, 0x1f, R9 ;  /* 0x0000001fff027819 */ /* 0x000fe20000011409 */
[C---:B------:R-:W-:Y:S02]  /*4750*/  IMAD R6, R9.reuse, c[0x0][0x214], R6 ;  /* 0x0000850009067a24 */ /* 0x040fe400078e0206 */
[----:B------:R-:W-:-:S03]  /*4760*/  IMAD.WIDE.U32 R12, R9, c[0x0][0x1f0], R12 ;  /* 0x00007c00090c7a25 */ /* 0x000fc600078e000c */
[----:B------:R-:W-:Y:S01]  /*4770*/  IADD3 R6, R11, -R6, RZ ;  /* 0x800000060b067210 */ /* 0x000fe20007ffe0ff */
[----:B------:R-:W-:-:S03]  /*4780*/  IMAD R2, R2, c[0x0][0x1f0], RZ ;  /* 0x00007c0002027a24 */ /* 0x000fc600078e02ff */
[----:B------:R-:W-:Y:S01]  /*4790*/  SHF.R.S32.HI R0, RZ, 0x1f, R6 ;  /* 0x0000001fff007819 */ /* 0x000fe20000011406 */
[----:B------:R-:W-:-:S04]  /*47a0*/  IMAD R2, R9, c[0x0][0x1f4], R2 ;  /* 0x00007d0009027a24 */ /* 0x000fc800078e0202 */
[----:B------:R-:W-:Y:S02]  /*47b0*/  IMAD R3, R0, c[0x0][0x1e8], RZ ;  /* 0x00007a0000037a24 */ /* 0x000fe400078e02ff */
[----:B------:R-:W-:Y:S02]  /*47c0*/  IMAD.IADD R13, R13, 0x1, R2 ;  /* 0x000000010d0d7824 */ /* 0x000fe400078e0202 */
[C---:B------:R-:W-:Y:S02]  /*47d0*/  IMAD R3, R6.reuse, c[0x0][0x1ec], R3 ;  /* 0x00007b0006037a24 */ /* 0x040fe400078e0203 */
[----:B------:R-:W-:-:S04]  /*47e0*/  IMAD.WIDE.U32 R6, R6, c[0x0][0x1e8], R12 ;  /* 0x00007a0006067a25 */ /* 0x000fc800078e000c */
[----:B------:R-:W-:Y:S01]  /*47f0*/  IMAD.IADD R3, R7, 0x1, R3 ;  /* 0x0000000107037824 */ /* 0x000fe200078e0203 */
[----:B------:R-:W-:-:S04]  /*4800*/  @!P0 IADD3 R0, P1, R38, R6, RZ ;  /* 0x0000000626008210 */ /* 0x000fc80007f3e0ff */
[----:B------:R-:W-:Y:S02]  /*4810*/  @!P0 LEA.HI.X.SX32 R9, R38, R3, 0x1, P1 ;  /* 0x0000000326098211 */ /* 0x000fe400008f0eff */
[----:B------:R-:W-:-:S04]  /*4820*/  @!P0 LEA R8, P1, R0, c[0x0][0x1d0], 0x1 ;  /* 0x0000740000088a11 */ /* 0x000fc800078208ff */
[----:B------:R-:W-:-:S05]  /*4830*/  @!P0 LEA.HI.X R9, R0, c[0x0][0x1d4], R9, 0x1, P1 ;  /* 0x0000750000098a11 */ /* 0x000fca00008f0c09 */
[----:B------:R0:W-:Y:S01]  /*4840*/  @!P0 STG.E.64 [R8.64], R14 ;  /* 0x0000000e08008986 */ /* 0x0001e2000c101b08 */
[----:B------:R-:W-:-:S13]  /*4850*/  ISETP.GE.AND P0, PT, R25, c[0x0][0x220], PT ;  /* 0x0000880019007a0c */ /* 0x000fda0003f06270 */
[----:B------:R-:W-:Y:S05]  /*4860*/  @P0 EXIT ;  /* 0x000000000000094d */ /* 0x000fea0003800000 */
[----:B------:R-:W-:-:S04]  /*4870*/  IADD3 R6, P0, R25, R6, RZ ;  /* 0x0000000619067210 */ /* 0x000fc80007f1e0ff */
[----:B------:R-:W-:Y:S02]  /*4880*/  LEA.HI.X.SX32 R3, R25, R3, 0x1, P0 ;  /* 0x0000000319037211 */ /* 0x000fe400000f0eff */
[----:B------:R-:W-:-:S04]  /*4890*/  LEA R2, P0, R6, c[0x0][0x1d0], 0x1 ;  /* 0x0000740006027a11 */ /* 0x000fc800078008ff */
[----:B------:R-:W-:-:S05]  /*48a0*/  LEA.HI.X R3, R6, c[0x0][0x1d4], R3, 0x1, P0 ;  /* 0x0000750006037a11 */ /* 0x000fca00000f0c03 */
[----:B------:R-:W-:Y:S01]  /*48b0*/  STG.E.64 [R2.64], R4 ;  /* 0x0000000402007986 */ /* 0x000fe2000c101b08 */
[----:B------:R-:W-:Y:S05]  /*48c0*/  EXIT ;  /* 0x000000000000794d */ /* 0x000fea0003800000 */
        .weak           $__internal_0_$__cuda_sm20_div_s64
        .type           $__internal_0_$__cuda_sm20_div_s64,@function
        .size           $__internal_0_$__cuda_sm20_div_s64,(.L_x_8716 - $__internal_0_$__cuda_sm20_div_s64)
$__internal_0_$__cuda_sm20_div_s64:
[----:B------:R-:W-:Y:S02]  /*48d0*/  IADD3 R47, P0, RZ, -R26, RZ ;  /* 0x8000001aff2f7210 */ /* 0x000fe40007f1e0ff */
[----:B------:R-:W-:-:S03]  /*48e0*/  ISETP.GE.AND P1, PT, R25, RZ, PT ;  /* 0x000000ff1900720c */ /* 0x000fc60003f26270 */
[----:B------:R-:W-:Y:S01]  /*48f0*/  IMAD.X R22, RZ, RZ, ~R25, P0 ;  /* 0x000000ffff167224 */ /* 0x000fe200000e0e19 */
[----:B------:R-:W-:-:S04]  /*4900*/  SEL R46, R47, R26, !P1 ;  /* 0x0000001a2f2e7207 */ /* 0x000fc80004800000 */
[----:B------:R-:W-:-:S04]  /*4910*/  SEL R47, R22, R25, !P1 ;  /* 0x00000019162f7207 */ /* 0x000fc80004800000 */
[----:B------:R-:W0:Y:S08]  /*4920*/  I2F.U64.RP R19, R46 ;  /* 0x0000002e00137312 */ /* 0x000e300000309000 */
[----:B0-----:R-:W0:Y:S02]  /*4930*/  MUFU.RCP R23, R19 ;  /* 0x0000001300177308 */ /* 0x001e240000001000 */
[----:B0-----:R-:W-:-:S06]  /*4940*/  IADD3 R23, R23, 0x1ffffffe, RZ ;  /* 0x1ffffffe17177810 */ /* 0x001fcc0007ffe0ff */
[----:B------:R-:W0:Y:S02]  /*4950*/  F2I.U64.TRUNC R58, R23 ;  /* 0x00000017003a7311 */ /* 0x000e24000020d800 */
[----:B0-----:R-:W-:-:S04]  /*4960*/  IMAD.WIDE.U32 R52, R58, R46, RZ ;  /* 0x0000002e3a347225 */ /* 0x001fc800078e00ff */
[C---:B------:R-:W-:Y:S01]  /*4970*/  IMAD R21, R58.reuse, R47, R53 ;  /* 0x0000002f3a157224 */ /* 0x040fe200078e0235 */
[----:B------:R-:W-:Y:S01]  /*4980*/  IADD3 R22, P0, RZ, -R52, RZ ;  /* 0x80000034ff167210 */ /* 0x000fe20007f1e0ff */
[----:B------:R-:W-:Y:S02]  /*4990*/  IMAD.MOV.U32 R53, RZ, RZ, R58 ;  /* 0x000000ffff357224 */ /* 0x000fe400078e003a */
[----:B------:R-:W-:Y:S02]  /*49a0*/  IMAD R21, R59, R46, R21 ;  /* 0x0000002e3b157224 */ /* 0x000fe400078e0215 */
[----:B------:R-:W-:-:S04]  /*49b0*/  IMAD.HI.U32 R52, R58, R22, RZ ;  /* 0x000000163a347227 */ /* 0x000fc800078e00ff */
[----:B------:R-:W-:-:S04]  /*49c0*/  IMAD.X R21, RZ, RZ, ~R21, P0 ;  /* 0x000000ffff157224 */ /* 0x000fc800000e0e15 */
[----:B------:R-:W-:-:S04]  /*49d0*/  IMAD.WIDE.U32 R52, P2, R58, R21, R52 ;  /* 0x000000153a347225 */ /* 0x000fc80007840034 */
[C---:B------:R-:W-:Y:S02]  /*49e0*/  IMAD R19, R59.reuse, R21, RZ ;  /* 0x000000153b137224 */ /* 0x040fe400078e02ff */
[----:B------:R-:W-:-:S04]  /*49f0*/  IMAD.HI.U32 R22, P1, R59, R22, R52 ;  /* 0x000000163b167227 */ /* 0x000fc80007820034 */
[----:B------:R-:W-:Y:S01]  /*4a00*/  IMAD.HI.U32 R21, R59, R21, RZ ;  /* 0x000000153b157227 */ /* 0x000fe200078e00ff */
[----:B------:R-:W-:-:S03]  /*4a10*/  IADD3 R53, P0, R19, R22, RZ ;  /* 0x0000001613357210 */ /* 0x000fc60007f1e0ff */
[----:B------:R-:W-:Y:S02]  /*4a20*/  IMAD.X R21, R21, 0x1, R59, P2 ;  /* 0x0000000115157824 */ /* 0x000fe400010e063b */
[----:B------:R-:W-:-:S03]  /*4a30*/  IMAD.WIDE.U32 R58, R53, R46, RZ ;  /* 0x0000002e353a7225 */ /* 0x000fc600078e00ff */
[----:B------:R-:W-:Y:S01]  /*4a40*/  IADD3.X R23, RZ, RZ, R21, P0, P1 ;  /* 0x000000ffff177210 */ /* 0x000fe200007e2415 */
[----:B------:R-:W-:Y:S01]  /*4a50*/  IMAD R22, R53, R47, R59 ;  /* 0x0000002f35167224 */ /* 0x000fe200078e023b */
[----:B------:R-:W-:Y:S01]  /*4a60*/  IADD3 R30, P0, RZ, -R58, RZ ;  /* 0x8000003aff1e7210 */ /* 0x000fe20007f1e0ff */
[----:B------:R-:W-:Y:S01]  /*4a70*/  IMAD.MOV.U32 R59, RZ, RZ, RZ ;  /* 0x000000ffff3b7224 */ /* 0x000fe200078e00ff */
[----:B------:R-:W-:Y:S01]  /*4a80*/  ISETP.GE.AND P1, PT, R17, RZ, PT ;  /* 0x000000ff1100720c */ /* 0x000fe20003f26270 */
[----:B------:R-:W-:Y:S02]  /*4a90*/  IMAD R22, R23, R46, R22 ;  /* 0x0000002e17167224 */ /* 0x000fe400078e0216 */
[----:B------:R-:W-:-:S04]  /*4aa0*/  IMAD.HI.U32 R52, R53, R30, RZ ;  /* 0x0000001e35347227 */ /* 0x000fc800078e00ff */
[----:B------:R-:W-:Y:S01]  /*4ab0*/  IMAD.X R22, RZ, RZ, ~R22, P0 ;  /* 0x000000ffff167224 */ /* 0x000fe200000e0e16 */
[----:B------:R-:W-:-:S03]  /*4ac0*/  IADD3 R21, P0, RZ, -R18, RZ ;  /* 0x80000012ff157210 */ /* 0x000fc60007f1e0ff */
[----:B------:R-:W-:Y:S01]  /*4ad0*/  IMAD.WIDE.U32 R52, P5, R53, R22, R52 ;  /* 0x0000001635347225 */ /* 0x000fe200078a0034 */
[----:B------:R-:W-:-:S05]  /*4ae0*/  SEL R21, R21, R18, !P1 ;  /* 0x0000001215157207 */ /* 0x000fca0004800000 */
[----:B------:R-:W-:-:S04]  /*4af0*/  IMAD.HI.U32 R19, P4, R23, R30, R52 ;  /* 0x0000001e17137227 */ /* 0x000fc80007880034 */
[CC--:B------:R-:W-:Y:S02]  /*4b00*/  IMAD R30, R23.reuse, R22.reuse, RZ ;  /* 0x00000016171e7224 */ /* 0x0c0fe400078e02ff */
[----:B------:R-:W-:Y:S02]  /*4b10*/  IMAD.X R52, RZ, RZ, ~R17, P0 ;  /* 0x000000ffff347224 */ /* 0x000fe400000e0e11 */
[----:B------:R-:W-:Y:S01]  /*4b20*/  IMAD.HI.U32 R22, R23, R22, RZ ;  /* 0x0000001617167227 */ /* 0x000fe200078e00ff */
[----:B------:R-:W-:Y:S02]  /*4b30*/  IADD3 R30, P2, R30, R19, RZ ;  /* 0x000000131e1e7210 */ /* 0x000fe40007f5e0ff */
[----:B------:R-:W-:Y:S01]  /*4b40*/  SEL R19, R52, R17, !P1 ;  /* 0x0000001134137207 */ /* 0x000fe20004800000 */
[----:B------:R-:W-:Y:S02]  /*4b50*/  IMAD.X R22, R22, 0x1, R23, P5 ;  /* 0x0000000116167824 */ /* 0x000fe400028e0617 */
[----:B------:R-:W-:-:S03]  /*4b60*/  IMAD.HI.U32 R58, R30, R21, RZ ;  /* 0x000000151e3a7227 */ /* 0x000fc600078e00ff */
[----:B------:R-:W-:-:S03]  /*4b70*/  IADD3.X R22, RZ, RZ, R22, P2, P4 ;  /* 0x000000ffff167210 */ /* 0x000fc600017e8416 */
[----:B------:R-:W-:-:S04]  /*4b80*/  IMAD.WIDE.U32 R58, R30, R19, R58 ;  /* 0x000000131e3a7225 */ /* 0x000fc800078e003a */
[C---:B------:R-:W-:Y:S02]  /*4b90*/  IMAD R30, R22.reuse, R19, RZ ;  /* 0x00000013161e7224 */ /* 0x040fe400078e02ff */
[----:B------:R-:W-:-:S04]  /*4ba0*/  IMAD.HI.U32 R23, P1, R22, R21, R58 ;  /* 0x0000001516177227 */ /* 0x000fc8000782003a */
[----:B------:R-:W-:Y:S01]  /*4bb0*/  IMAD.HI.U32 R22, R22, R19, RZ ;  /* 0x0000001316167227 */ /* 0x000fe200078e00ff */
[----:B------:R-:W-:-:S04]  /*4bc0*/  IADD3 R30, P0, R30, R23, RZ ;  /* 0x000000171e1e7210 */ /* 0x000fc80007f1e0ff */
[----:B------:R-:W-:Y:S01]  /*4bd0*/  IADD3.X R22, R22, RZ, RZ, P1, !PT ;  /* 0x000000ff16167210 */ /* 0x000fe20000ffe4ff */
[----:B------:R-:W-:-:S04]  /*4be0*/  IMAD.WIDE.U32 R52, R30, R46, RZ ;  /* 0x0000002e1e347225 */ /* 0x000fc800078e00ff */
[----:B------:R-:W-:Y:S01]  /*4bf0*/  IMAD.X R29, RZ, RZ, R22, P0 ;  /* 0x000000ffff1d7224 */ /* 0x000fe200000e0616 */
[----:B------:R-:W-:Y:S01]  /*4c00*/  IADD3 R21, P0, -R52, R21, RZ ;  /* 0x0000001534157210 */ /* 0x000fe20007f1e1ff */
[----:B------:R-:W-:-:S03]  /*4c10*/  IMAD R22, R30, R47, R53 ;  /* 0x0000002f1e167224 */ /* 0x000fc600078e0235 */
[-C--:B------:R-:W-:Y:S01]  /*4c20*/  ISETP.GE.U32.AND P2, PT, R21, R46.reuse, PT ;  /* 0x0000002e1500720c */ /* 0x080fe20003f46070 */
[----:B------:R-:W-:-:S04]  /*4c30*/  IMAD R22, R29, R46, R22 ;  /* 0x0000002e1d167224 */ /* 0x000fc800078e0216 */
[----:B------:R-:W-:Y:S01]  /*4c40*/  IMAD.X R19, R19, 0x1, ~R22, P0 ;  /* 0x0000000113137824 */ /* 0x000fe200000e0e16 */
[----:B------:R-:W-:Y:S02]  /*4c50*/  IADD3 R22, P1, R21, -R46, RZ ;  /* 0x8000002e15167210 */ /* 0x000fe40007f3e0ff */
[----:B------:R-:W-:Y:S02]  /*4c60*/  IADD3 R23, P0, R30, 0x1, RZ ;  /* 0x000000011e177810 */ /* 0x000fe40007f1e0ff */
[----:B------:R-:W-:-:S04]  /*4c70*/  ISETP.GE.U32.AND.EX P2, PT, R19, R47, PT, P2 ;  /* 0x0000002f1300720c */ /* 0x000fc80003f46120 */
[----:B------:R-:W-:Y:S01]  /*4c80*/  SEL R21, R22, R21, P2 ;  /* 0x0000001516157207 */ /* 0x000fe20001000000 */
[----:B------:R-:W-:Y:S01]  /*4c90*/  IMAD.X R22, R19, 0x1, ~R47, P1 ;  /* 0x0000000113167824 */ /* 0x000fe200008e0e2f */
[----:B------:R-:W-:Y:S01]  /*4ca0*/  SEL R23, R23, R30, P2 ;  /* 0x0000001e17177207 */ /* 0x000fe20001000000 */
[----:B------:R-:W-:Y:S01]  /*4cb0*/  IMAD.X R30, RZ, RZ, R29, P0 ;  /* 0x000000ffff1e7224 */ /* 0x000fe200000e061d */
[----:B------:R-:W-:Y:S01]  /*4cc0*/  ISETP.GE.U32.AND P0, PT, R21, R46, PT ;  /* 0x0000002e1500720c */ /* 0x000fe20003f06070 */
[----:B------:R-:W-:Y:S01]  /*4cd0*/  IMAD.MOV.U32 R46, RZ, RZ, R24 ;  /* 0x000000ffff2e7224 */ /* 0x000fe200078e0018 */
[----:B------:R-:W-:Y:S02]  /*4ce0*/  SEL R19, R22, R19, P2 ;  /* 0x0000001316137207 */ /* 0x000fe40001000000 */
[----:B------:R-:W-:Y:S02]  /*4cf0*/  SEL R30, R30, R29, P2 ;  /* 0x0000001d1e1e7207 */ /* 0x000fe40001000000 */
[----:B------:R-:W-:-:S02]  /*4d00*/  IADD3 R22, P1, R23, 0x1, RZ ;  /* 0x0000000117167810 */ /* 0x000fc40007f3e0ff */
[----:B------:R-:W-:Y:S01]  /*4d10*/  ISETP.GE.U32.AND.EX P0, PT, R19, R47, PT, P0 ;  /* 0x0000002f1300720c */ /* 0x000fe20003f06100 */
[----:B------:R-:W-:Y:S01]  /*4d20*/  IMAD.MOV.U32 R47, RZ, RZ, 0x0 ;  /* 0x00000000ff2f7424 */ /* 0x000fe200078e00ff */
[-C--:B------:R-:W-:Y:S02]  /*4d30*/  IADD3.X R19, RZ, R30.reuse, RZ, P1, !PT ;  /* 0x0000001eff137210 */ /* 0x080fe40000ffe4ff */
[----:B------:R-:W-:Y:S02]  /*4d40*/  SEL R22, R22, R23, P0 ;  /* 0x0000001716167207 */ /* 0x000fe40000000000 */
[----:B------:R-:W-:Y:S02]  /*4d50*/  SEL R30, R19, R30, P0 ;  /* 0x0000001e131e7207 */ /* 0x000fe40000000000 */
[----:B------:R-:W-:Y:S02]  /*4d60*/  LOP3.LUT R21, R25, R17, RZ, 0x3c, !PT ;  /* 0x0000001119157212 */ /* 0x000fe400078e3cff */
[----:B------:R-:W-:-:S02]  /*4d70*/  IADD3 R19, P1, RZ, -R22, RZ ;  /* 0x80000016ff137210 */ /* 0x000fc40007f3e0ff */
[----:B------:R-:W-:Y:S02]  /*4d80*/  ISETP.GE.AND P2, PT, R21, RZ, PT ;  /* 0x000000ff1500720c */ /* 0x000fe40003f46270 */
[----:B------:R-:W-:Y:S01]  /*4d90*/  ISETP.NE.U32.AND P0, PT, R26, RZ, PT ;  /* 0x000000ff1a00720c */ /* 0x000fe20003f05070 */
[----:B------:R-:W-:Y:S01]  /*4da0*/  IMAD.X R21, RZ, RZ, ~R30, P1 ;  /* 0x000000ffff157224 */ /* 0x000fe200008e0e1e */
[----:B------:R-:W-:Y:S02]  /*4db0*/  SEL R19, R19, R22, !P2 ;  /* 0x0000001613137207 */ /* 0x000fe40005000000 */
[----:B------:R-:W-:Y:S02]  /*4dc0*/  ISETP.NE.AND.EX P0, PT, R25, RZ, PT, P0 ;  /* 0x000000ff1900720c */ /* 0x000fe40003f05300 */
[----:B------:R-:W-:Y:S02]  /*4dd0*/  SEL R21, R21, R30, !P2 ;  /* 0x0000001e15157207 */ /* 0x000fe40005000000 */
[----:B------:R-:W-:-:S02]  /*4de0*/  SEL R22, R19, 0xffffffff, P0 ;  /* 0xffffffff13167807 */ /* 0x000fc40000000000 */
[----:B------:R-:W-:Y:S01]  /*4df0*/  SEL R23, R21, 0xffffffff, P0 ;  /* 0xffffffff15177807 */ /* 0x000fe20000000000 */
[----:B------:R-:W-:Y:S06]  /*4e00*/  RET.REL.NODEC R46 `(_ZN5flash32flash_fwd_splitkv_combine_kernelI23Flash_fwd_kernel_traitsILi256ELi64ELi64ELi4ELb0ELb0EN7cutlass6half_tE19Flash_kernel_traitsILi256ELi64ELi64ELi4ES3_EELi4ELi7ELb0EEEvNS_16Flash_fwd_paramsE) ;  /* 0xffffb1f02e007950 */ /* 0x000fec0003c3ffff */
.L_x_45:
[----:B------:R-:W-:-:S00]  /*4e10*/  BRA `(.L_x_45) ;  /* 0xfffffff000007947 */ /* 0x000fc0000383ffff */
[----:B------:R-:W-:-:S00]  /*4e20*/  NOP ;  /* 0x0000000000007918 */ /* 0x000fc00000000000 */
        /* <DEDUP_REMOVED lines=13> */
.L_x_8716:


//--------------------- .text._ZN5flash32flash_fwd_splitkv_combine_kernelI23Flash_fwd_kernel_traitsILi256ELi64ELi64ELi4ELb0ELb0EN7cutlass6half_tE19Flash_kernel_traitsILi256ELi64ELi64ELi4ES3_EELi4ELi6ELb0EEEvNS_16Flash_fwd_paramsE --------------------------
	.section	.text._ZN5flash32flash_fwd_splitkv_combine_kernelI23Flash_fwd_kernel_traitsILi256ELi64ELi64ELi4ELb0ELb0EN7cutlass6half_tE19Flash_kernel_traitsILi256ELi64ELi64ELi4ES3_EELi4ELi6ELb0EEEvNS_16Flash_fwd_paramsE,"ax",@progbits
	.sectioninfo	@"SHI_REGISTERS=60"
	.align	128
        .global         _ZN5flash32flash_fwd_splitkv_combine_kernelI23Flash_fwd_kernel_traitsILi256ELi64ELi64ELi4ELb0ELb0EN7cutlass6half_tE19Flash_kernel_traitsILi256ELi64ELi64ELi4ES3_EELi4ELi6ELb0EEEvNS_16Flash_fwd_paramsE
        .type           _ZN5flash32flash_fwd_splitkv_combine_kernelI23Flash_fwd_kernel_traitsILi256ELi64ELi64ELi4ELb0ELb0EN7cutlass6half_tE19Flash_kernel_traitsILi256ELi64ELi64ELi4ES3_EELi4ELi6ELb0EEEvNS_16Flash_fwd_paramsE,@function
        .size           _ZN5flash32flash_fwd_splitkv_combine_kernelI23Flash_fwd_kernel_traitsILi256ELi64ELi64ELi4ELb0ELb0EN7cutlass6half_tE19Flash_kernel_traitsILi256ELi64ELi64ELi4ES3_EELi4ELi6ELb0EEEvNS_16Flash_fwd_paramsE,(.L_x_8717 - _ZN5flash32flash_fwd_splitkv_combine_kernelI23Flash_fwd_kernel_traitsILi256ELi64ELi64ELi4ELb0ELb0EN7cutlass6half_tE19Flash_kernel_traitsILi256ELi64ELi64ELi4ES3_EELi4ELi6ELb0EEEvNS_16Flash_fwd_paramsE)
        .other          _ZN5flash32flash_fwd_splitkv_combine_kernelI23Flash_fwd_kernel_traitsILi256ELi64ELi64ELi4ELb0ELb0EN7cutlass6half_tE19Flash_kernel_traitsILi256ELi64ELi64ELi4ES3_EELi4ELi6ELb0EEEvNS_16Flash_fwd_paramsE,@"STO_CUDA_ENTRY STV_DEFAULT"
_ZN5flash32flash_fwd_splitkv_combine_kernelI23Flash_fwd_kernel_traitsILi256ELi64ELi64ELi4ELb0ELb0EN7cutlass6half_tE19Flash_kernel_traitsILi256ELi64ELi64ELi4ES3_EELi4ELi6ELb0EEEvNS_16Flash_fwd_paramsE:
.text._ZN5flash32flash_fwd_splitkv_combine_kernelI23Flash_fwd_kernel_traitsILi256ELi64ELi64ELi4ELb0ELb0EN7cutlass6half_tE19Flash_kernel_traitsILi256ELi64ELi64ELi4ES3_EELi4ELi6ELb0EEEvNS_16Flash_fwd_paramsE:
        /* <DEDUP_REMOVED lines=11> */
[C---:B------:R-:W-:Y:S01]  /*00b0*/  SEL R0, R5.reuse, R0, P0 ;  /* 0x0000000005007207 */ /* 0x040fe20000000000 */
        /* <DEDUP_REMOVED lines=11> */
[----:B------:R-:W-:Y:S05]  /*0170*/  CALL.REL.NOINC `($__internal_1_$__cuda_sm20_div_s64) ;  /* 0x000043e000007944 */ /* 0x000fea0003c00000 */
[----:B------:R-:W-:Y:S05]  /*0180*/  BRA `(.L_x_47) ;  /* 0x0000013000007947 */ /* 0x000fea0003800000 */
.L_x_46:
        /* <DEDUP_REMOVED lines=19> */
.L_x_47:
        /* <DEDUP_REMOVED lines=11> */
[----:B------:R-:W-:Y:S05]  /*0370*/  CALL.REL.NOINC `($__internal_1_$__cuda_sm20_div_s64) ;  /* 0x000041e000007944 */ /* 0x000fea0003c00000 */
[----:B------:R-:W-:Y:S02]  /*0380*/  MOV R8, R22 ;  /* 0x0000001600087202 */ /* 0x000fe40000000f00 */
[----:B------:R-:W-:Y:S01]  /*0390*/  MOV R9, R23 ;  /* 0x0000001700097202 */ /* 0x000fe20000000f00 */
[----:B------:R-:W-:Y:S05]  /*03a0*/  BRA `(.L_x_50) ;  /* 0x0000013000007947 */ /* 0x000fea0003800000 */
.L_x_49:
        /* <DEDUP_REMOVED lines=19> */
.L_x_50:
[----:B------:R-:W-:Y:S05]  /*04e0*/  BSYNC B0 ;  /* 0x0000000000007941 */ /* 0x000fea0003800000 */
.L_x_48:
[----:B------:R-:W-:Y:S01]  /*04f0*/  IABS R7, c[0x0][0x214] ;  /* 0x0000850000077a13 */ /* 0x000fe20000000000 */
[----:B------:R-:W-:Y:S01]  /*0500*/  ULDC UR6, c[0x0][0x214] ;  /* 0x0000850000067ab9 */ /* 0x000fe20000000800 */
[----:B------:R-:W-:Y:S01]  /*0510*/  BSSY B0, `(.L_x_51) ;  /* 0x000003b000007945 */ /* 0x000fe20003800000 */
[----:B------:R-:W-:Y:S01]  /*0520*/  UIADD3 UR6, UR6, -0x1, URZ ;  /* 0xffffffff06067890 */ /* 0x000fe2000fffe03f */
[----:B------:R-:W0:Y:S05]  /*0530*/  I2F.RP R6, R7 ;  /* 0x0000000700067306 */ /* 0x000e2a0000209400 */
[----:B------:R-:W-:-:S04]  /*0540*/  IADD3 R2, R7, UR6, RZ ;  /* 0x0000000607027c10 */ /* 0x000fc8000fffe0ff */
[----:B------:R-:W-:Y:S01]  /*0550*/  IABS R3, R2 ;  /* 0x0000000200037213 */ /* 0x000fe20000000000 */
        /* <DEDUP_REMOVED lines=8> */
[----:B------:R-:W-:-:S04]  /*05e0*/  IMAD.MOV R4, RZ, RZ, -R6 ;  /* 0x000000ffff047224 */ /* 0x000fc800078e0a06 */
[----:B------:R-:W-:Y:S01]  /*05f0*/  IMAD R4, R7, R4, R3 ;  /* 0x0000000407047224 */ /* 0x000fe200078e0203 */
[----:B------:R-:W-:-:S04]  /*0600*/  LOP3.LUT R3, R2, R7, RZ, 0x3c, !PT ;  /* 0x0000000702037212 */ /* 0x000fc800078e3cff */
[----:B------:R-:W-:Y:S02]  /*0610*/  ISETP.GT.U32.AND P1, PT, R7, R4, PT ;  /* 0x000000040700720c */ /* 0x000fe40003f24070 */
[----:B------:R-:W-:-:S11]  /*0620*/  ISETP.GE.AND P0, PT, R3, RZ, PT ;  /* 0x000000ff0300720c */ /* 0x000fd60003f06270 */
[----:B------:R-:W-:Y:S01]  /*0630*/  @!P1 IMAD.IADD R4, R4, 0x1, -R7 ;  /* 0x0000000104049824 */ /* 0x000fe200078e0a07 */
[----:B------:R-:W-:Y:S02]  /*0640*/  @!P1 IADD3 R6, R6, 0x1, RZ ;  /* 0x0000000106069810 */ /* 0x000fe40007ffe0ff */
[----:B------:R-:W-:Y:S02]  /*0650*/  ISETP.NE.AND P1, PT, RZ, c[0x0][0x214], PT ;  /* 0x00008500ff007a0c */ /* 0x000fe40003f25270 */
[----:B------:R-:W-:-:S13]  /*0660*/  ISETP.GE.U32.AND P2, PT, R4, R7, PT ;  /* 0x000000070400720c */ /* 0x000fda0003f46070 */
[----:B------:R-:W-:-:S05]  /*0670*/  @P2 IADD3 R6, R6, 0x1, RZ ;  /* 0x0000000106062810 */ /* 0x000fca0007ffe0ff */
[----:B------:R-:W-:Y:S01]  /*0680*/  @!P0 IMAD.MOV R6, RZ, RZ, -R6 ;  /* 0x000000ffff068224 */ /* 0x000fe200078e0a06 */
[----:B------:R-:W-:-:S04]  /*0690*/  @!P1 LOP3.LUT R6, RZ, R7, RZ, 0x33, !PT ;  /* 0x00000007ff069212 */ /* 0x000fc800078e33ff */
[----:B------:R-:W-:Y:S02]  /*06a0*/  ISETP.LT.U32.AND P0, PT, R28, R6, PT ;  /* 0x000000061c00720c */ /* 0x000fe40003f01070 */
[----:B------:R-:W-:-:S04]  /*06b0*/  SHF.R.S32.HI R4, RZ, 0x1f, R6 ;  /* 0x0000001fff047819 */ /* 0x000fc80000011406 */
[----:B------:R-:W-:-:S04]  /*06c0*/  ISETP.LT.AND.EX P0, PT, R25, R4, PT, P0 ;  /* 0x000000041900720c */ /* 0x000fc80003f01300 */
[C---:B------:R-:W-:Y:S02]  /*06d0*/  SEL R15, R25.reuse, R4, P0 ;  /* 0x00000004190f7207 */ /* 0x040fe40000000000 */
[----:B------:R-:W-:Y:S02]  /*06e0*/  SEL R16, R28, R6, P0 ;  /* 0x000000061c107207 */ /* 0x000fe40000000000 */
[----:B------:R-:W-:-:S04]  /*06f0*/  LOP3.LUT R3, R25, R15, RZ, 0xfc, !PT ;  /* 0x0000000f19037212 */ /* 0x000fc800078efcff */
        /* <DEDUP_REMOVED lines=9> */
.L_x_52:
        /* <DEDUP_REMOVED lines=19> */
.L_x_53:
[----:B------:R-:W-:Y:S05]  /*08c0*/  BSYNC B0 ;  /* 0x0000000000007941 */ /* 0x000fea0003800000 */
.L_x_51:
[----:B------:R-:W-:Y:S01]  /*08d0*/  IABS R6, c[0x0][0x214] ;  /* 0x0000850000067a13 */ /* 0x000fe20000000000 */
[----:B------:R-:W-:Y:S01]  /*08e0*/  ULDC UR4, c[0x0][0x214] ;  /* 0x0000850000047ab9 */ /* 0x000fe20000000800 */
[----:B------:R-:W-:Y:S01]  /*08f0*/  BSSY B0, `(.L_x_54) ;  /* 0x000005e000007945 */ /* 0x000fe20003800000 */
[----:B------:R-:W-:Y:S01]  /*0900*/  UISETP.LT.AND UP0, UPT, URZ, UR4, UPT ;  /* 0x000000043f00728c */ /* 0x000fe2000bf01270 */
[----:B------:R-:W0:Y:S01]  /*0910*/  I2F.RP R12, R6 ;  /* 0x00000006000c7306 */ /* 0x000e220000209400 */
[----:B------:R-:W-:Y:S02]  /*0920*/  USHF.R.S32.HI UR5, URZ, 0x1f, UR4 ;  /* 0x0000001f3f057899 */ /* 0x000fe40008011404 */
[----:B------:R-:W-:-:S07]  /*0930*/  ULEA.HI.SX32 UR4, UR4, 0x1, 0x1 ;  /* 0x0000000104047891 */ /* 0x000fce000f8f0a3f */
[----:B------:R-:W-:Y:S01]  /*0940*/  @!UP0 UIADD3 UR4, UR5, URZ, URZ ;  /* 0x0000003f05048290 */ /* 0x000fe2000fffe03f */
[----:B0-----:R-:W0:Y:S02]  /*0950*/  MUFU.RCP R10, R12 ;  /* 0x0000000c000a7308 */ /* 0x001e240000001000 */
[----:B0-----:R-:W-:-:S06]  /*0960*/  IADD3 R10, R10, 0xffffffe, RZ ;  /* 0x0ffffffe0a0a7810 */ /* 0x001fcc0007ffe0ff */
[----:B------:R-:W0:Y:S02]  /*0970*/  F2I.FTZ.U32.TRUNC.NTZ R11, R10 ;  /* 0x0000000a000b7305 */ /* 0x000e24000021f000 */
[--C-:B0-----:R-:W-:Y:S02]  /*0980*/  IMAD.MOV R3, RZ, RZ, -R11.reuse ;  /* 0x000000ffff037224 */ /* 0x101fe400078e0a0b */
[----:B------:R-:W-:Y:S02]  /*0990*/  IMAD.MOV.U32 R10, RZ, RZ, RZ ;  /* 0x000000ffff0a7224 */ /* 0x000fe400078e00ff */
[----:B------:R-:W-:Y:S01]  /*09a0*/  IMAD R4, R3, R6, RZ ;  /* 0x0000000603047224 */ /* 0x000fe200078e02ff */
[----:B------:R-:W-:Y:S02]  /*09b0*/  IABS R3, R2 ;  /* 0x0000000200037213 */ /* 0x000fe40000000000 */
[----:B------:R-:W-:Y:S01]  /*09c0*/  LOP3.LUT R2, R2, c[0x0][0x214], RZ, 0x3c, !PT ;  /* 0x0000850002027a12 */ /* 0x000fe200078e3cff */
[----:B------:R-:W-:-:S03]  /*09d0*/  IMAD.HI.U32 R4, R11, R4, R10 ;  /* 0x000000040b047227 */ /* 0x000fc600078e000a */
[----:B------:R-:W-:Y:S01]  /*09e0*/  ISETP.GE.AND P2, PT, R2, RZ, PT ;  /* 0x000000ff0200720c */ /* 0x000fe20003f46270 */
[----:B------:R-:W-:Y:S02]  /*09f0*/  IMAD.MOV.U32 R7, RZ, RZ, R3 ;  /* 0x000000ffff077224 */ /* 0x000fe400078e0003 */
[----:B------:R-:W-:Y:S02]  /*0a00*/  IMAD.MOV.U32 R2, RZ, RZ, c[0x0][0x1c0] ;  /* 0x00007000ff027624 */ /* 0x000fe400078e00ff */
[----:B------:R-:W-:-:S04]  /*0a10*/  IMAD.HI.U32 R4, R4, R7, RZ ;  /* 0x0000000704047227 */ /* 0x000fc800078e00ff */
[----:B------:R-:W-:-:S04]  /*0a20*/  IMAD.MOV R3, RZ, RZ, -R4 ;  /* 0x000000ffff037224 */ /* 0x000fc800078e0a04 */
[----:B------:R-:W-:-:S05]  /*0a30*/  IMAD R3, R6, R3, R7 ;  /* 0x0000000306037224 */ /* 0x000fca00078e0207 */
[----:B------:R-:W-:-:S13]  /*0a40*/  ISETP.GT.U32.AND P1, PT, R6, R3, PT ;  /* 0x000000030600720c */ /* 0x000fda0003f24070 */
[----:B------:R-:W-:Y:S01]  /*0a50*/  @!P1 IMAD.IADD R3, R3, 0x1, -R6 ;  /* 0x0000000103039824 */ /* 0x000fe200078e0a06 */
[----:B------:R-:W-:Y:S02]  /*0a60*/  @!P1 IADD3 R4, R4, 0x1, RZ ;  /* 0x0000000104049810 */ /* 0x000fe40007ffe0ff */
[----:B------:R-:W-:Y:S02]  /*0a70*/  ISETP.NE.AND P1, PT, RZ, c[0x0][0x214], PT ;  /* 0x00008500ff007a0c */ /* 0x000fe40003f25270 */
[----:B------:R-:W-:Y:S02]  /*0a80*/  ISETP.GE.U32.AND P0, PT, R3, R6, PT ;  /* 0x000000060300720c */ /* 0x000fe40003f06070 */
[C---:B------:R-:W-:Y:S01]  /*0a90*/  IADD3 R6, R2.reuse, -0x1, RZ ;  /* 0xffffffff02067810 */ /* 0x040fe20007ffe0ff */
[----:B------:R-:W-:-:S10]  /*0aa0*/  IMAD R2, R2, c[0x0][0x214], RZ ;  /* 0x0000850002027a24 */ /* 0x000fd400078e02ff */
[----:B------:R-:W-:-:S05]  /*0ab0*/  @P0 IADD3 R4, R4, 0x1, RZ ;  /* 0x0000000104040810 */ /* 0x000fca0007ffe0ff */
[----:B------:R-:W-:Y:S01]  /*0ac0*/  @!P2 IMAD.MOV R4, RZ, RZ, -R4 ;  /* 0x000000ffff04a224 */ /* 0x000fe200078e0a04 */
[----:B------:R-:W-:-:S05]  /*0ad0*/  @!P1 LOP3.LUT R4, RZ, c[0x0][0x214], RZ, 0x33, !PT ;  /* 0x00008500ff049a12 */ /* 0x000fca00078e33ff */
[----:B------:R-:W-:-:S05]  /*0ae0*/  IMAD R3, R4, UR4, RZ ;  /* 0x0000000404037c24 */ /* 0x000fca000f8e02ff */
[-C--:B------:R-:W-:Y:S02]  /*0af0*/  IABS R13, R3.reuse ;  /* 0x00000003000d7213 */ /* 0x080fe40000000000 */
[----:B------:R-:W-:Y:S02]  /*0b00*/  IABS R7, R3 ;  /* 0x0000000300077213 */ /* 0x000fe40000000000 */
[----:B------:R-:W0:Y:S01]  /*0b10*/  I2F.RP R12, R13 ;  /* 0x0000000d000c7306 */ /* 0x000e220000209400 */
[----:B------:R-:W-:Y:S02]  /*0b20*/  IMAD.IADD R4, R6, 0x1, R13 ;  /* 0x0000000106047824 */ /* 0x000fe400078e020d */
[----:B------:R-:W-:-:S05]  /*0b30*/  IMAD.MOV R7, RZ, RZ, -R7 ;  /* 0x000000ffff077224 */ /* 0x000fca00078e0a07 */
[----:B0-----:R-:W0:Y:S02]  /*0b40*/  MUFU.RCP R18, R12 ;  /* 0x0000000c00127308 */ /* 0x001e240000001000 */
[----:B0-----:R-:W-:-:S06]  /*0b50*/  IADD3 R18, R18, 0xffffffe, RZ ;  /* 0x0ffffffe12127810 */ /* 0x001fcc0007ffe0ff */
[----:B------:R-:W0:Y:S02]  /*0b60*/  F2I.FTZ.U32.TRUNC.NTZ R19, R18 ;  /* 0x0000001200137305 */ /* 0x000e24000021f000 */
[----:B0-----:R-:W-:Y:S02]  /*0b70*/  IMAD.MOV R10, RZ, RZ, -R19 ;  /* 0x000000ffff0a7224 */ /* 0x001fe400078e0a13 */
[----:B------:R-:W-:Y:S02]  /*0b80*/  IMAD.MOV.U32 R18, RZ, RZ, RZ ;  /* 0x000000ffff127224 */ /* 0x000fe400078e00ff */
[----:B------:R-:W-:Y:S01]  /*0b90*/  IMAD R11, R10, R13, RZ ;  /* 0x0000000d0a0b7224 */ /* 0x000fe200078e02ff */
[----:B------:R-:W-:-:S03]  /*0ba0*/  IABS R10, R4 ;  /* 0x00000004000a7213 */ /* 0x000fc60000000000 */
[----:B------:R-:W-:-:S06]  /*0bb0*/  IMAD.HI.U32 R11, R19, R11, R18 ;  /* 0x0000000b130b7227 */ /* 0x000fcc00078e0012 */
[----:B------:R-:W-:-:S04]  /*0bc0*/  IMAD.HI.U32 R11, R11, R10, RZ ;  /* 0x0000000a0b0b7227 */ /* 0x000fc800078e00ff */
[----:B------:R-:W-:Y:S01]  /*0bd0*/  IMAD R10, R11, R7, R10 ;  /* 0x000000070b0a7224 */ /* 0x000fe200078e020a */
[----:B------:R-:W-:-:S04]  /*0be0*/  LOP3.LUT R7, R4, R13, RZ, 0x3c, !PT ;  /* 0x0000000d04077212 */ /* 0x000fc800078e3cff */
[----:B------:R-:W-:Y:S02]  /*0bf0*/  ISETP.GT.U32.AND P1, PT, R13, R10, PT ;  /* 0x0000000a0d00720c */ /* 0x000fe40003f24070 */
[----:B------:R-:W-:-:S11]  /*0c00*/  ISETP.GE.AND P0, PT, R7, RZ, PT ;  /* 0x000000ff0700720c */ /* 0x000fd60003f06270 */
[----:B------:R-:W-:Y:S01]  /*0c10*/  @!P1 IMAD.IADD R10, R10, 0x1, -R13 ;  /* 0x000000010a0a9824 */ /* 0x000fe200078e0a0d */
[----:B------:R-:W-:Y:S02]  /*0c20*/  @!P1 IADD3 R11, R11, 0x1, RZ ;  /* 0x000000010b0b9810 */ /* 0x000fe40007ffe0ff */
[----:B------:R-:W-:Y:S02]  /*0c30*/  ISETP.NE.AND P1, PT, R3, RZ, PT ;  /* 0x000000ff0300720c */ /* 0x000fe40003f25270 */
[----:B------:R-:W-:-:S13]  /*0c40*/  ISETP.GE.U32.AND P2, PT, R10, R13, PT ;  /* 0x0000000d0a00720c */ /* 0x000fda0003f46070 */
[----:B------:R-:W-:-:S05]  /*0c50*/  @P2 IADD3 R11, R11, 0x1, RZ ;  /* 0x000000010b0b2810 */ /* 0x000fca0007ffe0ff */
[----:B------:R-:W-:-:S04]  /*0c60*/  IMAD.MOV.U32 R7, RZ, RZ, R11 ;  /* 0x000000ffff077224 */ /* 0x000fc800078e000b */
        /* <DEDUP_REMOVED lines=16> */
[----:B------:R-:W-:Y:S02]  /*0d70*/  MOV R40, R22 ;  /* 0x0000001600287202 */ /* 0x000fe40000000f00 */
[----:B------:R-:W-:Y:S01]  /*0d80*/  MOV R41, R23 ;  /* 0x0000001700297202 */ /* 0x000fe20000000f00 */
[----:B------:R-:W-:Y:S05]  /*0d90*/  BRA `(.L_x_56) ;  /* 0x0000013000007947 */ /* 0x000fea0003800000 */
.L_x_55:
        /* <DEDUP_REMOVED lines=19> */
.L_x_56:
[----:B------:R-:W-:Y:S05]  /*0ed0*/  BSYNC B0 ;  /* 0x0000000000007941 */ /* 0x000fea0003800000 */
.L_x_54:
[-C--:B------:R-:W-:Y:S01]  /*0ee0*/  IABS R18, R2.reuse ;  /* 0x0000000200127213 */ /* 0x080fe20000000000 */
[----:B------:R-:W-:Y:S01]  /*0ef0*/  BSSY B0, `(.L_x_57) ;  /* 0x000003b000007945 */ /* 0x000fe20003800000 */
[----:B------:R-:W-:Y:S02]  /*0f00*/  IABS R10, R2 ;  /* 0x00000002000a7213 */ /* 0x000fe40000000000 */
[----:B------:R-:W0:Y:S01]  /*0f10*/  I2F.RP R17, R18 ;  /* 0x0000001200117306 */ /* 0x000e220000209400 */
[----:B------:R-:W-:Y:S02]  /*0f20*/  IADD3 R7, R18, UR6, RZ ;  /* 0x0000000612077c10 */ /* 0x000fe4000fffe0ff */
        /* <DEDUP_REMOVED lines=36> */
.L_x_58:
        /* <DEDUP_REMOVED lines=19> */
.L_x_59:
[----:B------:R-:W-:Y:S05]  /*12a0*/  BSYNC B0 ;  /* 0x0000000000007941 */ /* 0x000fea0003800000 */
.L_x_57:
[----:B------:R-:W0:Y:S01]  /*12b0*/  S2R R8, SR_TID.X ;  /* 0x0000000000087919 */ /* 0x000e220000002100 */
[----:B------:R-:W-:Y:S01]  /*12c0*/  IADD3 R19, P0, R20, -UR8, RZ ;  /* 0x8000000814137c10 */ /* 0x000fe2000ff1e0ff */
[----:B------:R-:W-:Y:S01]  /*12d0*/  ULDC.64 UR10, c[0x0][0x118] ;  /* 0x00004600000a7ab9 */ /* 0x000fe20000000a00 */
[----:B0-----:R-:W-:-:S04]  /*12e0*/  SHF.R.S32.HI R11, RZ, 0x1f, R8 ;  /* 0x0000001fff0b7819 */ /* 0x001fc80000011408 */
[----:B------:R-:W-:-:S04]  /*12f0*/  LEA.HI R9, R11, R8, RZ, 0x2 ;  /* 0x000000080b097211 */ /* 0x000fc800078f10ff */
[----:B------:R-:W-:Y:S02]  /*1300*/  LOP3.LUT R17, R9, 0xfffffffc, RZ, 0xc0, !PT ;  /* 0xfffffffc09117812 */ /* 0x000fe400078ec0ff */
[----:B------:R-:W-:-:S03]  /*1310*/  SHF.R.S32.HI R9, RZ, 0x2, R9 ;  /* 0x00000002ff097819 */ /* 0x000fc60000011409 */
[----:B------:R-:W-:Y:S01]  /*1320*/  IMAD.IADD R24, R8, 0x1, -R17 ;  /* 0x0000000108187824 */ /* 0x000fe200078e0a11 */
[----:B------:R-:W-:-:S04]  /*1330*/  IADD3.X R17, R5, ~UR7, RZ, P0, !PT ;  /* 0x8000000705117c10 */ /* 0x000fc800087fe4ff */
[----:B------:R-:W-:Y:S02]  /*1340*/  ISETP.GT.U32.AND P2, PT, R19, R24, PT ;  /* 0x000000181300720c */ /* 0x000fe40003f44070 */
[----:B------:R-:W-:Y:S02]  /*1350*/  SHF.R.S32.HI R18, RZ, 0x1f, R24 ;  /* 0x0000001fff127819 */ /* 0x000fe40000011418 */
[----:B------:R-:W-:Y:S02]  /*1360*/  IADD3 R34, P0, R24, UR8, RZ ;  /* 0x0000000818227c10 */ /* 0x000fe4000ff1e0ff */
[----:B------:R-:W-:Y:S02]  /*1370*/  ISETP.GT.AND.EX P2, PT, R17, R18, PT, P2 ;  /* 0x000000121100720c */ /* 0x000fe40003f44320 */
[C---:B------:R-:W-:Y:S02]  /*1380*/  IADD3 R17, R9.reuse, 0x20, RZ ;  /* 0x0000002009117810 */ /* 0x040fe40007ffe0ff */
[----:B------:R-:W-:-:S02]  /*1390*/  ISETP.GE.OR P3, PT, R9, c[0x0][0x314], !P2 ;  /* 0x0000c50009007a0c */ /* 0x000fc40005766670 */
[----:B------:R-:W-:Y:S02]  /*13a0*/  ISETP.GE.OR P2, PT, R17, c[0x0][0x314], !P2 ;  /* 0x0000c50011007a0c */ /* 0x000fe40005746670 */
[----:B------:R-:W-:-:S09]  /*13b0*/  IADD3.X R35, R18, UR7, RZ, P0, !PT ;  /* 0x0000000712237c10 */ /* 0x000fd200087fe4ff */
[----:B------:R-:W-:Y:S02]  /*13c0*/  @!P3 SHF.R.S32.HI R21, RZ, 0x1f, R9 ;  /* 0x0000001fff15b819 */ /* 0x000fe40000011409 */
[----:B------:R-:W-:Y:S01]  /*13d0*/  @!P2 SHF.R.S32.HI R19, RZ, 0x1f, R17 ;  /* 0x0000001fff13a819 */ /* 0x000fe20000011411 */
[----:B------:R-:W-:Y:S02]  /*13e0*/  @!P2 IMAD.MOV.U32 R26, RZ, RZ, R34 ;  /* 0x000000ffff1aa224 */ /* 0x000fe400078e0022 */
[----:B------:R-:W-:Y:S02]  /*13f0*/  @!P2 IMAD.MOV.U32 R27, RZ, RZ, R35 ;  /* 0x000000ffff1ba224 */ /* 0x000fe400078e0023 */
[-C--:B------:R-:W-:Y:S02]  /*1400*/  @!P3 IMAD R18, R21, R20.reuse, RZ ;  /* 0x000000141512b224 */ /* 0x080fe400078e02ff */
[----:B------:R-:W-:Y:S02]  /*1410*/  @!P2 IMAD R28, R19, R20, RZ ;  /* 0x00000014131ca224 */ /* 0x000fe400078e02ff */
[----:B------:R-:W-:-:S04]  /*1420*/  @!P2 IMAD.WIDE.U32 R26, R20, R17, R26 ;  /* 0x00000011141aa225 */ /* 0x000fc800078e001a */
[----:B------:R-:W-:Y:S01]  /*1430*/  @!P3 IMAD.WIDE.U32 R34, R20, R9, R34 ;  /* 0x000000091422b225 */ /* 0x000fe200078e0022 */
[----:B------:R-:W-:-:S03]  /*1440*/  @!P2 LEA R30, P0, R26, c[0x0][0x208], 0x2 ;  /* 0x000082001a1eaa11 */ /* 0x000fc600078010ff */
[-C--:B------:R-:W-:Y:S01]  /*1450*/  @!P3 IMAD R18, R9, R5.reuse, R18 ;  /* 0x000000050912b224 */ /* 0x080fe200078e0212 */
[----:B------:R-:W-:Y:S01]  /*1460*/  @!P3 LEA R32, P1, R34, c[0x0][0x208], 0x2 ;  /* 0x000082002220ba11 */ /* 0x000fe200078210ff */
[----:B------:R-:W-:Y:S02]  /*1470*/  @!P2 IMAD R17, R17, R5, R28 ;  /* 0x000000051111a224 */ /* 0x000fe400078e021c */
[----:B------:R-:W-:Y:S02]  /*1480*/  @!P3 IMAD.IADD R18, R35, 0x1, R18 ;  /* 0x000000012312b824 */ /* 0x000fe400078e0212 */
[----:B------:R-:W-:-:S03]  /*1490*/  @!P2 IMAD.IADD R17, R27, 0x1, R17 ;  /* 0x000000011b11a824 */ /* 0x000fc600078e0211 */
[----:B------:R-:W-:Y:S01]  /*14a0*/  @!P3 LEA.HI.X R33, R34, c[0x0][0x20c], R18, 0x2, P1 ;  /* 0x000083002221ba11 */ /* 0x000fe200008f1412 */
[----:B------:R-:W-:Y:S01]  /*14b0*/  IMAD.MOV.U32 R18, RZ, RZ, -0x800000 ;  /* 0xff800000ff127424 */ /* 0x000fe200078e00ff */
[----:B------:R-:W-:Y:S01]  /*14c0*/  @!P2 LEA.HI.X R31, R26, c[0x0][0x20c], R17, 0x2, P0 ;  /* 0x000083001a1faa11 */ /* 0x000fe200000f1411 */
[----:B------:R-:W-:-:S04]  /*14d0*/  IMAD.MOV.U32 R17, RZ, RZ, -0x800000 ;  /* 0xff800000ff117424 */ /* 0x000fc800078e00ff */
[----:B------:R0:W2:Y:S04]  /*14e0*/  @!P3 LDG.E R18, [R32.64] ;  /* 0x0000000a2012b981 */ /* 0x0000a8000c1e1900 */
[----:B------:R1:W3:Y:S01]  /*14f0*/  @!P2 LDG.E R17, [R30.64] ;  /* 0x0000000a1e11a981 */ /* 0x0002e2000c1e1900 */
[C---:B------:R-:W-:Y:S01]  /*1500*/  ISETP.GT.AND P0, PT, R8.reuse, 0xff, PT ;  /* 0x000000ff0800780c */ /* 0x040fe20003f04270 */
[----:B------:R-:W-:Y:S01]  /*1510*/  IMAD R24, R9, 0x5, R24 ;  /* 0x0000000509187824 */ /* 0x000fe200078e0218 */
[----:B------:R-:W-:Y:S01]  /*1520*/  ISETP.GT.AND P2, PT, R8, 0x7f, PT ;  /* 0x0000007f0800780c */ /* 0x000fe20003f44270 */
[----:B------:R-:W-:Y:S01]  /*1530*/  IMAD.MOV.U32 R34, RZ, RZ, -0x800000 ;  /* 0xff800000ff227424 */ /* 0x000fe200078e00ff */
[----:B------:R-:W-:Y:S01]  /*1540*/  LEA.HI R11, R11, R8, RZ, 0x5 ;  /* 0x000000080b0b7211 */ /* 0x000fe200078f28ff */
[----:B------:R-:W-:Y:S01]  /*1550*/  ULDC.U8 UR4, c[0x0][0x329] ;  /* 0x0000ca4000047ab9 */ /* 0x000fe20000000000 */
[----:B------:R-:W-:Y:S01]  /*1560*/  IABS R9, c[0x0][0x214] ;  /* 0x0000850000097a13 */ /* 0x000fe20000000000 */
[----:B------:R-:W-:Y:S01]  /*1570*/  BSSY B1, `(.L_x_60) ;  /* 0x000025f000017945 */ /* 0x000fe20003800000 */
[----:B------:R-:W-:-:S02]  /*1580*/  LOP3.LUT R19, R11, 0xffffffe0, RZ, 0xc0, !PT ;  /* 0xffffffe00b137812 */ /* 0x000fc400078ec0ff */
[----:B------:R-:W-:Y:S01]  /*1590*/  SHF.R.S32.HI R11, RZ, 0x5, R11 ;  /* 0x00000005ff0b7819 */ /* 0x000fe2000001140b */
[----:B------:R-:W1:Y:S01]  /*15a0*/  I2F.RP R25, R9 ;  /* 0x0000000900197306 */ /* 0x000e620000209400 */
[----:B------:R-:W-:Y:S01]  /*15b0*/  ISETP.GT.AND P4, PT, R2, RZ, PT ;  /* 0x000000ff0200720c */ /* 0x000fe20003f84270 */
[----:B------:R-:W-:-:S04]  /*15c0*/  IMAD.IADD R36, R8, 0x1, -R19 ;  /* 0x0000000108247824 */ /* 0x000fc800078e0a13 */
[----:B------:R-:W-:Y:S02]  /*15d0*/  IMAD R27, R36, 0x5, R11 ;  /* 0x00000005241b7824 */ /* 0x000fe400078e020b */
[----:B0-----:R-:W-:Y:S01]  /*15e0*/  IMAD.MOV.U32 R33, RZ, RZ, -0x800000 ;  /* 0xff800000ff217424 */ /* 0x001fe200078e00ff */
[----:B-1----:R-:W0:Y:S02]  /*15f0*/  MUFU.RCP R30, R25 ;  /* 0x00000019001e7308 */ /* 0x002e240000001000 */
[----:B0-----:R-:W-:-:S06]  /*1600*/  IADD3 R30, R30, 0xffffffe, RZ ;  /* 0x0ffffffe1e1e7810 */ /* 0x001fcc0007ffe0ff */
[----:B------:R0:W1:Y:S02]  /*1610*/  F2I.FTZ.U32.TRUNC.NTZ R31, R30 ;  /* 0x0000001e001f7305 */ /* 0x000064000021f000 */
[----:B0-----:R-:W-:Y:S01]  /*1620*/  IMAD.MOV.U32 R30, RZ, RZ, RZ ;  /* 0x000000ffff1e7224 */ /* 0x001fe200078e00ff */
[----:B--2---:R1:W-:Y:S04]  /*1630*/  @!P0 STS [R24.X4], R18 ;  /* 0x0000001218008388 */ /* 0x0043e80000004800 */
[----:B---3--:R0:W-:Y:S04]  /*1640*/  @!P2 STS [R24.X4+0x280], R17 ;  /* 0x000280111800a388 */ /* 0x0081e80000004800 */
[----:B------:R-:W-:Y:S01]  /*1650*/  BAR.SYNC.DEFER_BLOCKING 0x0 ;  /* 0x0000000000007b1d */ /* 0x000fe20000010000 */
[----:B-1----:R-:W-:-:S04]  /*1660*/  IMAD.MOV R18, RZ, RZ, -R31 ;  /* 0x000000ffff127224 */ /* 0x002fc800078e0a1f */
[----:B------:R-:W-:Y:S01]  /*1670*/  IMAD R18, R18, R9, RZ ;  /* 0x0000000912127224 */ /* 0x000fe200078e02ff */
[----:B0-----:R-:W-:Y:S01]  /*1680*/  IABS R17, R7 ;  /* 0x0000000700117213 */ /* 0x001fe20000000000 */
[----:B------:R-:W-:Y:S02]  /*1690*/  @!P2 LDS R34, [R27.X4] ;  /* 0x000000001b22a984 */ /* 0x000fe40000004800 */
[----:B------:R-:W-:Y:S01]  /*16a0*/  IMAD.HI.U32 R18, R31, R18, R30 ;  /* 0x000000121f127227 */ /* 0x000fe200078e001e */
[----:B------:R-:W-:Y:S01]  /*16b0*/  LOP3.LUT R7, R7, c[0x0][0x214], RZ, 0x3c, !PT ;  /* 0x0000850007077a12 */ /* 0x000fe200078e3cff */
[----:B------:R-:W0:Y:S04]  /*16c0*/  @!P2 LDS R33, [R27.X4+0x280] ;  /* 0x000280001b21a984 */ /* 0x000e280000004800 */
[----:B------:R-:W-:Y:S01]  /*16d0*/  IMAD.HI.U32 R18, R18, R17, RZ ;  /* 0x0000001112127227 */ /* 0x000fe200078e00ff */
[----:B0-----:R-:W-:-:S05]  /*16e0*/  FMNMX.FTZ R28, R34, R33, !PT ;  /* 0x00000021221c7209 */ /* 0x001fca0007810000 */
[----:B------:R-:W0:Y:S02]  /*16f0*/  SHFL.BFLY PT, R19, R28, 0x10, 0x1f ;  /* 0x0e001f001c137f89 */ /* 0x000e2400000e0000 */
[----:B0-----:R-:W-:-:S05]  /*1700*/  FMNMX.FTZ R19, R28, R19, !PT ;  /* 0x000000131c137209 */ /* 0x001fca0007810000 */
[----:B------:R-:W0:Y:S02]  /*1710*/  SHFL.BFLY PT, R26, R19, 0x8, 0x1f ;  /* 0x0d001f00131a7f89 */ /* 0x000e2400000e0000 */
[----:B0-----:R-:W-:-:S05]  /*1720*/  FMNMX.FTZ R26, R19, R26, !PT ;  /* 0x0000001a131a7209 */ /* 0x001fca0007810000 */
[----:B------:R-:W0:Y:S02]  /*1730*/  SHFL.BFLY PT, R21, R26, 0x4, 0x1f ;  /* 0x0c801f001a157f89 */ /* 0x000e2400000e0000 */
[----:B0-----:R-:W-:Y:S01]  /*1740*/  FMNMX.FTZ R21, R26, R21, !PT ;  /* 0x000000151a157209 */ /* 0x001fe20007810000 */
[----:B------:R-:W-:-:S04]  /*1750*/  IMAD.MOV R26, RZ, RZ, -R18 ;  /* 0x000000ffff1a7224 */ /* 0x000fc800078e0a12 */
[----:B------:R-:W0:Y:S01]  /*1760*/  SHFL.BFLY PT, R24, R21, 0x2, 0x1f ;  /* 0x0c401f0015187f89 */ /* 0x000e2200000e0000 */
[----:B------:R-:W-:-:S05]  /*1770*/  IMAD R26, R9, R26, R17 ;  /* 0x0000001a091a7224 */ /* 0x000fca00078e0211 */
[----:B------:R-:W-:-:S13]  /*1780*/  ISETP.GT.U32.AND P0, PT, R9, R26, PT ;  /* 0x0000001a0900720c */ /* 0x000fda0003f04070 */
[----:B------:R-:W-:Y:S01]  /*1790*/  @!P0 IMAD.IADD R26, R26, 0x1, -R9 ;  /* 0x000000011a1a8824 */ /* 0x000fe200078e0a09 */
[----:B------:R-:W-:Y:S02]  /*17a0*/  @!P0 IADD3 R18, R18, 0x1, RZ ;  /* 0x0000000112128810 */ /* 0x000fe40007ffe0ff */
[----:B------:R-:W-:Y:S02]  /*17b0*/  ISETP.NE.AND P0, PT, RZ, c[0x0][0x214], PT ;  /* 0x00008500ff007a0c */ /* 0x000fe40003f05270 */
[----:B0-----:R-:W-:Y:S02]  /*17c0*/  FMNMX.FTZ R24, R21, R24, !PT ;  /* 0x0000001815187209 */ /* 0x001fe40007810000 */
[----:B------:R-:W-:-:S03]  /*17d0*/  ISETP.GE.U32.AND P3, PT, R26, R9, PT ;  /* 0x000000091a00720c */ /* 0x000fc60003f66070 */
[----:B------:R-:W0:Y:S10]  /*17e0*/  SHFL.BFLY PT, R19, R24, 0x1, 0x1f ;  /* 0x0c201f0018137f89 */ /* 0x000e3400000e0000 */
[----:B------:R-:W-:-:S02]  /*17f0*/  @P3 IADD3 R18, R18, 0x1, RZ ;  /* 0x0000000112123810 */ /* 0x000fc40007ffe0ff */
[----:B0-----:R-:W-:-:S04]  /*1800*/  FMNMX.FTZ R19, R24, R19, !PT ;  /* 0x0000001318137209 */ /* 0x001fc80007810000 */
[----:B------:R-:W-:-:S04]  /*1810*/  FSETP.NEU.FTZ.AND P1, PT, R19, -INF , PT ;  /* 0xff8000001300780b */ /* 0x000fc80003f3d000 */
[----:B------:R-:W-:Y:S02]  /*1820*/  FSEL R17, R19, RZ, P1 ;  /* 0x000000ff13117208 */ /* 0x000fe40000800000 */
[----:B------:R-:W-:Y:S02]  /*1830*/  ISETP.GE.AND P1, PT, R7, RZ, PT ;  /* 0x000000ff0700720c */ /* 0x000fe40003f26270 */
[----:B------:R-:W-:Y:S01]  /*1840*/  LEA.HI.SX32 R7, R2, 0x1, 0x1 ;  /* 0x0000000102077811 */ /* 0x000fe200078f0aff */
[C---:B------:R-:W-:Y:S02]  /*1850*/  FADD.FTZ R19, -R17.reuse, R34 ;  /* 0x0000002211137221 */ /* 0x040fe40000010100 */
[----:B------:R-:W-:Y:S02]  /*1860*/  FADD.FTZ R9, -R17, R33 ;  /* 0x0000002111097221 */ /* 0x000fe40000010100 */
[----:B------:R-:W-:Y:S02]  /*1870*/  FMUL.FTZ R19, R19, 1.4426950216293334961 ;  /* 0x3fb8aa3b13137820 */ /* 0x000fe40000410000 */
[----:B------:R-:W-:Y:S01]  /*1880*/  FMUL.FTZ R24, R9, 1.4426950216293334961 ;  /* 0x3fb8aa3b09187820 */ /* 0x000fe20000410000 */
[----:B------:R-:W-:-:S03]  /*1890*/  SHF.R.S32.HI R9, RZ, 0x1f, R2 ;  /* 0x0000001fff097819 */ /* 0x000fc60000011402 */
[----:B------:R-:W-:Y:S01]  /*18a0*/  MUFU.EX2 R19, R19 ;  /* 0x0000001300137308 */ /* 0x000fe20000000800 */
[----:B------:R-:W-:Y:S01]  /*18b0*/  @!P1 IMAD.MOV R18, RZ, RZ, -R18 ;  /* 0x000000ffff129224 */ /* 0x000fe200078e0a12 */
[----:B------:R-:W-:Y:S01]  /*18c0*/  @!P0 LOP3.LUT R18, RZ, c[0x0][0x214], RZ, 0x33, !PT ;  /* 0x00008500ff128a12 */ /* 0x000fe200078e33ff */
[----:B------:R-:W-:-:S04]  /*18d0*/  @!P4 IMAD.MOV R7, RZ, RZ, R9 ;  /* 0x000000ffff07c224 */ /* 0x000fc800078e0209 */
[----:B------:R-:W-:Y:S01]  /*18e0*/  IMAD R2, R7, R18, RZ ;  /* 0x0000001207027224 */ /* 0x000fe200078e02ff */
[----:B------:R-:W0:Y:S01]  /*18f0*/  MUFU.EX2 R24, R24 ;  /* 0x0000001800187308 */ /* 0x000e220000000800 */
[----:B------:R-:W-:-:S03]  /*1900*/  IABS R7, c[0x0][0x1c0] ;  /* 0x0000700000077a13 */ /* 0x000fc60000000000 */
[-C--:B------:R-:W-:Y:S02]  /*1910*/  IABS R9, R2.reuse ;  /* 0x0000000200097213 */ /* 0x080fe40000000000 */
[----:B------:R-:W-:Y:S02]  /*1920*/  IABS R28, R2 ;  /* 0x00000002001c7213 */ /* 0x000fe40000000000 */
[----:B------:R-:W1:Y:S01]  /*1930*/  I2F.RP R21, R9 ;  /* 0x0000000900157306 */ /* 0x000e620000209400 */
[----:B------:R-:W-:Y:S02]  /*1940*/  ISETP.NE.AND P6, PT, R2, RZ, PT ;  /* 0x000000ff0200720c */ /* 0x000fe40003fc5270 */
[----:B------:R-:W-:Y:S02]  /*1950*/  IMAD.MOV R28, RZ, RZ, -R28 ;  /* 0x000000ffff1c7224 */ /* 0x000fe400078e0a1c */
[----:B0-----:R-:W-:-:S03]  /*1960*/  FADD.FTZ R31, R19, R24 ;  /* 0x00000018131f7221 */ /* 0x001fc60000010000 */
[----:B------:R-:W0:Y:S01]  /*1970*/  I2F.U32.RP R25, R7 ;  /* 0x0000000700197306 */ /* 0x000e220000209000 */
[----:B------:R-:W-:Y:S01]  /*1980*/  IMAD.IADD R24, R6, 0x1, R9 ;  /* 0x0000000106187824 */ /* 0x000fe200078e0209 */
[----:B------:R-:W2:Y:S06]  /*1990*/  SHFL.BFLY PT, R18, R31, 0x10, 0x1f ;  /* 0x0e001f001f127f89 */ /* 0x000eac00000e0000 */
[----:B-1----:R-:W1:Y:S08]  /*19a0*/  MUFU.RCP R21, R21 ;  /* 0x0000001500157308 */ /* 0x002e700000001000 */
[----:B0-----:R-:W0:Y:S01]  /*19b0*/  MUFU.RCP R38, R25 ;  /* 0x0000001900267308 */ /* 0x001e220000001000 */
[----:B-1----:R-:W-:-:S02]  /*19c0*/  IADD3 R42, R21, 0xffffffe, RZ ;  /* 0x0ffffffe152a7810 */ /* 0x002fc40007ffe0ff */
[----:B------:R-:W-:Y:S01]  /*19d0*/  IABS R21, R24 ;  /* 0x0000001800157213 */ /* 0x000fe20000000000 */
[----:B--2---:R-:W-:-:S04]  /*19e0*/  FADD.FTZ R18, R31, R18 ;  /* 0x000000121f127221 */ /* 0x004fc80000010000 */
[----:B------:R-:W1:Y:S01]  /*19f0*/  F2I.FTZ.U32.TRUNC.NTZ R43, R42 ;  /* 0x0000002a002b7305 */ /* 0x000e62000021f000 */
[----:B0-----:R-:W-:Y:S01]  /*1a00*/  IADD3 R38, R38, 0xffffffe, RZ ;  /* 0x0ffffffe26267810 */ /* 0x001fe20007ffe0ff */
[----:B------:R-:W0:Y:S06]  /*1a10*/  SHFL.BFLY PT, R19, R18, 0x8, 0x1f ;  /* 0x0d001f0012137f89 */ /* 0x000e2c00000e0000 */
[----:B------:R-:W2:Y:S01]  /*1a20*/  F2I.FTZ.U32.TRUNC.NTZ R39, R38 ;  /* 0x0000002600277305 */ /* 0x000ea2000021f000 */
[----:B-1----:R-:W-:Y:S02]  /*1a30*/  IMAD.MOV R30, RZ, RZ, -R43 ;  /* 0x000000ffff1e7224 */ /* 0x002fe400078e0a2b */
[----:B------:R-:W-:-:S02]  /*1a40*/  IMAD.MOV.U32 R42, RZ, RZ, RZ ;  /* 0x000000ffff2a7224 */ /* 0x000fc400078e00ff */
[----:B------:R-:W-:-:S04]  /*1a50*/  IMAD R30, R30, R9, RZ ;  /* 0x000000091e1e7224 */ /* 0x000fc800078e02ff */
[----:B------:R-:W-:-:S04]  /*1a60*/  IMAD.HI.U32 R30, R43, R30, R42 ;  /* 0x0000001e2b1e7227 */ /* 0x000fc800078e002a */
[----:B0-----:R-:W-:Y:S01]  /*1a70*/  FADD.FTZ R19, R18, R19 ;  /* 0x0000001312137221 */ /* 0x001fe20000010000 */
[----:B------:R-:W-:Y:S01]  /*1a80*/  IABS R18, c[0x0][0x1c0] ;  /* 0x0000700000127a13 */ /* 0x000fe20000000000 */
[----:B--2---:R-:W-:Y:S02]  /*1a90*/  IMAD.MOV R6, RZ, RZ, -R39 ;  /* 0x000000ffff067224 */ /* 0x004fe400078e0a27 */
[----:B------:R-:W-:Y:S01]  /*1aa0*/  IMAD.HI.U32 R30, R30, R21, RZ ;  /* 0x000000151e1e7227 */ /* 0x000fe200078e00ff */
[----:B------:R-:W0:Y:S03]  /*1ab0*/  SHFL.BFLY PT, R26, R19, 0x4, 0x1f ;  /* 0x0c801f00131a7f89 */ /* 0x000e2600000e0000 */
[----:B------:R-:W-:Y:S02]  /*1ac0*/  IMAD R28, R30, R28, R21 ;  /* 0x0000001c1e1c7224 */ /* 0x000fe400078e0215 */
[----:B------:R-:W-:-:S02]  /*1ad0*/  IMAD.MOV.U32 R38, RZ, RZ, RZ ;  /* 0x000000ffff267224 */ /* 0x000fc400078e00ff */
[----:B------:R-:W-:Y:S01]  /*1ae0*/  IMAD.MOV R18, RZ, RZ, -R18 ;  /* 0x000000ffff127224 */ /* 0x000fe200078e0a12 */
[----:B------:R-:W-:-:S13]  /*1af0*/  ISETP.GT.U32.AND P3, PT, R9, R28, PT ;  /* 0x0000001c0900720c */ /* 0x000fda0003f64070 */
[----:B------:R-:W-:Y:S01]  /*1b00*/  @!P3 IMAD.IADD R28, R28, 0x1, -R9 ;  /* 0x000000011c1cb824 */ /* 0x000fe200078e0a09 */
[----:B------:R-:W-:Y:S01]  /*1b10*/  @!P3 IADD3 R30, R30, 0x1, RZ ;  /* 0x000000011e1eb810 */ /* 0x000fe20007ffe0ff */
[----:B0-----:R-:W-:Y:S02]  /*1b20*/  FADD.FTZ R26, R19, R26 ;  /* 0x0000001a131a7221 */ /* 0x001fe40000010000 */
[----:B------:R-:W-:Y:S01]  /*1b30*/  IMAD R19, R6, R7, RZ ;  /* 0x0000000706137224 */ /* 0x000fe200078e02ff */
[----:B------:R-:W-:Y:S02]  /*1b40*/  IABS R6, R4 ;  /* 0x0000000400067213 */ /* 0x000fe40000000000 */
[----:B------:R-:W0:Y:S01]  /*1b50*/  SHFL.BFLY PT, R25, R26, 0x2, 0x1f ;  /* 0x0c401f001a197f89 */ /* 0x000e2200000e0000 */
[----:B------:R-:W-:Y:S01]  /*1b60*/  IMAD.HI.U32 R38, R39, R19, R38 ;  /* 0x0000001327267227 */ /* 0x000fe200078e0026 */
[----:B------:R-:W-:Y:S02]  /*1b70*/  ISETP.GE.U32.AND P4, PT, R28, R9, PT ;  /* 0x000000091c00720c */ /* 0x000fe40003f86070 */
[----:B------:R-:W-:-:S03]  /*1b80*/  LOP3.LUT R4, R4, c[0x0][0x1c0], RZ, 0x3c, !PT ;  /* 0x0000700004047a12 */ /* 0x000fc600078e3cff */
[----:B------:R-:W-:-:S04]  /*1b90*/  IMAD.HI.U32 R19, R38, R6, RZ ;  /* 0x0000000626137227 */ /* 0x000fc800078e00ff */
[----:B------:R-:W-:-:S04]  /*1ba0*/  IMAD.HI.U32 R38, R38, R21, RZ ;  /* 0x0000001526267227 */ /* 0x000fc800078e00ff */
[-C--:B------:R-:W-:Y:S01]  /*1bb0*/  IMAD R6, R19, R18.reuse, R6 ;  /* 0x0000001213067224 */ /* 0x080fe200078e0206 */
[----:B------:R-:W-:Y:S01]  /*1bc0*/  @P4 IADD3 R30, R30, 0x1, RZ ;  /* 0x000000011e1e4810 */ /* 0x000fe20007ffe0ff */
[----:B------:R-:W-:Y:S01]  /*1bd0*/  IMAD R18, R38, R18, R21 ;  /* 0x0000001226127224 */ /* 0x000fe200078e0215 */
[----:B------:R-:W-:Y:S02]  /*1be0*/  LOP3.LUT R21, R24, R9, RZ, 0x3c, !PT ;  /* 0x0000000918157212 */ /* 0x000fe400078e3cff */
[----:B------:R-:W-:Y:S02]  /*1bf0*/  ISETP.GT.U32.AND P0, PT, R7, R6, PT ;  /* 0x000000060700720c */ /* 0x000fe40003f04070 */
[----:B------:R-:W-:Y:S01]  /*1c00*/  ISETP.GE.AND P5, PT, R21, RZ, PT ;  /* 0x000000ff1500720c */ /* 0x000fe20003fa6270 */
[----:B0-----:R-:W-:Y:S01]  /*1c10*/  FADD.FTZ R26, R26, R25 ;  /* 0x000000191a1a7221 */ /* 0x001fe20000010000 */
[----:B------:R-:W-:Y:S02]  /*1c20*/  ISETP.GT.U32.AND P1, PT, R7, R18, PT ;  /* 0x000000120700720c */ /* 0x000fe40003f24070 */
[----:B------:R-:W-:-:S02]  /*1c30*/  ISETP.GT.AND P4, PT, R3, RZ, PT ;  /* 0x000000ff0300720c */ /* 0x000fc40003f84270 */
[----:B------:R-:W0:Y:S01]  /*1c40*/  SHFL.BFLY PT, R21, R26, 0x1, 0x1f ;  /* 0x0c201f001a157f89 */ /* 0x000e2200000e0000 */
[----:B------:R-:W-:-:S04]  /*1c50*/  LOP3.LUT R24, R24, c[0x0][0x1c0], RZ, 0x3c, !PT ;  /* 0x0000700018187a12 */ /* 0x000fc800078e3cff */
[--C-:B------:R-:W-:Y:S01]  /*1c60*/  @!P0 IMAD.IADD R6, R6, 0x1, -R7.reuse ;  /* 0x0000000106068824 */ /* 0x100fe200078e0a07 */
[----:B------:R-:W-:Y:S01]  /*1c70*/  @!P0 IADD3 R19, R19, 0x1, RZ ;  /* 0x0000000113138810 */ /* 0x000fe20007ffe0ff */
[----:B------:R-:W-:Y:S01]  /*1c80*/  @!P5 IMAD.MOV R30, RZ, RZ, -R30 ;  /* 0x000000ffff1ed224 */ /* 0x000fe200078e0a1e */
[----:B------:R-:W-:Y:S01]  /*1c90*/  ISETP.GE.AND P0, PT, R4, RZ, PT ;  /* 0x000000ff0400720c */ /* 0x000fe20003f06270 */
[----:B------:R-:W-:Y:S01]  /*1ca0*/  IMAD.MOV.U32 R4, RZ, RZ, c[0x0][0x214] ;  /* 0x00008500ff047624 */ /* 0x000fe200078e00ff */
[-C--:B------:R-:W-:Y:S01]  /*1cb0*/  ISETP.GE.U32.AND P3, PT, R6, R7.reuse, PT ;  /* 0x000000070600720c */ /* 0x080fe20003f66070 */
[----:B------:R-:W-:Y:S01]  /*1cc0*/  @!P1 IMAD.IADD R18, R18, 0x1, -R7 ;  /* 0x0000000112129824 */ /* 0x000fe200078e0a07 */
[----:B------:R-:W-:Y:S02]  /*1cd0*/  SHF.R.S32.HI R6, RZ, 0x1f, R3 ;  /* 0x0000001fff067819 */ /* 0x000fe40000011403 */
[----:B------:R-:W-:Y:S02]  /*1ce0*/  @!P1 IADD3 R38, R38, 0x1, RZ ;  /* 0x0000000126269810 */ /* 0x000fe40007ffe0ff */
[----:B------:R-:W-:-:S02]  /*1cf0*/  ISETP.GE.U32.AND P5, PT, R18, R7, PT ;  /* 0x000000071200720c */ /* 0x000fc40003fa6070 */
[----:B------:R-:W-:Y:S01]  /*1d00*/  LEA.HI.SX32 R7, R3, 0x1, 0x1 ;  /* 0x0000000103077811 */ /* 0x000fe200078f0aff */
[----:B------:R-:W-:Y:S01]  /*1d10*/  @!P4 IMAD.MOV R7, RZ, RZ, R6 ;  /* 0x000000ffff07c224 */ /* 0x000fe200078e0206 */
[----:B------:R-:W-:Y:S02]  /*1d20*/  ISETP.GE.AND P1, PT, R24, RZ, PT ;  /* 0x000000ff1800720c */ /* 0x000fe40003f26270 */
[----:B------:R-:W-:Y:S02]  /*1d30*/  LOP3.LUT R6, RZ, c[0x0][0x1c0], RZ, 0x33, !PT ;  /* 0x00007000ff067a12 */ /* 0x000fe400078e33ff */
[----:B------:R-:W-:Y:S01]  /*1d40*/  @P3 IADD3 R19, R19, 0x1, RZ ;  /* 0x0000000113133810 */ /* 0x000fe20007ffe0ff */
[----:B0-----:R-:W-:Y:S01]  /*1d50*/  FADD.FTZ R21, R26, R21 ;  /* 0x000000151a157221 */ /* 0x001fe20000010000 */
[----:B------:R-:W-:Y:S02]  /*1d60*/  ISETP.NE.AND P3, PT, RZ, UR4, PT ;  /* 0x00000004ff007c0c */ /* 0x000fe4000bf65270 */
[----:B------:R-:W-:Y:S01]  /*1d70*/  @!P6 LOP3.LUT R30, RZ, R9, RZ, 0x33, !PT ;  /* 0x00000009ff1ee212 */ /* 0x000fe200078e33ff */
[----:B------:R-:W-:Y:S01]  /*1d80*/  @!P0 IMAD.MOV R19, RZ, RZ, -R19 ;  /* 0x000000ffff138224 */ /* 0x000fe200078e0a13 */
[----:B------:R-:W-:-:S02]  /*1d90*/  FSETP.NE.FTZ.AND P4, PT, R21, RZ, PT ;  /* 0x000000ff1500720b */ /* 0x000fc40003f95000 */
[----:B------:R-:W-:Y:S02]  /*1da0*/  @P5 IADD3 R38, R38, 0x1, RZ ;  /* 0x0000000126265810 */ /* 0x000fe40007ffe0ff */
[----:B------:R-:W-:Y:S02]  /*1db0*/  LOP3.LUT P5, RZ, R8, 0x1f, RZ, 0xc0, !PT ;  /* 0x0000001f08ff7812 */ /* 0x000fe400078ac0ff */
[----:B------:R-:W-:Y:S01]  /*1dc0*/  ISETP.GT.AND P0, PT, R2, RZ, PT ;  /* 0x000000ff0200720c */ /* 0x000fe20003f04270 */
[----:B------:R-:W-:Y:S01]  /*1dd0*/  @!P1 IMAD.MOV R38, RZ, RZ, -R38 ;  /* 0x000000ffff269224 */ /* 0x000fe200078e0a26 */
[----:B------:R-:W-:Y:S02]  /*1de0*/  ISETP.GT.OR P5, PT, R8, 0x7f, P5 ;  /* 0x0000007f0800780c */ /* 0x000fe40002fa4670 */
[----:B------:R-:W-:Y:S02]  /*1df0*/  SEL R8, R4, 0x1, !P3 ;  /* 0x0000000104087807 */ /* 0x000fe40005800000 */
[----:B------:R-:W-:Y:S01]  /*1e00*/  ISETP.NE.AND P1, PT, RZ, c[0x0][0x1c0], PT ;  /* 0x00007000ff007a0c */ /* 0x000fe20003f25270 */
[----:B------:R-:W0:Y:S01]  /*1e10*/  @P4 MUFU.LG2 R4, R21 ;  /* 0x0000001500044308 */ /* 0x000e220000000c00 */
[----:B------:R-:W-:-:S02]  /*1e20*/  SHF.R.S32.HI R18, RZ, 0x1f, R2 ;  /* 0x0000001fff127819 */ /* 0x000fc40000011402 */
[C---:B------:R-:W-:Y:S02]  /*1e30*/  SEL R25, R6.reuse, R19, !P1 ;  /* 0x0000001306197207 */ /* 0x040fe40004800000 */
[----:B------:R-:W-:Y:S02]  /*1e40*/  SEL R31, R6, R38, !P1 ;  /* 0x00000026061f7207 */ /* 0x000fe40004800000 */
[----:B------:R-:W-:Y:S01]  /*1e50*/  ISETP.LT.U32.AND P1, PT, R22, R30, PT ;  /* 0x0000001e1600720c */ /* 0x000fe20003f21070 */
[-C--:B------:R-:W-:Y:S01]  /*1e60*/  IMAD R6, R25, R8.reuse, RZ ;  /* 0x0000000819067224 */ /* 0x080fe200078e02ff */
[----:B------:R-:W-:Y:S01]  /*1e70*/  SHF.R.S32.HI R19, RZ, 0x1f, R30 ;  /* 0x0000001fff137819 */ /* 0x000fe2000001141e */
[----:B------:R-:W-:Y:S01]  /*1e80*/  IMAD R8, R31, R8, RZ ;  /* 0x000000081f087224 */ /* 0x000fe200078e02ff */
[----:B------:R-:W-:Y:S01]  /*1e90*/  LEA.HI.SX32 R9, R2, 0x1, 0x1 ;  /* 0x0000000102097811 */ /* 0x000fe200078f0aff */
[----:B------:R-:W-:Y:S01]  /*1ea0*/  @!P0 IMAD.MOV R9, RZ, RZ, R18 ;  /* 0x000000ffff098224 */ /* 0x000fe200078e0212 */
[----:B------:R-:W-:Y:S01]  /*1eb0*/  ISETP.LT.AND.EX P1, PT, R23, R19, PT, P1 ;  /* 0x000000131700720c */ /* 0x000fe20003f21310 */
[----:B------:R-:W-:-:S02]  /*1ec0*/  IMAD R7, R7, R6, RZ ;  /* 0x0000000607077224 */ /* 0x000fc400078e02ff */
[----:B------:R-:W-:Y:S02]  /*1ed0*/  IMAD.MOV.U32 R31, RZ, RZ, 0x7f800000 ;  /* 0x7f800000ff1f7424 */ /* 0x000fe400078e00ff */
[----:B------:R-:W-:Y:S01]  /*1ee0*/  IMAD R6, R8, R9, RZ ;  /* 0x0000000908067224 */ /* 0x000fe200078e02ff */
[----:B------:R-:W-:Y:S01]  /*1ef0*/  SEL R9, R22, R30, P1 ;  /* 0x0000001e16097207 */ /* 0x000fe20000800000 */
[----:B0-----:R-:W-:Y:S01]  /*1f00*/  @P4 FFMA.FTZ R31, R4, 0.69314718246459960938, R17 ;  /* 0x3f317218041f4823 */ /* 0x001fe20000010011 */
        /* <DEDUP_REMOVED lines=38> */
[----:B------:R-:W-:Y:S05]  /*2170*/  CALL.REL.NOINC `($__internal_1_$__cuda_sm20_div_s64) ;  /* 0x000023e000007944 */ /* 0x000fea0003c00000 */
        /* <DEDUP_REMOVED lines=10> */
.L_x_64:
        /* <DEDUP_REMOVED lines=22> */
.L_x_65:
[----:B------:R-:W-:Y:S05]  /*2380*/  BSYNC B0 ;  /* 0x0000000000007941 */ /* 0x000fea0003800000 */
.L_x_63:
[----:B------:R-:W-:Y:S01]  /*2390*/  LOP3.LUT R19, R17, R0, RZ, 0xfc, !PT ;  /* 0x0000000011137212 */ /* 0x000fe200078efcff */
[----:B------:R-:W-:Y:S03]  /*23a0*/  BSSY B0, `(.L_x_66) ;  /* 0x0000028000007945 */ /* 0x000fe60003800000 */
[----:B------:R-:W-:-:S13]  /*23b0*/  ISETP.NE.U32.AND P0, PT, R19, RZ, PT ;  /* 0x000000ff1300720c */ /* 0x000fda0003f05070 */
[----:B------:R-:W-:Y:S05]  /*23c0*/  @!P0 BRA `(.L_x_67) ;  /* 0x000000f000008947 */ /* 0x000fea0003800000 */
[----:B------:R-:W-:Y:S01]  /*23d0*/  IMAD.MOV.U32 R28, RZ, RZ, R29 ;  /* 0x000000ffff1c7224 */ /* 0x000fe200078e001d */
[----:B------:R-:W-:Y:S02]  /*23e0*/  MOV R25, R0 ;  /* 0x0000000000197202 */ /* 0x000fe40000000f00 */
[----:B------:R-:W-:Y:S02]  /*23f0*/  MOV R26, 0x2410 ;  /* 0x00002410001a7802 */ /* 0x000fe40000000f00 */
[----:B------:R-:W-:Y:S05]  /*2400*/  CALL.REL.NOINC `($__internal_1_$__cuda_sm20_div_s64) ;  /* 0x0000215000007944 */ /* 0x000fea0003c00000 */
[----:B------:R-:W-:Y:S01]  /*2410*/  IADD3 R19, P0, RZ, -R22, RZ ;  /* 0x80000016ff137210 */ /* 0x000fe20007f1e0ff */
[----:B------:R-:W-:Y:S01]  /*2420*/  IMAD.MOV.U32 R43, RZ, RZ, R23 ;  /* 0x000000ffff2b7224 */ /* 0x000fe200078e0017 */
[----:B------:R-:W-:Y:S02]  /*2430*/  MOV R38, R18 ;  /* 0x0000001200267202 */ /* 0x000fe40000000f00 */
[----:B------:R-:W-:Y:S02]  /*2440*/  IADD3.X R24, RZ, ~R23, RZ, P0, !PT ;  /* 0x80000017ff187210 */ /* 0x000fe400007fe4ff */
[----:B------:R-:W-:Y:S02]  /*2450*/  MOV R39, R17 ;  /* 0x0000001100277202 */ /* 0x000fe40000000f00 */
[----:B------:R-:W-:Y:S01]  /*2460*/  MOV R42, R22 ;  /* 0x00000016002a7202 */ /* 0x000fe20000000f00 */
[----:B------:R-:W-:-:S02]  /*2470*/  IMAD R24, R24, R29, RZ ;  /* 0x0000001d18187224 */ /* 0x000fc400078e02ff */
[----:B------:R-:W-:-:S04]  /*2480*/  IMAD.WIDE.U32 R38, R29, R19, R38 ;  /* 0x000000131d267225 */ /* 0x000fc800078e0026 */
[----:B------:R-:W-:-:S04]  /*2490*/  IMAD R0, R0, R19, R24 ;  /* 0x0000001300007224 */ /* 0x000fc800078e0218 */
[----:B------:R-:W-:Y:S01]  /*24a0*/  IMAD.IADD R0, R39, 0x1, R0 ;  /* 0x0000000127007824 */ /* 0x000fe200078e0200 */
[----:B------:R-:W-:Y:S05]  /*24b0*/  BRA `(.L_x_68) ;  /* 0x0000016000007947 */ /* 0x000fea0003800000 */
.L_x_67:
        /* <DEDUP_REMOVED lines=22> */
.L_x_68:
[----:B------:R-:W-:Y:S05]  /*2620*/  BSYNC B0 ;  /* 0x0000000000007941 */ /* 0x000fea0003800000 */
.L_x_66:
        /* <DEDUP_REMOVED lines=11> */
[----:B------:R-:W-:Y:S05]  /*26e0*/  CALL.REL.NOINC `($__internal_1_$__cuda_sm20_div_s64) ;  /* 0x00001e7000007944 */ /* 0x000fea0003c00000 */
[----:B------:R-:W-:-:S04]  /*26f0*/  IADD3 R17, P0, RZ, -R22, RZ ;  /* 0x80000016ff117210 */ /* 0x000fc80007f1e0ff */
[----:B------:R-:W-:Y:S01]  /*2700*/  IADD3.X R18, RZ, ~R23, RZ, P0, !PT ;  /* 0x80000017ff127210 */ /* 0x000fe200007fe4ff */
[----:B------:R-:W-:-:S04]  /*2710*/  IMAD.WIDE.U32 R42, R5, R17, R42 ;  /* 0x00000011052a7225 */ /* 0x000fc800078e002a */
[----:B------:R-:W-:-:S04]  /*2720*/  IMAD R18, R18, R5, RZ ;  /* 0x0000000512127224 */ /* 0x000fc800078e02ff */
[----:B------:R-:W-:-:S05]  /*2730*/  IMAD R4, R4, R17, R18 ;  /* 0x0000001104047224 */ /* 0x000fca00078e0212 */
[----:B------:R-:W-:Y:S01]  /*2740*/  IADD3 R4, R43, R4, RZ ;  /* 0x000000042b047210 */ /* 0x000fe20007ffe0ff */
[----:B------:R-:W-:Y:S05]  /*2750*/  BRA `(.L_x_71) ;  /* 0x0000016000007947 */ /* 0x000fea0003800000 */
.L_x_70:
        /* <DEDUP_REMOVED lines=22> */
.L_x_71:
[----:B------:R-:W-:Y:S05]  /*28c0*/  BSYNC B0 ;  /* 0x0000000000007941 */ /* 0x000fea0003800000 */
.L_x_69:
[-C--:B------:R-:W-:Y:S01]  /*28d0*/  IMAD R5, R41, R16.reuse, RZ ;  /* 0x0000001029057224 */ /* 0x080fe200078e02ff */
[----:B------:R-:W-:Y:S01]  /*28e0*/  SHF.R.S32.HI R17, RZ, 0x1f, R29 ;  /* 0x0000001fff117819 */ /* 0x000fe2000001141d */
[C---:B------:R-:W-:Y:S01]  /*28f0*/  IMAD.WIDE.U32 R46, R40.reuse, R16, RZ ;  /* 0x00000010282e7225 */ /* 0x040fe200078e00ff */
[----:B------:R-:W-:Y:S01]  /*2900*/  ULDC.U8 UR6, c[0x0][0x329] ;  /* 0x0000ca4000067ab9 */ /* 0x000fe20000000000 */
[----:B------:R-:W-:Y:S01]  /*2910*/  BSSY B0, `(.L_x_72) ;  /* 0x0000046000007945 */ /* 0x000fe20003800000 */
[----:B------:R-:W-:Y:S01]  /*2920*/  UISETP.NE.AND UP0, UPT, UR6, URZ, UPT ;  /* 0x0000003f0600728c */ /* 0x000fe2000bf05270 */
[----:B------:R-:W-:Y:S01]  /*2930*/  IMAD R5, R40, R15, R5 ;  /* 0x0000000f28057224 */ /* 0x000fe200078e0205 */
[----:B------:R-:W-:Y:S01]  /*2940*/  ULDC.64 UR4, c[0x0][0x210] ;  /* 0x0000840000047ab9 */ /* 0x000fe20000000a00 */
[----:B------:R-:W-:Y:S01]  /*2950*/  IMAD R0, R0, R29, RZ ;  /* 0x0000001d00007224 */ /* 0x000fe200078e02ff */
[----:B------:R-:W-:Y:S02]  /*2960*/  UIMAD UR4, UR4, UR5, URZ ;  /* 0x00000005040472a4 */ /* 0x000fe4000f8e023f */
[----:B------:R-:W-:Y:S01]  /*2970*/  IADD3 R5, R47, R5, RZ ;  /* 0x000000052f057210 */ /* 0x000fe20007ffe0ff */
[----:B------:R-:W-:Y:S01]  /*2980*/  IMAD R17, R17, R38, R0 ;  /* 0x0000002611117224 */ /* 0x000fe200078e0200 */
[----:B------:R-:W-:Y:S01]  /*2990*/  USEL UR5, UR5, 0x1, !UP0 ;  /* 0x0000000105057887 */ /* 0x000fe2000c000000 */
[----:B------:R-:W-:Y:S01]  /*29a0*/  IMAD.WIDE.U32 R38, R38, R29, RZ ;  /* 0x0000001d26267225 */ /* 0x000fe200078e00ff */
[----:B------:R-:W-:-:S02]  /*29b0*/  USHF.R.S32.HI UR9, URZ, 0x1f, UR4 ;  /* 0x0000001f3f097899 */ /* 0x000fc40008011404 */
[----:B------:R-:W-:Y:S01]  /*29c0*/  USHF.R.S32.HI UR6, URZ, 0x1f, UR5 ;  /* 0x0000001f3f067899 */ /* 0x000fe20008011405 */
[----:B------:R-:W-:Y:S02]  /*29d0*/  IMAD R18, R5, R14, RZ ;  /* 0x0000000e05127224 */ /* 0x000fe400078e02ff */
[----:B------:R-:W-:Y:S02]  /*29e0*/  IMAD R19, R4, UR4, RZ ;  /* 0x0000000404137c24 */ /* 0x000fe4000f8e02ff */
[----:B------:R-:W-:Y:S02]  /*29f0*/  IMAD R25, R13, R46, R18 ;  /* 0x0000002e0d197224 */ /* 0x000fe400078e0212 */
[----:B------:R-:W-:-:S04]  /*2a00*/  IMAD.WIDE.U32 R46, R46, R14, RZ ;  /* 0x0000000e2e2e7225 */ /* 0x000fc800078e00ff */
[----:B------:R-:W-:Y:S01]  /*2a10*/  IMAD R5, R23, UR5, RZ ;  /* 0x0000000517057c24 */ /* 0x000fe2000f8e02ff */
[----:B------:R-:W-:Y:S01]  /*2a20*/  IADD3 R25, R47, R25, RZ ;  /* 0x000000192f197210 */ /* 0x000fe20007ffe0ff */
[C---:B------:R-:W-:Y:S02]  /*2a30*/  IMAD R19, R42.reuse, UR9, R19 ;  /* 0x000000092a137c24 */ /* 0x040fe4000f8e0213 */
[----:B------:R-:W-:Y:S01]  /*2a40*/  IMAD.WIDE.U32 R42, R42, UR4, RZ ;  /* 0x000000042a2a7c25 */ /* 0x000fe2000f8e00ff */
[----:B------:R-:W-:-:S03]  /*2a50*/  LOP3.LUT R0, R49, R25, RZ, 0xfc, !PT ;  /* 0x0000001931007212 */ /* 0x000fc600078efcff */
[----:B------:R-:W-:Y:S01]  /*2a60*/  IMAD R5, R22, UR6, R5 ;  /* 0x0000000616057c24 */ /* 0x000fe2000f8e0205 */
[----:B------:R-:W-:Y:S01]  /*2a70*/  ISETP.NE.U32.AND P0, PT, R0, RZ, PT ;  /* 0x000000ff0000720c */ /* 0x000fe20003f05070 */
[----:B------:R-:W-:Y:S01]  /*2a80*/  IMAD.WIDE.U32 R40, R22, UR5, RZ ;  /* 0x0000000516287c25 */ /* 0x000fe2000f8e00ff */
[----:B------:R-:W-:Y:S02]  /*2a90*/  IADD3 R0, R39, R17, RZ ;  /* 0x0000001127007210 */ /* 0x000fe40007ffe0ff */
[----:B------:R-:W-:Y:S01]  /*2aa0*/  IADD3 R4, R43, R19, RZ ;  /* 0x000000132b047210 */ /* 0x000fe20007ffe0ff */
[----:B------:R-:W-:Y:S01]  /*2ab0*/  IMAD R3, R3, UR4, RZ ;  /* 0x0000000403037c24 */ /* 0x000fe2000f8e02ff */
[----:B------:R-:W-:Y:S01]  /*2ac0*/  IADD3 R5, R41, R5, RZ ;  /* 0x0000000529057210 */ /* 0x000fe20007ffe0ff */
[----:B------:R-:W-:-:S06]  /*2ad0*/  IMAD R2, R2, UR4, RZ ;  /* 0x0000000402027c24 */ /* 0x000fcc000f8e02ff */
[----:B------:R-:W-:Y:S05]  /*2ae0*/  @!P0 BRA `(.L_x_73) ;  /* 0x0000011000008947 */ /* 0x000fea0003800000 */
[----:B------:R-:W-:Y:S01]  /*2af0*/  IMAD.MOV.U32 R18, RZ, RZ, R48 ;  /* 0x000000ffff127224 */ /* 0x000fe200078e0030 */
[----:B------:R-:W-:Y:S01]  /*2b00*/  MOV R17, R49 ;  /* 0x0000003100117202 */ /* 0x000fe20000000f00 */
[----:B------:R-:W-:Y:S01]  /*2b10*/  IMAD.MOV.U32 R28, RZ, RZ, R46 ;  /* 0x000000ffff1c7224 */ /* 0x000fe200078e002e */
[----:B------:R-:W-:Y:S02]  /*2b20*/  MOV R26, 0x2b40 ;  /* 0x00002b40001a7802 */ /* 0x000fe40000000f00 */
[----:B------:R-:W-:Y:S05]  /*2b30*/  CALL.REL.NOINC `($__internal_1_$__cuda_sm20_div_s64) ;  /* 0x00001a2000007944 */ /* 0x000fea0003c00000 */
        /* <DEDUP_REMOVED lines=12> */
.L_x_73:
        /* <DEDUP_REMOVED lines=23> */
.L_x_74:
[----:B------:R-:W-:Y:S05]  /*2d70*/  BSYNC B0 ;  /* 0x0000000000007941 */ /* 0x000fea0003800000 */
.L_x_72:
        /* <DEDUP_REMOVED lines=18> */
.L_x_76:
        /* <DEDUP_REMOVED lines=22> */
.L_x_77:
[----:B------:R-:W-:Y:S05]  /*3000*/  BSYNC B0 ;  /* 0x0000000000007941 */ /* 0x000fea0003800000 */
.L_x_75:
        /* <DEDUP_REMOVED lines=22> */
.L_x_79:
        /* <DEDUP_REMOVED lines=23> */
.L_x_80:
[----:B------:R-:W-:Y:S05]  /*32e0*/  BSYNC B0 ;  /* 0x0000000000007941 */ /* 0x000fea0003800000 */
.L_x_78:
        /* <DEDUP_REMOVED lines=11> */
[----:B------:R-:W-:-:S04]  /*33a0*/  IMAD.WIDE.U32 R50, R14, R3, RZ ;  /* 0x000000030e327225 */ /* 0x000fc800078e00ff */
[----:B------:R-:W-:Y:S02]  /*33b0*/  IMAD R13, R22, R24, R13 ;  /* 0x00000018160d7224 */ /* 0x000fe400078e020d */
[----:B------:R-:W-:Y:S02]  /*33c0*/  IMAD R7, R7, R14, R19 ;  /* 0x0000000e07077224 */ /* 0x000fe400078e0213 */
[----:B------:R-:W-:Y:S01]  /*33d0*/  IMAD R3, R17, R16, R15 ;  /* 0x0000001011037224 */ /* 0x000fe200078e020f */
[----:B------:R-:W-:Y:S01]  /*33e0*/  IADD3 R14, R49, R13, RZ ;  /* 0x0000000d310e7210 */ /* 0x000fe20007ffe0ff */
        /* <DEDUP_REMOVED lines=9> */
[----:B------:R-:W-:Y:S05]  /*3480*/  CALL.REL.NOINC `($__internal_1_$__cuda_sm20_div_s64) ;  /* 0x000010d000007944 */ /* 0x000fea0003c00000 */
[----:B------:R-:W-:Y:S02]  /*3490*/  IADD3 R15, P0, RZ, -R22, RZ ;  /* 0x80000016ff0f7210 */ /* 0x000fe40007f1e0ff */
[----:B------:R-:W-:Y:S02]  /*34a0*/  MOV R16, R46 ;  /* 0x0000002e00107202 */ /* 0x000fe40000000f00 */
[----:B------:R-:W-:-:S02]  /*34b0*/  IADD3.X R13, RZ, ~R23, RZ, P0, !PT ;  /* 0x80000017ff0d7210 */ /* 0x000fc400007fe4ff */
[----:B------:R-:W-:-:S03]  /*34c0*/  MOV R17, R47 ;  /* 0x0000002f00117202 */ /* 0x000fc60000000f00 */
[----:B------:R-:W-:Y:S02]  /*34d0*/  IMAD R13, R13, R12, RZ ;  /* 0x0000000c0d0d7224 */ /* 0x000fe400078e02ff */
[----:B------:R-:W-:Y:S01]  /*34e0*/  IMAD.WIDE.U32 R16, R12, R15, R16 ;  /* 0x0000000f0c107225 */ /* 0x000fe200078e0010 */
[----:B------:R-:W-:-:S03]  /*34f0*/  MOV R12, R22 ;  /* 0x00000016000c7202 */ /* 0x000fc60000000f00 */
[----:B------:R-:W-:Y:S02]  /*3500*/  IMAD R10, R10, R15, R13 ;  /* 0x0000000f0a0a7224 */ /* 0x000fe400078e020d */
[----:B------:R-:W-:Y:S02]  /*3510*/  IMAD.MOV.U32 R13, RZ, RZ, R23 ;  /* 0x000000ffff0d7224 */ /* 0x000fe400078e0017 */
[----:B------:R-:W-:Y:S01]  /*3520*/  IMAD.IADD R10, R17, 0x1, R10 ;  /* 0x00000001110a7824 */ /* 0x000fe200078e020a */
[----:B------:R-:W-:Y:S05]  /*3530*/  BRA `(.L_x_83) ;  /* 0x0000017000007947 */ /* 0x000fea0003800000 */
.L_x_82:
[----:B------:R-:W0:Y:S01]  /*3540*/  I2F.U32.RP R17, R12 ;  /* 0x0000000c00117306 */ /* 0x000e220000209000 */
[----:B------:R-:W-:Y:S01]  /*3550*/  IMAD.MOV.U32 R18, RZ, RZ, RZ ;  /* 0x000000ffff127224 */ /* 0x000fe200078e00ff */
[----:B------:R-:W-:-:S06]  /*3560*/  ISETP.NE.U32.AND P0, PT, R12, RZ, PT ;  /* 0x000000ff0c00720c */ /* 0x000fcc0003f05070 */
        /* <DEDUP_REMOVED lines=18> */
[----:B------:R-:W-:Y:S01]  /*3690*/  MOV R12, R15 ;  /* 0x0000000f000c7202 */ /* 0x000fe20000000f00 */
[----:B------:R-:W-:Y:S02]  /*36a0*/  IMAD.MOV.U32 R13, RZ, RZ, RZ ;  /* 0x000000ffff0d7224 */ /* 0x000fe400078e00ff */
.L_x_83:
[----:B------:R-:W-:Y:S05]  /*36b0*/  BSYNC B0 ;  /* 0x0000000000007941 */ /* 0x000fea0003800000 */
.L_x_81:
        /* <DEDUP_REMOVED lines=23> */
[----:B------:R-:W-:Y:S01]  /*3830*/  IMAD R16, R8, R15, R16 ;  /* 0x0000000f08107224 */ /* 0x000fe200078e0210 */
[----:B------:R-:W-:-:S04]  /*3840*/  MOV R8, R12 ;  /* 0x0000000c00087202 */ /* 0x000fc80000000f00 */
[----:B------:R-:W-:Y:S01]  /*3850*/  IADD3 R13, R13, R16, RZ ;  /* 0x000000100d0d7210 */ /* 0x000fe20007ffe0ff */
[----:B------:R-:W-:Y:S05]  /*3860*/  BRA `(.L_x_86) ;  /* 0x0000017000007947 */ /* 0x000fea0003800000 */
.L_x_85:
        /* <DEDUP_REMOVED lines=23> */
.L_x_86:
[----:B------:R-:W-:Y:S05]  /*39e0*/  BSYNC B0 ;  /* 0x0000000000007941 */ /* 0x000fea0003800000 */
.L_x_84:
        /* <DEDUP_REMOVED lines=20> */
.L_x_62:
[----:B------:R-:W-:-:S04]  /*3b30*/  LEA R2, P0, R38, c[0x0][0x200], 0x2 ;  /* 0x0000800026027a11 */ /* 0x000fc800078010ff */
[----:B------:R-:W-:-:S05]  /*3b40*/  LEA.HI.X R3, R38, c[0x0][0x204], R39, 0x2, P0 ;  /* 0x0000810026037a11 */ /* 0x000fca00000f1427 */
[----:B------:R0:W-:Y:S04]  /*3b50*/  STG.E [R2.64], R31 ;  /* 0x0000001f02007986 */ /* 0x0001e8000c10190a */
.L_x_61:
[----:B------:R-:W-:Y:S05]  /*3b60*/  BSYNC B1 ;  /* 0x0000000000017941 */ /* 0x000fea0003800000 */
.L_x_60:
[C---:B------:R-:W-:Y:S01]  /*3b70*/  ISETP.GE.OR P0, PT, R36.reuse, c[0x0][0x314], P2 ;  /* 0x0000c50024007a0c */ /* 0x040fe20001706670 */
[----:B0-----:R-:W-:Y:S01]  /*3b80*/  IMAD.MOV.U32 R2, RZ, RZ, c[0x0][0x314] ;  /* 0x0000c500ff027624 */ /* 0x001fe200078e00ff */
[C---:B------:R-:W-:Y:S01]  /*3b90*/  IADD3 R0, R36.reuse, 0x20, RZ ;  /* 0x0000002024007810 */ /* 0x040fe20007ffe0ff */
[----:B------:R-:W-:Y:S01]  /*3ba0*/  IMAD.SHL.U32 R36, R36, 0x4, RZ ;  /* 0x0000000424247824 */ /* 0x000fe200078e00ff */
[----:B------:R-:W-:Y:S01]  /*3bb0*/  HFMA2.MMA R9, -RZ, RZ, 0, 0 ;  /* 0x00000000ff097435 */ /* 0x000fe200000001ff */
[----:B------:R-:W-:Y:S01]  /*3bc0*/  CS2R R6, SRZ ;  /* 0x0000000000067805 */ /* 0x000fe2000001ff00 */
[----:B------:R-:W-:Y:S01]  /*3bd0*/  ISETP.GE.OR P2, PT, R0, c[0x0][0x314], P2 ;  /* 0x0000c50000007a0c */ /* 0x000fe20001746670 */
[----:B------:R-:W-:Y:S01]  /*3be0*/  CS2R R4, SRZ ;  /* 0x0000000000047805 */ /* 0x000fe2000001ff00 */
[----:B------:R-:W-:-:S05]  /*3bf0*/  IADD3 R25, R36, 0x80, RZ ;  /* 0x0000008024197810 */ /* 0x000fca0007ffe0ff */
[----:B------:R-:W-:-:S04]  /*3c00*/  @!P0 FADD.FTZ R0, -R31, R34 ;  /* 0x000000221f008221 */ /* 0x000fc80000010100 */
[----:B------:R-:W-:Y:S02]  /*3c10*/  @!P0 FMUL.FTZ R0, R0, 1.4426950216293334961 ;  /* 0x3fb8aa3b00008820 */ /* 0x000fe40000410000 */
[----:B------:R-:W-:-:S04]  /*3c20*/  @!P2 FADD.FTZ R31, -R31, R33 ;  /* 0x000000211f1fa221 */ /* 0x000fc80000010100 */
[----:B------:R-:W0:Y:S01]  /*3c30*/  @!P0 MUFU.EX2 R0, R0 ;  /* 0x0000000000008308 */ /* 0x000e220000000800 */
[----:B------:R-:W-:-:S07]  /*3c40*/  @!P2 FMUL.FTZ R8, R31, 1.4426950216293334961 ;  /* 0x3fb8aa3b1f08a820 */ /* 0x000fce0000410000 */
[----:B------:R-:W1:Y:S01]  /*3c50*/  @!P2 MUFU.EX2 R8, R8 ;  /* 0x000000080008a308 */ /* 0x000e620000000800 */
[----:B0-----:R0:W-:Y:S01]  /*3c60*/  @!P0 STS [R27.X4], R0 ;  /* 0x000000001b008388 */ /* 0x0011e20000004800 */
[----:B------:R-:W-:Y:S02]  /*3c70*/  ISETP.GE.AND P0, PT, R2, 0x1, PT ;  /* 0x000000010200780c */ /* 0x000fe40003f06270 */
[----:B------:R-:W-:Y:S01]  /*3c80*/  CS2R R2, SRZ ;  /* 0x0000000000027805 */ /* 0x000fe2000001ff00 */
[----:B-1----:R1:W-:Y:S01]  /*3c90*/  @!P2 STS [R27.X4+0x280], R8 ;  /* 0x000280081b00a388 */ /* 0x0023e20000004800 */
[----:B0-----:R-:W-:-:S03]  /*3ca0*/  MOV R0, RZ ;  /* 0x000000ff00007202 */ /* 0x001fc60000000f00 */
        /* <DEDUP_REMOVED lines=11> */
[C---:B-1----:R-:W-:Y:S01]  /*3d60*/  IADD3 R8, P0, R21.reuse, UR5, RZ ;  /* 0x0000000515087c10 */ /* 0x042fe2000ff1e0ff */
        /* <DEDUP_REMOVED lines=11> */
.L_x_90:
        /* <DEDUP_REMOVED lines=11> */
.L_x_89:
[----:B------:R-:W-:Y:S05]  /*3ed0*/  BSYNC B0 ;  /* 0x0000000000007941 */ /* 0x000fea0003800000 */
.L_x_88:
        /* <DEDUP_REMOVED lines=15> */
.L_x_87:
        /* <DEDUP_REMOVED lines=11> */
[-C--:B-1----:R-:W-:Y:S02]  /*4080*/  IABS R8, R6.reuse ;  /* 0x0000000600087213 */ /* 0x082fe40000000000 */
        /* <DEDUP_REMOVED lines=77> */
        .weak           $__internal_1_$__cuda_sm20_div_s64
        .type           $__internal_1_$__cuda_sm20_div_s64,@function
        .size           $__internal_1_$__cuda_sm20_div_s64,(.L_x_8717 - $__internal_1_$__cuda_sm20_div_s64)
$__internal_1_$__cuda_sm20_div_s64:
        /* <DEDUP_REMOVED lines=25> */
[----:B------:R-:W-:Y:S02]  /*46f0*/  IADD3 R23, P0, RZ, -R56, RZ ;  /* 0x80000038ff177210 */ /* 0x000fe40007f1e0ff */
[----:B------:R-:W-:Y:S01]  /*4700*/  ISETP.GE.AND P1, PT, R17, RZ, PT ;  /* 0x000000ff1100720c */ /* 0x000fe20003f26270 */
[----:B------:R-:W-:Y:S02]  /*4710*/  IMAD R19, R22, R44, R19 ;  /* 0x0000002c16137224 */ /* 0x000fe400078e0213 */
[----:B------:R-:W-:-:S04]  /*4720*/  IMAD.HI.U32 R54, R55, R23, RZ ;  /* 0x0000001737367227 */ /* 0x000fc800078e00ff */
[----:B------:R-:W-:Y:S01]  /*4730*/  IMAD.X R19, RZ, RZ, ~R19, P0 ;  /* 0x000000ffff137224 */ /* 0x000fe200000e0e13 */
[----:B------:R-:W-:-:S03]  /*4740*/  IADD3 R21, P0, RZ, -R18, RZ ;  /* 0x80000012ff157210 */ /* 0x000fc60007f1e0ff */
[----:B------:R-:W-:Y:S01]  /*4750*/  IMAD.WIDE.U32 R54, P6, R55, R19, R54 ;  /* 0x0000001337367225 */ /* 0x000fe200078c0036 */
[----:B------:R-:W-:-:S03]  /*4760*/  SEL R21, R21, R18, !P1 ;  /* 0x0000001215157207 */ /* 0x000fc60004800000 */
[C---:B------:R-:W-:Y:S02]  /*4770*/  IMAD R24, R22.reuse, R19, RZ ;  /* 0x0000001316187224 */ /* 0x040fe400078e02ff */
[----:B------:R-:W-:-:S04]  /*4780*/  IMAD.HI.U32 R23, P5, R22, R23, R54 ;  /* 0x0000001716177227 */ /* 0x000fc800078a0036 */
[----:B------:R-:W-:Y:S01]  /*4790*/  IMAD.HI.U32 R19, R22, R19, RZ ;  /* 0x0000001316137227 */ /* 0x000fe200078e00ff */
[----:B------:R-:W-:-:S03]  /*47a0*/  IADD3 R24, P4, R24, R23, RZ ;  /* 0x0000001718187210 */ /* 0x000fc60007f9e0ff */
[----:B------:R-:W-:Y:S02]  /*47b0*/  IMAD.X R30, RZ, RZ, ~R17, P0 ;  /* 0x000000ffff1e7224 */ /* 0x000fe400000e0e11 */
[----:B------:R-:W-:Y:S02]  /*47c0*/  IMAD.X R22, R19, 0x1, R22, P6 ;  /* 0x0000000113167824 */ /* 0x000fe400030e0616 */
[----:B------:R-:W-:Y:S01]  /*47d0*/  IMAD.HI.U32 R54, R24, R21, RZ ;  /* 0x0000001518367227 */ /* 0x000fe200078e00ff */
[----:B------:R-:W-:Y:S02]  /*47e0*/  SEL R19, R30, R17, !P1 ;  /* 0x000000111e137207 */ /* 0x000fe40004800000 */
[----:B------:R-:W-:Y:S01]  /*47f0*/  IADD3.X R22, RZ, RZ, R22, P4, P5 ;  /* 0x000000ffff167210 */ /* 0x000fe200027ea416 */
[----:B------:R-:W-:-:S04]  /*4800*/  IMAD.MOV.U32 R55, RZ, RZ, RZ ;  /* 0x000000ffff377224 */ /* 0x000fc800078e00ff */
        /* <DEDUP_REMOVED lines=10> */
[CC--:B------:R-:W-:Y:S01]  /*48b0*/  ISETP.GE.U32.AND P4, PT, R21.reuse, R44.reuse, PT ;  /* 0x0000002c1500720c */ /* 0x0c0fe20003f86070 */
[-C--:B------:R-:W-:Y:S01]  /*48c0*/  IMAD R22, R30, R44.reuse, R23 ;  /* 0x0000002c1e167224 */ /* 0x080fe200078e0217 */
[----:B------:R-:W-:-:S03]  /*48d0*/  IADD3 R24, P1, R21, -R44, RZ ;  /* 0x8000002c15187210 */ /* 0x000fc60007f3e0ff */
[----:B------:R-:W-:Y:S01]  /*48e0*/  IMAD.X R19, R19, 0x1, ~R22, P0 ;  /* 0x0000000113137824 */ /* 0x000fe200000e0e16 */
[----:B------:R-:W-:-:S03]  /*48f0*/  IADD3 R23, P0, R32, 0x1, RZ ;  /* 0x0000000120177810 */ /* 0x000fc60007f1e0ff */
[C---:B------:R-:W-:Y:S01]  /*4900*/  IMAD.X R22, R19.reuse, 0x1, ~R45, P1 ;  /* 0x0000000113167824 */ /* 0x040fe200008e0e2d */
[----:B------:R-:W-:-:S04]  /*4910*/  ISETP.GE.U32.AND.EX P4, PT, R19, R45, PT, P4 ;  /* 0x0000002d1300720c */ /* 0x000fc80003f86140 */
[----:B------:R-:W-:Y:S01]  /*4920*/  SEL R24, R24, R21, P4 ;  /* 0x0000001518187207 */ /* 0x000fe20002000000 */
[----:B------:R-:W-:Y:S01]  /*4930*/  IMAD.X R21, RZ, RZ, R30, P0 ;  /* 0x000000ffff157224 */ /* 0x000fe200000e061e */
[----:B------:R-:W-:Y:S02]  /*4940*/  SEL R23, R23, R32, P4 ;  /* 0x0000002017177207 */ /* 0x000fe40002000000 */
[----:B------:R-:W-:Y:S02]  /*4950*/  SEL R19, R22, R19, P4 ;  /* 0x0000001316137207 */ /* 0x000fe40002000000 */
[----:B------:R-:W-:Y:S01]  /*4960*/  ISETP.GE.U32.AND P0, PT, R24, R44, PT ;  /* 0x0000002c1800720c */ /* 0x000fe20003f06070 */
[----:B------:R-:W-:Y:S01]  /*4970*/  IMAD.MOV.U32 R44, RZ, RZ, R26 ;  /* 0x000000ffff2c7224 */ /* 0x000fe200078e001a */
[----:B------:R-:W-:Y:S02]  /*4980*/  SEL R21, R21, R30, P4 ;  /* 0x0000001e15157207 */ /* 0x000fe40002000000 */
[----:B------:R-:W-:-:S02]  /*4990*/  IADD3 R22, P1, R23, 0x1, RZ ;  /* 0x0000000117167810 */ /* 0x000fc40007f3e0ff */
[----:B------:R-:W-:Y:S01]  /*49a0*/  ISETP.GE.U32.AND.EX P0, PT, R19, R45, PT, P0 ;  /* 0x0000002d1300720c */ /* 0x000fe20003f06100 */
[----:B------:R-:W-:Y:S01]  /*49b0*/  IMAD.MOV.U32 R45, RZ, RZ, 0x0 ;  /* 0x00000000ff2d7424 */ /* 0x000fe200078e00ff */
[----:B------:R-:W-:Y:S02]  /*49c0*/  IADD3.X R24, RZ, R21, RZ, P1, !PT ;  /* 0x00000015ff187210 */ /* 0x000fe40000ffe4ff */
        /* <DEDUP_REMOVED lines=12> */
[----:B------:R-:W-:Y:S06]  /*4a90*/  RET.REL.NODEC R44 `(_ZN5flash32flash_fwd_splitkv_combine_kernelI23Flash_fwd_kernel_traitsILi256ELi64ELi64ELi4ELb0ELb0EN7cutlass6half_tE19Flash_kernel_traitsILi256ELi64ELi64ELi4ES3_EELi4ELi6ELb0EEEvNS_16Flash_fwd_paramsE) ;  /* 0xffffb5602c007950 */ /* 0x000fec0003c3ffff */
.L_x_91:
        /* <DEDUP_REMOVED lines=14> */
.L_x_8717:


//--------------------- .text._ZN5flash32flash_fwd_splitkv_combine_kernelI23Flash_fwd_kernel_traitsILi256ELi64ELi64ELi4ELb0ELb0EN7cutlass6half_tE19Flash_kernel_traitsILi256ELi64ELi64ELi4ES3_EELi4ELi5ELb0EEEvNS_16Flash_fwd_paramsE --------------------------
	.section	.text._ZN5flash32flash_fwd_splitkv_combine_kernelI23Flash_fwd_kernel_traitsILi256ELi64ELi64ELi4ELb0ELb0EN7cutlass6half_tE19Flash_kernel_traitsILi256ELi64ELi64ELi4ES3_EELi4ELi5ELb0EEEvNS_16Flash_fwd_paramsE,"ax",@progbits
	.sectioninfo	@"SHI_REGISTERS=52"
	.align	128
        .global         _ZN5flash32flash_fwd_splitkv_combine_kernelI23Flash_fwd_kernel_traitsILi256ELi64ELi64ELi4ELb0ELb0EN7cutlass6half_tE19Flash_kernel_traitsILi256ELi64ELi64ELi4ES3_EELi4ELi5ELb0EEEvNS_16Flash_fwd_paramsE
        .type           _ZN5flash32flash_fwd_splitkv_combine_kernelI23Flash_fwd_kernel_traitsILi256ELi64ELi64ELi4ELb0ELb0EN7cutlass6half_tE19Flash_kernel_traitsILi256ELi64ELi64ELi4ES3_EELi4ELi5ELb0EEEvNS_16Flash_fwd_paramsE,@function
        .size           _ZN5flash32flash_fwd_splitkv_combine_kernelI23Flash_fwd_kernel_traitsILi256ELi64ELi64ELi4ELb0ELb0EN7cutlass6half_tE19Flash_kernel_traitsILi256ELi64ELi64ELi4ES3_EELi4ELi5ELb0EEEvNS_16Flash_fwd_paramsE,(.L_x_8718 - _ZN5flash32flash_fwd_splitkv_combine_kernelI23Flash_fwd_kernel_traitsILi256ELi64ELi64ELi4ELb0ELb0EN7cutlass6half_tE19Flash_kernel_traitsILi256ELi64ELi64ELi4ES3_EELi4ELi5ELb0EEEvNS_16Flash_fwd_paramsE)
        .other          _ZN5flash32flash_fwd_splitkv_combine_kernelI23Flash_fwd_kernel_traitsILi256ELi64ELi64ELi4ELb0ELb0EN7cutlass6half_tE19Flash_kernel_traitsILi256ELi64ELi64ELi4ES3_EELi4ELi5ELb0EEEvNS_16Flash_fwd_paramsE,@"STO_CUDA_ENTRY STV_DEFAULT"
_ZN5flash32flash_fwd_splitkv_combine_kernelI23Flash_fwd_kernel_traitsILi256ELi64ELi64ELi4ELb0ELb0EN7cutlass6half_tE19Flash_kernel_traitsILi256ELi64ELi64ELi4ES3_EELi4ELi5ELb0EEEvNS_16Flash_fwd_paramsE:
.text._ZN5flash32flash_fwd_splitkv_combine_kernelI23Flash_fwd_kernel_traitsILi256ELi64ELi64ELi4ELb0ELb0EN7cutlass6half_tE19Flash_kernel_traitsILi256ELi64ELi64ELi4ES3_EELi4ELi5ELb0EEEvNS_16Flash_fwd_paramsE:
        /* <DEDUP_REMOVED lines=23> */
[----:B------:R-:W-:Y:S05]  /*0170*/  CALL.REL.NOINC `($__internal_2_$__cuda_sm20_div_s64) ;  /* 0x0000434000007944 */ /* 0x000fea0003c00000 */
[----:B------:R-:W-:Y:S05]  /*0180*/  BRA `(.L_x_93) ;  /* 0x0000013000007947 */ /* 0x000fea0003800000 */
.L_x_92:
[----:B------:R-:W0:Y:S01]  /*0190*/  I2F.U32.RP R4, R30 ;  /* 0x0000001e00047306 */ /* 0x000e220000209000 */
[----:B------:R-:W-:Y:S01]  /*01a0*/  IMAD.MOV.U32 R6, RZ, RZ, RZ ;  /* 0x000000ffff067224 */ /* 0x000fe200078e00ff */
[----:B------:R-:W-:Y:S01]  /*01b0*/  ISETP.NE.U32.AND P0, PT, R30, RZ, PT ;  /* 0x000000ff1e00720c */ /* 0x000fe20003f05070 */
[----:B------:R-:W-:-:S05]  /*01c0*/  HFMA2.MMA R21, -RZ, RZ, 0, 0 ;  /* 0x00000000ff157435 */ /* 0x000fca00000001ff */
[----:B0-----:R-:W0:Y:S02]  /*01d0*/  MUFU.RCP R7, R4 ;  /* 0x0000000400077308 */ /* 0x001e240000001000 */
[----:B0-----:R-:W-:-:S06]  /*01e0*/  IADD3 R7, R7, 0xffffffe, RZ ;  /* 0x0ffffffe07077810 */ /* 0x001fcc0007ffe0ff */
        /* <DEDUP_REMOVED lines=13> */
.L_x_93:
        /* <DEDUP_REMOVED lines=9> */
[----:B------:R-:W-:Y:S01]  /*0350*/  MOV R17, R21 ;  /* 0x0000001500117202 */ /* 0x000fe20000000f00 */
[----:B------:R-:W-:Y:S01]  /*0360*/  IMAD.MOV.U32 R24, RZ, RZ, R3 ;  /* 0x000000ffff187224 */ /* 0x000fe200078e0003 */
[----:B------:R-:W-:Y:S02]  /*0370*/  MOV R22, 0x390 ;  /* 0x0000039000167802 */ /* 0x000fe40000000f00 */
[----:B------:R-:W-:Y:S05]  /*0380*/  CALL.REL.NOINC `($__internal_2_$__cuda_sm20_div_s64) ;  /* 0x0000413000007944 */ /* 0x000fea0003c00000 */
[----:B------:R-:W-:Y:S02]  /*0390*/  MOV R8, R20 ;  /* 0x0000001400087202 */ /* 0x000fe40000000f00 */
[----:B------:R-:W-:Y:S01]  /*03a0*/  MOV R9, R21 ;  /* 0x0000001500097202 */ /* 0x000fe20000000f00 */
[----:B------:R-:W-:Y:S05]  /*03b0*/  BRA `(.L_x_96) ;  /* 0x0000013000007947 */ /* 0x000fea0003800000 */
.L_x_95:
        /* <DEDUP_REMOVED lines=19> */
.L_x_96:
[----:B------:R-:W-:Y:S05]  /*04f0*/  BSYNC B0 ;  /* 0x0000000000007941 */ /* 0x000fea0003800000 */
.L_x_94:
        /* <DEDUP_REMOVED lines=13> */
[----:B------:R-:W-:-:S04]  /*05d0*/  IMAD.HI.U32 R13, R13, R6, R12 ;  /* 0x000000060d0d7227 */ /* 0x000fc800078e000c */
[----:B------:R-:W-:-:S04]  /*05e0*/  IMAD.MOV.U32 R6, RZ, RZ, R4 ;  /* 0x000000ffff067224 */ /* 0x000fc800078e0004 */
        /* <DEDUP_REMOVED lines=8> */
[----:B------:R-:W-:-:S04]  /*0670*/  LOP3.LUT R4, R2, R7, RZ, 0x3c, !PT ;  /* 0x0000000702047212 */ /* 0x000fc800078e3cff */
[----:B------:R-:W-:-:S07]  /*0680*/  ISETP.GE.AND P0, PT, R4, RZ, PT ;  /* 0x000000ff0400720c */ /* 0x000fce0003f06270 */
[----:B------:R-:W-:-:S06]  /*0690*/  @P2 IADD3 R10, R10, 0x1, RZ ;  /* 0x000000010a0a2810 */ /* 0x000fcc0007ffe0ff */
[----:B------:R-:W-:Y:S01]  /*06a0*/  @!P0 IMAD.MOV R10, RZ, RZ, -R10 ;  /* 0x000000ffff0a8224 */ /* 0x000fe200078e0a0a */
[----:B------:R-:W-:-:S04]  /*06b0*/  @!P1 LOP3.LUT R10, RZ, R7, RZ, 0x33, !PT ;  /* 0x00000007ff0a9212 */ /* 0x000fc800078e33ff */
[----:B------:R-:W-:Y:S02]  /*06c0*/  ISETP.LT.U32.AND P0, PT, R3, R10, PT ;  /* 0x0000000a0300720c */ /* 0x000fe40003f01070 */
[----:B------:R-:W-:-:S04]  /*06d0*/  SHF.R.S32.HI R4, RZ, 0x1f, R10 ;  /* 0x0000001fff047819 */ /* 0x000fc8000001140a */
[----:B------:R-:W-:-:S04]  /*06e0*/  ISETP.LT.AND.EX P0, PT, R23, R4, PT, P0 ;  /* 0x000000041700720c */ /* 0x000fc80003f01300 */
[----:B------:R-:W-:Y:S02]  /*06f0*/  SEL R15, R23, R4, P0 ;  /* 0x00000004170f7207 */ /* 0x000fe40000000000 */
        /* <DEDUP_REMOVED lines=11> */
.L_x_98:
        /* <DEDUP_REMOVED lines=19> */
.L_x_99:
[----:B------:R-:W-:Y:S05]  /*08e0*/  BSYNC B0 ;  /* 0x0000000000007941 */ /* 0x000fea0003800000 */
.L_x_97:
        /* <DEDUP_REMOVED lines=26> */
[----:B------:R-:W-:Y:S01]  /*0a90*/  ISETP.GE.U32.AND P0, PT, R3, R6, PT ;  /* 0x000000060300720c */ /* 0x000fe20003f06070 */
[----:B------:R-:W-:-:S05]  /*0aa0*/  IMAD.MOV.U32 R3, RZ, RZ, c[0x0][0x1c0] ;  /* 0x00007000ff037624 */ /* 0x000fca00078e00ff */
[C---:B------:R-:W-:Y:S01]  /*0ab0*/  IADD3 R6, R3.reuse, -0x1, RZ ;  /* 0xffffffff03067810 */ /* 0x040fe20007ffe0ff */
[----:B------:R-:W-:-:S06]  /*0ac0*/  IMAD R3, R3, c[0x0][0x214], RZ ;  /* 0x0000850003037a24 */ /* 0x000fcc00078e02ff */
        /* <DEDUP_REMOVED lines=8> */
[----:B------:R-:W-:-:S03]  /*0b50*/  IMAD.MOV R7, RZ, RZ, -R7 ;  /* 0x000000ffff077224 */ /* 0x000fc600078e0a07 */
[----:B------:R-:W-:Y:S02]  /*0b60*/  IABS R10, R4 ;  /* 0x00000004000a7213 */ /* 0x000fe40000000000 */
        /* <DEDUP_REMOVED lines=34> */
[----:B------:R-:W-:Y:S02]  /*0d90*/  MOV R32, R20 ;  /* 0x0000001400207202 */ /* 0x000fe40000000f00 */
[----:B------:R-:W-:Y:S01]  /*0da0*/  MOV R33, R21 ;  /* 0x0000001500217202 */ /* 0x000fe20000000f00 */
[----:B------:R-:W-:Y:S05]  /*0db0*/  BRA `(.L_x_102) ;  /* 0x0000013000007947 */ /* 0x000fea0003800000 */
.L_x_101:
        /* <DEDUP_REMOVED lines=19> */
.L_x_102:
[----:B------:R-:W-:Y:S05]  /*0ef0*/  BSYNC B0 ;  /* 0x0000000000007941 */ /* 0x000fea0003800000 */
.L_x_100:
[-C--:B------:R-:W-:Y:S01]  /*0f00*/  IABS R18, R3.reuse ;  /* 0x0000000300127213 */ /* 0x080fe20000000000 */
[----:B------:R-:W-:Y:S01]  /*0f10*/  BSSY B0, `(.L_x_103) ;  /* 0x000003b000007945 */ /* 0x000fe20003800000 */
[----:B------:R-:W-:Y:S02]  /*0f20*/  IABS R10, R3 ;  /* 0x00000003000a7213 */ /* 0x000fe40000000000 */
[----:B------:R-:W0:Y:S01]  /*0f30*/  I2F.RP R19, R18 ;  /* 0x0000001200137306 */ /* 0x000e220000209400 */
[----:B------:R-:W-:Y:S02]  /*0f40*/  IADD3 R7, R18, UR6, RZ ;  /* 0x0000000612077c10 */ /* 0x000fe4000fffe0ff */
[----:B------:R-:W-:Y:S02]  /*0f50*/  IMAD.MOV R10, RZ, RZ, -R10 ;  /* 0x000000ffff0a7224 */ /* 0x000fe400078e0a0a */
[----:B------:R-:W-:-:S03]  /*0f60*/  IABS R12, R7 ;  /* 0x00000007000c7213 */ /* 0x000fc60000000000 */
        /* <DEDUP_REMOVED lines=22> */
[----:B------:R-:W-:-:S04]  /*10d0*/  SEL R10, R9, R19, P0 ;  /* 0x00000013090a7207 */ /* 0x000fc80000000000 */
[----:B------:R-:W-:-:S04]  /*10e0*/  LOP3.LUT R12, R9, R10, RZ, 0xfc, !PT ;  /* 0x0000000a090c7212 */ /* 0x000fc800078efcff */
[----:B------:R-:W-:Y:S02]  /*10f0*/  ISETP.NE.U32.AND P1, PT, R12, RZ, PT ;  /* 0x000000ff0c00720c */ /* 0x000fe40003f25070 */
[----:B------:R-:W-:-:S11]  /*1100*/  SEL R12, R8, R17, P0 ;  /* 0x00000011080c7207 */ /* 0x000fd60000000000 */
        /* <DEDUP_REMOVED lines=8> */
.L_x_104:
        /* <DEDUP_REMOVED lines=19> */
.L_x_105:
[----:B------:R-:W-:Y:S05]  /*12c0*/  BSYNC B0 ;  /* 0x0000000000007941 */ /* 0x000fea0003800000 */
.L_x_103:
[----:B------:R-:W-:Y:S01]  /*12d0*/  IABS R17, c[0x0][0x214] ;  /* 0x0000850000117a13 */ /* 0x000fe20000000000 */
[----:B------:R-:W-:Y:S01]  /*12e0*/  IMAD.MOV.U32 R18, RZ, RZ, RZ ;  /* 0x000000ffff127224 */ /* 0x000fe200078e00ff */
[----:B------:R-:W-:Y:S01]  /*12f0*/  ISETP.GT.AND P3, PT, R3, RZ, PT ;  /* 0x000000ff0300720c */ /* 0x000fe20003f64270 */
[----:B------:R-:W-:Y:S01]  /*1300*/  ULDC.U8 UR4, c[0x0][0x329] ;  /* 0x0000ca4000047ab9 */ /* 0x000fe20000000000 */
[----:B------:R-:W0:Y:S01]  /*1310*/  I2F.RP R22, R17 ;  /* 0x0000001100167306 */ /* 0x000e220000209400 */
[----:B------:R-:W-:Y:S01]  /*1320*/  IABS R26, R4 ;  /* 0x00000004001a7213 */ /* 0x000fe20000000000 */
[----:B------:R-:W-:Y:S01]  /*1330*/  ULDC.64 UR10, c[0x0][0x118] ;  /* 0x00004600000a7ab9 */ /* 0x000fe20000000a00 */
[----:B------:R-:W-:Y:S01]  /*1340*/  LOP3.LUT R4, R4, c[0x0][0x1c0], RZ, 0x3c, !PT ;  /* 0x0000700004047a12 */ /* 0x000fe200078e3cff */
[----:B------:R-:W-:Y:S04]  /*1350*/  BSSY B0, `(.L_x_106) ;  /* 0x000007b000007945 */ /* 0x000fe80003800000 */
[----:B0-----:R-:W0:Y:S02]  /*1360*/  MUFU.RCP R19, R22 ;  /* 0x0000001600137308 */ /* 0x001e240000001000 */
[----:B0-----:R-:W-:-:S06]  /*1370*/  IADD3 R19, R19, 0xffffffe, RZ ;  /* 0x0ffffffe13137810 */ /* 0x001fcc0007ffe0ff */
[----:B------:R-:W0:Y:S02]  /*1380*/  F2I.FTZ.U32.TRUNC.NTZ R19, R19 ;  /* 0x0000001300137305 */ /* 0x000e24000021f000 */
[----:B0-----:R-:W-:-:S04]  /*1390*/  IMAD.MOV R8, RZ, RZ, -R19 ;  /* 0x000000ffff087224 */ /* 0x001fc800078e0a13 */
[----:B------:R-:W-:Y:S01]  /*13a0*/  IMAD R9, R8, R17, RZ ;  /* 0x0000001108097224 */ /* 0x000fe200078e02ff */
[----:B------:R-:W-:Y:S02]  /*13b0*/  IABS R8, R7 ;  /* 0x0000000700087213 */ /* 0x000fe40000000000 */
[----:B------:R-:W-:Y:S01]  /*13c0*/  LOP3.LUT R7, R7, c[0x0][0x214], RZ, 0x3c, !PT ;  /* 0x0000850007077a12 */ /* 0x000fe200078e3cff */
[----:B------:R-:W-:-:S03]  /*13d0*/  IMAD.HI.U32 R9, R19, R9, R18 ;  /* 0x0000000913097227 */ /* 0x000fc600078e0012 */
[----:B------:R-:W-:Y:S02]  /*13e0*/  ISETP.GE.AND P1, PT, R7, RZ, PT ;  /* 0x000000ff0700720c */ /* 0x000fe40003f26270 */
[----:B------:R-:W-:Y:S01]  /*13f0*/  SHF.R.S32.HI R7, RZ, 0x1f, R3 ;  /* 0x0000001fff077819 */ /* 0x000fe20000011403 */
[----:B------:R-:W-:Y:S01]  /*1400*/  IMAD.HI.U32 R18, R9, R8, RZ ;  /* 0x0000000809127227 */ /* 0x000fe200078e00ff */
[----:B------:R-:W-:-:S03]  /*1410*/  LEA.HI.SX32 R3, R3, 0x1, 0x1 ;  /* 0x0000000103037811 */ /* 0x000fc600078f0aff */
[----:B------:R-:W-:Y:S02]  /*1420*/  IMAD.MOV R9, RZ, RZ, -R18 ;  /* 0x000000ffff097224 */ /* 0x000fe400078e0a12 */
[----:B------:R-:W-:Y:S02]  /*1430*/  @!P3 IMAD.MOV R3, RZ, RZ, R7 ;  /* 0x000000ffff03b224 */ /* 0x000fe400078e0207 */
[----:B------:R-:W-:-:S05]  /*1440*/  IMAD R8, R17, R9, R8 ;  /* 0x0000000911087224 */ /* 0x000fca00078e0208 */
[----:B------:R-:W-:-:S13]  /*1450*/  ISETP.GT.U32.AND P0, PT, R17, R8, PT ;  /* 0x000000081100720c */ /* 0x000fda0003f04070 */
[----:B------:R-:W-:Y:S01]  /*1460*/  @!P0 IMAD.IADD R8, R8, 0x1, -R17 ;  /* 0x0000000108088824 */ /* 0x000fe200078e0a11 */
[----:B------:R-:W-:Y:S02]  /*1470*/  @!P0 IADD3 R18, R18, 0x1, RZ ;  /* 0x0000000112128810 */ /* 0x000fe40007ffe0ff */
[----:B------:R-:W-:Y:S02]  /*1480*/  ISETP.NE.AND P0, PT, RZ, c[0x0][0x214], PT ;  /* 0x00008500ff007a0c */ /* 0x000fe40003f05270 */
[----:B------:R-:W-:Y:S02]  /*1490*/  ISETP.GE.U32.AND P2, PT, R8, R17, PT ;  /* 0x000000110800720c */ /* 0x000fe40003f46070 */
[----:B------:R-:W-:-:S04]  /*14a0*/  IABS R8, c[0x0][0x1c0] ;  /* 0x0000700000087a13 */ /* 0x000fc80000000000 */
[----:B------:R-:W0:Y:S07]  /*14b0*/  I2F.U32.RP R17, R8 ;  /* 0x0000000800117306 */ /* 0x000e2e0000209000 */
[----:B------:R-:W-:-:S05]  /*14c0*/  @P2 IADD3 R18, R18, 0x1, RZ ;  /* 0x0000000112122810 */ /* 0x000fca0007ffe0ff */
[----:B------:R-:W-:Y:S01]  /*14d0*/  @!P1 IMAD.MOV R18, RZ, RZ, -R18 ;  /* 0x000000ffff129224 */ /* 0x000fe200078e0a12 */
[----:B------:R-:W-:Y:S01]  /*14e0*/  @!P0 LOP3.LUT R18, RZ, c[0x0][0x214], RZ, 0x33, !PT ;  /* 0x00008500ff128a12 */ /* 0x000fe200078e33ff */
[----:B0-----:R-:W0:Y:S04]  /*14f0*/  MUFU.RCP R19, R17 ;  /* 0x0000001100137308 */ /* 0x001e280000001000 */
[----:B------:R-:W-:-:S05]  /*1500*/  IMAD R3, R3, R18, RZ ;  /* 0x0000001203037224 */ /* 0x000fca00078e02ff */
[----:B------:R-:W-:-:S04]  /*1510*/  IABS R7, R3 ;  /* 0x0000000300077213 */ /* 0x000fc80000000000 */
[----:B------:R-:W1:Y:S01]  /*1520*/  I2F.RP R24, R7 ;  /* 0x0000000700187306 */ /* 0x000e620000209400 */
[----:B------:R-:W-:Y:S01]  /*1530*/  IMAD.IADD R6, R6, 0x1, R7 ;  /* 0x0000000106067824 */ /* 0x000fe200078e0207 */
[----:B0-----:R-:W-:-:S06]  /*1540*/  IADD3 R19, R19, 0xffffffe, RZ ;  /* 0x0ffffffe13137810 */ /* 0x001fcc0007ffe0ff */
[----:B------:R-:W0:Y:S08]  /*1550*/  F2I.FTZ.U32.TRUNC.NTZ R19, R19 ;  /* 0x0000001300137305 */ /* 0x000e30000021f000 */
[----:B-1----:R-:W1:Y:S01]  /*1560*/  MUFU.RCP R9, R24 ;  /* 0x0000001800097308 */ /* 0x002e620000001000 */
[----:B0-----:R-:W-:-:S04]  /*1570*/  IMAD.MOV R25, RZ, RZ, -R19 ;  /* 0x000000ffff197224 */ /* 0x001fc800078e0a13 */
[----:B------:R-:W-:Y:S01]  /*1580*/  IMAD R25, R25, R8, RZ ;  /* 0x0000000819197224 */ /* 0x000fe200078e02ff */
[----:B-1----:R-:W-:Y:S02]  /*1590*/  IADD3 R22, R9, 0xffffffe, RZ ;  /* 0x0ffffffe09167810 */ /* 0x002fe40007ffe0ff */
[----:B------:R-:W-:Y:S02]  /*15a0*/  IABS R24, R6 ;  /* 0x0000000600187213 */ /* 0x000fe40000000000 */
[----:B------:R-:W0:Y:S02]  /*15b0*/  F2I.FTZ.U32.TRUNC.NTZ R23, R22 ;  /* 0x0000001600177305 */ /* 0x000e24000021f000 */
[----:B0-----:R-:W-:Y:S02]  /*15c0*/  IMAD.MOV R18, RZ, RZ, -R23 ;  /* 0x000000ffff127224 */ /* 0x001fe400078e0a17 */
[----:B------:R-:W-:Y:S02]  /*15d0*/  IMAD.MOV.U32 R22, RZ, RZ, RZ ;  /* 0x000000ffff167224 */ /* 0x000fe400078e00ff */
[----:B------:R-:W-:-:S02]  /*15e0*/  IMAD R9, R18, R7, RZ ;  /* 0x0000000712097224 */ /* 0x000fc400078e02ff */
[----:B------:R-:W-:Y:S02]  /*15f0*/  IMAD.MOV.U32 R18, RZ, RZ, RZ ;  /* 0x000000ffff127224 */ /* 0x000fe400078e00ff */
[----:B------:R-:W-:Y:S01]  /*1600*/  IMAD.HI.U32 R9, R23, R9, R22 ;  /* 0x0000000917097227 */ /* 0x000fe200078e0016 */
[----:B------:R-:W-:-:S03]  /*1610*/  IABS R22, R3 ;  /* 0x0000000300167213 */ /* 0x000fc60000000000 */
[----:B------:R-:W-:Y:S01]  /*1620*/  IMAD.HI.U32 R25, R19, R25, R18 ;  /* 0x0000001913197227 */ /* 0x000fe200078e0012 */
[----:B------:R-:W-:-:S03]  /*1630*/  IABS R19, c[0x0][0x1c0] ;  /* 0x0000700000137a13 */ /* 0x000fc60000000000 */
[----:B------:R-:W-:Y:S02]  /*1640*/  IMAD.MOV R22, RZ, RZ, -R22 ;  /* 0x000000ffff167224 */ /* 0x000fe400078e0a16 */
[----:B------:R-:W-:Y:S02]  /*1650*/  IMAD.MOV R19, RZ, RZ, -R19 ;  /* 0x000000ffff137224 */ /* 0x000fe400078e0a13 */
[----:B------:R-:W-:-:S04]  /*1660*/  IMAD.HI.U32 R18, R25, R26, RZ ;  /* 0x0000001a19127227 */ /* 0x000fc800078e00ff */
[----:B------:R-:W-:-:S04]  /*1670*/  IMAD.HI.U32 R9, R9, R24, RZ ;  /* 0x0000001809097227 */ /* 0x000fc800078e00ff */
[----:B------:R-:W-:Y:S02]  /*1680*/  IMAD R17, R18, R19, R26 ;  /* 0x0000001312117224 */ /* 0x000fe400078e021a */
[--C-:B------:R-:W-:Y:S02]  /*1690*/  IMAD R22, R9, R22, R24.reuse ;  /* 0x0000001609167224 */ /* 0x100fe400078e0218 */
[----:B------:R-:W-:Y:S01]  /*16a0*/  IMAD.HI.U32 R25, R25, R24, RZ ;  /* 0x0000001819197227 */ /* 0x000fe200078e00ff */
[----:B------:R-:W-:Y:S02]  /*16b0*/  ISETP.GT.U32.AND P3, PT, R8, R17, PT ;  /* 0x000000110800720c */ /* 0x000fe40003f64070 */
[----:B------:R-:W-:Y:S01]  /*16c0*/  ISETP.GT.U32.AND P0, PT, R7, R22, PT ;  /* 0x000000160700720c */ /* 0x000fe20003f04070 */
[----:B------:R-:W-:-:S05]  /*16d0*/  IMAD R19, R25, R19, R24 ;  /* 0x0000001319137224 */ /* 0x000fca00078e0218 */
[----:B------:R-:W-:-:S05]  /*16e0*/  ISETP.GT.U32.AND P1, PT, R8, R19, PT ;  /* 0x000000130800720c */ /* 0x000fca0003f24070 */
[--C-:B------:R-:W-:Y:S01]  /*16f0*/  @!P3 IMAD.IADD R17, R17, 0x1, -R8.reuse ;  /* 0x000000011111b824 */ /* 0x100fe200078e0a08 */
[----:B------:R-:W-:Y:S01]  /*1700*/  @!P3 IADD3 R18, R18, 0x1, RZ ;  /* 0x000000011212b810 */ /* 0x000fe20007ffe0ff */
[----:B------:R-:W-:Y:S01]  /*1710*/  @!P0 IMAD.IADD R22, R22, 0x1, -R7 ;  /* 0x0000000116168824 */ /* 0x000fe200078e0a07 */
[----:B------:R-:W-:Y:S02]  /*1720*/  @!P0 IADD3 R9, R9, 0x1, RZ ;  /* 0x0000000109098810 */ /* 0x000fe40007ffe0ff */
[----:B------:R-:W-:Y:S02]  /*1730*/  ISETP.GE.U32.AND P6, PT, R17, R8, PT ;  /* 0x000000081100720c */ /* 0x000fe40003fc6070 */
[----:B------:R-:W0:Y:S01]  /*1740*/  S2R R17, SR_TID.X ;  /* 0x0000000000117919 */ /* 0x000e220000002100 */
[-C--:B------:R-:W-:Y:S01]  /*1750*/  ISETP.GE.U32.AND P2, PT, R22, R7.reuse, PT ;  /* 0x000000071600720c */ /* 0x080fe20003f46070 */
[----:B------:R-:W-:Y:S01]  /*1760*/  @!P1 IMAD.IADD R19, R19, 0x1, -R8 ;  /* 0x0000000113139824 */ /* 0x000fe200078e0a08 */
[----:B------:R-:W-:-:S02]  /*1770*/  LOP3.LUT R22, R6, R7, RZ, 0x3c, !PT ;  /* 0x0000000706167212 */ /* 0x000fc400078e3cff */
[----:B------:R-:W-:Y:S02]  /*1780*/  ISETP.GE.AND P0, PT, R4, RZ, PT ;  /* 0x000000ff0400720c */ /* 0x000fe40003f06270 */
[----:B------:R-:W-:Y:S02]  /*1790*/  ISETP.GE.AND P4, PT, R22, RZ, PT ;  /* 0x000000ff1600720c */ /* 0x000fe40003f86270 */
[----:B------:R-:W-:Y:S02]  /*17a0*/  ISETP.GT.AND P3, PT, R2, RZ, PT ;  /* 0x000000ff0200720c */ /* 0x000fe40003f64270 */
[----:B------:R-:W-:Y:S02]  /*17b0*/  @P6 IADD3 R18, R18, 0x1, RZ ;  /* 0x0000000112126810 */ /* 0x000fe40007ffe0ff */
[----:B------:R-:W-:Y:S02]  /*17c0*/  ISETP.NE.AND P6, PT, R3, RZ, PT ;  /* 0x000000ff0300720c */ /* 0x000fe40003fc5270 */
[----:B------:R-:W-:-:S02]  /*17d0*/  @P2 IADD3 R9, R9, 0x1, RZ ;  /* 0x0000000109092810 */ /* 0x000fc40007ffe0ff */
[----:B------:R-:W-:Y:S01]  /*17e0*/  ISETP.GE.U32.AND P5, PT, R19, R8, PT ;  /* 0x000000081300720c */ /* 0x000fe20003fa6070 */
[----:B------:R-:W-:Y:S01]  /*17f0*/  IMAD.MOV.U32 R19, RZ, RZ, c[0x0][0x214] ;  /* 0x00008500ff137624 */ /* 0x000fe200078e00ff */
[----:B------:R-:W-:Y:S01]  /*1800*/  LOP3.LUT R6, R6, c[0x0][0x1c0], RZ, 0x3c, !PT ;  /* 0x0000700006067a12 */ /* 0x000fe200078e3cff */
[----:B------:R-:W-:Y:S01]  /*1810*/  @!P4 IMAD.MOV R9, RZ, RZ, -R9 ;  /* 0x000000ffff09c224 */ /* 0x000fe200078e0a09 */
[----:B------:R-:W-:Y:S01]  /*1820*/  @!P1 IADD3 R25, R25, 0x1, RZ ;  /* 0x0000000119199810 */ /* 0x000fe20007ffe0ff */
[----:B------:R-:W-:Y:S01]  /*1830*/  @!P0 IMAD.MOV R18, RZ, RZ, -R18 ;  /* 0x000000ffff128224 */ /* 0x000fe200078e0a12 */
[----:B------:R-:W-:Y:S02]  /*1840*/  ISETP.GE.AND P2, PT, R6, RZ, PT ;  /* 0x000000ff0600720c */ /* 0x000fe40003f46270 */
[----:B------:R-:W-:Y:S02]  /*1850*/  ISETP.NE.AND P4, PT, RZ, c[0x0][0x1c0], PT ;  /* 0x00007000ff007a0c */ /* 0x000fe40003f85270 */
[----:B------:R-:W-:-:S02]  /*1860*/  LOP3.LUT R6, RZ, c[0x0][0x1c0], RZ, 0x33, !PT ;  /* 0x00007000ff067a12 */ /* 0x000fc400078e33ff */
[----:B------:R-:W-:Y:S02]  /*1870*/  SHF.R.S32.HI R8, RZ, 0x1f, R2 ;  /* 0x0000001fff087819 */ /* 0x000fe40000011402 */
[----:B------:R-:W-:Y:S02]  /*1880*/  ISETP.NE.AND P1, PT, RZ, UR4, PT ;  /* 0x00000004ff007c0c */ /* 0x000fe4000bf25270 */
[----:B0-----:R-:W-:Y:S02]  /*1890*/  SHF.R.S32.HI R4, RZ, 0x1f, R17 ;  /* 0x0000001fff047819 */ /* 0x001fe40000011411 */
[----:B------:R-:W-:Y:S01]  /*18a0*/  LEA.HI.SX32 R22, R2, 0x1, 0x1 ;  /* 0x0000000102167811 */ /* 0x000fe200078f0aff */
[----:B------:R-:W-:Y:S01]  /*18b0*/  @!P3 IMAD.MOV R22, RZ, RZ, R8 ;  /* 0x000000ffff16b224 */ /* 0x000fe200078e0208 */
[----:B------:R-:W-:Y:S02]  /*18c0*/  SEL R19, R19, 0x1, !P1 ;  /* 0x0000000113137807 */ /* 0x000fe40004800000 */
[----:B------:R-:W-:-:S02]  /*18d0*/  SEL R18, R6, R18, !P4 ;  /* 0x0000001206127207 */ /* 0x000fc40006000000 */
[----:B------:R-:W-:Y:S02]  /*18e0*/  @!P6 LOP3.LUT R9, RZ, R7, RZ, 0x33, !PT ;  /* 0x00000007ff09e212 */ /* 0x000fe400078e33ff */
[----:B------:R-:W-:Y:S01]  /*18f0*/  LEA.HI R8, R4, R17, RZ, 0x2 ;  /* 0x0000001104087211 */ /* 0x000fe200078f10ff */
[----:B------:R-:W-:Y:S01]  /*1900*/  IMAD R7, R18, R19, RZ ;  /* 0x0000001312077224 */ /* 0x000fe200078e02ff */
[----:B------:R-:W-:Y:S02]  /*1910*/  @P5 IADD3 R25, R25, 0x1, RZ ;  /* 0x0000000119195810 */ /* 0x000fe40007ffe0ff */
[----:B------:R-:W-:Y:S01]  /*1920*/  ISETP.LT.U32.AND P0, PT, R20, R9, PT ;  /* 0x000000091400720c */ /* 0x000fe20003f01070 */
[----:B------:R-:W-:Y:S01]  /*1930*/  IMAD R7, R22, R7, RZ ;  /* 0x0000000716077224 */ /* 0x000fe200078e02ff */
[----:B------:R-:W-:Y:S01]  /*1940*/  SHF.R.S32.HI R23, RZ, 0x1f, R9 ;  /* 0x0000001fff177819 */ /* 0x000fe20000011409 */
[----:B------:R-:W-:Y:S01]  /*1950*/  @!P2 IMAD.MOV R25, RZ, RZ, -R25 ;  /* 0x000000ffff19a224 */ /* 0x000fe200078e0a19 */
[----:B------:R-:W-:-:S02]  /*1960*/  SHF.R.S32.HI R18, RZ, 0x2, R8 ;  /* 0x00000002ff127819 */ /* 0x000fc40000011408 */
[C---:B------:R-:W-:Y:S02]  /*1970*/  ISETP.LT.AND.EX P2, PT, R21.reuse, R23, PT, P0 ;  /* 0x000000171500720c */ /* 0x040fe40003f41300 */
[----:B------:R-:W-:Y:S02]  /*1980*/  ISETP.GE.AND P0, PT, R18, c[0x0][0x314], PT ;  /* 0x0000c50012007a0c */ /* 0x000fe40003f06270 */
[----:B------:R-:W-:Y:S02]  /*1990*/  LOP3.LUT R22, R8, 0xfffffffc, RZ, 0xc0, !PT ;  /* 0xfffffffc08167812 */ /* 0x000fe400078ec0ff */
[----:B------:R-:W-:Y:S01]  /*19a0*/  SEL R9, R20, R9, P2 ;  /* 0x0000000914097207 */ /* 0x000fe20001000000 */
[----:B------:R-:W-:Y:S01]  /*19b0*/  IMAD.MOV.U32 R20, RZ, RZ, -0x800000 ;  /* 0xff800000ff147424 */ /* 0x000fe200078e00ff */
[----:B------:R-:W-:Y:S01]  /*19c0*/  SEL R8, R21, R23, P2 ;  /* 0x0000001715087207 */ /* 0x000fe20001000000 */
[----:B------:R-:W-:Y:S01]  /*19d0*/  IMAD.IADD R23, R17, 0x1, -R22 ;  /* 0x0000000111177824 */ /* 0x000fe200078e0a16 */
[----:B------:R-:W-:-:S05]  /*19e0*/  SEL R6, R6, R25, !P4 ;  /* 0x0000001906067207 */ /* 0x000fca0006000000 */
[----:B------:R-:W-:Y:S05]  /*19f0*/  @P0 BRA `(.L_x_107) ;  /* 0x0000010000000947 */ /* 0x000fea0003800000 */
[----:B------:R-:W-:Y:S02]  /*1a00*/  IADD3 R22, P2, R11, -UR8, RZ ;  /* 0x800000080b167c10 */ /* 0x000fe4000ff5e0ff */
[----:B------:R-:W-:Y:S02]  /*1a10*/  SHF.R.S32.HI R21, RZ, 0x1f, R23 ;  /* 0x0000001fff157819 */ /* 0x000fe40000011417 */
[----:B------:R-:W-:Y:S02]  /*1a20*/  ISETP.GT.U32.AND P0, PT, R22, R23, PT ;  /* 0x000000171600720c */ /* 0x000fe40003f04070 */
[----:B------:R-:W-:-:S04]  /*1a30*/  IADD3.X R22, R5, ~UR7, RZ, P2, !PT ;  /* 0x8000000705167c10 */ /* 0x000fc800097fe4ff */
[----:B------:R-:W-:-:S13]  /*1a40*/  ISETP.GT.AND.EX P0, PT, R22, R21, PT, P0 ;  /* 0x000000151600720c */ /* 0x000fda0003f04300 */
[----:B------:R-:W-:Y:S05]  /*1a50*/  @!P0 BRA `(.L_x_107) ;  /* 0x000000a000008947 */ /* 0x000fea0003800000 */
[----:B------:R-:W-:Y:S01]  /*1a60*/  IADD3 R24, P0, R23, UR8, RZ ;  /* 0x0000000817187c10 */ /* 0x000fe2000ff1e0ff */
[----:B------:R-:W-:Y:S01]  /*1a70*/  IMAD R20, R5, R18, RZ ;  /* 0x0000001205147224 */ /* 0x000fe200078e02ff */
[----:B------:R-:W-:Y:S02]  /*1a80*/  SHF.R.S32.HI R22, RZ, 0x1f, R18 ;  /* 0x0000001fff167819 */ /* 0x000fe40000011412 */
[----:B------:R-:W-:-:S03]  /*1a90*/  IADD3.X R25, R21, UR7, RZ, P0, !PT ;  /* 0x0000000715197c10 */ /* 0x000fc600087fe4ff */
[C---:B------:R-:W-:Y:S02]  /*1aa0*/  IMAD R20, R11.reuse, R22, R20 ;  /* 0x000000160b147224 */ /* 0x040fe400078e0214 */
[----:B------:R-:W-:-:S04]  /*1ab0*/  IMAD.WIDE.U32 R24, R11, R18, R24 ;  /* 0x000000120b187225 */ /* 0x000fc800078e0018 */
[----:B------:R-:W-:Y:S01]  /*1ac0*/  IMAD.IADD R20, R25, 0x1, R20 ;  /* 0x0000000119147824 */ /* 0x000fe200078e0214 */
[----:B------:R-:W-:-:S04]  /*1ad0*/  LEA R26, P0, R24, c[0x0][0x208], 0x2 ;  /* 0x00008200181a7a11 */ /* 0x000fc800078010ff */
[----:B------:R-:W-:-:S05]  /*1ae0*/  LEA.HI.X R27, R24, c[0x0][0x20c], R20, 0x2, P0 ;  /* 0x00008300181b7a11 */ /* 0x000fca00000f1414 */
[----:B------:R0:W5:Y:S04]  /*1af0*/  LDG.E R20, [R26.64] ;  /* 0x0000000a1a147981 */ /* 0x000168000c1e1900 */
.L_x_107:
[----:B------:R-:W-:Y:S05]  /*1b00*/  BSYNC B0 ;  /* 0x0000000000007941 */ /* 0x000fea0003800000 */
.L_x_106:
[C---:B------:R-:W-:Y:S01]  /*1b10*/  ISETP.GT.AND P0, PT, R17.reuse, 0x7f, PT ;  /* 0x0000007f1100780c */ /* 0x040fe20003f04270 */
[----:B------:R-:W-:Y:S01]  /*1b20*/  IMAD.MOV.U32 R29, RZ, RZ, -0x800000 ;  /* 0xff800000ff1d7424 */ /* 0x000fe200078e00ff */
[----:B------:R-:W-:Y:S01]  /*1b30*/  LOP3.LUT P2, RZ, R17, 0x1f, RZ, 0xc0, !PT ;  /* 0x0000001f11ff7812 */ /* 0x000fe2000784c0ff */
[----:B------:R-:W-:Y:S01]  /*1b40*/  IMAD R19, R6, R19, RZ ;  /* 0x0000001306137224 */ /* 0x000fe200078e02ff */
[----:B------:R-:W-:Y:S01]  /*1b50*/  ISETP.GT.AND P3, PT, R3, RZ, PT ;  /* 0x000000ff0300720c */ /* 0x000fe20003f64270 */
[----:B------:R-:W-:Y:S01]  /*1b60*/  BSSY B1, `(.L_x_108) ;  /* 0x00001f4000017945 */ /* 0x000fe20003800000 */
[----:B------:R-:W-:Y:S01]  /*1b70*/  ISETP.GT.OR P2, PT, R17, 0x7f, P2 ;  /* 0x0000007f1100780c */ /* 0x000fe20001744670 */
[----:B------:R-:W-:-:S06]  /*1b80*/  IMAD.MOV.U32 R28, RZ, RZ, 0x7f800000 ;  /* 0x7f800000ff1c7424 */ /* 0x000fcc00078e00ff */
[----:B------:R-:W-:Y:S01]  /*1b90*/  @!P0 IMAD R23, R18, 0x5, R23 ;  /* 0x0000000512178824 */ /* 0x000fe200078e0217 */
[----:B------:R-:W-:-:S04]  /*1ba0*/  @!P0 LEA.HI R21, R4, R17, RZ, 0x5 ;  /* 0x0000001104158211 */ /* 0x000fc800078f28ff */
[----:B-----5:R-:W-:Y:S01]  /*1bb0*/  @!P0 STS [R23.X4], R20 ;  /* 0x0000001417008388 */ /* 0x020fe20000004800 */
[----:B------:R-:W-:Y:S02]  /*1bc0*/  @!P0 LOP3.LUT R22, R21, 0xffffffe0, RZ, 0xc0, !PT ;  /* 0xffffffe015168812 */ /* 0x000fe400078ec0ff */
[----:B------:R-:W-:-:S03]  /*1bd0*/  @!P0 SHF.R.S32.HI R21, RZ, 0x5, R21 ;  /* 0x00000005ff158819 */ /* 0x000fc60000011415 */
[----:B------:R-:W-:-:S04]  /*1be0*/  @!P0 IMAD.IADD R22, R17, 0x1, -R22 ;  /* 0x0000000111168824 */ /* 0x000fc800078e0a16 */
[----:B------:R-:W-:Y:S01]  /*1bf0*/  @!P0 IMAD R21, R22, 0x5, R21 ;  /* 0x0000000516158824 */ /* 0x000fe200078e0215 */
[----:B------:R-:W-:Y:S06]  /*1c00*/  BAR.SYNC.DEFER_BLOCKING 0x0 ;  /* 0x0000000000007b1d */ /* 0x000fec0000010000 */
[----:B------:R-:W1:Y:S04]  /*1c10*/  @!P0 LDS R29, [R21.X4] ;  /* 0x00000000151d8984 */ /* 0x000e680000004800 */
[----:B-1----:R-:W1:Y:S02]  /*1c20*/  SHFL.BFLY PT, R22, R29, 0x10, 0x1f ;  /* 0x0e001f001d167f89 */ /* 0x002e6400000e0000 */
[----:B-1----:R-:W-:-:S05]  /*1c30*/  FMNMX.FTZ R22, R22, R29, !PT ;  /* 0x0000001d16167209 */ /* 0x002fca0007810000 */
[----:B------:R-:W1:Y:S02]  /*1c40*/  SHFL.BFLY PT, R25, R22, 0x8, 0x1f ;  /* 0x0d001f0016197f89 */ /* 0x000e6400000e0000 */
[----:B-1----:R-:W-:-:S05]  /*1c50*/  FMNMX.FTZ R25, R22, R25, !PT ;  /* 0x0000001916197209 */ /* 0x002fca0007810000 */
[----:B------:R-:W1:Y:S02]  /*1c60*/  SHFL.BFLY PT, R24, R25, 0x4, 0x1f ;  /* 0x0c801f0019187f89 */ /* 0x000e6400000e0000 */
[----:B-1----:R-:W-:-:S05]  /*1c70*/  FMNMX.FTZ R24, R25, R24, !PT ;  /* 0x0000001819187209 */ /* 0x002fca0007810000 */
[----:B0-----:R-:W0:Y:S02]  /*1c80*/  SHFL.BFLY PT, R27, R24, 0x2, 0x1f ;  /* 0x0c401f00181b7f89 */ /* 0x001e2400000e0000 */
[----:B0-----:R-:W-:-:S05]  /*1c90*/  FMNMX.FTZ R27, R24, R27, !PT ;  /* 0x0000001b181b7209 */ /* 0x001fca0007810000 */
[----:B------:R-:W0:Y:S02]  /*1ca0*/  SHFL.BFLY PT, R18, R27, 0x1, 0x1f ;  /* 0x0c201f001b127f89 */ /* 0x000e2400000e0000 */
[----:B0-----:R-:W-:-:S04]  /*1cb0*/  FMNMX.FTZ R18, R27, R18, !PT ;  /* 0x000000121b127209 */ /* 0x001fc80007810000 */
[----:B------:R-:W-:-:S04]  /*1cc0*/  FSETP.NEU.FTZ.AND P0, PT, R18, -INF , PT ;  /* 0xff8000001200780b */ /* 0x000fc80003f1d000 */
[----:B------:R-:W-:-:S05]  /*1cd0*/  FSEL R18, R18, RZ, P0 ;  /* 0x000000ff12127208 */ /* 0x000fca0000000000 */
[----:B------:R-:W-:-:S04]  /*1ce0*/  FADD.FTZ R21, -R18, R29 ;  /* 0x0000001d12157221 */ /* 0x000fc80000010100 */
[----:B------:R-:W-:-:S06]  /*1cf0*/  FMUL.FTZ R21, R21, 1.4426950216293334961 ;  /* 0x3fb8aa3b15157820 */ /* 0x000fcc0000410000 */
[----:B------:R-:W0:Y:S02]  /*1d00*/  MUFU.EX2 R21, R21 ;  /* 0x0000001500157308 */ /* 0x000e240000000800 */
[----:B0-----:R-:W0:Y:S02]  /*1d10*/  SHFL.BFLY PT, R22, R21, 0x10, 0x1f ;  /* 0x0e001f0015167f89 */ /* 0x001e2400000e0000 */
[----:B0-----:R-:W-:-:S05]  /*1d20*/  FADD.FTZ R22, R21, R22 ;  /* 0x0000001615167221 */ /* 0x001fca0000010000 */
[----:B------:R-:W0:Y:S02]  /*1d30*/  SHFL.BFLY PT, R25, R22, 0x8, 0x1f ;  /* 0x0d001f0016197f89 */ /* 0x000e2400000e0000 */
[----:B0-----:R-:W-:Y:S01]  /*1d40*/  FADD.FTZ R25, R22, R25 ;  /* 0x0000001916197221 */ /* 0x001fe20000010000 */
[----:B------:R-:W-:-:S04]  /*1d50*/  SHF.R.S32.HI R22, RZ, 0x1f, R3 ;  /* 0x0000001fff167819 */ /* 0x000fc80000011403 */
[----:B------:R-:W0:Y:S02]  /*1d60*/  SHFL.BFLY PT, R24, R25, 0x4, 0x1f ;  /* 0x0c801f0019187f89 */ /* 0x000e2400000e0000 */
[----:B0-----:R-:W-:-:S05]  /*1d70*/  FADD.FTZ R24, R25, R24 ;  /* 0x0000001819187221 */ /* 0x001fca0000010000 */
[----:B------:R-:W0:Y:S02]  /*1d80*/  SHFL.BFLY PT, R23, R24, 0x2, 0x1f ;  /* 0x0c401f0018177f89 */ /* 0x000e2400000e0000 */
[----:B0-----:R-:W-:-:S05]  /*1d90*/  FADD.FTZ R23, R24, R23 ;  /* 0x0000001718177221 */ /* 0x001fca0000010000 */
[----:B------:R-:W0:Y:S02]  /*1da0*/  SHFL.BFLY PT, R20, R23, 0x1, 0x1f ;  /* 0x0c201f0017147f89 */ /* 0x000e2400000e0000 */
[----:B0-----:R-:W-:Y:S01]  /*1db0*/  FADD.FTZ R26, R23, R20 ;  /* 0x00000014171a7221 */ /* 0x001fe20000010000 */
[----:B------:R-:W-:Y:S01]  /*1dc0*/  LEA.HI.SX32 R20, R3, 0x1, 0x1 ;  /* 0x0000000103147811 */ /* 0x000fe200078f0aff */
[----:B------:R-:W-:-:S03]  /*1dd0*/  @!P3 IMAD.MOV R20, RZ, RZ, R22 ;  /* 0x000000ffff14b224 */ /* 0x000fc600078e0216 */
[----:B------:R-:W-:Y:S01]  /*1de0*/  FSETP.NE.FTZ.AND P0, PT, R26, RZ, PT ;  /* 0x000000ff1a00720b */ /* 0x000fe20003f15000 */
[----:B------:R-:W-:-:S12]  /*1df0*/  IMAD R6, R19, R20, RZ ;  /* 0x0000001413067224 */ /* 0x000fd800078e02ff */
[----:B------:R-:W0:Y:S02]  /*1e00*/  @P0 MUFU.LG2 R21, R26 ;  /* 0x0000001a00150308 */ /* 0x000e240000000c00 */
[----:B0-----:R-:W-:Y:S01]  /*1e10*/  @P0 FFMA.FTZ R28, R21, 0.69314718246459960938, R18 ;  /* 0x3f317218151c0823 */ /* 0x001fe20000010012 */
[----:B------:R-:W-:Y:S05]  /*1e20*/  @P2 BRA `(.L_x_109) ;  /* 0x00001c7000002947 */ /* 0x000fea0003800000 */
[----:B------:R-:W-:Y:S01]  /*1e30*/  ULDC.U8 UR4, c[0x0][0x328] ;  /* 0x0000ca0000047ab9 */ /* 0x000fe20000000000 */
[----:B------:R-:W-:Y:S02]  /*1e40*/  LEA.HI R4, R4, R17, RZ, 0x5 ;  /* 0x0000001104047211 */ /* 0x000fe400078f28ff */
[----:B------:R-:W-:Y:S02]  /*1e50*/  ISETP.NE.AND P2, PT, RZ, UR4, PT ;  /* 0x00000004ff007c0c */ /* 0x000fe4000bf45270 */
[----:B------:R-:W-:-:S04]  /*1e60*/  SHF.R.S32.HI R4, RZ, 0x5, R4 ;  /* 0x00000005ff047819 */ /* 0x000fc80000011404 */
[----:B------:R-:W-:-:S04]  /*1e70*/  IADD3 R36, P0, R4, UR8, RZ ;  /* 0x0000000804247c10 */ /* 0x000fc8000ff1e0ff */
[----:B------:R-:W-:-:S03]  /*1e80*/  LEA.HI.X.SX32 R37, R4, UR7, 0x1, P0 ;  /* 0x0000000704257c11 */ /* 0x000fc600080f0eff */
        /* <DEDUP_REMOVED lines=43> */
.L_x_112:
        /* <DEDUP_REMOVED lines=22> */
.L_x_113:
[----:B------:R-:W-:Y:S05]  /*22a0*/  BSYNC B0 ;  /* 0x0000000000007941 */ /* 0x000fea0003800000 */
.L_x_111:
[----:B------:R-:W-:Y:S01]  /*22b0*/  LOP3.LUT R19, R17, R0, RZ, 0xfc, !PT ;  /* 0x0000000011137212 */ /* 0x000fe200078efcff */
[----:B------:R-:W-:Y:S03]  /*22c0*/  BSSY B0, `(.L_x_114) ;  /* 0x0000028000007945 */ /* 0x000fe60003800000 */
[----:B------:R-:W-:-:S13]  /*22d0*/  ISETP.NE.U32.AND P0, PT, R19, RZ, PT ;  /* 0x000000ff1300720c */ /* 0x000fda0003f05070 */
[----:B------:R-:W-:Y:S05]  /*22e0*/  @!P0 BRA `(.L_x_115) ;  /* 0x000000f000008947 */ /* 0x000fea0003800000 */
[----:B------:R-:W-:Y:S01]  /*22f0*/  IMAD.MOV.U32 R24, RZ, RZ, R30 ;  /* 0x000000ffff187224 */ /* 0x000fe200078e001e */
[----:B------:R-:W-:Y:S02]  /*2300*/  MOV R23, R0 ;  /* 0x0000000000177202 */ /* 0x000fe40000000f00 */
[----:B------:R-:W-:Y:S02]  /*2310*/  MOV R22, 0x2330 ;  /* 0x0000233000167802 */ /* 0x000fe40000000f00 */
[----:B------:R-:W-:Y:S05]  /*2320*/  CALL.REL.NOINC `($__internal_2_$__cuda_sm20_div_s64) ;  /* 0x0000219000007944 */ /* 0x000fea0003c00000 */
        /* <DEDUP_REMOVED lines=11> */
.L_x_115:
        /* <DEDUP_REMOVED lines=22> */
.L_x_116:
[----:B------:R-:W-:Y:S05]  /*2540*/  BSYNC B0 ;  /* 0x0000000000007941 */ /* 0x000fea0003800000 */
.L_x_114:
        /* <DEDUP_REMOVED lines=11> */
[----:B------:R-:W-:Y:S05]  /*2600*/  CALL.REL.NOINC `($__internal_2_$__cuda_sm20_div_s64) ;  /* 0x00001eb000007944 */ /* 0x000fea0003c00000 */
[----:B------:R-:W-:-:S04]  /*2610*/  IADD3 R17, P0, RZ, -R20, RZ ;  /* 0x80000014ff117210 */ /* 0x000fc80007f1e0ff */
[----:B------:R-:W-:Y:S01]  /*2620*/  IADD3.X R18, RZ, ~R21, RZ, P0, !PT ;  /* 0x80000015ff127210 */ /* 0x000fe200007fe4ff */
[----:B------:R-:W-:-:S04]  /*2630*/  IMAD.WIDE.U32 R36, R5, R17, R36 ;  /* 0x0000001105247225 */ /* 0x000fc800078e0024 */
[----:B------:R-:W-:-:S04]  /*2640*/  IMAD R18, R18, R5, RZ ;  /* 0x0000000512127224 */ /* 0x000fc800078e02ff */
[----:B------:R-:W-:-:S05]  /*2650*/  IMAD R4, R4, R17, R18 ;  /* 0x0000001104047224 */ /* 0x000fca00078e0212 */
[----:B------:R-:W-:Y:S01]  /*2660*/  IADD3 R4, R37, R4, RZ ;  /* 0x0000000425047210 */ /* 0x000fe20007ffe0ff */
[----:B------:R-:W-:Y:S05]  /*2670*/  BRA `(.L_x_119) ;  /* 0x0000016000007947 */ /* 0x000fea0003800000 */
.L_x_118:
        /* <DEDUP_REMOVED lines=22> */
.L_x_119:
[----:B------:R-:W-:Y:S05]  /*27e0*/  BSYNC B0 ;  /* 0x0000000000007941 */ /* 0x000fea0003800000 */
.L_x_117:
        /* <DEDUP_REMOVED lines=38> */
[----:B------:R-:W-:Y:S05]  /*2a50*/  CALL.REL.NOINC `($__internal_2_$__cuda_sm20_div_s64) ;  /* 0x00001a6000007944 */ /* 0x000fea0003c00000 */
        /* <DEDUP_REMOVED lines=12> */
.L_x_121:
        /* <DEDUP_REMOVED lines=23> */
.L_x_122:
[----:B------:R-:W-:Y:S05]  /*2c90*/  BSYNC B0 ;  /* 0x0000000000007941 */ /* 0x000fea0003800000 */
.L_x_120:
        /* <DEDUP_REMOVED lines=19> */
.L_x_124:
        /* <DEDUP_REMOVED lines=22> */
.L_x_125:
[----:B------:R-:W-:Y:S05]  /*2f30*/  BSYNC B0 ;  /* 0x0000000000007941 */ /* 0x000fea0003800000 */
.L_x_123:
        /* <DEDUP_REMOVED lines=10> */
[----:B------:R-:W-:Y:S02]  /*2fe0*/  IADD3 R18, P0, RZ, -R20, RZ ;  /* 0x80000014ff127210 */ /* 0x000fe40007f1e0ff */
[----:B------:R-:W-:Y:S02]  /*2ff0*/  MOV R22, R42 ;  /* 0x0000002a00167202 */ /* 0x000fe40000000f00 */
[----:B------:R-:W-:Y:S02]  /*3000*/  IADD3.X R17, RZ, ~R21, RZ, P0, !PT ;  /* 0x80000015ff117210 */ /* 0x000fe400007fe4ff */
[----:B------:R-:W-:-:S03]  /*3010*/  MOV R23, R43 ;  /* 0x0000002b00177202 */ /* 0x000fc60000000f00 */
[----:B------:R-:W-:Y:S02]  /*3020*/  IMAD R17, R17, R14, RZ ;  /* 0x0000000e11117224 */ /* 0x000fe400078e02ff */
[----:B------:R-:W-:-:S04]  /*3030*/  IMAD.WIDE.U32 R22, R14, R18, R22 ;  /* 0x000000120e167225 */ /* 0x000fc800078e0016 */
[----:B------:R-:W-:Y:S01]  /*3040*/  IMAD R13, R13, R18, R17 ;  /* 0x000000120d0d7224 */ /* 0x000fe200078e0211 */
[----:B------:R-:W-:-:S04]  /*3050*/  MOV R14, R22 ;  /* 0x00000016000e7202 */ /* 0x000fc80000000f00 */
[----:B------:R-:W-:Y:S01]  /*3060*/  IADD3 R13, R23, R13, RZ ;  /* 0x0000000d170d7210 */ /* 0x000fe20007ffe0ff */
[----:B------:R-:W-:Y:S05]  /*3070*/  BRA `(.L_x_128) ;  /* 0x0000017000007947 */ /* 0x000fea0003800000 */
.L_x_127:
        /* <DEDUP_REMOVED lines=20> */
[----:B------:R-:W-:Y:S02]  /*31c0*/  IADD3 R17, -R18, RZ, RZ ;  /* 0x000000ff12117210 */ /* 0x000fe40007ffe1ff */
[----:B------:R-:W-:-:S03]  /*31d0*/  MOV R20, R18 ;  /* 0x0000001200147202 */ /* 0x000fc60000000f00 */
[----:B------:R-:W-:Y:S02]  /*31e0*/  IMAD R14, R14, R17, R42 ;  /* 0x000000110e0e7224 */ /* 0x000fe400078e022a */
.L_x_128:
[----:B------:R-:W-:Y:S05]  /*31f0*/  BSYNC B0 ;  /* 0x0000000000007941 */ /* 0x000fea0003800000 */
.L_x_126:
[----:B------:R-:W-:Y:S01]  /*3200*/  LOP3.LUT R19, R41, R10, RZ, 0xfc, !PT ;  /* 0x0000000a29137212 */ /* 0x000fe200078efcff */
[-C--:B------:R-:W-:Y:S01]  /*3210*/  IMAD R17, R21, R7.reuse, RZ ;  /* 0x0000000715117224 */ /* 0x080fe200078e02ff */
[----:B------:R-:W-:Y:S01]  /*3220*/  SHF.R.S32.HI R18, RZ, 0x1f, R7 ;  /* 0x0000001fff127819 */ /* 0x000fe20000011407 */
[----:B------:R-:W-:Y:S01]  /*3230*/  IMAD R44, R25, c[0x0][0x214], RZ ;  /* 0x00008500192c7a24 */ /* 0x000fe200078e02ff */
[----:B------:R-:W-:Y:S01]  /*3240*/  ISETP.NE.U32.AND P0, PT, R19, RZ, PT ;  /* 0x000000ff1300720c */ /* 0x000fe20003f05070 */
[----:B------:R-:W-:Y:S01]  /*3250*/  IMAD.WIDE.U32 R42, R20, R7, RZ ;  /* 0x00000007142a7225 */ /* 0x000fe200078e00ff */
[----:B------:R-:W-:Y:S01]  /*3260*/  SHF.R.S32.HI R21, RZ, 0x1f, R2 ;  /* 0x0000001fff157819 */ /* 0x000fe20000011402 */
[----:B------:R-:W-:Y:S02]  /*3270*/  BSSY B0, `(.L_x_129) ;  /* 0x0000036000007945 */ /* 0x000fe40003800000 */
[----:B------:R-:W-:Y:S01]  /*3280*/  IMAD R7, R18, R20, R17 ;  /* 0x0000001412077224 */ /* 0x000fe200078e0211 */
[----:B------:R-:W-:Y:S01]  /*3290*/  SHF.R.S32.HI R17, RZ, 0x1f, R44 ;  /* 0x0000001fff117819 */ /* 0x000fe2000001142c */
[----:B------:R-:W-:-:S02]  /*32a0*/  IMAD R13, R13, R2, RZ ;  /* 0x000000020d0d7224 */ /* 0x000fc400078e02ff */
[----:B------:R-:W-:Y:S01]  /*32b0*/  IMAD R18, R15, R44, RZ ;  /* 0x0000002c0f127224 */ /* 0x000fe200078e02ff */
[----:B------:R-:W-:Y:S01]  /*32c0*/  IADD3 R7, R43, R7, RZ ;  /* 0x000000072b077210 */ /* 0x000fe20007ffe0ff */
[----:B------:R-:W-:Y:S02]  /*32d0*/  IMAD R13, R21, R14, R13 ;  /* 0x0000000e150d7224 */ /* 0x000fe400078e020d */
[----:B------:R-:W-:-:S04]  /*32e0*/  IMAD.WIDE.U32 R14, R14, R2, RZ ;  /* 0x000000020e0e7225 */ /* 0x000fc800078e00ff */
[----:B------:R-:W-:Y:S01]  /*32f0*/  IMAD R17, R17, R16, R18 ;  /* 0x0000001011117224 */ /* 0x000fe200078e0212 */
[----:B------:R-:W-:Y:S01]  /*3300*/  IADD3 R13, R15, R13, RZ ;  /* 0x0000000d0f0d7210 */ /* 0x000fe20007ffe0ff */
[----:B------:R-:W-:-:S05]  /*3310*/  IMAD.WIDE.U32 R44, R16, R44, RZ ;  /* 0x0000002c102c7225 */ /* 0x000fca00078e00ff */
[----:B------:R-:W-:Y:S01]  /*3320*/  IADD3 R2, R45, R17, RZ ;  /* 0x000000112d027210 */ /* 0x000fe20007ffe0ff */
[----:B------:R-:W-:Y:S05]  /*3330*/  @!P0 BRA `(.L_x_130) ;  /* 0x0000012000008947 */ /* 0x000fea0003800000 */
[----:B------:R-:W-:Y:S01]  /*3340*/  IMAD.MOV.U32 R18, RZ, RZ, R40 ;  /* 0x000000ffff127224 */ /* 0x000fe200078e0028 */
[----:B------:R-:W-:Y:S01]  /*3350*/  MOV R24, R12 ;  /* 0x0000000c00187202 */ /* 0x000fe20000000f00 */
[----:B------:R-:W-:Y:S01]  /*3360*/  IMAD.MOV.U32 R17, RZ, RZ, R41 ;  /* 0x000000ffff117224 */ /* 0x000fe200078e0029 */
[----:B------:R-:W-:Y:S02]  /*3370*/  MOV R23, R10 ;  /* 0x0000000a00177202 */ /* 0x000fe40000000f00 */
[----:B------:R-:W-:Y:S02]  /*3380*/  MOV R22, 0x33a0 ;  /* 0x000033a000167802 */ /* 0x000fe40000000f00 */
[----:B------:R-:W-:Y:S05]  /*3390*/  CALL.REL.NOINC `($__internal_2_$__cuda_sm20_div_s64) ;  /* 0x0000112000007944 */ /* 0x000fea0003c00000 */
        /* <DEDUP_REMOVED lines=12> */
.L_x_130:
        /* <DEDUP_REMOVED lines=23> */
.L_x_131:
[----:B------:R-:W-:Y:S05]  /*35d0*/  BSYNC B0 ;  /* 0x0000000000007941 */ /* 0x000fea0003800000 */
.L_x_129:
        /* <DEDUP_REMOVED lines=29> */
.L_x_133:
        /* <DEDUP_REMOVED lines=23> */
.L_x_134:
[----:B------:R-:W-:Y:S05]  /*3920*/  BSYNC B0 ;  /* 0x0000000000007941 */ /* 0x000fea0003800000 */
.L_x_132:
[----:B------:R-:W-:-:S04]  /*3930*/  IADD3 R31, P1, P0, R36, R32, R30 ;  /* 0x00000020241f7210 */ /* 0x000fc8000783e01e */
[----:B------:R-:W-:Y:S02]  /*3940*/  IADD3 R31, P3, P2, R42, R31, R44 ;  /* 0x0000001f2a1f7210 */ /* 0x000fe40007a7e02c */
[----:B------:R-:W-:Y:S01]  /*3950*/  IADD3.X R0, R4, R5, R0, P1, P0 ;  /* 0x0000000504007210 */ /* 0x000fe20000fe0400 */
[----:B------:R-:W-:Y:S01]  /*3960*/  IMAD R5, R21, R6, RZ ;  /* 0x0000000615057224 */ /* 0x000fe200078e02ff */
[----:B------:R-:W-:Y:S02]  /*3970*/  IADD3 R14, P1, P0, R46, R31, R14 ;  /* 0x0000001f2e0e7210 */ /* 0x000fe4000783e00e */
[----:B------:R-:W-:Y:S02]  /*3980*/  IADD3.X R0, R7, R0, R2, P3, P2 ;  /* 0x0000000007007210 */ /* 0x000fe40001fe4402 */
[----:B------:R-:W-:Y:S02]  /*3990*/  SHF.R.S32.HI R2, RZ, 0x1f, R6 ;  /* 0x0000001fff027819 */ /* 0x000fe40000011406 */
[----:B------:R-:W-:-:S02]  /*39a0*/  IADD3.X R15, R10, R0, R13, P1, P0 ;  /* 0x000000000a0f7210 */ /* 0x000fc40000fe040d */
[----:B------:R-:W-:Y:S01]  /*39b0*/  SHF.R.S32.HI R0, RZ, 0x1f, R3 ;  /* 0x0000001fff007819 */ /* 0x000fe20000011403 */
[-C--:B------:R-:W-:Y:S02]  /*39c0*/  IMAD R2, R2, R20.reuse, R5 ;  /* 0x0000001402027224 */ /* 0x080fe400078e0205 */
[----:B------:R-:W-:-:S04]  /*39d0*/  IMAD.WIDE.U32 R14, R6, R20, R14 ;  /* 0x00000014060e7225 */ /* 0x000fc800078e000e */
[----:B------:R-:W-:Y:S02]  /*39e0*/  IMAD R5, R8, R3, RZ ;  /* 0x0000000308057224 */ /* 0x000fe400078e02ff */
        /* <DEDUP_REMOVED lines=8> */
.L_x_110:
[----:B------:R-:W-:-:S04]  /*3a70*/  LEA R2, P0, R36, c[0x0][0x200], 0x2 ;  /* 0x0000800024027a11 */ /* 0x000fc800078010ff */
[----:B------:R-:W-:-:S05]  /*3a80*/  LEA.HI.X R3, R36, c[0x0][0x204], R37, 0x2, P0 ;  /* 0x0000810024037a11 */ /* 0x000fca00000f1425 */
[----:B------:R0:W-:Y:S04]  /*3a90*/  STG.E [R2.64], R28 ;  /* 0x0000001c02007986 */ /* 0x0001e8000c10190a */
.L_x_109:
[----:B------:R-:W-:Y:S05]  /*3aa0*/  BSYNC B1 ;  /* 0x0000000000017941 */ /* 0x000fea0003800000 */
.L_x_108:
[----:B------:R-:W1:Y:S01]  /*3ab0*/  S2R R0, SR_TID.X ;  /* 0x0000000000007919 */ /* 0x000e620000002100 */
[----:B0-----:R-:W-:Y:S01]  /*3ac0*/  IMAD.MOV.U32 R2, RZ, RZ, c[0x0][0x314] ;  /* 0x0000c500ff027624 */ /* 0x001fe200078e00ff */
[----:B------:R-:W-:Y:S01]  /*3ad0*/  CS2R R6, SRZ ;  /* 0x0000000000067805 */ /* 0x000fe2000001ff00 */
[----:B------:R-:W-:Y:S01]  /*3ae0*/  IMAD.MOV.U32 R9, RZ, RZ, RZ ;  /* 0x000000ffff097224 */ /* 0x000fe200078e00ff */
[----:B------:R-:W-:Y:S01]  /*3af0*/  CS2R R4, SRZ ;  /* 0x0000000000047805 */ /* 0x000fe2000001ff00 */
[----:B-1----:R-:W-:-:S04]  /*3b00*/  SHF.R.S32.HI R3, RZ, 0x1f, R0 ;  /* 0x0000001fff037819 */ /* 0x002fc80000011400 */
[----:B------:R-:W-:-:S04]  /*3b10*/  LEA.HI R20, R3, R0, RZ, 0x5 ;  /* 0x0000000003147211 */ /* 0x000fc800078f28ff */
[----:B------:R-:W-:Y:S02]  /*3b20*/  LOP3.LUT R27, R20, 0xffffffe0, RZ, 0xc0, !PT ;  /* 0xffffffe0141b7812 */ /* 0x000fe400078ec0ff */
[----:B------:R-:W-:-:S03]  /*3b30*/  SHF.R.S32.HI R20, RZ, 0x5, R20 ;  /* 0x00000005ff147819 */ /* 0x000fc60000011414 */
[----:B------:R-:W-:-:S05]  /*3b40*/  IMAD.IADD R27, R0, 0x1, -R27 ;  /* 0x00000001001b7824 */ /* 0x000fca00078e0a1b */
[----:B------:R-:W-:-:S04]  /*3b50*/  ISETP.GE.AND P0, PT, R27, c[0x0][0x314], PT ;  /* 0x0000c5001b007a0c */ /* 0x000fc80003f06270 */
[----:B------:R-:W-:-:S13]  /*3b60*/  ISETP.LT.AND P0, PT, R0, 0x80, !P0 ;  /* 0x000000800000780c */ /* 0x000fda0004701270 */
[----:B------:R-:W-:Y:S02]  /*3b70*/  @P0 FADD.FTZ R0, -R28, R29 ;  /* 0x0000001d1c000221 */ /* 0x000fe40000010100 */
[C---:B------:R-:W-:Y:S02]  /*3b80*/  @P0 IMAD R3, R27.reuse, 0x5, R20 ;  /* 0x000000051b030824 */ /* 0x040fe400078e0214 */
[----:B------:R-:W-:Y:S02]  /*3b90*/  @P0 FMUL.FTZ R0, R0, 1.4426950216293334961 ;  /* 0x3fb8aa3b00000820 */ /* 0x000fe40000410000 */
[----:B------:R-:W-:-:S04]  /*3ba0*/  IMAD.SHL.U32 R27, R27, 0x4, RZ ;  /* 0x000000041b1b7824 */ /* 0x000fc800078e00ff */
[----:B------:R-:W0:Y:S01]  /*3bb0*/  @P0 MUFU.EX2 R0, R0 ;  /* 0x0000000000000308 */ /* 0x000e220000000800 */
[----:B------:R-:W-:Y:S01]  /*3bc0*/  IADD3 R25, R27, 0x80, RZ ;  /* 0x000000801b197810 */ /* 0x000fe20007ffe0ff */
[----:B0-----:R0:W-:Y:S04]  /*3bd0*/  @P0 STS [R3.X4], R0 ;  /* 0x0000000003000388 */ /* 0x0011e80000004800 */
[----:B------:R-:W-:Y:S01]  /*3be0*/  BAR.SYNC.DEFER_BLOCKING 0x0 ;  /* 0x0000000000007b1d */ /* 0x000fe20000010000 */
[----:B------:R-:W-:Y:S02]  /*3bf0*/  ISETP.GE.AND P0, PT, R2, 0x1, PT ;  /* 0x000000010200780c */ /* 0x000fe40003f06270 */
[----:B0-----:R-:W-:Y:S01]  /*3c00*/  CS2R R2, SRZ ;  /* 0x0000000000027805 */ /* 0x001fe2000001ff00 */
[----:B------:R-:W-:-:S10]  /*3c10*/  IMAD.MOV.U32 R0, RZ, RZ, RZ ;  /* 0x000000ffff007224 */ /* 0x000fd400078e00ff */
        /* <DEDUP_REMOVED lines=10> */
[C---:B------:R-:W-:Y:S01]  /*3cc0*/  IADD3 R8, P0, R21.reuse, UR5, RZ ;  /* 0x0000000515087c10 */ /* 0x040fe2000ff1e0ff */
        /* <DEDUP_REMOVED lines=11> */
.L_x_138:
        /* <DEDUP_REMOVED lines=11> */
.L_x_137:
[----:B------:R-:W-:Y:S05]  /*3e30*/  BSYNC B0 ;  /* 0x0000000000007941 */ /* 0x000fea0003800000 */
.L_x_136:
        /* <DEDUP_REMOVED lines=15> */
.L_x_135:
        /* <DEDUP_REMOVED lines=11> */
[-C--:B------:R-:W-:Y:S02]  /*3fe0*/  IABS R2, R7.reuse ;  /* 0x0000000700027213 */ /* 0x080fe40000000000 */
[----:B------:R-:W-:Y:S02]  /*3ff0*/  IABS R9, R7 ;  /* 0x0000000700097213 */ /* 0x000fe40000000000 */
[----:B------:R-:W0:Y:S03]  /*4000*/  I2F.RP R6, R2 ;  /* 0x0000000200067306 */ /* 0x000e260000209400 */
[----:B------:R-:W-:-:S05]  /*4010*/  IMAD.MOV R9, RZ, RZ, -R9 ;  /* 0x000000ffff097224 */ /* 0x000fca00078e0a09 */
[----:B0-----:R-:W0:Y:S02]  /*4020*/  MUFU.RCP R14, R6 ;  /* 0x00000006000e7308 */ /* 0x001e240000001000 */
[----:B0-----:R-:W-:-:S06]  /*4030*/  IADD3 R14, R14, 0xffffffe, RZ ;  /* 0x0ffffffe0e0e7810 */ /* 0x001fcc0007ffe0ff */
[----:B------:R-:W0:Y:S02]  /*4040*/  F2I.FTZ.U32.TRUNC.NTZ R15, R14 ;  /* 0x0000000e000f7305 */ /* 0x000e24000021f000 */
[--C-:B0-----:R-:W-:Y:S02]  /*4050*/  IMAD.MOV R0, RZ, RZ, -R15.reuse ;  /* 0x000000ffff007224 */ /* 0x101fe400078e0a0f */
[----:B------:R-:W-:Y:S02]  /*4060*/  IMAD.MOV.U32 R14, RZ, RZ, RZ ;  /* 0x000000ffff0e7224 */ /* 0x000fe400078e00ff */
[----:B------:R-:W-:Y:S02]  /*4070*/  IMAD R11, R0, R2, RZ ;  /* 0x00000002000b7224 */ /* 0x000fe400078e02ff */
[----:B------:R-:W0:Y:S02]  /*4080*/  I2F.RP R0, R3 ;  /* 0x0000000300007306 */ /* 0x000e240000209400 */
[----:B------:R-:W-:-:S06]  /*4090*/  IMAD.HI.U32 R11, R15, R11, R14 ;  /* 0x0000000b0f0b7227 */ /* 0x000fcc00078e000e */
[----:B------:R-:W-:-:S04]  /*40a0*/  IMAD.HI.U32 R6, R11, R8, RZ ;  /* 0x000000080b067227 */ /* 0x000fc800078e00ff */
[----:B------:R-:W-:Y:S01]  /*40b0*/  IMAD R9, R6, R9, R8 ;  /* 0x0000000906097224 */ /* 0x000fe200078e0208 */
[----:B0-----:R-:W0:Y:S04]  /*40c0*/  MUFU.RCP R0, R0 ;  /* 0x0000000000007308 */ /* 0x001e280000001000 */
[----:B------:R-:W-:-:S13]  /*40d0*/  ISETP.GT.U32.AND P1, PT, R2, R9, PT ;  /* 0x000000090200720c */ /* 0x000fda0003f24070 */
[----:B------:R-:W-:Y:S01]  /*40e0*/  @!P1 IMAD.IADD R9, R9, 0x1, -R2 ;  /* 0x0000000109099824 */ /* 0x000fe200078e0a02 */
[----:B------:R-:W-:Y:S02]  /*40f0*/  @!P1 IADD3 R6, R6, 0x1, RZ ;  /* 0x0000000106069810 */ /* 0x000fe40007ffe0ff */
[----:B0-----:R-:W-:Y:S02]  /*4100*/  IADD3 R10, R0, 0xffffffe, RZ ;  /* 0x0ffffffe000a7810 */ /* 0x001fe40007ffe0ff */
[----:B------:R-:W-:Y:S02]  /*4110*/  ISETP.GE.U32.AND P2, PT, R9, R2, PT ;  /* 0x000000020900720c */ /* 0x000fe40003f46070 */
[----:B------:R-:W-:Y:S01]  /*4120*/  LOP3.LUT R2, R20, R7, RZ, 0x3c, !PT ;  /* 0x0000000714027212 */ /* 0x000fe200078e3cff */
[----:B------:R-:W0:Y:S01]  /*4130*/  F2I.FTZ.U32.TRUNC.NTZ R11, R10 ;  /* 0x0000000a000b7305 */ /* 0x000e22000021f000 */
[----:B------:R-:W-:Y:S02]  /*4140*/  ISETP.NE.AND P1, PT, R7, RZ, PT ;  /* 0x000000ff0700720c */ /* 0x000fe40003f25270 */
[----:B------:R-:W-:-:S07]  /*4150*/  ISETP.GE.AND P0, PT, R2, RZ, PT ;  /* 0x000000ff0200720c */ /* 0x000fce0003f06270 */
[----:B------:R-:W-:-:S06]  /*4160*/  @P2 IADD3 R6, R6, 0x1, RZ ;  /* 0x0000000106062810 */ /* 0x000fcc0007ffe0ff */
[----:B------:R-:W-:Y:S01]  /*4170*/  @!P0 IADD3 R6, -R6, RZ, RZ ;  /* 0x000000ff06068210 */ /* 0x000fe20007ffe1ff */
[--C-:B0-----:R-:W-:Y:S01]  /*4180*/  IMAD.MOV R2, RZ, RZ, -R11.reuse ;  /* 0x000000ffff027224 */ /* 0x101fe200078e0a0b */
[----:B------:R-:W-:Y:S01]  /*4190*/  @!P1 LOP3.LUT R6, RZ, R7, RZ, 0x33, !PT ;  /* 0x00000007ff069212 */ /* 0x000fe200078e33ff */
[----:B------:R-:W-:Y:S02]  /*41a0*/  IMAD.MOV.U32 R10, RZ, RZ, RZ ;  /* 0x000000ffff0a7224 */ /* 0x000fe400078e00ff */
[----:B------:R-:W-:Y:S02]  /*41b0*/  IMAD R2, R2, R3, RZ ;  /* 0x0000000302027224 */ /* 0x000fe400078e02ff */
[----:B------:R-:W-:Y:S02]  /*41c0*/  IMAD R7, R6, R7, RZ ;  /* 0x0000000706077224 */ /* 0x000fe400078e02ff */
[----:B------:R-:W-:-:S04]  /*41d0*/  IMAD.HI.U32 R2, R11, R2, R10 ;  /* 0x000000020b027227 */ /* 0x000fc800078e000a */
[----:B------:R-:W-:Y:S02]  /*41e0*/  IMAD.IADD R8, R20, 0x1, -R7 ;  /* 0x0000000114087824 */ /* 0x000fe400078e0a07 */
[----:B------:R-:W-:-:S03]  /*41f0*/  IMAD.WIDE.U32 R10, R6, c[0x0][0x1e0], RZ ;  /* 0x00007800060a7a25 */ /* 0x000fc600078e00ff */
[----:B------:R-:W-:Y:S02]  /*4200*/  IABS R0, R8 ;  /* 0x0000000800007213 */ /* 0x000fe40000000000 */
[----:B------:R-:W-:-:S03]  /*4210*/  LOP3.LUT R8, R8, c[0x0][0x214], RZ, 0x3c, !PT ;  /* 0x0000850008087a12 */ /* 0x000fc600078e3cff */
[----:B------:R-:W-:Y:S01]  /*4220*/  IMAD.HI.U32 R9, R2, R0, RZ ;  /* 0x0000000002097227 */ /* 0x000fe200078e00ff */
[----:B------:R-:W-:-:S04]  /*4230*/  ISETP.GE.AND P1, PT, R8, RZ, PT ;  /* 0x000000ff0800720c */ /* 0x000fc80003f26270 */
        /* <DEDUP_REMOVED lines=22> */
[----:B------:R-:W-:Y:S02]  /*43a0*/  IMAD.IADD R11, R11, 0x1, R2 ;  /* 0x000000010b0b7824 */ /* 0x000fe400078e0202 */
[----:B------:R-:W-:Y:S02]  /*43b0*/  IMAD R0, R0, c[0x0][0x1e8], RZ ;  /* 0x00007a0000007a24 */ /* 0x000fe400078e02ff */
[----:B------:R-:W-:-:S04]  /*43c0*/  IMAD.WIDE.U32 R10, R7, c[0x0][0x1e8], R10 ;  /* 0x00007a00070a7a25 */ /* 0x000fc800078e000a */
[----:B------:R-:W-:Y:S01]  /*43d0*/  IMAD R0, R7, c[0x0][0x1ec], R0 ;  /* 0x00007b0007007a24 */ /* 0x000fe200078e0200 */
[----:B------:R-:W-:-:S03]  /*43e0*/  @!P0 IADD3 R2, P1, R27, R10, RZ ;  /* 0x0000000a1b028210 */ /* 0x000fc60007f3e0ff */
[----:B------:R-:W-:-:S05]  /*43f0*/  IMAD.IADD R0, R11, 0x1, R0 ;  /* 0x000000010b007824 */ /* 0x000fca00078e0200 */
        /* <DEDUP_REMOVED lines=12> */
        .weak           $__internal_2_$__cuda_sm20_div_s64
        .type           $__internal_2_$__cuda_sm20_div_s64,@function
        .size           $__internal_2_$__cuda_sm20_div_s64,(.L_x_8718 - $__internal_2_$__cuda_sm20_div_s64)
$__internal_2_$__cuda_sm20_div_s64:
        /* <DEDUP_REMOVED lines=29> */
[----:B------:R-:W-:-:S04]  /*4690*/  IMAD.X R26, RZ, RZ, ~R26, P0 ;  /* 0x000000ffff1a7224 */ /* 0x000fc800000e0e1a */
[----:B------:R-:W-:-:S04]  /*46a0*/  IMAD.WIDE.U32 R34, P5, R35, R26, R34 ;  /* 0x0000001a23227225 */ /* 0x000fc800078a0022 */
[C---:B------:R-:W-:Y:S02]  /*46b0*/  IMAD R21, R27.reuse, R26, RZ ;  /* 0x0000001a1b157224 */ /* 0x040fe400078e02ff */
[----:B------:R-:W-:-:S04]  /*46c0*/  IMAD.HI.U32 R20, P4, R27, R20, R34 ;  /* 0x000000141b147227 */ /* 0x000fc80007880022 */
[----:B------:R-:W-:Y:S01]  /*46d0*/  IMAD.HI.U32 R19, R27, R26, RZ ;  /* 0x0000001a1b137227 */ /* 0x000fe200078e00ff */
[----:B------:R-:W-:Y:S02]  /*46e0*/  IADD3 R21, P3, R21, R20, RZ ;  /* 0x0000001415157210 */ /* 0x000fe40007f7e0ff */
[-C--:B------:R-:W-:Y:S01]  /*46f0*/  IADD3 R20, P0, RZ, -R18.reuse, RZ ;  /* 0x80000012ff147210 */ /* 0x080fe20007f1e0ff */
[----:B------:R-:W-:Y:S02]  /*4700*/  IMAD.X R27, R19, 0x1, R27, P5 ;  /* 0x00000001131b7824 */ /* 0x000fe400028e061b */
[----:B------:R-:W-:Y:S01]  /*4710*/  IMAD.MOV.U32 R35, RZ, RZ, RZ ;  /* 0x000000ffff237224 */ /* 0x000fe200078e00ff */
[----:B------:R-:W-:Y:S01]  /*4720*/  SEL R20, R20, R18, !P2 ;  /* 0x0000001214147207 */ /* 0x000fe20005000000 */
[----:B------:R-:W-:-:S04]  /*4730*/  IMAD.X R26, RZ, RZ, ~R17, P0 ;  /* 0x000000ffff1a7224 */ /* 0x000fc800000e0e11 */
[----:B------:R-:W-:Y:S01]  /*4740*/  IMAD.HI.U32 R34, R21, R20, RZ ;  /* 0x0000001415227227 */ /* 0x000fe200078e00ff */
[----:B------:R-:W-:Y:S02]  /*4750*/  SEL R19, R26, R17, !P2 ;  /* 0x000000111a137207 */ /* 0x000fe40005000000 */
        /* <DEDUP_REMOVED lines=8> */
[----:B------:R-:W-:Y:S01]  /*47e0*/  IMAD R21, R27, R39, R35 ;  /* 0x000000271b157224 */ /* 0x000fe200078e0223 */
[----:B------:R-:W-:Y:S01]  /*47f0*/  IADD3 R20, P0, -R34, R20, RZ ;  /* 0x0000001422147210 */ /* 0x000fe20007f1e1ff */
[----:B------:R-:W-:-:S03]  /*4800*/  IMAD.X R26, RZ, RZ, R26, P2 ;  /* 0x000000ffff1a7224 */ /* 0x000fc600010e061a */
[-C--:B------:R-:W-:Y:S01]  /*4810*/  ISETP.GE.U32.AND P4, PT, R20, R38.reuse, PT ;  /* 0x000000261400720c */ /* 0x080fe20003f86070 */
[-C--:B------:R-:W-:Y:S01]  /*4820*/  IMAD R34, R26, R38.reuse, R21 ;  /* 0x000000261a227224 */ /* 0x080fe200078e0215 */
[----:B------:R-:W-:-:S03]  /*4830*/  IADD3 R21, P3, R20, -R38, RZ ;  /* 0x8000002614157210 */ /* 0x000fc60007f7e0ff */
[----:B------:R-:W-:Y:S01]  /*4840*/  IMAD.X R19, R19, 0x1, ~R34, P0 ;  /* 0x0000000113137824 */ /* 0x000fe200000e0e22 */
[----:B------:R-:W-:-:S04]  /*4850*/  IADD3 R34, P2, R27, 0x1, RZ ;  /* 0x000000011b227810 */ /* 0x000fc80007f5e0ff */
[----:B------:R-:W-:-:S04]  /*4860*/  ISETP.GE.U32.AND.EX P4, PT, R19, R39, PT, P4 ;  /* 0x000000271300720c */ /* 0x000fc80003f86140 */
[----:B------:R-:W-:Y:S01]  /*4870*/  SEL R21, R21, R20, P4 ;  /* 0x0000001415157207 */ /* 0x000fe20002000000 */
[----:B------:R-:W-:Y:S01]  /*4880*/  IMAD.X R20, R19, 0x1, ~R39, P3 ;  /* 0x0000000113147824 */ /* 0x000fe200018e0e27 */
[----:B------:R-:W-:Y:S02]  /*4890*/  SEL R34, R34, R27, P4 ;  /* 0x0000001b22227207 */ /* 0x000fe40002000000 */
[----:B------:R-:W-:Y:S01]  /*48a0*/  ISETP.GE.U32.AND P0, PT, R21, R38, PT ;  /* 0x000000261500720c */ /* 0x000fe20003f06070 */
[----:B------:R-:W-:Y:S01]  /*48b0*/  IMAD.X R21, RZ, RZ, R26, P2 ;  /* 0x000000ffff157224 */ /* 0x000fe200010e061a */
[----:B------:R-:W-:Y:S02]  /*48c0*/  SEL R19, R20, R19, P4 ;  /* 0x0000001314137207 */ /* 0x000fe40002000000 */
[----:B------:R-:W-:Y:S02]  /*48d0*/  IADD3 R27, P2, R34, 0x1, RZ ;  /* 0x00000001221b7810 */ /* 0x000fe40007f5e0ff */
[----:B------:R-:W-:Y:S01]  /*48e0*/  SEL R21, R21, R26, P4 ;  /* 0x0000001a15157207 */ /* 0x000fe20002000000 */
[----:B------:R-:W-:Y:S01]  /*48f0*/  IMAD.MOV.U32 R26, RZ, RZ, R22 ;  /* 0x000000ffff1a7224 */ /* 0x000fe200078e0016 */
[----:B------:R-:W-:-:S02]  /*4900*/  ISETP.GE.U32.AND.EX P0, PT, R19, R39, PT, P0 ;  /* 0x000000271300720c */ /* 0x000fc40003f06100 */
[----:B------:R-:W-:Y:S02]  /*4910*/  IADD3.X R20, RZ, R21, RZ, P2, !PT ;  /* 0x00000015ff147210 */ /* 0x000fe400017fe4ff */
[----:B------:R-:W-:Y:S02]  /*4920*/  SEL R27, R27, R34, P0 ;  /* 0x000000221b1b7207 */ /* 0x000fe40000000000 */
[----:B------:R-:W-:Y:S02]  /*4930*/  LOP3.LUT R19, R23, R17, RZ, 0x3c, !PT ;  /* 0x0000001117137212 */ /* 0x000fe400078e3cff */
[----:B------:R-:W-:Y:S02]  /*4940*/  SEL R21, R20, R21, P0 ;  /* 0x0000001514157207 */ /* 0x000fe40000000000 */
[----:B------:R-:W-:Y:S02]  /*4950*/  IADD3 R20, P2, RZ, -R27, RZ ;  /* 0x8000001bff147210 */ /* 0x000fe40007f5e0ff */
[----:B------:R-:W-:-:S02]  /*4960*/  ISETP.GE.AND P3, PT, R19, RZ, PT ;  /* 0x000000ff1300720c */ /* 0x000fc40003f66270 */
[----:B------:R-:W-:Y:S01]  /*4970*/  ISETP.NE.U32.AND P0, PT, R24, RZ, PT ;  /* 0x000000ff1800720c */ /* 0x000fe20003f05070 */
[----:B------:R-:W-:Y:S01]  /*4980*/  IMAD.X R24, RZ, RZ, ~R21, P2 ;  /* 0x000000ffff187224 */ /* 0x000fe200010e0e15 */
[----:B------:R-:W-:Y:S01]  /*4990*/  SEL R20, R20, R27, !P3 ;  /* 0x0000001b14147207 */ /* 0x000fe20005800000 */
[----:B------:R-:W-:Y:S01]  /*49a0*/  IMAD.MOV.U32 R27, RZ, RZ, 0x0 ;  /* 0x00000000ff1b7424 */ /* 0x000fe200078e00ff */
[----:B------:R-:W-:Y:S02]  /*49b0*/  ISETP.NE.AND.EX P0, PT, R23, RZ, PT, P0 ;  /* 0x000000ff1700720c */ /* 0x000fe40003f05300 */
[----:B------:R-:W-:Y:S02]  /*49c0*/  SEL R24, R24, R21, !P3 ;  /* 0x0000001518187207 */ /* 0x000fe40005800000 */
[----:B------:R-:W-:Y:S02]  /*49d0*/  SEL R20, R20, 0xffffffff, P0 ;  /* 0xffffffff14147807 */ /* 0x000fe40000000000 */
[----:B------:R-:W-:Y:S01]  /*49e0*/  SEL R21, R24, 0xffffffff, P0 ;  /* 0xffffffff18157807 */ /* 0x000fe20000000000 */
[----:B------:R-:W-:Y:S06]  /*49f0*/  RET.REL.NODEC R26 `(_ZN5flash32flash_fwd_splitkv_combine_kernelI23Flash_fwd_kernel_traitsILi256ELi64ELi64ELi4ELb0ELb0EN7cutlass6half_tE19Flash_kernel_traitsILi256ELi64ELi64ELi4ES3_EELi4ELi5ELb0EEEvNS_16Flash_fwd_paramsE) ;  /* 0xffffb6001a007950 */ /* 0x000fec0003c3ffff */
.L_x_139:
        /* <DEDUP_REMOVED lines=16> */
.L_x_8718:


//--------------------- .text._ZN5flash32flash_fwd_splitkv_combine_kernelI23Flash_fwd_kernel_traitsILi256ELi64ELi64ELi4ELb0ELb0EN7cutlass6half_tE19Flash_kernel_traitsILi256ELi64ELi64ELi4ES3_EELi4ELi4ELb0EEEvNS_16Flash_fwd_paramsE --------------------------
	.section	.text._ZN5flash32flash_fwd_splitkv_combine_kernelI23Flash_fwd_kernel_traitsILi256ELi64ELi64ELi4ELb0ELb0EN7cutlass6half_tE19Flash_kernel_traitsILi256ELi64ELi64ELi4ES3_EELi4ELi4ELb0EEEvNS_16Flash_fwd_paramsE,"ax",@progbits
	.sectioninfo	@"SHI_REGISTERS=52"
	.align	128
        .global         _ZN5flash32flash_fwd_splitkv_combine_kernelI23Flash_fwd_kernel_traitsILi256ELi64ELi64ELi4ELb0ELb0EN7cutlass6half_tE19Flash_kernel_traitsILi256ELi64ELi64ELi4ES3_EELi4ELi4ELb0EEEvNS_16Flash_fwd_paramsE
        .type           _ZN5flash32flash_fwd_splitkv_combine_kernelI23Flash_fwd_kernel_traitsILi256ELi64ELi64ELi4ELb0ELb0EN7cutlass6half_tE19Flash_kernel_traitsILi256ELi64ELi64ELi4ES3_EELi4ELi4ELb0EEEvNS_16Flash_fwd_paramsE,@function
        .size           _ZN5flash32flash_fwd_splitkv_combine_kernelI23Flash_fwd_kernel_traitsILi256ELi64ELi64ELi4ELb0ELb0EN7cutlass6half_tE19Flash_kernel_traitsILi256ELi64ELi64ELi4ES3_EELi4ELi4ELb0EEEvNS_16Flash_fwd_paramsE,(.L_x_8719 - _ZN5flash32flash_fwd_splitkv_combine_kernelI23Flash_fwd_kernel_traitsILi256ELi64ELi64ELi4ELb0ELb0EN7cutlass6half_tE19Flash_kernel_traitsILi256ELi64ELi64ELi4ES3_EELi4ELi4ELb0EEEvNS_16Flash_fwd_paramsE)
        .other          _ZN5flash32flash_fwd_splitkv_combine_kernelI23Flash_fwd_kernel_traitsILi256ELi64ELi64ELi4ELb0ELb0EN7cutlass6half_tE19Flash_kernel_traitsILi256ELi64ELi64ELi4ES3_EELi4ELi4ELb0EEEvNS_16Flash_fwd_paramsE,@"STO_CUDA_ENTRY STV_DEFAULT"
_ZN5flash32flash_fwd_splitkv_combine_kernelI23Flash_fwd_kernel_traitsILi256ELi64ELi64ELi4ELb0ELb0EN7cutlass6half_tE19Flash_kernel_traitsILi256ELi64ELi64ELi4ES3_EELi4ELi4ELb0EEEvNS_16Flash_fwd_paramsE:
.text._ZN5flash32flash_fwd_splitkv_combine_kernelI23Flash_fwd_kernel_traitsILi256ELi64ELi64ELi4ELb0ELb0EN7cutlass6half_tE19Flash_kernel_traitsILi256ELi64ELi64ELi4ES3_EELi4ELi4ELb0EEEvNS_16Flash_fwd_paramsE:
        /* <DEDUP_REMOVED lines=23> */
[----:B------:R-:W-:Y:S05]  /*0170*/  CALL.REL.NOINC `($__internal_3_$__cuda_sm20_div_s64) ;  /* 0x0000433000007944 */ /* 0x000fea0003c00000 */
[----:B------:R-:W-:Y:S05]  /*0180*/  BRA `(.L_x_141) ;  /* 0x0000013000007947 */ /* 0x000fea0003800000 */
.L_x_140:
        /* <DEDUP_REMOVED lines=19> */
.L_x_141:
        /* <DEDUP_REMOVED lines=12> */
[----:B------:R-:W-:Y:S05]  /*0380*/  CALL.REL.NOINC `($__internal_3_$__cuda_sm20_div_s64) ;  /* 0x0000412000007944 */ /* 0x000fea0003c00000 */
[----:B------:R-:W-:Y:S02]  /*0390*/  MOV R8, R20 ;  /* 0x0000001400087202 */ /* 0x000fe40000000f00 */
[----:B------:R-:W-:Y:S01]  /*03a0*/  MOV R9, R21 ;  /* 0x0000001500097202 */ /* 0x000fe20000000f00 */
[----:B------:R-:W-:Y:S05]  /*03b0*/  BRA `(.L_x_144) ;  /* 0x0000013000007947 */ /* 0x000fea0003800000 */
.L_x_143:
        /* <DEDUP_REMOVED lines=19> */
.L_x_144:
[----:B------:R-:W-:Y:S05]  /*04f0*/  BSYNC B0 ;  /* 0x0000000000007941 */ /* 0x000fea0003800000 */
.L_x_142:
        /* <DEDUP_REMOVED lines=43> */
.L_x_146:
        /* <DEDUP_REMOVED lines=19> */
.L_x_147:
[----:B------:R-:W-:Y:S05]  /*08e0*/  BSYNC B0 ;  /* 0x0000000000007941 */ /* 0x000fea0003800000 */
.L_x_145:
        /* <DEDUP_REMOVED lines=74> */
[----:B------:R-:W-:Y:S02]  /*0d90*/  MOV R32, R20 ;  /* 0x0000001400207202 */ /* 0x000fe40000000f00 */
[----:B------:R-:W-:Y:S01]  /*0da0*/  MOV R33, R21 ;  /* 0x0000001500217202 */ /* 0x000fe20000000f00 */
[----:B------:R-:W-:Y:S05]  /*0db0*/  BRA `(.L_x_150) ;  /* 0x0000013000007947 */ /* 0x000fea0003800000 */
.L_x_149:
        /* <DEDUP_REMOVED lines=19> */
.L_x_150:
[----:B------:R-:W-:Y:S05]  /*0ef0*/  BSYNC B0 ;  /* 0x0000000000007941 */ /* 0x000fea0003800000 */
.L_x_148:
        /* <DEDUP_REMOVED lines=41> */
.L_x_152:
        /* <DEDUP_REMOVED lines=19> */
.L_x_153:
[----:B------:R-:W-:Y:S05]  /*12c0*/  BSYNC B0 ;  /* 0x0000000000007941 */ /* 0x000fea0003800000 */
.L_x_151:
        /* <DEDUP_REMOVED lines=131> */
.L_x_155:
[----:B------:R-:W-:Y:S05]  /*1b00*/  BSYNC B0 ;  /* 0x0000000000007941 */ /* 0x000fea0003800000 */
.L_x_154:
        /* <DEDUP_REMOVED lines=95> */
.L_x_160:
        /* <DEDUP_REMOVED lines=22> */
.L_x_161:
[----:B------:R-:W-:Y:S05]  /*2260*/  BSYNC B0 ;  /* 0x0000000000007941 */ /* 0x000fea0003800000 */
.L_x_159:
[----:B------:R-:W-:Y:S01]  /*2270*/  LOP3.LUT R19, R17, R0, RZ, 0xfc, !PT ;  /* 0x0000000011137212 */ /* 0x000fe200078efcff */
[----:B------:R-:W-:Y:S03]  /*2280*/  BSSY B0, `(.L_x_162) ;  /* 0x0000028000007945 */ /* 0x000fe60003800000 */
[----:B------:R-:W-:-:S13]  /*2290*/  ISETP.NE.U32.AND P0, PT, R19, RZ, PT ;  /* 0x000000ff1300720c */ /* 0x000fda0003f05070 */
[----:B------:R-:W-:Y:S05]  /*22a0*/  @!P0 BRA `(.L_x_163) ;  /* 0x000000f000008947 */ /* 0x000fea0003800000 */
[----:B------:R-:W-:Y:S01]  /*22b0*/  IMAD.MOV.U32 R24, RZ, RZ, R30 ;  /* 0x000000ffff187224 */ /* 0x000fe200078e001e */
[----:B------:R-:W-:Y:S02]  /*22c0*/  MOV R23, R0 ;  /* 0x0000000000177202 */ /* 0x000fe40000000f00 */
[----:B------:R-:W-:Y:S02]  /*22d0*/  MOV R22, 0x22f0 ;  /* 0x000022f000167802 */ /* 0x000fe40000000f00 */
[----:B------:R-:W-:Y:S05]  /*22e0*/  CALL.REL.NOINC `($__internal_3_$__cuda_sm20_div_s64) ;  /* 0x000021c000007944 */ /* 0x000fea0003c00000 */
        /* <DEDUP_REMOVED lines=11> */
.L_x_163:
        /* <DEDUP_REMOVED lines=22> */
.L_x_164:
[----:B------:R-:W-:Y:S05]  /*2500*/  BSYNC B0 ;  /* 0x0000000000007941 */ /* 0x000fea0003800000 */
.L_x_162:
        /* <DEDUP_REMOVED lines=11> */
[----:B------:R-:W-:Y:S05]  /*25c0*/  CALL.REL.NOINC `($__internal_3_$__cuda_sm20_div_s64) ;  /* 0x00001ee000007944 */ /* 0x000fea0003c00000 */
[----:B------:R-:W-:-:S04]  /*25d0*/  IADD3 R17, P0, RZ, -R20, RZ ;  /* 0x80000014ff117210 */ /* 0x000fc80007f1e0ff */
[----:B------:R-:W-:Y:S01]  /*25e0*/  IADD3.X R18, RZ, ~R21, RZ, P0, !PT ;  /* 0x80000015ff127210 */ /* 0x000fe200007fe4ff */
[----:B------:R-:W-:-:S04]  /*25f0*/  IMAD.WIDE.U32 R36, R5, R17, R36 ;  /* 0x0000001105247225 */ /* 0x000fc800078e0024 */
[----:B------:R-:W-:-:S04]  /*2600*/  IMAD R18, R18, R5, RZ ;  /* 0x0000000512127224 */ /* 0x000fc800078e02ff */
[----:B------:R-:W-:-:S05]  /*2610*/  IMAD R4, R4, R17, R18 ;  /* 0x0000001104047224 */ /* 0x000fca00078e0212 */
[----:B------:R-:W-:Y:S01]  /*2620*/  IADD3 R4, R37, R4, RZ ;  /* 0x0000000425047210 */ /* 0x000fe20007ffe0ff */
[----:B------:R-:W-:Y:S05]  /*2630*/  BRA `(.L_x_167) ;  /* 0x0000016000007947 */ /* 0x000fea0003800000 */
.L_x_166:
        /* <DEDUP_REMOVED lines=22> */
.L_x_167:
[----:B------:R-:W-:Y:S05]  /*27a0*/  BSYNC B0 ;  /* 0x0000000000007941 */ /* 0x000fea0003800000 */
.L_x_165:
        /* <DEDUP_REMOVED lines=38> */
[----:B------:R-:W-:Y:S05]  /*2a10*/  CALL.REL.NOINC `($__internal_3_$__cuda_sm20_div_s64) ;  /* 0x00001a9000007944 */ /* 0x000fea0003c00000 */
        /* <DEDUP_REMOVED lines=12> */
.L_x_169:
        /* <DEDUP_REMOVED lines=23> */
.L_x_170:
[----:B------:R-:W-:Y:S05]  /*2c50*/  BSYNC B0 ;  /* 0x0000000000007941 */ /* 0x000fea0003800000 */
.L_x_168:
        /* <DEDUP_REMOVED lines=19> */
.L_x_172:
        /* <DEDUP_REMOVED lines=22> */
.L_x_173:
[----:B------:R-:W-:Y:S05]  /*2ef0*/  BSYNC B0 ;  /* 0x0000000000007941 */ /* 0x000fea0003800000 */
.L_x_171:
        /* <DEDUP_REMOVED lines=20> */
.L_x_175:
        /* <DEDUP_REMOVED lines=23> */
.L_x_176:
[----:B------:R-:W-:Y:S05]  /*31b0*/  BSYNC B0 ;  /* 0x0000000000007941 */ /* 0x000fea0003800000 */
.L_x_174:
        /* <DEDUP_REMOVED lines=25> */
[----:B------:R-:W-:Y:S05]  /*3350*/  CALL.REL.NOINC `($__internal_3_$__cuda_sm20_div_s64) ;  /* 0x0000115000007944 */ /* 0x000fea0003c00000 */
        /* <DEDUP_REMOVED lines=12> */
.L_x_178:
        /* <DEDUP_REMOVED lines=23> */
.L_x_179:
[----:B------:R-:W-:Y:S05]  /*3590*/  BSYNC B0 ;  /* 0x0000000000007941 */ /* 0x000fea0003800000 */
.L_x_177:
        /* <DEDUP_REMOVED lines=29> */
.L_x_181:
        /* <DEDUP_REMOVED lines=23> */
.L_x_182:
[----:B------:R-:W-:Y:S05]  /*38e0*/  BSYNC B0 ;  /* 0x0000000000007941 */ /* 0x000fea0003800000 */
.L_x_180:
        /* <DEDUP_REMOVED lines=20> */
.L_x_158:
[----:B------:R-:W-:-:S04]  /*3a30*/  LEA R2, P0, R36, c[0x0][0x200], 0x2 ;  /* 0x0000800024027a11 */ /* 0x000fc800078010ff */
[----:B------:R-:W-:-:S05]  /*3a40*/  LEA.HI.X R3, R36, c[0x0][0x204], R37, 0x2, P0 ;  /* 0x0000810024037a11 */ /* 0x000fca00000f1425 */
[----:B------:R0:W-:Y:S04]  /*3a50*/  STG.E [R2.64], R28 ;  /* 0x0000001c02007986 */ /* 0x0001e8000c10190a */
.L_x_157:
[----:B------:R-:W-:Y:S05]  /*3a60*/  BSYNC B1 ;  /* 0x0000000000017941 */ /* 0x000fea0003800000 */
.L_x_156:
[----:B------:R-:W1:Y:S01]  /*3a70*/  S2R R25, SR_TID.X ;  /* 0x0000000000197919 */ /* 0x000e620000002100 */
[----:B------:R-:W-:Y:S01]  /*3a80*/  IMAD.MOV.U32 R9, RZ, RZ, RZ ;  /* 0x000000ffff097224 */ /* 0x000fe200078e00ff */
[----:B------:R-:W-:Y:S01]  /*3a90*/  CS2R R6, SRZ ;  /* 0x0000000000067805 */ /* 0x000fe2000001ff00 */
[----:B-1----:R-:W-:-:S04]  /*3aa0*/  SHF.R.S32.HI R24, RZ, 0x1f, R25 ;  /* 0x0000001fff187819 */ /* 0x002fc80000011419 */
[CC--:B0-----:R-:W-:Y:S02]  /*3ab0*/  LEA.HI R2, R24.reuse, R25.reuse, RZ, 0x4 ;  /* 0x0000001918027211 */ /* 0x0c1fe400078f20ff */
[----:B------:R-:W-:Y:S02]  /*3ac0*/  LEA.HI R24, R24, R25, RZ, 0x5 ;  /* 0x0000001918187211 */ /* 0x000fe400078f28ff */
[----:B------:R-:W-:Y:S02]  /*3ad0*/  LOP3.LUT R0, R2, 0xfffffff0, RZ, 0xc0, !PT ;  /* 0xfffffff002007812 */ /* 0x000fe400078ec0ff */
[----:B------:R-:W-:Y:S02]  /*3ae0*/  LOP3.LUT R4, R24, 0x3fffffe0, RZ, 0xc0, !PT ;  /* 0x3fffffe018047812 */ /* 0x000fe400078ec0ff */
[----:B------:R-:W-:Y:S01]  /*3af0*/  SHF.R.S32.HI R24, RZ, 0x5, R24 ;  /* 0x00000005ff187819 */ /* 0x000fe20000011418 */
[----:B------:R-:W-:-:S05]  /*3b00*/  IMAD.IADD R0, R25, 0x1, -R0 ;  /* 0x0000000119007824 */ /* 0x000fca00078e0a00 */
[----:B------:R-:W-:-:S04]  /*3b10*/  ISETP.GE.AND P0, PT, R0, c[0x0][0x314], PT ;  /* 0x0000c50000007a0c */ /* 0x000fc80003f06270 */
[C---:B------:R-:W-:Y:S01]  /*3b20*/  ISETP.GT.OR P0, PT, R25.reuse, 0x3f, P0 ;  /* 0x0000003f1900780c */ /* 0x040fe20000704670 */
[----:B------:R-:W-:-:S04]  /*3b30*/  IMAD.IADD R25, R25, 0x1, -R4 ;  /* 0x0000000119197824 */ /* 0x000fc800078e0a04 */
[----:B------:R-:W-:-:S05]  /*3b40*/  IMAD.SHL.U32 R25, R25, 0x4, RZ ;  /* 0x0000000419197824 */ /* 0x000fca00078e00ff */
[----:B------:R-:W-:-:S03]  /*3b50*/  IADD3 R23, R25, 0x80, RZ ;  /* 0x0000008019177810 */ /* 0x000fc60007ffe0ff */
[----:B------:R-:W-:Y:S01]  /*3b60*/  @!P0 FADD.FTZ R3, -R28, R29 ;  /* 0x0000001d1c038221 */ /* 0x000fe20000010100 */
[----:B------:R-:W-:Y:S01]  /*3b70*/  @!P0 SHF.R.S32.HI R5, RZ, 0x4, R2 ;  /* 0x00000004ff058819 */ /* 0x000fe20000011402 */
[----:B------:R-:W-:Y:S02]  /*3b80*/  IMAD.MOV.U32 R2, RZ, RZ, c[0x0][0x314] ;  /* 0x0000c500ff027624 */ /* 0x000fe400078e00ff */
[----:B------:R-:W-:Y:S02]  /*3b90*/  @!P0 FMUL.FTZ R3, R3, 1.4426950216293334961 ;  /* 0x3fb8aa3b03038820 */ /* 0x000fe40000410000 */
[----:B------:R-:W-:Y:S02]  /*3ba0*/  @!P0 IMAD R0, R0, 0x5, R5 ;  /* 0x0000000500008824 */ /* 0x000fe400078e0205 */
[----:B------:R-:W-:Y:S02]  /*3bb0*/  CS2R R4, SRZ ;  /* 0x0000000000047805 */ /* 0x000fe4000001ff00 */
[----:B------:R-:W0:Y:S02]  /*3bc0*/  @!P0 MUFU.EX2 R3, R3 ;  /* 0x0000000300038308 */ /* 0x000e240000000800 */
[----:B0-----:R0:W-:Y:S04]  /*3bd0*/  @!P0 STS [R0.X4], R3 ;  /* 0x0000000300008388 */ /* 0x0011e80000004800 */
[----:B------:R-:W-:Y:S01]  /*3be0*/  BAR.SYNC.DEFER_BLOCKING 0x0 ;  /* 0x0000000000007b1d */ /* 0x000fe20000010000 */
[----:B------:R-:W-:-:S02]  /*3bf0*/  ISETP.GE.AND P0, PT, R2, 0x1, PT ;  /* 0x000000010200780c */ /* 0x000fc40003f06270 */
        /* <DEDUP_REMOVED lines=23> */
[----:B------:R-:W-:Y:S02]  /*3d70*/  IMAD.X R21, RZ, RZ, R21, P0 ;  /* 0x000000ffff157224 */ /* 0x000fe400000e0615 */
.L_x_186:
        /* <DEDUP_REMOVED lines=10> */
.L_x_185:
[----:B------:R-:W-:Y:S05]  /*3e20*/  BSYNC B0 ;  /* 0x0000000000007941 */ /* 0x000fea0003800000 */
.L_x_184:
        /* <DEDUP_REMOVED lines=15> */
.L_x_183:
        /* <DEDUP_REMOVED lines=89> */
        .weak           $__internal_3_$__cuda_sm20_div_s64
        .type           $__internal_3_$__cuda_sm20_div_s64,@function
        .size           $__internal_3_$__cuda_sm20_div_s64,(.L_x_8719 - $__internal_3_$__cuda_sm20_div_s64)
$__internal_3_$__cuda_sm20_div_s64:
        /* <DEDUP_REMOVED lines=83> */
[----:B------:R-:W-:Y:S06]  /*49e0*/  RET.REL.NODEC R26 `(_ZN5flash32flash_fwd_splitkv_combine_kernelI23Flash_fwd_kernel_traitsILi256ELi64ELi64ELi4ELb0ELb0EN7cutlass6half_tE19Flash_kernel_traitsILi256ELi64ELi64ELi4ES3_EELi4ELi4ELb0EEEvNS_16Flash_fwd_paramsE) ;  /* 0xffffb6101a007950 */ /* 0x000fec0003c3ffff */
.L_x_187:
        /* <DEDUP_REMOVED lines=9> */
.L_x_8719:


//--------------------- .text._ZN5flash32flash_fwd_splitkv_combine_kernelI23Flash_fwd_kernel_traitsILi256ELi64ELi64ELi4ELb0ELb0EN7cutlass6half_tE19Flash_kernel_traitsILi256ELi64ELi64ELi4ES3_EELi4ELi3ELb0EEEvNS_16Flash_fwd_paramsE --------------------------
	.section	.text._ZN5flash32flash_fwd_splitkv_combine_kernelI23Flash_fwd_kernel_traitsILi256ELi64ELi64ELi4ELb0ELb0EN7cutlass6half_tE19Flash_kernel_traitsILi256ELi64ELi64ELi4ES3_EELi4ELi3ELb0EEEvNS_16Flash_fwd_paramsE,"ax",@progbits
	.sectioninfo	@"SHI_REGISTERS=52"
	.align	128
        .global         _ZN5flash32flash_fwd_splitkv_combine_kernelI23Flash_fwd_kernel_traitsILi256ELi64ELi64ELi4ELb0ELb0EN7cutlass6half_tE19Flash_kernel_traitsILi256ELi64ELi64ELi4ES3_EELi4ELi3ELb0EEEvNS_16Flash_fwd_paramsE
        .type           _ZN5flash32flash_fwd_splitkv_combine_kernelI23Flash_fwd_kernel_traitsILi256ELi64ELi64ELi4ELb0ELb0EN7cutlass6half_tE19Flash_kernel_traitsILi256ELi64ELi64ELi4ES3_EELi4ELi3ELb0EEEvNS_16Flash_fwd_paramsE,@function
        .size           _ZN5flash32flash_fwd_splitkv_combine_kernelI23Flash_fwd_kernel_traitsILi256ELi64ELi64ELi4ELb0ELb0EN7cutlass6half_tE19Flash_kernel_traitsILi256ELi64ELi64ELi4ES3_EELi4ELi3ELb0EEEvNS_16Flash_fwd_paramsE,(.L_x_8720 - _ZN5flash32flash_fwd_splitkv_combine_kernelI23Flash_fwd_kernel_traitsILi256ELi64ELi64ELi4ELb0ELb0EN7cutlass6half_tE19Flash_kernel_traitsILi256ELi64ELi64ELi4ES3_EELi4ELi3ELb0EEEvNS_16Flash_fwd_paramsE)
        .other          _ZN5flash32flash_fwd_splitkv_combine_kernelI23Flash_fwd_kernel_traitsILi256ELi64ELi64ELi4ELb0ELb0EN7cutlass6half_tE19Flash_kernel_traitsILi256ELi64ELi64ELi4ES3_EELi4ELi3ELb0EEEvNS_16Flash_fwd_paramsE,@"STO_CUDA_ENTRY STV_DEFAULT"
_ZN5flash32flash_fwd_splitkv_combine_kernelI23Flash_fwd_kernel_traitsILi256ELi64ELi64ELi4ELb0ELb0EN7cutlass6half_tE19Flash_kernel_traitsILi256ELi64ELi64ELi4ES3_EELi4ELi3ELb0EEEvNS_16Flash_fwd_paramsE:
.text._ZN5flash32flash_fwd_splitkv_combine_kernelI23Flash_fwd_kernel_traitsILi256ELi64ELi64ELi4ELb0ELb0EN7cutlass6half_tE19Flash_kernel_traitsILi256ELi64ELi64ELi4ES3_EELi4ELi3ELb0EEEvNS_16Flash_fwd_paramsE:
        /* <DEDUP_REMOVED lines=23> */
[----:B------:R-:W-:Y:S05]  /*0170*/  CALL.REL.NOINC `($__internal_4_$__cuda_sm20_div_s64) ;  /* 0x000042f000007944 */ /* 0x000fea0003c00000 */
[----:B------:R-:W-:Y:S05]  /*0180*/  BRA `(.L_x_189) ;  /* 0x0000013000007947 */ /* 0x000fea0003800000 */
.L_x_188:
        /* <DEDUP_REMOVED lines=19> */
.L_x_189:
        /* <DEDUP_REMOVED lines=12> */
[----:B------:R-:W-:Y:S05]  /*0380*/  CALL.REL.NOINC `($__internal_4_$__cuda_sm20_div_s64) ;  /* 0x000040e000007944 */ /* 0x000fea0003c00000 */
[----:B------:R-:W-:Y:S02]  /*0390*/  MOV R8, R20 ;  /* 0x0000001400087202 */ /* 0x000fe40000000f00 */
[----:B------:R-:W-:Y:S01]  /*03a0*/  MOV R9, R21 ;  /* 0x0000001500097202 */ /* 0x000fe20000000f00 */
[----:B------:R-:W-:Y:S05]  /*03b0*/  BRA `(.L_x_192) ;  /* 0x0000013000007947 */ /* 0x000fea0003800000 */
.L_x_191:
        /* <DEDUP_REMOVED lines=19> */
.L_x_192:
[----:B------:R-:W-:Y:S05]  /*04f0*/  BSYNC B0 ;  /* 0x0000000000007941 */ /* 0x000fea0003800000 */
.L_x_190:
        /* <DEDUP_REMOVED lines=43> */
.L_x_194:
        /* <DEDUP_REMOVED lines=19> */
.L_x_195:
[----:B------:R-:W-:Y:S05]  /*08e0*/  BSYNC B0 ;  /* 0x0000000000007941 */ /* 0x000fea0003800000 */
.L_x_193:
        /* <DEDUP_REMOVED lines=74> */
[----:B------:R-:W-:Y:S02]  /*0d90*/  MOV R32, R20 ;  /* 0x0000001400207202 */ /* 0x000fe40000000f00 */
[----:B------:R-:W-:Y:S01]  /*0da0*/  MOV R33, R21 ;  /* 0x0000001500217202 */ /* 0x000fe20000000f00 */
[----:B------:R-:W-:Y:S05]  /*0db0*/  BRA `(.L_x_198) ;  /* 0x0000013000007947 */ /* 0x000fea0003800000 */
.L_x_197:
        /* <DEDUP_REMOVED lines=19> */
.L_x_198:
[----:B------:R-:W-:Y:S05]  /*0ef0*/  BSYNC B0 ;  /* 0x0000000000007941 */ /* 0x000fea0003800000 */
.L_x_196:
        /* <DEDUP_REMOVED lines=41> */
.L_x_200:
        /* <DEDUP_REMOVED lines=19> */
.L_x_201:
[----:B------:R-:W-:Y:S05]  /*12c0*/  BSYNC B0 ;  /* 0x0000000000007941 */ /* 0x000fea0003800000 */
.L_x_199:
        /* <DEDUP_REMOVED lines=131> */
.L_x_203:
[----:B------:R-:W-:Y:S05]  /*1b00*/  BSYNC B0 ;  /* 0x0000000000007941 */ /* 0x000fea0003800000 */
.L_x_202:
        /* <DEDUP_REMOVED lines=19> */
[----:B0-----:R-:W0:Y:S02]  /*1c40*/  SHFL.BFLY PT, R27, R22, 0x2, 0x1f ;  /* 0x0c401f00161b7f89 */ /* 0x001e2400000e0000 */
[----:B0-----:R-:W-:Y:S02]  /*1c50*/  FMNMX.FTZ R27, R22, R27, !PT ;  /* 0x0000001b161b7209 */ /* 0x001fe40007810000 */
[----:B------:R-:W-:-:S03]  /*1c60*/  SHF.R.S32.HI R22, RZ, 0x1f, R3 ;  /* 0x0000001fff167819 */ /* 0x000fc60000011403 */
        /* <DEDUP_REMOVED lines=69> */
.L_x_208:
        /* <DEDUP_REMOVED lines=22> */
.L_x_209:
[----:B------:R-:W-:Y:S05]  /*2220*/  BSYNC B0 ;  /* 0x0000000000007941 */ /* 0x000fea0003800000 */
.L_x_207:
[----:B------:R-:W-:Y:S01]  /*2230*/  LOP3.LUT R19, R17, R0, RZ, 0xfc, !PT ;  /* 0x0000000011137212 */ /* 0x000fe200078efcff */
[----:B------:R-:W-:Y:S03]  /*2240*/  BSSY B0, `(.L_x_210) ;  /* 0x0000028000007945 */ /* 0x000fe60003800000 */
[----:B------:R-:W-:-:S13]  /*2250*/  ISETP.NE.U32.AND P0, PT, R19, RZ, PT ;  /* 0x000000ff1300720c */ /* 0x000fda0003f05070 */
[----:B------:R-:W-:Y:S05]  /*2260*/  @!P0 BRA `(.L_x_211) ;  /* 0x000000f000008947 */ /* 0x000fea0003800000 */
[----:B------:R-:W-:Y:S01]  /*2270*/  IMAD.MOV.U32 R24, RZ, RZ, R30 ;  /* 0x000000ffff187224 */ /* 0x000fe200078e001e */
[----:B------:R-:W-:Y:S02]  /*2280*/  MOV R23, R0 ;  /* 0x0000000000177202 */ /* 0x000fe40000000f00 */
[----:B------:R-:W-:Y:S02]  /*2290*/  MOV R22, 0x22b0 ;  /* 0x000022b000167802 */ /* 0x000fe40000000f00 */
[----:B------:R-:W-:Y:S05]  /*22a0*/  CALL.REL.NOINC `($__internal_4_$__cuda_sm20_div_s64) ;  /* 0x000021c000007944 */ /* 0x000fea0003c00000 */
        /* <DEDUP_REMOVED lines=11> */
.L_x_211:
        /* <DEDUP_REMOVED lines=22> */
.L_x_212:
[----:B------:R-:W-:Y:S05]  /*24c0*/  BSYNC B0 ;  /* 0x0000000000007941 */ /* 0x000fea0003800000 */
.L_x_210:
        /* <DEDUP_REMOVED lines=11> */
[----:B------:R-:W-:Y:S05]  /*2580*/  CALL.REL.NOINC `($__internal_4_$__cuda_sm20_div_s64) ;  /* 0x00001ee000007944 */ /* 0x000fea0003c00000 */
[----:B------:R-:W-:-:S04]  /*2590*/  IADD3 R17, P0, RZ, -R20, RZ ;  /* 0x80000014ff117210 */ /* 0x000fc80007f1e0ff */
[----:B------:R-:W-:Y:S01]  /*25a0*/  IADD3.X R18, RZ, ~R21, RZ, P0, !PT ;  /* 0x80000015ff127210 */ /* 0x000fe200007fe4ff */
[----:B------:R-:W-:-:S04]  /*25b0*/  IMAD.WIDE.U32 R36, R5, R17, R36 ;  /* 0x0000001105247225 */ /* 0x000fc800078e0024 */
[----:B------:R-:W-:-:S04]  /*25c0*/  IMAD R18, R18, R5, RZ ;  /* 0x0000000512127224 */ /* 0x000fc800078e02ff */
[----:B------:R-:W-:-:S05]  /*25d0*/  IMAD R4, R4, R17, R18 ;  /* 0x0000001104047224 */ /* 0x000fca00078e0212 */
[----:B------:R-:W-:Y:S01]  /*25e0*/  IADD3 R4, R37, R4, RZ ;  /* 0x0000000425047210 */ /* 0x000fe20007ffe0ff */
[----:B------:R-:W-:Y:S05]  /*25f0*/  BRA `(.L_x_215) ;  /* 0x0000016000007947 */ /* 0x000fea0003800000 */
.L_x_214:
        /* <DEDUP_REMOVED lines=22> */
.L_x_215:
[----:B------:R-:W-:Y:S05]  /*2760*/  BSYNC B0 ;  /* 0x0000000000007941 */ /* 0x000fea0003800000 */
.L_x_213:
        /* <DEDUP_REMOVED lines=38> */
[----:B------:R-:W-:Y:S05]  /*29d0*/  CALL.REL.NOINC `($__internal_4_$__cuda_sm20_div_s64) ;  /* 0x00001a9000007944 */ /* 0x000fea0003c00000 */
        /* <DEDUP_REMOVED lines=12> */
.L_x_217:
        /* <DEDUP_REMOVED lines=23> */
.L_x_218:
[----:B------:R-:W-:Y:S05]  /*2c10*/  BSYNC B0 ;  /* 0x0000000000007941 */ /* 0x000fea0003800000 */
.L_x_216:
        /* <DEDUP_REMOVED lines=19> */
.L_x_220:
        /* <DEDUP_REMOVED lines=22> */
.L_x_221:
[----:B------:R-:W-:Y:S05]  /*2eb0*/  BSYNC B0 ;  /* 0x0000000000007941 */ /* 0x000fea0003800000 */
.L_x_219:
        /* <DEDUP_REMOVED lines=20> */
.L_x_223:
        /* <DEDUP_REMOVED lines=23> */
.L_x_224:
[----:B------:R-:W-:Y:S05]  /*3170*/  BSYNC B0 ;  /* 0x0000000000007941 */ /* 0x000fea0003800000 */
.L_x_222:
        /* <DEDUP_REMOVED lines=25> */
[----:B------:R-:W-:Y:S05]  /*3310*/  CALL.REL.NOINC `($__internal_4_$__cuda_sm20_div_s64) ;  /* 0x0000115000007944 */ /* 0x000fea0003c00000 */
        /* <DEDUP_REMOVED lines=12> */
.L_x_226:
        /* <DEDUP_REMOVED lines=23> */
.L_x_227:
[----:B------:R-:W-:Y:S05]  /*3550*/  BSYNC B0 ;  /* 0x0000000000007941 */ /* 0x000fea0003800000 */
.L_x_225:
        /* <DEDUP_REMOVED lines=29> */
.L_x_229:
        /* <DEDUP_REMOVED lines=23> */
.L_x_230:
[----:B------:R-:W-:Y:S05]  /*38a0*/  BSYNC B0 ;  /* 0x0000000000007941 */ /* 0x000fea0003800000 */
.L_x_228:
        /* <DEDUP_REMOVED lines=20> */
.L_x_206:
[----:B------:R-:W-:-:S04]  /*39f0*/  LEA R2, P0, R36, c[0x0][0x200], 0x2 ;  /* 0x0000800024027a11 */ /* 0x000fc800078010ff */
[----:B------:R-:W-:-:S05]  /*3a00*/  LEA.HI.X R3, R36, c[0x0][0x204], R37, 0x2, P0 ;  /* 0x0000810024037a11 */ /* 0x000fca00000f1425 */
[----:B------:R0:W-:Y:S04]  /*3a10*/  STG.E [R2.64], R28 ;  /* 0x0000001c02007986 */ /* 0x0001e8000c10190a */
.L_x_205:
[----:B------:R-:W-:Y:S05]  /*3a20*/  BSYNC B1 ;  /* 0x0000000000017941 */ /* 0x000fea0003800000 */
.L_x_204:
        /* <DEDUP_REMOVED lines=49> */
.L_x_234:
        /* <DEDUP_REMOVED lines=10> */
.L_x_233:
[----:B------:R-:W-:Y:S05]  /*3de0*/  BSYNC B0 ;  /* 0x0000000000007941 */ /* 0x000fea0003800000 */
.L_x_232:
        /* <DEDUP_REMOVED lines=15> */
.L_x_231:
        /* <DEDUP_REMOVED lines=89> */
        .weak           $__internal_4_$__cuda_sm20_div_s64
        .type           $__internal_4_$__cuda_sm20_div_s64,@function
        .size           $__internal_4_$__cuda_sm20_div_s64,(.L_x_8720 - $__internal_4_$__cuda_sm20_div_s64)
$__internal_4_$__cuda_sm20_div_s64:
        /* <DEDUP_REMOVED lines=83> */
[----:B------:R-:W-:Y:S06]  /*49a0*/  RET.REL.NODEC R26 `(_ZN5flash32flash_fwd_splitkv_combine_kernelI23Flash_fwd_kernel_traitsILi256ELi64ELi64ELi4ELb0ELb0EN7cutlass6half_tE19Flash_kernel_traitsILi256ELi64ELi64ELi4ES3_EELi4ELi3ELb0EEEvNS_16Flash_fwd_paramsE) ;  /* 0xffffb6501a007950 */ /* 0x000fec0003c3ffff */
.L_x_235:
        /* <DEDUP_REMOVED lines=13> */
.L_x_8720:


//--------------------- .text._ZN5flash32flash_fwd_splitkv_combine_kernelI23Flash_fwd_kernel_traitsILi256ELi64ELi64ELi4ELb0ELb0EN7cutlass6half_tE19Flash_kernel_traitsILi256ELi64ELi64ELi4ES3_EELi4ELi2ELb0EEEvNS_16Flash_fwd_paramsE --------------------------
	.section	.text._ZN5flash32flash_fwd_splitkv_combine_kernelI23Flash_fwd_kernel_traitsILi256ELi64ELi64ELi4ELb0ELb0EN7cutlass6half_tE19Flash_kernel_traitsILi256ELi64ELi64ELi4ES3_EELi4ELi2ELb0EEEvNS_16Flash_fwd_paramsE,"ax",@progbits
	.sectioninfo	@"SHI_REGISTERS=54"
	.align	128
        .global         _ZN5flash32flash_fwd_splitkv_combine_kernelI23Flash_fwd_kernel_traitsILi256ELi64ELi64ELi4ELb0ELb0EN7cutlass6half_tE19Flash_kernel_traitsILi256ELi64ELi64ELi4ES3_EELi4ELi2ELb0EEEvNS_16Flash_fwd_paramsE
        .type           _ZN5flash32flash_fwd_splitkv_combine_kernelI23Flash_fwd_kernel_traitsILi256ELi64ELi64ELi4ELb0ELb0EN7cutlass6half_tE19Flash_kernel_traitsILi256ELi64ELi64ELi4ES3_EELi4ELi2ELb0EEEvNS_16Flash_fwd_paramsE,@function
        .size           _ZN5flash32flash_fwd_splitkv_combine_kernelI23Flash_fwd_kernel_traitsILi256ELi64ELi64ELi4ELb0ELb0EN7cutlass6half_tE19Flash_kernel_traitsILi256ELi64ELi64ELi4ES3_EELi4ELi2ELb0EEEvNS_16Flash_fwd_paramsE,(.L_x_8721 - _ZN5flash32flash_fwd_splitkv_combine_kernelI23Flash_fwd_kernel_traitsILi256ELi64ELi64ELi4ELb0ELb0EN7cutlass6half_tE19Flash_kernel_traitsILi256ELi64ELi64ELi4ES3_EELi4ELi2ELb0EEEvNS_16Flash_fwd_paramsE)
        .other          _ZN5flash32flash_fwd_splitkv_combine_kernelI23Flash_fwd_kernel_traitsILi256ELi64ELi64ELi4ELb0ELb0EN7cutlass6half_tE19Flash_kernel_traitsILi256ELi64ELi64ELi4ES3_EELi4ELi2ELb0EEEvNS_16Flash_fwd_paramsE,@"STO_CUDA_ENTRY STV_DEFAULT"
_ZN5flash32flash_fwd_splitkv_combine_kernelI23Flash_fwd_kernel_traitsILi256ELi64ELi64ELi4ELb0ELb0EN7cutlass6half_tE19Flash_kernel_traitsILi256ELi64ELi64ELi4ES3_EELi4ELi2ELb0EEEvNS_16Flash_fwd_paramsE:
.text._ZN5flash32flash_fwd_splitkv_combine_kernelI23Flash_fwd_kernel_traitsILi256ELi64ELi64ELi4ELb0ELb0EN7cutlass6half_tE19Flash_kernel_traitsILi256ELi64ELi64ELi4ES3_EELi4ELi2ELb0EEEvNS_16Flash_fwd_paramsE:
        /* <DEDUP_REMOVED lines=23> */
[----:B------:R-:W-:Y:S05]  /*0170*/  CALL.REL.NOINC `($__internal_5_$__cuda_sm20_div_s64) ;  /* 0x0000423000007944 */ /* 0x000fea0003c00000 */
[----:B------:R-:W-:Y:S01]  /*0180*/  MOV R24, R0 ;  /* 0x0000000000187202 */ /* 0x000fe20000000f00 */
[----:B------:R-:W-:Y:S05]  /*0190*/  BRA `(.L_x_237) ;  /* 0x0000013000007947 */ /* 0x000fea0003800000 */
.L_x_236:
        /* <DEDUP_REMOVED lines=19> */
.L_x_237:
        /* <DEDUP_REMOVED lines=8> */
[----:B------:R-:W-:Y:S02]  /*0350*/  MOV R21, R25 ;  /* 0x0000001900157202 */ /* 0x000fe40000000f00 */
[----:B------:R-:W-:Y:S02]  /*0360*/  MOV R20, 0x380 ;  /* 0x0000038000147802 */ /* 0x000fe40000000f00 */
[----:B------:R-:W-:Y:S05]  /*0370*/  CALL.REL.NOINC `($__internal_5_$__cuda_sm20_div_s64) ;  /* 0x0000403000007944 */ /* 0x000fea0003c00000 */
[----:B------:R-:W-:Y:S02]  /*0380*/  MOV R12, R0 ;  /* 0x00000000000c7202 */ /* 0x000fe40000000f00 */
[----:B------:R-:W-:Y:S01]  /*0390*/  MOV R13, R25 ;  /* 0x00000019000d7202 */ /* 0x000fe20000000f00 */
[----:B------:R-:W-:Y:S05]  /*03a0*/  BRA `(.L_x_240) ;  /* 0x0000013000007947 */ /* 0x000fea0003800000 */
.L_x_239:
        /* <DEDUP_REMOVED lines=19> */
.L_x_240:
[----:B------:R-:W-:Y:S05]  /*04e0*/  BSYNC B0 ;  /* 0x0000000000007941 */ /* 0x000fea0003800000 */
.L_x_238:
        /* <DEDUP_REMOVED lines=44> */
.L_x_242:
        /* <DEDUP_REMOVED lines=19> */
.L_x_243:
[----:B------:R-:W-:Y:S05]  /*08e0*/  BSYNC B0 ;  /* 0x0000000000007941 */ /* 0x000fea0003800000 */
.L_x_241:
        /* <DEDUP_REMOVED lines=70> */
[----:B------:R-:W-:Y:S02]  /*0d50*/  MOV R20, 0xd70 ;  /* 0x00000d7000147802 */ /* 0x000fe40000000f00 */
[----:B------:R-:W-:Y:S05]  /*0d60*/  CALL.REL.NOINC `($__internal_5_$__cuda_sm20_div_s64) ;  /* 0x0000364000007944 */ /* 0x000fea0003c00000 */
[----:B------:R-:W-:Y:S02]  /*0d70*/  MOV R32, R0 ;  /* 0x0000000000207202 */ /* 0x000fe40000000f00 */
[----:B------:R-:W-:Y:S01]  /*0d80*/  MOV R33, R25 ;  /* 0x0000001900217202 */ /* 0x000fe20000000f00 */
[----:B------:R-:W-:Y:S05]  /*0d90*/  BRA `(.L_x_246) ;  /* 0x0000013000007947 */ /* 0x000fea0003800000 */
.L_x_245:
        /* <DEDUP_REMOVED lines=19> */
.L_x_246:
[----:B------:R-:W-:Y:S05]  /*0ed0*/  BSYNC B0 ;  /* 0x0000000000007941 */ /* 0x000fea0003800000 */
.L_x_244:
        /* <DEDUP_REMOVED lines=15> */
[----:B------:R-:W-:-:S05]  /*0fd0*/  IMAD R0, R21, R0, R2 ;  /* 0x0000000015007224 */ /* 0x000fca00078e0202 */
[----:B------:R-:W-:-:S13]  /*0fe0*/  ISETP.GT.U32.AND P1, PT, R15, R0, PT ;  /* 0x000000000f00720c */ /* 0x000fda0003f24070 */
[----:B------:R-:W-:Y:S01]  /*0ff0*/  @!P1 IMAD.IADD R0, R0, 0x1, -R15 ;  /* 0x0000000100009824 */ /* 0x000fe200078e0a0f */
[----:B------:R-:W-:Y:S02]  /*1000*/  @!P1 IADD3 R21, R21, 0x1, RZ ;  /* 0x0000000115159810 */ /* 0x000fe40007ffe0ff */
[----:B------:R-:W-:Y:S02]  /*1010*/  ISETP.NE.AND P1, PT, R5, RZ, PT ;  /* 0x000000ff0500720c */ /* 0x000fe40003f25270 */
        /* <DEDUP_REMOVED lines=22> */
.L_x_248:
        /* <DEDUP_REMOVED lines=19> */
.L_x_249:
[----:B------:R-:W-:Y:S05]  /*12b0*/  BSYNC B0 ;  /* 0x0000000000007941 */ /* 0x000fea0003800000 */
.L_x_247:
[----:B------:R-:W-:Y:S01]  /*12c0*/  IABS R6, c[0x0][0x214] ;  /* 0x0000850000067a13 */ /* 0x000fe20000000000 */
[----:B------:R-:W-:Y:S01]  /*12d0*/  IMAD.MOV.U32 R22, RZ, RZ, RZ ;  /* 0x000000ffff167224 */ /* 0x000fe200078e00ff */
[----:B------:R-:W-:Y:S01]  /*12e0*/  ISETP.GT.AND P3, PT, R5, RZ, PT ;  /* 0x000000ff0500720c */ /* 0x000fe20003f64270 */
[----:B------:R-:W-:Y:S01]  /*12f0*/  ULDC.U8 UR4, c[0x0][0x329] ;  /* 0x0000ca4000047ab9 */ /* 0x000fe20000000000 */
[----:B------:R-:W0:Y:S01]  /*1300*/  I2F.RP R20, R6 ;  /* 0x0000000600147306 */ /* 0x000e220000209400 */
[----:B------:R-:W-:Y:S01]  /*1310*/  ULDC.64 UR10, c[0x0][0x118] ;  /* 0x00004600000a7ab9 */ /* 0x000fe20000000a00 */
[----:B------:R-:W-:Y:S06]  /*1320*/  BSSY B0, `(.L_x_250) ;  /* 0x000007e000007945 */ /* 0x000fec0003800000 */
        /* <DEDUP_REMOVED lines=9> */
[----:B------:R-:W-:-:S03]  /*13c0*/  ISETP.GE.AND P1, PT, R10, RZ, PT ;  /* 0x000000ff0a00720c */ /* 0x000fc60003f26270 */
[----:B------:R-:W-:-:S04]  /*13d0*/  IMAD.HI.U32 R2, R2, R0, RZ ;  /* 0x0000000002027227 */ /* 0x000fc800078e00ff */
[----:B------:R-:W-:-:S04]  /*13e0*/  IMAD.MOV R13, RZ, RZ, -R2 ;  /* 0x000000ffff0d7224 */ /* 0x000fc800078e0a02 */
[C---:B------:R-:W-:Y:S01]  /*13f0*/  IMAD R13, R6.reuse, R13, R0 ;  /* 0x0000000d060d7224 */ /* 0x040fe200078e0200 */
[----:B------:R-:W-:Y:S02]  /*1400*/  SHF.R.S32.HI R0, RZ, 0x1f, R5 ;  /* 0x0000001fff007819 */ /* 0x000fe40000011405 */
[----:B------:R-:W-:Y:S02]  /*1410*/  LEA.HI.SX32 R5, R5, 0x1, 0x1 ;  /* 0x0000000105057811 */ /* 0x000fe400078f0aff */
[----:B------:R-:W-:Y:S01]  /*1420*/  ISETP.GT.U32.AND P0, PT, R6, R13, PT ;  /* 0x0000000d0600720c */ /* 0x000fe20003f04070 */
[----:B------:R-:W-:-:S12]  /*1430*/  @!P3 IMAD.MOV R5, RZ, RZ, R0 ;  /* 0x000000ffff05b224 */ /* 0x000fd800078e0200 */
[----:B------:R-:W-:Y:S01]  /*1440*/  @!P0 IMAD.IADD R13, R13, 0x1, -R6 ;  /* 0x000000010d0d8824 */ /* 0x000fe200078e0a06 */
[----:B------:R-:W-:Y:S02]  /*1450*/  @!P0 IADD3 R2, R2, 0x1, RZ ;  /* 0x0000000102028810 */ /* 0x000fe40007ffe0ff */
[----:B------:R-:W-:Y:S02]  /*1460*/  ISETP.NE.AND P0, PT, RZ, c[0x0][0x214], PT ;  /* 0x00008500ff007a0c */ /* 0x000fe40003f05270 */
[----:B------:R-:W-:-:S13]  /*1470*/  ISETP.GE.U32.AND P2, PT, R13, R6, PT ;  /* 0x000000060d00720c */ /* 0x000fda0003f46070 */
[----:B------:R-:W-:-:S05]  /*1480*/  @P2 IADD3 R2, R2, 0x1, RZ ;  /* 0x0000000102022810 */ /* 0x000fca0007ffe0ff */
[----:B------:R-:W-:Y:S01]  /*1490*/  @!P1 IMAD.MOV R2, RZ, RZ, -R2 ;  /* 0x000000ffff029224 */ /* 0x000fe200078e0a02 */
[----:B------:R-:W-:-:S05]  /*14a0*/  @!P0 LOP3.LUT R2, RZ, c[0x0][0x214], RZ, 0x33, !PT ;  /* 0x00008500ff028a12 */ /* 0x000fca00078e33ff */
[----:B------:R-:W-:Y:S01]  /*14b0*/  IMAD R5, R5, R2, RZ ;  /* 0x0000000205057224 */ /* 0x000fe200078e02ff */
[----:B------:R-:W-:-:S04]  /*14c0*/  IABS R2, c[0x0][0x1c0] ;  /* 0x0000700000027a13 */ /* 0x000fc80000000000 */
[----:B------:R-:W0:Y:S01]  /*14d0*/  I2F.U32.RP R10, R2 ;  /* 0x00000002000a7306 */ /* 0x000e220000209000 */
[-C--:B------:R-:W-:Y:S02]  /*14e0*/  IABS R6, R5.reuse ;  /* 0x0000000500067213 */ /* 0x080fe40000000000 */
[----:B------:R-:W-:-:S03]  /*14f0*/  IABS R27, R5 ;  /* 0x00000005001b7213 */ /* 0x000fc60000000000 */
[----:B------:R-:W-:Y:S02]  /*1500*/  IMAD.IADD R9, R9, 0x1, R6 ;  /* 0x0000000109097824 */ /* 0x000fe400078e0206 */
[----:B------:R-:W1:Y:S01]  /*1510*/  I2F.RP R12, R6 ;  /* 0x00000006000c7306 */ /* 0x000e620000209400 */
[----:B------:R-:W-:-:S07]  /*1520*/  IMAD.MOV R27, RZ, RZ, -R27 ;  /* 0x000000ffff1b7224 */ /* 0x000fce00078e0a1b */
[----:B0-----:R-:W0:Y:S08]  /*1530*/  MUFU.RCP R20, R10 ;  /* 0x0000000a00147308 */ /* 0x001e300000001000 */
[----:B-1----:R-:W1:Y:S01]  /*1540*/  MUFU.RCP R0, R12 ;  /* 0x0000000c00007308 */ /* 0x002e620000001000 */
[----:B0-----:R-:W-:-:S07]  /*1550*/  IADD3 R20, R20, 0xffffffe, RZ ;  /* 0x0ffffffe14147810 */ /* 0x001fce0007ffe0ff */
[----:B------:R-:W0:Y:S01]  /*1560*/  F2I.FTZ.U32.TRUNC.NTZ R21, R20 ;  /* 0x0000001400157305 */ /* 0x000e22000021f000 */
[----:B-1----:R-:W-:Y:S02]  /*1570*/  IADD3 R0, R0, 0xffffffe, RZ ;  /* 0x0ffffffe00007810 */ /* 0x002fe40007ffe0ff */
[----:B------:R-:W-:-:S05]  /*1580*/  IABS R12, R8 ;  /* 0x00000008000c7213 */ /* 0x000fca0000000000 */
[----:B------:R-:W1:Y:S01]  /*1590*/  F2I.FTZ.U32.TRUNC.NTZ R23, R0 ;  /* 0x0000000000177305 */ /* 0x000e62000021f000 */
[----:B------:R-:W-:Y:S01]  /*15a0*/  LOP3.LUT R8, R8, c[0x0][0x1c0], RZ, 0x3c, !PT ;  /* 0x0000700008087a12 */ /* 0x000fe200078e3cff */
[----:B0-----:R-:W-:Y:S02]  /*15b0*/  IMAD.MOV R29, RZ, RZ, -R21 ;  /* 0x000000ffff1d7224 */ /* 0x001fe400078e0a15 */
[----:B------:R-:W-:Y:S02]  /*15c0*/  IMAD.MOV.U32 R20, RZ, RZ, RZ ;  /* 0x000000ffff147224 */ /* 0x000fe400078e00ff */
[----:B------:R-:W-:Y:S02]  /*15d0*/  IMAD R29, R29, R2, RZ ;  /* 0x000000021d1d7224 */ /* 0x000fe400078e02ff */
[----:B-1----:R-:W-:Y:S01]  /*15e0*/  IMAD.MOV R13, RZ, RZ, -R23 ;  /* 0x000000ffff0d7224 */ /* 0x002fe200078e0a17 */
[----:B------:R-:W-:Y:S01]  /*15f0*/  IABS R0, R9 ;  /* 0x0000000900007213 */ /* 0x000fe20000000000 */
[----:B------:R-:W-:Y:S01]  /*1600*/  IMAD.HI.U32 R29, R21, R29, R20 ;  /* 0x0000001d151d7227 */ /* 0x000fe200078e0014 */
[----:B------:R-:W-:-:S03]  /*1610*/  IABS R21, c[0x0][0x1c0] ;  /* 0x0000700000157a13 */ /* 0x000fc60000000000 */
[----:B------:R-:W-:Y:S02]  /*1620*/  IMAD R13, R13, R6, RZ ;  /* 0x000000060d0d7224 */ /* 0x000fe400078e02ff */
[----:B------:R-:W-:Y:S02]  /*1630*/  IMAD.MOV R21, RZ, RZ, -R21 ;  /* 0x000000ffff157224 */ /* 0x000fe400078e0a15 */
[----:B------:R-:W-:-:S04]  /*1640*/  IMAD.HI.U32 R10, R29, R12, RZ ;  /* 0x0000000c1d0a7227 */ /* 0x000fc800078e00ff */
[----:B------:R-:W-:-:S04]  /*1650*/  IMAD.HI.U32 R13, R23, R13, R22 ;  /* 0x0000000d170d7227 */ /* 0x000fc800078e0016 */
[----:B------:R-:W-:Y:S02]  /*1660*/  IMAD R23, R10, R21, R12 ;  /* 0x000000150a177224 */ /* 0x000fe400078e020c */
[----:B------:R-:W-:-:S03]  /*1670*/  IMAD.HI.U32 R13, R13, R0, RZ ;  /* 0x000000000d0d7227 */ /* 0x000fc600078e00ff */
[----:B------:R-:W-:Y:S01]  /*1680*/  ISETP.GT.U32.AND P3, PT, R2, R23, PT ;  /* 0x000000170200720c */ /* 0x000fe20003f64070 */
[----:B------:R-:W-:Y:S02]  /*1690*/  IMAD R27, R13, R27, R0 ;  /* 0x0000001b0d1b7224 */ /* 0x000fe400078e0200 */
[----:B------:R-:W-:-:S03]  /*16a0*/  IMAD.HI.U32 R12, R29, R0, RZ ;  /* 0x000000001d0c7227 */ /* 0x000fc600078e00ff */
[----:B------:R-:W-:Y:S01]  /*16b0*/  ISETP.GT.U32.AND P0, PT, R6, R27, PT ;  /* 0x0000001b0600720c */ /* 0x000fe20003f04070 */
[----:B------:R-:W-:Y:S01]  /*16c0*/  IMAD R21, R12, R21, R0 ;  /* 0x000000150c157224 */ /* 0x000fe200078e0200 */
[C---:B------:R-:W-:Y:S02]  /*16d0*/  LOP3.LUT R0, R9.reuse, R6, RZ, 0x3c, !PT ;  /* 0x0000000609007212 */ /* 0x040fe400078e3cff */
[----:B------:R-:W-:Y:S02]  /*16e0*/  LOP3.LUT R9, R9, c[0x0][0x1c0], RZ, 0x3c, !PT ;  /* 0x0000700009097a12 */ /* 0x000fe400078e3cff */
[----:B------:R-:W-:Y:S01]  /*16f0*/  ISETP.GT.U32.AND P1, PT, R2, R21, PT ;  /* 0x000000150200720c */ /* 0x000fe20003f24070 */
[----:B------:R-:W-:Y:S01]  /*1700*/  @!P3 IMAD.IADD R23, R23, 0x1, -R2 ;  /* 0x000000011717b824 */ /* 0x000fe200078e0a02 */
[----:B------:R-:W-:Y:S02]  /*1710*/  ISETP.GE.AND P4, PT, R0, RZ, PT ;  /* 0x000000ff0000720c */ /* 0x000fe40003f86270 */
[----:B------:R-:W0:Y:S01]  /*1720*/  S2R R0, SR_TID.X ;  /* 0x0000000000007919 */ /* 0x000e220000002100 */
[----:B------:R-:W-:-:S02]  /*1730*/  @!P3 IADD3 R10, R10, 0x1, RZ ;  /* 0x000000010a0ab810 */ /* 0x000fc40007ffe0ff */
[----:B------:R-:W-:Y:S01]  /*1740*/  ISETP.GE.U32.AND P6, PT, R23, R2, PT ;  /* 0x000000021700720c */ /* 0x000fe20003fc6070 */
[----:B------:R-:W-:Y:S01]  /*1750*/  @!P0 IMAD.IADD R27, R27, 0x1, -R6 ;  /* 0x000000011b1b8824 */ /* 0x000fe200078e0a06 */
[----:B------:R-:W-:Y:S02]  /*1760*/  @!P0 IADD3 R13, R13, 0x1, RZ ;  /* 0x000000010d0d8810 */ /* 0x000fe40007ffe0ff */
[----:B------:R-:W-:Y:S01]  /*1770*/  ISETP.GE.AND P0, PT, R8, RZ, PT ;  /* 0x000000ff0800720c */ /* 0x000fe20003f06270 */
[----:B------:R-:W-:Y:S01]  /*1780*/  IMAD.MOV.U32 R8, RZ, RZ, c[0x0][0x214] ;  /* 0x00008500ff087624 */ /* 0x000fe200078e00ff */
[----:B------:R-:W-:Y:S01]  /*1790*/  ISETP.GE.U32.AND P2, PT, R27, R6, PT ;  /* 0x000000061b00720c */ /* 0x000fe20003f46070 */
[----:B------:R-:W-:Y:S01]  /*17a0*/  @!P1 IMAD.IADD R21, R21, 0x1, -R2 ;  /* 0x0000000115159824 */ /* 0x000fe200078e0a02 */
[----:B------:R-:W-:Y:S02]  /*17b0*/  ISETP.GT.AND P3, PT, R4, RZ, PT ;  /* 0x000000ff0400720c */ /* 0x000fe40003f64270 */
[----:B------:R-:W-:-:S02]  /*17c0*/  @!P1 IADD3 R12, R12, 0x1, RZ ;  /* 0x000000010c0c9810 */ /* 0x000fc40007ffe0ff */
[----:B------:R-:W-:Y:S02]  /*17d0*/  ISETP.GE.U32.AND P5, PT, R21, R2, PT ;  /* 0x000000021500720c */ /* 0x000fe40003fa6070 */
[----:B------:R-:W-:Y:S02]  /*17e0*/  @P6 IADD3 R10, R10, 0x1, RZ ;  /* 0x000000010a0a6810 */ /* 0x000fe40007ffe0ff */
[----:B------:R-:W-:Y:S02]  /*17f0*/  ISETP.NE.AND P6, PT, R5, RZ, PT ;  /* 0x000000ff0500720c */ /* 0x000fe40003fc5270 */
[----:B------:R-:W-:Y:S01]  /*1800*/  SHF.R.S32.HI R2, RZ, 0x1f, R4 ;  /* 0x0000001fff027819 */ /* 0x000fe20000011404 */
[----:B------:R-:W-:Y:S01]  /*1810*/  IMAD.MOV.U32 R20, RZ, RZ, R10 ;  /* 0x000000ffff147224 */ /* 0x000fe200078e000a */
[----:B------:R-:W-:Y:S02]  /*1820*/  @P2 IADD3 R13, R13, 0x1, RZ ;  /* 0x000000010d0d2810 */ /* 0x000fe40007ffe0ff */
[----:B------:R-:W-:Y:S01]  /*1830*/  ISETP.GE.AND P2, PT, R9, RZ, PT ;  /* 0x000000ff0900720c */ /* 0x000fe20003f46270 */
[----:B------:R-:W-:Y:S01]  /*1840*/  @!P0 IMAD.MOV R20, RZ, RZ, -R20 ;  /* 0x000000ffff148224 */ /* 0x000fe200078e0a14 */
[----:B0-----:R-:W-:Y:S01]  /*1850*/  SHF.R.S32.HI R21, RZ, 0x1f, R0 ;  /* 0x0000001fff157819 */ /* 0x001fe20000011400 */
[----:B------:R-:W-:Y:S01]  /*1860*/  @!P4 IMAD.MOV R13, RZ, RZ, -R13 ;  /* 0x000000ffff0dc224 */ /* 0x000fe200078e0a0d */
[----:B------:R-:W-:-:S02]  /*1870*/  @P5 IADD3 R12, R12, 0x1, RZ ;  /* 0x000000010c0c5810 */ /* 0x000fc40007ffe0ff */
[----:B------:R-:W-:Y:S01]  /*1880*/  LEA.HI.SX32 R10, R4, 0x1, 0x1 ;  /* 0x00000001040a7811 */ /* 0x000fe200078f0aff */
[----:B------:R-:W-:Y:S01]  /*1890*/  @!P3 IMAD.MOV R10, RZ, RZ, R2 ;  /* 0x000000ffff0ab224 */ /* 0x000fe200078e0202 */
[----:B------:R-:W-:Y:S02]  /*18a0*/  @!P6 LOP3.LUT R13, RZ, R6, RZ, 0x33, !PT ;  /* 0x00000006ff0de212 */ /* 0x000fe400078e33ff */
[----:B------:R-:W-:Y:S02]  /*18b0*/  LEA.HI R6, R21, R0, RZ, 0x2 ;  /* 0x0000000015067211 */ /* 0x000fe400078f10ff */
[----:B------:R-:W-:Y:S01]  /*18c0*/  ISETP.LT.U32.AND P0, PT, R24, R13, PT ;  /* 0x0000000d1800720c */ /* 0x000fe20003f01070 */
[----:B------:R-:W-:Y:S01]  /*18d0*/  @!P2 IMAD.MOV R12, RZ, RZ, -R12 ;  /* 0x000000ffff0ca224 */ /* 0x000fe200078e0a0c */
[----:B------:R-:W-:Y:S02]  /*18e0*/  SHF.R.S32.HI R21, RZ, 0x1f, R13 ;  /* 0x0000001fff157819 */ /* 0x000fe4000001140d */
[----:B------:R-:W-:-:S02]  /*18f0*/  ISETP.NE.AND P4, PT, RZ, c[0x0][0x1c0], PT ;  /* 0x00007000ff007a0c */ /* 0x000fc40003f85270 */
[----:B------:R-:W-:Y:S02]  /*1900*/  LOP3.LUT R9, RZ, c[0x0][0x1c0], RZ, 0x33, !PT ;  /* 0x00007000ff097a12 */ /* 0x000fe400078e33ff */
[----:B------:R-:W-:Y:S02]  /*1910*/  ISETP.NE.AND P1, PT, RZ, UR4, PT ;  /* 0x00000004ff007c0c */ /* 0x000fe4000bf25270 */
[----:B------:R-:W-:Y:S02]  /*1920*/  SHF.R.S32.HI R2, RZ, 0x2, R6 ;  /* 0x00000002ff027819 */ /* 0x000fe40000011406 */
[----:B------:R-:W-:Y:S02]  /*1930*/  ISETP.LT.AND.EX P2, PT, R25, R21, PT, P0 ;  /* 0x000000151900720c */ /* 0x000fe40003f41300 */
[----:B------:R-:W-:Y:S02]  /*1940*/  SEL R8, R8, 0x1, !P1 ;  /* 0x0000000108087807 */ /* 0x000fe40004800000 */
[----:B------:R-:W-:Y:S01]  /*1950*/  SEL R23, R9, R20, !P4 ;  /* 0x0000001409177207 */ /* 0x000fe20006000000 */
[----:B------:R-:W-:Y:S01]  /*1960*/  IMAD.MOV.U32 R20, RZ, RZ, -0x800000 ;  /* 0xff800000ff147424 */ /* 0x000fe200078e00ff */
[----:B------:R-:W-:-:S02]  /*1970*/  ISETP.GE.AND P0, PT, R2, c[0x0][0x314], PT ;  /* 0x0000c50002007a0c */ /* 0x000fc40003f06270 */
[----:B------:R-:W-:Y:S01]  /*1980*/  SEL R9, R9, R12, !P4 ;  /* 0x0000000c09097207 */ /* 0x000fe20006000000 */
[----:B------:R-:W-:Y:S01]  /*1990*/  IMAD R23, R23, R8, RZ ;  /* 0x0000000817177224 */ /* 0x000fe200078e02ff */
[----:B------:R-:W-:Y:S02]  /*19a0*/  SEL R13, R24, R13, P2 ;  /* 0x0000000d180d7207 */ /* 0x000fe40001000000 */
[----:B------:R-:W-:Y:S01]  /*19b0*/  SEL R12, R25, R21, P2 ;  /* 0x00000015190c7207 */ /* 0x000fe20001000000 */
[----:B------:R-:W-:Y:S01]  /*19c0*/  IMAD R10, R10, R23, RZ ;  /* 0x000000170a0a7224 */ /* 0x000fe200078e02ff */
[----:B------:R-:W-:-:S05]  /*19d0*/  LOP3.LUT R23, R6, 0xfffffffc, RZ, 0xc0, !PT ;  /* 0xfffffffc06177812 */ /* 0x000fca00078ec0ff */
[----:B------:R-:W-:Y:S01]  /*19e0*/  IMAD.IADD R23, R0, 0x1, -R23 ;  /* 0x0000000100177824 */ /* 0x000fe200078e0a17 */
        /* <DEDUP_REMOVED lines=17> */
.L_x_251:
[----:B------:R-:W-:Y:S05]  /*1b00*/  BSYNC B0 ;  /* 0x0000000000007941 */ /* 0x000fea0003800000 */
.L_x_250:
[C---:B------:R-:W-:Y:S01]  /*1b10*/  ISETP.GT.AND P0, PT, R0.reuse, 0xf, PT ;  /* 0x0000000f0000780c */ /* 0x040fe20003f04270 */
[----:B------:R-:W-:Y:S01]  /*1b20*/  IMAD.MOV.U32 R29, RZ, RZ, -0x800000 ;  /* 0xff800000ff1d7424 */ /* 0x000fe200078e00ff */
[C---:B------:R-:W-:Y:S01]  /*1b30*/  LOP3.LUT P2, RZ, R0.reuse, 0x3, RZ, 0xc0, !PT ;  /* 0x0000000300ff7812 */ /* 0x040fe2000784c0ff */
[----:B------:R-:W-:Y:S01]  /*1b40*/  IMAD R9, R9, R8, RZ ;  /* 0x0000000809097224 */ /* 0x000fe200078e02ff */
[----:B------:R-:W-:Y:S01]  /*1b50*/  ISETP.GT.AND P3, PT, R5, RZ, PT ;  /* 0x000000ff0500720c */ /* 0x000fe20003f64270 */
[----:B------:R-:W-:Y:S01]  /*1b60*/  BSSY B1, `(.L_x_252) ;  /* 0x00001e2000017945 */ /* 0x000fe20003800000 */
[----:B------:R-:W-:Y:S01]  /*1b70*/  ISETP.GT.OR P2, PT, R0, 0xf, P2 ;  /* 0x0000000f0000780c */ /* 0x000fe20001744670 */
[----:B------:R-:W-:Y:S01]  /*1b80*/  IMAD.MOV.U32 R28, RZ, RZ, 0x7f800000 ;  /* 0x7f800000ff1c7424 */ /* 0x000fe200078e00ff */
[----:B------:R-:W-:-:S05]  /*1b90*/  SHF.R.S32.HI R22, RZ, 0x1f, R5 ;  /* 0x0000001fff167819 */ /* 0x000fca0000011405 */
[----:B------:R-:W-:Y:S02]  /*1ba0*/  @!P0 IMAD R21, R2, 0x5, R23 ;  /* 0x0000000502158824 */ /* 0x000fe400078e0217 */
[----:B------:R-:W-:-:S03]  /*1bb0*/  IMAD R23, R23, 0x5, R2 ;  /* 0x0000000517177824 */ /* 0x000fc600078e0202 */
[----:B-----5:R-:W-:Y:S04]  /*1bc0*/  @!P0 STS [R21.X4], R20 ;  /* 0x0000001415008388 */ /* 0x020fe80000004800 */
[----:B------:R-:W-:Y:S06]  /*1bd0*/  BAR.SYNC.DEFER_BLOCKING 0x0 ;  /* 0x0000000000007b1d */ /* 0x000fec0000010000 */
[----:B------:R-:W1:Y:S04]  /*1be0*/  @!P0 LDS R29, [R23.X4] ;  /* 0x00000000171d8984 */ /* 0x000e680000004800 */
[----:B-1----:R-:W1:Y:S02]  /*1bf0*/  SHFL.BFLY PT, R6, R29, 0x2, 0x1f ;  /* 0x0c401f001d067f89 */ /* 0x002e6400000e0000 */
[----:B01----:R-:W-:-:S05]  /*1c00*/  FMNMX.FTZ R27, R6, R29, !PT ;  /* 0x0000001d061b7209 */ /* 0x003fca0007810000 */
        /* <DEDUP_REMOVED lines=11> */
[----:B------:R-:W-:Y:S02]  /*1cc0*/  LEA.HI.SX32 R20, R5, 0x1, 0x1 ;  /* 0x0000000105147811 */ /* 0x000fe400078f0aff */
[----:B------:R-:W-:Y:S02]  /*1cd0*/  @!P3 IADD3 R20, R22, RZ, RZ ;  /* 0x000000ff1614b210 */ /* 0x000fe40007ffe0ff */
[----:B------:R-:W-:-:S03]  /*1ce0*/  FSETP.NE.FTZ.AND P0, PT, R21, RZ, PT ;  /* 0x000000ff1500720b */ /* 0x000fc60003f15000 */
[----:B------:R-:W-:-:S10]  /*1cf0*/  IMAD R9, R9, R20, RZ ;  /* 0x0000001409097224 */ /* 0x000fd400078e02ff */
[----:B------:R-:W0:Y:S02]  /*1d00*/  @P0 MUFU.LG2 R21, R21 ;  /* 0x0000001500150308 */ /* 0x000e240000000c00 */
[----:B0-----:R-:W-:Y:S01]  /*1d10*/  @P0 FFMA.FTZ R28, R21, 0.69314718246459960938, R6 ;  /* 0x3f317218151c0823 */ /* 0x001fe20000010006 */
        /* <DEDUP_REMOVED lines=38> */
[-C--:B------:R-:W-:Y:S02]  /*1f80*/  IADD3 R27, P0, RZ, -R0.reuse, RZ ;  /* 0x80000000ff1b7210 */ /* 0x080fe40007f1e0ff */
[----:B------:R-:W-:Y:S02]  /*1f90*/  MOV R40, R0 ;  /* 0x0000000000287202 */ /* 0x000fe40000000f00 */
[----:B------:R-:W-:Y:S01]  /*1fa0*/  IADD3.X R21, RZ, ~R25, RZ, P0, !PT ;  /* 0x80000019ff157210 */ /* 0x000fe200007fe4ff */
[----:B------:R-:W-:Y:S01]  /*1fb0*/  IMAD.WIDE.U32 R34, R36, R27, R34 ;  /* 0x0000001b24227225 */ /* 0x000fe200078e0022 */
[----:B------:R-:W-:-:S03]  /*1fc0*/  MOV R41, R25 ;  /* 0x0000001900297202 */ /* 0x000fc60000000f00 */
[----:B------:R-:W-:Y:S01]  /*1fd0*/  IMAD R21, R21, R36, RZ ;  /* 0x0000002415157224 */ /* 0x000fe200078e02ff */
[----:B------:R-:W-:-:S03]  /*1fe0*/  MOV R26, R34 ;  /* 0x00000022001a7202 */ /* 0x000fc60000000f00 */
[----:B------:R-:W-:-:S05]  /*1ff0*/  IMAD R21, R6, R27, R21 ;  /* 0x0000001b06157224 */ /* 0x000fca00078e0215 */
[----:B------:R-:W-:Y:S01]  /*2000*/  IADD3 R21, R35, R21, RZ ;  /* 0x0000001523157210 */ /* 0x000fe20007ffe0ff */
[----:B------:R-:W-:Y:S05]  /*2010*/  BRA `(.L_x_257) ;  /* 0x0000016000007947 */ /* 0x000fea0003800000 */
.L_x_256:
        /* <DEDUP_REMOVED lines=22> */
.L_x_257:
[----:B------:R-:W-:Y:S05]  /*2180*/  BSYNC B0 ;  /* 0x0000000000007941 */ /* 0x000fea0003800000 */
.L_x_255:
[----:B------:R-:W-:Y:S01]  /*2190*/  LOP3.LUT R0, R21, R3, RZ, 0xfc, !PT ;  /* 0x0000000315007212 */ /* 0x000fe200078efcff */
[----:B------:R-:W-:Y:S03]  /*21a0*/  BSSY B0, `(.L_x_258) ;  /* 0x0000028000007945 */ /* 0x000fe60003800000 */
[----:B------:R-:W-:-:S13]  /*21b0*/  ISETP.NE.U32.AND P0, PT, R0, RZ, PT ;  /* 0x000000ff0000720c */ /* 0x000fda0003f05070 */
[----:B------:R-:W-:Y:S05]  /*21c0*/  @!P0 BRA `(.L_x_259) ;  /* 0x000000f000008947 */ /* 0x000fea0003800000 */
[----:B------:R-:W-:Y:S01]  /*21d0*/  IMAD.MOV.U32 R24, RZ, RZ, R26 ;  /* 0x000000ffff187224 */ /* 0x000fe200078e001a */
[----:B------:R-:W-:Y:S01]  /*21e0*/  MOV R22, R30 ;  /* 0x0000001e00167202 */ /* 0x000fe20000000f00 */
[----:B------:R-:W-:Y:S01]  /*21f0*/  IMAD.MOV.U32 R6, RZ, RZ, R3 ;  /* 0x000000ffff067224 */ /* 0x000fe200078e0003 */
[----:B------:R-:W-:Y:S02]  /*2200*/  MOV R20, 0x2220 ;  /* 0x0000222000147802 */ /* 0x000fe40000000f00 */
[----:B------:R-:W-:Y:S05]  /*2210*/  CALL.REL.NOINC `($__internal_5_$__cuda_sm20_div_s64) ;  /* 0x0000219000007944 */ /* 0x000fea0003c00000 */
[----:B------:R-:W-:Y:S02]  /*2220*/  IADD3 R2, P0, RZ, -R0, RZ ;  /* 0x80000000ff027210 */ /* 0x000fe40007f1e0ff */
[----:B------:R-:W-:Y:S02]  /*2230*/  MOV R20, R26 ;  /* 0x0000001a00147202 */ /* 0x000fe40000000f00 */
[-C--:B------:R-:W-:Y:S02]  /*2240*/  IADD3.X R27, RZ, ~R25.reuse, RZ, P0, !PT ;  /* 0x80000019ff1b7210 */ /* 0x080fe400007fe4ff */
[----:B------:R-:W-:Y:S02]  /*2250*/  MOV R34, R0 ;  /* 0x0000000000227202 */ /* 0x000fe40000000f00 */
[----:B------:R-:W-:Y:S01]  /*2260*/  MOV R35, R25 ;  /* 0x0000001900237202 */ /* 0x000fe20000000f00 */
[----:B------:R-:W-:-:S02]  /*2270*/  IMAD R27, R27, R30, RZ ;  /* 0x0000001e1b1b7224 */ /* 0x000fc400078e02ff */
[----:B------:R-:W-:-:S04]  /*2280*/  IMAD.WIDE.U32 R30, R30, R2, R20 ;  /* 0x000000021e1e7225 */ /* 0x000fc800078e0014 */
[----:B------:R-:W-:-:S05]  /*2290*/  IMAD R3, R3, R2, R27 ;  /* 0x0000000203037224 */ /* 0x000fca00078e021b */
[----:B------:R-:W-:Y:S01]  /*22a0*/  IADD3 R3, R31, R3, RZ ;  /* 0x000000031f037210 */ /* 0x000fe20007ffe0ff */
[----:B------:R-:W-:Y:S05]  /*22b0*/  BRA `(.L_x_260) ;  /* 0x0000016000007947 */ /* 0x000fea0003800000 */
.L_x_259:
        /* <DEDUP_REMOVED lines=22> */
.L_x_260:
[----:B------:R-:W-:Y:S05]  /*2420*/  BSYNC B0 ;  /* 0x0000000000007941 */ /* 0x000fea0003800000 */
.L_x_258:
        /* <DEDUP_REMOVED lines=11> */
[----:B------:R-:W-:Y:S05]  /*24e0*/  CALL.REL.NOINC `($__internal_5_$__cuda_sm20_div_s64) ;  /* 0x00001ec000007944 */ /* 0x000fea0003c00000 */
[-C--:B------:R-:W-:Y:S02]  /*24f0*/  IADD3 R2, P0, RZ, -R0.reuse, RZ ;  /* 0x80000000ff027210 */ /* 0x080fe40007f1e0ff */
[----:B------:R-:W-:Y:S02]  /*2500*/  MOV R24, R0 ;  /* 0x0000000000187202 */ /* 0x000fe40000000f00 */
[----:B------:R-:W-:Y:S01]  /*2510*/  IADD3.X R21, RZ, ~R25, RZ, P0, !PT ;  /* 0x80000019ff157210 */ /* 0x000fe200007fe4ff */
[----:B------:R-:W-:-:S04]  /*2520*/  IMAD.WIDE.U32 R34, R8, R2, R34 ;  /* 0x0000000208227225 */ /* 0x000fc800078e0022 */
[----:B------:R-:W-:Y:S01]  /*2530*/  IMAD R21, R21, R8, RZ ;  /* 0x0000000815157224 */ /* 0x000fe200078e02ff */
[----:B------:R-:W-:-:S03]  /*2540*/  MOV R8, R34 ;  /* 0x0000002200087202 */ /* 0x000fc60000000f00 */
[----:B------:R-:W-:-:S05]  /*2550*/  IMAD R2, R7, R2, R21 ;  /* 0x0000000207027224 */ /* 0x000fca00078e0215 */
[----:B------:R-:W-:Y:S01]  /*2560*/  IADD3 R2, R35, R2, RZ ;  /* 0x0000000223027210 */ /* 0x000fe20007ffe0ff */
[----:B------:R-:W-:Y:S05]  /*2570*/  BRA `(.L_x_263) ;  /* 0x0000016000007947 */ /* 0x000fea0003800000 */
.L_x_262:
[----:B------:R-:W0:Y:S01]  /*2580*/  I2F.U32.RP R2, R8 ;  /* 0x0000000800027306 */ /* 0x000e220000209000 */
[----:B------:R-:W-:Y:S01]  /*2590*/  ISETP.NE.U32.AND P0, PT, R8, RZ, PT ;  /* 0x000000ff0800720c */ /* 0x000fe20003f05070 */
[----:B------:R-:W-:-:S06]  /*25a0*/  IMAD.MOV.U32 R25, RZ, RZ, RZ ;  /* 0x000000ffff197224 */ /* 0x000fcc00078e00ff */
[----:B0-----:R-:W0:Y:S02]  /*25b0*/  MUFU.RCP R6, R2 ;  /* 0x0000000200067308 */ /* 0x001e240000001000 */
[----:B0-----:R-:W-:Y:S02]  /*25c0*/  IADD3 R6, R6, 0xffffffe, RZ ;  /* 0x0ffffffe06067810 */ /* 0x001fe40007ffe0ff */
[----:B------:R-:W-:-:S04]  /*25d0*/  MOV R2, RZ ;  /* 0x000000ff00027202 */ /* 0x000fc80000000f00 */
        /* <DEDUP_REMOVED lines=16> */
.L_x_263:
[----:B------:R-:W-:Y:S05]  /*26e0*/  BSYNC B0 ;  /* 0x0000000000007941 */ /* 0x000fea0003800000 */
.L_x_261:
[-C--:B------:R-:W-:Y:S01]  /*26f0*/  IMAD R7, R33, R19.reuse, RZ ;  /* 0x0000001321077224 */ /* 0x080fe200078e02ff */
[----:B------:R-:W-:Y:S01]  /*2700*/  ULDC.U8 UR6, c[0x0][0x329] ;  /* 0x0000ca4000067ab9 */ /* 0x000fe20000000000 */
[C---:B------:R-:W-:Y:S01]  /*2710*/  IMAD.WIDE.U32 R20, R32.reuse, R19, RZ ;  /* 0x0000001320147225 */ /* 0x040fe200078e00ff */
[----:B------:R-:W-:Y:S01]  /*2720*/  UISETP.NE.AND UP0, UPT, UR6, URZ, UPT ;  /* 0x0000003f0600728c */ /* 0x000fe2000bf05270 */
[----:B------:R-:W-:Y:S01]  /*2730*/  BSSY B0, `(.L_x_264) ;  /* 0x0000045000007945 */ /* 0x000fe20003800000 */
[----:B------:R-:W-:Y:S01]  /*2740*/  ULDC.64 UR4, c[0x0][0x210] ;  /* 0x0000840000047ab9 */ /* 0x000fe20000000a00 */
[----:B------:R-:W-:Y:S01]  /*2750*/  IMAD R7, R32, R18, R7 ;  /* 0x0000001220077224 */ /* 0x000fe200078e0207 */
[----:B------:R-:W-:Y:S01]  /*2760*/  UIMAD UR4, UR4, UR5, URZ ;  /* 0x00000005040472a4 */ /* 0x000fe2000f8e023f */
[----:B------:R-:W-:Y:S01]  /*2770*/  IMAD.WIDE.U32 R32, R20, R17, RZ ;  /* 0x0000001114207225 */ /* 0x000fe200078e00ff */
[----:B------:R-:W-:Y:S02]  /*2780*/  USEL UR5, UR5, 0x1, !UP0 ;  /* 0x0000000105057887 */ /* 0x000fe4000c000000 */
[----:B------:R-:W-:Y:S01]  /*2790*/  IADD3 R0, R21, R7, RZ ;  /* 0x0000000715007210 */ /* 0x000fe20007ffe0ff */
[----:B------:R-:W-:Y:S01]  /*27a0*/  IMAD R3, R3, R26, RZ ;  /* 0x0000001a03037224 */ /* 0x000fe200078e02ff */
[----:B------:R-:W-:Y:S01]  /*27b0*/  SHF.R.S32.HI R7, RZ, 0x1f, R26 ;  /* 0x0000001fff077819 */ /* 0x000fe2000001141a */
[----:B------:R-:W-:Y:S01]  /*27c0*/  USHF.R.S32.HI UR9, URZ, 0x1f, UR4 ;  /* 0x0000001f3f097899 */ /* 0x000fe20008011404 */
[----:B------:R-:W-:Y:S01]  /*27d0*/  IMAD.WIDE.U32 R36, R8, UR4, RZ ;  /* 0x0000000408247c25 */ /* 0x000fe2000f8e00ff */
[----:B------:R-:W-:-:S03]  /*27e0*/  USHF.R.S32.HI UR6, URZ, 0x1f, UR5 ;  /* 0x0000001f3f067899 */ /* 0x000fc60008011405 */
[----:B------:R-:W-:Y:S02]  /*27f0*/  IMAD R21, R0, R17, RZ ;  /* 0x0000001100157224 */ /* 0x000fe400078e02ff */
[----:B------:R-:W-:Y:S02]  /*2800*/  IMAD R3, R7, R30, R3 ;  /* 0x0000001e07037224 */ /* 0x000fe400078e0203 */
[----:B------:R-:W-:Y:S02]  /*2810*/  IMAD R21, R16, R20, R21 ;  /* 0x0000001410157224 */ /* 0x000fe400078e0215 */
[----:B------:R-:W-:Y:S02]  /*2820*/  IMAD R7, R2, UR4, RZ ;  /* 0x0000000402077c24 */ /* 0x000fe4000f8e02ff */
[----:B------:R-:W-:Y:S01]  /*2830*/  IMAD.WIDE.U32 R30, R30, R26, RZ ;  /* 0x0000001a1e1e7225 */ /* 0x000fe200078e00ff */
[----:B------:R-:W-:-:S03]  /*2840*/  IADD3 R6, R33, R21, RZ ;  /* 0x0000001521067210 */ /* 0x000fc60007ffe0ff */
[----:B------:R-:W-:Y:S01]  /*2850*/  IMAD R21, R25, UR5, RZ ;  /* 0x0000000519157c24 */ /* 0x000fe2000f8e02ff */
[----:B------:R-:W-:Y:S01]  /*2860*/  LOP3.LUT R0, R41, R6, RZ, 0xfc, !PT ;  /* 0x0000000629007212 */ /* 0x000fe200078efcff */
[----:B------:R-:W-:Y:S01]  /*2870*/  IMAD R7, R8, UR9, R7 ;  /* 0x0000000908077c24 */ /* 0x000fe2000f8e0207 */
[----:B------:R-:W-:Y:S01]  /*2880*/  IADD3 R3, R31, R3, RZ ;  /* 0x000000031f037210 */ /* 0x000fe20007ffe0ff */
[----:B------:R-:W-:Y:S01]  /*2890*/  IMAD R21, R24, UR6, R21 ;  /* 0x0000000618157c24 */ /* 0x000fe2000f8e0215 */
[----:B------:R-:W-:Y:S01]  /*28a0*/  ISETP.NE.U32.AND P0, PT, R0, RZ, PT ;  /* 0x000000ff0000720c */ /* 0x000fe20003f05070 */
[----:B------:R-:W-:Y:S01]  /*28b0*/  IMAD.WIDE.U32 R34, R24, UR5, RZ ;  /* 0x0000000518227c25 */ /* 0x000fe2000f8e00ff */
[----:B------:R-:W-:-:S03]  /*28c0*/  IADD3 R7, R37, R7, RZ ;  /* 0x0000000725077210 */ /* 0x000fc60007ffe0ff */
        /* <DEDUP_REMOVED lines=11> */
[----:B------:R-:W-:Y:S02]  /*2980*/  IADD3.X R21, RZ, ~R25, RZ, P0, !PT ;  /* 0x80000019ff157210 */ /* 0x000fe400007fe4ff */
[----:B------:R-:W-:Y:S01]  /*2990*/  MOV R39, R41 ;  /* 0x0000002900277202 */ /* 0x000fe20000000f00 */
[----:B------:R-:W-:Y:S01]  /*29a0*/  IMAD.MOV.U32 R41, RZ, RZ, R25 ;  /* 0x000000ffff297224 */ /* 0x000fe200078e0019 */
[----:B------:R-:W-:Y:S01]  /*29b0*/  MOV R40, R0 ;  /* 0x0000000000287202 */ /* 0x000fe20000000f00 */
[----:B------:R-:W-:-:S02]  /*29c0*/  IMAD R21, R21, R32, RZ ;  /* 0x0000002015157224 */ /* 0x000fc400078e02ff */
[----:B------:R-:W-:-:S04]  /*29d0*/  IMAD.WIDE.U32 R32, R27, R32, R38 ;  /* 0x000000201b207225 */ /* 0x000fc800078e0026 */
[----:B------:R-:W-:-:S04]  /*29e0*/  IMAD R21, R6, R27, R21 ;  /* 0x0000001b06157224 */ /* 0x000fc800078e0215 */
[----:B------:R-:W-:Y:S01]  /*29f0*/  IMAD.IADD R21, R33, 0x1, R21 ;  /* 0x0000000121157824 */ /* 0x000fe200078e0215 */
[----:B------:R-:W-:Y:S05]  /*2a00*/  BRA `(.L_x_266) ;  /* 0x0000017000007947 */ /* 0x000fea0003800000 */
.L_x_265:
        /* <DEDUP_REMOVED lines=23> */
.L_x_266:
[----:B------:R-:W-:Y:S05]  /*2b80*/  BSYNC B0 ;  /* 0x0000000000007941 */ /* 0x000fea0003800000 */
.L_x_264:
        /* <DEDUP_REMOVED lines=19> */
.L_x_268:
[----:B------:R-:W0:Y:S01]  /*2cc0*/  I2F.U32.RP R6, R19 ;  /* 0x0000001300067306 */ /* 0x000e220000209000 */
[----:B------:R-:W-:Y:S01]  /*2cd0*/  HFMA2.MMA R20, -RZ, RZ, 0, 0 ;  /* 0x00000000ff147435 */ /* 0x000fe200000001ff */
[----:B------:R-:W-:Y:S01]  /*2ce0*/  ISETP.NE.U32.AND P0, PT, R19, RZ, PT ;  /* 0x000000ff1300720c */ /* 0x000fe20003f05070 */
[----:B------:R-:W-:Y:S01]  /*2cf0*/  IMAD.MOV.U32 R45, RZ, RZ, RZ ;  /* 0x000000ffff2d7224 */ /* 0x000fe200078e00ff */
[----:B------:R-:W-:-:S04]  /*2d00*/  MOV R18, RZ ;  /* 0x000000ff00127202 */ /* 0x000fc80000000f00 */
        /* <DEDUP_REMOVED lines=17> */
.L_x_269:
[----:B------:R-:W-:Y:S05]  /*2e20*/  BSYNC B0 ;  /* 0x0000000000007941 */ /* 0x000fea0003800000 */
.L_x_267:
        /* <DEDUP_REMOVED lines=10> */
[----:B------:R-:W-:Y:S01]  /*2ed0*/  IADD3 R6, P0, RZ, -R0, RZ ;  /* 0x80000000ff067210 */ /* 0x000fe20007f1e0ff */
[----:B------:R-:W-:Y:S01]  /*2ee0*/  IMAD.MOV.U32 R24, RZ, RZ, R0 ;  /* 0x000000ffff187224 */ /* 0x000fe200078e0000 */
[----:B------:R-:W-:Y:S02]  /*2ef0*/  MOV R20, R44 ;  /* 0x0000002c00147202 */ /* 0x000fe40000000f00 */
[----:B------:R-:W-:Y:S02]  /*2f00*/  IADD3.X R2, RZ, ~R25, RZ, P0, !PT ;  /* 0x80000019ff027210 */ /* 0x000fe400007fe4ff */
[----:B------:R-:W-:-:S03]  /*2f10*/  MOV R21, R45 ;  /* 0x0000002d00157202 */ /* 0x000fc60000000f00 */
[----:B------:R-:W-:Y:S02]  /*2f20*/  IMAD R19, R2, R17, RZ ;  /* 0x0000001102137224 */ /* 0x000fe400078e02ff */
[----:B------:R-:W-:-:S04]  /*2f30*/  IMAD.WIDE.U32 R20, R17, R6, R20 ;  /* 0x0000000611147225 */ /* 0x000fc800078e0014 */
[----:B------:R-:W-:Y:S02]  /*2f40*/  IMAD R19, R16, R6, R19 ;  /* 0x0000000610137224 */ /* 0x000fe400078e0213 */
[----:B------:R-:W-:-:S03]  /*2f50*/  IMAD.MOV.U32 R2, RZ, RZ, R20 ;  /* 0x000000ffff027224 */ /* 0x000fc600078e0014 */
[----:B------:R-:W-:Y:S01]  /*2f60*/  IADD3 R19, R21, R19, RZ ;  /* 0x0000001315137210 */ /* 0x000fe20007ffe0ff */
[----:B------:R-:W-:Y:S05]  /*2f70*/  BRA `(.L_x_272) ;  /* 0x0000017000007947 */ /* 0x000fea0003800000 */
.L_x_271:
        /* <DEDUP_REMOVED lines=23> */
.L_x_272:
[----:B------:R-:W-:Y:S05]  /*30f0*/  BSYNC B0 ;  /* 0x0000000000007941 */ /* 0x000fea0003800000 */
.L_x_270:
[----:B------:R-:W-:Y:S01]  /*3100*/  LOP3.LUT R6, R41, R14, RZ, 0xfc, !PT ;  /* 0x0000000e29067212 */ /* 0x000fe200078efcff */
[----:B------:R-:W-:Y:S01]  /*3110*/  IMAD R33, R26, c[0x0][0x214], RZ ;  /* 0x000085001a217a24 */ /* 0x000fe200078e02ff */
[----:B------:R-:W-:Y:S01]  /*3120*/  SHF.R.S32.HI R0, RZ, 0x1f, R10 ;  /* 0x0000001fff007819 */ /* 0x000fe2000001140a */
[----:B------:R-:W-:Y:S01]  /*3130*/  IMAD R17, R25, R10, RZ ;  /* 0x0000000a19117224 */ /* 0x000fe200078e02ff */
[----:B------:R-:W-:Y:S01]  /*3140*/  ISETP.NE.U32.AND P0, PT, R6, RZ, PT ;  /* 0x000000ff0600720c */ /* 0x000fe20003f05070 */
[----:B------:R-:W-:Y:S01]  /*3150*/  IMAD R19, R19, R4, RZ ;  /* 0x0000000413137224 */ /* 0x000fe200078e02ff */
[----:B------:R-:W-:Y:S01]  /*3160*/  SHF.R.S32.HI R25, RZ, 0x1f, R4 ;  /* 0x0000001fff197819 */ /* 0x000fe20000011404 */
[----:B------:R-:W-:Y:S01]  /*3170*/  IMAD R17, R0, R24, R17 ;  /* 0x0000001800117224 */ /* 0x000fe200078e0211 */
[----:B------:R-:W-:Y:S01]  /*3180*/  SHF.R.S32.HI R21, RZ, 0x1f, R33 ;  /* 0x0000001fff157819 */ /* 0x000fe20000011421 */
[----:B------:R-:W-:Y:S01]  /*3190*/  IMAD R0, R18, R33, RZ ;  /* 0x0000002112007224 */ /* 0x000fe200078e02ff */
[----:B------:R-:W-:Y:S01]  /*31a0*/  BSSY B0, `(.L_x_273) ;  /* 0x0000033000007945 */ /* 0x000fe20003800000 */
[----:B------:R-:W-:-:S02]  /*31b0*/  IMAD R25, R25, R2, R19 ;  /* 0x0000000219197224 */ /* 0x000fc400078e0213 */
[----:B------:R-:W-:Y:S02]  /*31c0*/  IMAD R21, R21, R32, R0 ;  /* 0x0000002015157224 */ /* 0x000fe400078e0200 */
[----:B------:R-:W-:-:S04]  /*31d0*/  IMAD.WIDE.U32 R44, R24, R10, RZ ;  /* 0x0000000a182c7225 */ /* 0x000fc800078e00ff */
[----:B------:R-:W-:Y:S01]  /*31e0*/  IMAD.WIDE.U32 R18, R2, R4, RZ ;  /* 0x0000000402127225 */ /* 0x000fe200078e00ff */
[----:B------:R-:W-:-:S03]  /*31f0*/  IADD3 R17, R45, R17, RZ ;  /* 0x000000112d117210 */ /* 0x000fc60007ffe0ff */
        /* <DEDUP_REMOVED lines=13> */
[----:B------:R-:W-:-:S02]  /*32d0*/  IADD3.X R2, RZ, ~R25, RZ, P0, !PT ;  /* 0x80000019ff027210 */ /* 0x000fc400007fe4ff */
[----:B------:R-:W-:Y:S01]  /*32e0*/  MOV R40, R0 ;  /* 0x0000000000287202 */ /* 0x000fe20000000f00 */
[----:B------:R-:W-:Y:S01]  /*32f0*/  IMAD.WIDE.U32 R38, R15, R6, R38 ;  /* 0x000000060f267225 */ /* 0x000fe200078e0026 */
[----:B------:R-:W-:-:S03]  /*3300*/  MOV R41, R25 ;  /* 0x0000001900297202 */ /* 0x000fc60000000f00 */
[----:B------:R-:W-:-:S04]  /*3310*/  IMAD R21, R2, R15, RZ ;  /* 0x0000000f02157224 */ /* 0x000fc800078e02ff */
[----:B------:R-:W-:Y:S01]  /*3320*/  IMAD R21, R14, R6, R21 ;  /* 0x000000060e157224 */ /* 0x000fe200078e0215 */
[----:B------:R-:W-:-:S03]  /*3330*/  MOV R6, R38 ;  /* 0x0000002600067202 */ /* 0x000fc60000000f00 */
[----:B------:R-:W-:Y:S01]  /*3340*/  IMAD.IADD R2, R39, 0x1, R21 ;  /* 0x0000000127027824 */ /* 0x000fe200078e0215 */
[----:B------:R-:W-:Y:S05]  /*3350*/  BRA `(.L_x_275) ;  /* 0x0000017000007947 */ /* 0x000fea0003800000 */
.L_x_274:
        /* <DEDUP_REMOVED lines=23> */
.L_x_275:
[----:B------:R-:W-:Y:S05]  /*34d0*/  BSYNC B0 ;  /* 0x0000000000007941 */ /* 0x000fea0003800000 */
.L_x_273:
        /* <DEDUP_REMOVED lines=23> */
[----:B------:R-:W-:-:S04]  /*3650*/  IMAD R21, R2, R13, RZ ;  /* 0x0000000d02157224 */ /* 0x000fc800078e02ff */
[----:B------:R-:W-:-:S05]  /*3660*/  IMAD R21, R12, R6, R21 ;  /* 0x000000060c157224 */ /* 0x000fca00078e0215 */
[----:B------:R-:W-:Y:S01]  /*3670*/  IADD3 R2, R41, R21, RZ ;  /* 0x0000001529027210 */ /* 0x000fe20007ffe0ff */
[----:B------:R-:W-:Y:S05]  /*3680*/  BRA `(.L_x_278) ;  /* 0x0000017000007947 */ /* 0x000fea0003800000 */
.L_x_277:
[----:B------:R-:W0:Y:S01]  /*3690*/  I2F.U32.RP R12, R13 ;  /* 0x0000000d000c7306 */ /* 0x000e220000209000 */
[----:B------:R-:W-:Y:S01]  /*36a0*/  IMAD.MOV.U32 R20, RZ, RZ, RZ ;  /* 0x000000ffff147224 */ /* 0x000fe200078e00ff */
[----:B------:R-:W-:Y:S01]  /*36b0*/  ISETP.NE.U32.AND P0, PT, R13, RZ, PT ;  /* 0x000000ff0d00720c */ /* 0x000fe20003f05070 */
[----:B------:R-:W-:-:S05]  /*36c0*/  IMAD.MOV.U32 R25, RZ, RZ, RZ ;  /* 0x000000ffff197224 */ /* 0x000fca00078e00ff */
        /* <DEDUP_REMOVED lines=19> */
.L_x_278:
[----:B------:R-:W-:Y:S05]  /*3800*/  BSYNC B0 ;  /* 0x0000000000007941 */ /* 0x000fea0003800000 */
.L_x_276:
[----:B------:R-:W-:Y:S02]  /*3810*/  IADD3 R31, P1, P0, R36, R34, R30 ;  /* 0x00000022241f7210 */ /* 0x000fe4000783e01e */
[----:B------:R-:W-:Y:S02]  /*3820*/  SHF.R.S32.HI R0, RZ, 0x1f, R9 ;  /* 0x0000001fff007819 */ /* 0x000fe40000011409 */
[----:B------:R-:W-:Y:S02]  /*3830*/  IADD3 R31, P3, P2, R44, R31, R32 ;  /* 0x0000001f2c1f7210 */ /* 0x000fe40007a7e020 */
[----:B------:R-:W-:Y:S02]  /*3840*/  IADD3.X R3, R7, R8, R3, P1, P0 ;  /* 0x0000000807037210 */ /* 0x000fe40000fe0403 */
[----:B------:R-:W-:Y:S02]  /*3850*/  IADD3 R18, P1, P0, R46, R31, R18 ;  /* 0x0000001f2e127210 */ /* 0x000fe4000783e012 */
[----:B------:R-:W-:Y:S01]  /*3860*/  IADD3.X R4, R17, R3, R4, P3, P2 ;  /* 0x0000000311047210 */ /* 0x000fe20001fe4404 */
[----:B------:R-:W-:-:S03]  /*3870*/  IMAD R3, R25, R9, RZ ;  /* 0x0000000919037224 */ /* 0x000fc600078e02ff */
[----:B------:R-:W-:Y:S01]  /*3880*/  IADD3.X R19, R15, R4, R10, P1, P0 ;  /* 0x000000040f137210 */ /* 0x000fe20000fe040a */
[-C--:B------:R-:W-:Y:S02]  /*3890*/  IMAD R0, R0, R24.reuse, R3 ;  /* 0x0000001800007224 */ /* 0x080fe400078e0203 */
[----:B------:R-:W-:Y:S01]  /*38a0*/  IMAD R3, R2, R5, RZ ;  /* 0x0000000502037224 */ /* 0x000fe200078e02ff */
[----:B------:R-:W-:Y:S01]  /*38b0*/  SHF.R.S32.HI R2, RZ, 0x1f, R5 ;  /* 0x0000001fff027819 */ /* 0x000fe20000011405 */
        /* <DEDUP_REMOVED lines=9> */
.L_x_254:
[----:B------:R-:W-:-:S04]  /*3950*/  LEA R2, P0, R34, c[0x0][0x200], 0x2 ;  /* 0x0000800022027a11 */ /* 0x000fc800078010ff */
[----:B------:R-:W-:-:S05]  /*3960*/  LEA.HI.X R3, R34, c[0x0][0x204], R35, 0x2, P0 ;  /* 0x0000810022037a11 */ /* 0x000fca00000f1423 */
[----:B------:R0:W-:Y:S04]  /*3970*/  STG.E [R2.64], R28 ;  /* 0x0000001c02007986 */ /* 0x0001e8000c10190a */
.L_x_253:
[----:B------:R-:W-:Y:S05]  /*3980*/  BSYNC B1 ;  /* 0x0000000000017941 */ /* 0x000fea0003800000 */
.L_x_252:
[----:B------:R-:W1:Y:S01]  /*3990*/  S2R R25, SR_TID.X ;  /* 0x0000000000197919 */ /* 0x000e620000002100 */
[----:B0-----:R-:W-:Y:S01]  /*39a0*/  IMAD.MOV.U32 R2, RZ, RZ, c[0x0][0x314] ;  /* 0x0000c500ff027624 */ /* 0x001fe200078e00ff */
[----:B------:R-:W-:Y:S01]  /*39b0*/  CS2R R6, SRZ ;  /* 0x0000000000067805 */ /* 0x000fe2000001ff00 */
[----:B------:R-:W-:Y:S01]  /*39c0*/  IMAD.MOV.U32 R9, RZ, RZ, RZ ;  /* 0x000000ffff097224 */ /* 0x000fe200078e00ff */
[----:B-1----:R-:W-:-:S04]  /*39d0*/  SHF.R.S32.HI R24, RZ, 0x1f, R25 ;  /* 0x0000001fff187819 */ /* 0x002fc80000011419 */
[CC--:B------:R-:W-:Y:S02]  /*39e0*/  LEA.HI R0, R24.reuse, R25.reuse, RZ, 0x2 ;  /* 0x0000001918007211 */ /* 0x0c0fe400078f10ff */
[----:B------:R-:W-:Y:S02]  /*39f0*/  LEA.HI R24, R24, R25, RZ, 0x5 ;  /* 0x0000001918187211 */ /* 0x000fe400078f28ff */
[----:B------:R-:W-:Y:S02]  /*3a00*/  LOP3.LUT R0, R0, 0xfffffffc, RZ, 0xc0, !PT ;  /* 0xfffffffc00007812 */ /* 0x000fe400078ec0ff */
[----:B------:R-:W-:Y:S02]  /*3a10*/  LOP3.LUT R4, R24, 0x3fffffe0, RZ, 0xc0, !PT ;  /* 0x3fffffe018047812 */ /* 0x000fe400078ec0ff */
[----:B------:R-:W-:Y:S01]  /*3a20*/  SHF.R.S32.HI R24, RZ, 0x5, R24 ;  /* 0x00000005ff187819 */ /* 0x000fe20000011418 */
[----:B------:R-:W-:-:S05]  /*3a30*/  IMAD.IADD R0, R25, 0x1, -R0 ;  /* 0x0000000119007824 */ /* 0x000fca00078e0a00 */
[----:B------:R-:W-:-:S04]  /*3a40*/  ISETP.GE.AND P0, PT, R0, c[0x0][0x314], PT ;  /* 0x0000c50000007a0c */ /* 0x000fc80003f06270 */
[C---:B------:R-:W-:Y:S01]  /*3a50*/  ISETP.GT.OR P0, PT, R25.reuse, 0xf, P0 ;  /* 0x0000000f1900780c */ /* 0x040fe20000704670 */
[----:B------:R-:W-:Y:S02]  /*3a60*/  IMAD.IADD R25, R25, 0x1, -R4 ;  /* 0x0000000119197824 */ /* 0x000fe400078e0a04 */
[----:B------:R-:W-:Y:S02]  /*3a70*/  CS2R R4, SRZ ;  /* 0x0000000000047805 */ /* 0x000fe4000001ff00 */
[----:B------:R-:W-:-:S08]  /*3a80*/  IMAD.SHL.U32 R25, R25, 0x4, RZ ;  /* 0x0000000419197824 */ /* 0x000fd000078e00ff */
[----:B------:R-:W-:-:S04]  /*3a90*/  @!P0 FADD.FTZ R0, -R28, R29 ;  /* 0x0000001d1c008221 */ /* 0x000fc80000010100 */
[----:B------:R-:W-:-:S06]  /*3aa0*/  @!P0 FMUL.FTZ R0, R0, 1.4426950216293334961 ;  /* 0x3fb8aa3b00008820 */ /* 0x000fcc0000410000 */
[----:B------:R-:W0:Y:S02]  /*3ab0*/  @!P0 MUFU.EX2 R0, R0 ;  /* 0x0000000000008308 */ /* 0x000e240000000800 */
[----:B0-----:R0:W-:Y:S04]  /*3ac0*/  @!P0 STS [R23.X4], R0 ;  /* 0x0000000017008388 */ /* 0x0011e80000004800 */
[----:B------:R-:W-:Y:S01]  /*3ad0*/  BAR.SYNC.DEFER_BLOCKING 0x0 ;  /* 0x0000000000007b1d */ /* 0x000fe20000010000 */
[----:B------:R-:W-:Y:S02]  /*3ae0*/  ISETP.GE.AND P0, PT, R2, 0x1, PT ;  /* 0x000000010200780c */ /* 0x000fe40003f06270 */
[----:B------:R-:W-:Y:S01]  /*3af0*/  CS2R R2, SRZ ;  /* 0x0000000000027805 */ /* 0x000fe2000001ff00 */
[----:B0-----:R-:W-:Y:S01]  /*3b00*/  IMAD.MOV.U32 R0, RZ, RZ, RZ ;  /* 0x000000ffff007224 */ /* 0x001fe200078e00ff */
[----:B------:R-:W-:-:S09]  /*3b10*/  IADD3 R23, R25, 0x80, RZ ;  /* 0x0000008019177810 */ /* 0x000fd20007ffe0ff */
        /* <DEDUP_REMOVED lines=22> */
.L_x_282:
        /* <DEDUP_REMOVED lines=10> */
.L_x_281:
[----:B------:R-:W-:Y:S05]  /*3d20*/  BSYNC B0 ;  /* 0x0000000000007941 */ /* 0x000fea0003800000 */
.L_x_280:
        /* <DEDUP_REMOVED lines=15> */
.L_x_279:
        /* <DEDUP_REMOVED lines=89> */
        .weak           $__internal_5_$__cuda_sm20_div_s64
        .type           $__internal_5_$__cuda_sm20_div_s64,@function
        .size           $__internal_5_$__cuda_sm20_div_s64,(.L_x_8721 - $__internal_5_$__cuda_sm20_div_s64)
$__internal_5_$__cuda_sm20_div_s64:
        /* <DEDUP_REMOVED lines=30> */
[----:B------:R-:W-:-:S06]  /*4590*/  IMAD.WIDE.U32 R42, P0, R43, R0, R42 ;  /* 0x000000002b2a7225 */ /* 0x000fcc000780002a */
[----:B------:R-:W-:-:S04]  /*45a0*/  IMAD.HI.U32 R25, P4, R27, R2, R42 ;  /* 0x000000021b197227 */ /* 0x000fc8000788002a */
[----:B------:R-:W-:-:S04]  /*45b0*/  IMAD.HI.U32 R2, R27, R0, RZ ;  /* 0x000000001b027227 */ /* 0x000fc800078e00ff */
[----:B------:R-:W-:Y:S02]  /*45c0*/  IMAD R0, R27, R0, RZ ;  /* 0x000000001b007224 */ /* 0x000fe400078e02ff */
[----:B------:R-:W-:Y:S01]  /*45d0*/  IMAD.X R2, R2, 0x1, R27, P0 ;  /* 0x0000000102027824 */ /* 0x000fe200000e061b */
[-C--:B------:R-:W-:Y:S01]  /*45e0*/  IADD3 R27, P0, RZ, -R24.reuse, RZ ;  /* 0x80000018ff1b7210 */ /* 0x080fe20007f1e0ff */
[----:B------:R-:W-:Y:S01]  /*45f0*/  IMAD.MOV.U32 R43, RZ, RZ, RZ ;  /* 0x000000ffff2b7224 */ /* 0x000fe200078e00ff */
[----:B------:R-:W-:Y:S02]  /*4600*/  IADD3 R25, P3, R0, R25, RZ ;  /* 0x0000001900197210 */ /* 0x000fe40007f7e0ff */
[----:B------:R-:W-:Y:S01]  /*4610*/  SEL R24, R27, R24, !P2 ;  /* 0x000000181b187207 */ /* 0x000fe20005000000 */
[----:B------:R-:W-:Y:S01]  /*4620*/  IMAD.X R0, RZ, RZ, ~R21, P0 ;  /* 0x000000ffff007224 */ /* 0x000fe200000e0e15 */
[----:B------:R-:W-:-:S03]  /*4630*/  IADD3.X R27, RZ, RZ, R2, P3, P4 ;  /* 0x000000ffff1b7210 */ /* 0x000fc60001fe8402 */
[----:B------:R-:W-:Y:S01]  /*4640*/  IMAD.HI.U32 R42, R25, R24, RZ ;  /* 0x00000018192a7227 */ /* 0x000fe200078e00ff */
[----:B------:R-:W-:-:S05]  /*4650*/  SEL R0, R0, R21, !P2 ;  /* 0x0000001500007207 */ /* 0x000fca0005000000 */
[----:B------:R-:W-:-:S04]  /*4660*/  IMAD.WIDE.U32 R42, R25, R0, R42 ;  /* 0x00000000192a7225 */ /* 0x000fc800078e002a */
[C---:B------:R-:W-:Y:S02]  /*4670*/  IMAD R25, R27.reuse, R0, RZ ;  /* 0x000000001b197224 */ /* 0x040fe400078e02ff */
[----:B------:R-:W-:-:S05]  /*4680*/  IMAD.HI.U32 R2, P0, R27, R24, R42 ;  /* 0x000000181b027227 */ /* 0x000fca000780002a */
[----:B------:R-:W-:Y:S01]  /*4690*/  IADD3 R25, P2, R25, R2, RZ ;  /* 0x0000000219197210 */ /* 0x000fe20007f5e0ff */
[----:B------:R-:W-:-:S04]  /*46a0*/  IMAD.HI.U32 R2, R27, R0, RZ ;  /* 0x000000001b027227 */ /* 0x000fc800078e00ff */
[----:B------:R-:W-:Y:S01]  /*46b0*/  IMAD.WIDE.U32 R42, R25, R38, RZ ;  /* 0x00000026192a7225 */ /* 0x000fe200078e00ff */
[----:B------:R-:W-:-:S03]  /*46c0*/  IADD3.X R2, R2, RZ, RZ, P0, !PT ;  /* 0x000000ff02027210 */ /* 0x000fc600007fe4ff */
[C---:B------:R-:W-:Y:S01]  /*46d0*/  IMAD R43, R25.reuse, R39, R43 ;  /* 0x00000027192b7224 */ /* 0x040fe200078e022b */
[----:B------:R-:W-:Y:S01]  /*46e0*/  IADD3 R27, P0, -R42, R24, RZ ;  /* 0x000000182a1b7210 */ /* 0x000fe20007f1e1ff */
[----:B------:R-:W-:Y:S01]  /*46f0*/  IMAD.X R2, RZ, RZ, R2, P2 ;  /* 0x000000ffff027224 */ /* 0x000fe200010e0602 */
[----:B------:R-:W-:Y:S02]  /*4700*/  IADD3 R24, P2, R25, 0x1, RZ ;  /* 0x0000000119187810 */ /* 0x000fe40007f5e0ff */
[-C--:B------:R-:W-:Y:S01]  /*4710*/  ISETP.GE.U32.AND P4, PT, R27, R38.reuse, PT ;  /* 0x000000261b00720c */ /* 0x080fe20003f86070 */
[----:B------:R-:W-:-:S04]  /*4720*/  IMAD R43, R2, R38, R43 ;  /* 0x00000026022b7224 */ /* 0x000fc800078e022b */
[----:B------:R-:W-:Y:S01]  /*4730*/  IMAD.X R43, R0, 0x1, ~R43, P0 ;  /* 0x00000001002b7824 */ /* 0x000fe200000e0e2b */
[----:B------:R-:W-:-:S04]  /*4740*/  IADD3 R0, P3, R27, -R38, RZ ;  /* 0x800000261b007210 */ /* 0x000fc80007f7e0ff */
        /* <DEDUP_REMOVED lines=25> */
[----:B------:R-:W-:Y:S06]  /*48e0*/  RET.REL.NODEC R38 `(_ZN5flash32flash_fwd_splitkv_combine_kernelI23Flash_fwd_kernel_traitsILi256ELi64ELi64ELi4ELb0ELb0EN7cutlass6half_tE19Flash_kernel_traitsILi256ELi64ELi64ELi4ES3_EELi4ELi2ELb0EEEvNS_16Flash_fwd_paramsE) ;  /* 0xffffb71026007950 */ /* 0x000fec0003c3ffff */
.L_x_283:
        /* <DEDUP_REMOVED lines=9> */
.L_x_8721:


//--------------------- .text._ZN5flash32flash_fwd_splitkv_combine_kernelI23Flash_fwd_kernel_traitsILi256ELi64ELi64ELi4ELb0ELb0EN7cutlass6half_tE19Flash_kernel_traitsILi256ELi64ELi64ELi4ES3_EELi4ELi1ELb0EEEvNS_16Flash_fwd_paramsE --------------------------
	.section	.text._ZN5flash32flash_fwd_splitkv_combine_kernelI23Flash_fwd_kernel_traitsILi256ELi64ELi64ELi4ELb0ELb0EN7cutlass6half_tE19Flash_kernel_traitsILi256ELi64ELi64ELi4ES3_EELi4ELi1ELb0EEEvNS_16Flash_fwd_paramsE,"ax",@progbits
	.sectioninfo	@"SHI_REGISTERS=54"
	.align	128
        .global         _ZN5flash32flash_fwd_splitkv_combine_kernelI23Flash_fwd_kernel_traitsILi256ELi64ELi64ELi4ELb0ELb0EN7cutlass6half_tE19Flash_kernel_traitsILi256ELi64ELi64ELi4ES3_EELi4ELi1ELb0EEEvNS_16Flash_fwd_paramsE
        .type           _ZN5flash32flash_fwd_splitkv_combine_kernelI23Flash_fwd_kernel_traitsILi256ELi64ELi64ELi4ELb0ELb0EN7cutlass6half_tE19Flash_kernel_traitsILi256ELi64ELi64ELi4ES3_EELi4ELi1ELb0EEEvNS_16Flash_fwd_paramsE,@function
        .size           _ZN5flash32flash_fwd_splitkv_combine_kernelI23Flash_fwd_kernel_traitsILi256ELi64ELi64ELi4ELb0ELb0EN7cutlass6half_tE19Flash_kernel_traitsILi256ELi64ELi64ELi4ES3_EELi4ELi1ELb0EEEvNS_16Flash_fwd_paramsE,(.L_x_8722 - _ZN5flash32flash_fwd_splitkv_combine_kernelI23Flash_fwd_kernel_traitsILi256ELi64ELi64ELi4ELb0ELb0EN7cutlass6half_tE19Flash_kernel_traitsILi256ELi64ELi64ELi4ES3_EELi4ELi1ELb0EEEvNS_16Flash_fwd_paramsE)
        .other          _ZN5flash32flash_fwd_splitkv_combine_kernelI23Flash_fwd_kernel_traitsILi256ELi64ELi64ELi4ELb0ELb0EN7cutlass6half_tE19Flash_kernel_traitsILi256ELi64ELi64ELi4ES3_EELi4ELi1ELb0EEEvNS_16Flash_fwd_paramsE,@"STO_CUDA_ENTRY STV_DEFAULT"
_ZN5flash32flash_fwd_splitkv_combine_kernelI23Flash_fwd_kernel_traitsILi256ELi64ELi64ELi4ELb0ELb0EN7cutlass6half_tE19Flash_kernel_traitsILi256ELi64ELi64ELi4ES3_EELi4ELi1ELb0EEEvNS_16Flash_fwd_paramsE:
.text._ZN5flash32flash_fwd_splitkv_combine_kernelI23Flash_fwd_kernel_traitsILi256ELi64ELi64ELi4ELb0ELb0EN7cutlass6half_tE19Flash_kernel_traitsILi256ELi64ELi64ELi4ES3_EELi4ELi1ELb0EEEvNS_16Flash_fwd_paramsE:
        /* <DEDUP_REMOVED lines=23> */
[----:B------:R-:W-:Y:S05]  /*0170*/  CALL.REL.NOINC `($__internal_6_$__cuda_sm20_div_s64) ;  /* 0x0000427000007944 */ /* 0x000fea0003c00000 */
[----:B------:R-:W-:Y:S01]  /*0180*/  MOV R22, R0 ;  /* 0x0000000000167202 */ /* 0x000fe20000000f00 */
[----:B------:R-:W-:Y:S05]  /*0190*/  BRA `(.L_x_285) ;  /* 0x0000013000007947 */ /* 0x000fea0003800000 */
.L_x_284:
        /* <DEDUP_REMOVED lines=19> */
.L_x_285:
        /* <DEDUP_REMOVED lines=11> */
[----:B------:R-:W-:Y:S05]  /*0380*/  CALL.REL.NOINC `($__internal_6_$__cuda_sm20_div_s64) ;  /* 0x0000406000007944 */ /* 0x000fea0003c00000 */
[----:B------:R-:W-:Y:S02]  /*0390*/  MOV R12, R0 ;  /* 0x00000000000c7202 */ /* 0x000fe40000000f00 */
[----:B------:R-:W-:Y:S01]  /*03a0*/  MOV R13, R23 ;  /* 0x00000017000d7202 */ /* 0x000fe20000000f00 */
[----:B------:R-:W-:Y:S05]  /*03b0*/  BRA `(.L_x_288) ;  /* 0x0000013000007947 */ /* 0x000fea0003800000 */
.L_x_287:
        /* <DEDUP_REMOVED lines=19> */
.L_x_288:
[----:B------:R-:W-:Y:S05]  /*04f0*/  BSYNC B0 ;  /* 0x0000000000007941 */ /* 0x000fea0003800000 */
.L_x_286:
        /* <DEDUP_REMOVED lines=44> */
.L_x_290:
        /* <DEDUP_REMOVED lines=19> */
.L_x_291:
[----:B------:R-:W-:Y:S05]  /*08f0*/  BSYNC B0 ;  /* 0x0000000000007941 */ /* 0x000fea0003800000 */
.L_x_289:
[----:B------:R-:W-:Y:S01]  /*0900*/  IABS R6, c[0x0][0x214] ;  /* 0x0000850000067a13 */ /* 0x000fe20000000000 */
[----:B------:R-:W-:Y:S01]  /*0910*/  ULDC UR4, c[0x0][0x214] ;  /* 0x0000850000047ab9 */ /* 0x000fe20000000800 */
[----:B------:R-:W-:Y:S01]  /*0920*/  IMAD.MOV.U32 R11, RZ, RZ, c[0x0][0x1c0] ;  /* 0x00007000ff0b7624 */ /* 0x000fe200078e00ff */
[----:B------:R-:W-:Y:S01]  /*0930*/  UISETP.LT.AND UP0, UPT, URZ, UR4, UPT ;  /* 0x000000043f00728c */ /* 0x000fe2000bf01270 */
[----:B------:R-:W0:Y:S01]  /*0940*/  I2F.RP R10, R6 ;  /* 0x00000006000a7306 */ /* 0x000e220000209400 */
[----:B------:R-:W-:Y:S01]  /*0950*/  USHF.R.S32.HI UR5, URZ, 0x1f, UR4 ;  /* 0x0000001f3f057899 */ /* 0x000fe20008011404 */
[----:B------:R-:W-:Y:S01]  /*0960*/  BSSY B0, `(.L_x_292) ;  /* 0x0000059000007945 */ /* 0x000fe20003800000 */
[----:B------:R-:W-:-:S07]  /*0970*/  ULEA.HI.SX32 UR4, UR4, 0x1, 0x1 ;  /* 0x0000000104047891 */ /* 0x000fce000f8f0a3f */
[----:B------:R-:W-:Y:S01]  /*0980*/  @!UP0 UIADD3 UR4, UR5, URZ, URZ ;  /* 0x0000003f05048290 */ /* 0x000fe2000fffe03f */
[----:B0-----:R-:W0:Y:S02]  /*0990*/  MUFU.RCP R8, R10 ;  /* 0x0000000a00087308 */ /* 0x001e240000001000 */
[----:B0-----:R-:W-:Y:S02]  /*09a0*/  IADD3 R8, R8, 0xffffffe, RZ ;  /* 0x0ffffffe08087810 */ /* 0x001fe40007ffe0ff */
[C---:B------:R-:W-:Y:S01]  /*09b0*/  IADD3 R10, R11.reuse, -0x1, RZ ;  /* 0xffffffff0b0a7810 */ /* 0x040fe20007ffe0ff */
[----:B------:R-:W-:-:S03]  /*09c0*/  IMAD R11, R11, c[0x0][0x214], RZ ;  /* 0x000085000b0b7a24 */ /* 0x000fc600078e02ff */
        /* <DEDUP_REMOVED lines=16> */
[----:B------:R-:W-:-:S13]  /*0ad0*/  ISETP.GE.U32.AND P0, PT, R9, R6, PT ;  /* 0x000000060900720c */ /* 0x000fda0003f06070 */
        /* <DEDUP_REMOVED lines=43> */
[----:B------:R-:W-:Y:S02]  /*0d90*/  MOV R34, R0 ;  /* 0x0000000000227202 */ /* 0x000fe40000000f00 */
[----:B------:R-:W-:Y:S01]  /*0da0*/  MOV R35, R23 ;  /* 0x0000001700237202 */ /* 0x000fe20000000f00 */
[----:B------:R-:W-:Y:S05]  /*0db0*/  BRA `(.L_x_294) ;  /* 0x0000013000007947 */ /* 0x000fea0003800000 */
.L_x_293:
        /* <DEDUP_REMOVED lines=19> */
.L_x_294:
[----:B------:R-:W-:Y:S05]  /*0ef0*/  BSYNC B0 ;  /* 0x0000000000007941 */ /* 0x000fea0003800000 */
.L_x_292:
        /* <DEDUP_REMOVED lines=42> */
.L_x_296:
        /* <DEDUP_REMOVED lines=19> */
.L_x_297:
[----:B------:R-:W-:Y:S05]  /*12d0*/  BSYNC B0 ;  /* 0x0000000000007941 */ /* 0x000fea0003800000 */
.L_x_295:
[----:B------:R-:W-:Y:S01]  /*12e0*/  IABS R6, c[0x0][0x214] ;  /* 0x0000850000067a13 */ /* 0x000fe20000000000 */
[----:B------:R-:W-:Y:S01]  /*12f0*/  ULDC.U8 UR4, c[0x0][0x329] ;  /* 0x0000ca4000047ab9 */ /* 0x000fe20000000000 */
[----:B------:R-:W-:Y:S01]  /*1300*/  ISETP.GT.AND P3, PT, R11, RZ, PT ;  /* 0x000000ff0b00720c */ /* 0x000fe20003f64270 */
[----:B------:R-:W-:Y:S01]  /*1310*/  ULDC.64 UR8, c[0x0][0x118] ;  /* 0x0000460000087ab9 */ /* 0x000fe20000000a00 */
[----:B------:R-:W0:Y:S01]  /*1320*/  I2F.RP R21, R6 ;  /* 0x0000000600157306 */ /* 0x000e220000209400 */
[----:B------:R-:W-:Y:S07]  /*1330*/  BSSY B0, `(.L_x_298) ;  /* 0x000007e000007945 */ /* 0x000fee0003800000 */
        /* <DEDUP_REMOVED lines=12> */
[----:B------:R-:W-:Y:S01]  /*1400*/  IMAD R13, R6, R13, R0 ;  /* 0x0000000d060d7224 */ /* 0x000fe200078e0200 */
[----:B------:R-:W-:-:S04]  /*1410*/  SHF.R.S32.HI R0, RZ, 0x1f, R11 ;  /* 0x0000001fff007819 */ /* 0x000fc8000001140b */
[----:B------:R-:W-:-:S13]  /*1420*/  ISETP.GT.U32.AND P0, PT, R6, R13, PT ;  /* 0x0000000d0600720c */ /* 0x000fda0003f04070 */
[----:B------:R-:W-:Y:S01]  /*1430*/  @!P0 IMAD.IADD R13, R13, 0x1, -R6 ;  /* 0x000000010d0d8824 */ /* 0x000fe200078e0a06 */
[----:B------:R-:W-:Y:S02]  /*1440*/  @!P0 IADD3 R2, R2, 0x1, RZ ;  /* 0x0000000102028810 */ /* 0x000fe40007ffe0ff */
[----:B------:R-:W-:Y:S02]  /*1450*/  ISETP.NE.AND P0, PT, RZ, c[0x0][0x214], PT ;  /* 0x00008500ff007a0c */ /* 0x000fe40003f05270 */
[----:B------:R-:W-:Y:S02]  /*1460*/  ISETP.GE.U32.AND P2, PT, R13, R6, PT ;  /* 0x000000060d00720c */ /* 0x000fe40003f46070 */
[----:B------:R-:W-:Y:S01]  /*1470*/  LEA.HI.SX32 R13, R11, 0x1, 0x1 ;  /* 0x000000010b0d7811 */ /* 0x000fe200078f0aff */
[----:B------:R-:W-:-:S10]  /*1480*/  @!P3 IMAD.MOV R13, RZ, RZ, R0 ;  /* 0x000000ffff0db224 */ /* 0x000fd400078e0200 */
[----:B------:R-:W-:-:S05]  /*1490*/  @P2 IADD3 R2, R2, 0x1, RZ ;  /* 0x0000000102022810 */ /* 0x000fca0007ffe0ff */
[----:B------:R-:W-:Y:S01]  /*14a0*/  @!P1 IMAD.MOV R2, RZ, RZ, -R2 ;  /* 0x000000ffff029224 */ /* 0x000fe200078e0a02 */
[----:B------:R-:W-:-:S05]  /*14b0*/  @!P0 LOP3.LUT R2, RZ, c[0x0][0x214], RZ, 0x33, !PT ;  /* 0x00008500ff028a12 */ /* 0x000fca00078e33ff */
[----:B------:R-:W-:Y:S01]  /*14c0*/  IMAD R8, R13, R2, RZ ;  /* 0x000000020d087224 */ /* 0x000fe200078e02ff */
[----:B------:R-:W-:-:S04]  /*14d0*/  IABS R2, c[0x0][0x1c0] ;  /* 0x0000700000027a13 */ /* 0x000fc80000000000 */
[----:B------:R-:W-:Y:S01]  /*14e0*/  IABS R13, R8 ;  /* 0x00000008000d7213 */ /* 0x000fe20000000000 */
[----:B------:R-:W0:Y:S04]  /*14f0*/  I2F.U32.RP R6, R2 ;  /* 0x0000000200067306 */ /* 0x000e280000209000 */
[----:B------:R-:W-:-:S04]  /*1500*/  IMAD.IADD R10, R10, 0x1, R13 ;  /* 0x000000010a0a7824 */ /* 0x000fc800078e020d */
[----:B------:R-:W1:Y:S08]  /*1510*/  I2F.RP R12, R13 ;  /* 0x0000000d000c7306 */ /* 0x000e700000209400 */
        /* <DEDUP_REMOVED lines=11> */
[----:B-1----:R-:W-:Y:S02]  /*15d0*/  IMAD.MOV R0, RZ, RZ, -R25 ;  /* 0x000000ffff007224 */ /* 0x002fe400078e0a19 */
[----:B------:R-:W-:-:S02]  /*15e0*/  IMAD.MOV.U32 R24, RZ, RZ, RZ ;  /* 0x000000ffff187224 */ /* 0x000fc400078e00ff */
[----:B------:R-:W-:Y:S01]  /*15f0*/  IMAD R21, R0, R13, RZ ;  /* 0x0000000d00157224 */ /* 0x000fe200078e02ff */
[----:B------:R-:W-:Y:S01]  /*1600*/  IABS R0, R10 ;  /* 0x0000000a00007213 */ /* 0x000fe20000000000 */
[----:B------:R-:W-:-:S04]  /*1610*/  IMAD.HI.U32 R29, R27, R29, R26 ;  /* 0x0000001d1b1d7227 */ /* 0x000fc800078e001a */
[----:B------:R-:W-:Y:S01]  /*1620*/  IMAD.HI.U32 R21, R25, R21, R24 ;  /* 0x0000001519157227 */ /* 0x000fe200078e0018 */
[----:B------:R-:W-:Y:S02]  /*1630*/  IABS R25, c[0x0][0x1c0] ;  /* 0x0000700000197a13 */ /* 0x000fe40000000000 */
[----:B------:R-:W-:Y:S01]  /*1640*/  IABS R24, R8 ;  /* 0x0000000800187213 */ /* 0x000fe20000000000 */
[----:B------:R-:W-:-:S04]  /*1650*/  IMAD.HI.U32 R6, R29, R12, RZ ;  /* 0x0000000c1d067227 */ /* 0x000fc800078e00ff */
[----:B------:R-:W-:Y:S02]  /*1660*/  IMAD.MOV R25, RZ, RZ, -R25 ;  /* 0x000000ffff197224 */ /* 0x000fe400078e0a19 */
[----:B------:R-:W-:Y:S02]  /*1670*/  IMAD.MOV R24, RZ, RZ, -R24 ;  /* 0x000000ffff187224 */ /* 0x000fe400078e0a18 */
        /* <DEDUP_REMOVED lines=17> */
[----:B------:R-:W-:Y:S02]  /*1790*/  ISETP.GE.AND P0, PT, R9, RZ, PT ;  /* 0x000000ff0900720c */ /* 0x000fe40003f06270 */
[----:B------:R-:W-:Y:S01]  /*17a0*/  ISETP.GE.U32.AND P2, PT, R24, R13, PT ;  /* 0x0000000d1800720c */ /* 0x000fe20003f46070 */
[----:B------:R-:W-:Y:S01]  /*17b0*/  @!P1 IMAD.IADD R25, R25, 0x1, -R2 ;  /* 0x0000000119199824 */ /* 0x000fe200078e0a02 */
[----:B------:R-:W-:Y:S02]  /*17c0*/  @!P1 IADD3 R12, R12, 0x1, RZ ;  /* 0x000000010c0c9810 */ /* 0x000fe40007ffe0ff */
[----:B------:R-:W-:-:S02]  /*17d0*/  LOP3.LUT R9, RZ, c[0x0][0x1c0], RZ, 0x33, !PT ;  /* 0x00007000ff097a12 */ /* 0x000fc400078e33ff */
[----:B------:R-:W-:Y:S01]  /*17e0*/  ISETP.GE.U32.AND P5, PT, R25, R2, PT ;  /* 0x000000021900720c */ /* 0x000fe20003fa6070 */
[----:B------:R-:W-:Y:S01]  /*17f0*/  IMAD.MOV.U32 R2, RZ, RZ, c[0x0][0x214] ;  /* 0x00008500ff027624 */ /* 0x000fe200078e00ff */
[----:B------:R-:W-:Y:S02]  /*1800*/  @P6 IADD3 R6, R6, 0x1, RZ ;  /* 0x0000000106066810 */ /* 0x000fe40007ffe0ff */
[----:B------:R-:W-:Y:S02]  /*1810*/  ISETP.NE.AND P6, PT, R8, RZ, PT ;  /* 0x000000ff0800720c */ /* 0x000fe40003fc5270 */
[----:B------:R-:W-:Y:S01]  /*1820*/  ISETP.GT.AND P3, PT, R4, RZ, PT ;  /* 0x000000ff0400720c */ /* 0x000fe20003f64270 */
[----:B------:R-:W-:Y:S01]  /*1830*/  @!P0 IMAD.MOV R6, RZ, RZ, -R6 ;  /* 0x000000ffff068224 */ /* 0x000fe200078e0a06 */
[----:B------:R-:W-:Y:S02]  /*1840*/  @P2 IADD3 R21, R21, 0x1, RZ ;  /* 0x0000000115152810 */ /* 0x000fe40007ffe0ff */
[----:B------:R-:W-:-:S02]  /*1850*/  ISETP.GE.AND P2, PT, R10, RZ, PT ;  /* 0x000000ff0a00720c */ /* 0x000fc40003f46270 */
[----:B0-----:R-:W-:Y:S01]  /*1860*/  SHF.R.S32.HI R25, RZ, 0x1f, R0 ;  /* 0x0000001fff197819 */ /* 0x001fe20000011400 */
[----:B------:R-:W-:Y:S01]  /*1870*/  @!P4 IMAD.MOV R21, RZ, RZ, -R21 ;  /* 0x000000ffff15c224 */ /* 0x000fe200078e0a15 */
[----:B------:R-:W-:Y:S02]  /*1880*/  ISETP.NE.AND P4, PT, RZ, c[0x0][0x1c0], PT ;  /* 0x00007000ff007a0c */ /* 0x000fe40003f85270 */
[----:B------:R-:W-:Y:S02]  /*1890*/  @P5 IADD3 R12, R12, 0x1, RZ ;  /* 0x000000010c0c5810 */ /* 0x000fe40007ffe0ff */
[----:B------:R-:W-:Y:S02]  /*18a0*/  @!P6 LOP3.LUT R21, RZ, R13, RZ, 0x33, !PT ;  /* 0x0000000dff15e212 */ /* 0x000fe400078e33ff */
[----:B------:R-:W-:Y:S02]  /*18b0*/  LEA.HI R13, R25, R0, RZ, 0x2 ;  /* 0x00000000190d7211 */ /* 0x000fe400078f10ff */
[----:B------:R-:W-:Y:S01]  /*18c0*/  SEL R27, R9, R6, !P4 ;  /* 0x00000006091b7207 */ /* 0x000fe20006000000 */
[----:B------:R-:W-:Y:S01]  /*18d0*/  @!P2 IMAD.MOV R12, RZ, RZ, -R12 ;  /* 0x000000ffff0ca224 */ /* 0x000fe200078e0a0c */
[----:B------:R-:W-:-:S02]  /*18e0*/  ISETP.LT.U32.AND P0, PT, R22, R21, PT ;  /* 0x000000151600720c */ /* 0x000fc40003f01070 */
[----:B------:R-:W-:Y:S02]  /*18f0*/  SHF.R.S32.HI R25, RZ, 0x1f, R21 ;  /* 0x0000001fff197819 */ /* 0x000fe40000011415 */
[----:B------:R-:W-:Y:S02]  /*1900*/  ISETP.NE.AND P1, PT, RZ, UR4, PT ;  /* 0x00000004ff007c0c */ /* 0x000fe4000bf25270 */
[----:B------:R-:W-:Y:S02]  /*1910*/  SHF.R.S32.HI R6, RZ, 0x2, R13 ;  /* 0x00000002ff067819 */ /* 0x000fe4000001140d */
[----:B------:R-:W-:Y:S02]  /*1920*/  ISETP.LT.AND.EX P2, PT, R23, R25, PT, P0 ;  /* 0x000000191700720c */ /* 0x000fe40003f41300 */
[----:B------:R-:W-:Y:S02]  /*1930*/  SHF.R.S32.HI R24, RZ, 0x1f, R4 ;  /* 0x0000001fff187819 */ /* 0x000fe40000011404 */
[----:B------:R-:W-:-:S02]  /*1940*/  SEL R2, R2, 0x1, !P1 ;  /* 0x0000000102027807 */ /* 0x000fc40004800000 */
[----:B------:R-:W-:Y:S02]  /*1950*/  ISETP.GE.AND P0, PT, R6, c[0x0][0x314], PT ;  /* 0x0000c50006007a0c */ /* 0x000fe40003f06270 */
[----:B------:R-:W-:Y:S01]  /*1960*/  LEA.HI.SX32 R10, R4, 0x1, 0x1 ;  /* 0x00000001040a7811 */ /* 0x000fe200078f0aff */
[----:B------:R-:W-:Y:S01]  /*1970*/  @!P3 IMAD.MOV R10, RZ, RZ, R24 ;  /* 0x000000ffff0ab224 */ /* 0x000fe200078e0218 */
[----:B------:R-:W-:Y:S01]  /*1980*/  SEL R9, R9, R12, !P4 ;  /* 0x0000000c09097207 */ /* 0x000fe20006000000 */
[----:B------:R-:W-:Y:S01]  /*1990*/  IMAD R27, R27, R2, RZ ;  /* 0x000000021b1b7224 */ /* 0x000fe200078e02ff */
[----:B------:R-:W-:-:S03]  /*19a0*/  SEL R12, R23, R25, P2 ;  /* 0x00000019170c7207 */ /* 0x000fc60001000000 */
[----:B------:R-:W-:Y:S01]  /*19b0*/  IMAD R10, R10, R27, RZ ;  /* 0x0000001b0a0a7224 */ /* 0x000fe200078e02ff */
[----:B------:R-:W-:Y:S02]  /*19c0*/  LOP3.LUT R27, R13, 0xfffffffc, RZ, 0xc0, !PT ;  /* 0xfffffffc0d1b7812 */ /* 0x000fe400078ec0ff */
[----:B------:R-:W-:Y:S01]  /*19d0*/  SEL R13, R22, R21, P2 ;  /* 0x00000015160d7207 */ /* 0x000fe20001000000 */
[----:B------:R-:W-:Y:S02]  /*19e0*/  IMAD.MOV.U32 R22, RZ, RZ, -0x800000 ;  /* 0xff800000ff167424 */ /* 0x000fe400078e00ff */
[----:B------:R-:W-:Y:S01]  /*19f0*/  IMAD.IADD R27, R0, 0x1, -R27 ;  /* 0x00000001001b7824 */ /* 0x000fe200078e0a1b */
[----:B------:R-:W-:Y:S05]  /*1a00*/  @P0 BRA `(.L_x_299) ;  /* 0x0000010000000947 */ /* 0x000fea0003800000 */
[----:B------:R-:W-:Y:S02]  /*1a10*/  IADD3 R24, P2, R20, -UR7, RZ ;  /* 0x8000000714187c10 */ /* 0x000fe4000ff5e0ff */
[----:B------:R-:W-:Y:S02]  /*1a20*/  SHF.R.S32.HI R21, RZ, 0x1f, R27 ;  /* 0x0000001fff157819 */ /* 0x000fe4000001141b */
[----:B------:R-:W-:-:S02]  /*1a30*/  ISETP.GT.U32.AND P0, PT, R24, R27, PT ;  /* 0x0000001b1800720c */ /* 0x000fc40003f04070 */
        /* <DEDUP_REMOVED lines=13> */
.L_x_299:
[----:B------:R-:W-:Y:S05]  /*1b10*/  BSYNC B0 ;  /* 0x0000000000007941 */ /* 0x000fea0003800000 */
.L_x_298:
[----:B------:R-:W-:Y:S01]  /*1b20*/  ISETP.GT.AND P0, PT, R0, 0x7, PT ;  /* 0x000000070000780c */ /* 0x000fe20003f04270 */
[----:B------:R-:W-:Y:S01]  /*1b30*/  IMAD.MOV.U32 R30, RZ, RZ, -0x800000 ;  /* 0xff800000ff1e7424 */ /* 0x000fe200078e00ff */
[----:B------:R-:W-:Y:S01]  /*1b40*/  ISETP.GT.AND P3, PT, R8, RZ, PT ;  /* 0x000000ff0800720c */ /* 0x000fe20003f64270 */
[----:B------:R-:W-:Y:S01]  /*1b50*/  IMAD R9, R9, R2, RZ ;  /* 0x0000000209097224 */ /* 0x000fe200078e02ff */
[----:B------:R-:W-:Y:S09]  /*1b60*/  BSSY B1, `(.L_x_300) ;  /* 0x00001e4000017945 */ /* 0x000ff20003800000 */
[----:B------:R-:W-:Y:S01]  /*1b70*/  @!P0 IMAD R27, R6, 0x5, R27 ;  /* 0x00000005061b8824 */ /* 0x000fe200078e021b */
[----:B------:R-:W-:-:S04]  /*1b80*/  @!P0 LEA.HI R21, R0, R0, RZ, 0x1 ;  /* 0x0000000000158211 */ /* 0x000fc800078f08ff */
[----:B-----5:R1:W-:Y:S01]  /*1b90*/  @!P0 STS [R27.X4], R22 ;  /* 0x000000161b008388 */ /* 0x0203e20000004800 */
[C---:B------:R-:W-:Y:S01]  /*1ba0*/  @!P0 LOP3.LUT R23, R21.reuse, 0xfffffffe, RZ, 0xc0, !PT ;  /* 0xfffffffe15178812 */ /* 0x040fe200078ec0ff */
[----:B------:R-:W-:-:S04]  /*1bb0*/  @!P0 IMAD.SHL.U32 R21, R21, 0x2, RZ ;  /* 0x0000000215158824 */ /* 0x000fc800078e00ff */
[C---:B------:R-:W-:Y:S01]  /*1bc0*/  @!P0 IMAD.IADD R24, R0.reuse, 0x1, -R23 ;  /* 0x0000000100188824 */ /* 0x040fe200078e0a17 */
[----:B------:R-:W-:Y:S02]  /*1bd0*/  @!P0 LOP3.LUT R21, R21, 0xfffffffc, RZ, 0xc0, !PT ;  /* 0xfffffffc15158812 */ /* 0x000fe400078ec0ff */
[----:B------:R-:W-:-:S03]  /*1be0*/  LOP3.LUT R23, R0, 0x1, RZ, 0xc0, !PT ;  /* 0x0000000100177812 */ /* 0x000fc600078ec0ff */
[----:B------:R-:W-:Y:S01]  /*1bf0*/  @!P0 IMAD R24, R24, 0x14, R21 ;  /* 0x0000001418188824 */ /* 0x000fe200078e0215 */
[----:B------:R-:W-:Y:S01]  /*1c00*/  BAR.SYNC.DEFER_BLOCKING 0x0 ;  /* 0x0000000000007b1d */ /* 0x000fe20000010000 */
[----:B-1----:R-:W-:Y:S01]  /*1c10*/  LEA.HI.SX32 R22, R8, 0x1, 0x1 ;  /* 0x0000000108167811 */ /* 0x002fe200078f0aff */
[----:B------:R-:W-:-:S04]  /*1c20*/  IMAD.MOV.U32 R27, RZ, RZ, 0x7f800000 ;  /* 0x7f800000ff1b7424 */ /* 0x000fc800078e00ff */
[----:B------:R1:W2:Y:S02]  /*1c30*/  @!P0 LDS R30, [R24] ;  /* 0x00000000181e8984 */ /* 0x0002a40000000800 */
[----:B-1----:R-:W-:-:S05]  /*1c40*/  SHF.R.S32.HI R24, RZ, 0x1f, R8 ;  /* 0x0000001fff187819 */ /* 0x002fca0000011408 */
[----:B------:R-:W-:-:S04]  /*1c50*/  @!P3 IMAD.MOV R22, RZ, RZ, R24 ;  /* 0x000000ffff16b224 */ /* 0x000fc800078e0218 */
[----:B------:R-:W-:Y:S01]  /*1c60*/  IMAD R9, R9, R22, RZ ;  /* 0x0000001609097224 */ /* 0x000fe200078e02ff */
[----:B--2---:R-:W1:Y:S02]  /*1c70*/  SHFL.BFLY PT, R21, R30, 0x1, 0x1f ;  /* 0x0c201f001e157f89 */ /* 0x004e6400000e0000 */
[----:B-1----:R-:W-:-:S04]  /*1c80*/  FMNMX.FTZ R21, R21, R30, !PT ;  /* 0x0000001e15157209 */ /* 0x002fc80007810000 */
[----:B------:R-:W-:-:S04]  /*1c90*/  FSETP.NEU.FTZ.AND P0, PT, R21, -INF , PT ;  /* 0xff8000001500780b */ /* 0x000fc80003f1d000 */
[----:B------:R-:W-:Y:S02]  /*1ca0*/  FSEL R21, R21, RZ, P0 ;  /* 0x000000ff15157208 */ /* 0x000fe40000000000 */
[----:B------:R-:W-:-:S03]  /*1cb0*/  ISETP.NE.U32.AND P0, PT, R23, 0x1, PT ;  /* 0x000000011700780c */ /* 0x000fc60003f05070 */
[----:B------:R-:W-:Y:S01]  /*1cc0*/  FADD.FTZ R25, -R21, R30 ;  /* 0x0000001e15197221 */ /* 0x000fe20000010100 */
[----:B------:R-:W-:-:S03]  /*1cd0*/  ISETP.GT.OR P0, PT, R0, 0x7, !P0 ;  /* 0x000000070000780c */ /* 0x000fc60004704670 */
[----:B------:R-:W-:-:S06]  /*1ce0*/  FMUL.FTZ R25, R25, 1.4426950216293334961 ;  /* 0x3fb8aa3b19197820 */ /* 0x000fcc0000410000 */
[----:B------:R-:W1:Y:S02]  /*1cf0*/  MUFU.EX2 R25, R25 ;  /* 0x0000001900197308 */ /* 0x000e640000000800 */
[----:B-1----:R-:W1:Y:S02]  /*1d00*/  SHFL.BFLY PT, R6, R25, 0x1, 0x1f ;  /* 0x0c201f0019067f89 */ /* 0x002e6400000e0000 */
[----:B-1----:R-:W-:-:S05]  /*1d10*/  FADD.FTZ R6, R25, R6 ;  /* 0x0000000619067221 */ /* 0x002fca0000010000 */
[----:B------:R-:W-:-:S13]  /*1d20*/  FSETP.NE.FTZ.AND P2, PT, R6, RZ, PT ;  /* 0x000000ff0600720b */ /* 0x000fda0003f55000 */
[----:B------:R-:W1:Y:S02]  /*1d30*/  @P2 MUFU.LG2 R6, R6 ;  /* 0x0000000600062308 */ /* 0x000e640000000c00 */
[----:B-1----:R-:W-:Y:S01]  /*1d40*/  @P2 FFMA.FTZ R27, R6, 0.69314718246459960938, R21 ;  /* 0x3f317218061b2823 */ /* 0x002fe20000010015 */
        /* <DEDUP_REMOVED lines=39> */
[----:B0-----:R-:W-:Y:S05]  /*1fc0*/  CALL.REL.NOINC `($__internal_6_$__cuda_sm20_div_s64) ;  /* 0x0000242000007944 */ /* 0x001fea0003c00000 */
        /* <DEDUP_REMOVED lines=10> */
.L_x_304:
[----:B------:R-:W1:Y:S01]  /*2070*/  I2F.U32.RP R2, R36 ;  /* 0x0000002400027306 */ /* 0x000e620000209000 */
[----:B------:R-:W-:Y:S01]  /*2080*/  ISETP.NE.U32.AND P0, PT, R36, RZ, PT ;  /* 0x000000ff2400720c */ /* 0x000fe20003f05070 */
[----:B------:R-:W-:-:S06]  /*2090*/  IMAD.MOV.U32 R43, RZ, RZ, RZ ;  /* 0x000000ffff2b7224 */ /* 0x000fcc00078e00ff */
[----:B-1----:R-:W1:Y:S02]  /*20a0*/  MUFU.RCP R22, R2 ;  /* 0x0000000200167308 */ /* 0x002e640000001000 */
[----:B-1----:R-:W-:-:S06]  /*20b0*/  IADD3 R22, R22, 0xffffffe, RZ ;  /* 0x0ffffffe16167810 */ /* 0x002fcc0007ffe0ff */
[----:B------:R1:W2:Y:S02]  /*20c0*/  F2I.FTZ.U32.TRUNC.NTZ R23, R22 ;  /* 0x0000001600177305 */ /* 0x0002a4000021f000 */
[----:B-1----:R-:W-:Y:S01]  /*20d0*/  HFMA2.MMA R22, -RZ, RZ, 0, 0 ;  /* 0x00000000ff167435 */ /* 0x002fe200000001ff */
[----:B--2---:R-:W-:-:S04]  /*20e0*/  IMAD.MOV R0, RZ, RZ, -R23 ;  /* 0x000000ffff007224 */ /* 0x004fc800078e0a17 */
        /* <DEDUP_REMOVED lines=14> */
.L_x_305:
[----:B------:R-:W-:Y:S05]  /*21d0*/  BSYNC B0 ;  /* 0x0000000000007941 */ /* 0x000fea0003800000 */
.L_x_303:
[----:B------:R-:W-:Y:S01]  /*21e0*/  LOP3.LUT R0, R21, R5, RZ, 0xfc, !PT ;  /* 0x0000000515007212 */ /* 0x000fe200078efcff */
[----:B------:R-:W-:Y:S03]  /*21f0*/  BSSY B0, `(.L_x_306) ;  /* 0x0000028000007945 */ /* 0x000fe60003800000 */
[----:B------:R-:W-:-:S13]  /*2200*/  ISETP.NE.U32.AND P0, PT, R0, RZ, PT ;  /* 0x000000ff0000720c */ /* 0x000fda0003f05070 */
[----:B------:R-:W-:Y:S05]  /*2210*/  @!P0 BRA `(.L_x_307) ;  /* 0x000000f000008947 */ /* 0x000fea0003800000 */
[----:B------:R-:W-:Y:S01]  /*2220*/  IMAD.MOV.U32 R24, RZ, RZ, R3 ;  /* 0x000000ffff187224 */ /* 0x000fe200078e0003 */
[----:B------:R-:W-:Y:S02]  /*2230*/  MOV R6, R5 ;  /* 0x0000000500067202 */ /* 0x000fe40000000f00 */
[----:B------:R-:W-:Y:S02]  /*2240*/  MOV R22, 0x2260 ;  /* 0x0000226000167802 */ /* 0x000fe40000000f00 */
[----:B0-----:R-:W-:Y:S05]  /*2250*/  CALL.REL.NOINC `($__internal_6_$__cuda_sm20_div_s64) ;  /* 0x0000219000007944 */ /* 0x001fea0003c00000 */
        /* <DEDUP_REMOVED lines=11> */
.L_x_307:
[----:B------:R-:W1:Y:S01]  /*2310*/  I2F.U32.RP R2, R3 ;  /* 0x0000000300027306 */ /* 0x000e620000209000 */
[----:B------:R-:W-:Y:S01]  /*2320*/  ISETP.NE.U32.AND P0, PT, R3, RZ, PT ;  /* 0x000000ff0300720c */ /* 0x000fe20003f05070 */
[----:B------:R-:W-:Y:S01]  /*2330*/  IMAD.MOV.U32 R37, RZ, RZ, RZ ;  /* 0x000000ffff257224 */ /* 0x000fe200078e00ff */
[----:B------:R-:W-:-:S05]  /*2340*/  MOV R5, RZ ;  /* 0x000000ff00057202 */ /* 0x000fca0000000f00 */
        /* <DEDUP_REMOVED lines=18> */
.L_x_308:
[----:B------:R-:W-:Y:S05]  /*2470*/  BSYNC B0 ;  /* 0x0000000000007941 */ /* 0x000fea0003800000 */
.L_x_306:
[----:B------:R-:W-:Y:S01]  /*2480*/  LOP3.LUT R0, R37, R7, RZ, 0xfc, !PT ;  /* 0x0000000725007212 */ /* 0x000fe200078efcff */
[----:B0-----:R-:W-:Y:S01]  /*2490*/  IMAD.MOV.U32 R28, RZ, RZ, c[0x0][0x210] ;  /* 0x00008400ff1c7624 */ /* 0x001fe200078e00ff */
[----:B------:R-:W-:Y:S02]  /*24a0*/  BSSY B0, `(.L_x_309) ;  /* 0x0000029000007945 */ /* 0x000fe40003800000 */
[----:B------:R-:W-:Y:S01]  /*24b0*/  ISETP.NE.U32.AND P0, PT, R0, RZ, PT ;  /* 0x000000ff0000720c */ /* 0x000fe20003f05070 */
[C---:B------:R-:W-:Y:S01]  /*24c0*/  IMAD R3, R28.reuse, c[0x0][0x214], RZ ;  /* 0x000085001c037a24 */ /* 0x040fe200078e02ff */
[----:B------:R-:W-:-:S11]  /*24d0*/  SEL R28, R28, 0x1, P1 ;  /* 0x000000011c1c7807 */ /* 0x000fd60000800000 */
[----:B------:R-:W-:Y:S05]  /*24e0*/  @!P0 BRA `(.L_x_310) ;  /* 0x000000e000008947 */ /* 0x000fea0003800000 */
[----:B------:R-:W-:Y:S01]  /*24f0*/  IMAD.MOV.U32 R26, RZ, RZ, R36 ;  /* 0x000000ffff1a7224 */ /* 0x000fe200078e0024 */
[----:B------:R-:W-:Y:S01]  /*2500*/  MOV R24, R31 ;  /* 0x0000001f00187202 */ /* 0x000fe20000000f00 */
[----:B------:R-:W-:Y:S01]  /*2510*/  IMAD.MOV.U32 R21, RZ, RZ, R37 ;  /* 0x000000ffff157224 */ /* 0x000fe200078e0025 */
[----:B------:R-:W-:Y:S02]  /*2520*/  MOV R6, R7 ;  /* 0x0000000700067202 */ /* 0x000fe40000000f00 */
[----:B------:R-:W-:Y:S02]  /*2530*/  MOV R22, 0x2550 ;  /* 0x0000255000167802 */ /* 0x000fe40000000f00 */
[----:B------:R-:W-:Y:S05]  /*2540*/  CALL.REL.NOINC `($__internal_6_$__cuda_sm20_div_s64) ;  /* 0x00001ea000007944 */ /* 0x000fea0003c00000 */
        /* <DEDUP_REMOVED lines=8> */
.L_x_310:
        /* <DEDUP_REMOVED lines=22> */
.L_x_311:
[----:B------:R-:W-:Y:S05]  /*2730*/  BSYNC B0 ;  /* 0x0000000000007941 */ /* 0x000fea0003800000 */
.L_x_309:
[-C--:B------:R-:W-:Y:S01]  /*2740*/  IMAD R7, R35, R19.reuse, RZ ;  /* 0x0000001323077224 */ /* 0x080fe200078e02ff */
[----:B------:R-:W-:Y:S01]  /*2750*/  ULDC.U8 UR5, c[0x0][0x329] ;  /* 0x0000ca4000057ab9 */ /* 0x000fe20000000000 */
[C---:B------:R-:W-:Y:S01]  /*2760*/  IMAD.WIDE.U32 R24, R34.reuse, R19, RZ ;  /* 0x0000001322187225 */ /* 0x040fe200078e00ff */
[----:B------:R-:W-:Y:S01]  /*2770*/  UISETP.NE.AND UP0, UPT, UR5, URZ, UPT ;  /* 0x0000003f0500728c */ /* 0x000fe2000bf05270 */
[----:B------:R-:W-:Y:S01]  /*2780*/  SHF.R.S32.HI R21, RZ, 0x1f, R28 ;  /* 0x0000001fff157819 */ /* 0x000fe2000001141c */
[----:B------:R-:W-:Y:S01]  /*2790*/  ULDC UR4, c[0x0][0x214] ;  /* 0x0000850000047ab9 */ /* 0x000fe20000000800 */
[----:B------:R-:W-:Y:S01]  /*27a0*/  IMAD R7, R34, R18, R7 ;  /* 0x0000001222077224 */ /* 0x000fe200078e0207 */
[----:B------:R-:W-:Y:S01]  /*27b0*/  USEL UR4, UR4, 0x1, !UP0 ;  /* 0x0000000104047887 */ /* 0x000fe2000c000000 */
[----:B------:R-:W-:Y:S01]  /*27c0*/  IMAD.WIDE.U32 R34, R24, R17, RZ ;  /* 0x0000001118227225 */ /* 0x000fe200078e00ff */
[----:B------:R-:W-:Y:S02]  /*27d0*/  BSSY B0, `(.L_x_312) ;  /* 0x0000040000007945 */ /* 0x000fe40003800000 */
[----:B------:R-:W-:Y:S01]  /*27e0*/  IADD3 R0, R25, R7, RZ ;  /* 0x0000000719007210 */ /* 0x000fe20007ffe0ff */
[----:B------:R-:W-:Y:S01]  /*27f0*/  IMAD R7, R2, R3, RZ ;  /* 0x0000000302077224 */ /* 0x000fe200078e02ff */
[----:B------:R-:W-:Y:S01]  /*2800*/  USHF.R.S32.HI UR5, URZ, 0x1f, UR4 ;  /* 0x0000001f3f057899 */ /* 0x000fe20008011404 */
[----:B------:R-:W-:-:S02]  /*2810*/  IMAD R5, R5, R28, RZ ;  /* 0x0000001c05057224 */ /* 0x000fc400078e02ff */
[----:B------:R-:W-:Y:S01]  /*2820*/  IMAD R25, R0, R17, RZ ;  /* 0x0000001100197224 */ /* 0x000fe200078e02ff */
[----:B------:R-:W-:Y:S01]  /*2830*/  SHF.R.S32.HI R0, RZ, 0x1f, R3 ;  /* 0x0000001fff007819 */ /* 0x000fe20000011403 */
[----:B------:R-:W-:Y:S02]  /*2840*/  IMAD R23, R23, UR4, RZ ;  /* 0x0000000417177c24 */ /* 0x000fe4000f8e02ff */
[----:B------:R-:W-:Y:S02]  /*2850*/  IMAD R25, R16, R24, R25 ;  /* 0x0000001810197224 */ /* 0x000fe400078e0219 */
[----:B------:R-:W-:Y:S02]  /*2860*/  IMAD R7, R0, R36, R7 ;  /* 0x0000002400077224 */ /* 0x000fe400078e0207 */
[----:B------:R-:W-:Y:S01]  /*2870*/  IMAD R21, R21, R32, R5 ;  /* 0x0000002015157224 */ /* 0x000fe200078e0205 */
[----:B------:R-:W-:Y:S01]  /*2880*/  IADD3 R6, R35, R25, RZ ;  /* 0x0000001923067210 */ /* 0x000fe20007ffe0ff */
[----:B------:R-:W-:-:S03]  /*2890*/  IMAD.WIDE.U32 R38, R36, R3, RZ ;  /* 0x0000000324267225 */ /* 0x000fc600078e00ff */
[----:B------:R-:W-:Y:S01]  /*28a0*/  LOP3.LUT R0, R43, R6, RZ, 0xfc, !PT ;  /* 0x000000062b007212 */ /* 0x000fe200078efcff */
[----:B------:R-:W-:Y:S01]  /*28b0*/  IMAD.WIDE.U32 R32, R32, R28, RZ ;  /* 0x0000001c20207225 */ /* 0x000fe200078e00ff */
[----:B------:R-:W-:Y:S02]  /*28c0*/  IADD3 R7, R39, R7, RZ ;  /* 0x0000000727077210 */ /* 0x000fe40007ffe0ff */
[----:B------:R-:W-:Y:S01]  /*28d0*/  ISETP.NE.U32.AND P0, PT, R0, RZ, PT ;  /* 0x000000ff0000720c */ /* 0x000fe20003f05070 */
[C---:B------:R-:W-:Y:S02]  /*28e0*/  IMAD R23, R22.reuse, UR5, R23 ;  /* 0x0000000516177c24 */ /* 0x040fe4000f8e0217 */
[----:B------:R-:W-:-:S04]  /*28f0*/  IMAD.WIDE.U32 R36, R22, UR4, RZ ;  /* 0x0000000416247c25 */ /* 0x000fc8000f8e00ff */
[----:B------:R-:W-:Y:S01]  /*2900*/  IMAD R5, R8, R3, RZ ;  /* 0x0000000308057224 */ /* 0x000fe200078e02ff */
[----:B------:R-:W-:Y:S01]  /*2910*/  IADD3 R8, R37, R23, RZ ;  /* 0x0000001725087210 */ /* 0x000fe20007ffe0ff */
[----:B------:R-:W-:Y:S01]  /*2920*/  IMAD R4, R4, R3, RZ ;  /* 0x0000000304047224 */ /* 0x000fe200078e02ff */
[----:B------:R-:W-:-:S03]  /*2930*/  IADD3 R3, R33, R21, RZ ;  /* 0x0000001521037210 */ /* 0x000fc60007ffe0ff */
[----:B------:R-:W-:Y:S05]  /*2940*/  @!P0 BRA `(.L_x_313) ;  /* 0x0000011000008947 */ /* 0x000fea0003800000 */
[----:B------:R-:W-:Y:S01]  /*2950*/  IMAD.MOV.U32 R26, RZ, RZ, R42 ;  /* 0x000000ffff1a7224 */ /* 0x000fe200078e002a */
[----:B------:R-:W-:Y:S01]  /*2960*/  MOV R21, R43 ;  /* 0x0000002b00157202 */ /* 0x000fe20000000f00 */
[----:B------:R-:W-:Y:S01]  /*2970*/  IMAD.MOV.U32 R24, RZ, RZ, R34 ;  /* 0x000000ffff187224 */ /* 0x000fe200078e0022 */
[----:B------:R-:W-:Y:S02]  /*2980*/  MOV R22, 0x29a0 ;  /* 0x000029a000167802 */ /* 0x000fe40000000f00 */
[----:B------:R-:W-:Y:S05]  /*2990*/  CALL.REL.NOINC `($__internal_6_$__cuda_sm20_div_s64) ;  /* 0x00001a5000007944 */ /* 0x000fea0003c00000 */
[----:B------:R-:W-:Y:S01]  /*29a0*/  IADD3 R25, P0, RZ, -R0, RZ ;  /* 0x80000000ff197210 */ /* 0x000fe20007f1e0ff */
[----:B------:R-:W-:Y:S01]  /*29b0*/  IMAD.MOV.U32 R41, RZ, RZ, R43 ;  /* 0x000000ffff297224 */ /* 0x000fe200078e002b */
[----:B------:R-:W-:Y:S02]  /*29c0*/  MOV R40, R42 ;  /* 0x0000002a00287202 */ /* 0x000fe40000000f00 */
[-C--:B------:R-:W-:Y:S02]  /*29d0*/  IADD3.X R21, RZ, ~R23.reuse, RZ, P0, !PT ;  /* 0x80000017ff157210 */ /* 0x080fe400007fe4ff */
[----:B------:R-:W-:Y:S02]  /*29e0*/  MOV R42, R0 ;  /* 0x00000000002a7202 */ /* 0x000fe40000000f00 */
[----:B------:R-:W-:Y:S01]  /*29f0*/  MOV R43, R23 ;  /* 0x00000017002b7202 */ /* 0x000fe20000000f00 */
[----:B------:R-:W-:-:S02]  /*2a00*/  IMAD R21, R21, R34, RZ ;  /* 0x0000002215157224 */ /* 0x000fc400078e02ff */
[----:B------:R-:W-:-:S04]  /*2a10*/  IMAD.WIDE.U32 R34, R25, R34, R40 ;  /* 0x0000002219227225 */ /* 0x000fc800078e0028 */
[----:B------:R-:W-:Y:S01]  /*2a20*/  IMAD R21, R6, R25, R21 ;  /* 0x0000001906157224 */ /* 0x000fe200078e0215 */
[----:B------:R-:W-:-:S03]  /*2a30*/  MOV R26, R34 ;  /* 0x00000022001a7202 */ /* 0x000fc60000000f00 */
[----:B------:R-:W-:Y:S01]  /*2a40*/  IMAD.IADD R21, R35, 0x1, R21 ;  /* 0x0000000123157824 */ /* 0x000fe200078e0215 */
[----:B------:R-:W-:Y:S05]  /*2a50*/  BRA `(.L_x_314) ;  /* 0x0000017000007947 */ /* 0x000fea0003800000 */
.L_x_313:
        /* <DEDUP_REMOVED lines=23> */
.L_x_314:
[----:B------:R-:W-:Y:S05]  /*2bd0*/  BSYNC B0 ;  /* 0x0000000000007941 */ /* 0x000fea0003800000 */
.L_x_312:
[----:B------:R-:W-:Y:S01]  /*2be0*/  LOP3.LUT R0, R21, R18, RZ, 0xfc, !PT ;  /* 0x0000001215007212 */ /* 0x000fe200078efcff */
[----:B------:R-:W-:Y:S03]  /*2bf0*/  BSSY B0, `(.L_x_315) ;  /* 0x0000028000007945 */ /* 0x000fe60003800000 */
[----:B------:R-:W-:-:S13]  /*2c00*/  ISETP.NE.U32.AND P0, PT, R0, RZ, PT ;  /* 0x000000ff0000720c */ /* 0x000fda0003f05070 */
[----:B------:R-:W-:Y:S05]  /*2c10*/  @!P0 BRA `(.L_x_316) ;  /* 0x000000f000008947 */ /* 0x000fea0003800000 */
[----:B------:R-:W-:Y:S01]  /*2c20*/  IMAD.MOV.U32 R24, RZ, RZ, R19 ;  /* 0x000000ffff187224 */ /* 0x000fe200078e0013 */
[----:B------:R-:W-:Y:S02]  /*2c30*/  MOV R6, R18 ;  /* 0x0000001200067202 */ /* 0x000fe40000000f00 */
[----:B------:R-:W-:Y:S02]  /*2c40*/  MOV R22, 0x2c60 ;  /* 0x00002c6000167802 */ /* 0x000fe40000000f00 */
[----:B------:R-:W-:Y:S05]  /*2c50*/  CALL.REL.NOINC `($__internal_6_$__cuda_sm20_div_s64) ;  /* 0x0000179000007944 */ /* 0x000fea0003c00000 */
        /* <DEDUP_REMOVED lines=11> */
.L_x_316:
        /* <DEDUP_REMOVED lines=22> */
.L_x_317:
[----:B------:R-:W-:Y:S05]  /*2e70*/  BSYNC B0 ;  /* 0x0000000000007941 */ /* 0x000fea0003800000 */
.L_x_315:
        /* <DEDUP_REMOVED lines=21> */
.L_x_319:
        /* <DEDUP_REMOVED lines=23> */
.L_x_320:
[----:B------:R-:W-:Y:S05]  /*3140*/  BSYNC B0 ;  /* 0x0000000000007941 */ /* 0x000fea0003800000 */
.L_x_318:
        /* <DEDUP_REMOVED lines=38> */
.L_x_322:
        /* <DEDUP_REMOVED lines=23> */
.L_x_323:
[----:B------:R-:W-:Y:S05]  /*3520*/  BSYNC B0 ;  /* 0x0000000000007941 */ /* 0x000fea0003800000 */
.L_x_321:
[----:B------:R-:W-:Y:S01]  /*3530*/  LOP3.LUT R0, R43, R12, RZ, 0xfc, !PT ;  /* 0x0000000c2b007212 */ /* 0x000fe200078efcff */
[----:B------:R-:W-:Y:S01]  /*3540*/  IMAD R47, R11, R28, RZ ;  /* 0x0000001c0b2f7224 */ /* 0x000fe200078e02ff */
[----:B------:R-:W-:Y:S02]  /*3550*/  BSSY B0, `(.L_x_324) ;  /* 0x000002d000007945 */ /* 0x000fe40003800000 */
[----:B------:R-:W-:Y:S01]  /*3560*/  ISETP.NE.U32.AND P0, PT, R0, RZ, PT ;  /* 0x000000ff0000720c */ /* 0x000fe20003f05070 */
        /* <DEDUP_REMOVED lines=20> */
.L_x_325:
[----:B------:R-:W0:Y:S01]  /*36b0*/  I2F.U32.RP R12, R13 ;  /* 0x0000000d000c7306 */ /* 0x000e220000209000 */
[----:B------:R-:W-:Y:S01]  /*36c0*/  IMAD.MOV.U32 R22, RZ, RZ, RZ ;  /* 0x000000ffff167224 */ /* 0x000fe200078e00ff */
[----:B------:R-:W-:-:S06]  /*36d0*/  ISETP.NE.U32.AND P0, PT, R13, RZ, PT ;  /* 0x000000ff0d00720c */ /* 0x000fcc0003f05070 */
[----:B0-----:R-:W0:Y:S02]  /*36e0*/  MUFU.RCP R2, R12 ;  /* 0x0000000c00027308 */ /* 0x001e240000001000 */
[----:B0-----:R-:W-:-:S06]  /*36f0*/  IADD3 R2, R2, 0xffffffe, RZ ;  /* 0x0ffffffe02027810 */ /* 0x001fcc0007ffe0ff */
[----:B------:R-:W0:Y:S02]  /*3700*/  F2I.FTZ.U32.TRUNC.NTZ R23, R2 ;  /* 0x0000000200177305 */ /* 0x000e24000021f000 */
[----:B0-----:R-:W-:Y:S02]  /*3710*/  IMAD.MOV R0, RZ, RZ, -R23 ;  /* 0x000000ffff007224 */ /* 0x001fe400078e0a17 */
[----:B------:R-:W-:Y:S02]  /*3720*/  IMAD.MOV.U32 R2, RZ, RZ, RZ ;  /* 0x000000ffff027224 */ /* 0x000fe400078e00ff */
        /* <DEDUP_REMOVED lines=15> */
.L_x_326:
[----:B------:R-:W-:Y:S05]  /*3820*/  BSYNC B0 ;  /* 0x0000000000007941 */ /* 0x000fea0003800000 */
.L_x_324:
        /* <DEDUP_REMOVED lines=20> */
.L_x_302:
[----:B------:R-:W-:-:S04]  /*3970*/  LEA R2, P0, R32, c[0x0][0x200], 0x2 ;  /* 0x0000800020027a11 */ /* 0x000fc800078010ff */
[----:B------:R-:W-:-:S05]  /*3980*/  LEA.HI.X R3, R32, c[0x0][0x204], R33, 0x2, P0 ;  /* 0x0000810020037a11 */ /* 0x000fca00000f1421 */
[----:B------:R1:W-:Y:S04]  /*3990*/  STG.E [R2.64], R27 ;  /* 0x0000001b02007986 */ /* 0x0003e8000c101908 */
.L_x_301:
[----:B------:R-:W-:Y:S05]  /*39a0*/  BSYNC B1 ;  /* 0x0000000000017941 */ /* 0x000fea0003800000 */
.L_x_300:
[----:B------:R-:W2:Y:S01]  /*39b0*/  S2R R0, SR_TID.X ;  /* 0x0000000000007919 */ /* 0x000ea20000002100 */
[----:B------:R-:W-:Y:S01]  /*39c0*/  IMAD.MOV.U32 R9, RZ, RZ, RZ ;  /* 0x000000ffff097224 */ /* 0x000fe200078e00ff */
[----:B------:R-:W-:Y:S01]  /*39d0*/  CS2R R6, SRZ ;  /* 0x0000000000067805 */ /* 0x000fe2000001ff00 */
[----:B012---:R-:W-:-:S04]  /*39e0*/  LEA.HI R3, R0, R0, RZ, 0x1 ;  /* 0x0000000000037211 */ /* 0x007fc800078f08ff */
[----:B------:R-:W-:-:S05]  /*39f0*/  LOP3.LUT R5, R3, 0xfffffffe, RZ, 0xc0, !PT ;  /* 0xfffffffe03057812 */ /* 0x000fca00078ec0ff */
[----:B------:R-:W-:Y:S02]  /*3a00*/  IMAD.IADD R2, R0, 0x1, -R5 ;  /* 0x0000000100027824 */ /* 0x000fe400078e0a05 */
[----:B------:R-:W-:-:S03]  /*3a10*/  CS2R R4, SRZ ;  /* 0x0000000000047805 */ /* 0x000fc6000001ff00 */
[----:B------:R-:W-:-:S04]  /*3a20*/  ISETP.GE.AND P0, PT, R2, c[0x0][0x314], PT ;  /* 0x0000c50002007a0c */ /* 0x000fc80003f06270 */
[----:B------:R-:W-:-:S13]  /*3a30*/  ISETP.GT.OR P0, PT, R0, 0x7, P0 ;  /* 0x000000070000780c */ /* 0x000fda0000704670 */
[----:B------:R-:W-:Y:S02]  /*3a40*/  @!P0 FADD.FTZ R8, -R27, R30 ;  /* 0x0000001e1b088221 */ /* 0x000fe40000010100 */
[----:B------:R-:W-:Y:S01]  /*3a50*/  @!P0 IMAD.SHL.U32 R13, R3, 0x2, RZ ;  /* 0x00000002030d8824 */ /* 0x000fe200078e00ff */
[----:B------:R-:W-:Y:S01]  /*3a60*/  SHF.R.S32.HI R3, RZ, 0x1f, R0 ;  /* 0x0000001fff037819 */ /* 0x000fe20000011400 */
[----:B------:R-:W-:-:S03]  /*3a70*/  @!P0 FMUL.FTZ R8, R8, 1.4426950216293334961 ;  /* 0x3fb8aa3b08088820 */ /* 0x000fc60000410000 */
[----:B------:R-:W-:Y:S02]  /*3a80*/  @!P0 LOP3.LUT R13, R13, 0xfffffffc, RZ, 0xc0, !PT ;  /* 0xfffffffc0d0d8812 */ /* 0x000fe400078ec0ff */
[----:B------:R-:W-:Y:S01]  /*3a90*/  LEA.HI R26, R3, R0, RZ, 0x5 ;  /* 0x00000000031a7211 */ /* 0x000fe200078f28ff */
[----:B------:R-:W0:Y:S02]  /*3aa0*/  @!P0 MUFU.EX2 R8, R8 ;  /* 0x0000000800088308 */ /* 0x000e240000000800 */
[----:B------:R-:W-:Y:S01]  /*3ab0*/  @!P0 IMAD R13, R2, 0x14, R13 ;  /* 0x00000014020d8824 */ /* 0x000fe200078e020d */
[----:B------:R-:W-:Y:S01]  /*3ac0*/  LOP3.LUT R27, R26, 0x3fffffe0, RZ, 0xc0, !PT ;  /* 0x3fffffe01a1b7812 */ /* 0x000fe200078ec0ff */
[----:B------:R-:W-:Y:S01]  /*3ad0*/  IMAD.MOV.U32 R2, RZ, RZ, c[0x0][0x314] ;  /* 0x0000c500ff027624 */ /* 0x000fe200078e00ff */
[----:B------:R-:W-:-:S03]  /*3ae0*/  SHF.R.S32.HI R26, RZ, 0x5, R26 ;  /* 0x00000005ff1a7819 */ /* 0x000fc6000001141a */
[----:B------:R-:W-:Y:S02]  /*3af0*/  IMAD.IADD R27, R0, 0x1, -R27 ;  /* 0x00000001001b7824 */ /* 0x000fe400078e0a1b */
[----:B------:R-:W-:Y:S02]  /*3b00*/  IMAD.MOV.U32 R0, RZ, RZ, RZ ;  /* 0x000000ffff007224 */ /* 0x000fe400078e00ff */
[----:B------:R-:W-:Y:S01]  /*3b10*/  IMAD.SHL.U32 R27, R27, 0x4, RZ ;  /* 0x000000041b1b7824 */ /* 0x000fe200078e00ff */
[----:B0-----:R0:W-:Y:S04]  /*3b20*/  @!P0 STS [R13], R8 ;  /* 0x000000080d008388 */ /* 0x0011e80000000800 */
[----:B------:R-:W-:Y:S01]  /*3b30*/  BAR.SYNC.DEFER_BLOCKING 0x0 ;  /* 0x0000000000007b1d */ /* 0x000fe20000010000 */
[----:B------:R-:W-:-:S02]  /*3b40*/  ISETP.GE.AND P0, PT, R2, 0x1, PT ;  /* 0x000000010200780c */ /* 0x000fc40003f06270 */
[----:B------:R-:W-:Y:S01]  /*3b50*/  CS2R R2, SRZ ;  /* 0x0000000000027805 */ /* 0x000fe2000001ff00 */
[----:B------:R-:W-:-:S10]  /*3b60*/  IADD3 R25, R27, 0x80, RZ ;  /* 0x000000801b197810 */ /* 0x000fd40007ffe0ff */
[----:B------:R-:W-:Y:S05]  /*3b70*/  @!P0 BRA `(.L_x_327) ;  /* 0x0000030000008947 */ /* 0x000fea0003800000 */
[----:B------:R-:W-:Y:S01]  /*3b80*/  ULDC UR5, c[0x0][0x22c] ;  /* 0x00008b0000057ab9 */ /* 0x000fe20000000800 */
[----:B------:R-:W-:Y:S01]  /*3b90*/  IMAD R21, R26, 0x100, R27 ;  /* 0x000001001a157824 */ /* 0x000fe200078e021b */
[----:B------:R-:W-:Y:S01]  /*3ba0*/  UIMAD UR5, UR7, UR5, URZ ;  /* 0x00000005070572a4 */ /* 0x000fe2000f8e023f */
[C---:B------:R-:W-:Y:S01]  /*3bb0*/  IADD3 R9, R20.reuse, -UR7, RZ ;  /* 0x8000000714097c10 */ /* 0x040fe2000fffe0ff */
[----:B------:R-:W-:Y:S01]  /*3bc0*/  IMAD R28, R20, c[0x0][0x22c], RZ ;  /* 0x00008b00141c7a24 */ /* 0x000fe200078e02ff */
[----:B0-----:R-:W-:Y:S01]  /*3bd0*/  CS2R R12, SRZ ;  /* 0x00000000000c7805 */ /* 0x001fe2000001ff00 */
        /* <DEDUP_REMOVED lines=15> */
.L_x_330:
        /* <DEDUP_REMOVED lines=11> */
.L_x_329:
[----:B------:R-:W-:Y:S05]  /*3d80*/  BSYNC B0 ;  /* 0x0000000000007941 */ /* 0x000fea0003800000 */
.L_x_328:
        /* <DEDUP_REMOVED lines=15> */
.L_x_327:
[----:B------:R-:W-:Y:S02]  /*3e80*/  IADD3 R26, R26, UR7, RZ ;  /* 0x000000071a1a7c10 */ /* 0x000fe4000fffe0ff */
[----:B0-----:R-:W-:-:S02]  /*3e90*/  F2FP.PACK_AB R13, R5, R2 ;  /* 0x00000002050d723e */ /* 0x001fc400000000ff */
[----:B------:R-:W-:Y:S02]  /*3ea0*/  ISETP.GE.AND P0, PT, R26, R20, PT ;  /* 0x000000141a00720c */ /* 0x000fe40003f06270 */
[----:B------:R-:W-:Y:S02]  /*3eb0*/  F2FP.PACK_AB R12, R3, R0 ;  /* 0x00000000030c723e */ /* 0x000fe400000000ff */
[----:B------:R-:W-:Y:S02]  /*3ec0*/  F2FP.PACK_AB R4, R7, R4 ;  /* 0x000000040704723e */ /* 0x000fe400000000ff */
[----:B------:R-:W-:-:S07]  /*3ed0*/  F2FP.PACK_AB R5, R9, R6 ;  /* 0x000000060905723e */ /* 0x000fce00000000ff */
[----:B------:R-:W-:Y:S05]  /*3ee0*/  @P0 EXIT ;  /* 0x000000000000094d */ /* 0x000fea0003800000 */
[-C--:B------:R-:W-:Y:S02]  /*3ef0*/  IABS R6, R11.reuse ;  /* 0x0000000b00067213 */ /* 0x080fe40000000000 */
[----:B------:R-:W-:Y:S02]  /*3f00*/  IABS R8, R26 ;  /* 0x0000001a00087213 */ /* 0x000fe40000000000 */
[----:B------:R-:W0:Y:S01]  /*3f10*/  I2F.RP R2, R6 ;  /* 0x0000000600027306 */ /* 0x000e220000209400 */
[----:B------:R-:W-:-:S05]  /*3f20*/  IABS R7, R11 ;  /* 0x0000000b00077213 */ /* 0x000fca0000000000 */
[----:B------:R-:W-:Y:S02]  /*3f30*/  IMAD.MOV R7, RZ, RZ, -R7 ;  /* 0x000000ffff077224 */ /* 0x000fe400078e0a07 */
[----:B0-----:R-:W0:Y:S02]  /*3f40*/  MUFU.RCP R14, R2 ;  /* 0x00000002000e7308 */ /* 0x001e240000001000 */
[----:B0-----:R-:W-:-:S06]  /*3f50*/  IADD3 R14, R14, 0xffffffe, RZ ;  /* 0x0ffffffe0e0e7810 */ /* 0x001fcc0007ffe0ff */
[----:B------:R-:W0:Y:S02]  /*3f60*/  F2I.FTZ.U32.TRUNC.NTZ R15, R14 ;  /* 0x0000000e000f7305 */ /* 0x000e24000021f000 */
[----:B0-----:R-:W-:Y:S02]  /*3f70*/  IMAD.MOV R0, RZ, RZ, -R15 ;  /* 0x000000ffff007224 */ /* 0x001fe400078e0a0f */
[----:B------:R-:W-:Y:S02]  /*3f80*/  IMAD.MOV.U32 R14, RZ, RZ, RZ ;  /* 0x000000ffff0e7224 */ /* 0x000fe400078e00ff */
[----:B------:R-:W-:Y:S01]  /*3f90*/  IMAD R3, R0, R6, RZ ;  /* 0x0000000600037224 */ /* 0x000fe200078e02ff */
[----:B------:R-:W-:-:S03]  /*3fa0*/  IABS R0, c[0x0][0x214] ;  /* 0x0000850000007a13 */ /* 0x000fc60000000000 */
[----:B------:R-:W-:-:S06]  /*3fb0*/  IMAD.HI.U32 R3, R15, R3, R14 ;  /* 0x000000030f037227 */ /* 0x000fcc00078e000e */
[----:B------:R-:W-:Y:S02]  /*3fc0*/  IMAD.HI.U32 R2, R3, R8, RZ ;  /* 0x0000000803027227 */ /* 0x000fe400078e00ff */
[----:B------:R-:W0:Y:S02]  /*3fd0*/  I2F.RP R3, R0 ;  /* 0x0000000000037306 */ /* 0x000e240000209400 */
[----:B------:R-:W-:-:S05]  /*3fe0*/  IMAD R7, R2, R7, R8 ;  /* 0x0000000702077224 */ /* 0x000fca00078e0208 */
[----:B------:R-:W-:Y:S01]  /*3ff0*/  ISETP.GT.U32.AND P1, PT, R6, R7, PT ;  /* 0x000000070600720c */ /* 0x000fe20003f24070 */
[----:B0-----:R-:W0:-:S12]  /*4000*/  MUFU.RCP R3, R3 ;  /* 0x0000000300037308 */ /* 0x001e180000001000 */
[----:B------:R-:W-:Y:S01]  /*4010*/  @!P1 IMAD.IADD R7, R7, 0x1, -R6 ;  /* 0x0000000107079824 */ /* 0x000fe200078e0a06 */
[----:B------:R-:W-:Y:S02]  /*4020*/  @!P1 IADD3 R2, R2, 0x1, RZ ;  /* 0x0000000102029810 */ /* 0x000fe40007ffe0ff */
[----:B------:R-:W-:Y:S02]  /*4030*/  ISETP.NE.AND P1, PT, R11, RZ, PT ;  /* 0x000000ff0b00720c */ /* 0x000fe40003f25270 */
[----:B------:R-:W-:Y:S02]  /*4040*/  ISETP.GE.U32.AND P2, PT, R7, R6, PT ;  /* 0x000000060700720c */ /* 0x000fe40003f46070 */
[----:B------:R-:W-:-:S04]  /*4050*/  LOP3.LUT R6, R26, R11, RZ, 0x3c, !PT ;  /* 0x0000000b1a067212 */ /* 0x000fc800078e3cff */
[----:B------:R-:W-:Y:S02]  /*4060*/  ISETP.GE.AND P0, PT, R6, RZ, PT ;  /* 0x000000ff0600720c */ /* 0x000fe40003f06270 */
[----:B0-----:R-:W-:-:S04]  /*4070*/  IADD3 R6, R3, 0xffffffe, RZ ;  /* 0x0ffffffe03067810 */ /* 0x001fc80007ffe0ff */
[----:B------:R0:W1:Y:S01]  /*4080*/  F2I.FTZ.U32.TRUNC.NTZ R7, R6 ;  /* 0x0000000600077305 */ /* 0x000062000021f000 */
[----:B------:R-:W-:-:S06]  /*4090*/  @P2 IADD3 R2, R2, 0x1, RZ ;  /* 0x0000000102022810 */ /* 0x000fcc0007ffe0ff */
[----:B------:R-:W-:Y:S01]  /*40a0*/  @!P0 IMAD.MOV R2, RZ, RZ, -R2 ;  /* 0x000000ffff028224 */ /* 0x000fe200078e0a02 */
[----:B------:R-:W-:-:S05]  /*40b0*/  @!P1 LOP3.LUT R2, RZ, R11, RZ, 0x33, !PT ;  /* 0x0000000bff029212 */ /* 0x000fca00078e33ff */
[----:B------:R-:W-:Y:S01]  /*40c0*/  IMAD R11, R2, R11, RZ ;  /* 0x0000000b020b7224 */ /* 0x000fe200078e02ff */
[----:B0-----:R-:W-:Y:S01]  /*40d0*/  HFMA2.MMA R6, -RZ, RZ, 0, 0 ;  /* 0x00000000ff067435 */ /* 0x001fe200000001ff */
[----:B-1----:R-:W-:Y:S02]  /*40e0*/  IMAD.MOV R3, RZ, RZ, -R7 ;  /* 0x000000ffff037224 */ /* 0x002fe400078e0a07 */
[----:B------:R-:W-:Y:S02]  /*40f0*/  IMAD.IADD R8, R26, 0x1, -R11 ;  /* 0x000000011a087824 */ /* 0x000fe400078e0a0b */
[----:B------:R-:W-:-:S03]  /*4100*/  IMAD R9, R3, R0, RZ ;  /* 0x0000000003097224 */ /* 0x000fc600078e02ff */
[----:B------:R-:W-:Y:S02]  /*4110*/  IABS R3, R8 ;  /* 0x0000000800037213 */ /* 0x000fe40000000000 */
[----:B------:R-:W-:Y:S01]  /*4120*/  IMAD.HI.U32 R9, R7, R9, R6 ;  /* 0x0000000907097227 */ /* 0x000fe200078e0006 */
[----:B------:R-:W-:-:S04]  /*4130*/  LOP3.LUT R8, R8, c[0x0][0x214], RZ, 0x3c, !PT ;  /* 0x0000850008087a12 */ /* 0x000fc800078e3cff */
[----:B------:R-:W-:Y:S01]  /*4140*/  ISETP.GE.AND P1, PT, R8, RZ, PT ;  /* 0x000000ff0800720c */ /* 0x000fe20003f26270 */
[----:B------:R-:W-:-:S04]  /*4150*/  IMAD.HI.U32 R9, R9, R3, RZ ;  /* 0x0000000309097227 */ /* 0x000fc800078e00ff */
[----:B------:R-:W-:-:S04]  /*4160*/  IMAD.MOV R6, RZ, RZ, -R9 ;  /* 0x000000ffff067224 */ /* 0x000fc800078e0a09 */
[----:B------:R-:W-:Y:S02]  /*4170*/  IMAD R3, R0, R6, R3 ;  /* 0x0000000600037224 */ /* 0x000fe400078e0203 */
[----:B------:R-:W-:-:S03]  /*4180*/  IMAD.WIDE.U32 R6, R2, c[0x0][0x1e0], RZ ;  /* 0x0000780002067a25 */ /* 0x000fc600078e00ff */
        /* <DEDUP_REMOVED lines=38> */
        .weak           $__internal_6_$__cuda_sm20_div_s64
        .type           $__internal_6_$__cuda_sm20_div_s64,@function
        .size           $__internal_6_$__cuda_sm20_div_s64,(.L_x_8722 - $__internal_6_$__cuda_sm20_div_s64)
$__internal_6_$__cuda_sm20_div_s64:
        /* <DEDUP_REMOVED lines=34> */
[----:B------:R-:W-:Y:S02]  /*4610*/  IMAD.X R2, R2, 0x1, R25, P0 ;  /* 0x0000000102027824 */ /* 0x000fe400000e0619 */
[----:B------:R-:W-:Y:S01]  /*4620*/  IMAD.MOV.U32 R49, RZ, RZ, RZ ;  /* 0x000000ffff317224 */ /* 0x000fe200078e00ff */
[----:B------:R-:W-:Y:S02]  /*4630*/  IADD3 R25, P3, R0, R23, RZ ;  /* 0x0000001700197210 */ /* 0x000fe40007f7e0ff */
[-C--:B------:R-:W-:Y:S02]  /*4640*/  IADD3 R23, P0, RZ, -R26.reuse, RZ ;  /* 0x8000001aff177210 */ /* 0x080fe40007f1e0ff */
[----:B------:R-:W-:Y:S02]  /*4650*/  IADD3.X R29, RZ, RZ, R2, P3, P4 ;  /* 0x000000ffff1d7210 */ /* 0x000fe40001fe8402 */
[----:B------:R-:W-:Y:S01]  /*4660*/  SEL R23, R23, R26, !P2 ;  /* 0x0000001a17177207 */ /* 0x000fe20005000000 */
[----:B------:R-:W-:-:S04]  /*4670*/  IMAD.X R0, RZ, RZ, ~R21, P0 ;  /* 0x000000ffff007224 */ /* 0x000fc800000e0e15 */
        /* <DEDUP_REMOVED lines=9> */
[----:B------:R-:W-:Y:S01]  /*4710*/  IMAD R29, R25, R41, R49 ;  /* 0x00000029191d7224 */ /* 0x000fe200078e0231 */
[----:B------:R-:W-:Y:S01]  /*4720*/  IADD3 R23, P0, -R48, R23, RZ ;  /* 0x0000001730177210 */ /* 0x000fe20007f1e1ff */
[----:B------:R-:W-:-:S03]  /*4730*/  IMAD.X R2, RZ, RZ, R2, P2 ;  /* 0x000000ffff027224 */ /* 0x000fc600010e0602 */
[-C--:B------:R-:W-:Y:S01]  /*4740*/  ISETP.GE.U32.AND P4, PT, R23, R40.reuse, PT ;  /* 0x000000281700720c */ /* 0x080fe20003f86070 */
[----:B------:R-:W-:-:S04]  /*4750*/  IMAD R29, R2, R40, R29 ;  /* 0x00000028021d7224 */ /* 0x000fc800078e021d */
[----:B------:R-:W-:Y:S01]  /*4760*/  IMAD.X R29, R0, 0x1, ~R29, P0 ;  /* 0x00000001001d7824 */ /* 0x000fe200000e0e1d */
[----:B------:R-:W-:-:S04]  /*4770*/  IADD3 R0, P3, R23, -R40, RZ ;  /* 0x8000002817007210 */ /* 0x000fc80007f7e0ff */
[----:B------:R-:W-:-:S04]  /*4780*/  ISETP.GE.U32.AND.EX P4, PT, R29, R41, PT, P4 ;  /* 0x000000291d00720c */ /* 0x000fc80003f86140 */
[----:B------:R-:W-:Y:S01]  /*4790*/  SEL R23, R0, R23, P4 ;  /* 0x0000001700177207 */ /* 0x000fe20002000000 */
[----:B------:R-:W-:-:S03]  /*47a0*/  IMAD.X R0, R29, 0x1, ~R41, P3 ;  /* 0x000000011d007824 */ /* 0x000fc600018e0e29 */
[----:B------:R-:W-:Y:S02]  /*47b0*/  ISETP.GE.U32.AND P0, PT, R23, R40, PT ;  /* 0x000000281700720c */ /* 0x000fe40003f06070 */
[----:B------:R-:W-:Y:S02]  /*47c0*/  IADD3 R40, P2, R25, 0x1, RZ ;  /* 0x0000000119287810 */ /* 0x000fe40007f5e0ff */
[----:B------:R-:W-:Y:S02]  /*47d0*/  SEL R29, R0, R29, P4 ;  /* 0x0000001d001d7207 */ /* 0x000fe40002000000 */
[----:B------:R-:W-:Y:S01]  /*47e0*/  SEL R40, R40, R25, P4 ;  /* 0x0000001928287207 */ /* 0x000fe20002000000 */
[----:B------:R-:W-:Y:S01]  /*47f0*/  IMAD.X R23, RZ, RZ, R2, P2 ;  /* 0x000000ffff177224 */ /* 0x000fe200010e0602 */
[----:B------:R-:W-:Y:S01]  /*4800*/  ISETP.GE.U32.AND.EX P0, PT, R29, R41, PT, P0 ;  /* 0x000000291d00720c */ /* 0x000fe20003f06100 */
[----:B------:R-:W-:Y:S01]  /*4810*/  IMAD.MOV.U32 R41, RZ, RZ, 0x0 ;  /* 0x00000000ff297424 */ /* 0x000fe200078e00ff */
[----:B------:R-:W-:-:S02]  /*4820*/  IADD3 R25, P2, R40, 0x1, RZ ;  /* 0x0000000128197810 */ /* 0x000fc40007f5e0ff */
[----:B------:R-:W-:Y:S02]  /*4830*/  SEL R23, R23, R2, P4 ;  /* 0x0000000217177207 */ /* 0x000fe40002000000 */
[----:B------:R-:W-:Y:S01]  /*4840*/  SEL R25, R25, R40, P0 ;  /* 0x0000002819197207 */ /* 0x000fe20000000000 */
[----:B------:R-:W-:Y:S01]  /*4850*/  IMAD.MOV.U32 R40, RZ, RZ, R22 ;  /* 0x000000ffff287224 */ /* 0x000fe200078e0016 */
[----:B------:R-:W-:Y:S02]  /*4860*/  IADD3.X R0, RZ, R23, RZ, P2, !PT ;  /* 0x00000017ff007210 */ /* 0x000fe400017fe4ff */
[----:B------:R-:W-:Y:S02]  /*4870*/  LOP3.LUT R2, R6, R21, RZ, 0x3c, !PT ;  /* 0x0000001506027212 */ /* 0x000fe400078e3cff */
[----:B------:R-:W-:Y:S02]  /*4880*/  SEL R23, R0, R23, P0 ;  /* 0x0000001700177207 */ /* 0x000fe40000000000 */
        /* <DEDUP_REMOVED lines=9> */
[----:B------:R-:W-:Y:S06]  /*4920*/  RET.REL.NODEC R40 `(_ZN5flash32flash_fwd_splitkv_combine_kernelI23Flash_fwd_kernel_traitsILi256ELi64ELi64ELi4ELb0ELb0EN7cutlass6half_tE19Flash_kernel_traitsILi256ELi64ELi64ELi4ES3_EELi4ELi1ELb0EEEvNS_16Flash_fwd_paramsE) ;  /* 0xffffb6d028007950 */ /* 0x000fec0003c3ffff */
.L_x_331:
        /* <DEDUP_REMOVED lines=13> */
.L_x_8722:


//--------------------- .text._ZN5flash32flash_fwd_splitkv_combine_kernelI23Flash_fwd_kernel_traitsILi256ELi64ELi64ELi4ELb0ELb0EN7cutlass6half_tE19Flash_kernel_traitsILi256ELi64ELi64ELi4ES3_EELi4ELi7ELb1EEEvNS_16Flash_fwd_paramsE --------------------------
	.section	.text._ZN5flash32flash_fwd_splitkv_combine_kernelI23Flash_fwd_kernel_traitsILi256ELi64ELi64ELi4ELb0ELb0EN7cutlass6half_tE19Flash_kernel_traitsILi256ELi64ELi64ELi4ES3_EELi4ELi7ELb1EEEvNS_16Flash_fwd_paramsE,"ax",@progbits
	.sectioninfo	@"SHI_REGISTERS=62"
	.align	128
        .global         _ZN5flash32flash_fwd_splitkv_combine_kernelI23Flash_fwd_kernel_traitsILi256ELi64ELi64ELi4ELb0ELb0EN7cutlass6half_tE19Flash_kernel_traitsILi256ELi64ELi64ELi4ES3_EELi4ELi7ELb1EEEvNS_16Flash_fwd_paramsE
        .type           _ZN5flash32flash_fwd_splitkv_combine_kernelI23Flash_fwd_kernel_traitsILi256ELi64ELi64ELi4ELb0ELb0EN7cutlass6half_tE19Flash_kernel_traitsILi256ELi64ELi64ELi4ES3_EELi4ELi7ELb1EEEvNS_16Flash_fwd_paramsE,@function
        .size           _ZN5flash32flash_fwd_splitkv_combine_kernelI23Flash_fwd_kernel_traitsILi256ELi64ELi64ELi4ELb0ELb0EN7cutlass6half_tE19Flash_kernel_traitsILi256ELi64ELi64ELi4ES3_EELi4ELi7ELb1EEEvNS_16Flash_fwd_paramsE,(.L_x_8723 - _ZN5flash32flash_fwd_splitkv_combine_kernelI23Flash_fwd_kernel_traitsILi256ELi64ELi64ELi4ELb0ELb0EN7cutlass6half_tE19Flash_kernel_traitsILi256ELi64ELi64ELi4ES3_EELi4ELi7ELb1EEEvNS_16Flash_fwd_paramsE)
        .other          _ZN5flash32flash_fwd_splitkv_combine_kernelI23Flash_fwd_kernel_traitsILi256ELi64ELi64ELi4ELb0ELb0EN7cutlass6half_tE19Flash_kernel_traitsILi256ELi64ELi64ELi4ES3_EELi4ELi7ELb1EEEvNS_16Flash_fwd_paramsE,@"STO_CUDA_ENTRY STV_DEFAULT"
_ZN5flash32flash_fwd_splitkv_combine_kernelI23Flash_fwd_kernel_traitsILi256ELi64ELi64ELi4ELb0ELb0EN7cutlass6half_tE19Flash_kernel_traitsILi256ELi64ELi64ELi4ES3_EELi4ELi7ELb1EEEvNS_16Flash_fwd_paramsE:
.text._ZN5flash32flash_fwd_splitkv_combine_kernelI23Flash_fwd_kernel_traitsILi256ELi64ELi64ELi4ELb0ELb0EN7cutlass6half_tE19Flash_kernel_traitsILi256ELi64ELi64ELi4ES3_EELi4ELi7ELb1EEEvNS_16Flash_fwd_paramsE:
        /* <DEDUP_REMOVED lines=23> */
[----:B------:R-:W-:Y:S05]  /*0170*/  CALL.REL.NOINC `($__internal_7_$__cuda_sm20_div_s64) ;  /* 0x00004ca000007944 */ /* 0x000fea0003c00000 */
[----:B------:R-:W-:Y:S05]  /*0180*/  BRA `(.L_x_333) ;  /* 0x0000013000007947 */ /* 0x000fea0003800000 */
.L_x_332:
        /* <DEDUP_REMOVED lines=19> */
.L_x_333:
        /* <DEDUP_REMOVED lines=11> */
[----:B------:R-:W-:Y:S05]  /*0370*/  CALL.REL.NOINC `($__internal_7_$__cuda_sm20_div_s64) ;  /* 0x00004aa000007944 */ /* 0x000fea0003c00000 */
[----:B------:R-:W-:Y:S02]  /*0380*/  MOV R32, R22 ;  /* 0x0000001600207202 */ /* 0x000fe40000000f00 */
[----:B------:R-:W-:Y:S01]  /*0390*/  MOV R33, R23 ;  /* 0x0000001700217202 */ /* 0x000fe20000000f00 */
[----:B------:R-:W-:Y:S05]  /*03a0*/  BRA `(.L_x_336) ;  /* 0x0000013000007947 */ /* 0x000fea0003800000 */
.L_x_335:
        /* <DEDUP_REMOVED lines=19> */
.L_x_336:
[----:B------:R-:W-:Y:S05]  /*04e0*/  BSYNC B0 ;  /* 0x0000000000007941 */ /* 0x000fea0003800000 */
.L_x_334:
        /* <DEDUP_REMOVED lines=54> */
[----:B------:R-:W-:Y:S02]  /*0850*/  MOV R8, R22 ;  /* 0x0000001600087202 */ /* 0x000fe40000000f00 */
[----:B------:R-:W-:Y:S01]  /*0860*/  MOV R9, R23 ;  /* 0x0000001700097202 */ /* 0x000fe20000000f00 */
[----:B------:R-:W-:Y:S05]  /*0870*/  BRA `(.L_x_339) ;  /* 0x0000013000007947 */ /* 0x000fea0003800000 */
.L_x_338:
        /* <DEDUP_REMOVED lines=19> */
.L_x_339:
[----:B------:R-:W-:Y:S05]  /*09b0*/  BSYNC B0 ;  /* 0x0000000000007941 */ /* 0x000fea0003800000 */
.L_x_337:
        /* <DEDUP_REMOVED lines=104> */
.L_x_341:
        /* <DEDUP_REMOVED lines=19> */
.L_x_342:
[----:B------:R-:W-:Y:S05]  /*1170*/  BSYNC B0 ;  /* 0x0000000000007941 */ /* 0x000fea0003800000 */
.L_x_340:
        /* <DEDUP_REMOVED lines=103> */
[----:B------:R-:W-:Y:S05]  /*17f0*/  CALL.REL.NOINC `($__internal_7_$__cuda_sm20_div_s64) ;  /* 0x0000362000007944 */ /* 0x000fea0003c00000 */
[----:B------:R-:W-:Y:S02]  /*1800*/  MOV R42, R22 ;  /* 0x00000016002a7202 */ /* 0x000fe40000000f00 */
[----:B------:R-:W-:Y:S01]  /*1810*/  MOV R43, R23 ;  /* 0x00000017002b7202 */ /* 0x000fe20000000f00 */
[----:B------:R-:W-:Y:S05]  /*1820*/  BRA `(.L_x_345) ;  /* 0x0000013000007947 */ /* 0x000fea0003800000 */
.L_x_344:
        /* <DEDUP_REMOVED lines=19> */
.L_x_345:
[----:B------:R-:W-:Y:S05]  /*1960*/  BSYNC B0 ;  /* 0x0000000000007941 */ /* 0x000fea0003800000 */
.L_x_343:
        /* <DEDUP_REMOVED lines=169> */
[----:B------:R-:W-:Y:S05]  /*2400*/  CALL.REL.NOINC `($__internal_7_$__cuda_sm20_div_s64) ;  /* 0x00002a1000007944 */ /* 0x000fea0003c00000 */
        /* <DEDUP_REMOVED lines=10> */
.L_x_350:
        /* <DEDUP_REMOVED lines=22> */
.L_x_351:
[----:B------:R-:W-:Y:S05]  /*2610*/  BSYNC B0 ;  /* 0x0000000000007941 */ /* 0x000fea0003800000 */
.L_x_349:
[----:B------:R-:W-:Y:S01]  /*2620*/  LOP3.LUT R19, R17, R5, RZ, 0xfc, !PT ;  /* 0x0000000511137212 */ /* 0x000fe200078efcff */
[----:B------:R-:W-:Y:S03]  /*2630*/  BSSY B0, `(.L_x_352) ;  /* 0x0000027000007945 */ /* 0x000fe60003800000 */
[----:B------:R-:W-:-:S13]  /*2640*/  ISETP.NE.U32.AND P0, PT, R19, RZ, PT ;  /* 0x000000ff1300720c */ /* 0x000fda0003f05070 */
[----:B------:R-:W-:Y:S05]  /*2650*/  @!P0 BRA `(.L_x_353) ;  /* 0x000000e000008947 */ /* 0x000fea0003800000 */
[----:B------:R-:W-:Y:S01]  /*2660*/  IMAD.MOV.U32 R26, RZ, RZ, R35 ;  /* 0x000000ffff1a7224 */ /* 0x000fe200078e0023 */
[----:B------:R-:W-:Y:S02]  /*2670*/  MOV R25, R5 ;  /* 0x0000000500197202 */ /* 0x000fe40000000f00 */
[----:B------:R-:W-:Y:S02]  /*2680*/  MOV R24, 0x26a0 ;  /* 0x000026a000187802 */ /* 0x000fe40000000f00 */
[----:B------:R-:W-:Y:S05]  /*2690*/  CALL.REL.NOINC `($__internal_7_$__cuda_sm20_div_s64) ;  /* 0x0000278000007944 */ /* 0x000fea0003c00000 */
        /* <DEDUP_REMOVED lines=10> */
.L_x_353:
        /* <DEDUP_REMOVED lines=22> */
.L_x_354:
[----:B------:R-:W-:Y:S05]  /*28a0*/  BSYNC B0 ;  /* 0x0000000000007941 */ /* 0x000fea0003800000 */
.L_x_352:
        /* <DEDUP_REMOVED lines=11> */
[----:B------:R-:W-:Y:S05]  /*2960*/  CALL.REL.NOINC `($__internal_7_$__cuda_sm20_div_s64) ;  /* 0x000024b000007944 */ /* 0x000fea0003c00000 */
[----:B------:R-:W-:-:S04]  /*2970*/  IADD3 R19, P0, RZ, -R22, RZ ;  /* 0x80000016ff137210 */ /* 0x000fc80007f1e0ff */
[----:B------:R-:W-:Y:S01]  /*2980*/  IADD3.X R17, RZ, ~R23, RZ, P0, !PT ;  /* 0x80000017ff117210 */ /* 0x000fe200007fe4ff */
[----:B------:R-:W-:-:S04]  /*2990*/  IMAD.WIDE.U32 R44, R4, R19, R44 ;  /* 0x00000013042c7225 */ /* 0x000fc800078e002c */
[----:B------:R-:W-:-:S04]  /*29a0*/  IMAD R17, R17, R4, RZ ;  /* 0x0000000411117224 */ /* 0x000fc800078e02ff */
[----:B------:R-:W-:-:S05]  /*29b0*/  IMAD R0, R0, R19, R17 ;  /* 0x0000001300007224 */ /* 0x000fca00078e0211 */
[----:B------:R-:W-:Y:S01]  /*29c0*/  IADD3 R0, R45, R0, RZ ;  /* 0x000000002d007210 */ /* 0x000fe20007ffe0ff */
[----:B------:R-:W-:Y:S05]  /*29d0*/  BRA `(.L_x_357) ;  /* 0x0000016000007947 */ /* 0x000fea0003800000 */
.L_x_356:
        /* <DEDUP_REMOVED lines=22> */
.L_x_357:
[----:B------:R-:W-:Y:S05]  /*2b40*/  BSYNC B0 ;  /* 0x0000000000007941 */ /* 0x000fea0003800000 */
.L_x_355:
        /* <DEDUP_REMOVED lines=38> */
[----:B------:R-:W-:Y:S05]  /*2db0*/  CALL.REL.NOINC `($__internal_7_$__cuda_sm20_div_s64) ;  /* 0x0000206000007944 */ /* 0x000fea0003c00000 */
        /* <DEDUP_REMOVED lines=12> */
.L_x_359:
        /* <DEDUP_REMOVED lines=23> */
.L_x_360:
[----:B------:R-:W-:Y:S05]  /*2ff0*/  BSYNC B0 ;  /* 0x0000000000007941 */ /* 0x000fea0003800000 */
.L_x_358:
        /* <DEDUP_REMOVED lines=18> */
.L_x_362:
        /* <DEDUP_REMOVED lines=22> */
.L_x_363:
[----:B------:R-:W-:Y:S05]  /*3280*/  BSYNC B0 ;  /* 0x0000000000007941 */ /* 0x000fea0003800000 */
.L_x_361:
        /* <DEDUP_REMOVED lines=22> */
.L_x_365:
        /* <DEDUP_REMOVED lines=23> */
.L_x_366:
[----:B------:R-:W-:Y:S05]  /*3560*/  BSYNC B0 ;  /* 0x0000000000007941 */ /* 0x000fea0003800000 */
.L_x_364:
        /* <DEDUP_REMOVED lines=38> */
.L_x_368:
        /* <DEDUP_REMOVED lines=23> */
.L_x_369:
[----:B------:R-:W-:Y:S05]  /*3940*/  BSYNC B0 ;  /* 0x0000000000007941 */ /* 0x000fea0003800000 */
.L_x_367:
        /* <DEDUP_REMOVED lines=29> */
.L_x_371:
        /* <DEDUP_REMOVED lines=23> */
.L_x_372:
[----:B------:R-:W-:Y:S05]  /*3c90*/  BSYNC B0 ;  /* 0x0000000000007941 */ /* 0x000fea0003800000 */
.L_x_370:
        /* <DEDUP_REMOVED lines=20> */
.L_x_348:
[----:B------:R-:W-:-:S04]  /*3de0*/  LEA R2, P0, R40, c[0x0][0x200], 0x2 ;  /* 0x0000800028027a11 */ /* 0x000fc800078010ff */
[----:B------:R-:W-:-:S05]  /*3df0*/  LEA.HI.X R3, R40, c[0x0][0x204], R41, 0x2, P0 ;  /* 0x0000810028037a11 */ /* 0x000fca00000f1429 */
[----:B------:R0:W-:Y:S04]  /*3e00*/  STG.E [R2.64], R31 ;  /* 0x0000001f02007986 */ /* 0x0001e8000c101908 */
.L_x_347:
[----:B------:R-:W-:Y:S05]  /*3e10*/  BSYNC B1 ;  /* 0x0000000000017941 */ /* 0x000fea0003800000 */
.L_x_346:
[C---:B------:R-:W-:Y:S01]  /*3e20*/  IADD3 R0, R38.reuse, 0x20, RZ ;  /* 0x0000002026007810 */ /* 0x040fe20007ffe0ff */
[----:B------:R-:W-:Y:S01]  /*3e30*/  IMAD.MOV.U32 R21, RZ, RZ, c[0x0][0x314] ;  /* 0x0000c500ff157624 */ /* 0x000fe200078e00ff */
[----:B------:R-:W-:Y:S01]  /*3e40*/  ISETP.GE.OR P2, PT, R38, c[0x0][0x314], P6 ;  /* 0x0000c50026007a0c */ /* 0x000fe20003746670 */
[----:B0-----:R-:W-:Y:S01]  /*3e50*/  CS2R R2, SRZ ;  /* 0x0000000000027805 */ /* 0x001fe2000001ff00 */
[----:B------:R-:W-:Y:S01]  /*3e60*/  ISETP.GE.OR P1, PT, R0, c[0x0][0x314], P6 ;  /* 0x0000c50000007a0c */ /* 0x000fe20003726670 */
[----:B------:R-:W-:Y:S01]  /*3e70*/  CS2R R4, SRZ ;  /* 0x0000000000047805 */ /* 0x000fe2000001ff00 */
[----:B------:R-:W-:-:S04]  /*3e80*/  IADD3 R0, R38, 0x40, RZ ;  /* 0x0000004026007810 */ /* 0x000fc80007ffe0ff */
[----:B------:R-:W-:Y:S02]  /*3e90*/  ISETP.GE.OR P0, PT, R0, c[0x0][0x314], P6 ;  /* 0x0000c50000007a0c */ /* 0x000fe40003706670 */
[C---:B------:R-:W-:Y:S01]  /*3ea0*/  IADD3 R0, R38.reuse, 0x60, RZ ;  /* 0x0000006026007810 */ /* 0x040fe20007ffe0ff */
[----:B------:R-:W-:Y:S02]  /*3eb0*/  IMAD.SHL.U32 R38, R38, 0x4, RZ ;  /* 0x0000000426267824 */ /* 0x000fe400078e00ff */
[C---:B------:R-:W-:Y:S01]  /*3ec0*/  @!P2 FADD.FTZ R36, -R31.reuse, R36 ;  /* 0x000000241f24a221 */ /* 0x040fe20000010100 */
[----:B------:R-:W-:Y:S01]  /*3ed0*/  ISETP.GE.OR P6, PT, R0, c[0x0][0x314], P6 ;  /* 0x0000c50000007a0c */ /* 0x000fe200037c6670 */
[----:B------:R-:W-:Y:S01]  /*3ee0*/  @!P1 FADD.FTZ R33, -R31, R33 ;  /* 0x000000211f219221 */ /* 0x000fe20000010100 */
[----:B------:R-:W-:Y:S01]  /*3ef0*/  HFMA2.MMA R0, -RZ, RZ, 0, 0 ;  /* 0x00000000ff007435 */ /* 0x000fe200000001ff */
        /* <DEDUP_REMOVED lines=12> */
[----:B------:R-:W-:-:S03]  /*3fc0*/  ISETP.GE.AND P0, PT, R21, 0x1, PT ;  /* 0x000000011500780c */ /* 0x000fc60003f06270 */
[----:B--2---:R1:W-:Y:S04]  /*3fd0*/  @!P1 STS [R27.X4+0x280], R6 ;  /* 0x000280061b009388 */ /* 0x0043e80000004800 */
[----:B0-----:R0:W-:Y:S01]  /*3fe0*/  @!P6 STS [R27.X4+0x780], R8 ;  /* 0x000780081b00e388 */ /* 0x0011e20000004800 */
[----:B-1----:R-:W-:Y:S01]  /*3ff0*/  CS2R R6, SRZ ;  /* 0x0000000000067805 */ /* 0x002fe2000001ff00 */
[----:B0-----:R-:W-:Y:S02]  /*4000*/  MOV R8, RZ ;  /* 0x000000ff00087202 */ /* 0x001fe40000000f00 */
[----:B------:R-:W-:Y:S06]  /*4010*/  BAR.SYNC.DEFER_BLOCKING 0x0 ;  /* 0x0000000000007b1d */ /* 0x000fec0000010000 */
[----:B------:R-:W-:Y:S05]  /*4020*/  @!P0 BRA `(.L_x_373) ;  /* 0x0000088000008947 */ /* 0x000fea0003800000 */
[----:B------:R-:W-:Y:S01]  /*4030*/  ULDC UR5, c[0x0][0x22c] ;  /* 0x00008b0000057ab9 */ /* 0x000fe20000000800 */
[----:B------:R-:W-:Y:S01]  /*4040*/  IMAD R31, R11, 0x100, R38 ;  /* 0x000001000b1f7824 */ /* 0x000fe200078e0226 */
[----:B------:R-:W-:Y:S01]  /*4050*/  UIMAD UR5, UR7, UR5, URZ ;  /* 0x00000005070572a4 */ /* 0x000fe2000f8e023f */
[----:B------:R-:W-:Y:S01]  /*4060*/  ISETP.GT.AND P1, PT, R21, 0x3, PT ;  /* 0x000000031500780c */ /* 0x000fe20003f24270 */
[C---:B------:R-:W-:Y:S01]  /*4070*/  IMAD R26, R20.reuse, c[0x0][0x22c], RZ ;  /* 0x00008b00141a7a24 */ /* 0x040fe200078e02ff */
[----:B------:R-:W-:Y:S01]  /*4080*/  PLOP3.LUT P4, PT, PT, PT, PT, 0x80, 0x0 ;  /* 0x000000000000781c */ /* 0x000fe20003f8f070 */
[----:B------:R-:W-:Y:S01]  /*4090*/  USHF.R.S32.HI UR4, URZ, 0x1f, UR5 ;  /* 0x0000001f3f047899 */ /* 0x000fe20008011405 */
[----:B------:R-:W-:Y:S01]  /*40a0*/  IMAD.SHL.U32 R10, R11, 0x4, RZ ;  /* 0x000000040b0a7824 */ /* 0x000fe200078e00ff */
[C---:B------:R-:W-:Y:S01]  /*40b0*/  IADD3 R0, P0, R31.reuse, UR5, RZ ;  /* 0x000000051f007c10 */ /* 0x040fe2000ff1e0ff */
[----:B------:R-:W-:Y:S01]  /*40c0*/  IMAD.MOV.U32 R22, RZ, RZ, RZ ;  /* 0x000000ffff167224 */ /* 0x000fe200078e00ff */
[----:B------:R-:W-:Y:S01]  /*40d0*/  IADD3 R24, R20, -UR7, RZ ;  /* 0x8000000714187c10 */ /* 0x000fe2000fffe0ff */
[----:B------:R-:W-:Y:S01]  /*40e0*/  CS2R R12, SRZ ;  /* 0x00000000000c7805 */ /* 0x000fe2000001ff00 */
[----:B------:R-:W-:Y:S01]  /*40f0*/  LEA.HI.X.SX32 R31, R31, UR4, 0x1, P0 ;  /* 0x000000041f1f7c11 */ /* 0x000fe200080f0eff */
[----:B------:R-:W-:Y:S01]  /*4100*/  CS2R R14, SRZ ;  /* 0x00000000000e7805 */ /* 0x000fe2000001ff00 */
[----:B------:R-:W-:Y:S01]  /*4110*/  LEA R30, P0, R0, c[0x0][0x1d8], 0x2 ;  /* 0x00007600001e7a11 */ /* 0x000fe200078010ff */
[----:B------:R-:W-:Y:S01]  /*4120*/  CS2R R16, SRZ ;  /* 0x0000000000107805 */ /* 0x000fe2000001ff00 */
[----:B------:R-:W-:Y:S01]  /*4130*/  CS2R R18, SRZ ;  /* 0x0000000000127805 */ /* 0x000fe2000001ff00 */
[----:B------:R-:W-:Y:S01]  /*4140*/  IMAD.WIDE R26, R26, 0x4, RZ ;  /* 0x000000041a1a7825 */ /* 0x000fe200078e02ff */
[----:B------:R-:W-:-:S02]  /*4150*/  LEA.HI.X R31, R0, c[0x0][0x1dc], R31, 0x2, P0 ;  /* 0x00007700001f7a11 */ /* 0x000fc400000f141f */
[----:B------:R-:W-:Y:S01]  /*4160*/  IADD3 R30, P0, R30, 0x200, RZ ;  /* 0x000002001e1e7810 */ /* 0x000fe20007f1e0ff */
[----:B------:R-:W-:-:S04]  /*4170*/  IMAD.MOV.U32 R0, RZ, RZ, RZ ;  /* 0x000000ffff007224 */ /* 0x000fc800078e00ff */
[----:B------:R-:W-:Y:S01]  /*4180*/  IMAD.X R31, RZ, RZ, R31, P0 ;  /* 0x000000ffff1f7224 */ /* 0x000fe200000e061f */
[----:B------:R-:W-:Y:S05]  /*4190*/  @!P1 BRA `(.L_x_374) ;  /* 0x000003d000009947 */ /* 0x000fea0003800000 */
[----:B------:R-:W-:Y:S02]  /*41a0*/  PLOP3.LUT P4, PT, PT, PT, PT, 0x8, 0x0 ;  /* 0x000000000000781c */ /* 0x000fe40003f8e170 */
[CC--:B------:R-:W-:Y:S02]  /*41b0*/  ISETP.GE.AND P3, PT, R11.reuse, R24.reuse, PT ;  /* 0x000000180b00720c */ /* 0x0c0fe40003f66270 */
[----:B------:R-:W-:Y:S02]  /*41c0*/  ISETP.GE.AND P0, PT, R11, R24, PT ;  /* 0x000000180b00720c */ /* 0x000fe40003f06270 */
[----:B------:R-:W-:-:S09]  /*41d0*/  IADD3 R21, R21, -0x3, RZ ;  /* 0xfffffffd15157810 */ /* 0x000fd20007ffe0ff */
.L_x_375:
[----:B------:R0:W2:Y:S01]  /*41e0*/  @!P3 LDG.E.128 R12, [R30.64+-0x200] ;  /* 0xfffe00081e0cb981 */ /* 0x0000a2000c1e1d00 */
[----:B------:R-:W-:Y:S02]  /*41f0*/  IADD3 R28, P1, R26, R30, RZ ;  /* 0x0000001e1a1c7210 */ /* 0x000fe40007f3e0ff */
[----:B------:R-:W-:Y:S01]  /*4200*/  IADD3 R22, R22, 0x4, RZ ;  /* 0x0000000416167810 */ /* 0x000fe20007ffe0ff */
[----:B------:R0:W3:Y:S01]  /*4210*/  @!P3 LDG.E.128 R16, [R30.64] ;  /* 0x000000081e10b981 */ /* 0x0000e2000c1e1d00 */
[----:B------:R-:W-:Y:S02]  /*4220*/  PLOP3.LUT P3, PT, P0, PT, PT, 0x80, 0x0 ;  /* 0x000000000000781c */ /* 0x000fe4000076f070 */
[C---:B------:R-:W-:Y:S01]  /*4230*/  IADD3.X R29, R27.reuse, R31, RZ, P1, !PT ;  /* 0x0000001f1b1d7210 */ /* 0x040fe20000ffe4ff */
[----:B------:R-:W2:Y:S01]  /*4240*/  LDS R9, [R10] ;  /* 0x000000000a097984 */ /* 0x000ea20000000800 */
[----:B------:R-:W-:Y:S02]  /*4250*/  ISETP.GE.AND P2, PT, R22, R21, PT ;  /* 0x000000151600720c */ /* 0x000fe40003f46270 */
[C---:B0-----:R-:W-:Y:S04]  /*4260*/  IADD3 R30, P1, R26.reuse, R28, RZ ;  /* 0x0000001c1a1e7210 */ /* 0x041fe80007f3e0ff */
[----:B------:R-:W-:Y:S01]  /*4270*/  IADD3.X R31, R27, R29, RZ, P1, !PT ;  /* 0x0000001d1b1f7210 */ /* 0x000fe20000ffe4ff */
[C---:B--2---:R-:W-:Y:S02]  /*4280*/  FFMA.FTZ R8, R9.reuse, R12, R8 ;  /* 0x0000000c09087223 */ /* 0x044fe40000010008 */
[C---:B------:R-:W-:Y:S02]  /*4290*/  FFMA.FTZ R7, R9.reuse, R13, R7 ;  /* 0x0000000d09077223 */ /* 0x040fe40000010007 */
[C---:B------:R-:W-:Y:S02]  /*42a0*/  FFMA.FTZ R6, R9.reuse, R14, R6 ;  /* 0x0000000e09067223 */ /* 0x040fe40000010006 */
[C---:B------:R-:W-:Y:S02]  /*42b0*/  FFMA.FTZ R5, R9.reuse, R15, R5 ;  /* 0x0000000f09057223 */ /* 0x040fe40000010005 */
[C---:B---3--:R-:W-:Y:S01]  /*42c0*/  FFMA.FTZ R4, R9.reuse, R16, R4 ;  /* 0x0000001009047223 */ /* 0x048fe20000010004 */
[----:B------:R0:W2:Y:S01]  /*42d0*/  @!P3 LDG.E.128 R12, [R28.64+-0x200] ;  /* 0xfffe00081c0cb981 */ /* 0x0000a2000c1e1d00 */
[C---:B------:R-:W-:Y:S02]  /*42e0*/  FFMA.FTZ R3, R9.reuse, R17, R3 ;  /* 0x0000001109037223 */ /* 0x040fe40000010003 */
[C---:B------:R-:W-:Y:S02]  /*42f0*/  FFMA.FTZ R2, R9.reuse, R18, R2 ;  /* 0x0000001209027223 */ /* 0x040fe40000010002 */
[----:B------:R-:W-:Y:S02]  /*4300*/  FFMA.FTZ R0, R9, R19, R0 ;  /* 0x0000001309007223 */ /* 0x000fe40000010000 */
[----:B------:R0:W3:Y:S04]  /*4310*/  @!P3 LDG.E.128 R16, [R28.64] ;  /* 0x000000081c10b981 */ /* 0x0000e8000c1e1d00 */
[----:B------:R-:W2:Y:S01]  /*4320*/  LDS R9, [R10+0x14] ;  /* 0x000014000a097984 */ /* 0x000ea20000000800 */
        /* <DEDUP_REMOVED lines=13> */
[----:B0-----:R-:W-:Y:S04]  /*4400*/  IADD3 R30, P1, R26, R28, RZ ;  /* 0x0000001c1a1e7210 */ /* 0x001fe80007f3e0ff */
[----:B------:R-:W-:Y:S01]  /*4410*/  IADD3.X R31, R27, R29, RZ, P1, !PT ;  /* 0x0000001d1b1f7210 */ /* 0x000fe20000ffe4ff */
[C---:B--2---:R-:W-:Y:S02]  /*4420*/  FFMA.FTZ R8, R9.reuse, R12, R8 ;  /* 0x0000000c09087223 */ /* 0x044fe40000010008 */
[C---:B------:R-:W-:Y:S02]  /*4430*/  FFMA.FTZ R7, R9.reuse, R13, R7 ;  /* 0x0000000d09077223 */ /* 0x040fe40000010007 */
[C---:B------:R-:W-:Y:S02]  /*4440*/  FFMA.FTZ R6, R9.reuse, R14, R6 ;  /* 0x0000000e09067223 */ /* 0x040fe40000010006 */
[C---:B------:R-:W-:Y:S02]  /*4450*/  FFMA.FTZ R5, R9.reuse, R15, R5 ;  /* 0x0000000f09057223 */ /* 0x040fe40000010005 */
[C---:B---3--:R-:W-:Y:S01]  /*4460*/  FFMA.FTZ R4, R9.reuse, R16, R4 ;  /* 0x0000001009047223 */ /* 0x048fe20000010004 */
[----:B------:R-:W2:Y:S01]  /*4470*/  @!P3 LDG.E.128 R12, [R28.64+-0x200] ;  /* 0xfffe00081c0cb981 */ /* 0x000ea2000c1e1d00 */
[C---:B------:R-:W-:Y:S02]  /*4480*/  FFMA.FTZ R3, R9.reuse, R17, R3 ;  /* 0x0000001109037223 */ /* 0x040fe40000010003 */
[C---:B------:R-:W-:Y:S02]  /*4490*/  FFMA.FTZ R2, R9.reuse, R18, R2 ;  /* 0x0000001209027223 */ /* 0x040fe40000010002 */
[----:B------:R-:W-:Y:S02]  /*44a0*/  FFMA.FTZ R0, R9, R19, R0 ;  /* 0x0000001309007223 */ /* 0x000fe40000010000 */
[----:B------:R-:W3:Y:S04]  /*44b0*/  @!P3 LDG.E.128 R16, [R28.64] ;  /* 0x000000081c10b981 */ /* 0x000ee8000c1e1d00 */
[----:B------:R0:W2:Y:S02]  /*44c0*/  LDS R9, [R10+0x3c] ;  /* 0x00003c000a097984 */ /* 0x0000a40000000800 */
[----:B0-----:R-:W-:Y:S01]  /*44d0*/  IADD3 R10, R10, 0x50, RZ ;  /* 0x000000500a0a7810 */ /* 0x001fe20007ffe0ff */
[C---:B--2---:R-:W-:Y:S02]  /*44e0*/  FFMA.FTZ R8, R9.reuse, R12, R8 ;  /* 0x0000000c09087223 */ /* 0x044fe40000010008 */
[C---:B------:R-:W-:Y:S02]  /*44f0*/  FFMA.FTZ R7, R9.reuse, R13, R7 ;  /* 0x0000000d09077223 */ /* 0x040fe40000010007 */
[C---:B------:R-:W-:Y:S02]  /*4500*/  FFMA.FTZ R6, R9.reuse, R14, R6 ;  /* 0x0000000e09067223 */ /* 0x040fe40000010006 */
[C---:B------:R-:W-:Y:S02]  /*4510*/  FFMA.FTZ R5, R9.reuse, R15, R5 ;  /* 0x0000000f09057223 */ /* 0x040fe40000010005 */
[C---:B---3--:R-:W-:Y:S02]  /*4520*/  FFMA.FTZ R4, R9.reuse, R16, R4 ;  /* 0x0000001009047223 */ /* 0x048fe40000010004 */
[C---:B------:R-:W-:Y:S02]  /*4530*/  FFMA.FTZ R3, R9.reuse, R17, R3 ;  /* 0x0000001109037223 */ /* 0x040fe40000010003 */
[C---:B------:R-:W-:Y:S02]  /*4540*/  FFMA.FTZ R2, R9.reuse, R18, R2 ;  /* 0x0000001209027223 */ /* 0x040fe40000010002 */
[----:B------:R-:W-:Y:S01]  /*4550*/  FFMA.FTZ R0, R9, R19, R0 ;  /* 0x0000001309007223 */ /* 0x000fe20000010000 */
[----:B------:R-:W-:-:S05]  /*4560*/  @!P2 BRA `(.L_x_375) ;  /* 0xfffffc700000a947 */ /* 0x000fca000383ffff */
.L_x_374:
[----:B------:R-:W-:-:S04]  /*4570*/  IADD3 R9, -R22, c[0x0][0x314], RZ ;  /* 0x0000c50016097a10 */ /* 0x000fc80007ffe1ff */
[----:B------:R-:W-:-:S13]  /*4580*/  ISETP.GT.AND P0, PT, R9, 0x1, PT ;  /* 0x000000010900780c */ /* 0x000fda0003f04270 */
[----:B------:R-:W-:Y:S05]  /*4590*/  @!P0 BRA `(.L_x_376) ;  /* 0x0000020000008947 */ /* 0x000fea0003800000 */
[----:B------:R-:W-:Y:S01]  /*45a0*/  ISETP.GE.AND P0, PT, R11, R24, PT ;  /* 0x000000180b00720c */ /* 0x000fe20003f06270 */
[----:B------:R-:W0:-:S12]  /*45b0*/  LDS R29, [R10] ;  /* 0x000000000a1d7984 */ /* 0x000e180000000800 */
[----:B------:R-:W0:Y:S04]  /*45c0*/  @!P0 LDG.E.128 R12, [R30.64+-0x200] ;  /* 0xfffe00081e0c8981 */ /* 0x000e28000c1e1d00 */
[----:B------:R-:W2:Y:S01]  /*45d0*/  @!P0 LDG.E.128 R16, [R30.64] ;  /* 0x000000081e108981 */ /* 0x000ea2000c1e1d00 */
[----:B------:R-:W-:-:S04]  /*45e0*/  IADD3 R36, P1, R26, R30, RZ ;  /* 0x0000001e1a247210 */ /* 0x000fc80007f3e0ff */
[----:B------:R-:W-:Y:S01]  /*45f0*/  IADD3.X R37, R27, R31, RZ, P1, !PT ;  /* 0x0000001f1b257210 */ /* 0x000fe20000ffe4ff */
[-C--:B0-----:R-:W-:Y:S02]  /*4600*/  FFMA.FTZ R25, R12, R29.reuse, R8 ;  /* 0x0000001d0c197223 */ /* 0x081fe40000010008 */
[-C--:B------:R-:W-:Y:S02]  /*4610*/  FFMA.FTZ R34, R13, R29.reuse, R7 ;  /* 0x0000001d0d227223 */ /* 0x080fe40000010007 */
[-C--:B------:R-:W-:Y:S02]  /*4620*/  FFMA.FTZ R23, R14, R29.reuse, R6 ;  /* 0x0000001d0e177223 */ /* 0x080fe40000010006 */
[-C--:B------:R-:W-:Y:S02]  /*4630*/  FFMA.FTZ R32, R15, R29.reuse, R5 ;  /* 0x0000001d0f207223 */ /* 0x080fe40000010005 */
[-C--:B--2---:R-:W-:Y:S01]  /*4640*/  FFMA.FTZ R21, R16, R29.reuse, R4 ;  /* 0x0000001d10157223 */ /* 0x084fe20000010004 */
[----:B------:R-:W2:Y:S01]  /*4650*/  @!P0 LDG.E.128 R12, [R36.64+-0x200] ;  /* 0xfffe0008240c8981 */ /* 0x000ea2000c1e1d00 */
[----:B------:R-:W-:-:S02]  /*4660*/  FFMA.FTZ R28, R17, R29, R3 ;  /* 0x0000001d111c7223 */ /* 0x000fc40000010003 */
[-C--:B------:R-:W-:Y:S02]  /*4670*/  FFMA.FTZ R9, R18, R29.reuse, R2 ;  /* 0x0000001d12097223 */ /* 0x080fe40000010002 */
[----:B------:R-:W-:Y:S02]  /*4680*/  FFMA.FTZ R0, R19, R29, R0 ;  /* 0x0000001d13007223 */ /* 0x000fe40000010000 */
[----:B------:R-:W3:Y:S01]  /*4690*/  @!P0 LDG.E.128 R16, [R36.64] ;  /* 0x0000000824108981 */ /* 0x000ee2000c1e1d00 */
[----:B------:R-:W-:Y:S02]  /*46a0*/  IADD3 R30, P0, R26, R36, RZ ;  /* 0x000000241a1e7210 */ /* 0x000fe40007f1e0ff */
[----:B------:R-:W-:Y:S01]  /*46b0*/  IADD3 R22, R22, 0x1, RZ ;  /* 0x0000000116167810 */ /* 0x000fe20007ffe0ff */
[----:B------:R0:W2:Y:S01]  /*46c0*/  LDS R29, [R10+0x14] ;  /* 0x000014000a1d7984 */ /* 0x0000a20000000800 */
[----:B------:R-:W-:Y:S02]  /*46d0*/  IADD3 R26, R10, 0x14, RZ ;  /* 0x000000140a1a7810 */ /* 0x000fe40007ffe0ff */
[----:B------:R-:W-:-:S02]  /*46e0*/  IADD3.X R31, R27, R37, RZ, P0, !PT ;  /* 0x000000251b1f7210 */ /* 0x000fc400007fe4ff */
[----:B------:R-:W-:Y:S02]  /*46f0*/  PLOP3.LUT P4, PT, PT, PT, PT, 0x8, 0x0 ;  /* 0x000000000000781c */ /* 0x000fe40003f8e170 */
[----:B------:R-:W-:Y:S02]  /*4700*/  IADD3 R22, R22, 0x1, RZ ;  /* 0x0000000116167810 */ /* 0x000fe40007ffe0ff */
[----:B0-----:R-:W-:Y:S01]  /*4710*/  IADD3 R10, R26, 0x14, RZ ;  /* 0x000000141a0a7810 */ /* 0x001fe20007ffe0ff */
[-C--:B--2---:R-:W-:Y:S02]  /*4720*/  FFMA.FTZ R8, R12, R29.reuse, R25 ;  /* 0x0000001d0c087223 */ /* 0x084fe40000010019 */
[-C--:B------:R-:W-:Y:S02]  /*4730*/  FFMA.FTZ R7, R13, R29.reuse, R34 ;  /* 0x0000001d0d077223 */ /* 0x080fe40000010022 */
[-C--:B------:R-:W-:Y:S02]  /*4740*/  FFMA.FTZ R6, R14, R29.reuse, R23 ;  /* 0x0000001d0e067223 */ /* 0x080fe40000010017 */
[----:B------:R-:W-:-:S02]  /*4750*/  FFMA.FTZ R5, R15, R29, R32 ;  /* 0x0000001d0f057223 */ /* 0x000fc40000010020 */
[-C--:B---3--:R-:W-:Y:S02]  /*4760*/  FFMA.FTZ R4, R16, R29.reuse, R21 ;  /* 0x0000001d10047223 */ /* 0x088fe40000010015 */
[-C--:B------:R-:W-:Y:S02]  /*4770*/  FFMA.FTZ R3, R17, R29.reuse, R28 ;  /* 0x0000001d11037223 */ /* 0x080fe4000001001c */
[-C--:B------:R-:W-:Y:S02]  /*4780*/  FFMA.FTZ R2, R18, R29.reuse, R9 ;  /* 0x0000001d12027223 */ /* 0x080fe40000010009 */
[----:B------:R-:W-:Y:S02]  /*4790*/  FFMA.FTZ R0, R19, R29, R0 ;  /* 0x0000001d13007223 */ /* 0x000fe40000010000 */
.L_x_376:
[----:B------:R-:W-:-:S13]  /*47a0*/  ISETP.LT.OR P4, PT, R22, c[0x0][0x314], P4 ;  /* 0x0000c50016007a0c */ /* 0x000fda0002781670 */
[----:B------:R-:W-:Y:S05]  /*47b0*/  @!P4 BRA `(.L_x_373) ;  /* 0x000000f00000c947 */ /* 0x000fea0003800000 */
[----:B------:R-:W-:Y:S01]  /*47c0*/  ISETP.GE.AND P0, PT, R11, R24, PT ;  /* 0x000000180b00720c */ /* 0x000fe20003f06270 */
[----:B------:R-:W-:-:S12]  /*47d0*/  BSSY B0, `(.L_x_377) ;  /* 0x0000004000007945 */ /* 0x000fd80003800000 */
[----:B------:R-:W-:Y:S05]  /*47e0*/  @P0 BRA `(.L_x_378) ;  /* 0x0000002000000947 */ /* 0x000fea0003800000 */
[----:B------:R0:W5:Y:S04]  /*47f0*/  LDG.E.128 R12, [R30.64+-0x200] ;  /* 0xfffe00081e0c7981 */ /* 0x000168000c1e1d00 */
[----:B------:R0:W5:Y:S02]  /*4800*/  LDG.E.128 R16, [R30.64] ;  /* 0x000000081e107981 */ /* 0x000164000c1e1d00 */
.L_x_378:
[----:B------:R-:W-:Y:S05]  /*4810*/  BSYNC B0 ;  /* 0x0000000000007941 */ /* 0x000fea0003800000 */
.L_x_377:
[----:B------:R-:W1:Y:S02]  /*4820*/  LDS R9, [R10] ;  /* 0x000000000a097984 */ /* 0x000e640000000800 */
[C---:B-1---5:R-:W-:Y:S02]  /*4830*/  FFMA.FTZ R8, R9.reuse, R12, R8 ;  /* 0x0000000c09087223 */ /* 0x062fe40000010008 */
[C---:B------:R-:W-:Y:S02]  /*4840*/  FFMA.FTZ R7, R9.reuse, R13, R7 ;  /* 0x0000000d09077223 */ /* 0x040fe40000010007 */
[----:B------:R-:W-:-:S02]  /*4850*/  FFMA.FTZ R6, R9, R14, R6 ;  /* 0x0000000e09067223 */ /* 0x000fc40000010006 */
[C---:B------:R-:W-:Y:S02]  /*4860*/  FFMA.FTZ R5, R9.reuse, R15, R5 ;  /* 0x0000000f09057223 */ /* 0x040fe40000010005 */
[C---:B------:R-:W-:Y:S02]  /*4870*/  FFMA.FTZ R4, R9.reuse, R16, R4 ;  /* 0x0000001009047223 */ /* 0x040fe40000010004 */
[C---:B------:R-:W-:Y:S02]  /*4880*/  FFMA.FTZ R3, R9.reuse, R17, R3 ;  /* 0x0000001109037223 */ /* 0x040fe40000010003 */
[C---:B------:R-:W-:Y:S02]  /*4890*/  FFMA.FTZ R2, R9.reuse, R18, R2 ;  /* 0x0000001209027223 */ /* 0x040fe40000010002 */
[----:B------:R-:W-:Y:S02]  /*48a0*/  FFMA.FTZ R0, R9, R19, R0 ;  /* 0x0000001309007223 */ /* 0x000fe40000010000 */
.L_x_373:
        /* <DEDUP_REMOVED lines=13> */
[----:B------:R-:W1:Y:S03]  /*4980*/  I2F.RP R13, R10 ;  /* 0x0000000a000d7306 */ /* 0x000e660000209400 */
[----:B------:R-:W-:-:S05]  /*4990*/  IMAD.MOV R2, RZ, RZ, -R2 ;  /* 0x000000ffff027224 */ /* 0x000fca00078e0a02 */
[----:B-1----:R-:W1:Y:S02]  /*49a0*/  MUFU.RCP R14, R13 ;  /* 0x0000000d000e7308 */ /* 0x002e640000001000 */
[----:B-1----:R-:W-:-:S06]  /*49b0*/  IADD3 R14, R14, 0xffffffe, RZ ;  /* 0x0ffffffe0e0e7810 */ /* 0x002fcc0007ffe0ff */
[----:B------:R-:W1:Y:S02]  /*49c0*/  F2I.FTZ.U32.TRUNC.NTZ R15, R14 ;  /* 0x0000000e000f7305 */ /* 0x000e64000021f000 */
[--C-:B-1----:R-:W-:Y:S02]  /*49d0*/  IMAD.MOV R0, RZ, RZ, -R15.reuse ;  /* 0x000000ffff007224 */ /* 0x102fe400078e0a0f */
[----:B------:R-:W-:Y:S02]  /*49e0*/  IMAD.MOV.U32 R14, RZ, RZ, RZ ;  /* 0x000000ffff0e7224 */ /* 0x000fe400078e00ff */
[----:B------:R-:W-:Y:S02]  /*49f0*/  IMAD R7, R0, R10, RZ ;  /* 0x0000000a00077224 */ /* 0x000fe400078e02ff */
[----:B------:R-:W1:Y:S02]  /*4a00*/  I2F.RP R0, R3 ;  /* 0x0000000300007306 */ /* 0x000e640000209400 */
[----:B------:R-:W-:-:S06]  /*4a10*/  IMAD.HI.U32 R7, R15, R7, R14 ;  /* 0x000000070f077227 */ /* 0x000fcc00078e000e */
[----:B------:R-:W-:-:S04]  /*4a20*/  IMAD.HI.U32 R7, R7, R12, RZ ;  /* 0x0000000c07077227 */ /* 0x000fc800078e00ff */
[----:B------:R-:W-:Y:S01]  /*4a30*/  IMAD R13, R7, R2, R12 ;  /* 0x00000002070d7224 */ /* 0x000fe200078e020c */
[----:B------:R-:W-:Y:S01]  /*4a40*/  LOP3.LUT R2, R11, R6, RZ, 0x3c, !PT ;  /* 0x000000060b027212 */ /* 0x000fe200078e3cff */
[----:B-1----:R-:W1:Y:S03]  /*4a50*/  MUFU.RCP R0, R0 ;  /* 0x0000000000007308 */ /* 0x002e660000001000 */
[----:B------:R-:W-:Y:S02]  /*4a60*/  ISETP.GT.U32.AND P1, PT, R10, R13, PT ;  /* 0x0000000d0a00720c */ /* 0x000fe40003f24070 */
[----:B------:R-:W-:-:S11]  /*4a70*/  ISETP.GE.AND P0, PT, R2, RZ, PT ;  /* 0x000000ff0200720c */ /* 0x000fd60003f06270 */
[----:B------:R-:W-:Y:S01]  /*4a80*/  @!P1 IMAD.IADD R13, R13, 0x1, -R10 ;  /* 0x000000010d0d9824 */ /* 0x000fe200078e0a0a */
[----:B------:R-:W-:Y:S02]  /*4a90*/  @!P1 IADD3 R7, R7, 0x1, RZ ;  /* 0x0000000107079810 */ /* 0x000fe40007ffe0ff */
[----:B-1----:R-:W-:Y:S02]  /*4aa0*/  IADD3 R12, R0, 0xffffffe, RZ ;  /* 0x0ffffffe000c7810 */ /* 0x002fe40007ffe0ff */
[----:B------:R-:W-:Y:S02]  /*4ab0*/  ISETP.GE.U32.AND P2, PT, R13, R10, PT ;  /* 0x0000000a0d00720c */ /* 0x000fe40003f46070 */
[----:B------:R-:W-:Y:S01]  /*4ac0*/  ISETP.NE.AND P1, PT, R6, RZ, PT ;  /* 0x000000ff0600720c */ /* 0x000fe20003f25270 */
[----:B------:R1:W2:Y:S10]  /*4ad0*/  F2I.FTZ.U32.TRUNC.NTZ R13, R12 ;  /* 0x0000000c000d7305 */ /* 0x0002b4000021f000 */
[----:B------:R-:W-:-:S05]  /*4ae0*/  @P2 IADD3 R7, R7, 0x1, RZ ;  /* 0x0000000107072810 */ /* 0x000fca0007ffe0ff */
[----:B------:R-:W-:Y:S01]  /*4af0*/  @!P0 IMAD.MOV R7, RZ, RZ, -R7 ;  /* 0x000000ffff078224 */ /* 0x000fe200078e0a07 */
[----:B------:R-:W-:Y:S01]  /*4b00*/  @!P1 LOP3.LUT R7, RZ, R6, RZ, 0x33, !PT ;  /* 0x00000006ff079212 */ /* 0x000fe200078e33ff */
[----:B-1----:R-:W-:Y:S01]  /*4b10*/  HFMA2.MMA R12, -RZ, RZ, 0, 0 ;  /* 0x00000000ff0c7435 */ /* 0x002fe200000001ff */
[----:B--2---:R-:W-:-:S03]  /*4b20*/  IMAD.MOV R2, RZ, RZ, -R13 ;  /* 0x000000ffff027224 */ /* 0x004fc600078e0a0d */
[----:B------:R-:W-:Y:S02]  /*4b30*/  IMAD R6, R7, R6, RZ ;  /* 0x0000000607067224 */ /* 0x000fe400078e02ff */
[----:B------:R-:W-:Y:S02]  /*4b40*/  IMAD R2, R2, R3, RZ ;  /* 0x0000000302027224 */ /* 0x000fe400078e02ff */
[----:B------:R-:W-:Y:S02]  /*4b50*/  IMAD.IADD R10, R11, 0x1, -R6 ;  /* 0x000000010b0a7824 */ /* 0x000fe400078e0a06 */
[----:B------:R-:W-:-:S03]  /*4b60*/  IMAD.HI.U32 R2, R13, R2, R12 ;  /* 0x000000020d027227 */ /* 0x000fc600078e000c */
[----:B------:R-:W-:Y:S01]  /*4b70*/  IABS R0, R10 ;  /* 0x0000000a00007213 */ /* 0x000fe20000000000 */
[----:B------:R-:W-:Y:S01]  /*4b80*/  IMAD.WIDE.U32 R14, R7, c[0x0][0x1e0], RZ ;  /* 0x00007800070e7a25 */ /* 0x000fe200078e00ff */
[----:B------:R-:W-:-:S03]  /*4b90*/  LOP3.LUT R10, R10, c[0x0][0x214], RZ, 0x3c, !PT ;  /* 0x000085000a0a7a12 */ /* 0x000fc600078e3cff */
[----:B------:R-:W-:Y:S01]  /*4ba0*/  IMAD.HI.U32 R12, R2, R0, RZ ;  /* 0x00000000020c7227 */ /* 0x000fe200078e00ff */
[----:B------:R-:W-:-:S03]  /*4bb0*/  ISETP.GE.AND P1, PT, R10, RZ, PT ;  /* 0x000000ff0a00720c */ /* 0x000fc60003f26270 */
[----:B------:R-:W-:-:S04]  /*4bc0*/  IMAD.MOV R2, RZ, RZ, -R12 ;  /* 0x000000ffff027224 */ /* 0x000fc800078e0a0c */
        /* <DEDUP_REMOVED lines=12> */
[----:B------:R-:W-:-:S04]  /*4c90*/  @!P0 LOP3.LUT R12, RZ, c[0x0][0x214], RZ, 0x33, !PT ;  /* 0x00008500ff0c8a12 */ /* 0x000fc800078e33ff */
[----:B------:R-:W-:Y:S01]  /*4ca0*/  SHF.R.S32.HI R2, RZ, 0x1f, R12 ;  /* 0x0000001fff027819 */ /* 0x000fe2000001140c */
[C---:B------:R-:W-:Y:S02]  /*4cb0*/  IMAD R6, R12.reuse, c[0x0][0x214], R6 ;  /* 0x000085000c067a24 */ /* 0x040fe400078e0206 */
[----:B------:R-:W-:-:S03]  /*4cc0*/  IMAD.WIDE.U32 R14, R12, c[0x0][0x1f0], R14 ;  /* 0x00007c000c0e7a25 */ /* 0x000fc600078e000e */
[----:B------:R-:W-:Y:S01]  /*4cd0*/  IADD3 R6, R11, -R6, RZ ;  /* 0x800000060b067210 */ /* 0x000fe20007ffe0ff */
[----:B------:R-:W-:-:S04]  /*4ce0*/  IMAD R3, R2, c[0x0][0x1f0], RZ ;  /* 0x00007c0002037a24 */ /* 0x000fc800078e02ff */
[----:B------:R-:W-:Y:S01]  /*4cf0*/  IMAD R7, R12, c[0x0][0x1f4], R3 ;  /* 0x00007d000c077a24 */ /* 0x000fe200078e0203 */
[----:B------:R-:W-:-:S03]  /*4d00*/  SHF.R.S32.HI R3, RZ, 0x1f, R6 ;  /* 0x0000001fff037819 */ /* 0x000fc60000011406 */
[----:B------:R-:W-:Y:S01]  /*4d10*/  IMAD.IADD R15, R15, 0x1, R7 ;  /* 0x000000010f0f7824 */ /* 0x000fe200078e0207 */
[----:B------:R-:W-:Y:S01]  /*4d20*/  IADD3 R7, R38, 0x80, RZ ;  /* 0x0000008026077810 */ /* 0x000fe20007ffe0ff */
[----:B------:R-:W-:Y:S02]  /*4d30*/  IMAD R3, R3, c[0x0][0x1e8], RZ ;  /* 0x00007a0003037a24 */ /* 0x000fe400078e02ff */
[----:B------:R-:W-:-:S04]  /*4d40*/  IMAD.WIDE.U32 R14, R6, c[0x0][0x1e8], R14 ;  /* 0x00007a00060e7a25 */ /* 0x000fc800078e000e */
[----:B------:R-:W-:Y:S01]  /*4d50*/  IMAD R3, R6, c[0x0][0x1ec], R3 ;  /* 0x00007b0006037a24 */ /* 0x000fe200078e0203 */
[-C--:B------:R-:W-:Y:S02]  /*4d60*/  IADD3 R0, P1, R38, R14.reuse, RZ ;  /* 0x0000000e26007210 */ /* 0x080fe40007f3e0ff */
[----:B------:R-:W-:Y:S01]  /*4d70*/  IADD3 R2, P0, R7, R14, RZ ;  /* 0x0000000e07027210 */ /* 0x000fe20007f1e0ff */
[----:B------:R-:W-:-:S05]  /*4d80*/  IMAD.IADD R6, R15, 0x1, R3 ;  /* 0x000000010f067824 */ /* 0x000fca00078e0203 */
[-C--:B------:R-:W-:Y:S02]  /*4d90*/  LEA.HI.X.SX32 R3, R38, R6.reuse, 0x1, P1 ;  /* 0x0000000626037211 */ /* 0x080fe400008f0eff */
[----:B------:R-:W-:Y:S02]  /*4da0*/  LEA.HI.X.SX32 R7, R7, R6, 0x1, P0 ;  /* 0x0000000607077211 */ /* 0x000fe400000f0eff */
[----:B------:R-:W-:Y:S02]  /*4db0*/  LEA R10, P1, R0, c[0x0][0x1d0], 0x1 ;  /* 0x00007400000a7a11 */ /* 0x000fe400078208ff */
[----:B------:R-:W-:Y:S02]  /*4dc0*/  LEA R6, P0, R2, c[0x0][0x1d0], 0x1 ;  /* 0x0000740002067a11 */ /* 0x000fe400078008ff */
[----:B------:R-:W-:Y:S02]  /*4dd0*/  LEA.HI.X R11, R0, c[0x0][0x1d4], R3, 0x1, P1 ;  /* 0x00007500000b7a11 */ /* 0x000fe400008f0c03 */
[----:B------:R-:W-:-:S03]  /*4de0*/  LEA.HI.X R7, R2, c[0x0][0x1d4], R7, 0x1, P0 ;  /* 0x0000750002077a11 */ /* 0x000fc600000f0c07 */
[----:B------:R-:W-:Y:S04]  /*4df0*/  STG.E.64 [R10.64], R8 ;  /* 0x000000080a007986 */ /* 0x000fe8000c101b08 */
[----:B------:R-:W-:Y:S01]  /*4e00*/  STG.E.64 [R6.64], R4 ;  /* 0x0000000406007986 */ /* 0x000fe2000c101b08 */
[----:B------:R-:W-:Y:S05]  /*4e10*/  EXIT ;  /* 0x000000000000794d */ /* 0x000fea0003800000 */
        .weak           $__internal_7_$__cuda_sm20_div_s64
        .type           $__internal_7_$__cuda_sm20_div_s64,@function
        .size           $__internal_7_$__cuda_sm20_div_s64,(.L_x_8723 - $__internal_7_$__cuda_sm20_div_s64)
$__internal_7_$__cuda_sm20_div_s64:
        /* <DEDUP_REMOVED lines=83> */
[----:B------:R-:W-:Y:S06]  /*5350*/  RET.REL.NODEC R46 `(_ZN5flash32flash_fwd_splitkv_combine_kernelI23Flash_fwd_kernel_traitsILi256ELi64ELi64ELi4ELb0ELb0EN7cutlass6half_tE19Flash_kernel_traitsILi256ELi64ELi64ELi4ES3_EELi4ELi7ELb1EEEvNS_16Flash_fwd_paramsE) ;  /* 0xffffaca02e007950 */ /* 0x000fec0003c3ffff */
.L_x_379:
        /* <DEDUP_REMOVED lines=10> */
.L_x_8723:


//--------------------- .text._ZN5flash32flash_fwd_splitkv_combine_kernelI23Flash_fwd_kernel_traitsILi256ELi64ELi64ELi4ELb0ELb0EN7cutlass6half_tE19Flash_kernel_traitsILi256ELi64ELi64ELi4ES3_EELi4ELi6ELb1EEEvNS_16Flash_fwd_paramsE --------------------------
	.section	.text._ZN5flash32flash_fwd_splitkv_combine_kernelI23Flash_fwd_kernel_traitsILi256ELi64ELi64ELi4ELb0ELb0EN7cutlass6half_tE19Flash_kernel_traitsILi256ELi64ELi64ELi4ES3_EELi4ELi6ELb1EEEvNS_16Flash_fwd_paramsE,"ax",@progbits
	.sectioninfo	@"SHI_REGISTERS=60"
	.align	128
        .global         _ZN5flash32flash_fwd_splitkv_combine_kernelI23Flash_fwd_kernel_traitsILi256ELi64ELi64ELi4ELb0ELb0EN7cutlass6half_tE19Flash_kernel_traitsILi256ELi64ELi64ELi4ES3_EELi4ELi6ELb1EEEvNS_16Flash_fwd_paramsE
        .type           _ZN5flash32flash_fwd_splitkv_combine_kernelI23Flash_fwd_kernel_traitsILi256ELi64ELi64ELi4ELb0ELb0EN7cutlass6half_tE19Flash_kernel_traitsILi256ELi64ELi64ELi4ES3_EELi4ELi6ELb1EEEvNS_16Flash_fwd_paramsE,@function
        .size           _ZN5flash32flash_fwd_splitkv_combine_kernelI23Flash_fwd_kernel_traitsILi256ELi64ELi64ELi4ELb0ELb0EN7cutlass6half_tE19Flash_kernel_traitsILi256ELi64ELi64ELi4ES3_EELi4ELi6ELb1EEEvNS_16Flash_fwd_paramsE,(.L_x_8724 - _ZN5flash32flash_fwd_splitkv_combine_kernelI23Flash_fwd_kernel_traitsILi256ELi64ELi64ELi4ELb0ELb0EN7cutlass6half_tE19Flash_kernel_traitsILi256ELi64ELi64ELi4ES3_EELi4ELi6ELb1EEEvNS_16Flash_fwd_paramsE)
        .other          _ZN5flash32flash_fwd_splitkv_combine_kernelI23Flash_fwd_kernel_traitsILi256ELi64ELi64ELi4ELb0ELb0EN7cutlass6half_tE19Flash_kernel_traitsILi256ELi64ELi64ELi4ES3_EELi4ELi6ELb1EEEvNS_16Flash_fwd_paramsE,@"STO_CUDA_ENTRY STV_DEFAULT"
_ZN5flash32flash_fwd_splitkv_combine_kernelI23Flash_fwd_kernel_traitsILi256ELi64ELi64ELi4ELb0ELb0EN7cutlass6half_tE19Flash_kernel_traitsILi256ELi64ELi64ELi4ES3_EELi4ELi6ELb1EEEvNS_16Flash_fwd_paramsE:
.text._ZN5flash32flash_fwd_splitkv_combine_kernelI23Flash_fwd_kernel_traitsILi256ELi64ELi64ELi4ELb0ELb0EN7cutlass6half_tE19Flash_kernel_traitsILi256ELi64ELi64ELi4ES3_EELi4ELi6ELb1EEEvNS_16Flash_fwd_paramsE:
        /* <DEDUP_REMOVED lines=23> */
[----:B------:R-:W-:Y:S05]  /*0170*/  CALL.REL.NOINC `($__internal_8_$__cuda_sm20_div_s64) ;  /* 0x0000493000007944 */ /* 0x000fea0003c00000 */
[----:B------:R-:W-:Y:S05]  /*0180*/  BRA `(.L_x_381) ;  /* 0x0000013000007947 */ /* 0x000fea0003800000 */
.L_x_380:
        /* <DEDUP_REMOVED lines=19> */
.L_x_381:
        /* <DEDUP_REMOVED lines=11> */
[----:B------:R-:W-:Y:S05]  /*0370*/  CALL.REL.NOINC `($__internal_8_$__cuda_sm20_div_s64) ;  /* 0x0000473000007944 */ /* 0x000fea0003c00000 */
[----:B------:R-:W-:Y:S02]  /*0380*/  MOV R8, R22 ;  /* 0x0000001600087202 */ /* 0x000fe40000000f00 */
[----:B------:R-:W-:Y:S01]  /*0390*/  MOV R9, R23 ;  /* 0x0000001700097202 */ /* 0x000fe20000000f00 */
[----:B------:R-:W-:Y:S05]  /*03a0*/  BRA `(.L_x_384) ;  /* 0x0000013000007947 */ /* 0x000fea0003800000 */
.L_x_383:
        /* <DEDUP_REMOVED lines=19> */
.L_x_384:
[----:B------:R-:W-:Y:S05]  /*04e0*/  BSYNC B0 ;  /* 0x0000000000007941 */ /* 0x000fea0003800000 */
.L_x_382:
        /* <DEDUP_REMOVED lines=42> */
.L_x_386:
        /* <DEDUP_REMOVED lines=19> */
.L_x_387:
[----:B------:R-:W-:Y:S05]  /*08c0*/  BSYNC B0 ;  /* 0x0000000000007941 */ /* 0x000fea0003800000 */
.L_x_385:
        /* <DEDUP_REMOVED lines=74> */
[----:B------:R-:W-:Y:S02]  /*0d70*/  MOV R40, R22 ;  /* 0x0000001600287202 */ /* 0x000fe40000000f00 */
[----:B------:R-:W-:Y:S01]  /*0d80*/  MOV R41, R23 ;  /* 0x0000001700297202 */ /* 0x000fe20000000f00 */
[----:B------:R-:W-:Y:S05]  /*0d90*/  BRA `(.L_x_390) ;  /* 0x0000013000007947 */ /* 0x000fea0003800000 */
.L_x_389:
        /* <DEDUP_REMOVED lines=19> */
.L_x_390:
[----:B------:R-:W-:Y:S05]  /*0ed0*/  BSYNC B0 ;  /* 0x0000000000007941 */ /* 0x000fea0003800000 */
.L_x_388:
        /* <DEDUP_REMOVED lines=41> */
.L_x_392:
        /* <DEDUP_REMOVED lines=19> */
.L_x_393:
[----:B------:R-:W-:Y:S05]  /*12a0*/  BSYNC B0 ;  /* 0x0000000000007941 */ /* 0x000fea0003800000 */
.L_x_391:
        /* <DEDUP_REMOVED lines=236> */
[----:B------:R-:W-:Y:S05]  /*2170*/  CALL.REL.NOINC `($__internal_8_$__cuda_sm20_div_s64) ;  /* 0x0000293000007944 */ /* 0x000fea0003c00000 */
        /* <DEDUP_REMOVED lines=10> */
.L_x_398:
        /* <DEDUP_REMOVED lines=22> */
.L_x_399:
[----:B------:R-:W-:Y:S05]  /*2380*/  BSYNC B0 ;  /* 0x0000000000007941 */ /* 0x000fea0003800000 */
.L_x_397:
[----:B------:R-:W-:Y:S01]  /*2390*/  LOP3.LUT R19, R17, R0, RZ, 0xfc, !PT ;  /* 0x0000000011137212 */ /* 0x000fe200078efcff */
[----:B------:R-:W-:Y:S03]  /*23a0*/  BSSY B0, `(.L_x_400) ;  /* 0x0000028000007945 */ /* 0x000fe60003800000 */
[----:B------:R-:W-:-:S13]  /*23b0*/  ISETP.NE.U32.AND P0, PT, R19, RZ, PT ;  /* 0x000000ff1300720c */ /* 0x000fda0003f05070 */
[----:B------:R-:W-:Y:S05]  /*23c0*/  @!P0 BRA `(.L_x_401) ;  /* 0x000000f000008947 */ /* 0x000fea0003800000 */
[----:B------:R-:W-:Y:S01]  /*23d0*/  IMAD.MOV.U32 R28, RZ, RZ, R29 ;  /* 0x000000ffff1c7224 */ /* 0x000fe200078e001d */
[----:B------:R-:W-:Y:S02]  /*23e0*/  MOV R25, R0 ;  /* 0x0000000000197202 */ /* 0x000fe40000000f00 */
[----:B------:R-:W-:Y:S02]  /*23f0*/  MOV R26, 0x2410 ;  /* 0x00002410001a7802 */ /* 0x000fe40000000f00 */
[----:B------:R-:W-:Y:S05]  /*2400*/  CALL.REL.NOINC `($__internal_8_$__cuda_sm20_div_s64) ;  /* 0x000026a000007944 */ /* 0x000fea0003c00000 */
        /* <DEDUP_REMOVED lines=11> */
.L_x_401:
        /* <DEDUP_REMOVED lines=22> */
.L_x_402:
[----:B------:R-:W-:Y:S05]  /*2620*/  BSYNC B0 ;  /* 0x0000000000007941 */ /* 0x000fea0003800000 */
.L_x_400:
        /* <DEDUP_REMOVED lines=11> */
[----:B------:R-:W-:Y:S05]  /*26e0*/  CALL.REL.NOINC `($__internal_8_$__cuda_sm20_div_s64) ;  /* 0x000023c000007944 */ /* 0x000fea0003c00000 */
[----:B------:R-:W-:-:S04]  /*26f0*/  IADD3 R17, P0, RZ, -R22, RZ ;  /* 0x80000016ff117210 */ /* 0x000fc80007f1e0ff */
[----:B------:R-:W-:Y:S01]  /*2700*/  IADD3.X R18, RZ, ~R23, RZ, P0, !PT ;  /* 0x80000017ff127210 */ /* 0x000fe200007fe4ff */
[----:B------:R-:W-:-:S04]  /*2710*/  IMAD.WIDE.U32 R42, R5, R17, R42 ;  /* 0x00000011052a7225 */ /* 0x000fc800078e002a */
[----:B------:R-:W-:-:S04]  /*2720*/  IMAD R18, R18, R5, RZ ;  /* 0x0000000512127224 */ /* 0x000fc800078e02ff */
[----:B------:R-:W-:-:S05]  /*2730*/  IMAD R4, R4, R17, R18 ;  /* 0x0000001104047224 */ /* 0x000fca00078e0212 */
[----:B------:R-:W-:Y:S01]  /*2740*/  IADD3 R4, R43, R4, RZ ;  /* 0x000000042b047210 */ /* 0x000fe20007ffe0ff */
[----:B------:R-:W-:Y:S05]  /*2750*/  BRA `(.L_x_405) ;  /* 0x0000016000007947 */ /* 0x000fea0003800000 */
.L_x_404:
        /* <DEDUP_REMOVED lines=22> */
.L_x_405:
[----:B------:R-:W-:Y:S05]  /*28c0*/  BSYNC B0 ;  /* 0x0000000000007941 */ /* 0x000fea0003800000 */
.L_x_403:
        /* <DEDUP_REMOVED lines=38> */
[----:B------:R-:W-:Y:S05]  /*2b30*/  CALL.REL.NOINC `($__internal_8_$__cuda_sm20_div_s64) ;  /* 0x00001f7000007944 */ /* 0x000fea0003c00000 */
        /* <DEDUP_REMOVED lines=12> */
.L_x_407:
        /* <DEDUP_REMOVED lines=23> */
.L_x_408:
[----:B------:R-:W-:Y:S05]  /*2d70*/  BSYNC B0 ;  /* 0x0000000000007941 */ /* 0x000fea0003800000 */
.L_x_406:
        /* <DEDUP_REMOVED lines=18> */
.L_x_410:
        /* <DEDUP_REMOVED lines=22> */
.L_x_411:
[----:B------:R-:W-:Y:S05]  /*3000*/  BSYNC B0 ;  /* 0x0000000000007941 */ /* 0x000fea0003800000 */
.L_x_409:
        /* <DEDUP_REMOVED lines=22> */
.L_x_413:
        /* <DEDUP_REMOVED lines=23> */
.L_x_414:
[----:B------:R-:W-:Y:S05]  /*32e0*/  BSYNC B0 ;  /* 0x0000000000007941 */ /* 0x000fea0003800000 */
.L_x_412:
        /* <DEDUP_REMOVED lines=25> */
[----:B------:R-:W-:Y:S05]  /*3480*/  CALL.REL.NOINC `($__internal_8_$__cuda_sm20_div_s64) ;  /* 0x0000162000007944 */ /* 0x000fea0003c00000 */
        /* <DEDUP_REMOVED lines=11> */
.L_x_416:
        /* <DEDUP_REMOVED lines=23> */
.L_x_417:
[----:B------:R-:W-:Y:S05]  /*36b0*/  BSYNC B0 ;  /* 0x0000000000007941 */ /* 0x000fea0003800000 */
.L_x_415:
        /* <DEDUP_REMOVED lines=27> */
.L_x_419:
        /* <DEDUP_REMOVED lines=23> */
.L_x_420:
[----:B------:R-:W-:Y:S05]  /*39e0*/  BSYNC B0 ;  /* 0x0000000000007941 */ /* 0x000fea0003800000 */
.L_x_418:
        /* <DEDUP_REMOVED lines=20> */
.L_x_396:
[----:B------:R-:W-:-:S04]  /*3b30*/  LEA R2, P0, R38, c[0x0][0x200], 0x2 ;  /* 0x0000800026027a11 */ /* 0x000fc800078010ff */
[----:B------:R-:W-:-:S05]  /*3b40*/  LEA.HI.X R3, R38, c[0x0][0x204], R39, 0x2, P0 ;  /* 0x0000810026037a11 */ /* 0x000fca00000f1427 */
[----:B------:R0:W-:Y:S04]  /*3b50*/  STG.E [R2.64], R31 ;  /* 0x0000001f02007986 */ /* 0x0001e8000c10190a */
.L_x_395:
[----:B------:R-:W-:Y:S05]  /*3b60*/  BSYNC B1 ;  /* 0x0000000000017941 */ /* 0x000fea0003800000 */
.L_x_394:
[C---:B------:R-:W-:Y:S01]  /*3b70*/  ISETP.GE.OR P0, PT, R36.reuse, c[0x0][0x314], P2 ;  /* 0x0000c50024007a0c */ /* 0x040fe20001706670 */
[----:B------:R-:W-:Y:S01]  /*3b80*/  IMAD.MOV.U32 R21, RZ, RZ, c[0x0][0x314] ;  /* 0x0000c500ff157624 */ /* 0x000fe200078e00ff */
[C---:B------:R-:W-:Y:S01]  /*3b90*/  IADD3 R0, R36.reuse, 0x20, RZ ;  /* 0x0000002024007810 */ /* 0x040fe20007ffe0ff */
[----:B------:R-:W-:Y:S01]  /*3ba0*/  IMAD.SHL.U32 R36, R36, 0x4, RZ ;  /* 0x0000000424247824 */ /* 0x000fe200078e00ff */
[----:B0-----:R-:W-:Y:S02]  /*3bb0*/  CS2R R4, SRZ ;  /* 0x0000000000047805 */ /* 0x001fe4000001ff00 */
[----:B------:R-:W-:Y:S01]  /*3bc0*/  ISETP.GE.OR P2, PT, R0, c[0x0][0x314], P2 ;  /* 0x0000c50000007a0c */ /* 0x000fe20001746670 */
[----:B------:R-:W-:-:S06]  /*3bd0*/  HFMA2.MMA R0, -RZ, RZ, 0, 0 ;  /* 0x00000000ff007435 */ /* 0x000fcc00000001ff */
[----:B------:R-:W-:-:S04]  /*3be0*/  @!P0 FADD.FTZ R3, -R31, R34 ;  /* 0x000000221f038221 */ /* 0x000fc80000010100 */
[----:B------:R-:W-:Y:S02]  /*3bf0*/  @!P0 FMUL.FTZ R3, R3, 1.4426950216293334961 ;  /* 0x3fb8aa3b03038820 */ /* 0x000fe40000410000 */
[----:B------:R-:W-:Y:S02]  /*3c00*/  @!P2 FADD.FTZ R31, -R31, R33 ;  /* 0x000000211f1fa221 */ /* 0x000fe40000010100 */
[----:B------:R-:W0:Y:S02]  /*3c10*/  @!P0 MUFU.EX2 R6, R3 ;  /* 0x0000000300068308 */ /* 0x000e240000000800 */
[----:B------:R-:W-:-:S06]  /*3c20*/  @!P2 FMUL.FTZ R8, R31, 1.4426950216293334961 ;  /* 0x3fb8aa3b1f08a820 */ /* 0x000fcc0000410000 */
[----:B------:R-:W1:Y:S01]  /*3c30*/  @!P2 MUFU.EX2 R8, R8 ;  /* 0x000000080008a308 */ /* 0x000e620000000800 */
[----:B0-----:R0:W-:Y:S01]  /*3c40*/  @!P0 STS [R27.X4], R6 ;  /* 0x000000061b008388 */ /* 0x0011e20000004800 */
[----:B------:R-:W-:Y:S01]  /*3c50*/  ISETP.GE.AND P0, PT, R21, 0x1, PT ;  /* 0x000000011500780c */ /* 0x000fe20003f06270 */
[----:B------:R-:W-:Y:S02]  /*3c60*/  CS2R R2, SRZ ;  /* 0x0000000000027805 */ /* 0x000fe4000001ff00 */
[----:B-1----:R1:W-:Y:S01]  /*3c70*/  @!P2 STS [R27.X4+0x280], R8 ;  /* 0x000280081b00a388 */ /* 0x0023e20000004800 */
[----:B0-----:R-:W-:Y:S01]  /*3c80*/  CS2R R6, SRZ ;  /* 0x0000000000067805 */ /* 0x001fe2000001ff00 */
[----:B-1----:R-:W-:Y:S02]  /*3c90*/  MOV R8, RZ ;  /* 0x000000ff00087202 */ /* 0x002fe40000000f00 */
        /* <DEDUP_REMOVED lines=29> */
.L_x_423:
        /* <DEDUP_REMOVED lines=57> */
.L_x_422:
        /* <DEDUP_REMOVED lines=35> */
.L_x_424:
[----:B------:R-:W-:-:S13]  /*4430*/  ISETP.LT.OR P4, PT, R22, c[0x0][0x314], P4 ;  /* 0x0000c50016007a0c */ /* 0x000fda0002781670 */
[----:B------:R-:W-:Y:S05]  /*4440*/  @!P4 BRA `(.L_x_421) ;  /* 0x000000f00000c947 */ /* 0x000fea0003800000 */
[----:B------:R-:W-:Y:S01]  /*4450*/  ISETP.GE.AND P0, PT, R11, R24, PT ;  /* 0x000000180b00720c */ /* 0x000fe20003f06270 */
[----:B------:R-:W-:-:S12]  /*4460*/  BSSY B0, `(.L_x_425) ;  /* 0x0000004000007945 */ /* 0x000fd80003800000 */
[----:B------:R-:W-:Y:S05]  /*4470*/  @P0 BRA `(.L_x_426) ;  /* 0x0000002000000947 */ /* 0x000fea0003800000 */
[----:B------:R0:W5:Y:S04]  /*4480*/  LDG.E.128 R12, [R30.64+-0x200] ;  /* 0xfffe000a1e0c7981 */ /* 0x000168000c1e1d00 */
[----:B------:R0:W5:Y:S02]  /*4490*/  LDG.E.128 R16, [R30.64] ;  /* 0x0000000a1e107981 */ /* 0x000164000c1e1d00 */
.L_x_426:
[----:B------:R-:W-:Y:S05]  /*44a0*/  BSYNC B0 ;  /* 0x0000000000007941 */ /* 0x000fea0003800000 */
.L_x_425:
        /* <DEDUP_REMOVED lines=9> */
.L_x_421:
        /* <DEDUP_REMOVED lines=87> */
        .weak           $__internal_8_$__cuda_sm20_div_s64
        .type           $__internal_8_$__cuda_sm20_div_s64,@function
        .size           $__internal_8_$__cuda_sm20_div_s64,(.L_x_8724 - $__internal_8_$__cuda_sm20_div_s64)
$__internal_8_$__cuda_sm20_div_s64:
        /* <DEDUP_REMOVED lines=83> */
[----:B------:R-:W-:Y:S06]  /*4fe0*/  RET.REL.NODEC R44 `(_ZN5flash32flash_fwd_splitkv_combine_kernelI23Flash_fwd_kernel_traitsILi256ELi64ELi64ELi4ELb0ELb0EN7cutlass6half_tE19Flash_kernel_traitsILi256ELi64ELi64ELi4ES3_EELi4ELi6ELb1EEEvNS_16Flash_fwd_paramsE) ;  /* 0xffffb0102c007950 */ /* 0x000fec0003c3ffff */
.L_x_427:
        /* <DEDUP_REMOVED lines=9> */
.L_x_8724:


//--------------------- .text._ZN5flash32flash_fwd_splitkv_combine_kernelI23Flash_fwd_kernel_traitsILi256ELi64ELi64ELi4ELb0ELb0EN7cutlass6half_tE19Flash_kernel_traitsILi256ELi64ELi64ELi4ES3_EELi4ELi5ELb1EEEvNS_16Flash_fwd_paramsE --------------------------
	.section	.text._ZN5flash32flash_fwd_splitkv_combine_kernelI23Flash_fwd_kernel_traitsILi256ELi64ELi64ELi4ELb0ELb0EN7cutlass6half_tE19Flash_kernel_traitsILi256ELi64ELi64ELi4ES3_EELi4ELi5ELb1EEEvNS_16Flash_fwd_paramsE,"ax",@progbits
	.sectioninfo	@"SHI_REGISTERS=52"
	.align	128
        .global         _ZN5flash32flash_fwd_splitkv_combine_kernelI23Flash_fwd_kernel_traitsILi256ELi64ELi64ELi4ELb0ELb0EN7cutlass6half_tE19Flash_kernel_traitsILi256ELi64ELi64ELi4ES3_EELi4ELi5ELb1EEEvNS_16Flash_fwd_paramsE
        .type           _ZN5flash32flash_fwd_splitkv_combine_kernelI23Flash_fwd_kernel_traitsILi256ELi64ELi64ELi4ELb0ELb0EN7cutlass6half_tE19Flash_kernel_traitsILi256ELi64ELi64ELi4ES3_EELi4ELi5ELb1EEEvNS_16Flash_fwd_paramsE,@function
        .size           _ZN5flash32flash_fwd_splitkv_combine_kernelI23Flash_fwd_kernel_traitsILi256ELi64ELi64ELi4ELb0ELb0EN7cutlass6half_tE19Flash_kernel_traitsILi256ELi64ELi64ELi4ES3_EELi4ELi5ELb1EEEvNS_16Flash_fwd_paramsE,(.L_x_8725 - _ZN5flash32flash_fwd_splitkv_combine_kernelI23Flash_fwd_kernel_traitsILi256ELi64ELi64ELi4ELb0ELb0EN7cutlass6half_tE19Flash_kernel_traitsILi256ELi64ELi64ELi4ES3_EELi4ELi5ELb1EEEvNS_16Flash_fwd_paramsE)
        .other          _ZN5flash32flash_fwd_splitkv_combine_kernelI23Flash_fwd_kernel_traitsILi256ELi64ELi64ELi4ELb0ELb0EN7cutlass6half_tE19Flash_kernel_traitsILi256ELi64ELi64ELi4ES3_EELi4ELi5ELb1EEEvNS_16Flash_fwd_paramsE,@"STO_CUDA_ENTRY STV_DEFAULT"
_ZN5flash32flash_fwd_splitkv_combine_kernelI23Flash_fwd_kernel_traitsILi256ELi64ELi64ELi4ELb0ELb0EN7cutlass6half_tE19Flash_kernel_traitsILi256ELi64ELi64ELi4ES3_EELi4ELi5ELb1EEEvNS_16Flash_fwd_paramsE:
.text._ZN5flash32flash_fwd_splitkv_combine_kernelI23Flash_fwd_kernel_traitsILi256ELi64ELi64ELi4ELb0ELb0EN7cutlass6half_tE19Flash_kernel_traitsILi256ELi64ELi64ELi4ES3_EELi4ELi5ELb1EEEvNS_16Flash_fwd_paramsE:
        /* <DEDUP_REMOVED lines=23> */
[----:B------:R-:W-:Y:S05]  /*0170*/  CALL.REL.NOINC `($__internal_9_$__cuda_sm20_div_s64) ;  /* 0x000048c000007944 */ /* 0x000fea0003c00000 */
[----:B------:R-:W-:Y:S05]  /*0180*/  BRA `(.L_x_429) ;  /* 0x0000013000007947 */ /* 0x000fea0003800000 */
.L_x_428:
        /* <DEDUP_REMOVED lines=19> */
.L_x_429:
        /* <DEDUP_REMOVED lines=12> */
[----:B------:R-:W-:Y:S05]  /*0380*/  CALL.REL.NOINC `($__internal_9_$__cuda_sm20_div_s64) ;  /* 0x000046b000007944 */ /* 0x000fea0003c00000 */
[----:B------:R-:W-:Y:S02]  /*0390*/  MOV R8, R20 ;  /* 0x0000001400087202 */ /* 0x000fe40000000f00 */
[----:B------:R-:W-:Y:S01]  /*03a0*/  MOV R9, R21 ;  /* 0x0000001500097202 */ /* 0x000fe20000000f00 */
[----:B------:R-:W-:Y:S05]  /*03b0*/  BRA `(.L_x_432) ;  /* 0x0000013000007947 */ /* 0x000fea0003800000 */
.L_x_431:
        /* <DEDUP_REMOVED lines=19> */
.L_x_432:
[----:B------:R-:W-:Y:S05]  /*04f0*/  BSYNC B0 ;  /* 0x0000000000007941 */ /* 0x000fea0003800000 */
.L_x_430:
        /* <DEDUP_REMOVED lines=43> */
.L_x_434:
        /* <DEDUP_REMOVED lines=19> */
.L_x_435:
[----:B------:R-:W-:Y:S05]  /*08e0*/  BSYNC B0 ;  /* 0x0000000000007941 */ /* 0x000fea0003800000 */
.L_x_433:
        /* <DEDUP_REMOVED lines=74> */
[----:B------:R-:W-:Y:S02]  /*0d90*/  MOV R32, R20 ;  /* 0x0000001400207202 */ /* 0x000fe40000000f00 */
[----:B------:R-:W-:Y:S01]  /*0da0*/  MOV R33, R21 ;  /* 0x0000001500217202 */ /* 0x000fe20000000f00 */
[----:B------:R-:W-:Y:S05]  /*0db0*/  BRA `(.L_x_438) ;  /* 0x0000013000007947 */ /* 0x000fea0003800000 */
.L_x_437:
        /* <DEDUP_REMOVED lines=19> */
.L_x_438:
[----:B------:R-:W-:Y:S05]  /*0ef0*/  BSYNC B0 ;  /* 0x0000000000007941 */ /* 0x000fea0003800000 */
.L_x_436:
        /* <DEDUP_REMOVED lines=41> */
.L_x_440:
        /* <DEDUP_REMOVED lines=19> */
.L_x_441:
[----:B------:R-:W-:Y:S05]  /*12c0*/  BSYNC B0 ;  /* 0x0000000000007941 */ /* 0x000fea0003800000 */
.L_x_439:
        /* <DEDUP_REMOVED lines=131> */
.L_x_443:
[----:B------:R-:W-:Y:S05]  /*1b00*/  BSYNC B0 ;  /* 0x0000000000007941 */ /* 0x000fea0003800000 */
.L_x_442:
        /* <DEDUP_REMOVED lines=99> */
.L_x_448:
        /* <DEDUP_REMOVED lines=22> */
.L_x_449:
[----:B------:R-:W-:Y:S05]  /*22a0*/  BSYNC B0 ;  /* 0x0000000000007941 */ /* 0x000fea0003800000 */
.L_x_447:
[----:B------:R-:W-:Y:S01]  /*22b0*/  LOP3.LUT R19, R17, R0, RZ, 0xfc, !PT ;  /* 0x0000000011137212 */ /* 0x000fe200078efcff */
[----:B------:R-:W-:Y:S03]  /*22c0*/  BSSY B0, `(.L_x_450) ;  /* 0x0000028000007945 */ /* 0x000fe60003800000 */
[----:B------:R-:W-:-:S13]  /*22d0*/  ISETP.NE.U32.AND P0, PT, R19, RZ, PT ;  /* 0x000000ff1300720c */ /* 0x000fda0003f05070 */
[----:B------:R-:W-:Y:S05]  /*22e0*/  @!P0 BRA `(.L_x_451) ;  /* 0x000000f000008947 */ /* 0x000fea0003800000 */
[----:B------:R-:W-:Y:S01]  /*22f0*/  IMAD.MOV.U32 R24, RZ, RZ, R30 ;  /* 0x000000ffff187224 */ /* 0x000fe200078e001e */
[----:B------:R-:W-:Y:S02]  /*2300*/  MOV R23, R0 ;  /* 0x0000000000177202 */ /* 0x000fe40000000f00 */
[----:B------:R-:W-:Y:S02]  /*2310*/  MOV R22, 0x2330 ;  /* 0x0000233000167802 */ /* 0x000fe40000000f00 */
[----:B------:R-:W-:Y:S05]  /*2320*/  CALL.REL.NOINC `($__internal_9_$__cuda_sm20_div_s64) ;  /* 0x0000271000007944 */ /* 0x000fea0003c00000 */
        /* <DEDUP_REMOVED lines=11> */
.L_x_451:
        /* <DEDUP_REMOVED lines=22> */
.L_x_452:
[----:B------:R-:W-:Y:S05]  /*2540*/  BSYNC B0 ;  /* 0x0000000000007941 */ /* 0x000fea0003800000 */
.L_x_450:
        /* <DEDUP_REMOVED lines=11> */
[----:B------:R-:W-:Y:S05]  /*2600*/  CALL.REL.NOINC `($__internal_9_$__cuda_sm20_div_s64) ;  /* 0x0000243000007944 */ /* 0x000fea0003c00000 */
[----:B------:R-:W-:-:S04]  /*2610*/  IADD3 R17, P0, RZ, -R20, RZ ;  /* 0x80000014ff117210 */ /* 0x000fc80007f1e0ff */
[----:B------:R-:W-:Y:S01]  /*2620*/  IADD3.X R18, RZ, ~R21, RZ, P0, !PT ;  /* 0x80000015ff127210 */ /* 0x000fe200007fe4ff */
[----:B------:R-:W-:-:S04]  /*2630*/  IMAD.WIDE.U32 R36, R5, R17, R36 ;  /* 0x0000001105247225 */ /* 0x000fc800078e0024 */
[----:B------:R-:W-:-:S04]  /*2640*/  IMAD R18, R18, R5, RZ ;  /* 0x0000000512127224 */ /* 0x000fc800078e02ff */
[----:B------:R-:W-:-:S05]  /*2650*/  IMAD R4, R4, R17, R18 ;  /* 0x0000001104047224 */ /* 0x000fca00078e0212 */
[----:B------:R-:W-:Y:S01]  /*2660*/  IADD3 R4, R37, R4, RZ ;  /* 0x0000000425047210 */ /* 0x000fe20007ffe0ff */
[----:B------:R-:W-:Y:S05]  /*2670*/  BRA `(.L_x_455) ;  /* 0x0000016000007947 */ /* 0x000fea0003800000 */
.L_x_454:
        /* <DEDUP_REMOVED lines=22> */
.L_x_455:
[----:B------:R-:W-:Y:S05]  /*27e0*/  BSYNC B0 ;  /* 0x0000000000007941 */ /* 0x000fea0003800000 */
.L_x_453:
        /* <DEDUP_REMOVED lines=38> */
[----:B------:R-:W-:Y:S05]  /*2a50*/  CALL.REL.NOINC `($__internal_9_$__cuda_sm20_div_s64) ;  /* 0x00001fe000007944 */ /* 0x000fea0003c00000 */
        /* <DEDUP_REMOVED lines=12> */
.L_x_457:
        /* <DEDUP_REMOVED lines=23> */
.L_x_458:
[----:B------:R-:W-:Y:S05]  /*2c90*/  BSYNC B0 ;  /* 0x0000000000007941 */ /* 0x000fea0003800000 */
.L_x_456:
        /* <DEDUP_REMOVED lines=19> */
.L_x_460:
        /* <DEDUP_REMOVED lines=22> */
.L_x_461:
[----:B------:R-:W-:Y:S05]  /*2f30*/  BSYNC B0 ;  /* 0x0000000000007941 */ /* 0x000fea0003800000 */
.L_x_459:
        /* <DEDUP_REMOVED lines=20> */
.L_x_463:
        /* <DEDUP_REMOVED lines=23> */
.L_x_464:
[----:B------:R-:W-:Y:S05]  /*31f0*/  BSYNC B0 ;  /* 0x0000000000007941 */ /* 0x000fea0003800000 */
.L_x_462:
        /* <DEDUP_REMOVED lines=25> */
[----:B------:R-:W-:Y:S05]  /*3390*/  CALL.REL.NOINC `($__internal_9_$__cuda_sm20_div_s64) ;  /* 0x000016a000007944 */ /* 0x000fea0003c00000 */
        /* <DEDUP_REMOVED lines=12> */
.L_x_466:
        /* <DEDUP_REMOVED lines=23> */
.L_x_467:
[----:B------:R-:W-:Y:S05]  /*35d0*/  BSYNC B0 ;  /* 0x0000000000007941 */ /* 0x000fea0003800000 */
.L_x_465:
        /* <DEDUP_REMOVED lines=29> */
.L_x_469:
        /* <DEDUP_REMOVED lines=23> */
.L_x_470:
[----:B------:R-:W-:Y:S05]  /*3920*/  BSYNC B0 ;  /* 0x0000000000007941 */ /* 0x000fea0003800000 */
.L_x_468:
        /* <DEDUP_REMOVED lines=20> */
.L_x_446:
[----:B------:R-:W-:-:S04]  /*3a70*/  LEA R2, P0, R36, c[0x0][0x200], 0x2 ;  /* 0x0000800024027a11 */ /* 0x000fc800078010ff */
[----:B------:R-:W-:-:S05]  /*3a80*/  LEA.HI.X R3, R36, c[0x0][0x204], R37, 0x2, P0 ;  /* 0x0000810024037a11 */ /* 0x000fca00000f1425 */
[----:B------:R0:W-:Y:S04]  /*3a90*/  STG.E [R2.64], R28 ;  /* 0x0000001c02007986 */ /* 0x0001e8000c10190a */
.L_x_445:
[----:B------:R-:W-:Y:S05]  /*3aa0*/  BSYNC B1 ;  /* 0x0000000000017941 */ /* 0x000fea0003800000 */
.L_x_444:
[----:B------:R-:W1:Y:S01]  /*3ab0*/  S2R R0, SR_TID.X ;  /* 0x0000000000007919 */ /* 0x000e620000002100 */
[----:B------:R-:W-:Y:S01]  /*3ac0*/  IMAD.MOV.U32 R21, RZ, RZ, c[0x0][0x314] ;  /* 0x0000c500ff157624 */ /* 0x000fe200078e00ff */
[----:B------:R-:W-:Y:S01]  /*3ad0*/  CS2R R4, SRZ ;  /* 0x0000000000047805 */ /* 0x000fe2000001ff00 */
[----:B------:R-:W-:Y:S01]  /*3ae0*/  CS2R R6, SRZ ;  /* 0x0000000000067805 */ /* 0x000fe2000001ff00 */
[----:B01----:R-:W-:-:S04]  /*3af0*/  SHF.R.S32.HI R3, RZ, 0x1f, R0 ;  /* 0x0000001fff037819 */ /* 0x003fc80000011400 */
[----:B------:R-:W-:Y:S02]  /*3b00*/  LEA.HI R20, R3, R0, RZ, 0x5 ;  /* 0x0000000003147211 */ /* 0x000fe400078f28ff */
[----:B------:R-:W-:Y:S02]  /*3b10*/  CS2R R2, SRZ ;  /* 0x0000000000027805 */ /* 0x000fe4000001ff00 */
[----:B------:R-:W-:Y:S02]  /*3b20*/  LOP3.LUT R25, R20, 0xffffffe0, RZ, 0xc0, !PT ;  /* 0xffffffe014197812 */ /* 0x000fe400078ec0ff */
[----:B------:R-:W-:-:S03]  /*3b30*/  SHF.R.S32.HI R20, RZ, 0x5, R20 ;  /* 0x00000005ff147819 */ /* 0x000fc60000011414 */
[----:B------:R-:W-:-:S05]  /*3b40*/  IMAD.IADD R25, R0, 0x1, -R25 ;  /* 0x0000000100197824 */ /* 0x000fca00078e0a19 */
[----:B------:R-:W-:-:S04]  /*3b50*/  ISETP.GE.AND P0, PT, R25, c[0x0][0x314], PT ;  /* 0x0000c50019007a0c */ /* 0x000fc80003f06270 */
[----:B------:R-:W-:Y:S01]  /*3b60*/  ISETP.LT.AND P0, PT, R0, 0x80, !P0 ;  /* 0x000000800000780c */ /* 0x000fe20004701270 */
[----:B------:R-:W-:-:S12]  /*3b70*/  HFMA2.MMA R0, -RZ, RZ, 0, 0 ;  /* 0x00000000ff007435 */ /* 0x000fd800000001ff */
[----:B------:R-:W-:Y:S02]  /*3b80*/  @P0 FADD.FTZ R8, -R28, R29 ;  /* 0x0000001d1c080221 */ /* 0x000fe40000010100 */
[C---:B------:R-:W-:Y:S01]  /*3b90*/  @P0 IMAD R9, R25.reuse, 0x5, R20 ;  /* 0x0000000519090824 */ /* 0x040fe200078e0214 */
[----:B------:R-:W-:Y:S01]  /*3ba0*/  SHF.L.U32 R25, R25, 0x2, RZ ;  /* 0x0000000219197819 */ /* 0x000fe200000006ff */
[----:B------:R-:W-:-:S06]  /*3bb0*/  @P0 FMUL.FTZ R8, R8, 1.4426950216293334961 ;  /* 0x3fb8aa3b08080820 */ /* 0x000fcc0000410000 */
[----:B------:R-:W0:Y:S02]  /*3bc0*/  @P0 MUFU.EX2 R8, R8 ;  /* 0x0000000800080308 */ /* 0x000e240000000800 */
[----:B0-----:R0:W-:Y:S04]  /*3bd0*/  @P0 STS [R9.X4], R8 ;  /* 0x0000000809000388 */ /* 0x0011e80000004800 */
[----:B------:R-:W-:Y:S01]  /*3be0*/  BAR.SYNC.DEFER_BLOCKING 0x0 ;  /* 0x0000000000007b1d */ /* 0x000fe20000010000 */
[----:B------:R-:W-:Y:S01]  /*3bf0*/  ISETP.GE.AND P0, PT, R21, 0x1, PT ;  /* 0x000000011500780c */ /* 0x000fe20003f06270 */
[----:B0-----:R-:W-:-:S12]  /*3c00*/  IMAD.MOV.U32 R8, RZ, RZ, RZ ;  /* 0x000000ffff087224 */ /* 0x001fd800078e00ff */
[----:B------:R-:W-:Y:S05]  /*3c10*/  @!P0 BRA `(.L_x_471) ;  /* 0x000008b000008947 */ /* 0x000fea0003800000 */
[----:B------:R-:W-:Y:S01]  /*3c20*/  ULDC UR5, c[0x0][0x22c] ;  /* 0x00008b0000057ab9 */ /* 0x000fe20000000800 */
[C---:B------:R-:W-:Y:S01]  /*3c30*/  IMAD R29, R20.reuse, 0x100, R25 ;  /* 0x00000100141d7824 */ /* 0x040fe200078e0219 */
[----:B------:R-:W-:Y:S01]  /*3c40*/  UIMAD UR5, UR8, UR5, URZ ;  /* 0x00000005080572a4 */ /* 0x000fe2000f8e023f */
[----:B------:R-:W-:Y:S01]  /*3c50*/  ISETP.GT.AND P1, PT, R21, 0x3, PT ;  /* 0x000000031500780c */ /* 0x000fe20003f24270 */
[C---:B------:R-:W-:Y:S01]  /*3c60*/  IMAD R26, R11.reuse, c[0x0][0x22c], RZ ;  /* 0x00008b000b1a7a24 */ /* 0x040fe200078e02ff */
[----:B------:R-:W-:Y:S01]  /*3c70*/  PLOP3.LUT P4, PT, PT, PT, PT, 0x80, 0x0 ;  /* 0x000000000000781c */ /* 0x000fe20003f8f070 */
[----:B------:R-:W-:Y:S01]  /*3c80*/  USHF.R.S32.HI UR4, URZ, 0x1f, UR5 ;  /* 0x0000001f3f047899 */ /* 0x000fe20008011405 */
[----:B------:R-:W-:Y:S01]  /*3c90*/  IADD3 R23, R11, -UR8, RZ ;  /* 0x800000080b177c10 */ /* 0x000fe2000fffe0ff */
[----:B------:R-:W-:Y:S01]  /*3ca0*/  IMAD.SHL.U32 R10, R20, 0x4, RZ ;  /* 0x00000004140a7824 */ /* 0x000fe200078e00ff */
[C---:B------:R-:W-:Y:S01]  /*3cb0*/  IADD3 R0, P0, R29.reuse, UR5, RZ ;  /* 0x000000051d007c10 */ /* 0x040fe2000ff1e0ff */
[----:B------:R-:W-:Y:S01]  /*3cc0*/  IMAD.MOV.U32 R22, RZ, RZ, RZ ;  /* 0x000000ffff167224 */ /* 0x000fe200078e00ff */
[----:B------:R-:W-:Y:S01]  /*3cd0*/  CS2R R12, SRZ ;  /* 0x00000000000c7805 */ /* 0x000fe2000001ff00 */
[----:B------:R-:W-:Y:S01]  /*3ce0*/  CS2R R14, SRZ ;  /* 0x00000000000e7805 */ /* 0x000fe2000001ff00 */
[----:B------:R-:W-:Y:S01]  /*3cf0*/  LEA.HI.X.SX32 R29, R29, UR4, 0x1, P0 ;  /* 0x000000041d1d7c11 */ /* 0x000fe200080f0eff */
[----:B------:R-:W-:Y:S01]  /*3d00*/  CS2R R16, SRZ ;  /* 0x0000000000107805 */ /* 0x000fe2000001ff00 */
[----:B------:R-:W-:Y:S01]  /*3d10*/  LEA R24, P0, R0, c[0x0][0x1d8], 0x2 ;  /* 0x0000760000187a11 */ /* 0x000fe200078010ff */
[----:B------:R-:W-:Y:S01]  /*3d20*/  CS2R R18, SRZ ;  /* 0x0000000000127805 */ /* 0x000fe2000001ff00 */
[----:B------:R-:W-:-:S02]  /*3d30*/  IMAD.WIDE R26, R26, 0x4, RZ ;  /* 0x000000041a1a7825 */ /* 0x000fc400078e02ff */
[----:B------:R-:W-:Y:S02]  /*3d40*/  LEA.HI.X R29, R0, c[0x0][0x1dc], R29, 0x2, P0 ;  /* 0x00007700001d7a11 */ /* 0x000fe400000f141d */
[----:B------:R-:W-:Y:S01]  /*3d50*/  IADD3 R24, P0, R24, 0x200, RZ ;  /* 0x0000020018187810 */ /* 0x000fe20007f1e0ff */
[----:B------:R-:W-:-:S04]  /*3d60*/  IMAD.MOV.U32 R0, RZ, RZ, RZ ;  /* 0x000000ffff007224 */ /* 0x000fc800078e00ff */
[----:B------:R-:W-:Y:S01]  /*3d70*/  IMAD.X R29, RZ, RZ, R29, P0 ;  /* 0x000000ffff1d7224 */ /* 0x000fe200000e061d */
[----:B------:R-:W-:Y:S05]  /*3d80*/  @!P1 BRA `(.L_x_472) ;  /* 0x000003e000009947 */ /* 0x000fea0003800000 */
[----:B------:R-:W-:Y:S02]  /*3d90*/  PLOP3.LUT P4, PT, PT, PT, PT, 0x8, 0x0 ;  /* 0x000000000000781c */ /* 0x000fe40003f8e170 */
[CC--:B------:R-:W-:Y:S02]  /*3da0*/  ISETP.GE.AND P3, PT, R20.reuse, R23.reuse, PT ;  /* 0x000000171400720c */ /* 0x0c0fe40003f66270 */
[----:B------:R-:W-:Y:S02]  /*3db0*/  ISETP.GE.AND P0, PT, R20, R23, PT ;  /* 0x000000171400720c */ /* 0x000fe40003f06270 */
[----:B------:R-:W-:-:S04]  /*3dc0*/  IADD3 R21, R21, -0x3, RZ ;  /* 0xfffffffd15157810 */ /* 0x000fc80007ffe0ff */
.L_x_473:
[----:B------:R-:W-:Y:S01]  /*3dd0*/  MOV R28, R24 ;  /* 0x00000018001c7202 */ /* 0x000fe20000000f00 */
[----:B------:R-:W0:Y:S01]  /*3de0*/  LDS R9, [R10] ;  /* 0x000000000a097984 */ /* 0x000e220000000800 */
[----:B------:R-:W-:Y:S02]  /*3df0*/  IADD3 R22, R22, 0x4, RZ ;  /* 0x0000000416167810 */ /* 0x000fe40007ffe0ff */
[----:B------:R-:W-:Y:S01]  /*3e00*/  IADD3 R32, P1, R26, R28, RZ ;  /* 0x0000001c1a207210 */ /* 0x000fe20007f3e0ff */
[----:B------:R1:W0:Y:S01]  /*3e10*/  @!P3 LDG.E.128 R12, [R28.64+-0x200] ;  /* 0xfffe000a1c0cb981 */ /* 0x000222000c1e1d00 */
[----:B------:R-:W-:Y:S02]  /*3e20*/  ISETP.GE.AND P2, PT, R22, R21, PT ;  /* 0x000000151600720c */ /* 0x000fe40003f46270 */
[C---:B------:R-:W-:Y:S01]  /*3e30*/  IADD3.X R33, R27.reuse, R29, RZ, P1, !PT ;  /* 0x0000001d1b217210 */ /* 0x040fe20000ffe4ff */
[----:B------:R1:W2:Y:S01]  /*3e40*/  @!P3 LDG.E.128 R16, [R28.64] ;  /* 0x0000000a1c10b981 */ /* 0x0002a2000c1e1d00 */
[----:B------:R-:W-:Y:S02]  /*3e50*/  PLOP3.LUT P3, PT, P0, PT, PT, 0x80, 0x0 ;  /* 0x000000000000781c */ /* 0x000fe4000076f070 */
[C---:B------:R-:W-:Y:S04]  /*3e60*/  IADD3 R30, P1, R26.reuse, R32, RZ ;  /* 0x000000201a1e7210 */ /* 0x040fe80007f3e0ff */
[C---:B------:R-:W-:Y:S02]  /*3e70*/  IADD3.X R31, R27.reuse, R33, RZ, P1, !PT ;  /* 0x000000211b1f7210 */ /* 0x040fe40000ffe4ff */
[C---:B-1----:R-:W-:Y:S04]  /*3e80*/  IADD3 R28, P1, R26.reuse, R30, RZ ;  /* 0x0000001e1a1c7210 */ /* 0x042fe80007f3e0ff */
[----:B------:R-:W-:Y:S02]  /*3e90*/  IADD3.X R29, R27, R31, RZ, P1, !PT ;  /* 0x0000001f1b1d7210 */ /* 0x000fe40000ffe4ff */
[----:B------:R-:W-:Y:S01]  /*3ea0*/  IADD3 R24, P1, R26, R28, RZ ;  /* 0x0000001c1a187210 */ /* 0x000fe20007f3e0ff */
[C---:B0-----:R-:W-:Y:S02]  /*3eb0*/  FFMA.FTZ R8, R9.reuse, R12, R8 ;  /* 0x0000000c09087223 */ /* 0x041fe40000010008 */
[C---:B------:R-:W-:Y:S02]  /*3ec0*/  FFMA.FTZ R7, R9.reuse, R13, R7 ;  /* 0x0000000d09077223 */ /* 0x040fe40000010007 */
[C---:B------:R-:W-:Y:S02]  /*3ed0*/  FFMA.FTZ R6, R9.reuse, R14, R6 ;  /* 0x0000000e09067223 */ /* 0x040fe40000010006 */
[C---:B------:R-:W-:Y:S02]  /*3ee0*/  FFMA.FTZ R5, R9.reuse, R15, R5 ;  /* 0x0000000f09057223 */ /* 0x040fe40000010005 */
[C---:B--2---:R-:W-:Y:S01]  /*3ef0*/  FFMA.FTZ R4, R9.reuse, R16, R4 ;  /* 0x0000001009047223 */ /* 0x044fe20000010004 */
[----:B------:R-:W2:Y:S01]  /*3f00*/  @!P3 LDG.E.128 R12, [R32.64+-0x200] ;  /* 0xfffe000a200cb981 */ /* 0x000ea2000c1e1d00 */
[C---:B------:R-:W-:Y:S02]  /*3f10*/  FFMA.FTZ R3, R9.reuse, R17, R3 ;  /* 0x0000001109037223 */ /* 0x040fe40000010003 */
[C---:B------:R-:W-:Y:S02]  /*3f20*/  FFMA.FTZ R2, R9.reuse, R18, R2 ;  /* 0x0000001209027223 */ /* 0x040fe40000010002 */
[----:B------:R-:W-:Y:S02]  /*3f30*/  FFMA.FTZ R0, R9, R19, R0 ;  /* 0x0000001309007223 */ /* 0x000fe40000010000 */
[----:B------:R-:W3:Y:S04]  /*3f40*/  @!P3 LDG.E.128 R16, [R32.64] ;  /* 0x0000000a2010b981 */ /* 0x000ee8000c1e1d00 */
[----:B------:R-:W2:Y:S02]  /*3f50*/  LDS R9, [R10+0x14] ;  /* 0x000014000a097984 */ /* 0x000ea40000000800 */
        /* <DEDUP_REMOVED lines=21> */
[----:B------:R1:W2:Y:S01]  /*40b0*/  LDS R9, [R10+0x3c] ;  /* 0x00003c000a097984 */ /* 0x0002a20000000800 */
[----:B0-----:R-:W-:Y:S02]  /*40c0*/  IADD3.X R29, R27, R29, RZ, P1, !PT ;  /* 0x0000001d1b1d7210 */ /* 0x001fe40000ffe4ff */
[----:B-1----:R-:W-:Y:S01]  /*40d0*/  IADD3 R10, R10, 0x50, RZ ;  /* 0x000000500a0a7810 */ /* 0x002fe20007ffe0ff */
        /* <DEDUP_REMOVED lines=9> */
.L_x_472:
[----:B------:R-:W-:-:S04]  /*4170*/  IADD3 R9, -R22, c[0x0][0x314], RZ ;  /* 0x0000c50016097a10 */ /* 0x000fc80007ffe1ff */
[----:B------:R-:W-:-:S13]  /*4180*/  ISETP.GT.AND P0, PT, R9, 0x1, PT ;  /* 0x000000010900780c */ /* 0x000fda0003f04270 */
[----:B------:R-:W-:Y:S05]  /*4190*/  @!P0 BRA `(.L_x_474) ;  /* 0x0000021000008947 */ /* 0x000fea0003800000 */
[----:B------:R-:W-:Y:S01]  /*41a0*/  ISETP.GE.AND P0, PT, R20, R23, PT ;  /* 0x000000171400720c */ /* 0x000fe20003f06270 */
[----:B------:R-:W0:Y:S01]  /*41b0*/  LDS R35, [R10] ;  /* 0x000000000a237984 */ /* 0x000e220000000800 */
[----:B------:R-:W-:-:S03]  /*41c0*/  IADD3 R36, P1, R26, R24, RZ ;  /* 0x000000181a247210 */ /* 0x000fc60007f3e0ff */
[----:B------:R1:W2:Y:S08]  /*41d0*/  LDS R34, [R10+0x14] ;  /* 0x000014000a227984 */ /* 0x0002b00000000800 */
[----:B------:R-:W-:-:S05]  /*41e0*/  @!P0 MOV R28, R24 ;  /* 0x00000018001c8202 */ /* 0x000fca0000000f00 */
[----:B------:R-:W0:Y:S04]  /*41f0*/  @!P0 LDG.E.128 R12, [R28.64+-0x200] ;  /* 0xfffe000a1c0c8981 */ /* 0x000e28000c1e1d00 */
[----:B------:R-:W3:Y:S01]  /*4200*/  @!P0 LDG.E.128 R16, [R28.64] ;  /* 0x0000000a1c108981 */ /* 0x000ee2000c1e1d00 */
[----:B------:R-:W-:Y:S01]  /*4210*/  IADD3.X R37, R27, R29, RZ, P1, !PT ;  /* 0x0000001d1b257210 */ /* 0x000fe20000ffe4ff */
[-C--:B0-----:R-:W-:Y:S02]  /*4220*/  FFMA.FTZ R33, R12, R35.reuse, R8 ;  /* 0x000000230c217223 */ /* 0x081fe40000010008 */
[-C--:B------:R-:W-:Y:S02]  /*4230*/  FFMA.FTZ R32, R13, R35.reuse, R7 ;  /* 0x000000230d207223 */ /* 0x080fe40000010007 */
[----:B------:R-:W-:-:S02]  /*4240*/  FFMA.FTZ R31, R14, R35, R6 ;  /* 0x000000230e1f7223 */ /* 0x000fc40000010006 */
[-C--:B------:R-:W-:Y:S02]  /*4250*/  FFMA.FTZ R30, R15, R35.reuse, R5 ;  /* 0x000000230f1e7223 */ /* 0x080fe40000010005 */
[-C--:B---3--:R-:W-:Y:S01]  /*4260*/  FFMA.FTZ R21, R16, R35.reuse, R4 ;  /* 0x0000002310157223 */ /* 0x088fe20000010004 */
[----:B------:R-:W2:Y:S01]  /*4270*/  @!P0 LDG.E.128 R12, [R36.64+-0x200] ;  /* 0xfffe000a240c8981 */ /* 0x000ea2000c1e1d00 */
[-C--:B------:R-:W-:Y:S02]  /*4280*/  FFMA.FTZ R28, R17, R35.reuse, R3 ;  /* 0x00000023111c7223 */ /* 0x080fe40000010003 */
[-C--:B------:R-:W-:Y:S02]  /*4290*/  FFMA.FTZ R9, R18, R35.reuse, R2 ;  /* 0x0000002312097223 */ /* 0x080fe40000010002 */
[----:B------:R-:W-:Y:S02]  /*42a0*/  FFMA.FTZ R0, R19, R35, R0 ;  /* 0x0000002313007223 */ /* 0x000fe40000010000 */
[----:B------:R-:W3:Y:S01]  /*42b0*/  @!P0 LDG.E.128 R16, [R36.64] ;  /* 0x0000000a24108981 */ /* 0x000ee2000c1e1d00 */
[----:B------:R-:W-:-:S02]  /*42c0*/  IADD3 R24, P0, R26, R36, RZ ;  /* 0x000000241a187210 */ /* 0x000fc40007f1e0ff */
[----:B------:R-:W-:Y:S02]  /*42d0*/  IADD3 R22, R22, 0x1, RZ ;  /* 0x0000000116167810 */ /* 0x000fe40007ffe0ff */
[----:B------:R-:W-:Y:S02]  /*42e0*/  IADD3 R26, R10, 0x14, RZ ;  /* 0x000000140a1a7810 */ /* 0x000fe40007ffe0ff */
[----:B------:R-:W-:Y:S02]  /*42f0*/  IADD3.X R29, R27, R37, RZ, P0, !PT ;  /* 0x000000251b1d7210 */ /* 0x000fe400007fe4ff */
[----:B------:R-:W-:Y:S02]  /*4300*/  PLOP3.LUT P4, PT, PT, PT, PT, 0x8, 0x0 ;  /* 0x000000000000781c */ /* 0x000fe40003f8e170 */
[----:B------:R-:W-:Y:S02]  /*4310*/  IADD3 R22, R22, 0x1, RZ ;  /* 0x0000000116167810 */ /* 0x000fe40007ffe0ff */
[----:B-1----:R-:W-:Y:S01]  /*4320*/  IADD3 R10, R26, 0x14, RZ ;  /* 0x000000141a0a7810 */ /* 0x002fe20007ffe0ff */
[----:B--2---:R-:W-:-:S02]  /*4330*/  FFMA.FTZ R8, R12, R34, R33 ;  /* 0x000000220c087223 */ /* 0x004fc40000010021 */
[-C--:B------:R-:W-:Y:S02]  /*4340*/  FFMA.FTZ R7, R13, R34.reuse, R32 ;  /* 0x000000220d077223 */ /* 0x080fe40000010020 */
[-C--:B------:R-:W-:Y:S02]  /*4350*/  FFMA.FTZ R6, R14, R34.reuse, R31 ;  /* 0x000000220e067223 */ /* 0x080fe4000001001f */
[-C--:B------:R-:W-:Y:S02]  /*4360*/  FFMA.FTZ R5, R15, R34.reuse, R30 ;  /* 0x000000220f057223 */ /* 0x080fe4000001001e */
[-C--:B---3--:R-:W-:Y:S02]  /*4370*/  FFMA.FTZ R4, R16, R34.reuse, R21 ;  /* 0x0000002210047223 */ /* 0x088fe40000010015 */
[-C--:B------:R-:W-:Y:S02]  /*4380*/  FFMA.FTZ R3, R17, R34.reuse, R28 ;  /* 0x0000002211037223 */ /* 0x080fe4000001001c */
[----:B------:R-:W-:-:S02]  /*4390*/  FFMA.FTZ R2, R18, R34, R9 ;  /* 0x0000002212027223 */ /* 0x000fc40000010009 */
[----:B------:R-:W-:Y:S02]  /*43a0*/  FFMA.FTZ R0, R19, R34, R0 ;  /* 0x0000002213007223 */ /* 0x000fe40000010000 */
.L_x_474:
[----:B------:R-:W-:Y:S02]  /*43b0*/  ISETP.LT.OR P4, PT, R22, c[0x0][0x314], P4 ;  /* 0x0000c50016007a0c */ /* 0x000fe40002781670 */
[----:B------:R-:W-:-:S11]  /*43c0*/  MOV R28, R24 ;  /* 0x00000018001c7202 */ /* 0x000fd60000000f00 */
[----:B------:R-:W-:Y:S05]  /*43d0*/  @!P4 BRA `(.L_x_471) ;  /* 0x000000f00000c947 */ /* 0x000fea0003800000 */
[----:B------:R-:W-:Y:S01]  /*43e0*/  ISETP.GE.AND P0, PT, R20, R23, PT ;  /* 0x000000171400720c */ /* 0x000fe20003f06270 */
[----:B------:R-:W-:-:S12]  /*43f0*/  BSSY B0, `(.L_x_475) ;  /* 0x0000004000007945 */ /* 0x000fd80003800000 */
[----:B------:R-:W-:Y:S05]  /*4400*/  @P0 BRA `(.L_x_476) ;  /* 0x0000002000000947 */ /* 0x000fea0003800000 */
[----:B------:R0:W5:Y:S04]  /*4410*/  LDG.E.128 R12, [R28.64+-0x200] ;  /* 0xfffe000a1c0c7981 */ /* 0x000168000c1e1d00 */
[----:B------:R0:W5:Y:S02]  /*4420*/  LDG.E.128 R16, [R28.64] ;  /* 0x0000000a1c107981 */ /* 0x000164000c1e1d00 */
.L_x_476:
[----:B------:R-:W-:Y:S05]  /*4430*/  BSYNC B0 ;  /* 0x0000000000007941 */ /* 0x000fea0003800000 */
.L_x_475:
        /* <DEDUP_REMOVED lines=9> */
.L_x_471:
        /* <DEDUP_REMOVED lines=25> */
[----:B-1----:R-:W1:Y:S04]  /*4660*/  MUFU.RCP R0, R0 ;  /* 0x0000000000007308 */ /* 0x002e680000001000 */
[----:B------:R-:W-:-:S13]  /*4670*/  ISETP.GT.U32.AND P1, PT, R2, R11, PT ;  /* 0x0000000b0200720c */ /* 0x000fda0003f24070 */
[----:B------:R-:W-:Y:S01]  /*4680*/  @!P1 IMAD.IADD R11, R11, 0x1, -R2 ;  /* 0x000000010b0b9824 */ /* 0x000fe200078e0a02 */
[----:B------:R-:W-:Y:S02]  /*4690*/  @!P1 IADD3 R6, R6, 0x1, RZ ;  /* 0x0000000106069810 */ /* 0x000fe40007ffe0ff */
[----:B-1----:R-:W-:Y:S02]  /*46a0*/  IADD3 R12, R0, 0xffffffe, RZ ;  /* 0x0ffffffe000c7810 */ /* 0x002fe40007ffe0ff */
[----:B------:R-:W-:Y:S02]  /*46b0*/  ISETP.GE.U32.AND P2, PT, R11, R2, PT ;  /* 0x000000020b00720c */ /* 0x000fe40003f46070 */
[----:B------:R-:W-:Y:S01]  /*46c0*/  LOP3.LUT R2, R20, R7, RZ, 0x3c, !PT ;  /* 0x0000000714027212 */ /* 0x000fe200078e3cff */
[----:B------:R1:W2:Y:S01]  /*46d0*/  F2I.FTZ.U32.TRUNC.NTZ R13, R12 ;  /* 0x0000000c000d7305 */ /* 0x0002a2000021f000 */
[----:B------:R-:W-:Y:S02]  /*46e0*/  ISETP.NE.AND P1, PT, R7, RZ, PT ;  /* 0x000000ff0700720c */ /* 0x000fe40003f25270 */
[----:B------:R-:W-:-:S07]  /*46f0*/  ISETP.GE.AND P0, PT, R2, RZ, PT ;  /* 0x000000ff0200720c */ /* 0x000fce0003f06270 */
[----:B------:R-:W-:-:S06]  /*4700*/  @P2 IADD3 R6, R6, 0x1, RZ ;  /* 0x0000000106062810 */ /* 0x000fcc0007ffe0ff */
        /* <DEDUP_REMOVED lines=22> */
[----:B------:R-:W-:Y:S01]  /*4870*/  IMAD R0, R6, c[0x0][0x1e4], R3 ;  /* 0x0000790006007a24 */ /* 0x000fe200078e0203 */
[----:B------:R-:W-:Y:S02]  /*4880*/  IADD3 R3, R25, 0x80, RZ ;  /* 0x0000008019037810 */ /* 0x000fe40007ffe0ff */
[----:B------:R-:W-:Y:S01]  /*4890*/  @P2 IADD3 R11, R11, 0x1, RZ ;  /* 0x000000010b0b2810 */ /* 0x000fe20007ffe0ff */
[----:B------:R-:W-:-:S04]  /*48a0*/  IMAD.IADD R13, R13, 0x1, R0 ;  /* 0x000000010d0d7824 */ /* 0x000fc800078e0200 */
[----:B------:R-:W-:Y:S01]  /*48b0*/  @!P1 IMAD.MOV R11, RZ, RZ, -R11 ;  /* 0x000000ffff0b9224 */ /* 0x000fe200078e0a0b */
[----:B------:R-:W-:-:S04]  /*48c0*/  @!P0 LOP3.LUT R11, RZ, c[0x0][0x214], RZ, 0x33, !PT ;  /* 0x00008500ff0b8a12 */ /* 0x000fc800078e33ff */
        /* <DEDUP_REMOVED lines=11> */
[----:B------:R-:W-:-:S03]  /*4980*/  IADD3 R2, P0, R3, R12, RZ ;  /* 0x0000000c03027210 */ /* 0x000fc60007f1e0ff */
[----:B------:R-:W-:Y:S01]  /*4990*/  IMAD.IADD R6, R13, 0x1, R0 ;  /* 0x000000010d067824 */ /* 0x000fe200078e0200 */
[----:B------:R-:W-:-:S04]  /*49a0*/  IADD3 R0, P1, R25, R12, RZ ;  /* 0x0000000c19007210 */ /* 0x000fc80007f3e0ff */
        /* <DEDUP_REMOVED lines=9> */
        .weak           $__internal_9_$__cuda_sm20_div_s64
        .type           $__internal_9_$__cuda_sm20_div_s64,@function
        .size           $__internal_9_$__cuda_sm20_div_s64,(.L_x_8725 - $__internal_9_$__cuda_sm20_div_s64)
$__internal_9_$__cuda_sm20_div_s64:
        /* <DEDUP_REMOVED lines=83> */
[----:B------:R-:W-:Y:S06]  /*4f70*/  RET.REL.NODEC R26 `(_ZN5flash32flash_fwd_splitkv_combine_kernelI23Flash_fwd_kernel_traitsILi256ELi64ELi64ELi4ELb0ELb0EN7cutlass6half_tE19Flash_kernel_traitsILi256ELi64ELi64ELi4ES3_EELi4ELi5ELb1EEEvNS_16Flash_fwd_paramsE) ;  /* 0xffffb0801a007950 */ /* 0x000fec0003c3ffff */
.L_x_477:
        /* <DEDUP_REMOVED lines=16> */
.L_x_8725:


//--------------------- .text._ZN5flash32flash_fwd_splitkv_combine_kernelI23Flash_fwd_kernel_traitsILi256ELi64ELi64ELi4ELb0ELb0EN7cutlass6half_tE19Flash_kernel_traitsILi256ELi64ELi64ELi4ES3_EELi4ELi4ELb1EEEvNS_16Flash_fwd_paramsE --------------------------
	.section	.text._ZN5flash32flash_fwd_splitkv_combine_kernelI23Flash_fwd_kernel_traitsILi256ELi64ELi64ELi4ELb0ELb0EN7cutlass6half_tE19Flash_kernel_traitsILi256ELi64ELi64ELi4ES3_EELi4ELi4ELb1EEEvNS_16Flash_fwd_paramsE,"ax",@progbits
	.sectioninfo	@"SHI_REGISTERS=52"
	.align	128
        .global         _ZN5flash32flash_fwd_splitkv_combine_kernelI23Flash_fwd_kernel_traitsILi256ELi64ELi64ELi4ELb0ELb0EN7cutlass6half_tE19Flash_kernel_traitsILi256ELi64ELi64ELi4ES3_EELi4ELi4ELb1EEEvNS_16Flash_fwd_paramsE
        .type           _ZN5flash32flash_fwd_splitkv_combine_kernelI23Flash_fwd_kernel_traitsILi256ELi64ELi64ELi4ELb0ELb0EN7cutlass6half_tE19Flash_kernel_traitsILi256ELi64ELi64ELi4ES3_EELi4ELi4ELb1EEEvNS_16Flash_fwd_paramsE,@function
        .size           _ZN5flash32flash_fwd_splitkv_combine_kernelI23Flash_fwd_kernel_traitsILi256ELi64ELi64ELi4ELb0ELb0EN7cutlass6half_tE19Flash_kernel_traitsILi256ELi64ELi64ELi4ES3_EELi4ELi4ELb1EEEvNS_16Flash_fwd_paramsE,(.L_x_8726 - _ZN5flash32flash_fwd_splitkv_combine_kernelI23Flash_fwd_kernel_traitsILi256ELi64ELi64ELi4ELb0ELb0EN7cutlass6half_tE19Flash_kernel_traitsILi256ELi64ELi64ELi4ES3_EELi4ELi4ELb1EEEvNS_16Flash_fwd_paramsE)
        .other          _ZN5flash32flash_fwd_splitkv_combine_kernelI23Flash_fwd_kernel_traitsILi256ELi64ELi64ELi4ELb0ELb0EN7cutlass6half_tE19Flash_kernel_traitsILi256ELi64ELi64ELi4ES3_EELi4ELi4ELb1EEEvNS_16Flash_fwd_paramsE,@"STO_CUDA_ENTRY STV_DEFAULT"
_ZN5flash32flash_fwd_splitkv_combine_kernelI23Flash_fwd_kernel_traitsILi256ELi64ELi64ELi4ELb0ELb0EN7cutlass6half_tE19Flash_kernel_traitsILi256ELi64ELi64ELi4ES3_EELi4ELi4ELb1EEEvNS_16Flash_fwd_paramsE:
.text._ZN5flash32flash_fwd_splitkv_combine_kernelI23Flash_fwd_kernel_traitsILi256ELi64ELi64ELi4ELb0ELb0EN7cutlass6half_tE19Flash_kernel_traitsILi256ELi64ELi64ELi4ES3_EELi4ELi4ELb1EEEvNS_16Flash_fwd_paramsE:
        /* <DEDUP_REMOVED lines=23> */
[----:B------:R-:W-:Y:S05]  /*0170*/  CALL.REL.NOINC `($__internal_10_$__cuda_sm20_div_s64) ;  /* 0x0000489000007944 */ /* 0x000fea0003c00000 */
[----:B------:R-:W-:Y:S05]  /*0180*/  BRA `(.L_x_479) ;  /* 0x0000013000007947 */ /* 0x000fea0003800000 */
.L_x_478:
        /* <DEDUP_REMOVED lines=19> */
.L_x_479:
        /* <DEDUP_REMOVED lines=12> */
[----:B------:R-:W-:Y:S05]  /*0380*/  CALL.REL.NOINC `($__internal_10_$__cuda_sm20_div_s64) ;  /* 0x0000468000007944 */ /* 0x000fea0003c00000 */
[----:B------:R-:W-:Y:S02]  /*0390*/  MOV R8, R20 ;  /* 0x0000001400087202 */ /* 0x000fe40000000f00 */
[----:B------:R-:W-:Y:S01]  /*03a0*/  MOV R9, R21 ;  /* 0x0000001500097202 */ /* 0x000fe20000000f00 */
[----:B------:R-:W-:Y:S05]  /*03b0*/  BRA `(.L_x_482) ;  /* 0x0000013000007947 */ /* 0x000fea0003800000 */
.L_x_481:
        /* <DEDUP_REMOVED lines=19> */
.L_x_482:
[----:B------:R-:W-:Y:S05]  /*04f0*/  BSYNC B0 ;  /* 0x0000000000007941 */ /* 0x000fea0003800000 */
.L_x_480:
        /* <DEDUP_REMOVED lines=43> */
.L_x_484:
        /* <DEDUP_REMOVED lines=19> */
.L_x_485:
[----:B------:R-:W-:Y:S05]  /*08e0*/  BSYNC B0 ;  /* 0x0000000000007941 */ /* 0x000fea0003800000 */
.L_x_483:
        /* <DEDUP_REMOVED lines=74> */
[----:B------:R-:W-:Y:S02]  /*0d90*/  MOV R32, R20 ;  /* 0x0000001400207202 */ /* 0x000fe40000000f00 */
[----:B------:R-:W-:Y:S01]  /*0da0*/  MOV R33, R21 ;  /* 0x0000001500217202 */ /* 0x000fe20000000f00 */
[----:B------:R-:W-:Y:S05]  /*0db0*/  BRA `(.L_x_488) ;  /* 0x0000013000007947 */ /* 0x000fea0003800000 */
.L_x_487:
        /* <DEDUP_REMOVED lines=19> */
.L_x_488:
[----:B------:R-:W-:Y:S05]  /*0ef0*/  BSYNC B0 ;  /* 0x0000000000007941 */ /* 0x000fea0003800000 */
.L_x_486:
        /* <DEDUP_REMOVED lines=41> */
.L_x_490:
        /* <DEDUP_REMOVED lines=19> */
.L_x_491:
[----:B------:R-:W-:Y:S05]  /*12c0*/  BSYNC B0 ;  /* 0x0000000000007941 */ /* 0x000fea0003800000 */
.L_x_489:
        /* <DEDUP_REMOVED lines=131> */
.L_x_493:
[----:B------:R-:W-:Y:S05]  /*1b00*/  BSYNC B0 ;  /* 0x0000000000007941 */ /* 0x000fea0003800000 */
.L_x_492:
        /* <DEDUP_REMOVED lines=95> */
.L_x_498:
        /* <DEDUP_REMOVED lines=22> */
.L_x_499:
[----:B------:R-:W-:Y:S05]  /*2260*/  BSYNC B0 ;  /* 0x0000000000007941 */ /* 0x000fea0003800000 */
.L_x_497:
[----:B------:R-:W-:Y:S01]  /*2270*/  LOP3.LUT R19, R17, R0, RZ, 0xfc, !PT ;  /* 0x0000000011137212 */ /* 0x000fe200078efcff */
[----:B------:R-:W-:Y:S03]  /*2280*/  BSSY B0, `(.L_x_500) ;  /* 0x0000028000007945 */ /* 0x000fe60003800000 */
[----:B------:R-:W-:-:S13]  /*2290*/  ISETP.NE.U32.AND P0, PT, R19, RZ, PT ;  /* 0x000000ff1300720c */ /* 0x000fda0003f05070 */
[----:B------:R-:W-:Y:S05]  /*22a0*/  @!P0 BRA `(.L_x_501) ;  /* 0x000000f000008947 */ /* 0x000fea0003800000 */
[----:B------:R-:W-:Y:S01]  /*22b0*/  IMAD.MOV.U32 R24, RZ, RZ, R30 ;  /* 0x000000ffff187224 */ /* 0x000fe200078e001e */
[----:B------:R-:W-:Y:S02]  /*22c0*/  MOV R23, R0 ;  /* 0x0000000000177202 */ /* 0x000fe40000000f00 */
[----:B------:R-:W-:Y:S02]  /*22d0*/  MOV R22, 0x22f0 ;  /* 0x000022f000167802 */ /* 0x000fe40000000f00 */
[----:B------:R-:W-:Y:S05]  /*22e0*/  CALL.REL.NOINC `($__internal_10_$__cuda_sm20_div_s64) ;  /* 0x0000272000007944 */ /* 0x000fea0003c00000 */
        /* <DEDUP_REMOVED lines=11> */
.L_x_501:
        /* <DEDUP_REMOVED lines=22> */
.L_x_502:
[----:B------:R-:W-:Y:S05]  /*2500*/  BSYNC B0 ;  /* 0x0000000000007941 */ /* 0x000fea0003800000 */
.L_x_500:
        /* <DEDUP_REMOVED lines=11> */
[----:B------:R-:W-:Y:S05]  /*25c0*/  CALL.REL.NOINC `($__internal_10_$__cuda_sm20_div_s64) ;  /* 0x0000244000007944 */ /* 0x000fea0003c00000 */
[----:B------:R-:W-:-:S04]  /*25d0*/  IADD3 R17, P0, RZ, -R20, RZ ;  /* 0x80000014ff117210 */ /* 0x000fc80007f1e0ff */
[----:B------:R-:W-:Y:S01]  /*25e0*/  IADD3.X R18, RZ, ~R21, RZ, P0, !PT ;  /* 0x80000015ff127210 */ /* 0x000fe200007fe4ff */
[----:B------:R-:W-:-:S04]  /*25f0*/  IMAD.WIDE.U32 R36, R5, R17, R36 ;  /* 0x0000001105247225 */ /* 0x000fc800078e0024 */
[----:B------:R-:W-:-:S04]  /*2600*/  IMAD R18, R18, R5, RZ ;  /* 0x0000000512127224 */ /* 0x000fc800078e02ff */
[----:B------:R-:W-:-:S05]  /*2610*/  IMAD R4, R4, R17, R18 ;  /* 0x0000001104047224 */ /* 0x000fca00078e0212 */
[----:B------:R-:W-:Y:S01]  /*2620*/  IADD3 R4, R37, R4, RZ ;  /* 0x0000000425047210 */ /* 0x000fe20007ffe0ff */
[----:B------:R-:W-:Y:S05]  /*2630*/  BRA `(.L_x_505) ;  /* 0x0000016000007947 */ /* 0x000fea0003800000 */
.L_x_504:
        /* <DEDUP_REMOVED lines=22> */
.L_x_505:
[----:B------:R-:W-:Y:S05]  /*27a0*/  BSYNC B0 ;  /* 0x0000000000007941 */ /* 0x000fea0003800000 */
.L_x_503:
        /* <DEDUP_REMOVED lines=38> */
[----:B------:R-:W-:Y:S05]  /*2a10*/  CALL.REL.NOINC `($__internal_10_$__cuda_sm20_div_s64) ;  /* 0x00001ff000007944 */ /* 0x000fea0003c00000 */
        /* <DEDUP_REMOVED lines=12> */
.L_x_507:
        /* <DEDUP_REMOVED lines=23> */
.L_x_508:
[----:B------:R-:W-:Y:S05]  /*2c50*/  BSYNC B0 ;  /* 0x0000000000007941 */ /* 0x000fea0003800000 */
.L_x_506:
        /* <DEDUP_REMOVED lines=19> */
.L_x_510:
        /* <DEDUP_REMOVED lines=22> */
.L_x_511:
[----:B------:R-:W-:Y:S05]  /*2ef0*/  BSYNC B0 ;  /* 0x0000000000007941 */ /* 0x000fea0003800000 */
.L_x_509:
        /* <DEDUP_REMOVED lines=20> */
.L_x_513:
        /* <DEDUP_REMOVED lines=23> */
.L_x_514:
[----:B------:R-:W-:Y:S05]  /*31b0*/  BSYNC B0 ;  /* 0x0000000000007941 */ /* 0x000fea0003800000 */
.L_x_512:
        /* <DEDUP_REMOVED lines=25> */
[----:B------:R-:W-:Y:S05]  /*3350*/  CALL.REL.NOINC `($__internal_10_$__cuda_sm20_div_s64) ;  /* 0x000016b000007944 */ /* 0x000fea0003c00000 */
        /* <DEDUP_REMOVED lines=12> */
.L_x_516:
        /* <DEDUP_REMOVED lines=23> */
.L_x_517:
[----:B------:R-:W-:Y:S05]  /*3590*/  BSYNC B0 ;  /* 0x0000000000007941 */ /* 0x000fea0003800000 */
.L_x_515:
        /* <DEDUP_REMOVED lines=29> */
.L_x_519:
        /* <DEDUP_REMOVED lines=23> */
.L_x_520:
[----:B------:R-:W-:Y:S05]  /*38e0*/  BSYNC B0 ;  /* 0x0000000000007941 */ /* 0x000fea0003800000 */
.L_x_518:
        /* <DEDUP_REMOVED lines=20> */
.L_x_496:
[----:B------:R-:W-:-:S04]  /*3a30*/  LEA R2, P0, R36, c[0x0][0x200], 0x2 ;  /* 0x0000800024027a11 */ /* 0x000fc800078010ff */
[----:B------:R-:W-:-:S05]  /*3a40*/  LEA.HI.X R3, R36, c[0x0][0x204], R37, 0x2, P0 ;  /* 0x0000810024037a11 */ /* 0x000fca00000f1425 */
[----:B------:R0:W-:Y:S04]  /*3a50*/  STG.E [R2.64], R28 ;  /* 0x0000001c02007986 */ /* 0x0001e8000c10190a */
.L_x_495:
[----:B------:R-:W-:Y:S05]  /*3a60*/  BSYNC B1 ;  /* 0x0000000000017941 */ /* 0x000fea0003800000 */
.L_x_494:
[----:B------:R-:W1:Y:S01]  /*3a70*/  S2R R24, SR_TID.X ;  /* 0x0000000000187919 */ /* 0x000e620000002100 */
[----:B------:R-:W-:Y:S01]  /*3a80*/  IMAD.MOV.U32 R20, RZ, RZ, c[0x0][0x314] ;  /* 0x0000c500ff147624 */ /* 0x000fe200078e00ff */
[----:B------:R-:W-:Y:S01]  /*3a90*/  CS2R R4, SRZ ;  /* 0x0000000000047805 */ /* 0x000fe2000001ff00 */
[----:B------:R-:W-:Y:S01]  /*3aa0*/  IMAD.MOV.U32 R8, RZ, RZ, RZ ;  /* 0x000000ffff087224 */ /* 0x000fe200078e00ff */
[----:B-1----:R-:W-:-:S04]  /*3ab0*/  SHF.R.S32.HI R23, RZ, 0x1f, R24 ;  /* 0x0000001fff177819 */ /* 0x002fc80000011418 */
[CC--:B0-----:R-:W-:Y:S02]  /*3ac0*/  LEA.HI R2, R23.reuse, R24.reuse, RZ, 0x4 ;  /* 0x0000001817027211 */ /* 0x0c1fe400078f20ff */
[----:B------:R-:W-:Y:S02]  /*3ad0*/  LEA.HI R23, R23, R24, RZ, 0x5 ;  /* 0x0000001817177211 */ /* 0x000fe400078f28ff */
[----:B------:R-:W-:-:S05]  /*3ae0*/  LOP3.LUT R3, R2, 0xfffffff0, RZ, 0xc0, !PT ;  /* 0xfffffff002037812 */ /* 0x000fca00078ec0ff */
[----:B------:R-:W-:Y:S01]  /*3af0*/  IMAD.IADD R0, R24, 0x1, -R3 ;  /* 0x0000000118007824 */ /* 0x000fe200078e0a03 */
[----:B------:R-:W-:Y:S02]  /*3b00*/  LOP3.LUT R3, R23, 0x3fffffe0, RZ, 0xc0, !PT ;  /* 0x3fffffe017037812 */ /* 0x000fe400078ec0ff */
[----:B------:R-:W-:Y:S02]  /*3b10*/  SHF.R.S32.HI R23, RZ, 0x5, R23 ;  /* 0x00000005ff177819 */ /* 0x000fe40000011417 */
[----:B------:R-:W-:-:S04]  /*3b20*/  ISETP.GE.AND P0, PT, R0, c[0x0][0x314], PT ;  /* 0x0000c50000007a0c */ /* 0x000fc80003f06270 */
[C---:B------:R-:W-:Y:S01]  /*3b30*/  ISETP.GT.OR P0, PT, R24.reuse, 0x3f, P0 ;  /* 0x0000003f1800780c */ /* 0x040fe20000704670 */
[----:B------:R-:W-:-:S04]  /*3b40*/  IMAD.IADD R24, R24, 0x1, -R3 ;  /* 0x0000000118187824 */ /* 0x000fc800078e0a03 */
[----:B------:R-:W-:-:S08]  /*3b50*/  IMAD.SHL.U32 R24, R24, 0x4, RZ ;  /* 0x0000000418187824 */ /* 0x000fd000078e00ff */
[----:B------:R-:W-:Y:S01]  /*3b60*/  @!P0 FADD.FTZ R6, -R28, R29 ;  /* 0x0000001d1c068221 */ /* 0x000fe20000010100 */
[----:B------:R-:W-:Y:S02]  /*3b70*/  @!P0 SHF.R.S32.HI R7, RZ, 0x4, R2 ;  /* 0x00000004ff078819 */ /* 0x000fe40000011402 */
[----:B------:R-:W-:Y:S01]  /*3b80*/  CS2R R2, SRZ ;  /* 0x0000000000027805 */ /* 0x000fe2000001ff00 */
[----:B------:R-:W-:Y:S02]  /*3b90*/  @!P0 FMUL.FTZ R6, R6, 1.4426950216293334961 ;  /* 0x3fb8aa3b06068820 */ /* 0x000fe40000410000 */
[----:B------:R-:W-:Y:S02]  /*3ba0*/  @!P0 IMAD R7, R0, 0x5, R7 ;  /* 0x0000000500078824 */ /* 0x000fe400078e0207 */
[----:B------:R-:W-:Y:S02]  /*3bb0*/  IMAD.MOV.U32 R0, RZ, RZ, RZ ;  /* 0x000000ffff007224 */ /* 0x000fe400078e00ff */
[----:B------:R-:W0:Y:S02]  /*3bc0*/  @!P0 MUFU.EX2 R6, R6 ;  /* 0x0000000600068308 */ /* 0x000e240000000800 */
[----:B0-----:R0:W-:Y:S04]  /*3bd0*/  @!P0 STS [R7.X4], R6 ;  /* 0x0000000607008388 */ /* 0x0011e80000004800 */
[----:B------:R-:W-:Y:S01]  /*3be0*/  BAR.SYNC.DEFER_BLOCKING 0x0 ;  /* 0x0000000000007b1d */ /* 0x000fe20000010000 */
[----:B------:R-:W-:Y:S01]  /*3bf0*/  ISETP.GE.AND P0, PT, R20, 0x1, PT ;  /* 0x000000011400780c */ /* 0x000fe20003f06270 */
[----:B0-----:R-:W-:-:S12]  /*3c00*/  CS2R R6, SRZ ;  /* 0x0000000000067805 */ /* 0x001fd8000001ff00 */
        /* <DEDUP_REMOVED lines=28> */
.L_x_523:
[----:B------:R0:W2:Y:S01]  /*3dd0*/  @!P3 LDG.E.128 R12, [R30.64+-0x200] ;  /* 0xfffe000a1e0cb981 */ /* 0x0000a2000c1e1d00 */
[C---:B------:R-:W-:Y:S02]  /*3de0*/  IADD3 R28, P1, R26.reuse, R30, RZ ;  /* 0x0000001e1a1c7210 */ /* 0x040fe40007f3e0ff */
[----:B------:R-:W-:Y:S01]  /*3df0*/  IADD3 R21, R21, 0x4, RZ ;  /* 0x0000000415157810 */ /* 0x000fe20007ffe0ff */
[----:B------:R0:W3:Y:S01]  /*3e00*/  @!P3 LDG.E.128 R16, [R30.64] ;  /* 0x0000000a1e10b981 */ /* 0x0000e2000c1e1d00 */
[----:B------:R-:W-:Y:S02]  /*3e10*/  PLOP3.LUT P3, PT, P0, PT, PT, 0x80, 0x0 ;  /* 0x000000000000781c */ /* 0x000fe4000076f070 */
[----:B------:R-:W-:Y:S01]  /*3e20*/  IADD3.X R29, R27, R31, RZ, P1, !PT ;  /* 0x0000001f1b1d7210 */ /* 0x000fe20000ffe4ff */
        /* <DEDUP_REMOVED lines=51> */
.L_x_522:
[----:B------:R-:W-:-:S04]  /*4160*/  IADD3 R9, -R21, c[0x0][0x314], RZ ;  /* 0x0000c50015097a10 */ /* 0x000fc80007ffe1ff */
[----:B------:R-:W-:-:S13]  /*4170*/  ISETP.GT.AND P0, PT, R9, 0x1, PT ;  /* 0x000000010900780c */ /* 0x000fda0003f04270 */
[----:B------:R-:W-:Y:S05]  /*4180*/  @!P0 BRA `(.L_x_524) ;  /* 0x0000020000008947 */ /* 0x000fea0003800000 */
[----:B------:R-:W-:Y:S01]  /*4190*/  ISETP.GE.AND P0, PT, R23, R22, PT ;  /* 0x000000161700720c */ /* 0x000fe20003f06270 */
[----:B------:R-:W0:Y:S01]  /*41a0*/  LDS R35, [R10] ;  /* 0x000000000a237984 */ /* 0x000e220000000800 */
[----:B------:R-:W-:-:S03]  /*41b0*/  IADD3 R36, P1, R26, R30, RZ ;  /* 0x0000001e1a247210 */ /* 0x000fc60007f3e0ff */
[----:B------:R1:W2:Y:S08]  /*41c0*/  LDS R34, [R10+0x14] ;  /* 0x000014000a227984 */ /* 0x0002b00000000800 */
[----:B------:R-:W0:Y:S04]  /*41d0*/  @!P0 LDG.E.128 R12, [R30.64+-0x200] ;  /* 0xfffe000a1e0c8981 */ /* 0x000e28000c1e1d00 */
[----:B------:R-:W3:Y:S01]  /*41e0*/  @!P0 LDG.E.128 R16, [R30.64] ;  /* 0x0000000a1e108981 */ /* 0x000ee2000c1e1d00 */
[----:B------:R-:W-:Y:S01]  /*41f0*/  IADD3.X R37, R27, R31, RZ, P1, !PT ;  /* 0x0000001f1b257210 */ /* 0x000fe20000ffe4ff */
[----:B0-----:R-:W-:-:S02]  /*4200*/  FFMA.FTZ R33, R12, R35, R8 ;  /* 0x000000230c217223 */ /* 0x001fc40000010008 */
[-C--:B------:R-:W-:Y:S02]  /*4210*/  FFMA.FTZ R32, R13, R35.reuse, R7 ;  /* 0x000000230d207223 */ /* 0x080fe40000010007 */
[-C--:B------:R-:W-:Y:S02]  /*4220*/  FFMA.FTZ R29, R14, R35.reuse, R6 ;  /* 0x000000230e1d7223 */ /* 0x080fe40000010006 */
[-C--:B------:R-:W-:Y:S02]  /*4230*/  FFMA.FTZ R28, R15, R35.reuse, R5 ;  /* 0x000000230f1c7223 */ /* 0x080fe40000010005 */
[-C--:B---3--:R-:W-:Y:S01]  /*4240*/  FFMA.FTZ R25, R16, R35.reuse, R4 ;  /* 0x0000002310197223 */ /* 0x088fe20000010004 */
[----:B------:R-:W2:Y:S01]  /*4250*/  @!P0 LDG.E.128 R12, [R36.64+-0x200] ;  /* 0xfffe000a240c8981 */ /* 0x000ea2000c1e1d00 */
[-C--:B------:R-:W-:Y:S02]  /*4260*/  FFMA.FTZ R20, R17, R35.reuse, R3 ;  /* 0x0000002311147223 */ /* 0x080fe40000010003 */
[----:B------:R-:W-:-:S02]  /*4270*/  FFMA.FTZ R9, R18, R35, R2 ;  /* 0x0000002312097223 */ /* 0x000fc40000010002 */
[----:B------:R-:W-:Y:S02]  /*4280*/  FFMA.FTZ R0, R19, R35, R0 ;  /* 0x0000002313007223 */ /* 0x000fe40000010000 */
[----:B------:R-:W3:Y:S01]  /*4290*/  @!P0 LDG.E.128 R16, [R36.64] ;  /* 0x0000000a24108981 */ /* 0x000ee2000c1e1d00 */
[----:B------:R-:W-:Y:S02]  /*42a0*/  IADD3 R30, P0, R26, R36, RZ ;  /* 0x000000241a1e7210 */ /* 0x000fe40007f1e0ff */
[----:B------:R-:W-:Y:S02]  /*42b0*/  IADD3 R21, R21, 0x1, RZ ;  /* 0x0000000115157810 */ /* 0x000fe40007ffe0ff */
[----:B------:R-:W-:Y:S02]  /*42c0*/  IADD3 R26, R10, 0x14, RZ ;  /* 0x000000140a1a7810 */ /* 0x000fe40007ffe0ff */
[----:B------:R-:W-:Y:S02]  /*42d0*/  IADD3.X R31, R27, R37, RZ, P0, !PT ;  /* 0x000000251b1f7210 */ /* 0x000fe400007fe4ff */
[----:B------:R-:W-:-:S02]  /*42e0*/  PLOP3.LUT P4, PT, PT, PT, PT, 0x8, 0x0 ;  /* 0x000000000000781c */ /* 0x000fc40003f8e170 */
[----:B------:R-:W-:Y:S02]  /*42f0*/  IADD3 R21, R21, 0x1, RZ ;  /* 0x0000000115157810 */ /* 0x000fe40007ffe0ff */
[----:B-1----:R-:W-:Y:S01]  /*4300*/  IADD3 R10, R26, 0x14, RZ ;  /* 0x000000141a0a7810 */ /* 0x002fe20007ffe0ff */
[-C--:B--2---:R-:W-:Y:S02]  /*4310*/  FFMA.FTZ R8, R12, R34.reuse, R33 ;  /* 0x000000220c087223 */ /* 0x084fe40000010021 */
[-C--:B------:R-:W-:Y:S02]  /*4320*/  FFMA.FTZ R7, R13, R34.reuse, R32 ;  /* 0x000000220d077223 */ /* 0x080fe40000010020 */
[-C--:B------:R-:W-:Y:S02]  /*4330*/  FFMA.FTZ R6, R14, R34.reuse, R29 ;  /* 0x000000220e067223 */ /* 0x080fe4000001001d */
[-C--:B------:R-:W-:Y:S02]  /*4340*/  FFMA.FTZ R5, R15, R34.reuse, R28 ;  /* 0x000000220f057223 */ /* 0x080fe4000001001c */
[----:B---3--:R-:W-:-:S02]  /*4350*/  FFMA.FTZ R4, R16, R34, R25 ;  /* 0x0000002210047223 */ /* 0x008fc40000010019 */
[-C--:B------:R-:W-:Y:S02]  /*4360*/  FFMA.FTZ R3, R17, R34.reuse, R20 ;  /* 0x0000002211037223 */ /* 0x080fe40000010014 */
[-C--:B------:R-:W-:Y:S02]  /*4370*/  FFMA.FTZ R2, R18, R34.reuse, R9 ;  /* 0x0000002212027223 */ /* 0x080fe40000010009 */
[----:B------:R-:W-:Y:S02]  /*4380*/  FFMA.FTZ R0, R19, R34, R0 ;  /* 0x0000002213007223 */ /* 0x000fe40000010000 */
.L_x_524:
[----:B------:R-:W-:-:S13]  /*4390*/  ISETP.LT.OR P4, PT, R21, c[0x0][0x314], P4 ;  /* 0x0000c50015007a0c */ /* 0x000fda0002781670 */
[----:B------:R-:W-:Y:S05]  /*43a0*/  @!P4 BRA `(.L_x_521) ;  /* 0x000000f00000c947 */ /* 0x000fea0003800000 */
[----:B------:R-:W-:Y:S01]  /*43b0*/  ISETP.GE.AND P0, PT, R23, R22, PT ;  /* 0x000000161700720c */ /* 0x000fe20003f06270 */
[----:B------:R-:W-:-:S12]  /*43c0*/  BSSY B0, `(.L_x_525) ;  /* 0x0000004000007945 */ /* 0x000fd80003800000 */
[----:B------:R-:W-:Y:S05]  /*43d0*/  @P0 BRA `(.L_x_526) ;  /* 0x0000002000000947 */ /* 0x000fea0003800000 */
[----:B------:R0:W5:Y:S04]  /*43e0*/  LDG.E.128 R12, [R30.64+-0x200] ;  /* 0xfffe000a1e0c7981 */ /* 0x000168000c1e1d00 */
[----:B------:R0:W5:Y:S02]  /*43f0*/  LDG.E.128 R16, [R30.64] ;  /* 0x0000000a1e107981 */ /* 0x000164000c1e1d00 */
.L_x_526:
[----:B------:R-:W-:Y:S05]  /*4400*/  BSYNC B0 ;  /* 0x0000000000007941 */ /* 0x000fea0003800000 */
.L_x_525:
        /* <DEDUP_REMOVED lines=9> */
.L_x_521:
        /* <DEDUP_REMOVED lines=74> */
[----:B------:R-:W-:-:S03]  /*4940*/  IADD3 R7, R24, 0x80, RZ ;  /* 0x0000008018077810 */ /* 0x000fc60007ffe0ff */
[----:B------:R-:W-:Y:S01]  /*4950*/  IMAD.IADD R6, R3, 0x1, R0 ;  /* 0x0000000103067824 */ /* 0x000fe200078e0200 */
[CC--:B------:R-:W-:Y:S02]  /*4960*/  IADD3 R0, P1, R24.reuse, R2.reuse, RZ ;  /* 0x0000000218007210 */ /* 0x0c0fe40007f3e0ff */
[C---:B------:R-:W-:Y:S02]  /*4970*/  IADD3 R2, P0, R7.reuse, R2, RZ ;  /* 0x0000000207027210 */ /* 0x040fe40007f1e0ff */
[-C--:B------:R-:W-:Y:S02]  /*4980*/  LEA.HI.X.SX32 R3, R24, R6.reuse, 0x1, P1 ;  /* 0x0000000618037211 */ /* 0x080fe400008f0eff */
[----:B------:R-:W-:Y:S02]  /*4990*/  LEA.HI.X.SX32 R7, R7, R6, 0x1, P0 ;  /* 0x0000000607077211 */ /* 0x000fe400000f0eff */
[----:B------:R-:W-:Y:S02]  /*49a0*/  LEA R10, P1, R0, c[0x0][0x1d0], 0x1 ;  /* 0x00007400000a7a11 */ /* 0x000fe400078208ff */
[----:B------:R-:W-:-:S02]  /*49b0*/  LEA R6, P0, R2, c[0x0][0x1d0], 0x1 ;  /* 0x0000740002067a11 */ /* 0x000fc400078008ff */
[----:B------:R-:W-:Y:S02]  /*49c0*/  LEA.HI.X R11, R0, c[0x0][0x1d4], R3, 0x1, P1 ;  /* 0x00007500000b7a11 */ /* 0x000fe400008f0c03 */
[----:B------:R-:W-:-:S03]  /*49d0*/  LEA.HI.X R7, R2, c[0x0][0x1d4], R7, 0x1, P0 ;  /* 0x0000750002077a11 */ /* 0x000fc600000f0c07 */
[----:B------:R-:W-:Y:S04]  /*49e0*/  STG.E.64 [R10.64], R8 ;  /* 0x000000080a007986 */ /* 0x000fe8000c101b0a */
[----:B------:R-:W-:Y:S01]  /*49f0*/  STG.E.64 [R6.64], R4 ;  /* 0x0000000406007986 */ /* 0x000fe2000c101b0a */
[----:B------:R-:W-:Y:S05]  /*4a00*/  EXIT ;  /* 0x000000000000794d */ /* 0x000fea0003800000 */
        .weak           $__internal_10_$__cuda_sm20_div_s64
        .type           $__internal_10_$__cuda_sm20_div_s64,@function
        .size           $__internal_10_$__cuda_sm20_div_s64,(.L_x_8726 - $__internal_10_$__cuda_sm20_div_s64)
$__internal_10_$__cuda_sm20_div_s64:
        /* <DEDUP_REMOVED lines=83> */
[----:B------:R-:W-:Y:S06]  /*4f40*/  RET.REL.NODEC R26 `(_ZN5flash32flash_fwd_splitkv_combine_kernelI23Flash_fwd_kernel_traitsILi256ELi64ELi64ELi4ELb0ELb0EN7cutlass6half_tE19Flash_kernel_traitsILi256ELi64ELi64ELi4ES3_EELi4ELi4ELb1EEEvNS_16Flash_fwd_paramsE) ;  /* 0xffffb0b01a007950 */ /* 0x000fec0003c3ffff */
.L_x_527:
        /* <DEDUP_REMOVED lines=11> */
.L_x_8726:


//--------------------- .text._ZN5flash32flash_fwd_splitkv_combine_kernelI23Flash_fwd_kernel_traitsILi256ELi64ELi64ELi4ELb0ELb0EN7cutlass6half_tE19Flash_kernel_traitsILi256ELi64ELi64ELi4ES3_EELi4ELi3ELb1EEEvNS_16Flash_fwd_paramsE --------------------------
	.section	.text._ZN5flash32flash_fwd_splitkv_combine_kernelI23Flash_fwd_kernel_traitsILi256ELi64ELi64ELi4ELb0ELb0EN7cutlass6half_tE19Flash_kernel_traitsILi256ELi64ELi64ELi4ES3_EELi4ELi3ELb1EEEvNS_16Flash_fwd_paramsE,"ax",@progbits
	.sectioninfo	@"SHI_REGISTERS=52"
	.align	128
        .global         _ZN5flash32flash_fwd_splitkv_combine_kernelI23Flash_fwd_kernel_traitsILi256ELi64ELi64ELi4ELb0ELb0EN7cutlass6half_tE19Flash_kernel_traitsILi256ELi64ELi64ELi4ES3_EELi4ELi3ELb1EEEvNS_16Flash_fwd_paramsE
        .type           _ZN5flash32flash_fwd_splitkv_combine_kernelI23Flash_fwd_kernel_traitsILi256ELi64ELi64ELi4ELb0ELb0EN7cutlass6half_tE19Flash_kernel_traitsILi256ELi64ELi64ELi4ES3_EELi4ELi3ELb1EEEvNS_16Flash_fwd_paramsE,@function
        .size           _ZN5flash32flash_fwd_splitkv_combine_kernelI23Flash_fwd_kernel_traitsILi256ELi64ELi64ELi4ELb0ELb0EN7cutlass6half_tE19Flash_kernel_traitsILi256ELi64ELi64ELi4ES3_EELi4ELi3ELb1EEEvNS_16Flash_fwd_paramsE,(.L_x_8727 - _ZN5flash32flash_fwd_splitkv_combine_kernelI23Flash_fwd_kernel_traitsILi256ELi64ELi64ELi4ELb0ELb0EN7cutlass6half_tE19Flash_kernel_traitsILi256ELi64ELi64ELi4ES3_EELi4ELi3ELb1EEEvNS_16Flash_fwd_paramsE)
        .other          _ZN5flash32flash_fwd_splitkv_combine_kernelI23Flash_fwd_kernel_traitsILi256ELi64ELi64ELi4ELb0ELb0EN7cutlass6half_tE19Flash_kernel_traitsILi256ELi64ELi64ELi4ES3_EELi4ELi3ELb1EEEvNS_16Flash_fwd_paramsE,@"STO_CUDA_ENTRY STV_DEFAULT"
_ZN5flash32flash_fwd_splitkv_combine_kernelI23Flash_fwd_kernel_traitsILi256ELi64ELi64ELi4ELb0ELb0EN7cutlass6half_tE19Flash_kernel_traitsILi256ELi64ELi64ELi4ES3_EELi4ELi3ELb1EEEvNS_16Flash_fwd_paramsE:
.text._ZN5flash32flash_fwd_splitkv_combine_kernelI23Flash_fwd_kernel_traitsILi256ELi64ELi64ELi4ELb0ELb0EN7cutlass6half_tE19Flash_kernel_traitsILi256ELi64ELi64ELi4ES3_EELi4ELi3ELb1EEEvNS_16Flash_fwd_paramsE:
        /* <DEDUP_REMOVED lines=23> */
[----:B------:R-:W-:Y:S05]  /*0170*/  CALL.REL.NOINC `($__internal_11_$__cuda_sm20_div_s64) ;  /* 0x0000485000007944 */ /* 0x000fea0003c00000 */
[----:B------:R-:W-:Y:S05]  /*0180*/  BRA `(.L_x_529) ;  /* 0x0000013000007947 */ /* 0x000fea0003800000 */
.L_x_528:
        /* <DEDUP_REMOVED lines=19> */
.L_x_529:
        /* <DEDUP_REMOVED lines=12> */
[----:B------:R-:W-:Y:S05]  /*0380*/  CALL.REL.NOINC `($__internal_11_$__cuda_sm20_div_s64) ;  /* 0x0000464000007944 */ /* 0x000fea0003c00000 */
[----:B------:R-:W-:Y:S02]  /*0390*/  MOV R8, R20 ;  /* 0x0000001400087202 */ /* 0x000fe40000000f00 */
[----:B------:R-:W-:Y:S01]  /*03a0*/  MOV R9, R21 ;  /* 0x0000001500097202 */ /* 0x000fe20000000f00 */
[----:B------:R-:W-:Y:S05]  /*03b0*/  BRA `(.L_x_532) ;  /* 0x0000013000007947 */ /* 0x000fea0003800000 */
.L_x_531:
        /* <DEDUP_REMOVED lines=19> */
.L_x_532:
[----:B------:R-:W-:Y:S05]  /*04f0*/  BSYNC B0 ;  /* 0x0000000000007941 */ /* 0x000fea0003800000 */
.L_x_530:
        /* <DEDUP_REMOVED lines=43> */
.L_x_534:
        /* <DEDUP_REMOVED lines=19> */
.L_x_535:
[----:B------:R-:W-:Y:S05]  /*08e0*/  BSYNC B0 ;  /* 0x0000000000007941 */ /* 0x000fea0003800000 */
.L_x_533:
        /* <DEDUP_REMOVED lines=74> */
[----:B------:R-:W-:Y:S02]  /*0d90*/  MOV R32, R20 ;  /* 0x0000001400207202 */ /* 0x000fe40000000f00 */
[----:B------:R-:W-:Y:S01]  /*0da0*/  MOV R33, R21 ;  /* 0x0000001500217202 */ /* 0x000fe20000000f00 */
[----:B------:R-:W-:Y:S05]  /*0db0*/  BRA `(.L_x_538) ;  /* 0x0000013000007947 */ /* 0x000fea0003800000 */
.L_x_537:
        /* <DEDUP_REMOVED lines=19> */
.L_x_538:
[----:B------:R-:W-:Y:S05]  /*0ef0*/  BSYNC B0 ;  /* 0x0000000000007941 */ /* 0x000fea0003800000 */
.L_x_536:
        /* <DEDUP_REMOVED lines=41> */
.L_x_540:
        /* <DEDUP_REMOVED lines=19> */
.L_x_541:
[----:B------:R-:W-:Y:S05]  /*12c0*/  BSYNC B0 ;  /* 0x0000000000007941 */ /* 0x000fea0003800000 */
.L_x_539:
        /* <DEDUP_REMOVED lines=131> */
.L_x_543:
[----:B------:R-:W-:Y:S05]  /*1b00*/  BSYNC B0 ;  /* 0x0000000000007941 */ /* 0x000fea0003800000 */
.L_x_542:
        /* <DEDUP_REMOVED lines=91> */
.L_x_548:
        /* <DEDUP_REMOVED lines=22> */
.L_x_549:
[----:B------:R-:W-:Y:S05]  /*2220*/  BSYNC B0 ;  /* 0x0000000000007941 */ /* 0x000fea0003800000 */
.L_x_547:
[----:B------:R-:W-:Y:S01]  /*2230*/  LOP3.LUT R19, R17, R0, RZ, 0xfc, !PT ;  /* 0x0000000011137212 */ /* 0x000fe200078efcff */
[----:B------:R-:W-:Y:S03]  /*2240*/  BSSY B0, `(.L_x_550) ;  /* 0x0000028000007945 */ /* 0x000fe60003800000 */
[----:B------:R-:W-:-:S13]  /*2250*/  ISETP.NE.U32.AND P0, PT, R19, RZ, PT ;  /* 0x000000ff1300720c */ /* 0x000fda0003f05070 */
[----:B------:R-:W-:Y:S05]  /*2260*/  @!P0 BRA `(.L_x_551) ;  /* 0x000000f000008947 */ /* 0x000fea0003800000 */
[----:B------:R-:W-:Y:S01]  /*2270*/  IMAD.MOV.U32 R24, RZ, RZ, R30 ;  /* 0x000000ffff187224 */ /* 0x000fe200078e001e */
[----:B------:R-:W-:Y:S02]  /*2280*/  MOV R23, R0 ;  /* 0x0000000000177202 */ /* 0x000fe40000000f00 */
[----:B------:R-:W-:Y:S02]  /*2290*/  MOV R22, 0x22b0 ;  /* 0x000022b000167802 */ /* 0x000fe40000000f00 */
[----:B------:R-:W-:Y:S05]  /*22a0*/  CALL.REL.NOINC `($__internal_11_$__cuda_sm20_div_s64) ;  /* 0x0000272000007944 */ /* 0x000fea0003c00000 */
        /* <DEDUP_REMOVED lines=11> */
.L_x_551:
        /* <DEDUP_REMOVED lines=22> */
.L_x_552:
[----:B------:R-:W-:Y:S05]  /*24c0*/  BSYNC B0 ;  /* 0x0000000000007941 */ /* 0x000fea0003800000 */
.L_x_550:
        /* <DEDUP_REMOVED lines=11> */
[----:B------:R-:W-:Y:S05]  /*2580*/  CALL.REL.NOINC `($__internal_11_$__cuda_sm20_div_s64) ;  /* 0x0000244000007944 */ /* 0x000fea0003c00000 */
[----:B------:R-:W-:-:S04]  /*2590*/  IADD3 R17, P0, RZ, -R20, RZ ;  /* 0x80000014ff117210 */ /* 0x000fc80007f1e0ff */
[----:B------:R-:W-:Y:S01]  /*25a0*/  IADD3.X R18, RZ, ~R21, RZ, P0, !PT ;  /* 0x80000015ff127210 */ /* 0x000fe200007fe4ff */
[----:B------:R-:W-:-:S04]  /*25b0*/  IMAD.WIDE.U32 R36, R5, R17, R36 ;  /* 0x0000001105247225 */ /* 0x000fc800078e0024 */
[----:B------:R-:W-:-:S04]  /*25c0*/  IMAD R18, R18, R5, RZ ;  /* 0x0000000512127224 */ /* 0x000fc800078e02ff */
[----:B------:R-:W-:-:S05]  /*25d0*/  IMAD R4, R4, R17, R18 ;  /* 0x0000001104047224 */ /* 0x000fca00078e0212 */
[----:B------:R-:W-:Y:S01]  /*25e0*/  IADD3 R4, R37, R4, RZ ;  /* 0x0000000425047210 */ /* 0x000fe20007ffe0ff */
[----:B------:R-:W-:Y:S05]  /*25f0*/  BRA `(.L_x_555) ;  /* 0x0000016000007947 */ /* 0x000fea0003800000 */
.L_x_554:
        /* <DEDUP_REMOVED lines=22> */
.L_x_555:
[----:B------:R-:W-:Y:S05]  /*2760*/  BSYNC B0 ;  /* 0x0000000000007941 */ /* 0x000fea0003800000 */
.L_x_553:
        /* <DEDUP_REMOVED lines=38> */
[----:B------:R-:W-:Y:S05]  /*29d0*/  CALL.REL.NOINC `($__internal_11_$__cuda_sm20_div_s64) ;  /* 0x00001ff000007944 */ /* 0x000fea0003c00000 */
        /* <DEDUP_REMOVED lines=12> */
.L_x_557:
        /* <DEDUP_REMOVED lines=23> */
.L_x_558:
[----:B------:R-:W-:Y:S05]  /*2c10*/  BSYNC B0 ;  /* 0x0000000000007941 */ /* 0x000fea0003800000 */
.L_x_556:
        /* <DEDUP_REMOVED lines=19> */
.L_x_560:
        /* <DEDUP_REMOVED lines=22> */
.L_x_561:
[----:B------:R-:W-:Y:S05]  /*2eb0*/  BSYNC B0 ;  /* 0x0000000000007941 */ /* 0x000fea0003800000 */
.L_x_559:
        /* <DEDUP_REMOVED lines=20> */
.L_x_563:
        /* <DEDUP_REMOVED lines=23> */
.L_x_564:
[----:B------:R-:W-:Y:S05]  /*3170*/  BSYNC B0 ;  /* 0x0000000000007941 */ /* 0x000fea0003800000 */
.L_x_562:
        /* <DEDUP_REMOVED lines=25> */
[----:B------:R-:W-:Y:S05]  /*3310*/  CALL.REL.NOINC `($__internal_11_$__cuda_sm20_div_s64) ;  /* 0x000016b000007944 */ /* 0x000fea0003c00000 */
        /* <DEDUP_REMOVED lines=12> */
.L_x_566:
        /* <DEDUP_REMOVED lines=23> */
.L_x_567:
[----:B------:R-:W-:Y:S05]  /*3550*/  BSYNC B0 ;  /* 0x0000000000007941 */ /* 0x000fea0003800000 */
.L_x_565:
        /* <DEDUP_REMOVED lines=29> */
.L_x_569:
        /* <DEDUP_REMOVED lines=23> */
.L_x_570:
[----:B------:R-:W-:Y:S05]  /*38a0*/  BSYNC B0 ;  /* 0x0000000000007941 */ /* 0x000fea0003800000 */
.L_x_568:
        /* <DEDUP_REMOVED lines=20> */
.L_x_546:
[----:B------:R-:W-:-:S04]  /*39f0*/  LEA R2, P0, R36, c[0x0][0x200], 0x2 ;  /* 0x0000800024027a11 */ /* 0x000fc800078010ff */
[----:B------:R-:W-:-:S05]  /*3a00*/  LEA.HI.X R3, R36, c[0x0][0x204], R37, 0x2, P0 ;  /* 0x0000810024037a11 */ /* 0x000fca00000f1425 */
[----:B------:R0:W-:Y:S04]  /*3a10*/  STG.E [R2.64], R28 ;  /* 0x0000001c02007986 */ /* 0x0001e8000c10190a */
.L_x_545:
[----:B------:R-:W-:Y:S05]  /*3a20*/  BSYNC B1 ;  /* 0x0000000000017941 */ /* 0x000fea0003800000 */
.L_x_544:
        /* <DEDUP_REMOVED lines=54> */
.L_x_573:
        /* <DEDUP_REMOVED lines=57> */
.L_x_572:
        /* <DEDUP_REMOVED lines=35> */
.L_x_574:
[----:B------:R-:W-:-:S13]  /*4350*/  ISETP.LT.OR P4, PT, R21, c[0x0][0x314], P4 ;  /* 0x0000c50015007a0c */ /* 0x000fda0002781670 */
[----:B------:R-:W-:Y:S05]  /*4360*/  @!P4 BRA `(.L_x_571) ;  /* 0x000000f00000c947 */ /* 0x000fea0003800000 */
[----:B------:R-:W-:Y:S01]  /*4370*/  ISETP.GE.AND P0, PT, R23, R22, PT ;  /* 0x000000161700720c */ /* 0x000fe20003f06270 */
[----:B------:R-:W-:-:S12]  /*4380*/  BSSY B0, `(.L_x_575) ;  /* 0x0000004000007945 */ /* 0x000fd80003800000 */
[----:B------:R-:W-:Y:S05]  /*4390*/  @P0 BRA `(.L_x_576) ;  /* 0x0000002000000947 */ /* 0x000fea0003800000 */
[----:B------:R0:W5:Y:S04]  /*43a0*/  LDG.E.128 R12, [R30.64+-0x200] ;  /* 0xfffe000a1e0c7981 */ /* 0x000168000c1e1d00 */
[----:B------:R0:W5:Y:S02]  /*43b0*/  LDG.E.128 R16, [R30.64] ;  /* 0x0000000a1e107981 */ /* 0x000164000c1e1d00 */
.L_x_576:
[----:B------:R-:W-:Y:S05]  /*43c0*/  BSYNC B0 ;  /* 0x0000000000007941 */ /* 0x000fea0003800000 */
.L_x_575:
        /* <DEDUP_REMOVED lines=9> */
.L_x_571:
        /* <DEDUP_REMOVED lines=87> */
        .weak           $__internal_11_$__cuda_sm20_div_s64
        .type           $__internal_11_$__cuda_sm20_div_s64,@function
        .size           $__internal_11_$__cuda_sm20_div_s64,(.L_x_8727 - $__internal_11_$__cuda_sm20_div_s64)
$__internal_11_$__cuda_sm20_div_s64:
        /* <DEDUP_REMOVED lines=83> */
[----:B------:R-:W-:Y:S06]  /*4f00*/  RET.REL.NODEC R26 `(_ZN5flash32flash_fwd_splitkv_combine_kernelI23Flash_fwd_kernel_traitsILi256ELi64ELi64ELi4ELb0ELb0EN7cutlass6half_tE19Flash_kernel_traitsILi256ELi64ELi64ELi4ES3_EELi4ELi3ELb1EEEvNS_16Flash_fwd_paramsE) ;  /* 0xffffb0f01a007950 */ /* 0x000fec0003c3ffff */
.L_x_577:
        /* <DEDUP_REMOVED lines=15> */
.L_x_8727:


//--------------------- .text._ZN5flash32flash_fwd_splitkv_combine_kernelI23Flash_fwd_kernel_traitsILi256ELi64ELi64ELi4ELb0ELb0EN7cutlass6half_tE19Flash_kernel_traitsILi256ELi64ELi64ELi4ES3_EELi4ELi2ELb1EEEvNS_16Flash_fwd_paramsE --------------------------
	.section	.text._ZN5flash32flash_fwd_splitkv_combine_kernelI23Flash_fwd_kernel_traitsILi256ELi64ELi64ELi4ELb0ELb0EN7cutlass6half_tE19Flash_kernel_traitsILi256ELi64ELi64ELi4ES3_EELi4ELi2ELb1EEEvNS_16Flash_fwd_paramsE,"ax",@progbits
	.sectioninfo	@"SHI_REGISTERS=54"
	.align	128
        .global         _ZN5flash32flash_fwd_splitkv_combine_kernelI23Flash_fwd_kernel_traitsILi256ELi64ELi64ELi4ELb0ELb0EN7cutlass6half_tE19Flash_kernel_traitsILi256ELi64ELi64ELi4ES3_EELi4ELi2ELb1EEEvNS_16Flash_fwd_paramsE
        .type           _ZN5flash32flash_fwd_splitkv_combine_kernelI23Flash_fwd_kernel_traitsILi256ELi64ELi64ELi4ELb0ELb0EN7cutlass6half_tE19Flash_kernel_traitsILi256ELi64ELi64ELi4ES3_EELi4ELi2ELb1EEEvNS_16Flash_fwd_paramsE,@function
        .size           _ZN5flash32flash_fwd_splitkv_combine_kernelI23Flash_fwd_kernel_traitsILi256ELi64ELi64ELi4ELb0ELb0EN7cutlass6half_tE19Flash_kernel_traitsILi256ELi64ELi64ELi4ES3_EELi4ELi2ELb1EEEvNS_16Flash_fwd_paramsE,(.L_x_8728 - _ZN5flash32flash_fwd_splitkv_combine_kernelI23Flash_fwd_kernel_traitsILi256ELi64ELi64ELi4ELb0ELb0EN7cutlass6half_tE19Flash_kernel_traitsILi256ELi64ELi64ELi4ES3_EELi4ELi2ELb1EEEvNS_16Flash_fwd_paramsE)
        .other          _ZN5flash32flash_fwd_splitkv_combine_kernelI23Flash_fwd_kernel_traitsILi256ELi64ELi64ELi4ELb0ELb0EN7cutlass6half_tE19Flash_kernel_traitsILi256ELi64ELi64ELi4ES3_EELi4ELi2ELb1EEEvNS_16Flash_fwd_paramsE,@"STO_CUDA_ENTRY STV_DEFAULT"
_ZN5flash32flash_fwd_splitkv_combine_kernelI23Flash_fwd_kernel_traitsILi256ELi64ELi64ELi4ELb0ELb0EN7cutlass6half_tE19Flash_kernel_traitsILi256ELi64ELi64ELi4ES3_EELi4ELi2ELb1EEEvNS_16Flash_fwd_paramsE:
.text._ZN5flash32flash_fwd_splitkv_combine_kernelI23Flash_fwd_kernel_traitsILi256ELi64ELi64ELi4ELb0ELb0EN7cutlass6half_tE19Flash_kernel_traitsILi256ELi64ELi64ELi4ES3_EELi4ELi2ELb1EEEvNS_16Flash_fwd_paramsE:
        /* <DEDUP_REMOVED lines=23> */
[----:B------:R-:W-:Y:S05]  /*0170*/  CALL.REL.NOINC `($__internal_12_$__cuda_sm20_div_s64) ;  /* 0x0000479000007944 */ /* 0x000fea0003c00000 */
[----:B------:R-:W-:Y:S01]  /*0180*/  MOV R24, R0 ;  /* 0x0000000000187202 */ /* 0x000fe20000000f00 */
[----:B------:R-:W-:Y:S05]  /*0190*/  BRA `(.L_x_579) ;  /* 0x0000013000007947 */ /* 0x000fea0003800000 */
.L_x_578:
        /* <DEDUP_REMOVED lines=19> */
.L_x_579:
        /* <DEDUP_REMOVED lines=10> */
[----:B------:R-:W-:Y:S05]  /*0370*/  CALL.REL.NOINC `($__internal_12_$__cuda_sm20_div_s64) ;  /* 0x0000459000007944 */ /* 0x000fea0003c00000 */
[----:B------:R-:W-:Y:S02]  /*0380*/  MOV R12, R0 ;  /* 0x00000000000c7202 */ /* 0x000fe40000000f00 */
[----:B------:R-:W-:Y:S01]  /*0390*/  MOV R13, R25 ;  /* 0x00000019000d7202 */ /* 0x000fe20000000f00 */
[----:B------:R-:W-:Y:S05]  /*03a0*/  BRA `(.L_x_582) ;  /* 0x0000013000007947 */ /* 0x000fea0003800000 */
.L_x_581:
        /* <DEDUP_REMOVED lines=19> */
.L_x_582:
[----:B------:R-:W-:Y:S05]  /*04e0*/  BSYNC B0 ;  /* 0x0000000000007941 */ /* 0x000fea0003800000 */
.L_x_580:
        /* <DEDUP_REMOVED lines=44> */
.L_x_584:
        /* <DEDUP_REMOVED lines=19> */
.L_x_585:
[----:B------:R-:W-:Y:S05]  /*08e0*/  BSYNC B0 ;  /* 0x0000000000007941 */ /* 0x000fea0003800000 */
.L_x_583:
        /* <DEDUP_REMOVED lines=71> */
[----:B------:R-:W-:Y:S05]  /*0d60*/  CALL.REL.NOINC `($__internal_12_$__cuda_sm20_div_s64) ;  /* 0x00003ba000007944 */ /* 0x000fea0003c00000 */
[----:B------:R-:W-:Y:S02]  /*0d70*/  MOV R32, R0 ;  /* 0x0000000000207202 */ /* 0x000fe40000000f00 */
[----:B------:R-:W-:Y:S01]  /*0d80*/  MOV R33, R25 ;  /* 0x0000001900217202 */ /* 0x000fe20000000f00 */
[----:B------:R-:W-:Y:S05]  /*0d90*/  BRA `(.L_x_588) ;  /* 0x0000013000007947 */ /* 0x000fea0003800000 */
.L_x_587:
        /* <DEDUP_REMOVED lines=19> */
.L_x_588:
[----:B------:R-:W-:Y:S05]  /*0ed0*/  BSYNC B0 ;  /* 0x0000000000007941 */ /* 0x000fea0003800000 */
.L_x_586:
        /* <DEDUP_REMOVED lines=42> */
.L_x_590:
        /* <DEDUP_REMOVED lines=19> */
.L_x_591:
[----:B------:R-:W-:Y:S05]  /*12b0*/  BSYNC B0 ;  /* 0x0000000000007941 */ /* 0x000fea0003800000 */
.L_x_589:
        /* <DEDUP_REMOVED lines=132> */
.L_x_593:
[----:B------:R-:W-:Y:S05]  /*1b00*/  BSYNC B0 ;  /* 0x0000000000007941 */ /* 0x000fea0003800000 */
.L_x_592:
        /* <DEDUP_REMOVED lines=81> */
.L_x_598:
        /* <DEDUP_REMOVED lines=22> */
.L_x_599:
[----:B------:R-:W-:Y:S05]  /*2180*/  BSYNC B0 ;  /* 0x0000000000007941 */ /* 0x000fea0003800000 */
.L_x_597:
        /* <DEDUP_REMOVED lines=8> */
[----:B------:R-:W-:Y:S05]  /*2210*/  CALL.REL.NOINC `($__internal_12_$__cuda_sm20_div_s64) ;  /* 0x000026f000007944 */ /* 0x000fea0003c00000 */
        /* <DEDUP_REMOVED lines=10> */
.L_x_601:
        /* <DEDUP_REMOVED lines=22> */
.L_x_602:
[----:B------:R-:W-:Y:S05]  /*2420*/  BSYNC B0 ;  /* 0x0000000000007941 */ /* 0x000fea0003800000 */
.L_x_600:
        /* <DEDUP_REMOVED lines=11> */
[----:B------:R-:W-:Y:S05]  /*24e0*/  CALL.REL.NOINC `($__internal_12_$__cuda_sm20_div_s64) ;  /* 0x0000242000007944 */ /* 0x000fea0003c00000 */
        /* <DEDUP_REMOVED lines=9> */
.L_x_604:
        /* <DEDUP_REMOVED lines=22> */
.L_x_605:
[----:B------:R-:W-:Y:S05]  /*26e0*/  BSYNC B0 ;  /* 0x0000000000007941 */ /* 0x000fea0003800000 */
.L_x_603:
        /* <DEDUP_REMOVED lines=50> */
.L_x_607:
        /* <DEDUP_REMOVED lines=23> */
.L_x_608:
[----:B------:R-:W-:Y:S05]  /*2b80*/  BSYNC B0 ;  /* 0x0000000000007941 */ /* 0x000fea0003800000 */
.L_x_606:
        /* <DEDUP_REMOVED lines=19> */
.L_x_610:
        /* <DEDUP_REMOVED lines=22> */
.L_x_611:
[----:B------:R-:W-:Y:S05]  /*2e20*/  BSYNC B0 ;  /* 0x0000000000007941 */ /* 0x000fea0003800000 */
.L_x_609:
        /* <DEDUP_REMOVED lines=21> */
.L_x_613:
        /* <DEDUP_REMOVED lines=23> */
.L_x_614:
[----:B------:R-:W-:Y:S05]  /*30f0*/  BSYNC B0 ;  /* 0x0000000000007941 */ /* 0x000fea0003800000 */
.L_x_612:
        /* <DEDUP_REMOVED lines=38> */
.L_x_616:
        /* <DEDUP_REMOVED lines=23> */
.L_x_617:
[----:B------:R-:W-:Y:S05]  /*34d0*/  BSYNC B0 ;  /* 0x0000000000007941 */ /* 0x000fea0003800000 */
.L_x_615:
        /* <DEDUP_REMOVED lines=27> */
.L_x_619:
        /* <DEDUP_REMOVED lines=23> */
.L_x_620:
[----:B------:R-:W-:Y:S05]  /*3800*/  BSYNC B0 ;  /* 0x0000000000007941 */ /* 0x000fea0003800000 */
.L_x_618:
        /* <DEDUP_REMOVED lines=20> */
.L_x_596:
[----:B------:R-:W-:-:S04]  /*3950*/  LEA R2, P0, R34, c[0x0][0x200], 0x2 ;  /* 0x0000800022027a11 */ /* 0x000fc800078010ff */
[----:B------:R-:W-:-:S05]  /*3960*/  LEA.HI.X R3, R34, c[0x0][0x204], R35, 0x2, P0 ;  /* 0x0000810022037a11 */ /* 0x000fca00000f1423 */
[----:B------:R0:W-:Y:S04]  /*3970*/  STG.E [R2.64], R28 ;  /* 0x0000001c02007986 */ /* 0x0001e8000c10190a */
.L_x_595:
[----:B------:R-:W-:Y:S05]  /*3980*/  BSYNC B1 ;  /* 0x0000000000017941 */ /* 0x000fea0003800000 */
.L_x_594:
        /* <DEDUP_REMOVED lines=9> */
[----:B------:R-:W-:-:S04]  /*3a20*/  LOP3.LUT R3, R9, 0x3fffffe0, RZ, 0xc0, !PT ;  /* 0x3fffffe009037812 */ /* 0x000fc800078ec0ff */
[----:B------:R-:W-:Y:S01]  /*3a30*/  ISETP.GE.AND P0, PT, R0, c[0x0][0x314], PT ;  /* 0x0000c50000007a0c */ /* 0x000fe20003f06270 */
[----:B------:R-:W-:-:S03]  /*3a40*/  IMAD.MOV.U32 R0, RZ, RZ, RZ ;  /* 0x000000ffff007224 */ /* 0x000fc600078e00ff */
        /* <DEDUP_REMOVED lines=9> */
[----:B------:R-:W-:Y:S01]  /*3ae0*/  ISETP.GE.AND P0, PT, R20, 0x1, PT ;  /* 0x000000011400780c */ /* 0x000fe20003f06270 */
[----:B0-----:R-:W-:Y:S01]  /*3af0*/  CS2R R6, SRZ ;  /* 0x0000000000067805 */ /* 0x001fe2000001ff00 */
[----:B------:R-:W-:-:S11]  /*3b00*/  SHF.R.S32.HI R23, RZ, 0x5, R9 ;  /* 0x00000005ff177819 */ /* 0x000fd60000011409 */
        /* <DEDUP_REMOVED lines=28> */
.L_x_623:
        /* <DEDUP_REMOVED lines=57> */
.L_x_622:
        /* <DEDUP_REMOVED lines=35> */
.L_x_624:
[----:B------:R-:W-:-:S13]  /*4290*/  ISETP.LT.OR P4, PT, R21, c[0x0][0x314], P4 ;  /* 0x0000c50015007a0c */ /* 0x000fda0002781670 */
[----:B------:R-:W-:Y:S05]  /*42a0*/  @!P4 BRA `(.L_x_621) ;  /* 0x000000f00000c947 */ /* 0x000fea0003800000 */
[----:B------:R-:W-:Y:S01]  /*42b0*/  ISETP.GE.AND P0, PT, R23, R22, PT ;  /* 0x000000161700720c */ /* 0x000fe20003f06270 */
[----:B------:R-:W-:-:S12]  /*42c0*/  BSSY B0, `(.L_x_625) ;  /* 0x0000004000007945 */ /* 0x000fd80003800000 */
[----:B------:R-:W-:Y:S05]  /*42d0*/  @P0 BRA `(.L_x_626) ;  /* 0x0000002000000947 */ /* 0x000fea0003800000 */
[----:B------:R0:W5:Y:S04]  /*42e0*/  LDG.E.128 R12, [R30.64+-0x200] ;  /* 0xfffe000a1e0c7981 */ /* 0x000168000c1e1d00 */
[----:B------:R0:W5:Y:S02]  /*42f0*/  LDG.E.128 R16, [R30.64] ;  /* 0x0000000a1e107981 */ /* 0x000164000c1e1d00 */
.L_x_626:
[----:B------:R-:W-:Y:S05]  /*4300*/  BSYNC B0 ;  /* 0x0000000000007941 */ /* 0x000fea0003800000 */
.L_x_625:
        /* <DEDUP_REMOVED lines=9> */
.L_x_621:
        /* <DEDUP_REMOVED lines=87> */
        .weak           $__internal_12_$__cuda_sm20_div_s64
        .type           $__internal_12_$__cuda_sm20_div_s64,@function
        .size           $__internal_12_$__cuda_sm20_div_s64,(.L_x_8728 - $__internal_12_$__cuda_sm20_div_s64)
$__internal_12_$__cuda_sm20_div_s64:
        /* <DEDUP_REMOVED lines=83> */
[----:B------:R-:W-:Y:S06]  /*4e40*/  RET.REL.NODEC R38 `(_ZN5flash32flash_fwd_splitkv_combine_kernelI23Flash_fwd_kernel_traitsILi256ELi64ELi64ELi4ELb0ELb0EN7cutlass6half_tE19Flash_kernel_traitsILi256ELi64ELi64ELi4ES3_EELi4ELi2ELb1EEEvNS_16Flash_fwd_paramsE) ;  /* 0xffffb1b026007950 */ /* 0x000fec0003c3ffff */
.L_x_627:
        /* <DEDUP_REMOVED lines=11> */
.L_x_8728:


//--------------------- .text._ZN5flash32flash_fwd_splitkv_combine_kernelI23Flash_fwd_kernel_traitsILi256ELi64ELi64ELi4ELb0ELb0EN7cutlass6half_tE19Flash_kernel_traitsILi256ELi64ELi64ELi4ES3_EELi4ELi1ELb1EEEvNS_16Flash_fwd_paramsE --------------------------
	.section	.text._ZN5flash32flash_fwd_splitkv_combine_kernelI23Flash_fwd_kernel_traitsILi256ELi64ELi64ELi4ELb0ELb0EN7cutlass6half_tE19Flash_kernel_traitsILi256ELi64ELi64ELi4ES3_EELi4ELi1ELb1EEEvNS_16Flash_fwd_paramsE,"ax",@progbits
	.sectioninfo	@"SHI_REGISTERS=56"
	.align	128
        .global         _ZN5flash32flash_fwd_splitkv_combine_kernelI23Flash_fwd_kernel_traitsILi256ELi64ELi64ELi4ELb0ELb0EN7cutlass6half_tE19Flash_kernel_traitsILi256ELi64ELi64ELi4ES3_EELi4ELi1ELb1EEEvNS_16Flash_fwd_paramsE
        .type           _ZN5flash32flash_fwd_splitkv_combine_kernelI23Flash_fwd_kernel_traitsILi256ELi64ELi64ELi4ELb0ELb0EN7cutlass6half_tE19Flash_kernel_traitsILi256ELi64ELi64ELi4ES3_EELi4ELi1ELb1EEEvNS_16Flash_fwd_paramsE,@function
        .size           _ZN5flash32flash_fwd_splitkv_combine_kernelI23Flash_fwd_kernel_traitsILi256ELi64ELi64ELi4ELb0ELb0EN7cutlass6half_tE19Flash_kernel_traitsILi256ELi64ELi64ELi4ES3_EELi4ELi1ELb1EEEvNS_16Flash_fwd_paramsE,(.L_x_8729 - _ZN5flash32flash_fwd_splitkv_combine_kernelI23Flash_fwd_kernel_traitsILi256ELi64ELi64ELi4ELb0ELb0EN7cutlass6half_tE19Flash_kernel_traitsILi256ELi64ELi64ELi4ES3_EELi4ELi1ELb1EEEvNS_16Flash_fwd_paramsE)
        .other          _ZN5flash32flash_fwd_splitkv_combine_kernelI23Flash_fwd_kernel_traitsILi256ELi64ELi64ELi4ELb0ELb0EN7cutlass6half_tE19Flash_kernel_traitsILi256ELi64ELi64ELi4ES3_EELi4ELi1ELb1EEEvNS_16Flash_fwd_paramsE,@"STO_CUDA_ENTRY STV_DEFAULT"
_ZN5flash32flash_fwd_splitkv_combine_kernelI23Flash_fwd_kernel_traitsILi256ELi64ELi64ELi4ELb0ELb0EN7cutlass6half_tE19Flash_kernel_traitsILi256ELi64ELi64ELi4ES3_EELi4ELi1ELb1EEEvNS_16Flash_fwd_paramsE:
.text._ZN5flash32flash_fwd_splitkv_combine_kernelI23Flash_fwd_kernel_traitsILi256ELi64ELi64ELi4ELb0ELb0EN7cutlass6half_tE19Flash_kernel_traitsILi256ELi64ELi64ELi4ES3_EELi4ELi1ELb1EEEvNS_16Flash_fwd_paramsE:
        /* <DEDUP_REMOVED lines=23> */
[----:B------:R-:W-:Y:S05]  /*0170*/  CALL.REL.NOINC `($__internal_13_$__cuda_sm20_div_s64) ;  /* 0x000047e000007944 */ /* 0x000fea0003c00000 */
[----:B------:R-:W-:Y:S02]  /*0180*/  MOV R22, R0 ;  /* 0x0000000000167202 */ /* 0x000fe40000000f00 */
[----:B------:R-:W-:Y:S01]  /*0190*/  MOV R23, R21 ;  /* 0x0000001500177202 */ /* 0x000fe20000000f00 */
[----:B------:R-:W-:Y:S05]  /*01a0*/  BRA `(.L_x_629) ;  /* 0x0000013000007947 */ /* 0x000fea0003800000 */
.L_x_628:
        /* <DEDUP_REMOVED lines=19> */
.L_x_629:
        /* <DEDUP_REMOVED lines=10> */
[----:B------:R-:W-:Y:S05]  /*0380*/  CALL.REL.NOINC `($__internal_13_$__cuda_sm20_div_s64) ;  /* 0x000045d000007944 */ /* 0x000fea0003c00000 */
[----:B------:R-:W-:Y:S02]  /*0390*/  MOV R8, R0 ;  /* 0x0000000000087202 */ /* 0x000fe40000000f00 */
[----:B------:R-:W-:Y:S01]  /*03a0*/  MOV R9, R21 ;  /* 0x0000001500097202 */ /* 0x000fe20000000f00 */
[----:B------:R-:W-:Y:S05]  /*03b0*/  BRA `(.L_x_632) ;  /* 0x0000013000007947 */ /* 0x000fea0003800000 */
.L_x_631:
        /* <DEDUP_REMOVED lines=19> */
.L_x_632:
[----:B------:R-:W-:Y:S05]  /*04f0*/  BSYNC B0 ;  /* 0x0000000000007941 */ /* 0x000fea0003800000 */
.L_x_630:
        /* <DEDUP_REMOVED lines=44> */
.L_x_634:
        /* <DEDUP_REMOVED lines=19> */
.L_x_635:
[----:B------:R-:W-:Y:S05]  /*08f0*/  BSYNC B0 ;  /* 0x0000000000007941 */ /* 0x000fea0003800000 */
.L_x_633:
[----:B------:R-:W-:Y:S01]  /*0900*/  IABS R5, c[0x0][0x214] ;  /* 0x0000850000057a13 */ /* 0x000fe20000000000 */
[----:B------:R-:W-:Y:S01]  /*0910*/  IMAD.MOV.U32 R6, RZ, RZ, RZ ;  /* 0x000000ffff067224 */ /* 0x000fe200078e00ff */
[----:B------:R-:W-:Y:S01]  /*0920*/  ULDC UR4, c[0x0][0x214] ;  /* 0x0000850000047ab9 */ /* 0x000fe20000000800 */
[----:B------:R-:W-:Y:S01]  /*0930*/  BSSY B0, `(.L_x_636) ;  /* 0x000005c000007945 */ /* 0x000fe20003800000 */
[----:B------:R-:W0:Y:S01]  /*0940*/  I2F.RP R11, R5 ;  /* 0x00000005000b7306 */ /* 0x000e220000209400 */
[----:B------:R-:W-:Y:S02]  /*0950*/  UISETP.LT.AND UP0, UPT, URZ, UR4, UPT ;  /* 0x000000043f00728c */ /* 0x000fe4000bf01270 */
[----:B------:R-:W-:Y:S02]  /*0960*/  USHF.R.S32.HI UR7, URZ, 0x1f, UR4 ;  /* 0x0000001f3f077899 */ /* 0x000fe40008011404 */
[----:B------:R-:W-:-:S07]  /*0970*/  ULEA.HI.SX32 UR4, UR4, 0x1, 0x1 ;  /* 0x0000000104047891 */ /* 0x000fce000f8f0a3f */
[----:B------:R-:W-:Y:S01]  /*0980*/  @!UP0 UIADD3 UR4, UR7, URZ, URZ ;  /* 0x0000003f07048290 */ /* 0x000fe2000fffe03f */
[----:B0-----:R-:W0:Y:S02]  /*0990*/  MUFU.RCP R10, R11 ;  /* 0x0000000b000a7308 */ /* 0x001e240000001000 */
[----:B0-----:R-:W-:Y:S01]  /*09a0*/  IADD3 R10, R10, 0xffffffe, RZ ;  /* 0x0ffffffe0a0a7810 */ /* 0x001fe20007ffe0ff */
[----:B------:R-:W-:-:S05]  /*09b0*/  IMAD.MOV.U32 R11, RZ, RZ, c[0x0][0x1c0] ;  /* 0x00007000ff0b7624 */ /* 0x000fca00078e00ff */
[----:B------:R-:W0:Y:S02]  /*09c0*/  F2I.FTZ.U32.TRUNC.NTZ R7, R10 ;  /* 0x0000000a00077305 */ /* 0x000e24000021f000 */
[----:B0-----:R-:W-:-:S04]  /*09d0*/  IMAD.MOV R0, RZ, RZ, -R7 ;  /* 0x000000ffff007224 */ /* 0x001fc800078e0a07 */
        /* <DEDUP_REMOVED lines=8> */
[----:B------:R-:W-:Y:S01]  /*0a60*/  IMAD R0, R5, R0, R6 ;  /* 0x0000000005007224 */ /* 0x000fe200078e0206 */
[C---:B------:R-:W-:Y:S01]  /*0a70*/  IADD3 R6, R11.reuse, -0x1, RZ ;  /* 0xffffffff0b067810 */ /* 0x040fe20007ffe0ff */
[----:B------:R-:W-:-:S03]  /*0a80*/  IMAD R11, R11, c[0x0][0x214], RZ ;  /* 0x000085000b0b7a24 */ /* 0x000fc600078e02ff */
        /* <DEDUP_REMOVED lines=47> */
[----:B------:R-:W-:Y:S05]  /*0d80*/  CALL.REL.NOINC `($__internal_13_$__cuda_sm20_div_s64) ;  /* 0x00003bd000007944 */ /* 0x000fea0003c00000 */
[----:B------:R-:W-:Y:S02]  /*0d90*/  MOV R34, R0 ;  /* 0x0000000000227202 */ /* 0x000fe40000000f00 */
[----:B------:R-:W-:Y:S01]  /*0da0*/  MOV R35, R21 ;  /* 0x0000001500237202 */ /* 0x000fe20000000f00 */
[----:B------:R-:W-:Y:S05]  /*0db0*/  BRA `(.L_x_638) ;  /* 0x0000013000007947 */ /* 0x000fea0003800000 */
.L_x_637:
        /* <DEDUP_REMOVED lines=19> */
.L_x_638:
[----:B------:R-:W-:Y:S05]  /*0ef0*/  BSYNC B0 ;  /* 0x0000000000007941 */ /* 0x000fea0003800000 */
.L_x_636:
        /* <DEDUP_REMOVED lines=43> */
.L_x_640:
        /* <DEDUP_REMOVED lines=19> */
.L_x_641:
[----:B------:R-:W-:Y:S05]  /*12e0*/  BSYNC B0 ;  /* 0x0000000000007941 */ /* 0x000fea0003800000 */
.L_x_639:
[----:B------:R-:W-:Y:S01]  /*12f0*/  IABS R8, c[0x0][0x214] ;  /* 0x0000850000087a13 */ /* 0x000fe20000000000 */
[----:B------:R-:W-:Y:S01]  /*1300*/  ULDC.U8 UR4, c[0x0][0x329] ;  /* 0x0000ca4000047ab9 */ /* 0x000fe20000000000 */
[----:B------:R-:W-:Y:S01]  /*1310*/  ISETP.GT.AND P3, PT, R11, RZ, PT ;  /* 0x000000ff0b00720c */ /* 0x000fe20003f64270 */
[----:B------:R-:W-:Y:S01]  /*1320*/  IMAD.MOV.U32 R36, RZ, RZ, c[0x0][0x214] ;  /* 0x00008500ff247624 */ /* 0x000fe200078e00ff */
        /* <DEDUP_REMOVED lines=18> */
[----:B------:R-:W-:-:S04]  /*1450*/  LEA.HI.SX32 R0, R11, 0x1, 0x1 ;  /* 0x000000010b007811 */ /* 0x000fc800078f0aff */
[----:B------:R-:W-:-:S13]  /*1460*/  ISETP.GT.U32.AND P0, PT, R8, R5, PT ;  /* 0x000000050800720c */ /* 0x000fda0003f04070 */
[----:B------:R-:W-:Y:S01]  /*1470*/  @!P0 IMAD.IADD R5, R5, 0x1, -R8 ;  /* 0x0000000105058824 */ /* 0x000fe200078e0a08 */
[----:B------:R-:W-:Y:S02]  /*1480*/  @!P0 IADD3 R9, R9, 0x1, RZ ;  /* 0x0000000109098810 */ /* 0x000fe40007ffe0ff */
[----:B------:R-:W-:Y:S02]  /*1490*/  ISETP.NE.AND P0, PT, RZ, c[0x0][0x214], PT ;  /* 0x00008500ff007a0c */ /* 0x000fe40003f05270 */
[----:B------:R-:W-:Y:S02]  /*14a0*/  ISETP.GE.U32.AND P2, PT, R5, R8, PT ;  /* 0x000000080500720c */ /* 0x000fe40003f46070 */
[----:B------:R-:W-:-:S05]  /*14b0*/  SHF.R.S32.HI R5, RZ, 0x1f, R11 ;  /* 0x0000001fff057819 */ /* 0x000fca000001140b */
[----:B------:R-:W-:-:S06]  /*14c0*/  @!P3 IMAD.MOV R0, RZ, RZ, R5 ;  /* 0x000000ffff00b224 */ /* 0x000fcc00078e0205 */
[----:B------:R-:W-:-:S05]  /*14d0*/  @P2 IADD3 R9, R9, 0x1, RZ ;  /* 0x0000000109092810 */ /* 0x000fca0007ffe0ff */
[----:B------:R-:W-:Y:S01]  /*14e0*/  @!P1 IMAD.MOV R9, RZ, RZ, -R9 ;  /* 0x000000ffff099224 */ /* 0x000fe200078e0a09 */
[----:B------:R-:W-:-:S05]  /*14f0*/  @!P0 LOP3.LUT R9, RZ, c[0x0][0x214], RZ, 0x33, !PT ;  /* 0x00008500ff098a12 */ /* 0x000fca00078e33ff */
[----:B------:R-:W-:Y:S01]  /*1500*/  IMAD R7, R0, R9, RZ ;  /* 0x0000000900077224 */ /* 0x000fe200078e02ff */
[----:B------:R-:W-:-:S04]  /*1510*/  IABS R0, c[0x0][0x1c0] ;  /* 0x0000700000007a13 */ /* 0x000fc80000000000 */
[----:B------:R-:W-:Y:S01]  /*1520*/  IABS R5, R7 ;  /* 0x0000000700057213 */ /* 0x000fe20000000000 */
[----:B------:R-:W0:Y:S08]  /*1530*/  I2F.U32.RP R12, R0 ;  /* 0x00000000000c7306 */ /* 0x000e300000209000 */
[----:B------:R-:W1:Y:S08]  /*1540*/  I2F.RP R8, R5 ;  /* 0x0000000500087306 */ /* 0x000e700000209400 */
[----:B0-----:R-:W0:Y:S08]  /*1550*/  MUFU.RCP R26, R12 ;  /* 0x0000000c001a7308 */ /* 0x001e300000001000 */
[----:B-1----:R-:W1:Y:S01]  /*1560*/  MUFU.RCP R8, R8 ;  /* 0x0000000800087308 */ /* 0x002e620000001000 */
[----:B0-----:R-:W-:-:S02]  /*1570*/  IADD3 R26, R26, 0xffffffe, RZ ;  /* 0x0ffffffe1a1a7810 */ /* 0x001fc40007ffe0ff */
[----:B------:R-:W-:-:S05]  /*1580*/  IABS R12, c[0x0][0x1c0] ;  /* 0x00007000000c7a13 */ /* 0x000fca0000000000 */
[----:B------:R-:W0:Y:S01]  /*1590*/  F2I.FTZ.U32.TRUNC.NTZ R27, R26 ;  /* 0x0000001a001b7305 */ /* 0x000e22000021f000 */
[----:B------:R-:W-:Y:S01]  /*15a0*/  IMAD.MOV R12, RZ, RZ, -R12 ;  /* 0x000000ffff0c7224 */ /* 0x000fe200078e0a0c */
[----:B-1----:R-:W-:Y:S01]  /*15b0*/  IADD3 R24, R8, 0xffffffe, RZ ;  /* 0x0ffffffe08187810 */ /* 0x002fe20007ffe0ff */
[----:B------:R-:W-:-:S05]  /*15c0*/  IMAD.IADD R8, R6, 0x1, R5 ;  /* 0x0000000106087824 */ /* 0x000fca00078e0205 */
[----:B------:R-:W1:Y:S01]  /*15d0*/  F2I.FTZ.U32.TRUNC.NTZ R25, R24 ;  /* 0x0000001800197305 */ /* 0x000e62000021f000 */
[----:B------:R-:W-:Y:S01]  /*15e0*/  IABS R19, R8 ;  /* 0x0000000800137213 */ /* 0x000fe20000000000 */
[----:B0-----:R-:W-:Y:S02]  /*15f0*/  IMAD.MOV R9, RZ, RZ, -R27 ;  /* 0x000000ffff097224 */ /* 0x001fe400078e0a1b */
[----:B------:R-:W-:Y:S02]  /*1600*/  IMAD.MOV.U32 R26, RZ, RZ, RZ ;  /* 0x000000ffff1a7224 */ /* 0x000fe400078e00ff */
[----:B------:R-:W-:Y:S02]  /*1610*/  IMAD R6, R9, R0, RZ ;  /* 0x0000000009067224 */ /* 0x000fe400078e02ff */
[----:B-1----:R-:W-:Y:S02]  /*1620*/  IMAD.MOV R10, RZ, RZ, -R25 ;  /* 0x000000ffff0a7224 */ /* 0x002fe400078e0a19 */
[----:B------:R-:W-:-:S02]  /*1630*/  IMAD.MOV.U32 R24, RZ, RZ, RZ ;  /* 0x000000ffff187224 */ /* 0x000fc400078e00ff */
[----:B------:R-:W-:Y:S02]  /*1640*/  IMAD R10, R10, R5, RZ ;  /* 0x000000050a0a7224 */ /* 0x000fe400078e02ff */
[----:B------:R-:W-:-:S04]  /*1650*/  IMAD.HI.U32 R6, R27, R6, R26 ;  /* 0x000000061b067227 */ /* 0x000fc800078e001a */
[----:B------:R-:W-:Y:S01]  /*1660*/  IMAD.HI.U32 R10, R25, R10, R24 ;  /* 0x0000000a190a7227 */ /* 0x000fe200078e0018 */
[----:B------:R-:W-:Y:S01]  /*1670*/  IABS R24, R7 ;  /* 0x0000000700187213 */ /* 0x000fe20000000000 */
[----:B------:R-:W0:Y:S02]  /*1680*/  S2R R25, SR_TID.X ;  /* 0x0000000000197919 */ /* 0x000e240000002100 */
[----:B------:R-:W-:-:S04]  /*1690*/  IMAD.HI.U32 R9, R6, R21, RZ ;  /* 0x0000001506097227 */ /* 0x000fc800078e00ff */
[----:B------:R-:W-:Y:S02]  /*16a0*/  IMAD.MOV R24, RZ, RZ, -R24 ;  /* 0x000000ffff187224 */ /* 0x000fe400078e0a18 */
[----:B------:R-:W-:-:S04]  /*16b0*/  IMAD.HI.U32 R10, R10, R19, RZ ;  /* 0x000000130a0a7227 */ /* 0x000fc800078e00ff */
[----:B------:R-:W-:Y:S02]  /*16c0*/  IMAD R21, R9, R12, R21 ;  /* 0x0000000c09157224 */ /* 0x000fe400078e0215 */
[--C-:B------:R-:W-:Y:S02]  /*16d0*/  IMAD R24, R10, R24, R19.reuse ;  /* 0x000000180a187224 */ /* 0x100fe400078e0213 */
[----:B------:R-:W-:Y:S01]  /*16e0*/  IMAD.HI.U32 R6, R6, R19, RZ ;  /* 0x0000001306067227 */ /* 0x000fe200078e00ff */
[----:B------:R-:W-:Y:S02]  /*16f0*/  ISETP.GT.U32.AND P3, PT, R0, R21, PT ;  /* 0x000000150000720c */ /* 0x000fe40003f64070 */
[----:B------:R-:W-:Y:S01]  /*1700*/  ISETP.GT.U32.AND P0, PT, R5, R24, PT ;  /* 0x000000180500720c */ /* 0x000fe20003f04070 */
[----:B------:R-:W-:Y:S01]  /*1710*/  IMAD R19, R6, R12, R19 ;  /* 0x0000000c06137224 */ /* 0x000fe200078e0213 */
[C---:B------:R-:W-:Y:S02]  /*1720*/  LOP3.LUT R12, R8.reuse, R5, RZ, 0x3c, !PT ;  /* 0x00000005080c7212 */ /* 0x040fe400078e3cff */
[----:B------:R-:W-:-:S02]  /*1730*/  LOP3.LUT R8, R8, c[0x0][0x1c0], RZ, 0x3c, !PT ;  /* 0x0000700008087a12 */ /* 0x000fc400078e3cff */
[----:B------:R-:W-:Y:S02]  /*1740*/  ISETP.GT.U32.AND P1, PT, R0, R19, PT ;  /* 0x000000130000720c */ /* 0x000fe40003f24070 */
[----:B------:R-:W-:-:S03]  /*1750*/  ISETP.GE.AND P4, PT, R12, RZ, PT ;  /* 0x000000ff0c00720c */ /* 0x000fc60003f86270 */
[--C-:B------:R-:W-:Y:S01]  /*1760*/  @!P3 IMAD.IADD R21, R21, 0x1, -R0.reuse ;  /* 0x000000011515b824 */ /* 0x100fe200078e0a00 */
[----:B------:R-:W-:Y:S01]  /*1770*/  @!P3 IADD3 R9, R9, 0x1, RZ ;  /* 0x000000010909b810 */ /* 0x000fe20007ffe0ff */
[----:B------:R-:W-:Y:S01]  /*1780*/  @!P0 IMAD.IADD R24, R24, 0x1, -R5 ;  /* 0x0000000118188824 */ /* 0x000fe200078e0a05 */
[----:B------:R-:W-:Y:S02]  /*1790*/  @!P0 IADD3 R10, R10, 0x1, RZ ;  /* 0x000000010a0a8810 */ /* 0x000fe40007ffe0ff */
[----:B------:R-:W-:Y:S02]  /*17a0*/  ISETP.GE.U32.AND P6, PT, R21, R0, PT ;  /* 0x000000001500720c */ /* 0x000fe40003fc6070 */
[----:B------:R-:W-:Y:S01]  /*17b0*/  ISETP.GE.U32.AND P2, PT, R24, R5, PT ;  /* 0x000000051800720c */ /* 0x000fe20003f46070 */
[----:B------:R-:W-:Y:S01]  /*17c0*/  @!P1 IMAD.IADD R19, R19, 0x1, -R0 ;  /* 0x0000000113139824 */ /* 0x000fe200078e0a00 */
[----:B------:R-:W-:Y:S02]  /*17d0*/  ISETP.GE.AND P0, PT, R4, RZ, PT ;  /* 0x000000ff0400720c */ /* 0x000fe40003f06270 */
[----:B------:R-:W-:-:S02]  /*17e0*/  ISETP.GT.AND P3, PT, R3, RZ, PT ;  /* 0x000000ff0300720c */ /* 0x000fc40003f64270 */
[----:B------:R-:W-:Y:S02]  /*17f0*/  ISETP.GE.U32.AND P5, PT, R19, R0, PT ;  /* 0x000000001300720c */ /* 0x000fe40003fa6070 */
[----:B------:R-:W-:Y:S02]  /*1800*/  @!P1 IADD3 R6, R6, 0x1, RZ ;  /* 0x0000000106069810 */ /* 0x000fe40007ffe0ff */
[----:B------:R-:W-:Y:S02]  /*1810*/  LOP3.LUT R4, RZ, c[0x0][0x1c0], RZ, 0x33, !PT ;  /* 0x00007000ff047a12 */ /* 0x000fe400078e33ff */
[----:B------:R-:W-:Y:S02]  /*1820*/  @P6 IADD3 R9, R9, 0x1, RZ ;  /* 0x0000000109096810 */ /* 0x000fe40007ffe0ff */
[----:B------:R-:W-:Y:S02]  /*1830*/  ISETP.NE.AND P6, PT, R7, RZ, PT ;  /* 0x000000ff0700720c */ /* 0x000fe40003fc5270 */
[----:B------:R-:W-:Y:S01]  /*1840*/  @P2 IADD3 R10, R10, 0x1, RZ ;  /* 0x000000010a0a2810 */ /* 0x000fe20007ffe0ff */
[----:B------:R-:W-:Y:S01]  /*1850*/  IMAD.MOV.U32 R19, RZ, RZ, R9 ;  /* 0x000000ffff137224 */ /* 0x000fe200078e0009 */
[----:B------:R-:W-:-:S02]  /*1860*/  ISETP.GE.AND P2, PT, R8, RZ, PT ;  /* 0x000000ff0800720c */ /* 0x000fc40003f46270 */
[----:B------:R-:W-:Y:S01]  /*1870*/  ISETP.NE.AND P1, PT, RZ, UR4, PT ;  /* 0x00000004ff007c0c */ /* 0x000fe2000bf25270 */
[----:B------:R-:W-:Y:S01]  /*1880*/  @!P4 IMAD.MOV R10, RZ, RZ, -R10 ;  /* 0x000000ffff0ac224 */ /* 0x000fe200078e0a0a */
[----:B------:R-:W-:Y:S01]  /*1890*/  ISETP.NE.AND P4, PT, RZ, c[0x0][0x1c0], PT ;  /* 0x00007000ff007a0c */ /* 0x000fe20003f85270 */
[----:B------:R-:W-:Y:S01]  /*18a0*/  @!P0 IMAD.MOV R19, RZ, RZ, -R19 ;  /* 0x000000ffff138224 */ /* 0x000fe200078e0a13 */
[----:B0-----:R-:W-:Y:S02]  /*18b0*/  SHF.R.S32.HI R8, RZ, 0x1f, R25 ;  /* 0x0000001fff087819 */ /* 0x001fe40000011419 */
[----:B------:R-:W-:Y:S02]  /*18c0*/  SEL R36, R36, 0x1, !P1 ;  /* 0x0000000124247807 */ /* 0x000fe40004800000 */
[----:B------:R-:W-:Y:S02]  /*18d0*/  SEL R19, R4, R19, !P4 ;  /* 0x0000001304137207 */ /* 0x000fe40006000000 */
[----:B------:R-:W-:-:S02]  /*18e0*/  SHF.R.S32.HI R0, RZ, 0x1f, R3 ;  /* 0x0000001fff007819 */ /* 0x000fc40000011403 */
[----:B------:R-:W-:Y:S01]  /*18f0*/  @!P6 LOP3.LUT R10, RZ, R5, RZ, 0x33, !PT ;  /* 0x00000005ff0ae212 */ /* 0x000fe200078e33ff */
[----:B------:R-:W-:Y:S01]  /*1900*/  IMAD R12, R19, R36, RZ ;  /* 0x00000024130c7224 */ /* 0x000fe200078e02ff */
[----:B------:R-:W-:Y:S02]  /*1910*/  LEA.HI R8, R8, R25, RZ, 0x2 ;  /* 0x0000001908087211 */ /* 0x000fe400078f10ff */
[----:B------:R-:W-:Y:S02]  /*1920*/  @P5 IADD3 R6, R6, 0x1, RZ ;  /* 0x0000000106065810 */ /* 0x000fe40007ffe0ff */
[----:B------:R-:W-:Y:S01]  /*1930*/  LEA.HI.SX32 R9, R3, 0x1, 0x1 ;  /* 0x0000000103097811 */ /* 0x000fe200078f0aff */
[----:B------:R-:W-:Y:S01]  /*1940*/  @!P3 IMAD.MOV R9, RZ, RZ, R0 ;  /* 0x000000ffff09b224 */ /* 0x000fe200078e0200 */
[----:B------:R-:W-:Y:S01]  /*1950*/  ISETP.LT.U32.AND P0, PT, R22, R10, PT ;  /* 0x0000000a1600720c */ /* 0x000fe20003f01070 */
[----:B------:R-:W-:Y:S01]  /*1960*/  @!P2 IMAD.MOV R6, RZ, RZ, -R6 ;  /* 0x000000ffff06a224 */ /* 0x000fe200078e0a06 */
[----:B------:R-:W-:Y:S01]  /*1970*/  SHF.R.S32.HI R19, RZ, 0x1f, R10 ;  /* 0x0000001fff137819 */ /* 0x000fe2000001140a */
[----:B------:R-:W-:Y:S01]  /*1980*/  IMAD R9, R9, R12, RZ ;  /* 0x0000000c09097224 */ /* 0x000fe200078e02ff */
[----:B------:R-:W-:-:S02]  /*1990*/  SHF.R.S32.HI R0, RZ, 0x2, R8 ;  /* 0x00000002ff007819 */ /* 0x000fc40000011408 */
[-C--:B------:R-:W-:Y:S02]  /*19a0*/  ISETP.LT.AND.EX P2, PT, R23, R19.reuse, PT, P0 ;  /* 0x000000131700720c */ /* 0x080fe40003f41300 */
[----:B------:R-:W-:Y:S02]  /*19b0*/  ISETP.GE.AND P0, PT, R0, c[0x0][0x314], PT ;  /* 0x0000c50000007a0c */ /* 0x000fe40003f06270 */
[----:B------:R-:W-:Y:S02]  /*19c0*/  LOP3.LUT R8, R8, 0xfffffffc, RZ, 0xc0, !PT ;  /* 0xfffffffc08087812 */ /* 0x000fe400078ec0ff */
[----:B------:R-:W-:Y:S01]  /*19d0*/  SEL R5, R4, R6, !P4 ;  /* 0x0000000604057207 */ /* 0x000fe20006000000 */
[----:B------:R-:W-:Y:S01]  /*19e0*/  IMAD.MOV.U32 R4, RZ, RZ, -0x800000 ;  /* 0xff800000ff047424 */ /* 0x000fe200078e00ff */
[----:B------:R-:W-:Y:S01]  /*19f0*/  SEL R12, R22, R10, P2 ;  /* 0x0000000a160c7207 */ /* 0x000fe20001000000 */
[----:B------:R-:W-:Y:S01]  /*1a00*/  IMAD.IADD R21, R25, 0x1, -R8 ;  /* 0x0000000119157824 */ /* 0x000fe200078e0a08 */
[----:B------:R-:W-:-:S05]  /*1a10*/  SEL R10, R23, R19, P2 ;  /* 0x00000013170a7207 */ /* 0x000fca0001000000 */
        /* <DEDUP_REMOVED lines=17> */
.L_x_643:
[----:B------:R-:W-:Y:S05]  /*1b30*/  BSYNC B0 ;  /* 0x0000000000007941 */ /* 0x000fea0003800000 */
.L_x_642:
[----:B------:R-:W-:Y:S01]  /*1b40*/  ISETP.GT.AND P5, PT, R25, 0x7, PT ;  /* 0x000000071900780c */ /* 0x000fe20003fa4270 */
[----:B------:R-:W-:Y:S01]  /*1b50*/  IMAD.MOV.U32 R30, RZ, RZ, -0x800000 ;  /* 0xff800000ff1e7424 */ /* 0x000fe200078e00ff */
[----:B------:R-:W-:Y:S01]  /*1b60*/  ISETP.GT.AND P2, PT, R7, RZ, PT ;  /* 0x000000ff0700720c */ /* 0x000fe20003f44270 */
[----:B------:R-:W-:Y:S01]  /*1b70*/  IMAD R5, R5, R36, RZ ;  /* 0x0000002405057224 */ /* 0x000fe200078e02ff */
[----:B------:R-:W-:Y:S01]  /*1b80*/  BSSY B1, `(.L_x_644) ;  /* 0x00001e5000017945 */ /* 0x000fe20003800000 */
[----:B------:R-:W-:-:S08]  /*1b90*/  IMAD.MOV.U32 R29, RZ, RZ, 0x7f800000 ;  /* 0x7f800000ff1d7424 */ /* 0x000fd000078e00ff */
[----:B------:R-:W-:Y:S01]  /*1ba0*/  @!P5 IMAD R21, R0, 0x5, R21 ;  /* 0x000000050015d824 */ /* 0x000fe200078e0215 */
[----:B------:R-:W-:-:S04]  /*1bb0*/  @!P5 LEA.HI R6, R25, R25, RZ, 0x1 ;  /* 0x000000191906d211 */ /* 0x000fc800078f08ff */
[----:B-----5:R1:W-:Y:S01]  /*1bc0*/  @!P5 STS [R21.X4], R4 ;  /* 0x000000041500d388 */ /* 0x0203e20000004800 */
[C---:B------:R-:W-:Y:S01]  /*1bd0*/  @!P5 LOP3.LUT R8, R6.reuse, 0xfffffffe, RZ, 0xc0, !PT ;  /* 0xfffffffe0608d812 */ /* 0x040fe200078ec0ff */
[----:B------:R-:W-:-:S04]  /*1be0*/  @!P5 IMAD.SHL.U32 R6, R6, 0x2, RZ ;  /* 0x000000020606d824 */ /* 0x000fc800078e00ff */
[----:B------:R-:W-:Y:S01]  /*1bf0*/  @!P5 IMAD.IADD R19, R25, 0x1, -R8 ;  /* 0x000000011913d824 */ /* 0x000fe200078e0a08 */
[----:B------:R-:W-:Y:S02]  /*1c00*/  @!P5 LOP3.LUT R6, R6, 0xfffffffc, RZ, 0xc0, !PT ;  /* 0xfffffffc0606d812 */ /* 0x000fe400078ec0ff */
[----:B------:R-:W-:-:S03]  /*1c10*/  LEA.HI.SX32 R8, R7, 0x1, 0x1 ;  /* 0x0000000107087811 */ /* 0x000fc600078f0aff */
[----:B------:R-:W-:Y:S01]  /*1c20*/  @!P5 IMAD R6, R19, 0x14, R6 ;  /* 0x000000141306d824 */ /* 0x000fe200078e0206 */
[----:B------:R-:W-:Y:S01]  /*1c30*/  BAR.SYNC.DEFER_BLOCKING 0x0 ;  /* 0x0000000000007b1d */ /* 0x000fe20000010000 */
[----:B-1----:R-:W-:-:S05]  /*1c40*/  LOP3.LUT R4, R25, 0x1, RZ, 0xc0, !PT ;  /* 0x0000000119047812 */ /* 0x002fca00078ec0ff */
[----:B------:R1:W2:Y:S02]  /*1c50*/  @!P5 LDS R30, [R6] ;  /* 0x00000000061ed984 */ /* 0x0002a40000000800 */
[----:B-1----:R-:W-:-:S05]  /*1c60*/  SHF.R.S32.HI R6, RZ, 0x1f, R7 ;  /* 0x0000001fff067819 */ /* 0x002fca0000011407 */
[----:B------:R-:W-:Y:S01]  /*1c70*/  @!P2 IMAD.MOV R8, RZ, RZ, R6 ;  /* 0x000000ffff08a224 */ /* 0x000fe200078e0206 */
[----:B------:R-:W-:-:S03]  /*1c80*/  ISETP.EQ.U32.OR P2, PT, R4, 0x1, P5 ;  /* 0x000000010400780c */ /* 0x000fc60002f42470 */
[----:B------:R-:W-:Y:S01]  /*1c90*/  IMAD R8, R5, R8, RZ ;  /* 0x0000000805087224 */ /* 0x000fe200078e02ff */
[----:B--2---:R-:W1:Y:S02]  /*1ca0*/  SHFL.BFLY PT, R19, R30, 0x1, 0x1f ;  /* 0x0c201f001e137f89 */ /* 0x004e6400000e0000 */
[----:B-1----:R-:W-:-:S04]  /*1cb0*/  FMNMX.FTZ R19, R19, R30, !PT ;  /* 0x0000001e13137209 */ /* 0x002fc80007810000 */
[----:B------:R-:W-:-:S04]  /*1cc0*/  FSETP.NEU.FTZ.AND P0, PT, R19, -INF , PT ;  /* 0xff8000001300780b */ /* 0x000fc80003f1d000 */
[----:B------:R-:W-:-:S05]  /*1cd0*/  FSEL R19, R19, RZ, P0 ;  /* 0x000000ff13137208 */ /* 0x000fca0000000000 */
[----:B------:R-:W-:-:S04]  /*1ce0*/  FADD.FTZ R23, -R19, R30 ;  /* 0x0000001e13177221 */ /* 0x000fc80000010100 */
        /* <DEDUP_REMOVED lines=46> */
[----:B0-----:R-:W-:Y:S05]  /*1fd0*/  CALL.REL.NOINC `($__internal_13_$__cuda_sm20_div_s64) ;  /* 0x0000298000007944 */ /* 0x001fea0003c00000 */
[----:B------:R-:W-:Y:S02]  /*1fe0*/  IADD3 R23, P0, RZ, -R0, RZ ;  /* 0x80000000ff177210 */ /* 0x000fe40007f1e0ff */
[-C--:B------:R-:W-:Y:S02]  /*1ff0*/  MOV R43, R21.reuse ;  /* 0x00000015002b7202 */ /* 0x080fe40000000f00 */
[----:B------:R-:W-:Y:S01]  /*2000*/  IADD3.X R19, RZ, ~R21, RZ, P0, !PT ;  /* 0x80000015ff137210 */ /* 0x000fe200007fe4ff */
[----:B------:R-:W-:-:S04]  /*2010*/  IMAD.WIDE.U32 R38, R42, R23, R38 ;  /* 0x000000172a267225 */ /* 0x000fc800078e0026 */
[----:B------:R-:W-:Y:S01]  /*2020*/  IMAD R22, R19, R42, RZ ;  /* 0x0000002a13167224 */ /* 0x000fe200078e02ff */
[----:B------:R-:W-:Y:S02]  /*2030*/  MOV R32, R38 ;  /* 0x0000002600207202 */ /* 0x000fe40000000f00 */
[----:B------:R-:W-:Y:S01]  /*2040*/  MOV R42, R0 ;  /* 0x00000000002a7202 */ /* 0x000fe20000000f00 */
[----:B------:R-:W-:-:S05]  /*2050*/  IMAD R23, R5, R23, R22 ;  /* 0x0000001705177224 */ /* 0x000fca00078e0216 */
[----:B------:R-:W-:Y:S01]  /*2060*/  IADD3 R23, R39, R23, RZ ;  /* 0x0000001727177210 */ /* 0x000fe20007ffe0ff */
[----:B------:R-:W-:Y:S05]  /*2070*/  BRA `(.L_x_649) ;  /* 0x0000017000007947 */ /* 0x000fea0003800000 */
.L_x_648:
[----:B------:R-:W1:Y:S01]  /*2080*/  I2F.U32.RP R19, R42 ;  /* 0x0000002a00137306 */ /* 0x000e620000209000 */
[----:B------:R-:W-:Y:S01]  /*2090*/  ISETP.NE.U32.AND P0, PT, R42, RZ, PT ;  /* 0x000000ff2a00720c */ /* 0x000fe20003f05070 */
[----:B------:R-:W-:-:S06]  /*20a0*/  IMAD.MOV.U32 R43, RZ, RZ, RZ ;  /* 0x000000ffff2b7224 */ /* 0x000fcc00078e00ff */
[----:B-1----:R-:W1:Y:S02]  /*20b0*/  MUFU.RCP R22, R19 ;  /* 0x0000001300167308 */ /* 0x002e640000001000 */
[----:B-1----:R-:W-:-:S06]  /*20c0*/  IADD3 R22, R22, 0xffffffe, RZ ;  /* 0x0ffffffe16167810 */ /* 0x002fcc0007ffe0ff */
[----:B------:R-:W1:Y:S02]  /*20d0*/  F2I.FTZ.U32.TRUNC.NTZ R23, R22 ;  /* 0x0000001600177305 */ /* 0x000e64000021f000 */
[----:B-1----:R-:W-:Y:S02]  /*20e0*/  IMAD.MOV R0, RZ, RZ, -R23 ;  /* 0x000000ffff007224 */ /* 0x002fe400078e0a17 */
        /* <DEDUP_REMOVED lines=16> */
.L_x_649:
[----:B------:R-:W-:Y:S05]  /*21f0*/  BSYNC B0 ;  /* 0x0000000000007941 */ /* 0x000fea0003800000 */
.L_x_647:
        /* <DEDUP_REMOVED lines=8> */
[----:B0-----:R-:W-:Y:S05]  /*2280*/  CALL.REL.NOINC `($__internal_13_$__cuda_sm20_div_s64) ;  /* 0x000026d000007944 */ /* 0x001fea0003c00000 */
        /* <DEDUP_REMOVED lines=11> */
.L_x_651:
        /* <DEDUP_REMOVED lines=22> */
.L_x_652:
[----:B------:R-:W-:Y:S05]  /*24a0*/  BSYNC B0 ;  /* 0x0000000000007941 */ /* 0x000fea0003800000 */
.L_x_650:
        /* <DEDUP_REMOVED lines=12> */
[----:B------:R-:W-:Y:S05]  /*2570*/  CALL.REL.NOINC `($__internal_13_$__cuda_sm20_div_s64) ;  /* 0x000023e000007944 */ /* 0x000fea0003c00000 */
[-C--:B------:R-:W-:Y:S02]  /*2580*/  IADD3 R19, P0, RZ, -R0.reuse, RZ ;  /* 0x80000000ff137210 */ /* 0x080fe40007f1e0ff */
[----:B------:R-:W-:Y:S02]  /*2590*/  MOV R40, R0 ;  /* 0x0000000000287202 */ /* 0x000fe40000000f00 */
[----:B------:R-:W-:Y:S01]  /*25a0*/  IADD3.X R5, RZ, ~R21, RZ, P0, !PT ;  /* 0x80000015ff057210 */ /* 0x000fe200007fe4ff */
[----:B------:R-:W-:Y:S01]  /*25b0*/  IMAD.WIDE.U32 R38, R6, R19, R38 ;  /* 0x0000001306267225 */ /* 0x000fe200078e0026 */
[----:B------:R-:W-:-:S03]  /*25c0*/  MOV R41, R21 ;  /* 0x0000001500297202 */ /* 0x000fc60000000f00 */
[----:B------:R-:W-:-:S04]  /*25d0*/  IMAD R5, R5, R6, RZ ;  /* 0x0000000605057224 */ /* 0x000fc800078e02ff */
[----:B------:R-:W-:-:S05]  /*25e0*/  IMAD R5, R4, R19, R5 ;  /* 0x0000001304057224 */ /* 0x000fca00078e0205 */
[----:B------:R-:W-:Y:S01]  /*25f0*/  IADD3 R5, R39, R5, RZ ;  /* 0x0000000527057210 */ /* 0x000fe20007ffe0ff */
[----:B------:R-:W-:Y:S05]  /*2600*/  BRA `(.L_x_655) ;  /* 0x0000016000007947 */ /* 0x000fea0003800000 */
.L_x_654:
        /* <DEDUP_REMOVED lines=22> */
.L_x_655:
[----:B------:R-:W-:Y:S05]  /*2770*/  BSYNC B0 ;  /* 0x0000000000007941 */ /* 0x000fea0003800000 */
.L_x_653:
[-C--:B------:R-:W-:Y:S01]  /*2780*/  IMAD R0, R35, R18.reuse, RZ ;  /* 0x0000001223007224 */ /* 0x080fe200078e02ff */
[----:B------:R-:W-:Y:S01]  /*2790*/  SHF.R.S32.HI R6, RZ, 0x1f, R2 ;  /* 0x0000001fff067819 */ /* 0x000fe20000011402 */
[C---:B------:R-:W-:Y:S01]  /*27a0*/  IMAD.WIDE.U32 R22, R34.reuse, R18, RZ ;  /* 0x0000001222167225 */ /* 0x040fe200078e00ff */
[----:B------:R-:W-:Y:S01]  /*27b0*/  SHF.R.S32.HI R4, RZ, 0x1f, R26 ;  /* 0x0000001fff047819 */ /* 0x000fe2000001141a */
[----:B------:R-:W-:Y:S02]  /*27c0*/  BSSY B0, `(.L_x_656) ;  /* 0x0000040000007945 */ /* 0x000fe40003800000 */
[----:B------:R-:W-:Y:S02]  /*27d0*/  IMAD R35, R34, R17, R0 ;  /* 0x0000001122237224 */ /* 0x000fe400078e0200 */
[----:B------:R-:W-:Y:S02]  /*27e0*/  IMAD R21, R5, R2, RZ ;  /* 0x0000000205157224 */ /* 0x000fe400078e02ff */
[----:B------:R-:W-:Y:S01]  /*27f0*/  IMAD R19, R31, R26, RZ ;  /* 0x0000001a1f137224 */ /* 0x000fe200078e02ff */
[----:B------:R-:W-:Y:S01]  /*2800*/  IADD3 R35, R23, R35, RZ ;  /* 0x0000002317237210 */ /* 0x000fe20007ffe0ff */
[----:B------:R-:W-:-:S02]  /*2810*/  IMAD R21, R6, R38, R21 ;  /* 0x0000002606157224 */ /* 0x000fc400078e0215 */
[----:B------:R-:W-:Y:S02]  /*2820*/  IMAD R19, R4, R32, R19 ;  /* 0x0000002004137224 */ /* 0x000fe400078e0213 */
[-C--:B------:R-:W-:Y:S02]  /*2830*/  IMAD R0, R35, R16.reuse, RZ ;  /* 0x0000001023007224 */ /* 0x080fe400078e02ff */
[----:B------:R-:W-:-:S04]  /*2840*/  IMAD.WIDE.U32 R34, R22, R16, RZ ;  /* 0x0000001016227225 */ /* 0x000fc800078e00ff */
[----:B------:R-:W-:Y:S01]  /*2850*/  IMAD R23, R15, R22, R0 ;  /* 0x000000160f177224 */ /* 0x000fe200078e0200 */
[----:B------:R-:W-:Y:S01]  /*2860*/  SHF.R.S32.HI R22, RZ, 0x1f, R36 ;  /* 0x0000001fff167819 */ /* 0x000fe20000011424 */
[----:B------:R-:W-:-:S03]  /*2870*/  IMAD.WIDE.U32 R38, R38, R2, RZ ;  /* 0x0000000226267225 */ /* 0x000fc600078e00ff */
[----:B------:R-:W-:Y:S01]  /*2880*/  IADD3 R5, R35, R23, RZ ;  /* 0x0000001723057210 */ /* 0x000fe20007ffe0ff */
[-C--:B------:R-:W-:Y:S01]  /*2890*/  IMAD R23, R41, R36.reuse, RZ ;  /* 0x0000002429177224 */ /* 0x080fe200078e02ff */
[----:B------:R-:W-:Y:S01]  /*28a0*/  IADD3 R6, R39, R21, RZ ;  /* 0x0000001527067210 */ /* 0x000fe20007ffe0ff */
[----:B------:R-:W-:Y:S01]  /*28b0*/  IMAD.WIDE.U32 R36, R40, R36, RZ ;  /* 0x0000002428247225 */ /* 0x000fe200078e00ff */
[----:B------:R-:W-:-:S03]  /*28c0*/  LOP3.LUT R0, R43, R5, RZ, 0xfc, !PT ;  /* 0x000000052b007212 */ /* 0x000fc600078efcff */
[----:B------:R-:W-:Y:S01]  /*28d0*/  IMAD R23, R22, R40, R23 ;  /* 0x0000002816177224 */ /* 0x000fe200078e0217 */
[----:B------:R-:W-:Y:S01]  /*28e0*/  ISETP.NE.U32.AND P0, PT, R0, RZ, PT ;  /* 0x000000ff0000720c */ /* 0x000fe20003f05070 */
[----:B------:R-:W-:-:S04]  /*28f0*/  IMAD.WIDE.U32 R32, R32, R26, RZ ;  /* 0x0000001a20207225 */ /* 0x000fc800078e00ff */
[-C--:B------:R-:W-:Y:S01]  /*2900*/  IMAD R4, R7, R2.reuse, RZ ;  /* 0x0000000207047224 */ /* 0x080fe200078e02ff */
[----:B------:R-:W-:Y:S01]  /*2910*/  IADD3 R7, R37, R23, RZ ;  /* 0x0000001725077210 */ /* 0x000fe20007ffe0ff */
[----:B------:R-:W-:Y:S01]  /*2920*/  IMAD R3, R3, R2, RZ ;  /* 0x0000000203037224 */ /* 0x000fe200078e02ff */
[----:B------:R-:W-:-:S05]  /*2930*/  IADD3 R2, R33, R19, RZ ;  /* 0x0000001321027210 */ /* 0x000fca0007ffe0ff */
[----:B------:R-:W-:Y:S05]  /*2940*/  @!P0 BRA `(.L_x_657) ;  /* 0x0000010000008947 */ /* 0x000fea0003800000 */
[----:B------:R-:W-:Y:S01]  /*2950*/  IMAD.MOV.U32 R28, RZ, RZ, R42 ;  /* 0x000000ffff1c7224 */ /* 0x000fe200078e002a */
[----:B------:R-:W-:Y:S01]  /*2960*/  MOV R23, R43 ;  /* 0x0000002b00177202 */ /* 0x000fe20000000f00 */
[----:B------:R-:W-:Y:S01]  /*2970*/  IMAD.MOV.U32 R24, RZ, RZ, R34 ;  /* 0x000000ffff187224 */ /* 0x000fe200078e0022 */
[----:B------:R-:W-:Y:S02]  /*2980*/  MOV R22, 0x29a0 ;  /* 0x000029a000167802 */ /* 0x000fe40000000f00 */
[----:B------:R-:W-:Y:S05]  /*2990*/  CALL.REL.NOINC `($__internal_13_$__cuda_sm20_div_s64) ;  /* 0x00001fc000007944 */ /* 0x000fea0003c00000 */
        /* <DEDUP_REMOVED lines=11> */
.L_x_657:
        /* <DEDUP_REMOVED lines=23> */
.L_x_658:
[----:B------:R-:W-:Y:S05]  /*2bc0*/  BSYNC B0 ;  /* 0x0000000000007941 */ /* 0x000fea0003800000 */
.L_x_656:
        /* <DEDUP_REMOVED lines=11> */
[----:B------:R-:W-:-:S03]  /*2c80*/  IADD3.X R5, RZ, ~R21, RZ, P0, !PT ;  /* 0x80000015ff057210 */ /* 0x000fc600007fe4ff */
[----:B------:R-:W-:-:S04]  /*2c90*/  IMAD.WIDE.U32 R34, R18, R19, R34 ;  /* 0x0000001312227225 */ /* 0x000fc800078e0022 */
[----:B------:R-:W-:Y:S01]  /*2ca0*/  IMAD R22, R5, R18, RZ ;  /* 0x0000001205167224 */ /* 0x000fe200078e02ff */
[----:B------:R-:W-:Y:S02]  /*2cb0*/  MOV R18, R34 ;  /* 0x0000002200127202 */ /* 0x000fe40000000f00 */
[----:B------:R-:W-:Y:S01]  /*2cc0*/  MOV R34, R0 ;  /* 0x0000000000227202 */ /* 0x000fe20000000f00 */
[----:B------:R-:W-:-:S04]  /*2cd0*/  IMAD R17, R17, R19, R22 ;  /* 0x0000001311117224 */ /* 0x000fc800078e0216 */
[----:B------:R-:W-:Y:S02]  /*2ce0*/  IMAD.IADD R17, R35, 0x1, R17 ;  /* 0x0000000123117824 */ /* 0x000fe400078e0211 */
[----:B------:R-:W-:Y:S01]  /*2cf0*/  IMAD.MOV.U32 R35, RZ, RZ, R21 ;  /* 0x000000ffff237224 */ /* 0x000fe200078e0015 */
[----:B------:R-:W-:Y:S05]  /*2d00*/  BRA `(.L_x_661) ;  /* 0x0000017000007947 */ /* 0x000fea0003800000 */
.L_x_660:
        /* <DEDUP_REMOVED lines=23> */
.L_x_661:
[----:B------:R-:W-:Y:S05]  /*2e80*/  BSYNC B0 ;  /* 0x0000000000007941 */ /* 0x000fea0003800000 */
.L_x_659:
        /* <DEDUP_REMOVED lines=20> */
.L_x_663:
        /* <DEDUP_REMOVED lines=18> */
[----:B------:R-:W-:-:S04]  /*30f0*/  @!P0 LOP3.LUT R0, RZ, R16, RZ, 0x33, !PT ;  /* 0x00000010ff008212 */ /* 0x000fc800078e33ff */
[----:B------:R-:W-:Y:S01]  /*3100*/  MOV R40, R0 ;  /* 0x0000000000287202 */ /* 0x000fe20000000f00 */
[----:B------:R-:W-:-:S04]  /*3110*/  IMAD.MOV R5, RZ, RZ, -R0 ;  /* 0x000000ffff057224 */ /* 0x000fc800078e0a00 */
[----:B------:R-:W-:Y:S02]  /*3120*/  IMAD R16, R16, R5, R34 ;  /* 0x0000000510107224 */ /* 0x000fe400078e0222 */
.L_x_664:
[----:B------:R-:W-:Y:S05]  /*3130*/  BSYNC B0 ;  /* 0x0000000000007941 */ /* 0x000fea0003800000 */
.L_x_662:
[----:B------:R-:W-:Y:S01]  /*3140*/  SHF.R.S32.HI R0, RZ, 0x1f, R9 ;  /* 0x0000001fff007819 */ /* 0x000fe20000011409 */
[----:B------:R-:W-:Y:S01]  /*3150*/  IMAD R5, R41, R9, RZ ;  /* 0x0000000929057224 */ /* 0x000fe200078e02ff */
[----:B------:R-:W-:Y:S01]  /*3160*/  BSSY B0, `(.L_x_665) ;  /* 0x000003b000007945 */ /* 0x000fe20003800000 */
[----:B------:R-:W-:Y:S02]  /*3170*/  IMAD R48, R26, c[0x0][0x214], RZ ;  /* 0x000085001a307a24 */ /* 0x000fe400078e02ff */
[----:B------:R-:W-:Y:S01]  /*3180*/  IMAD R5, R0, R40, R5 ;  /* 0x0000002800057224 */ /* 0x000fe200078e0205 */
[----:B------:R-:W-:Y:S01]  /*3190*/  LOP3.LUT R0, R43, R13, RZ, 0xfc, !PT ;  /* 0x0000000d2b007212 */ /* 0x000fe200078efcff */
[----:B------:R-:W-:Y:S01]  /*31a0*/  IMAD.WIDE.U32 R34, R40, R9, RZ ;  /* 0x0000000928227225 */ /* 0x000fe200078e00ff */
[----:B------:R-:W-:Y:S02]  /*31b0*/  SHF.R.S32.HI R9, RZ, 0x1f, R3 ;  /* 0x0000001fff097819 */ /* 0x000fe40000011403 */
[----:B------:R-:W-:Y:S01]  /*31c0*/  ISETP.NE.U32.AND P0, PT, R0, RZ, PT ;  /* 0x000000ff0000720c */ /* 0x000fe20003f05070 */
[----:B------:R-:W-:Y:S01]  /*31d0*/  IMAD R22, R22, R3, RZ ;  /* 0x0000000316167224 */ /* 0x000fe200078e02ff */
[----:B------:R-:W-:Y:S01]  /*31e0*/  SHF.R.S32.HI R15, RZ, 0x1f, R48 ;  /* 0x0000001fff0f7819 */ /* 0x000fe20000011430 */
[----:B------:R-:W-:-:S02]  /*31f0*/  IMAD R17, R17, R48, RZ ;  /* 0x0000003011117224 */ /* 0x000fc400078e02ff */
        /* <DEDUP_REMOVED lines=13> */
[----:B------:R-:W-:Y:S05]  /*32d0*/  CALL.REL.NOINC `($__internal_13_$__cuda_sm20_div_s64) ;  /* 0x0000168000007944 */ /* 0x000fea0003c00000 */
        /* <DEDUP_REMOVED lines=12> */
.L_x_666:
        /* <DEDUP_REMOVED lines=23> */
.L_x_667:
[----:B------:R-:W-:Y:S05]  /*3510*/  BSYNC B0 ;  /* 0x0000000000007941 */ /* 0x000fea0003800000 */
.L_x_665:
        /* <DEDUP_REMOVED lines=28> */
.L_x_669:
        /* <DEDUP_REMOVED lines=23> */
.L_x_670:
[----:B------:R-:W-:Y:S05]  /*3850*/  BSYNC B0 ;  /* 0x0000000000007941 */ /* 0x000fea0003800000 */
.L_x_668:
[----:B------:R-:W-:Y:S01]  /*3860*/  IADD3 R33, P1, P0, R38, R36, R32 ;  /* 0x0000002426217210 */ /* 0x000fe2000783e020 */
[----:B------:R-:W-:Y:S01]  /*3870*/  IMAD R5, R5, R4, RZ ;  /* 0x0000000405057224 */ /* 0x000fe200078e02ff */
[----:B------:R-:W-:Y:S02]  /*3880*/  SHF.R.S32.HI R0, RZ, 0x1f, R8 ;  /* 0x0000001fff007819 */ /* 0x000fe40000011408 */
[----:B------:R-:W-:Y:S02]  /*3890*/  IADD3 R33, P3, P2, R34, R33, R48 ;  /* 0x0000002122217210 */ /* 0x000fe40007a7e030 */
[----:B------:R-:W-:Y:S02]  /*38a0*/  IADD3.X R2, R6, R7, R2, P1, P0 ;  /* 0x0000000706027210 */ /* 0x000fe40000fe0402 */
[----:B------:R-:W-:Y:S02]  /*38b0*/  IADD3 R46, P1, P0, R50, R33, R46 ;  /* 0x00000021322e7210 */ /* 0x000fe4000783e02e */
[----:B------:R-:W-:Y:S01]  /*38c0*/  IADD3.X R2, R16, R2, R3, P3, P2 ;  /* 0x0000000210027210 */ /* 0x000fe20001fe4403 */
[----:B------:R-:W-:-:S03]  /*38d0*/  IMAD R3, R19, R8, RZ ;  /* 0x0000000813037224 */ /* 0x000fc600078e02ff */
[----:B------:R-:W-:Y:S01]  /*38e0*/  IADD3.X R47, R14, R2, R9, P1, P0 ;  /* 0x000000020e2f7210 */ /* 0x000fe20000fe0409 */
[----:B------:R-:W-:Y:S01]  /*38f0*/  IMAD R0, R0, R18, R3 ;  /* 0x0000001200007224 */ /* 0x000fe200078e0203 */
[----:B------:R-:W-:-:S03]  /*3900*/  SHF.R.S32.HI R2, RZ, 0x1f, R4 ;  /* 0x0000001fff027819 */ /* 0x000fc60000011404 */
        /* <DEDUP_REMOVED lines=9> */
.L_x_646:
[----:B------:R-:W-:-:S04]  /*39a0*/  LEA R2, P0, R38, c[0x0][0x200], 0x2 ;  /* 0x0000800026027a11 */ /* 0x000fc800078010ff */
[----:B------:R-:W-:-:S05]  /*39b0*/  LEA.HI.X R3, R38, c[0x0][0x204], R39, 0x2, P0 ;  /* 0x0000810026037a11 */ /* 0x000fca00000f1427 */
[----:B------:R1:W-:Y:S04]  /*39c0*/  STG.E [R2.64], R29 ;  /* 0x0000001d02007986 */ /* 0x0003e8000c101908 */
.L_x_645:
[----:B------:R-:W-:Y:S05]  /*39d0*/  BSYNC B1 ;  /* 0x0000000000017941 */ /* 0x000fea0003800000 */
.L_x_644:
[----:B------:R-:W-:Y:S01]  /*39e0*/  LEA.HI R0, R25, R25, RZ, 0x1 ;  /* 0x0000001919007211 */ /* 0x000fe200078f08ff */
[----:B------:R-:W-:Y:S01]  /*39f0*/  IMAD.MOV.U32 R21, RZ, RZ, c[0x0][0x314] ;  /* 0x0000c500ff157624 */ /* 0x000fe200078e00ff */
[----:B------:R-:W-:Y:S01]  /*3a00*/  CS2R R4, SRZ ;  /* 0x0000000000047805 */ /* 0x000fe2000001ff00 */
[----:B------:R-:W-:Y:S01]  /*3a10*/  IMAD.MOV.U32 R8, RZ, RZ, RZ ;  /* 0x000000ffff087224 */ /* 0x000fe200078e00ff */
[----:B01----:R-:W-:Y:S02]  /*3a20*/  LOP3.LUT R2, R0, 0xfffffffe, RZ, 0xc0, !PT ;  /* 0xfffffffe00027812 */ /* 0x003fe400078ec0ff */
[----:B------:R-:W-:-:S03]  /*3a30*/  ISETP.GE.AND P0, PT, R21, 0x1, PT ;  /* 0x000000011500780c */ /* 0x000fc60003f06270 */
[----:B------:R-:W-:Y:S02]  /*3a40*/  IMAD.IADD R2, R25, 0x1, -R2 ;  /* 0x0000000119027824 */ /* 0x000fe400078e0a02 */
[----:B------:R-:W0:Y:S03]  /*3a50*/  S2R R25, SR_TID.X ;  /* 0x0000000000197919 */ /* 0x000e260000002100 */
[----:B------:R-:W-:-:S13]  /*3a60*/  ISETP.GE.OR P5, PT, R2, c[0x0][0x314], P5 ;  /* 0x0000c50002007a0c */ /* 0x000fda0002fa6670 */
[----:B------:R-:W-:Y:S02]  /*3a70*/  @!P5 FADD.FTZ R6, -R29, R30 ;  /* 0x0000001e1d06d221 */ /* 0x000fe40000010100 */
[----:B------:R-:W-:Y:S02]  /*3a80*/  @!P5 IMAD.SHL.U32 R7, R0, 0x2, RZ ;  /* 0x000000020007d824 */ /* 0x000fe400078e00ff */
[----:B------:R-:W-:-:S03]  /*3a90*/  @!P5 FMUL.FTZ R6, R6, 1.4426950216293334961 ;  /* 0x3fb8aa3b0606d820 */ /* 0x000fc60000410000 */
[----:B------:R-:W-:Y:S02]  /*3aa0*/  @!P5 LOP3.LUT R7, R7, 0xfffffffc, RZ, 0xc0, !PT ;  /* 0xfffffffc0707d812 */ /* 0x000fe400078ec0ff */
[----:B0-----:R-:W-:Y:S01]  /*3ab0*/  SHF.R.S32.HI R24, RZ, 0x1f, R25 ;  /* 0x0000001fff187819 */ /* 0x001fe20000011419 */
[----:B------:R-:W0:Y:S02]  /*3ac0*/  @!P5 MUFU.EX2 R6, R6 ;  /* 0x000000060006d308 */ /* 0x000e240000000800 */
[----:B------:R-:W-:Y:S01]  /*3ad0*/  @!P5 IMAD R7, R2, 0x14, R7 ;  /* 0x000000140207d824 */ /* 0x000fe200078e0207 */
[----:B------:R-:W-:Y:S01]  /*3ae0*/  LEA.HI R24, R24, R25, RZ, 0x5 ;  /* 0x0000001918187211 */ /* 0x000fe200078f28ff */
[----:B------:R-:W-:-:S03]  /*3af0*/  CS2R R2, SRZ ;  /* 0x0000000000027805 */ /* 0x000fc6000001ff00 */
[----:B------:R-:W-:Y:S02]  /*3b00*/  LOP3.LUT R0, R24, 0x3fffffe0, RZ, 0xc0, !PT ;  /* 0x3fffffe018007812 */ /* 0x000fe400078ec0ff */
[----:B------:R-:W-:Y:S02]  /*3b10*/  SHF.R.S32.HI R24, RZ, 0x5, R24 ;  /* 0x00000005ff187819 */ /* 0x000fe40000011418 */
[----:B------:R-:W-:Y:S01]  /*3b20*/  IADD3 R25, -R0, R25, RZ ;  /* 0x0000001900197210 */ /* 0x000fe20007ffe1ff */
[----:B------:R-:W-:-:S03]  /*3b30*/  IMAD.MOV.U32 R0, RZ, RZ, RZ ;  /* 0x000000ffff007224 */ /* 0x000fc600078e00ff */
[----:B------:R-:W-:Y:S01]  /*3b40*/  SHF.L.U32 R25, R25, 0x2, RZ ;  /* 0x0000000219197819 */ /* 0x000fe200000006ff */
[----:B0-----:R0:W-:Y:S02]  /*3b50*/  @!P5 STS [R7], R6 ;  /* 0x000000060700d388 */ /* 0x0011e40000000800 */
[----:B0-----:R-:W-:Y:S02]  /*3b60*/  CS2R R6, SRZ ;  /* 0x0000000000067805 */ /* 0x001fe4000001ff00 */
        /* <DEDUP_REMOVED lines=29> */
.L_x_673:
        /* <DEDUP_REMOVED lines=57> */
.L_x_672:
        /* <DEDUP_REMOVED lines=35> */
.L_x_674:
[----:B------:R-:W-:-:S13]  /*4300*/  ISETP.LT.OR P4, PT, R22, c[0x0][0x314], P4 ;  /* 0x0000c50016007a0c */ /* 0x000fda0002781670 */
[----:B------:R-:W-:Y:S05]  /*4310*/  @!P4 BRA `(.L_x_671) ;  /* 0x000000f00000c947 */ /* 0x000fea0003800000 */
[----:B------:R-:W-:Y:S01]  /*4320*/  ISETP.GE.AND P0, PT, R24, R23, PT ;  /* 0x000000171800720c */ /* 0x000fe20003f06270 */
[----:B------:R-:W-:-:S12]  /*4330*/  BSSY B0, `(.L_x_675) ;  /* 0x0000004000007945 */ /* 0x000fd80003800000 */
[----:B------:R-:W-:Y:S05]  /*4340*/  @P0 BRA `(.L_x_676) ;  /* 0x0000002000000947 */ /* 0x000fea0003800000 */
[----:B------:R0:W5:Y:S04]  /*4350*/  LDG.E.128 R12, [R30.64+-0x200] ;  /* 0xfffe00081e0c7981 */ /* 0x000168000c1e1d00 */
[----:B------:R0:W5:Y:S02]  /*4360*/  LDG.E.128 R16, [R30.64] ;  /* 0x000000081e107981 */ /* 0x000164000c1e1d00 */
.L_x_676:
[----:B------:R-:W-:Y:S05]  /*4370*/  BSYNC B0 ;  /* 0x0000000000007941 */ /* 0x000fea0003800000 */
.L_x_675:
        /* <DEDUP_REMOVED lines=9> */
.L_x_671:
[----:B------:R-:W-:Y:S02]  /*4410*/  IADD3 R24, R24, UR6, RZ ;  /* 0x0000000618187c10 */ /* 0x000fe4000fffe0ff */
[----:B------:R-:W-:-:S02]  /*4420*/  F2FP.PACK_AB R9, R5, R6 ;  /* 0x000000060509723e */ /* 0x000fc400000000ff */
[----:B------:R-:W-:Y:S02]  /*4430*/  ISETP.GE.AND P0, PT, R24, R20, PT ;  /* 0x000000141800720c */ /* 0x000fe40003f06270 */
[----:B------:R-:W-:Y:S02]  /*4440*/  F2FP.PACK_AB R8, R7, R8 ;  /* 0x000000080708723e */ /* 0x000fe400000000ff */
[----:B------:R-:W-:Y:S02]  /*4450*/  F2FP.PACK_AB R4, R3, R4 ;  /* 0x000000040304723e */ /* 0x000fe400000000ff */
[----:B------:R-:W-:-:S07]  /*4460*/  F2FP.PACK_AB R5, R0, R2 ;  /* 0x000000020005723e */ /* 0x000fce00000000ff */
[----:B------:R-:W-:Y:S05]  /*4470*/  @P0 EXIT ;  /* 0x000000000000094d */ /* 0x000fea0003800000 */
[-C--:B------:R-:W-:Y:S02]  /*4480*/  IABS R6, R11.reuse ;  /* 0x0000000b00067213 */ /* 0x080fe40000000000 */
[----:B------:R-:W-:Y:S02]  /*4490*/  IABS R10, R24 ;  /* 0x00000018000a7213 */ /* 0x000fe40000000000 */
[----:B------:R-:W1:Y:S01]  /*44a0*/  I2F.RP R2, R6 ;  /* 0x0000000600027306 */ /* 0x000e620000209400 */
[----:B------:R-:W-:-:S05]  /*44b0*/  IABS R7, R11 ;  /* 0x0000000b00077213 */ /* 0x000fca0000000000 */
[----:B------:R-:W-:Y:S02]  /*44c0*/  IMAD.MOV R7, RZ, RZ, -R7 ;  /* 0x000000ffff077224 */ /* 0x000fe400078e0a07 */
[----:B-1----:R-:W1:Y:S02]  /*44d0*/  MUFU.RCP R12, R2 ;  /* 0x00000002000c7308 */ /* 0x002e640000001000 */
[----:B-1----:R-:W-:-:S06]  /*44e0*/  IADD3 R12, R12, 0xffffffe, RZ ;  /* 0x0ffffffe0c0c7810 */ /* 0x002fcc0007ffe0ff */
[----:B------:R-:W1:Y:S02]  /*44f0*/  F2I.FTZ.U32.TRUNC.NTZ R13, R12 ;  /* 0x0000000c000d7305 */ /* 0x000e64000021f000 */
[----:B-1----:R-:W-:Y:S02]  /*4500*/  IMAD.MOV R0, RZ, RZ, -R13 ;  /* 0x000000ffff007224 */ /* 0x002fe400078e0a0d */
[----:B------:R-:W-:Y:S02]  /*4510*/  IMAD.MOV.U32 R12, RZ, RZ, RZ ;  /* 0x000000ffff0c7224 */ /* 0x000fe400078e00ff */
[----:B------:R-:W-:Y:S01]  /*4520*/  IMAD R3, R0, R6, RZ ;  /* 0x0000000600037224 */ /* 0x000fe200078e02ff */
[----:B------:R-:W-:-:S03]  /*4530*/  IABS R0, c[0x0][0x214] ;  /* 0x0000850000007a13 */ /* 0x000fc60000000000 */
[----:B------:R-:W-:-:S06]  /*4540*/  IMAD.HI.U32 R3, R13, R3, R12 ;  /* 0x000000030d037227 */ /* 0x000fcc00078e000c */
[----:B------:R-:W-:Y:S02]  /*4550*/  IMAD.HI.U32 R2, R3, R10, RZ ;  /* 0x0000000a03027227 */ /* 0x000fe400078e00ff */
[----:B------:R-:W1:Y:S02]  /*4560*/  I2F.RP R3, R0 ;  /* 0x0000000000037306 */ /* 0x000e640000209400 */
[----:B------:R-:W-:-:S05]  /*4570*/  IMAD R7, R2, R7, R10 ;  /* 0x0000000702077224 */ /* 0x000fca00078e020a */
[----:B------:R-:W-:Y:S01]  /*4580*/  ISETP.GT.U32.AND P1, PT, R6, R7, PT ;  /* 0x000000070600720c */ /* 0x000fe20003f24070 */
[----:B-1----:R-:W1:-:S12]  /*4590*/  MUFU.RCP R3, R3 ;  /* 0x0000000300037308 */ /* 0x002e580000001000 */
[----:B------:R-:W-:Y:S01]  /*45a0*/  @!P1 IMAD.IADD R7, R7, 0x1, -R6 ;  /* 0x0000000107079824 */ /* 0x000fe200078e0a06 */
[----:B------:R-:W-:Y:S02]  /*45b0*/  @!P1 IADD3 R2, R2, 0x1, RZ ;  /* 0x0000000102029810 */ /* 0x000fe40007ffe0ff */
[----:B------:R-:W-:Y:S02]  /*45c0*/  ISETP.NE.AND P1, PT, R11, RZ, PT ;  /* 0x000000ff0b00720c */ /* 0x000fe40003f25270 */
[----:B------:R-:W-:Y:S02]  /*45d0*/  ISETP.GE.U32.AND P2, PT, R7, R6, PT ;  /* 0x000000060700720c */ /* 0x000fe40003f46070 */
[----:B------:R-:W-:-:S04]  /*45e0*/  LOP3.LUT R6, R24, R11, RZ, 0x3c, !PT ;  /* 0x0000000b18067212 */ /* 0x000fc800078e3cff */
[----:B------:R-:W-:Y:S02]  /*45f0*/  ISETP.GE.AND P0, PT, R6, RZ, PT ;  /* 0x000000ff0600720c */ /* 0x000fe40003f06270 */
[----:B-1----:R-:W-:-:S04]  /*4600*/  IADD3 R6, R3, 0xffffffe, RZ ;  /* 0x0ffffffe03067810 */ /* 0x002fc80007ffe0ff */
[----:B------:R-:W1:Y:S01]  /*4610*/  F2I.FTZ.U32.TRUNC.NTZ R7, R6 ;  /* 0x0000000600077305 */ /* 0x000e62000021f000 */
[----:B------:R-:W-:-:S06]  /*4620*/  @P2 IADD3 R2, R2, 0x1, RZ ;  /* 0x0000000102022810 */ /* 0x000fcc0007ffe0ff */
[----:B------:R-:W-:Y:S01]  /*4630*/  @!P0 IMAD.MOV R2, RZ, RZ, -R2 ;  /* 0x000000ffff028224 */ /* 0x000fe200078e0a02 */
[----:B------:R-:W-:-:S05]  /*4640*/  @!P1 LOP3.LUT R2, RZ, R11, RZ, 0x33, !PT ;  /* 0x0000000bff029212 */ /* 0x000fca00078e33ff */
[----:B------:R-:W-:Y:S02]  /*4650*/  IMAD R13, R2, R11, RZ ;  /* 0x0000000b020d7224 */ /* 0x000fe400078e02ff */
[----:B-1----:R-:W-:Y:S02]  /*4660*/  IMAD.MOV R3, RZ, RZ, -R7 ;  /* 0x000000ffff037224 */ /* 0x002fe400078e0a07 */
[----:B------:R-:W-:Y:S02]  /*4670*/  IMAD.IADD R10, R24, 0x1, -R13 ;  /* 0x00000001180a7824 */ /* 0x000fe400078e0a0d */
[----:B------:R-:W-:Y:S02]  /*4680*/  IMAD R11, R3, R0, RZ ;  /* 0x00000000030b7224 */ /* 0x000fe400078e02ff */
[----:B------:R-:W-:Y:S01]  /*4690*/  IMAD.MOV.U32 R6, RZ, RZ, RZ ;  /* 0x000000ffff067224 */ /* 0x000fe200078e00ff */
[----:B------:R-:W-:Y:S02]  /*46a0*/  IABS R3, R10 ;  /* 0x0000000a00037213 */ /* 0x000fe40000000000 */
[----:B------:R-:W-:Y:S01]  /*46b0*/  LOP3.LUT R10, R10, c[0x0][0x214], RZ, 0x3c, !PT ;  /* 0x000085000a0a7a12 */ /* 0x000fe200078e3cff */
[----:B------:R-:W-:-:S03]  /*46c0*/  IMAD.HI.U32 R11, R7, R11, R6 ;  /* 0x0000000b070b7227 */ /* 0x000fc600078e0006 */
[----:B------:R-:W-:-:S03]  /*46d0*/  ISETP.GE.AND P1, PT, R10, RZ, PT ;  /* 0x000000ff0a00720c */ /* 0x000fc60003f26270 */
        /* <DEDUP_REMOVED lines=19> */
[----:B------:R-:W-:-:S04]  /*4810*/  IMAD.WIDE.U32 R6, R11, c[0x0][0x1f0], R6 ;  /* 0x00007c000b067a25 */ /* 0x000fc800078e0006 */
[----:B------:R-:W-:Y:S02]  /*4820*/  IMAD.IADD R13, R24, 0x1, -R13 ;  /* 0x00000001180d7824 */ /* 0x000fe400078e0a0d */
        /* <DEDUP_REMOVED lines=19> */
        .weak           $__internal_13_$__cuda_sm20_div_s64
        .type           $__internal_13_$__cuda_sm20_div_s64,@function
        .size           $__internal_13_$__cuda_sm20_div_s64,(.L_x_8729 - $__internal_13_$__cuda_sm20_div_s64)
$__internal_13_$__cuda_sm20_div_s64:
        /* <DEDUP_REMOVED lines=17> */
[----:B------:R-:W-:-:S04]  /*4a70*/  IMAD.HI.U32 R21, R53, R0, RZ ;  /* 0x0000000035157227 */ /* 0x000fc800078e00ff */
[----:B------:R-:W-:-:S04]  /*4a80*/  IMAD.HI.U32 R19, P2, R53, R19, R44 ;  /* 0x0000001335137227 */ /* 0x000fc8000784002c */
[----:B------:R-:W-:Y:S02]  /*4a90*/  IMAD R0, R53, R0, RZ ;  /* 0x0000000035007224 */ /* 0x000fe400078e02ff */
[----:B------:R-:W-:-:S03]  /*4aa0*/  IMAD.X R21, R21, 0x1, R53, P0 ;  /* 0x0000000115157824 */ /* 0x000fc600000e0635 */
[----:B------:R-:W-:-:S04]  /*4ab0*/  IADD3 R53, P0, R0, R19, RZ ;  /* 0x0000001300357210 */ /* 0x000fc80007f1e0ff */
[----:B------:R-:W-:Y:S01]  /*4ac0*/  IADD3.X R21, RZ, RZ, R21, P0, P2 ;  /* 0x000000ffff157210 */ /* 0x000fe200007e4415 */
[----:B------:R-:W-:Y:S01]  /*4ad0*/  IMAD.WIDE.U32 R44, R53, R40, RZ ;  /* 0x00000028352c7225 */ /* 0x000fe200078e00ff */
[----:B------:R-:W-:-:S03]  /*4ae0*/  ISETP.GE.AND P2, PT, R23, RZ, PT ;  /* 0x000000ff1700720c */ /* 0x000fc60003f46270 */
[----:B------:R-:W-:Y:S01]  /*4af0*/  IMAD R19, R53, R41, R45 ;  /* 0x0000002935137224 */ /* 0x000fe200078e022d */
[----:B------:R-:W-:-:S03]  /*4b00*/  IADD3 R44, P0, RZ, -R44, RZ ;  /* 0x8000002cff2c7210 */ /* 0x000fc60007f1e0ff */
[----:B------:R-:W-:Y:S02]  /*4b10*/  IMAD R19, R21, R40, R19 ;  /* 0x0000002815137224 */ /* 0x000fe400078e0213 */
[----:B------:R-:W-:-:S04]  /*4b20*/  IMAD.HI.U32 R52, R53, R44, RZ ;  /* 0x0000002c35347227 */ /* 0x000fc800078e00ff */
[----:B------:R-:W-:-:S04]  /*4b30*/  IMAD.X R19, RZ, RZ, ~R19, P0 ;  /* 0x000000ffff137224 */ /* 0x000fc800000e0e13 */
[----:B------:R-:W-:-:S04]  /*4b40*/  IMAD.WIDE.U32 R52, P0, R53, R19, R52 ;  /* 0x0000001335347225 */ /* 0x000fc80007800034 */
[----:B------:R-:W-:-:S04]  /*4b50*/  IMAD.HI.U32 R0, R21, R19, RZ ;  /* 0x0000001315007227 */ /* 0x000fc800078e00ff */
[----:B------:R-:W-:-:S04]  /*4b60*/  IMAD.HI.U32 R44, P4, R21, R44, R52 ;  /* 0x0000002c152c7227 */ /* 0x000fc80007880034 */
[----:B------:R-:W-:Y:S02]  /*4b70*/  IMAD R19, R21, R19, RZ ;  /* 0x0000001315137224 */ /* 0x000fe400078e02ff */
[----:B------:R-:W-:Y:S01]  /*4b80*/  IMAD.X R0, R0, 0x1, R21, P0 ;  /* 0x0000000100007824 */ /* 0x000fe200000e0615 */
[----:B------:R-:W-:Y:S01]  /*4b90*/  IADD3 R21, P0, RZ, -R28, RZ ;  /* 0x8000001cff157210 */ /* 0x000fe20007f1e0ff */
        /* <DEDUP_REMOVED lines=22> */
[----:B------:R-:W-:-:S04]  /*4d00*/  SEL R21, R44, R21, P3 ;  /* 0x000000152c157207 */ /* 0x000fc80001800000 */
[----:B------:R-:W-:Y:S01]  /*4d10*/  ISETP.GE.U32.AND P0, PT, R21, R40, PT ;  /* 0x000000281500720c */ /* 0x000fe20003f06070 */
[----:B------:R-:W-:Y:S01]  /*4d20*/  IMAD.X R40, R19, 0x1, ~R41, P2 ;  /* 0x0000000113287824 */ /* 0x000fe200010e0e29 */
[----:B------:R-:W-:-:S04]  /*4d30*/  IADD3 R21, P2, R28, 0x1, RZ ;  /* 0x000000011c157810 */ /* 0x000fc80007f5e0ff */
[----:B------:R-:W-:Y:S01]  /*4d40*/  SEL R40, R40, R19, P3 ;  /* 0x0000001328287207 */ /* 0x000fe20001800000 */
[----:B------:R-:W-:Y:S01]  /*4d50*/  IMAD.X R19, RZ, RZ, R0, P2 ;  /* 0x000000ffff137224 */ /* 0x000fe200010e0600 */
[----:B------:R-:W-:Y:S02]  /*4d60*/  SEL R21, R21, R28, P3 ;  /* 0x0000001c15157207 */ /* 0x000fe40001800000 */
[----:B------:R-:W-:Y:S01]  /*4d70*/  ISETP.GE.U32.AND.EX P2, PT, R40, R41, PT, P0 ;  /* 0x000000292800720c */ /* 0x000fe20003f46100 */
[----:B------:R-:W-:Y:S01]  /*4d80*/  IMAD.MOV.U32 R40, RZ, RZ, R22 ;  /* 0x000000ffff287224 */ /* 0x000fe200078e0016 */
[----:B------:R-:W-:Y:S01]  /*4d90*/  SEL R19, R19, R0, P3 ;  /* 0x0000000013137207 */ /* 0x000fe20001800000 */
[----:B------:R-:W-:Y:S01]  /*4da0*/  IMAD.MOV.U32 R41, RZ, RZ, 0x0 ;  /* 0x00000000ff297424 */ /* 0x000fe200078e00ff */
[----:B------:R-:W-:-:S04]  /*4db0*/  IADD3 R28, P0, R21, 0x1, RZ ;  /* 0x00000001151c7810 */ /* 0x000fc80007f1e0ff */
[----:B------:R-:W-:Y:S02]  /*4dc0*/  IADD3.X R0, RZ, R19, RZ, P0, !PT ;  /* 0x00000013ff007210 */ /* 0x000fe400007fe4ff */
[----:B------:R-:W-:Y:S02]  /*4dd0*/  SEL R28, R28, R21, P2 ;  /* 0x000000151c1c7207 */ /* 0x000fe40001000000 */
[----:B------:R-:W-:Y:S02]  /*4de0*/  SEL R0, R0, R19, P2 ;  /* 0x0000001300007207 */ /* 0x000fe40001000000 */
[----:B------:R-:W-:Y:S02]  /*4df0*/  LOP3.LUT R21, R5, R23, RZ, 0x3c, !PT ;  /* 0x0000001705157212 */ /* 0x000fe400078e3cff */
[----:B------:R-:W-:Y:S02]  /*4e00*/  IADD3 R19, P2, RZ, -R28, RZ ;  /* 0x8000001cff137210 */ /* 0x000fe40007f5e0ff */
[----:B------:R-:W-:-:S02]  /*4e10*/  ISETP.GE.AND P3, PT, R21, RZ, PT ;  /* 0x000000ff1500720c */ /* 0x000fc40003f66270 */
[----:B------:R-:W-:Y:S01]  /*4e20*/  ISETP.NE.U32.AND P0, PT, R24, RZ, PT ;  /* 0x000000ff1800720c */ /* 0x000fe20003f05070 */
[----:B------:R-:W-:Y:S01]  /*4e30*/  IMAD.X R21, RZ, RZ, ~R0, P2 ;  /* 0x000000ffff157224 */ /* 0x000fe200010e0e00 */
[----:B------:R-:W-:Y:S02]  /*4e40*/  SEL R19, R19, R28, !P3 ;  /* 0x0000001c13137207 */ /* 0x000fe40005800000 */
[----:B------:R-:W-:Y:S02]  /*4e50*/  ISETP.NE.AND.EX P0, PT, R5, RZ, PT, P0 ;  /* 0x000000ff0500720c */ /* 0x000fe40003f05300 */
[----:B------:R-:W-:Y:S02]  /*4e60*/  SEL R21, R21, R0, !P3 ;  /* 0x0000000015157207 */ /* 0x000fe40005800000 */
[----:B------:R-:W-:Y:S02]  /*4e70*/  SEL R0, R19, 0xffffffff, P0 ;  /* 0xffffffff13007807 */ /* 0x000fe40000000000 */
[----:B------:R-:W-:Y:S01]  /*4e80*/  SEL R21, R21, 0xffffffff, P0 ;  /* 0xffffffff15157807 */ /* 0x000fe20000000000 */
[----:B------:R-:W-:Y:S06]  /*4e90*/  RET.REL.NODEC R40 `(_ZN5flash32flash_fwd_splitkv_combine_kernelI23Flash_fwd_kernel_traitsILi256ELi64ELi64ELi4ELb0ELb0EN7cutlass6half_tE19Flash_kernel_traitsILi256ELi64ELi64ELi4ES3_EELi4ELi1ELb1EEEvNS_16Flash_fwd_paramsE) ;  /* 0xffffb16028007950 */ /* 0x000fec0003c3ffff */
.L_x_677:
        /* <DEDUP_REMOVED lines=14> */
.L_x_8729:


//--------------------- .text._ZN5flash24flash_fwd_splitkv_kernelI23Flash_fwd_kernel_traitsILi256ELi64ELi64ELi4ELb0ELb0EN7cutlass6half_tE19Flash_kernel_traitsILi256ELi64ELi64ELi4ES3_EELb0ELb0ELb0ELb0ELb0ELb0ELb0ELb0EEEvNS_16Flash_fwd_paramsE --------------------------
	.section	.text._ZN5flash24flash_fwd_splitkv_kernelI23Flash_fwd_kernel_traitsILi256ELi64ELi64ELi4ELb0ELb0EN7cutlass6half_tE19Flash_kernel_traitsILi256ELi64ELi64ELi4ES3_EELb0ELb0ELb0ELb0ELb0ELb0ELb0ELb0EEEvNS_16Flash_fwd_paramsE,"ax",@progbits
	.sectioninfo	@"SHI_REGISTERS=254"
	.align	128
        .global         _ZN5flash24flash_fwd_splitkv_kernelI23Flash_fwd_kernel_traitsILi256ELi64ELi64ELi4ELb0ELb0EN7cutlass6half_tE19Flash_kernel_traitsILi256ELi64ELi64ELi4ES3_EELb0ELb0ELb0ELb0ELb0ELb0ELb0ELb0EEEvNS_16Flash_fwd_paramsE
        .type           _ZN5flash24flash_fwd_splitkv_kernelI23Flash_fwd_kernel_traitsILi256ELi64ELi64ELi4ELb0ELb0EN7cutlass6half_tE19Flash_kernel_traitsILi256ELi64ELi64ELi4ES3_EELb0ELb0ELb0ELb0ELb0ELb0ELb0ELb0EEEvNS_16Flash_fwd_paramsE,@function
        .size           _ZN5flash24flash_fwd_splitkv_kernelI23Flash_fwd_kernel_traitsILi256ELi64ELi64ELi4ELb0ELb0EN7cutlass6half_tE19Flash_kernel_traitsILi256ELi64ELi64ELi4ES3_EELb0ELb0ELb0ELb0ELb0ELb0ELb0ELb0EEEvNS_16Flash_fwd_paramsE,(.L_x_8780 - _ZN5flash24flash_fwd_splitkv_kernelI23Flash_fwd_kernel_traitsILi256ELi64ELi64ELi4ELb0ELb0EN7cutlass6half_tE19Flash_kernel_traitsILi256ELi64ELi64ELi4ES3_EELb0ELb0ELb0ELb0ELb0ELb0ELb0ELb0EEEvNS_16Flash_fwd_paramsE)
        .other          _ZN5flash24flash_fwd_splitkv_kernelI23Flash_fwd_kernel_traitsILi256ELi64ELi64ELi4ELb0ELb0EN7cutlass6half_tE19Flash_kernel_traitsILi256ELi64ELi64ELi4ES3_EELb0ELb0ELb0ELb0ELb0ELb0ELb0ELb0EEEvNS_16Flash_fwd_paramsE,@"STO_CUDA_ENTRY STV_DEFAULT"
_ZN5flash24flash_fwd_splitkv_kernelI23Flash_fwd_kernel_traitsILi256ELi64ELi64ELi4ELb0ELb0EN7cutlass6half_tE19Flash_kernel_traitsILi256ELi64ELi64ELi4ES3_EELb0ELb0ELb0ELb0ELb0ELb0ELb0ELb0EEEvNS_16Flash_fwd_paramsE:
.text._ZN5flash24flash_fwd_splitkv_kernelI23Flash_fwd_kernel_traitsILi256ELi64ELi64ELi4ELb0ELb0EN7cutlass6half_tE19Flash_kernel_traitsILi256ELi64ELi64ELi4ES3_EELb0ELb0ELb0ELb0ELb0ELb0ELb0ELb0EEEvNS_16Flash_fwd_paramsE:
[----:B------:R-:W-:Y:S02]  /*0000*/  MOV R1, c[0x0][0x28] ;  /* 0x00000a0000017a02 */ /* 0x000fe40000000f00 */
[----:B------:R-:W1:Y:S01]  /*0010*/  S2UR UR11, SR_CTAID.Y ;  /* 0x00000000000b79c3 */ /* 0x000e620000002600 */
[----:B------:R-:W-:Y:S02]  /*0020*/  ULDC.64 UR4, c[0x0][0x240] ;  /* 0x0000900000047ab9 */ /* 0x000fe40000000a00 */
[----:B------:R-:W-:Y:S02]  /*0030*/  UISETP.NE.U32.AND UP2, UPT, URZ, UR4, UPT ;  /* 0x000000043f00728c */ /* 0x000fe4000bf45070 */
[----:B------:R-:W-:Y:S02]  /*0040*/  UMOV UR8, 0x4 ;  /* 0x0000000400087882 */ /* 0x000fe40000000000 */
[----:B------:R-:W-:Y:S02]  /*0050*/  UISETP.NE.AND.EX UP2, UPT, URZ, UR5, UPT, UP2 ;  /* 0x000000053f00728c */ /* 0x000fe4000bf45320 */
[----:B------:R-:W-:Y:S02]  /*0060*/  ULDC.64 UR12, c[0x0][0x240] ;  /* 0x00009000000c7ab9 */ /* 0x000fe40000000a00 */
[----:B------:R-:W-:-:S02]  /*0070*/  ULDC.64 UR4, c[0x0][0x250] ;  /* 0x0000940000047ab9 */ /* 0x000fc40000000a00 */
[----:B------:R-:W-:Y:S01]  /*0080*/  PLOP3.LUT P2, PT, PT, PT, UP2, 0x80, 0x0 ;  /* 0x000000000000781c */ /* 0x000fe20003f4f028 */
[----:B------:R-:W-:Y:S02]  /*0090*/  UISETP.NE.U32.AND UP0, UPT, URZ, UR4, UPT ;  /* 0x000000043f00728c */ /* 0x000fe4000bf05070 */
[----:B------:R-:W-:Y:S02]  /*00a0*/  ULDC.64 UR30, c[0x0][0x118] ;  /* 0x00004600001e7ab9 */ /* 0x000fe40000000a00 */
[----:B------:R-:W-:Y:S02]  /*00b0*/  UISETP.NE.AND.EX UP0, UPT, URZ, UR5, UPT, UP0 ;  /* 0x000000053f00728c */ /* 0x000fe4000bf05300 */
[----:B------:R-:W-:Y:S02]  /*00c0*/  ULDC.U8 UR9, c[0x0][0x312] ;  /* 0x0000c48000097ab9 */ /* 0x000fe40000000000 */
[----:B------:R-:W-:Y:S02]  /*00d0*/  ULDC.64 UR6, c[0x0][0x248] ;  /* 0x0000920000067ab9 */ /* 0x000fe40000000a00 */
[----:B-1----:R-:W-:Y:S01]  /*00e0*/  UIMAD.WIDE UR12, UR11, UR8, UR12 ;  /* 0x000000080b0c72a5 */ /* 0x002fe2000f8e020c */
[----:B------:R-:W-:Y:S01]  /*00f0*/  PLOP3.LUT P0, PT, PT, PT, UP0, 0x80, 0x0 ;  /* 0x000000000000781c */ /* 0x000fe20003f0f008 */
[----:B------:R-:W-:-:S02]  /*0100*/  ULDC.64 UR4, c[0x0][0x250] ;  /* 0x0000940000047ab9 */ /* 0x000fc40000000a00 */
[----:B------:R-:W-:Y:S02]  /*0110*/  UISETP.NE.AND UP3, UPT, UR9, URZ, UPT ;  /* 0x0000003f0900728c */ /* 0x000fe4000bf65270 */
[----:B------:R-:W-:Y:S01]  /*0120*/  IMAD.U32 R8, RZ, RZ, UR12 ;  /* 0x0000000cff087e24 */ /* 0x000fe2000f8e00ff */
[----:B------:R-:W-:Y:S01]  /*0130*/  UISETP.EQ.U32.AND UP1, UPT, URZ, UR6, UPT ;  /* 0x000000063f00728c */ /* 0x000fe2000bf22070 */
[----:B------:R-:W-:Y:S01]  /*0140*/  IMAD.U32 R9, RZ, RZ, UR13 ;  /* 0x0000000dff097e24 */ /* 0x000fe2000f8e00ff */
[----:B------:R-:W-:Y:S02]  /*0150*/  @UP0 UIMAD.WIDE UR4, UR11, UR8, UR4 ;  /* 0x000000080b0402a5 */ /* 0x000fe4000f8e0204 */
[----:B------:R-:W-:Y:S02]  /*0160*/  UISETP.EQ.OR.EX UP1, UPT, URZ, UR7, !UP3, UP1 ;  /* 0x000000073f00728c */ /* 0x000fe4000df22710 */
[----:B------:R-:W2:Y:S01]  /*0170*/  @P2 LDG.E R7, [R8.64] ;  /* 0x0000001e08072981 */ /* 0x000ea2000c1e1900 */
[----:B------:R-:W-:-:S03]  /*0180*/  ULDC.64 UR6, c[0x0][0x248] ;  /* 0x0000920000067ab9 */ /* 0x000fc60000000a00 */
[----:B------:R-:W3:Y:S01]  /*0190*/  @P2 LDG.E R0, [R8.64+0x4] ;  /* 0x0000041e08002981 */ /* 0x000ee2000c1e1900 */
[----:B------:R-:W-:Y:S01]  /*01a0*/  IMAD.U32 R2, RZ, RZ, UR4 ;  /* 0x00000004ff027e24 */ /* 0x000fe2000f8e00ff */
[----:B------:R-:W-:-:S05]  /*01b0*/  MOV R3, UR5 ;  /* 0x0000000500037c02 */ /* 0x000fca0008000f00 */
[----:B------:R1:W4:Y:S01]  /*01c0*/  @P0 LDG.E R2, [R2.64] ;  /* 0x0000001e02020981 */ /* 0x000322000c1e1900 */
[----:B------:R-:W-:Y:S01]  /*01d0*/  PLOP3.LUT P1, PT, PT, PT, UP1, 0x80, 0x0 ;  /* 0x000000000000781c */ /* 0x000fe20003f2f018 */
[----:B------:R-:W-:-:S06]  /*01e0*/  UIMAD.WIDE UR6, UR11, UR8, UR6 ;  /* 0x000000080b0672a5 */ /* 0x000fcc000f8e0206 */
[----:B------:R-:W-:Y:S01]  /*01f0*/  IMAD.U32 R4, RZ, RZ, UR6 ;  /* 0x00000006ff047e24 */ /* 0x000fe2000f8e00ff */
[----:B------:R-:W-:-:S05]  /*0200*/  MOV R5, UR7 ;  /* 0x0000000700057c02 */ /* 0x000fca0008000f00 */
[----:B------:R-:W5:Y:S01]  /*0210*/  @!P1 LDG.E R6, [R4.64] ;  /* 0x0000001e04069981 */ /* 0x000f62000c1e1900 */
[----:B------:R-:W-:Y:S02]  /*0220*/  UMOV UR25, 0xffffffff ;  /* 0xffffffff00197882 */ /* 0x000fe40000000000 */
[----:B------:R-:W-:Y:S01]  /*0230*/  UMOV UR14, URZ ;  /* 0x0000003f000e7c82 */ /* 0x000fe20008000000 */
[----:B-1----:R-:W1:Y:S01]  /*0240*/  S2R R3, SR_TID.X ;  /* 0x0000000000037919 */ /* 0x002e620000002100 */
[----:B------:R-:W-:Y:S01]  /*0250*/  UMOV UR15, 0xffffffff ;  /* 0xffffffff000f7882 */ /* 0x000fe20000000000 */
[----:B------:R-:W1:Y:S08]  /*0260*/  S2UR UR18, SR_CTAID.X ;  /* 0x00000000001279c3 */ /* 0x000e700000002500 */
[----:B------:R-:W1:Y:S08]  /*0270*/  S2UR UR12, SR_CTAID.Z ;  /* 0x00000000000c79c3 */ /* 0x000e700000002700 */
[----:B--2---:R-:W2:Y:S08]  /*0280*/  @P2 R2UR UR25, R7 ;  /* 0x00000000071923c2 */ /* 0x004eb000000e0000 */
[----:B---3--:R-:W2:Y:S08]  /*0290*/  @P2 R2UR UR27, R0 ;  /* 0x00000000001b23c2 */ /* 0x008eb000000e0000 */
[----:B----4-:R3:W4:Y:S01]  /*02a0*/  @P0 R2UR UR14, R2 ;  /* 0x00000000020e03c2 */ /* 0x01072200000e0000 */
[----:B------:R-:W-:-:S04]  /*02b0*/  ISETP.NE.U32.AND P0, PT, RZ, c[0x0][0x248], PT ;  /* 0x00009200ff007a0c */ /* 0x000fc80003f05070 */
[----:B------:R-:W-:-:S03]  /*02c0*/  ISETP.NE.AND.EX P0, PT, RZ, c[0x0][0x24c], PT, P0 ;  /* 0x00009300ff007a0c */ /* 0x000fc60003f05300 */
[----:B-----5:R3:W1:Y:S01]  /*02d0*/  @!P1 R2UR UR15, R6 ;  /* 0x00000000060f93c2 */ /* 0x02066200000e0000 */
[----:B--2---:R-:W-:-:S07]  /*02e0*/  @UP2 UIADD3 UR27, UR27, -UR25, URZ ;  /* 0x800000191b1b2290 */ /* 0x004fce000fffe03f */
[----:B------:R-:W-:Y:S02]  /*02f0*/  @!UP2 ULDC UR27, c[0x0][0x214] ;  /* 0x00008500001baab9 */ /* 0x000fe40000000800 */
[----:B-1-34-:R-:W-:Y:S05]  /*0300*/  @!P0 BRA `(.L_x_678) ;  /* 0x0000007000008947 */ /* 0x01afea0003800000 */
[----:B------:R-:W-:-:S13]  /*0310*/  PLOP3.LUT P0, PT, PT, PT, UP3, 0x80, 0x0 ;  /* 0x000000000000781c */ /* 0x000fda0003f0f038 */
[----:B------:R-:W2:Y:S04]  /*0320*/  @P0 LDG.E R0, [R4.64+0x4] ;  /* 0x0000041e04000981 */ /* 0x000ea8000c1e1900 */
[----:B------:R-:W3:Y:S01]  /*0330*/  @!P0 LDG.E R2, [R4.64] ;  /* 0x0000001e04028981 */ /* 0x000ee2000c1e1900 */
[----:B--2---:R-:W1:Y:S02]  /*0340*/  @P0 R2UR UR6, R0 ;  /* 0x00000000000603c2 */ /* 0x004e6400000e0000 */
[----:B-1----:R-:W-:-:S11]  /*0350*/  @UP3 UIADD3 UR6, UR6, -UR15, URZ ;  /* 0x8000000f06063290 */ /* 0x002fd6000fffe03f */
[----:B---3--:R1:W2:Y:S02]  /*0360*/  @!P0 R2UR UR6, R2 ;  /* 0x00000000020683c2 */ /* 0x0082a400000e0000 */
[----:B-12---:R-:W-:Y:S05]  /*0370*/  BRA `(.L_x_679) ;  /* 0x0000001000007947 */ /* 0x006fea0003800000 */
.L_x_678:
[----:B------:R-:W-:Y:S02]  /*0380*/  ULDC UR6, c[0x0][0x218] ;  /* 0x0000860000067ab9 */ /* 0x000fe40000000800 */
.L_x_679:
[----:B------:R-:W-:Y:S02]  /*0390*/  ULDC.64 UR4, c[0x0][0x258] ;  /* 0x0000960000047ab9 */ /* 0x000fe40000000a00 */
[----:B------:R-:W-:-:S04]  /*03a0*/  UISETP.NE.U32.AND UP2, UPT, URZ, UR4, UPT ;  /* 0x000000043f00728c */ /* 0x000fc8000bf45070 */
[----:B------:R-:W-:-:S03]  /*03b0*/  UISETP.NE.AND.EX UP2, UPT, URZ, UR5, UPT, UP2 ;  /* 0x000000053f00728c */ /* 0x000fc6000bf45320 */
[----:B------:R-:W-:-:S03]  /*03c0*/  ULDC.64 UR4, c[0x0][0x258] ;  /* 0x0000960000047ab9 */ /* 0x000fc60000000a00 */
[----:B------:R-:W-:-:S05]  /*03d0*/  PLOP3.LUT P0, PT, PT, PT, UP2, 0x80, 0x0 ;  /* 0x000000000000781c */ /* 0x000fca0003f0f028 */
[----:B------:R-:W-:-:S06]  /*03e0*/  @UP2 UIMAD.WIDE UR4, UR11, UR8, UR4 ;  /* 0x000000080b0422a5 */ /* 0x000fcc000f8e0204 */
[----:B------:R-:W-:Y:S02]  /*03f0*/  IMAD.U32 R4, RZ, RZ, UR4 ;  /* 0x00000004ff047e24 */ /* 0x000fe4000f8e00ff */
[----:B------:R-:W-:Y:S01]  /*0400*/  IMAD.U32 R5, RZ, RZ, UR5 ;  /* 0x00000005ff057e24 */ /* 0x000fe2000f8e00ff */
[----:B------:R-:W-:Y:S02]  /*0410*/  USHF.L.U32 UR18, UR18, 0x6, URZ ;  /* 0x0000000612127899 */ /* 0x000fe4000800063f */
[----:B------:R-:W-:Y:S02]  /*0420*/  ULDC.64 UR4, c[0x0][0x268] ;  /* 0x00009a0000047ab9 */ /* 0x000fe40000000a00 */
[----:B------:R-:W2:Y:S01]  /*0430*/  @P0 LDG.E R0, [R4.64] ;  /* 0x0000001e04000981 */ /* 0x000ea2000c1e1900 */
[----:B------:R-:W-:Y:S02]  /*0440*/  UISETP.GT.AND UP0, UPT, UR27, UR18, UPT ;  /* 0x000000121b00728c */ /* 0x000fe4000bf04270 */
[----:B------:R-:W-:-:S03]  /*0450*/  @!UP2 UISETP.NE.U32.AND UP1, UPT, URZ, UR4, UPT ;  /* 0x000000043f00a28c */ /* 0x000fc6000bf25070 */
[----:B------:R-:W-:Y:S02]  /*0460*/  ULDC UR4, c[0x0][0x21c] ;  /* 0x0000870000047ab9 */ /* 0x000fe40000000800 */
[----:B------:R-:W-:-:S04]  /*0470*/  @!UP2 UISETP.NE.AND.EX UP1, UPT, URZ, UR5, UPT, UP1 ;  /* 0x000000053f00a28c */ /* 0x000fc8000bf25310 */
[----:B------:R-:W-:Y:S01]  /*0480*/  @!UP2 USEL UR4, URZ, UR4, !UP1 ;  /* 0x000000043f04a287 */ /* 0x000fe2000c800000 */
[----:B--2---:R-:W1:Y:S01]  /*0490*/  @P0 R2UR UR7, R0 ;  /* 0x00000000000703c2 */ /* 0x004e6200000e0000 */
[----:B------:R-:W-:Y:S01]  /*04a0*/  PLOP3.LUT P0, PT, PT, PT, UP0, 0x80, 0x0 ;  /* 0x000000000000781c */ /* 0x000fe20003f0f008 */
[----:B-1----:R-:W-:Y:S02]  /*04b0*/  @UP2 UIADD3 UR7, UR7, -UR14, URZ ;  /* 0x8000000e07072290 */ /* 0x002fe4000fffe03f */
[----:B------:R-:W-:-:S10]  /*04c0*/  @!UP2 UIADD3 UR7, UR4, UR6, -UR14 ;  /* 0x000000060407a290 */ /* 0x000fd4000fffe80e */
[----:B------:R-:W-:Y:S05]  /*04d0*/  @!P0 EXIT ;  /* 0x000000000000894d */ /* 0x000fea0003800000 */
[----:B------:R-:W-:Y:S02]  /*04e0*/  ULDC UR9, c[0x0][0x218] ;  /* 0x0000860000097ab9 */ /* 0x000fe40000000800 */
[----:B------:R-:W-:Y:S02]  /*04f0*/  UIADD3 UR5, UR7, 0x3f, URZ ;  /* 0x0000003f07057890 */ /* 0x000fe4000fffe03f */
[----:B------:R-:W-:Y:S02]  /*0500*/  UIADD3 UR9, UR9, 0x3f, URZ ;  /* 0x0000003f09097890 */ /* 0x000fe4000fffe03f */
[----:B------:R-:W-:Y:S02]  /*0510*/  USHF.R.S32.HI UR4, URZ, 0x1f, UR5 ;  /* 0x0000001f3f047899 */ /* 0x000fe40008011405 */
[----:B------:R-:W-:Y:S02]  /*0520*/  USHF.R.S32.HI UR6, URZ, 0x1f, UR9 ;  /* 0x0000001f3f067899 */ /* 0x000fe40008011409 */
[----:B------:R-:W-:-:S02]  /*0530*/  ULEA.HI UR4, UR4, UR5, URZ, 0x6 ;  /* 0x0000000504047291 */ /* 0x000fc4000f8f303f */
[----:B------:R-:W-:Y:S02]  /*0540*/  ULEA.HI UR6, UR6, UR9, URZ, 0x6 ;  /* 0x0000000906067291 */ /* 0x000fe4000f8f303f */
[----:B------:R-:W-:Y:S02]  /*0550*/  USHF.R.S32.HI UR4, URZ, 0x6, UR4 ;  /* 0x000000063f047899 */ /* 0x000fe40008011404 */
[----:B------:R-:W-:-:S04]  /*0560*/  USHF.R.S32.HI UR6, URZ, 0x6, UR6 ;  /* 0x000000063f067899 */ /* 0x000fc80008011406 */
[----:B------:R-:W-:-:S04]  /*0570*/  UISETP.LT.AND UP0, UPT, UR6, UR4, UPT ;  /* 0x000000040600728c */ /* 0x000fc8000bf01270 */
[----:B------:R-:W-:-:S06]  /*0580*/  USEL UR26, UR6, UR4, UP0 ;  /* 0x00000004061a7287 */ /* 0x000fcc0008000000 */
[----:B------:R-:W-:-:S13]  /*0590*/  ISETP.LT.AND P0, PT, RZ, UR26, PT ;  /* 0x0000001aff007c0c */ /* 0x000fda000bf01270 */
[----:B------:R-:W-:Y:S05]  /*05a0*/  @P0 BRA `(.L_x_680) ;  /* 0x0000096000000947 */ /* 0x000fea0003800000 */
[----:B------:R-:W-:Y:S01]  /*05b0*/  SHF.R.S32.HI R10, RZ, 0x1f, R3 ;  /* 0x0000001fff0a7819 */ /* 0x000fe20000011403 */
[----:B------:R-:W-:Y:S01]  /*05c0*/  UISETP.NE.AND UP0, UPT, UR25, -0x1, UPT ;  /* 0xffffffff1900788c */ /* 0x000fe2000bf05270 */
[----:B------:R-:W1:Y:S01]  /*05d0*/  S2R R12, SR_CTAID.Z ;  /* 0x00000000000c7919 */ /* 0x000e620000002700 */
[----:B------:R-:W-:Y:S01]  /*05e0*/  USHF.R.S32.HI UR10, URZ, 0x1f, UR18 ;  /* 0x0000001f3f0a7899 */ /* 0x000fe20008011412 */
[----:B------:R-:W-:Y:S01]  /*05f0*/  LEA.HI R10, R10, R3, RZ, 0x3 ;  /* 0x000000030a0a7211 */ /* 0x000fe200078f18ff */
[----:B------:R-:W-:Y:S01]  /*0600*/  ULDC.64 UR6, c[0x0][0x1e8] ;  /* 0x00007a0000067ab9 */ /* 0x000fe20000000a00 */
[----:B------:R-:W-:Y:S01]  /*0610*/  BSSY B0, `(.L_x_681) ;  /* 0x0000037000007945 */ /* 0x000fe20003800000 */
[----:B------:R-:W-:Y:S01]  /*0620*/  ULDC.64 UR4, c[0x0][0x1e8] ;  /* 0x00007a0000047ab9 */ /* 0x000fe20000000a00 */
[----:B------:R-:W-:Y:S01]  /*0630*/  LOP3.LUT R0, R10, 0xfffffff8, RZ, 0xc0, !PT ;  /* 0xfffffff80a007812 */ /* 0x000fe200078ec0ff */
[----:B------:R-:W-:Y:S01]  /*0640*/  UIMAD UR4, UR10, UR4, URZ ;  /* 0x000000040a0472a4 */ /* 0x000fe2000f8e023f */
[----:B------:R-:W-:Y:S01]  /*0650*/  SHF.R.S32.HI R10, RZ, 0x3, R10 ;  /* 0x00000003ff0a7819 */ /* 0x000fe2000001140a */
[----:B------:R-:W-:-:S02]  /*0660*/  UIADD3 UR27, -UR18, UR27, URZ ;  /* 0x0000001b121b7290 */ /* 0x000fc4000fffe13f */
[----:B------:R-:W-:Y:S01]  /*0670*/  @UP0 UIMAD.WIDE.U32 UR8, UR25, UR6, URZ ;  /* 0x00000006190802a5 */ /* 0x000fe2000f8e003f */
[----:B------:R-:W-:Y:S01]  /*0680*/  IMAD.IADD R11, R3, 0x1, -R0 ;  /* 0x00000001030b7824 */ /* 0x000fe200078e0a00 */
[----:B------:R-:W-:Y:S01]  /*0690*/  UIMAD UR6, UR18, UR5, UR4 ;  /* 0x00000005120672a4 */ /* 0x000fe2000f8e0204 */
[----:B------:R-:W-:Y:S01]  /*06a0*/  IMAD.U32 R3, RZ, RZ, UR18 ;  /* 0x00000012ff037e24 */ /* 0x000fe2000f8e00ff */
[----:B------:R-:W-:Y:S01]  /*06b0*/  @UP0 UIMAD UR7, UR25, UR7, UR9 ;  /* 0x00000007190702a4 */ /* 0x000fe2000f8e0209 */
[----:B------:R-:W-:Y:S01]  /*06c0*/  IMAD.SHL.U32 R16, R11, 0x8, RZ ;  /* 0x000000080b107824 */ /* 0x000fe200078e00ff */
[----:B------:R-:W-:Y:S02]  /*06d0*/  @!UP0 USHF.R.S32.HI UR9, URZ, 0x1f, UR11 ;  /* 0x0000001f3f098899 */ /* 0x000fe4000801140b */
[----:B------:R-:W-:Y:S01]  /*06e0*/  ULDC.64 UR4, c[0x0][0x1e0] ;  /* 0x0000780000047ab9 */ /* 0x000fe20000000a00 */
[----:B------:R-:W-:Y:S01]  /*06f0*/  IMAD.U32 R0, RZ, RZ, UR6 ;  /* 0x00000006ff007e24 */ /* 0x000fe2000f8e00ff */
[----:B------:R-:W-:Y:S01]  /*0700*/  @!UP0 UIMAD UR9, UR9, UR4, URZ ;  /* 0x00000004090982a4 */ /* 0x000fe2000f8e023f */
[----:B------:R-:W-:Y:S01]  /*0710*/  SHF.R.S32.HI R17, RZ, 0x1f, R16 ;  /* 0x0000001fff117819 */ /* 0x000fe20000011410 */
[----:B------:R-:W-:Y:S01]  /*0720*/  @!UP0 UIMAD.WIDE.U32 UR14, UR11, UR4, URZ ;  /* 0x000000040b0e82a5 */ /* 0x000fe2000f8e003f */
[----:B------:R-:W-:Y:S01]  /*0730*/  IADD3 R9, R16, 0x40, RZ ;  /* 0x0000004010097810 */ /* 0x000fe20007ffe0ff */
[----:B------:R-:W-:Y:S01]  /*0740*/  @!UP0 UIMAD UR9, UR11, UR5, UR9 ;  /* 0x000000050b0982a4 */ /* 0x000fe2000f8e0209 */
[C---:B------:R-:W-:Y:S01]  /*0750*/  IADD3 R8, R16.reuse, 0x80, RZ ;  /* 0x0000008010087810 */ /* 0x040fe20007ffe0ff */
[----:B------:R-:W-:Y:S01]  /*0760*/  IMAD.WIDE.U32 R2, R3, c[0x0][0x1e8], R16 ;  /* 0x00007a0003027a25 */ /* 0x000fe200078e0010 */
[----:B------:R-:W-:Y:S01]  /*0770*/  USHF.R.S32.HI UR10, URZ, 0x1f, UR12 ;  /* 0x0000001f3f0a7899 */ /* 0x000fe2000801140c */
[----:B------:R-:W-:Y:S01]  /*0780*/  IADD3 R7, R16, 0xc0, RZ ;  /* 0x000000c010077810 */ /* 0x000fe20007ffe0ff */
[----:B------:R-:W-:-:S02]  /*0790*/  @!UP0 UMOV UR8, UR14 ;  /* 0x0000000e00088c82 */ /* 0x000fc40008000000 */
[----:B------:R-:W-:Y:S01]  /*07a0*/  @!UP0 UIADD3 UR7, UR15, UR9, URZ ;  /* 0x000000090f078290 */ /* 0x000fe2000fffe03f */
[----:B------:R-:W-:Y:S01]  /*07b0*/  IADD3 R2, P0, R2, UR8, RZ ;  /* 0x0000000802027c10 */ /* 0x000fe2000ff1e0ff */
[----:B------:R-:W-:Y:S02]  /*07c0*/  ULDC.64 UR4, c[0x0][0x1f0] ;  /* 0x00007c0000047ab9 */ /* 0x000fe40000000a00 */
[----:B------:R-:W-:Y:S02]  /*07d0*/  UIMAD UR4, UR10, UR4, URZ ;  /* 0x000000040a0472a4 */ /* 0x000fe4000f8e023f */
[----:B------:R-:W-:Y:S02]  /*07e0*/  IADD3.X R3, R3, UR7, R0, P0, !PT ;  /* 0x0000000703037c10 */ /* 0x000fe400087fe400 */
[----:B------:R-:W-:Y:S01]  /*07f0*/  ISETP.GE.AND P0, PT, R10, UR27, PT ;  /* 0x0000001b0a007c0c */ /* 0x000fe2000bf06270 */
[----:B------:R-:W-:Y:S02]  /*0800*/  UIMAD UR4, UR12, UR5, UR4 ;  /* 0x000000050c0472a4 */ /* 0x000fe4000f8e0204 */
[----:B-1----:R-:W-:Y:S01]  /*0810*/  IMAD.WIDE.U32 R12, R12, c[0x0][0x1f0], R2 ;  /* 0x00007c000c0c7a25 */ /* 0x002fe200078e0002 */
[----:B------:R-:W-:Y:S01]  /*0820*/  ULDC UR5, c[0x0][0x1c0] ;  /* 0x0000700000057ab9 */ /* 0x000fe20000000800 */
[----:B------:R-:W-:Y:S01]  /*0830*/  SHF.R.S32.HI R2, RZ, 0x1f, R10 ;  /* 0x0000001fff027819 */ /* 0x000fe2000001140a */
[----:B------:R-:W-:-:S02]  /*0840*/  UIMAD UR11, UR11, UR5, UR12 ;  /* 0x000000050b0b72a4 */ /* 0x000fc4000f8e020c */
[----:B------:R-:W-:Y:S01]  /*0850*/  IADD3 R15, R13, UR4, RZ ;  /* 0x000000040d0f7c10 */ /* 0x000fe2000fffe0ff */
[----:B------:R-:W-:Y:S02]  /*0860*/  ULDC UR5, c[0x0][0x214] ;  /* 0x0000850000057ab9 */ /* 0x000fe40000000800 */
[----:B------:R-:W-:Y:S02]  /*0870*/  UIMAD UR5, UR11, UR5, UR18 ;  /* 0x000000050b0572a4 */ /* 0x000fe4000f8e0212 */
[----:B------:R-:W-:Y:S05]  /*0880*/  @P0 BRA `(.L_x_682) ;  /* 0x000000f000000947 */ /* 0x000fea0003800000 */
[----:B------:R-:W-:Y:S01]  /*0890*/  IMAD R3, R2, c[0x0][0x1e8], RZ ;  /* 0x00007a0002037a24 */ /* 0x000fe200078e02ff */
[----:B------:R-:W-:Y:S01]  /*08a0*/  ISETP.GE.AND P4, PT, R16, c[0x0][0x220], PT ;  /* 0x0000880010007a0c */ /* 0x000fe20003f86270 */
[----:B------:R-:W-:Y:S01]  /*08b0*/  IMAD.MOV.U32 R14, RZ, RZ, R12 ;  /* 0x000000ffff0e7224 */ /* 0x000fe200078e000c */
[----:B------:R-:W-:Y:S01]  /*08c0*/  ISETP.GE.AND P3, PT, R9, c[0x0][0x220], PT ;  /* 0x0000880009007a0c */ /* 0x000fe20003f66270 */
[----:B------:R-:W-:Y:S01]  /*08d0*/  IMAD R0, R10, c[0x0][0x1ec], R3 ;  /* 0x00007b000a007a24 */ /* 0x000fe200078e0203 */
[----:B------:R-:W-:Y:S01]  /*08e0*/  ISETP.GE.AND P2, PT, R8, c[0x0][0x220], PT ;  /* 0x0000880008007a0c */ /* 0x000fe20003f46270 */
[----:B------:R-:W-:Y:S01]  /*08f0*/  IMAD.WIDE.U32 R4, R10, c[0x0][0x1e8], R14 ;  /* 0x00007a000a047a25 */ /* 0x000fe200078e000e */
[----:B------:R-:W-:-:S03]  /*0900*/  ISETP.GE.AND P1, PT, R7, c[0x0][0x220], PT ;  /* 0x0000880007007a0c */ /* 0x000fc60003f26270 */
[----:B------:R-:W-:Y:S01]  /*0910*/  IMAD.IADD R0, R5, 0x1, R0 ;  /* 0x0000000105007824 */ /* 0x000fe200078e0200 */
[----:B------:R-:W-:-:S04]  /*0920*/  LEA R18, P0, R4, c[0x0][0x1d0], 0x1 ;  /* 0x0000740004127a11 */ /* 0x000fc800078008ff */
[----:B------:R-:W-:-:S05]  /*0930*/  LEA.HI.X R19, R4, c[0x0][0x1d4], R0, 0x1, P0 ;  /* 0x0000750004137a11 */ /* 0x000fca00000f0c00 */
[----:B------:R1:W-:Y:S04]  /*0940*/  @!P4 STG.E.128 [R18.64], RZ ;  /* 0x000000ff1200c986 */ /* 0x0003e8000c101d1e */
[----:B------:R1:W-:Y:S04]  /*0950*/  @!P3 STG.E.128 [R18.64+0x80], RZ ;  /* 0x000080ff1200b986 */ /* 0x0003e8000c101d1e */
[----:B------:R1:W-:Y:S04]  /*0960*/  @!P2 STG.E.128 [R18.64+0x100], RZ ;  /* 0x000100ff1200a986 */ /* 0x0003e8000c101d1e */
[----:B------:R1:W-:Y:S02]  /*0970*/  @!P1 STG.E.128 [R18.64+0x180], RZ ;  /* 0x000180ff12009986 */ /* 0x0003e4000c101d1e */
.L_x_682:
[----:B------:R-:W-:Y:S05]  /*0980*/  BSYNC B0 ;  /* 0x0000000000007941 */ /* 0x000fea0003800000 */
.L_x_681:
[----:B------:R-:W-:Y:S01]  /*0990*/  IADD3 R6, R10, 0x10, RZ ;  /* 0x000000100a067810 */ /* 0x000fe20007ffe0ff */
[----:B------:R-:W-:Y:S03]  /*09a0*/  BSSY B0, `(.L_x_683) ;  /* 0x0000015000007945 */ /* 0x000fe60003800000 */
[----:B------:R-:W-:-:S13]  /*09b0*/  ISETP.GE.AND P0, PT, R6, UR27, PT ;  /* 0x0000001b06007c0c */ /* 0x000fda000bf06270 */
[----:B------:R-:W-:Y:S05]  /*09c0*/  @P0 BRA `(.L_x_684) ;  /* 0x0000012000000947 */ /* 0x000fea0003800000 */
[----:B------:R-:W-:Y:S01]  /*09d0*/  IADD3 R3, P0, R10, 0x10, RZ ;  /* 0x000000100a037810 */ /* 0x000fe20007f1e0ff */
[----:B------:R-:W-:Y:S01]  /*09e0*/  IMAD.MOV.U32 R4, RZ, RZ, R12 ;  /* 0x000000ffff047224 */ /* 0x000fe200078e000c */
[----:B------:R-:W-:Y:S01]  /*09f0*/  ISETP.GE.AND P3, PT, R16, c[0x0][0x220], PT ;  /* 0x0000880010007a0c */ /* 0x000fe20003f66270 */
[----:B------:R-:W-:Y:S01]  /*0a00*/  IMAD.MOV.U32 R5, RZ, RZ, R15 ;  /* 0x000000ffff057224 */ /* 0x000fe200078e000f */
[----:B------:R-:W-:Y:S01]  /*0a10*/  ISETP.GE.AND P2, PT, R9, c[0x0][0x220], PT ;  /* 0x0000880009007a0c */ /* 0x000fe20003f46270 */
[----:B------:R-:W-:Y:S01]  /*0a20*/  IMAD.X R0, RZ, RZ, R2, P0 ;  /* 0x000000ffff007224 */ /* 0x000fe200000e0602 */
[----:B------:R-:W-:Y:S01]  /*0a30*/  ISETP.GE.AND P1, PT, R8, c[0x0][0x220], PT ;  /* 0x0000880008007a0c */ /* 0x000fe20003f26270 */
[----:B------:R-:W-:Y:S01]  /*0a40*/  IMAD.WIDE.U32 R4, R3, c[0x0][0x1e8], R4 ;  /* 0x00007a0003047a25 */ /* 0x000fe200078e0004 */
[----:B------:R-:W-:-:S03]  /*0a50*/  ISETP.GE.AND P0, PT, R7, c[0x0][0x220], PT ;  /* 0x0000880007007a0c */ /* 0x000fc60003f06270 */
[----:B------:R-:W-:Y:S01]  /*0a60*/  IMAD R0, R0, c[0x0][0x1e8], RZ ;  /* 0x00007a0000007a24 */ /* 0x000fe200078e02ff */
[----:B-1----:R-:W-:-:S03]  /*0a70*/  LEA R18, P4, R4, c[0x0][0x1d0], 0x1 ;  /* 0x0000740004127a11 */ /* 0x002fc600078808ff */
[----:B------:R-:W-:-:S04]  /*0a80*/  IMAD R0, R3, c[0x0][0x1ec], R0 ;  /* 0x00007b0003007a24 */ /* 0x000fc800078e0200 */
[----:B------:R-:W-:-:S05]  /*0a90*/  IMAD.IADD R0, R5, 0x1, R0 ;  /* 0x0000000105007824 */ /* 0x000fca00078e0200 */
[----:B------:R-:W-:-:S05]  /*0aa0*/  LEA.HI.X R19, R4, c[0x0][0x1d4], R0, 0x1, P4 ;  /* 0x0000750004137a11 */ /* 0x000fca00020f0c00 */
[----:B------:R1:W-:Y:S04]  /*0ab0*/  @!P3 STG.E.128 [R18.64], RZ ;  /* 0x000000ff1200b986 */ /* 0x0003e8000c101d1e */
[----:B------:R1:W-:Y:S04]  /*0ac0*/  @!P2 STG.E.128 [R18.64+0x80], RZ ;  /* 0x000080ff1200a986 */ /* 0x0003e8000c101d1e */
[----:B------:R1:W-:Y:S04]  /*0ad0*/  @!P1 STG.E.128 [R18.64+0x100], RZ ;  /* 0x000100ff12009986 */ /* 0x0003e8000c101d1e */
[----:B------:R1:W-:Y:S02]  /*0ae0*/  @!P0 STG.E.128 [R18.64+0x180], RZ ;  /* 0x000180ff12008986 */ /* 0x0003e4000c101d1e */
.L_x_684:
[----:B------:R-:W-:Y:S05]  /*0af0*/  BSYNC B0 ;  /* 0x0000000000007941 */ /* 0x000fea0003800000 */
.L_x_683:
[----:B------:R-:W-:Y:S01]  /*0b00*/  IADD3 R5, R10, 0x20, RZ ;  /* 0x000000200a057810 */ /* 0x000fe20007ffe0ff */
[----:B------:R-:W-:Y:S03]  /*0b10*/  BSSY B0, `(.L_x_685) ;  /* 0x0000015000007945 */ /* 0x000fe60003800000 */
[----:B------:R-:W-:-:S13]  /*0b20*/  ISETP.GE.AND P0, PT, R5, UR27, PT ;  /* 0x0000001b05007c0c */ /* 0x000fda000bf06270 */
[----:B------:R-:W-:Y:S05]  /*0b30*/  @P0 BRA `(.L_x_686) ;  /* 0x0000012000000947 */ /* 0x000fea0003800000 */
[----:B------:R-:W-:Y:S01]  /*0b40*/  IADD3 R3, P0, R10, 0x20, RZ ;  /* 0x000000200a037810 */ /* 0x000fe20007f1e0ff */
[----:B-1----:R-:W-:Y:S01]  /*0b50*/  IMAD.MOV.U32 R18, RZ, RZ, R12 ;  /* 0x000000ffff127224 */ /* 0x002fe200078e000c */
        /* <DEDUP_REMOVED lines=8> */
[----:B------:R-:W-:-:S03]  /*0be0*/  LEA R20, P4, R18, c[0x0][0x1d0], 0x1 ;  /* 0x0000740012147a11 */ /* 0x000fc600078808ff */
[----:B------:R-:W-:-:S04]  /*0bf0*/  IMAD R0, R3, c[0x0][0x1ec], R0 ;  /* 0x00007b0003007a24 */ /* 0x000fc800078e0200 */
[----:B------:R-:W-:-:S05]  /*0c00*/  IMAD.IADD R0, R19, 0x1, R0 ;  /* 0x0000000113007824 */ /* 0x000fca00078e0200 */
[----:B------:R-:W-:-:S05]  /*0c10*/  LEA.HI.X R21, R18, c[0x0][0x1d4], R0, 0x1, P4 ;  /* 0x0000750012157a11 */ /* 0x000fca00020f0c00 */
[----:B------:R1:W-:Y:S04]  /*0c20*/  @!P3 STG.E.128 [R20.64], RZ ;  /* 0x000000ff1400b986 */ /* 0x0003e8000c101d1e */
[----:B------:R1:W-:Y:S04]  /*0c30*/  @!P2 STG.E.128 [R20.64+0x80], RZ ;  /* 0x000080ff1400a986 */ /* 0x0003e8000c101d1e */
[----:B------:R1:W-:Y:S04]  /*0c40*/  @!P1 STG.E.128 [R20.64+0x100], RZ ;  /* 0x000100ff14009986 */ /* 0x0003e8000c101d1e */
[----:B------:R1:W-:Y:S02]  /*0c50*/  @!P0 STG.E.128 [R20.64+0x180], RZ ;  /* 0x000180ff14008986 */ /* 0x0003e4000c101d1e */
.L_x_686:
[----:B------:R-:W-:Y:S05]  /*0c60*/  BSYNC B0 ;  /* 0x0000000000007941 */ /* 0x000fea0003800000 */
.L_x_685:
[----:B------:R-:W-:Y:S01]  /*0c70*/  IADD3 R4, R10, 0x30, RZ ;  /* 0x000000300a047810 */ /* 0x000fe20007ffe0ff */
[----:B------:R-:W-:Y:S03]  /*0c80*/  BSSY B0, `(.L_x_687) ;  /* 0x0000014000007945 */ /* 0x000fe60003800000 */
[----:B------:R-:W-:-:S13]  /*0c90*/  ISETP.GE.AND P0, PT, R4, UR27, PT ;  /* 0x0000001b04007c0c */ /* 0x000fda000bf06270 */
[----:B------:R-:W-:Y:S05]  /*0ca0*/  @P0 BRA `(.L_x_688) ;  /* 0x0000011000000947 */ /* 0x000fea0003800000 */
[----:B------:R-:W-:Y:S01]  /*0cb0*/  IADD3 R3, P0, R10, 0x30, RZ ;  /* 0x000000300a037810 */ /* 0x000fe20007f1e0ff */
[----:B------:R-:W-:Y:S01]  /*0cc0*/  IMAD.MOV.U32 R13, RZ, RZ, R15 ;  /* 0x000000ffff0d7224 */ /* 0x000fe200078e000f */
[----:B------:R-:W-:Y:S02]  /*0cd0*/  ISETP.GE.AND P3, PT, R16, c[0x0][0x220], PT ;  /* 0x0000880010007a0c */ /* 0x000fe40003f66270 */
        /* <DEDUP_REMOVED lines=14> */
.L_x_688:
[----:B------:R-:W-:Y:S05]  /*0dc0*/  BSYNC B0 ;  /* 0x0000000000007941 */ /* 0x000fea0003800000 */
.L_x_687:
[----:B------:R-:W-:Y:S01]  /*0dd0*/  ISETP.NE.AND P4, PT, R11, RZ, PT ;  /* 0x000000ff0b00720c */ /* 0x000fe20003f85270 */
[----:B------:R-:W-:-:S03]  /*0de0*/  IMAD.U32 R3, RZ, RZ, UR5 ;  /* 0x00000005ff037e24 */ /* 0x000fc6000f8e00ff */
[----:B------:R-:W-:Y:S02]  /*0df0*/  ISETP.GE.OR P2, PT, R6, UR27, P4 ;  /* 0x0000001b06007c0c */ /* 0x000fe4000a746670 */
[C---:B------:R-:W-:Y:S02]  /*0e00*/  ISETP.GE.OR P3, PT, R10.reuse, UR27, P4 ;  /* 0x0000001b0a007c0c */ /* 0x040fe4000a766670 */
[----:B------:R-:W-:Y:S02]  /*0e10*/  ISETP.GE.OR P1, PT, R5, UR27, P4 ;  /* 0x0000001b05007c0c */ /* 0x000fe4000a726670 */
[----:B------:R-:W-:Y:S02]  /*0e20*/  IADD3 R10, P0, R10, UR5, RZ ;  /* 0x000000050a0a7c10 */ /* 0x000fe4000ff1e0ff */
[----:B------:R-:W-:Y:S02]  /*0e30*/  ISETP.GE.OR P4, PT, R4, UR27, P4 ;  /* 0x0000001b04007c0c */ /* 0x000fe4000a786670 */
[----:B------:R-:W-:-:S02]  /*0e40*/  LEA.HI.X.SX32 R3, R3, R2, 0x1, P0 ;  /* 0x0000000203037211 */ /* 0x000fc400000f0eff */
[----:B------:R-:W-:Y:S01]  /*0e50*/  LEA R6, P0, R10, c[0x0][0x200], 0x2 ;  /* 0x000080000a067a11 */ /* 0x000fe200078010ff */
[----:B------:R-:W-:-:S03]  /*0e60*/  @!P2 IMAD.MOV.U32 R2, RZ, RZ, 0x7f800000 ;  /* 0x7f800000ff02a424 */ /* 0x000fc600078e00ff */
[----:B------:R-:W-:Y:S01]  /*0e70*/  LEA.HI.X R7, R10, c[0x0][0x204], R3, 0x2, P0 ;  /* 0x000081000a077a11 */ /* 0x000fe200000f1403 */
[----:B------:R-:W-:Y:S02]  /*0e80*/  @!P3 IMAD.MOV.U32 R3, RZ, RZ, 0x7f800000 ;  /* 0x7f800000ff03b424 */ /* 0x000fe400078e00ff */
[----:B------:R-:W-:Y:S02]  /*0e90*/  @!P1 IMAD.MOV.U32 R0, RZ, RZ, 0x7f800000 ;  /* 0x7f800000ff009424 */ /* 0x000fe400078e00ff */
[----:B------:R3:W-:Y:S04]  /*0ea0*/  @!P2 STG.E [R6.64+0x40], R2 ;  /* 0x000040020600a986 */ /* 0x0007e8000c10191e */
[----:B------:R3:W-:Y:S04]  /*0eb0*/  @!P3 STG.E [R6.64], R3 ;  /* 0x000000030600b986 */ /* 0x0007e8000c10191e */
[----:B------:R3:W-:Y:S01]  /*0ec0*/  @!P1 STG.E [R6.64+0x80], R0 ;  /* 0x0000800006009986 */ /* 0x0007e2000c10191e */
[----:B------:R-:W-:Y:S05]  /*0ed0*/  @P4 EXIT ;  /* 0x000000000000494d */ /* 0x000fea0003800000 */
[----:B---3--:R-:W-:-:S05]  /*0ee0*/  MOV R3, 0x7f800000 ;  /* 0x7f80000000037802 */ /* 0x008fca0000000f00 */
[----:B------:R-:W-:Y:S01]  /*0ef0*/  STG.E [R6.64+0xc0], R3 ;  /* 0x0000c00306007986 */ /* 0x000fe2000c10191e */
[----:B------:R-:W-:Y:S05]  /*0f00*/  EXIT ;  /* 0x000000000000794d */ /* 0x000fea0003800000 */
.L_x_680:
[----:B------:R-:W-:Y:S02]  /*0f10*/  ULDC.64 UR4, c[0x0][0x2b8] ;  /* 0x0000ae0000047ab9 */ /* 0x000fe40000000a00 */
[----:B------:R-:W-:Y:S02]  /*0f20*/  UISETP.NE.U32.AND UP0, UPT, URZ, UR4, UPT ;  /* 0x000000043f00728c */ /* 0x000fe4000bf05070 */
[----:B------:R-:W-:Y:S02]  /*0f30*/  ULDC.64 UR16, c[0x0][0x2c0] ;  /* 0x0000b00000107ab9 */ /* 0x000fe40000000a00 */
[----:B------:R-:W-:-:S03]  /*0f40*/  UISETP.NE.AND.EX UP0, UPT, URZ, UR5, UPT, UP0 ;  /* 0x000000053f00728c */ /* 0x000fc6000bf05300 */
[----:B------:R-:W-:-:S03]  /*0f50*/  ULDC.64 UR4, c[0x0][0x2b8] ;  /* 0x0000ae0000047ab9 */ /* 0x000fc60000000a00 */
[----:B------:R-:W-:-:S05]  /*0f60*/  PLOP3.LUT P0, PT, PT, PT, UP0, 0x80, 0x0 ;  /* 0x000000000000781c */ /* 0x000fca0003f0f008 */
[----:B------:R-:W-:-:S06]  /*0f70*/  @UP0 UIMAD.WIDE UR4, UR11, UR8, UR4 ;  /* 0x000000080b0402a5 */ /* 0x000fcc000f8e0204 */
[----:B------:R-:W-:Y:S02]  /*0f80*/  IMAD.U32 R4, RZ, RZ, UR4 ;  /* 0x00000004ff047e24 */ /* 0x000fe4000f8e00ff */
[----:B------:R-:W-:Y:S01]  /*0f90*/  IMAD.U32 R5, RZ, RZ, UR5 ;  /* 0x00000005ff057e24 */ /* 0x000fe2000f8e00ff */
[----:B------:R-:W-:Y:S02]  /*0fa0*/  UISETP.NE.U32.AND UP1, UPT, URZ, UR16, UPT ;  /* 0x000000103f00728c */ /* 0x000fe4000bf25070 */
[----:B------:R-:W-:Y:S02]  /*0fb0*/  ULDC.64 UR4, c[0x0][0x2c8] ;  /* 0x0000b20000047ab9 */ /* 0x000fe40000000a00 */
[----:B------:R-:W2:Y:S01]  /*0fc0*/  @P0 LDG.E R2, [R4.64] ;  /* 0x0000001e04020981 */ /* 0x000ea2000c1e1900 */
[----:B------:R-:W-:Y:S01]  /*0fd0*/  UISETP.NE.AND.EX UP1, UPT, URZ, UR17, UPT, UP1 ;  /* 0x000000113f00728c */ /* 0x000fe2000bf25310 */
[----:B------:R-:W-:Y:S01]  /*0fe0*/  IABS R0, c[0x0][0x2d0] ;  /* 0x0000b40000007a13 */ /* 0x000fe20000000000 */
[----:B------:R-:W-:-:S02]  /*0ff0*/  UMOV UR28, URZ ;  /* 0x0000003f001c7c82 */ /* 0x000fc40008000000 */
[----:B------:R-:W-:Y:S02]  /*1000*/  UMOV UR29, URZ ;  /* 0x0000003f001d7c82 */ /* 0x000fe40008000000 */
[----:B------:R-:W-:Y:S02]  /*1010*/  UPLOP3.LUT UP6, UPT, UPT, UPT, UPT, 0x40, 0x0 ;  /* 0x000000000000789c */ /* 0x000fe40003fce870 */
[----:B------:R-:W-:-:S03]  /*1020*/  UMOV UR13, UR11 ;  /* 0x0000000b000d7c82 */ /* 0x000fc60008000000 */
[----:B------:R-:W-:Y:S02]  /*1030*/  @UP1 USHF.R.S32.HI UR6, URZ, 0x1f, UR11 ;  /* 0x0000001f3f061899 */ /* 0x000fe4000801140b */
[----:B------:R-:W-:Y:S02]  /*1040*/  @UP1 UIMAD.WIDE.U32 UR20, UR11, UR4, URZ ;  /* 0x000000040b1412a5 */ /* 0x000fe4000f8e003f */
[----:B------:R-:W-:Y:S02]  /*1050*/  @UP1 UIMAD UR6, UR6, UR4, URZ ;  /* 0x00000004060612a4 */ /* 0x000fe4000f8e023f */
[----:B------:R-:W-:Y:S02]  /*1060*/  @UP1 ULEA UR28, UP0, UR20, UR16, 0x2 ;  /* 0x00000010141c1291 */ /* 0x000fe4000f80103f */
[----:B------:R-:W-:-:S04]  /*1070*/  @UP1 UIMAD UR4, UR11, UR5, UR6 ;  /* 0x000000050b0412a4 */ /* 0x000fc8000f8e0206 */
[----:B------:R-:W-:-:S03]  /*1080*/  @UP1 UIADD3 UR4, UR21, UR4, URZ ;  /* 0x0000000415041290 */ /* 0x000fc6000fffe03f */
[----:B------:R1:W3:Y:S01]  /*1090*/  R2UR UR6, R0 ;  /* 0x00000000000673c2 */ /* 0x0002e200000e0000 */
[----:B------:R-:W-:-:S04]  /*10a0*/  @UP1 USHF.L.U64.HI UR4, UR20, 0x2, UR4 ;  /* 0x0000000214041899 */ /* 0x000fc80008010204 */
[----:B------:R-:W-:Y:S02]  /*10b0*/  @UP1 UIADD3.X UR29, UR4, UR17, URZ, UP0, !UPT ;  /* 0x00000011041d1290 */ /* 0x000fe400087fe43f */
[----:B------:R-:W-:-:S04]  /*10c0*/  @UP1 UISETP.NE.U32.AND UP0, UPT, UR28, URZ, UPT ;  /* 0x0000003f1c00128c */ /* 0x000fc8000bf05070 */
[----:B------:R-:W-:Y:S01]  /*10d0*/  @UP1 UISETP.NE.AND.EX UP6, UPT, UR29, URZ, UPT, UP0 ;  /* 0x0000003f1d00128c */ /* 0x000fe2000bfc5300 */
[----:B--2---:R1:W2:Y:S10]  /*10e0*/  @P0 R2UR UR13, R2 ;  /* 0x00000000020d03c2 */ /* 0x0042b400000e0000 */
[----:B------:R-:W-:-:S13]  /*10f0*/  PLOP3.LUT P0, PT, PT, PT, UP6, 0x80, 0x0 ;  /* 0x000000000000781c */ /* 0x000fda0003f0f068 */
[----:B-12---:R-:W-:Y:S05]  /*1100*/  @!P0 BRA `(.L_x_689) ;  /* 0x0000059000008947 */ /* 0x006fea0003800000 */
[----:B---3--:R-:W1:Y:S01]  /*1110*/  I2F.RP R4, UR6 ;  /* 0x0000000600047d06 */ /* 0x008e620008209400 */
[----:B------:R-:W-:Y:S02]  /*1120*/  ULEA UR9, UR26, 0xffffffc0, 0x6 ;  /* 0xffffffc01a097891 */ /* 0x000fe4000f8e303f */
[----:B------:R-:W-:Y:S02]  /*1130*/  UMOV UR14, URZ ;  /* 0x0000003f000e7c82 */ /* 0x000fe40008000000 */
[----:B------:R-:W-:Y:S02]  /*1140*/  ULDC UR10, c[0x0][0x2d0] ;  /* 0x0000b400000a7ab9 */ /* 0x000fe40000000800 */
[----:B------:R-:W-:-:S05]  /*1150*/  IMAD.U32 R0, RZ, RZ, UR9 ;  /* 0x00000009ff007e24 */ /* 0x000fca000f8e00ff */
[----:B------:R-:W-:Y:S01]  /*1160*/  IABS R0, R0 ;  /* 0x0000000000007213 */ /* 0x000fe20000000000 */
[----:B-1----:R-:W1:Y:S03]  /*1170*/  MUFU.RCP R2, R4 ;  /* 0x0000000400027308 */ /* 0x002e660000001000 */
[----:B------:R-:W2:Y:S01]  /*1180*/  R2UR UR5, R0 ;  /* 0x00000000000573c2 */ /* 0x000ea200000e0000 */
[----:B-1----:R-:W-:-:S06]  /*1190*/  IADD3 R2, R2, 0xffffffe, RZ ;  /* 0x0ffffffe02027810 */ /* 0x002fcc0007ffe0ff */
[----:B------:R-:W1:Y:S02]  /*11a0*/  F2I.FTZ.U32.TRUNC.NTZ R2, R2 ;  /* 0x0000000200027305 */ /* 0x000e64000021f000 */
[----:B-1----:R-:W1:Y:S02]  /*11b0*/  R2UR UR15, R2 ;  /* 0x00000000020f73c2 */ /* 0x002e6400000e0000 */
[----:B-1----:R-:W-:-:S04]  /*11c0*/  UIADD3 UR4, URZ, -UR15, URZ ;  /* 0x8000000f3f047290 */ /* 0x002fc8000fffe03f */
[----:B------:R-:W-:-:S04]  /*11d0*/  UIMAD UR4, UR4, UR6, URZ ;  /* 0x00000006040472a4 */ /* 0x000fc8000f8e023f */
[----:B------:R-:W-:-:S07]  /*11e0*/  UIMAD.WIDE.U32 UR14, UR15, UR4, UR14 ;  /* 0x000000040f0e72a5 */ /* 0x000fce000f8e000e */
[----:B------:R-:W-:Y:S02]  /*11f0*/  UMOV UR13, UR15 ;  /* 0x0000000f000d7c82 */ /* 0x000fe40008000000 */
[----:B--2---:R-:W-:-:S07]  /*1200*/  UIMAD.WIDE.U32 UR16, UR13, UR5, URZ ;  /* 0x000000050d1072a5 */ /* 0x004fce000f8e003f */
[----:B------:R-:W-:Y:S02]  /*1210*/  UMOV UR16, UR17 ;  /* 0x0000001100107c82 */ /* 0x000fe40008000000 */
[----:B------:R-:W-:-:S04]  /*1220*/  UIADD3 UR4, -UR16, URZ, URZ ;  /* 0x0000003f10047290 */ /* 0x000fc8000fffe13f */
[----:B------:R-:W-:-:S04]  /*1230*/  UIMAD UR4, UR6, UR4, UR5 ;  /* 0x00000004060472a4 */ /* 0x000fc8000f8e0205 */
[----:B------:R-:W-:-:S11]  /*1240*/  UISETP.GT.U32.AND UP0, UPT, UR6, UR4, UPT ;  /* 0x000000040600728c */ /* 0x000fd6000bf04070 */
[----:B------:R-:W-:Y:S02]  /*1250*/  @!UP0 UIADD3 UR4, UR4, -UR6, URZ ;  /* 0x8000000604048290 */ /* 0x000fe4000fffe03f */
[----:B------:R-:W-:Y:S02]  /*1260*/  @!UP0 UIADD3 UR16, UR16, 0x1, URZ ;  /* 0x0000000110108890 */ /* 0x000fe4000fffe03f */
[----:B------:R-:W-:Y:S02]  /*1270*/  UISETP.GE.U32.AND UP1, UPT, UR4, UR6, UPT ;  /* 0x000000060400728c */ /* 0x000fe4000bf26070 */
[----:B------:R-:W-:-:S04]  /*1280*/  ULOP3.LUT UR4, UR9, UR10, URZ, 0x3c, !UPT ;  /* 0x0000000a09047292 */ /* 0x000fc8000f8e3c3f */
[----:B------:R-:W-:-:S05]  /*1290*/  UISETP.GE.AND UP0, UPT, UR4, URZ, UPT ;  /* 0x0000003f0400728c */ /* 0x000fca000bf06270 */
[----:B------:R-:W-:Y:S02]  /*12a0*/  @UP1 UIADD3 UR16, UR16, 0x1, URZ ;  /* 0x0000000110101890 */ /* 0x000fe4000fffe03f */
[----:B------:R-:W-:-:S04]  /*12b0*/  UISETP.NE.AND UP1, UPT, URZ, UR10, UPT ;  /* 0x0000000a3f00728c */ /* 0x000fc8000bf25270 */
[----:B------:R-:W-:-:S07]  /*12c0*/  @!UP0 UIADD3 UR16, -UR16, URZ, URZ ;  /* 0x0000003f10108290 */ /* 0x000fce000fffe13f */
[----:B------:R-:W-:-:S04]  /*12d0*/  @!UP1 ULOP3.LUT UR16, URZ, UR10, URZ, 0x33, !UPT ;  /* 0x0000000a3f109292 */ /* 0x000fc8000f8e333f */
[----:B------:R-:W-:-:S06]  /*12e0*/  UIMAD.WIDE UR4, UR16, 0x4, UR28 ;  /* 0x00000004100478a5 */ /* 0x000fcc000f8e021c */
[----:B------:R-:W-:Y:S01]  /*12f0*/  IMAD.U32 R10, RZ, RZ, UR4 ;  /* 0x00000004ff0a7e24 */ /* 0x000fe2000f8e00ff */
[----:B------:R-:W-:Y:S02]  /*1300*/  MOV R11, UR5 ;  /* 0x00000005000b7c02 */ /* 0x000fe40008000f00 */
[----:B------:R-:W-:Y:S01]  /*1310*/  IABS R5, c[0x0][0x1c8] ;  /* 0x0000720000057a13 */ /* 0x000fe20000000000 */
[----:B------:R-:W1:Y:S01]  /*1320*/  S2R R0, SR_CTAID.Z ;  /* 0x0000000000007919 */ /* 0x000e620000002700 */
[----:B------:R-:W-:Y:S02]  /*1330*/  ULDC UR17, c[0x0][0x1c8] ;  /* 0x0000720000117ab9 */ /* 0x000fe40000000800 */
[----:B------:R-:W-:Y:S01]  /*1340*/  UIADD3 UR16, -UR16, URZ, URZ ;  /* 0x0000003f10107290 */ /* 0x000fe2000fffe13f */
[----:B------:R-:W2:Y:S01]  /*1350*/  LDG.E R2, [R10.64] ;  /* 0x0000001e0a027981 */ /* 0x000ea2000c1e1900 */
[----:B------:R-:W3:Y:S01]  /*1360*/  I2F.RP R8, R5 ;  /* 0x0000000500087306 */ /* 0x000ee20000209400 */
[----:B------:R-:W-:-:S02]  /*1370*/  ULOP3.LUT UR17, UR12, UR17, URZ, 0x3c, !UPT ;  /* 0x000000110c117292 */ /* 0x000fc4000f8e3c3f */
[----:B------:R-:W-:Y:S02]  /*1380*/  ULDC.64 UR4, c[0x0][0x180] ;  /* 0x0000600000047ab9 */ /* 0x000fe40000000a00 */
[----:B------:R-:W-:Y:S02]  /*1390*/  UIMAD UR10, UR16, UR10, UR9 ;  /* 0x0000000a100a72a4 */ /* 0x000fe4000f8e0209 */
[----:B------:R-:W-:Y:S02]  /*13a0*/  ISETP.LE.AND P0, PT, RZ, UR17, PT ;  /* 0x00000011ff007c0c */ /* 0x000fe4000bf03270 */
[----:B------:R-:W-:Y:S01]  /*13b0*/  USHF.R.S32.HI UR9, URZ, 0x1f, UR10 ;  /* 0x0000001f3f097899 */ /* 0x000fe2000801140a */
[----:B---3--:R-:W3:Y:S01]  /*13c0*/  MUFU.RCP R6, R8 ;  /* 0x0000000800067308 */ /* 0x008ee20000001000 */
[----:B-1----:R-:W-:Y:S02]  /*13d0*/  IABS R0, R0 ;  /* 0x0000000000007213 */ /* 0x002fe40000000000 */
[----:B---3--:R-:W-:-:S05]  /*13e0*/  IADD3 R6, R6, 0xffffffe, RZ ;  /* 0x0ffffffe06067810 */ /* 0x008fca0007ffe0ff */
[----:B------:R-:W1:Y:S02]  /*13f0*/  F2I.FTZ.U32.TRUNC.NTZ R7, R6 ;  /* 0x0000000600077305 */ /* 0x000e64000021f000 */
[----:B-1----:R-:W-:Y:S02]  /*1400*/  IMAD.MOV R4, RZ, RZ, -R7 ;  /* 0x000000ffff047224 */ /* 0x002fe400078e0a07 */
[----:B------:R-:W-:Y:S02]  /*1410*/  IMAD.MOV.U32 R6, RZ, RZ, RZ ;  /* 0x000000ffff067224 */ /* 0x000fe400078e00ff */
[----:B------:R-:W-:-:S04]  /*1420*/  IMAD R4, R4, R5, RZ ;  /* 0x0000000504047224 */ /* 0x000fc800078e02ff */
[----:B------:R-:W-:Y:S01]  /*1430*/  IMAD.HI.U32 R7, R7, R4, R6 ;  /* 0x0000000407077227 */ /* 0x000fe200078e0006 */
[----:B------:R-:W-:-:S05]  /*1440*/  MOV R4, R0 ;  /* 0x0000000000047202 */ /* 0x000fca0000000f00 */
        /* <DEDUP_REMOVED lines=8> */
[----:B------:R-:W-:-:S04]  /*14d0*/  @P2 IADD3 R14, R14, 0x1, RZ ;  /* 0x000000010e0e2810 */ /* 0x000fc80007ffe0ff */
[----:B------:R-:W-:Y:S02]  /*14e0*/  @!P0 IADD3 R14, -R14, RZ, RZ ;  /* 0x000000ff0e0e8210 */ /* 0x000fe40007ffe1ff */
[----:B------:R-:W-:-:S04]  /*14f0*/  @!P1 LOP3.LUT R14, RZ, c[0x0][0x1c8], RZ, 0x33, !PT ;  /* 0x00007200ff0e9a12 */ /* 0x000fc800078e33ff */
[----:B------:R-:W-:-:S05]  /*1500*/  SHF.R.S32.HI R7, RZ, 0x1f, R14 ;  /* 0x0000001fff077819 */ /* 0x000fca000001140e */
[----:B------:R-:W-:-:S04]  /*1510*/  IMAD R9, R7, c[0x0][0x1b0], RZ ;  /* 0x00006c0007097a24 */ /* 0x000fc800078e02ff */
[----:B------:R-:W-:Y:S01]  /*1520*/  IMAD R9, R14, c[0x0][0x1b4], R9 ;  /* 0x00006d000e097a24 */ /* 0x000fe200078e0209 */
[----:B--2---:R-:W1:Y:S02]  /*1530*/  R2UR UR14, R2 ;  /* 0x00000000020e73c2 */ /* 0x004e6400000e0000 */
[----:B-1----:R-:W-:Y:S02]  /*1540*/  USHF.R.S32.HI UR13, URZ, 0x1f, UR14 ;  /* 0x0000001f3f0d7899 */ /* 0x002fe4000801140e */
[----:B------:R-:W-:Y:S02]  /*1550*/  UIMAD.WIDE.U32 UR20, UR14, UR4, URZ ;  /* 0x000000040e1472a5 */ /* 0x000fe4000f8e003f */
[----:B------:R-:W-:-:S04]  /*1560*/  UIMAD UR15, UR13, UR4, URZ ;  /* 0x000000040d0f72a4 */ /* 0x000fc8000f8e023f */
[----:B------:R-:W-:Y:S02]  /*1570*/  UIMAD UR15, UR14, UR5, UR15 ;  /* 0x000000050e0f72a4 */ /* 0x000fe4000f8e020f */
[----:B------:R-:W-:Y:S02]  /*1580*/  UMOV UR16, UR20 ;  /* 0x0000001400107c82 */ /* 0x000fe40008000000 */
[----:B------:R-:W-:Y:S02]  /*1590*/  ULDC.64 UR4, c[0x0][0x198] ;  /* 0x0000660000047ab9 */ /* 0x000fe40000000a00 */
[----:B------:R-:W-:Y:S02]  /*15a0*/  UIADD3 UR17, UR21, UR15, URZ ;  /* 0x0000000f15117290 */ /* 0x000fe4000fffe03f */
[----:B------:R-:W-:Y:S02]  /*15b0*/  UIMAD UR15, UR9, UR4, URZ ;  /* 0x00000004090f72a4 */ /* 0x000fe4000f8e023f */
[----:B------:R-:W-:-:S02]  /*15c0*/  UIMAD.WIDE.U32 UR16, UR10, UR4, UR16 ;  /* 0x000000040a1072a5 */ /* 0x000fc4000f8e0010 */
[----:B------:R-:W-:-:S04]  /*15d0*/  UIMAD UR5, UR10, UR5, UR15 ;  /* 0x000000050a0572a4 */ /* 0x000fc8000f8e020f */
[----:B------:R-:W-:Y:S01]  /*15e0*/  UIADD3 UR15, UR17, UR5, URZ ;  /* 0x00000005110f7290 */ /* 0x000fe2000fffe03f */
[----:B------:R-:W-:Y:S01]  /*15f0*/  MOV R5, UR17 ;  /* 0x0000001100057c02 */ /* 0x000fe20008000f00 */
[----:B------:R-:W-:Y:S01]  /*1600*/  IMAD.U32 R4, RZ, RZ, UR16 ;  /* 0x00000010ff047e24 */ /* 0x000fe2000f8e00ff */
[----:B------:R-:W-:Y:S02]  /*1610*/  ULDC.64 UR4, c[0x0][0x188] ;  /* 0x0000620000047ab9 */ /* 0x000fe40000000a00 */
[----:B------:R-:W-:Y:S01]  /*1620*/  UIMAD UR13, UR13, UR4, URZ ;  /* 0x000000040d0d72a4 */ /* 0x000fe2000f8e023f */
[----:B------:R-:W-:Y:S01]  /*1630*/  IMAD.U32 R5, RZ, RZ, UR15 ;  /* 0x0000000fff057e24 */ /* 0x000fe2000f8e00ff */
[----:B------:R-:W-:Y:S02]  /*1640*/  UIMAD.WIDE.U32 UR16, UR14, UR4, URZ ;  /* 0x000000040e1072a5 */ /* 0x000fe4000f8e003f */
[----:B------:R-:W-:Y:S01]  /*1650*/  UIMAD UR5, UR14, UR5, UR13 ;  /* 0x000000050e0572a4 */ /* 0x000fe2000f8e020d */
[----:B------:R-:W-:-:S03]  /*1660*/  IMAD.WIDE.U32 R12, R14, c[0x0][0x1b0], R4 ;  /* 0x00006c000e0c7a25 */ /* 0x000fc600078e0004 */
[----:B------:R-:W-:Y:S02]  /*1670*/  UIADD3 UR15, UR17, UR5, URZ ;  /* 0x00000005110f7290 */ /* 0x000fe4000fffe03f */
[----:B------:R-:W-:Y:S01]  /*1680*/  IADD3 R9, R13, R9, RZ ;  /* 0x000000090d097210 */ /* 0x000fe20007ffe0ff */
[----:B------:R-:W-:Y:S05]  /*1690*/  BRA `(.L_x_690) ;  /* 0x000004d000007947 */ /* 0x000fea0003800000 */
.L_x_689:
[----:B---3--:R-:W-:Y:S02]  /*16a0*/  UISETP.NE.AND UP0, UPT, UR15, -0x1, UPT ;  /* 0xffffffff0f00788c */ /* 0x008fe4000bf05270 */
[----:B------:R-:W-:-:S04]  /*16b0*/  ULDC.64 UR4, c[0x0][0x198] ;  /* 0x0000660000047ab9 */ /* 0x000fc80000000a00 */
[----:B------:R-:W-:-:S05]  /*16c0*/  PLOP3.LUT P0, PT, PT, PT, UP0, 0x80, 0x0 ;  /* 0x000000000000781c */ /* 0x000fca0003f0f008 */
[----:B------:R-:W-:-:S04]  /*16d0*/  @UP0 UIADD3 UR17, UR14, UR15, URZ ;  /* 0x0000000f0e110290 */ /* 0x000fc8000fffe03f */
[----:B------:R-:W-:-:S04]  /*16e0*/  @UP0 UIMAD.WIDE.U32 UR20, UR17, UR4, URZ ;  /* 0x00000004111402a5 */ /* 0x000fc8000f8e003f */
[----:B------:R-:W-:Y:S01]  /*16f0*/  @UP0 UIMAD UR17, UR17, UR5, UR21 ;  /* 0x00000005111102a4 */ /* 0x000fe2000f8e0215 */
[----:B------:R-:W-:Y:S05]  /*1700*/  @P0 BRA `(.L_x_691) ;  /* 0x000000c000000947 */ /* 0x000fea0003800000 */
[----:B------:R-:W-:Y:S02]  /*1710*/  USHF.R.S32.HI UR9, URZ, 0x1f, UR14 ;  /* 0x0000001f3f097899 */ /* 0x000fe4000801140e */
[----:B------:R-:W-:Y:S02]  /*1720*/  ULDC.64 UR4, c[0x0][0x198] ;  /* 0x0000660000047ab9 */ /* 0x000fe40000000a00 */
[----:B------:R-:W-:Y:S02]  /*1730*/  UIMAD UR9, UR9, UR4, URZ ;  /* 0x00000004090972a4 */ /* 0x000fe4000f8e023f */
[----:B------:R-:W-:Y:S02]  /*1740*/  UIMAD.WIDE.U32 UR16, UR14, UR4, URZ ;  /* 0x000000040e1072a5 */ /* 0x000fe4000f8e003f */
[----:B------:R-:W-:Y:S02]  /*1750*/  UIMAD UR9, UR14, UR5, UR9 ;  /* 0x000000050e0972a4 */ /* 0x000fe4000f8e0209 */
[----:B------:R-:W-:-:S02]  /*1760*/  USHF.R.S32.HI UR10, URZ, 0x1f, UR13 ;  /* 0x0000001f3f0a7899 */ /* 0x000fc4000801140d */
[----:B------:R-:W-:Y:S02]  /*1770*/  ULDC.64 UR4, c[0x0][0x180] ;  /* 0x0000600000047ab9 */ /* 0x000fe40000000a00 */
[----:B------:R-:W-:Y:S02]  /*1780*/  UIADD3 UR17, UR17, UR9, URZ ;  /* 0x0000000911117290 */ /* 0x000fe4000fffe03f */
[----:B------:R-:W-:Y:S02]  /*1790*/  UIMAD UR10, UR10, UR4, URZ ;  /* 0x000000040a0a72a4 */ /* 0x000fe4000f8e023f */
[----:B------:R-:W-:Y:S02]  /*17a0*/  UIMAD.WIDE.U32 UR20, UR13, UR4, UR16 ;  /* 0x000000040d1472a5 */ /* 0x000fe4000f8e0010 */
[----:B------:R-:W-:-:S04]  /*17b0*/  UIMAD UR5, UR13, UR5, UR10 ;  /* 0x000000050d0572a4 */ /* 0x000fc8000f8e020a */
[----:B------:R-:W-:Y:S02]  /*17c0*/  UIADD3 UR17, UR21, UR5, URZ ;  /* 0x0000000515117290 */ /* 0x000fe4000fffe03f */
.L_x_691:
[----:B------:R-:W-:Y:S01]  /*17d0*/  IABS R4, c[0x0][0x1c8] ;  /* 0x0000720000047a13 */ /* 0x000fe20000000000 */
[----:B------:R-:W1:Y:S01]  /*17e0*/  S2R R0, SR_CTAID.Z ;  /* 0x0000000000007919 */ /* 0x000e620000002700 */
[----:B------:R-:W-:Y:S02]  /*17f0*/  ULDC UR4, c[0x0][0x1c8] ;  /* 0x0000720000047ab9 */ /* 0x000fe40000000800 */
[----:B------:R-:W2:Y:S01]  /*1800*/  I2F.RP R5, R4 ;  /* 0x0000000400057306 */ /* 0x000ea20000209400 */
[----:B------:R-:W-:Y:S02]  /*1810*/  ULOP3.LUT UR4, UR12, UR4, URZ, 0x3c, !UPT ;  /* 0x000000040c047292 */ /* 0x000fe4000f8e3c3f */
[----:B------:R-:W-:Y:S02]  /*1820*/  ULEA UR10, UR26, 0xffffffc0, 0x6 ;  /* 0xffffffc01a0a7891 */ /* 0x000fe4000f8e303f */
[----:B------:R-:W-:Y:S02]  /*1830*/  UMOV UR21, UR17 ;  /* 0x0000001100157c82 */ /* 0x000fe40008000000 */
[----:B------:R-:W-:Y:S01]  /*1840*/  ISETP.LE.AND P2, PT, RZ, UR4, PT ;  /* 0x00000004ff007c0c */ /* 0x000fe2000bf43270 */
[----:B------:R-:W-:-:S02]  /*1850*/  USHF.R.S32.HI UR9, URZ, 0x1f, UR10 ;  /* 0x0000001f3f097899 */ /* 0x000fc4000801140a */
[----:B------:R-:W-:Y:S02]  /*1860*/  ULDC.64 UR4, c[0x0][0x198] ;  /* 0x0000660000047ab9 */ /* 0x000fe40000000a00 */
[----:B------:R-:W-:Y:S02]  /*1870*/  UIMAD UR16, UR9, UR4, URZ ;  /* 0x00000004091072a4 */ /* 0x000fe4000f8e023f */
[----:B------:R-:W-:Y:S01]  /*1880*/  UIMAD.WIDE.U32 UR20, UR10, UR4, UR20 ;  /* 0x000000040a1472a5 */ /* 0x000fe2000f8e0014 */
[----:B--2---:R-:W2:Y:S01]  /*1890*/  MUFU.RCP R6, R5 ;  /* 0x0000000500067308 */ /* 0x004ea20000001000 */
[----:B------:R-:W-:Y:S02]  /*18a0*/  UIMAD UR4, UR10, UR5, UR16 ;  /* 0x000000050a0472a4 */ /* 0x000fe4000f8e0210 */
[----:B------:R-:W-:Y:S01]  /*18b0*/  @UP0 UIADD3 UR15, UR14, UR15, URZ ;  /* 0x0000000f0e0f0290 */ /* 0x000fe2000fffe03f */
[----:B-1----:R-:W-:Y:S01]  /*18c0*/  IABS R0, R0 ;  /* 0x0000000000007213 */ /* 0x002fe20000000000 */
[----:B------:R-:W-:Y:S01]  /*18d0*/  UIADD3 UR4, UR21, UR4, URZ ;  /* 0x0000000415047290 */ /* 0x000fe2000fffe03f */
[----:B--2---:R-:W-:-:S04]  /*18e0*/  IADD3 R6, R6, 0xffffffe, RZ ;  /* 0x0ffffffe06067810 */ /* 0x004fc80007ffe0ff */
[----:B------:R-:W1:Y:S02]  /*18f0*/  F2I.FTZ.U32.TRUNC.NTZ R7, R6 ;  /* 0x0000000600077305 */ /* 0x000e64000021f000 */
[----:B-1----:R-:W-:Y:S02]  /*1900*/  IMAD.MOV R2, RZ, RZ, -R7 ;  /* 0x000000ffff027224 */ /* 0x002fe400078e0a07 */
[----:B------:R-:W-:Y:S02]  /*1910*/  IMAD.MOV.U32 R6, RZ, RZ, RZ ;  /* 0x000000ffff067224 */ /* 0x000fe400078e00ff */
[----:B------:R-:W-:-:S04]  /*1920*/  IMAD R2, R2, R4, RZ ;  /* 0x0000000402027224 */ /* 0x000fc800078e02ff */
[----:B------:R-:W-:-:S06]  /*1930*/  IMAD.HI.U32 R7, R7, R2, R6 ;  /* 0x0000000207077227 */ /* 0x000fcc00078e0006 */
[----:B------:R-:W-:-:S05]  /*1940*/  IMAD.HI.U32 R14, R7, R0, RZ ;  /* 0x00000000070e7227 */ /* 0x000fca00078e00ff */
[----:B------:R-:W-:-:S05]  /*1950*/  IADD3 R5, -R14, RZ, RZ ;  /* 0x000000ff0e057210 */ /* 0x000fca0007ffe1ff */
[----:B------:R-:W-:-:S05]  /*1960*/  IMAD R5, R4, R5, R0 ;  /* 0x0000000504057224 */ /* 0x000fca00078e0200 */
[----:B------:R-:W-:-:S13]  /*1970*/  ISETP.GT.U32.AND P1, PT, R4, R5, PT ;  /* 0x000000050400720c */ /* 0x000fda0003f24070 */
[----:B------:R-:W-:Y:S01]  /*1980*/  @!P1 IMAD.IADD R5, R5, 0x1, -R4 ;  /* 0x0000000105059824 */ /* 0x000fe200078e0a04 */
[----:B------:R-:W-:Y:S02]  /*1990*/  @!P1 IADD3 R14, R14, 0x1, RZ ;  /* 0x000000010e0e9810 */ /* 0x000fe40007ffe0ff */
[----:B------:R-:W-:Y:S02]  /*19a0*/  ISETP.NE.AND P1, PT, RZ, c[0x0][0x1c8], PT ;  /* 0x00007200ff007a0c */ /* 0x000fe40003f25270 */
[----:B------:R-:W-:Y:S01]  /*19b0*/  ISETP.GE.U32.AND P3, PT, R5, R4, PT ;  /* 0x000000040500720c */ /* 0x000fe20003f66070 */
[----:B------:R-:W-:Y:S01]  /*19c0*/  IMAD.U32 R4, RZ, RZ, UR20 ;  /* 0x00000014ff047e24 */ /* 0x000fe2000f8e00ff */
[----:B------:R-:W-:Y:S01]  /*19d0*/  MOV R5, UR21 ;  /* 0x0000001500057c02 */ /* 0x000fe20008000f00 */
[----:B------:R-:W-:Y:S01]  /*19e0*/  IMAD.U32 R5, RZ, RZ, UR4 ;  /* 0x00000004ff057e24 */ /* 0x000fe2000f8e00ff */
[----:B------:R-:W-:Y:S02]  /*19f0*/  ULDC.64 UR4, c[0x0][0x1a0] ;  /* 0x0000680000047ab9 */ /* 0x000fe40000000a00 */
[----:B------:R-:W-:-:S04]  /*1a00*/  @UP0 UIMAD.WIDE.U32 UR16, UR15, UR4, URZ ;  /* 0x000000040f1002a5 */ /* 0x000fc8000f8e003f */
[----:B------:R-:W-:-:S03]  /*1a10*/  @UP0 UIMAD UR15, UR15, UR5, UR17 ;  /* 0x000000050f0f02a4 */ /* 0x000fc6000f8e0211 */
[----:B------:R-:W-:-:S04]  /*1a20*/  @P3 IADD3 R14, R14, 0x1, RZ ;  /* 0x000000010e0e3810 */ /* 0x000fc80007ffe0ff */
[----:B------:R-:W-:Y:S02]  /*1a30*/  @!P2 IADD3 R14, -R14, RZ, RZ ;  /* 0x000000ff0e0ea210 */ /* 0x000fe40007ffe1ff */
[----:B------:R-:W-:-:S04]  /*1a40*/  @!P1 LOP3.LUT R14, RZ, c[0x0][0x1c8], RZ, 0x33, !PT ;  /* 0x00007200ff0e9a12 */ /* 0x000fc800078e33ff */
[----:B------:R-:W-:Y:S01]  /*1a50*/  SHF.R.S32.HI R7, RZ, 0x1f, R14 ;  /* 0x0000001fff077819 */ /* 0x000fe2000001140e */
[----:B------:R-:W-:-:S04]  /*1a60*/  IMAD.WIDE.U32 R12, R14, c[0x0][0x1b0], R4 ;  /* 0x00006c000e0c7a25 */ /* 0x000fc800078e0004 */
[----:B------:R-:W-:-:S04]  /*1a70*/  IMAD R9, R7, c[0x0][0x1b0], RZ ;  /* 0x00006c0007097a24 */ /* 0x000fc800078e02ff */
[----:B------:R-:W-:-:S05]  /*1a80*/  IMAD R9, R14, c[0x0][0x1b4], R9 ;  /* 0x00006d000e097a24 */ /* 0x000fca00078e0209 */
[----:B------:R-:W-:Y:S01]  /*1a90*/  IADD3 R9, R13, R9, RZ ;  /* 0x000000090d097210 */ /* 0x000fe20007ffe0ff */
        /* <DEDUP_REMOVED lines=13> */
.L_x_690:
[----:B------:R-:W-:Y:S01]  /*1b70*/  SHF.R.S32.HI R10, RZ, 0x1f, R3 ;  /* 0x0000001fff0a7819 */ /* 0x000fe20000011403 */
[----:B------:R-:W-:Y:S01]  /*1b80*/  UISETP.NE.AND UP0, UPT, UR25, -0x1, UPT ;  /* 0xffffffff1900788c */ /* 0x000fe2000bf05270 */
[----:B------:R-:W1:Y:S01]  /*1b90*/  S2R R18, SR_CTAID.Z ;  /* 0x0000000000127919 */ /* 0x000e620000002700 */
[----:B------:R-:W-:Y:S01]  /*1ba0*/  ULDC.64 UR4, c[0x0][0x190] ;  /* 0x0000640000047ab9 */ /* 0x000fe20000000a00 */
[CC--:B------:R-:W-:Y:S01]  /*1bb0*/  LEA.HI R16, R10.reuse, R3.reuse, RZ, 0x3 ;  /* 0x000000030a107211 */ /* 0x0c0fe200078f18ff */
[----:B------:R-:W-:Y:S01]  /*1bc0*/  IMAD R7, R7, c[0x0][0x1b8], RZ ;  /* 0x00006e0007077a24 */ /* 0x000fe200078e02ff */
[----:B------:R-:W-:Y:S01]  /*1bd0*/  LEA.HI R0, R10, R3, RZ, 0x4 ;  /* 0x000000030a007211 */ /* 0x000fe200078f20ff */
[----:B------:R-:W2:Y:S01]  /*1be0*/  S2R R21, SR_CTAID.X ;  /* 0x0000000000157919 */ /* 0x000ea20000002500 */
[----:B------:R-:W-:Y:S01]  /*1bf0*/  LOP3.LUT R2, R16, 0xfffffff8, RZ, 0xc0, !PT ;  /* 0xfffffff810027812 */ /* 0x000fe200078ec0ff */
[----:B------:R-:W-:Y:S01]  /*1c00*/  IMAD R8, R14, c[0x0][0x1bc], R7 ;  /* 0x00006f000e087a24 */ /* 0x000fe200078e0207 */
[----:B------:R-:W-:Y:S01]  /*1c10*/  SHF.R.S32.HI R4, RZ, 0x4, R0 ;  /* 0x00000004ff047819 */ /* 0x000fe20000011400 */
[----:B------:R-:W-:Y:S01]  /*1c20*/  UIADD3 UR18, -UR18, UR27, URZ ;  /* 0x0000001b12127290 */ /* 0x000fe2000fffe13f */
[----:B------:R-:W-:Y:S01]  /*1c30*/  SHF.R.S32.HI R16, RZ, 0x3, R16 ;  /* 0x00000003ff107819 */ /* 0x000fe20000011410 */
[C---:B------:R-:W-:Y:S01]  /*1c40*/  IMAD.IADD R2, R3.reuse, 0x1, -R2 ;  /* 0x0000000103027824 */ /* 0x040fe200078e0a02 */
[C---:B------:R-:W-:Y:S01]  /*1c50*/  LEA.HI R233, R0.reuse, R4, RZ, 0x1 ;  /* 0x0000000400e97211 */ /* 0x040fe200078f08ff */
[----:B------:R-:W-:Y:S01]  /*1c60*/  @UP0 UIMAD.WIDE.U32 UR20, UR25, UR4, URZ ;  /* 0x00000004191402a5 */ /* 0x000fe2000f8e003f */
[----:B------:R-:W-:Y:S01]  /*1c70*/  LOP3.LUT R0, R0, 0xfffffff0, RZ, 0xc0, !PT ;  /* 0xfffffff000007812 */ /* 0x000fe200078ec0ff */
[----:B------:R-:W-:Y:S01]  /*1c80*/  IMAD.SHL.U32 R11, R16, 0x40, RZ ;  /* 0x00000040100b7824 */ /* 0x000fe200078e00ff */
[----:B------:R-:W-:Y:S01]  /*1c90*/  @!UP0 USHF.R.S32.HI UR13, URZ, 0x1f, UR11 ;  /* 0x0000001f3f0d8899 */ /* 0x000fe2000801140b */
[----:B------:R-:W-:Y:S01]  /*1ca0*/  IMAD.SHL.U32 R240, R2, 0x8, RZ ;  /* 0x0000000802f07824 */ /* 0x000fe200078e00ff */
[----:B------:R-:W-:Y:S01]  /*1cb0*/  @UP0 UIMAD UR14, UR25, UR5, UR21 ;  /* 0x00000005190e02a4 */ /* 0x000fe2000f8e0215 */
[----:B------:R-:W-:Y:S01]  /*1cc0*/  IMAD.IADD R13, R3, 0x1, -R0 ;  /* 0x00000001030d7824 */ /* 0x000fe200078e0a00 */
[----:B------:R-:W-:Y:S01]  /*1cd0*/  LOP3.LUT R11, R11, 0x1c0, RZ, 0xc0, !PT ;  /* 0x000001c00b0b7812 */ /* 0x000fe200078ec0ff */
[----:B------:R-:W-:Y:S01]  /*1ce0*/  ULDC.64 UR4, c[0x0][0x178] ;  /* 0x00005e0000047ab9 */ /* 0x000fe20000000a00 */
[----:B------:R-:W-:Y:S01]  /*1cf0*/  LOP3.LUT R233, R233, 0xfffffffe, RZ, 0xc0, !PT ;  /* 0xfffffffee9e97812 */ /* 0x000fe200078ec0ff */
[----:B------:R-:W-:Y:S01]  /*1d00*/  @!UP0 UIMAD UR13, UR13, UR4, URZ ;  /* 0x000000040d0d82a4 */ /* 0x000fe2000f8e023f */
[--C-:B------:R-:W-:Y:S01]  /*1d10*/  LOP3.LUT R5, R11, 0x38, R240.reuse, 0xf8, !PT ;  /* 0x000000380b057812 */ /* 0x100fe200078ef8f0 */
[----:B------:R-:W-:Y:S01]  /*1d20*/  @!UP0 UIMAD.WIDE.U32 UR22, UR11, UR4, URZ ;  /* 0x000000040b1682a5 */ /* 0x000fe2000f8e003f */
[----:B------:R-:W-:Y:S01]  /*1d30*/  SHF.R.U32.HI R238, RZ, 0x3, R11 ;  /* 0x00000003ffee7819 */ /* 0x000fe2000001160b */
[----:B------:R-:W-:Y:S01]  /*1d40*/  @!UP0 UIMAD UR5, UR11, UR5, UR13 ;  /* 0x000000050b0582a4 */ /* 0x000fe2000f8e020d */
[----:B------:R-:W-:Y:S01]  /*1d50*/  SHF.R.S32.HI R0, RZ, 0x1f, R13 ;  /* 0x0000001fff007819 */ /* 0x000fe2000001140d */
[----:B------:R-:W-:Y:S01]  /*1d60*/  IMAD.IADD R233, R4, 0x1, -R233 ;  /* 0x0000000104e97824 */ /* 0x000fe200078e0ae9 */
[----:B------:R-:W-:Y:S01]  /*1d70*/  LOP3.LUT R238, R5, R238, RZ, 0x3c, !PT ;  /* 0x000000ee05ee7212 */ /* 0x000fe200078e3cff */
[----:B------:R-:W-:Y:S01]  /*1d80*/  @!UP0 UIADD3 UR14, UR23, UR5, URZ ;  /* 0x00000005170e8290 */ /* 0x000fe2000fffe03f */
[----:B------:R-:W-:Y:S01]  /*1d90*/  LEA.HI R5, R0, R13, RZ, 0x3 ;  /* 0x0000000d00057211 */ /* 0x000fe200078f18ff */
[----:B------:R-:W-:Y:S01]  /*1da0*/  @!UP0 UMOV UR20, UR22 ;  /* 0x0000001600148c82 */ /* 0x000fe20008000000 */
[C---:B------:R-:W-:Y:S01]  /*1db0*/  IADD3 R12, P2, R240.reuse, R12, RZ ;  /* 0x0000000cf00c7210 */ /* 0x040fe20007f5e0ff */
[----:B------:R-:W-:Y:S01]  /*1dc0*/  USHF.R.S32.HI UR11, URZ, 0x1f, UR12 ;  /* 0x0000001f3f0b7899 */ /* 0x000fe2000801140c */
[----:B------:R-:W-:Y:S01]  /*1dd0*/  LOP3.LUT R0, R5, 0xfffffff8, RZ, 0xc0, !PT ;  /* 0xfffffff805007812 */ /* 0x000fe200078ec0ff */
[----:B------:R-:W-:Y:S01]  /*1de0*/  ULDC.64 UR4, c[0x0][0x1a8] ;  /* 0x00006a0000047ab9 */ /* 0x000fe20000000a00 */
[----:B------:R-:W-:Y:S01]  /*1df0*/  SHF.R.S32.HI R4, RZ, 0x1f, R240 ;  /* 0x0000001fff047819 */ /* 0x000fe200000114f0 */
[----:B------:R-:W-:Y:S01]  /*1e00*/  UIMAD UR4, UR11, UR4, URZ ;  /* 0x000000040b0472a4 */ /* 0x000fe2000f8e023f */
[C---:B------:R-:W-:Y:S01]  /*1e10*/  IADD3 R22, P1, R240.reuse, UR16, RZ ;  /* 0x00000010f0167c10 */ /* 0x040fe2000ff3e0ff */
[----:B------:R-:W-:Y:S01]  /*1e20*/  IMAD.IADD R0, R13, 0x1, -R0 ;  /* 0x000000010d007824 */ /* 0x000fe200078e0a00 */
[----:B------:R-:W-:Y:S01]  /*1e30*/  IADD3 R6, P0, R240, UR20, RZ ;  /* 0x00000014f0067c10 */ /* 0x000fe2000ff1e0ff */
[----:B------:R-:W-:Y:S01]  /*1e40*/  IMAD.X R13, R4, 0x1, R9, P2 ;  /* 0x00000001040d7824 */ /* 0x000fe200010e0609 */
[----:B------:R-:W-:Y:S01]  /*1e50*/  LEA.HI R11, R10, R3, RZ, 0x6 ;  /* 0x000000030a0b7211 */ /* 0x000fe200078f30ff */
[----:B------:R-:W-:Y:S01]  /*1e60*/  IMAD.SHL.U32 R5, R5, 0x40, RZ ;  /* 0x0000004005057824 */ /* 0x000fe200078e00ff */
[----:B------:R-:W-:Y:S01]  /*1e70*/  IADD3.X R23, R4, UR15, RZ, P1, !PT ;  /* 0x0000000f04177c10 */ /* 0x000fe20008ffe4ff */
[----:B------:R-:W-:Y:S01]  /*1e80*/  IMAD.WIDE.U32 R166, R16, c[0x0][0x198], R12 ;  /* 0x0000660010a67a25 */ /* 0x000fe200078e000c */
[----:B------:R-:W-:Y:S01]  /*1e90*/  IADD3.X R7, R4, UR14, RZ, P0, !PT ;  /* 0x0000000e04077c10 */ /* 0x000fe200087fe4ff */
[----:B------:R-:W-:Y:S01]  /*1ea0*/  UIMAD UR12, UR12, UR5, UR4 ;  /* 0x000000050c0c72a4 */ /* 0x000fe2000f8e0204 */
[C---:B------:R-:W-:Y:S01]  /*1eb0*/  R2P PR, R0.reuse, 0x6 ;  /* 0x0000000600007804 */ /* 0x040fe20000000000 */
[----:B------:R-:W-:Y:S01]  /*1ec0*/  IMAD.SHL.U32 R0, R0, 0x40, RZ ;  /* 0x0000004000007824 */ /* 0x000fe200078e00ff */
[----:B------:R-:W-:Y:S01]  /*1ed0*/  SHF.R.S32.HI R17, RZ, 0x1f, R16 ;  /* 0x0000001fff117819 */ /* 0x000fe20000011410 */
[----:B------:R-:W-:Y:S01]  /*1ee0*/  IMAD.SHL.U32 R11, R11, 0x8, RZ ;  /* 0x000000080b0b7824 */ /* 0x000fe200078e00ff */
[----:B------:R-:W-:Y:S01]  /*1ef0*/  IADD3 R12, P0, R16, UR10, RZ ;  /* 0x0000000a100c7c10 */ /* 0x000fe2000ff1e0ff */
[----:B-1----:R-:W-:Y:S01]  /*1f00*/  IMAD.WIDE.U32 R18, R18, c[0x0][0x1a8], R6 ;  /* 0x00006a0012127a25 */ /* 0x002fe200078e0006 */
[----:B------:R-:W-:Y:S01]  /*1f10*/  LOP3.LUT R0, R0, 0x1c0, RZ, 0xc0, !PT ;  /* 0x000001c000007812 */ /* 0x000fe200078ec0ff */
[----:B------:R-:W-:Y:S01]  /*1f20*/  ULDC.64 UR4, c[0x0][0x1a0] ;  /* 0x0000680000047ab9 */ /* 0x000fe20000000a00 */
[----:B------:R-:W-:Y:S01]  /*1f30*/  LOP3.LUT R238, R238, 0xfffffe00, R11, 0xf8, !PT ;  /* 0xfffffe00eeee7812 */ /* 0x000fe200078ef80b */
[----:B------:R-:W-:Y:S01]  /*1f40*/  IMAD.SHL.U32 R7, R233, 0x8, RZ ;  /* 0x00000008e9077824 */ /* 0x000fe200078e00ff */
[----:B------:R-:W-:Y:S01]  /*1f50*/  IADD3.X R11, R17, UR9, RZ, P0, !PT ;  /* 0x00000009110b7c10 */ /* 0x000fe200087fe4ff */
[----:B------:R-:W-:Y:S01]  /*1f60*/  IMAD.WIDE.U32 R14, R14, c[0x0][0x1b8], R22 ;  /* 0x00006e000e0e7a25 */ /* 0x000fe200078e0016 */
[----:B------:R-:W-:Y:S01]  /*1f70*/  ISETP.GE.AND P0, PT, R16, UR18, PT ;  /* 0x0000001210007c0c */ /* 0x000fe2000bf06270 */
[----:B------:R-:W-:Y:S01]  /*1f80*/  USHF.L.U64.HI UR19, UR4, UR8, UR5 ;  /* 0x0000000804137299 */ /* 0x000fe20008010205 */
[----:B------:R-:W-:Y:S01]  /*1f90*/  LOP3.LUT R7, R0, 0x8, R7, 0xf8, !PT ;  /* 0x0000000800077812 */ /* 0x000fe200078ef807 */
[----:B------:R-:W-:Y:S01]  /*1fa0*/  IMAD.IADD R9, R15, 0x1, R8 ;  /* 0x000000010f097824 */ /* 0x000fe200078e0208 */
[----:B------:R-:W-:Y:S01]  /*1fb0*/  SHF.R.U32.HI R0, RZ, 0x3, R0 ;  /* 0x00000003ff007819 */ /* 0x000fe20000011600 */
[----:B------:R-:W-:Y:S01]  /*1fc0*/  IMAD R11, R11, c[0x0][0x1a0], RZ ;  /* 0x000068000b0b7a24 */ /* 0x000fe200078e02ff */
[----:B------:R-:W-:Y:S01]  /*1fd0*/  USHF.L.U32 UR20, UR4, 0x4, URZ ;  /* 0x0000000404147899 */ /* 0x000fe2000800063f */
[----:B------:R-:W-:Y:S01]  /*1fe0*/  IMAD R165, R17, c[0x0][0x198], RZ ;  /* 0x0000660011a57a24 */ /* 0x000fe200078e02ff */
[----:B------:R-:W-:Y:S01]  /*1ff0*/  LOP3.LUT R0, R7, R0, RZ, 0x3c, !PT ;  /* 0x0000000007007212 */ /* 0x000fe200078e3cff */
[----:B------:R-:W-:Y:S01]  /*2000*/  IMAD.MOV.U32 R8, RZ, RZ, R14 ;  /* 0x000000ffff087224 */ /* 0x000fe200078e000e */
[----:B------:R-:W-:Y:S01]  /*2010*/  IADD3 R15, R19, UR12, RZ ;  /* 0x0000000c130f7c10 */ /* 0x000fe2000fffe0ff */
[----:B------:R-:W-:Y:S01]  /*2020*/  IMAD R11, R12, c[0x0][0x1a4], R11 ;  /* 0x000069000c0b7a24 */ /* 0x000fe200078e020b */
[----:B------:R-:W-:Y:S01]  /*2030*/  LOP3.LUT R0, R0, 0xfffffe00, R5, 0xf8, !PT ;  /* 0xfffffe0000007812 */ /* 0x000fe200078ef805 */
[----:B------:R-:W-:Y:S01]  /*2040*/  IMAD.MOV.U32 R7, RZ, RZ, 0x10 ;  /* 0x00000010ff077424 */ /* 0x000fe200078e00ff */
[----:B------:R-:W-:Y:S01]  /*2050*/  BSSY B0, `(.L_x_692) ;  /* 0x0000034000007945 */ /* 0x000fe20003800000 */
[----:B------:R-:W-:Y:S01]  /*2060*/  IMAD.MOV.U32 R5, RZ, RZ, 0x20 ;  /* 0x00000020ff057424 */ /* 0x000fe200078e00ff */
[----:B------:R-:W-:Y:S01]  /*2070*/  IADD3 R237, R240, 0x40, RZ ;  /* 0x00000040f0ed7810 */ /* 0x000fe20007ffe0ff */
[----:B------:R-:W-:Y:S01]  /*2080*/  IMAD R165, R16, c[0x0][0x19c], R165 ;  /* 0x0000670010a57a24 */ /* 0x000fe200078e02a5 */
[----:B------:R-:W-:Y:S01]  /*2090*/  IADD3 R236, R240, 0x80, RZ ;  /* 0x00000080f0ec7810 */ /* 0x000fe20007ffe0ff */
[----:B------:R-:W-:Y:S01]  /*20a0*/  IMAD.WIDE.U32 R12, R12, c[0x0][0x1a0], R8 ;  /* 0x000068000c0c7a25 */ /* 0x000fe200078e0008 */
[----:B------:R-:W-:-:S02]  /*20b0*/  IADD3 R235, R240, 0xc0, RZ ;  /* 0x000000c0f0eb7810 */ /* 0x000fc40007ffe0ff */
[----:B------:R-:W-:Y:S01]  /*20c0*/  SEL R7, R7, 0xfffffff0, !P1 ;  /* 0xfffffff007077807 */ /* 0x000fe20004800000 */
[----:B--2---:R-:W-:Y:S01]  /*20d0*/  IMAD.WIDE R20, R21, 0x40, R16 ;  /* 0x0000004015147825 */ /* 0x004fe200078e0210 */
[----:B------:R-:W-:-:S03]  /*20e0*/  SEL R5, R5, 0xffffffe0, !P2 ;  /* 0xffffffe005057807 */ /* 0x000fc60005000000 */
[----:B------:R-:W-:Y:S02]  /*20f0*/  IMAD.IADD R165, R167, 0x1, R165 ;  /* 0x00000001a7a57824 */ /* 0x000fe400078e02a5 */
[----:B------:R-:W-:Y:S02]  /*2100*/  IMAD.SHL.U32 R238, R238, 0x2, RZ ;  /* 0x00000002eeee7824 */ /* 0x000fe400078e00ff */
[----:B------:R-:W-:Y:S01]  /*2110*/  IMAD.IADD R11, R13, 0x1, R11 ;  /* 0x000000010d0b7824 */ /* 0x000fe200078e020b */
[----:B------:R-:W-:Y:S05]  /*2120*/  @P0 BRA `(.L_x_693) ;  /* 0x0000026000000947 */ /* 0x000fea0003800000 */
[----:B------:R-:W-:Y:S01]  /*2130*/  ISETP.GE.AND P6, PT, R240, c[0x0][0x220], PT ;  /* 0x00008800f0007a0c */ /* 0x000fe20003fc6270 */
[----:B------:R-:W-:Y:S01]  /*2140*/  IMAD R9, R21, c[0x0][0x190], RZ ;  /* 0x0000640015097a24 */ /* 0x000fe200078e02ff */
[----:B------:R-:W-:Y:S01]  /*2150*/  ISETP.GE.AND P5, PT, R237, c[0x0][0x220], PT ;  /* 0x00008800ed007a0c */ /* 0x000fe20003fa6270 */
[----:B------:R-:W-:Y:S01]  /*2160*/  IMAD.MOV.U32 R14, RZ, RZ, R18 ;  /* 0x000000ffff0e7224 */ /* 0x000fe200078e0012 */
[----:B------:R-:W-:Y:S01]  /*2170*/  ISETP.GE.AND P4, PT, R236, c[0x0][0x220], PT ;  /* 0x00008800ec007a0c */ /* 0x000fe20003f86270 */
[C---:B------:R-:W-:Y:S01]  /*2180*/  IMAD R4, R20.reuse, c[0x0][0x194], R9 ;  /* 0x0000650014047a24 */ /* 0x040fe200078e0209 */
[----:B------:R-:W-:Y:S01]  /*2190*/  ISETP.GE.AND P3, PT, R235, c[0x0][0x220], PT ;  /* 0x00008800eb007a0c */ /* 0x000fe20003f66270 */
[----:B------:R-:W-:-:S04]  /*21a0*/  IMAD.WIDE.U32 R22, R20, c[0x0][0x190], R14 ;  /* 0x0000640014167a25 */ /* 0x000fc800078e000e */
[----:B------:R-:W-:Y:S02]  /*21b0*/  IMAD.IADD R4, R23, 0x1, R4 ;  /* 0x0000000117047824 */ /* 0x000fe400078e0204 */
[C---:B------:R-:W-:Y:S01]  /*21c0*/  @!P6 LEA R26, P2, R22.reuse, c[0x0][0x160], 0x1 ;  /* 0x00005800161aea11 */ /* 0x040fe200078408ff */
[----:B------:R1:W-:Y:S01]  /*21d0*/  @P6 STS.128 [R238], RZ ;  /* 0x000000ffee006388 */ /* 0x0003e20000000c00 */
[C---:B------:R-:W-:Y:S02]  /*21e0*/  @!P5 LEA R24, P1, R22.reuse, c[0x0][0x160], 0x1 ;  /* 0x000058001618da11 */ /* 0x040fe400078208ff */
[C---:B------:R-:W-:Y:S02]  /*21f0*/  @!P4 LEA R8, P0, R22.reuse, c[0x0][0x160], 0x1 ;  /* 0x000058001608ca11 */ /* 0x040fe400078008ff */
[C-C-:B------:R-:W-:Y:S02]  /*2200*/  @!P6 LEA.HI.X R27, R22.reuse, c[0x0][0x164], R4.reuse, 0x1, P2 ;  /* 0x00005900161bea11 */ /* 0x140fe400010f0c04 */
[----:B------:R-:W-:-:S02]  /*2210*/  @!P5 LEA.HI.X R25, R22, c[0x0][0x164], R4, 0x1, P1 ;  /* 0x000059001619da11 */ /* 0x000fc400008f0c04 */
[----:B------:R-:W-:Y:S01]  /*2220*/  @!P4 LEA.HI.X R9, R22, c[0x0][0x164], R4, 0x1, P0 ;  /* 0x000059001609ca11 */ /* 0x000fe200000f0c04 */
[----:B------:R-:W-:Y:S01]  /*2230*/  @!PT LDS RZ, [RZ] ;  /* 0x00000000fffff984 */ /* 0x000fe20000000800 */
[----:B------:R-:W-:Y:S01]  /*2240*/  @!PT LDS RZ, [RZ] ;  /* 0x00000000fffff984 */ /* 0x000fe20000000800 */
[----:B------:R-:W-:Y:S01]  /*2250*/  @!PT LDS RZ, [RZ] ;  /* 0x00000000fffff984 */ /* 0x000fe20000000800 */
[----:B------:R1:W-:Y:S04]  /*2260*/  @!P6 LDGSTS.E.BYPASS.LTC128B.128 [R238], [R26.64] ;  /* 0x000000001aeeefae */ /* 0x0003e8000b901d5e */
[----:B------:R1:W-:Y:S04]  /*2270*/  @P5 STS.128 [R238+0x2000], RZ ;  /* 0x002000ffee005388 */ /* 0x0003e80000000c00 */
[----:B------:R-:W-:Y:S01]  /*2280*/  @!PT LDS RZ, [RZ] ;  /* 0x00000000fffff984 */ /* 0x000fe20000000800 */
[----:B------:R-:W-:Y:S01]  /*2290*/  @!PT LDS RZ, [RZ] ;  /* 0x00000000fffff984 */ /* 0x000fe20000000800 */
[----:B------:R-:W-:Y:S01]  /*22a0*/  @!PT LDS RZ, [RZ] ;  /* 0x00000000fffff984 */ /* 0x000fe20000000800 */
[----:B------:R1:W-:Y:S04]  /*22b0*/  @!P5 LDGSTS.E.BYPASS.LTC128B.128 [R238+0x2000], [R24.64+0x80] ;  /* 0x0200008018eedfae */ /* 0x0003e8000b901d5e */
[----:B------:R1:W-:Y:S04]  /*22c0*/  @P4 STS.128 [R238+0x4000], RZ ;  /* 0x004000ffee004388 */ /* 0x0003e80000000c00 */
[----:B------:R-:W-:Y:S01]  /*22d0*/  @!PT LDS RZ, [RZ] ;  /* 0x00000000fffff984 */ /* 0x000fe20000000800 */
[----:B------:R-:W-:Y:S01]  /*22e0*/  @!PT LDS RZ, [RZ] ;  /* 0x00000000fffff984 */ /* 0x000fe20000000800 */
[----:B------:R-:W-:Y:S01]  /*22f0*/  @!PT LDS RZ, [RZ] ;  /* 0x00000000fffff984 */ /* 0x000fe20000000800 */
[----:B------:R1:W-:Y:S04]  /*2300*/  @!P4 LDGSTS.E.BYPASS.LTC128B.128 [R238+0x4000], [R8.64+0x100] ;  /* 0x0400010008eecfae */ /* 0x0003e8000b901d5e */
[----:B------:R1:W-:Y:S01]  /*2310*/  @P3 STS.128 [R238+0x6000], RZ ;  /* 0x006000ffee003388 */ /* 0x0003e20000000c00 */
[----:B------:R-:W-:Y:S05]  /*2320*/  @P3 BRA `(.L_x_693) ;  /* 0x0000006000003947 */ /* 0x000fea0003800000 */
[----:B-1----:R-:W-:-:S04]  /*2330*/  LEA R8, P0, R22, c[0x0][0x160], 0x1 ;  /* 0x0000580016087a11 */ /* 0x002fc800078008ff */
[----:B------:R-:W-:-:S05]  /*2340*/  LEA.HI.X R9, R22, c[0x0][0x164], R4, 0x1, P0 ;  /* 0x0000590016097a11 */ /* 0x000fca00000f0c04 */
[----:B------:R-:W-:Y:S01]  /*2350*/  @!PT LDS RZ, [RZ] ;  /* 0x00000000fffff984 */ /* 0x000fe20000000800 */
[----:B------:R-:W-:Y:S01]  /*2360*/  @!PT LDS RZ, [RZ] ;  /* 0x00000000fffff984 */ /* 0x000fe20000000800 */
[----:B------:R-:W-:Y:S01]  /*2370*/  @!PT LDS RZ, [RZ] ;  /* 0x00000000fffff984 */ /* 0x000fe20000000800 */
[----:B------:R1:W-:Y:S04]  /*2380*/  LDGSTS.E.BYPASS.LTC128B.128 [R238+0x6000], [R8.64+0x180] ;  /* 0x0600018008ee7fae */ /* 0x0003e8000b901d5e */
.L_x_693:
[----:B------:R-:W-:Y:S05]  /*2390*/  BSYNC B0 ;  /* 0x0000000000007941 */ /* 0x000fea0003800000 */
.L_x_692:
[----:B-1----:R-:W-:Y:S01]  /*23a0*/  IADD3 R8, R16, 0x10, RZ ;  /* 0x0000001010087810 */ /* 0x002fe20007ffe0ff */
        /* <DEDUP_REMOVED lines=12> */
[----:B------:R-:W-:-:S04]  /*2470*/  IMAD R4, R4, c[0x0][0x190], RZ ;  /* 0x0000640004047a24 */ /* 0x000fc800078e02ff */
[----:B------:R-:W-:Y:S01]  /*2480*/  IMAD R4, R9, c[0x0][0x194], R4 ;  /* 0x0000650009047a24 */ /* 0x000fe200078e0204 */
[C---:B------:R-:W-:Y:S01]  /*2490*/  @!P5 LEA R24, P6, R22.reuse, c[0x0][0x160], 0x1 ;  /* 0x000058001618da11 */ /* 0x040fe200078c08ff */
[----:B------:R1:W-:Y:S01]  /*24a0*/  @P5 STS.128 [R238+0x800], RZ ;  /* 0x000800ffee005388 */ /* 0x0003e20000000c00 */
[C---:B------:R-:W-:Y:S01]  /*24b0*/  @!P4 LEA R28, P3, R22.reuse, c[0x0][0x160], 0x1 ;  /* 0x00005800161cca11 */ /* 0x040fe200078608ff */
[----:B------:R-:W-:Y:S01]  /*24c0*/  IMAD.IADD R4, R23, 0x1, R4 ;  /* 0x0000000117047824 */ /* 0x000fe200078e0204 */
[----:B------:R-:W-:-:S04]  /*24d0*/  @!P2 LEA R26, P1, R22, c[0x0][0x160], 0x1 ;  /* 0x00005800161aaa11 */ /* 0x000fc800078208ff */
[C-C-:B------:R-:W-:Y:S02]  /*24e0*/  @!P5 LEA.HI.X R25, R22.reuse, c[0x0][0x164], R4.reuse, 0x1, P6 ;  /* 0x000059001619da11 */ /* 0x140fe400030f0c04 */
[C-C-:B------:R-:W-:Y:S02]  /*24f0*/  @!P4 LEA.HI.X R29, R22.reuse, c[0x0][0x164], R4.reuse, 0x1, P3 ;  /* 0x00005900161dca11 */ /* 0x140fe400018f0c04 */
[----:B------:R-:W-:Y:S01]  /*2500*/  @!P2 LEA.HI.X R27, R22, c[0x0][0x164], R4, 0x1, P1 ;  /* 0x00005900161baa11 */ /* 0x000fe200008f0c04 */
[----:B------:R-:W-:Y:S01]  /*2510*/  @!PT LDS RZ, [RZ] ;  /* 0x00000000fffff984 */ /* 0x000fe20000000800 */
[----:B------:R-:W-:Y:S01]  /*2520*/  @!PT LDS RZ, [RZ] ;  /* 0x00000000fffff984 */ /* 0x000fe20000000800 */
[----:B------:R-:W-:Y:S01]  /*2530*/  @!PT LDS RZ, [RZ] ;  /* 0x00000000fffff984 */ /* 0x000fe20000000800 */
[----:B------:R1:W-:Y:S04]  /*2540*/  @!P5 LDGSTS.E.BYPASS.LTC128B.128 [R238+0x800], [R24.64] ;  /* 0x0080000018eedfae */ /* 0x0003e8000b901d5e */
        /* <DEDUP_REMOVED lines=18> */
.L_x_695:
[----:B------:R-:W-:Y:S05]  /*2670*/  BSYNC B0 ;  /* 0x0000000000007941 */ /* 0x000fea0003800000 */
.L_x_694:
        /* <DEDUP_REMOVED lines=15> */
[C---:B-1----:R-:W-:Y:S01]  /*2770*/  @!P5 LEA R24, P6, R22.reuse, c[0x0][0x160], 0x1 ;  /* 0x000058001618da11 */ /* 0x042fe200078c08ff */
        /* <DEDUP_REMOVED lines=29> */
.L_x_697:
[----:B------:R-:W-:Y:S05]  /*2950*/  BSYNC B0 ;  /* 0x0000000000007941 */ /* 0x000fea0003800000 */
.L_x_696:
        /* <DEDUP_REMOVED lines=38> */
[----:B--2---:R-:W-:-:S04]  /*2bc0*/  LEA R14, P0, R18, c[0x0][0x160], 0x1 ;  /* 0x00005800120e7a11 */ /* 0x004fc800078008ff */
[----:B------:R-:W-:-:S05]  /*2bd0*/  LEA.HI.X R15, R18, c[0x0][0x164], R9, 0x1, P0 ;  /* 0x00005900120f7a11 */ /* 0x000fca00000f0c09 */
[----:B------:R-:W-:Y:S01]  /*2be0*/  @!PT LDS RZ, [RZ] ;  /* 0x00000000fffff984 */ /* 0x000fe20000000800 */
[----:B------:R-:W-:Y:S01]  /*2bf0*/  @!PT LDS RZ, [RZ] ;  /* 0x00000000fffff984 */ /* 0x000fe20000000800 */
[----:B------:R-:W-:Y:S01]  /*2c00*/  @!PT LDS RZ, [RZ] ;  /* 0x00000000fffff984 */ /* 0x000fe20000000800 */
[----:B------:R2:W-:Y:S04]  /*2c10*/  LDGSTS.E.BYPASS.LTC128B.128 [R238+0x7800], [R14.64+0x180] ;  /* 0x078001800eee7fae */ /* 0x0005e8000b901d5e */
.L_x_699:
[----:B------:R-:W-:Y:S05]  /*2c20*/  BSYNC B0 ;  /* 0x0000000000007941 */ /* 0x000fea0003800000 */
.L_x_698:
[----:B------:R-:W-:Y:S01]  /*2c30*/  USHF.L.U32 UR10, UR26, 0x6, URZ ;  /* 0x000000061a0a7899 */ /* 0x000fe2000800063f */
[----:B------:R-:W-:Y:S03]  /*2c40*/  BSSY B0, `(.L_x_700) ;  /* 0x0000026000007945 */ /* 0x000fe60003800000 */
[----:B------:R-:W-:-:S04]  /*2c50*/  UIADD3 UR9, UR10, -0x40, URZ ;  /* 0xffffffc00a097890 */ /* 0x000fc8000fffe03f */
[----:B------:R-:W-:-:S06]  /*2c60*/  UIADD3 UR5, -UR9, UR7, URZ ;  /* 0x0000000709057290 */ /* 0x000fcc000fffe13f */
[----:B------:R-:W-:-:S13]  /*2c70*/  ISETP.GE.AND P0, PT, R16, UR5, PT ;  /* 0x0000000510007c0c */ /* 0x000fda000bf06270 */
[----:B------:R-:W-:Y:S05]  /*2c80*/  @P0 BRA `(.L_x_701) ;  /* 0x0000021000000947 */ /* 0x000fea0003800000 */
[----:B------:R-:W-:Y:S02]  /*2c90*/  ISETP.GE.AND P5, PT, R240, c[0x0][0x220], PT ;  /* 0x00008800f0007a0c */ /* 0x000fe40003fa6270 */
[----:B------:R-:W-:Y:S02]  /*2ca0*/  ISETP.GE.AND P4, PT, R237, c[0x0][0x220], PT ;  /* 0x00008800ed007a0c */ /* 0x000fe40003f86270 */
[----:B------:R-:W-:Y:S02]  /*2cb0*/  ISETP.GE.AND P2, PT, R236, c[0x0][0x220], PT ;  /* 0x00008800ec007a0c */ /* 0x000fe40003f46270 */
[----:B------:R-:W-:-:S07]  /*2cc0*/  ISETP.GE.AND P0, PT, R235, c[0x0][0x220], PT ;  /* 0x00008800eb007a0c */ /* 0x000fce0003f06270 */
[C---:B--2---:R-:W-:Y:S01]  /*2cd0*/  @!P5 LEA R20, P6, R166.reuse, c[0x0][0x168], 0x1 ;  /* 0x00005a00a614da11 */ /* 0x044fe200078c08ff */
[----:B------:R2:W-:Y:S01]  /*2ce0*/  @P5 STS.128 [R238+0x8000], RZ ;  /* 0x008000ffee005388 */ /* 0x0005e20000000c00 */
[C---:B------:R-:W-:Y:S02]  /*2cf0*/  @!P4 LEA R18, P3, R166.reuse, c[0x0][0x168], 0x1 ;  /* 0x00005a00a612ca11 */ /* 0x040fe400078608ff */
[C---:B------:R-:W-:Y:S02]  /*2d00*/  @!P2 LEA R14, P1, R166.reuse, c[0x0][0x168], 0x1 ;  /* 0x00005a00a60eaa11 */ /* 0x040fe400078208ff */
        /* <DEDUP_REMOVED lines=25> */
.L_x_701:
[----:B------:R-:W-:Y:S05]  /*2ea0*/  BSYNC B0 ;  /* 0x0000000000007941 */ /* 0x000fea0003800000 */
.L_x_700:
[----:B------:R-:W-:Y:S01]  /*2eb0*/  ISETP.GE.AND P0, PT, R8, UR5, PT ;  /* 0x0000000508007c0c */ /* 0x000fe2000bf06270 */
[----:B------:R-:W-:Y:S01]  /*2ec0*/  ULDC.64 UR22, c[0x0][0x198] ;  /* 0x0000660000167ab9 */ /* 0x000fe20000000a00 */
[----:B------:R-:W-:Y:S01]  /*2ed0*/  BSSY B0, `(.L_x_702) ;  /* 0x0000027000007945 */ /* 0x000fe20003800000 */
[----:B------:R-:W-:Y:S02]  /*2ee0*/  USHF.L.U64.HI UR23, UR22, UR8, UR23 ;  /* 0x0000000816177299 */ /* 0x000fe40008010217 */
[----:B------:R-:W-:-:S08]  /*2ef0*/  USHF.L.U32 UR24, UR22, 0x4, URZ ;  /* 0x0000000416187899 */ /* 0x000fd0000800063f */
[----:B------:R-:W-:Y:S05]  /*2f00*/  @P0 BRA `(.L_x_703) ;  /* 0x0000023000000947 */ /* 0x000fea0003800000 */
[----:B------:R-:W-:Y:S02]  /*2f10*/  ISETP.GE.AND P5, PT, R240, c[0x0][0x220], PT ;  /* 0x00008800f0007a0c */ /* 0x000fe40003fa6270 */
[----:B------:R-:W-:Y:S02]  /*2f20*/  ISETP.GE.AND P4, PT, R237, c[0x0][0x220], PT ;  /* 0x00008800ed007a0c */ /* 0x000fe40003f86270 */
[----:B------:R-:W-:Y:S02]  /*2f30*/  ISETP.GE.AND P2, PT, R236, c[0x0][0x220], PT ;  /* 0x00008800ec007a0c */ /* 0x000fe40003f46270 */
[----:B--2---:R-:W-:-:S04]  /*2f40*/  IADD3 R14, P0, R166, UR24, RZ ;  /* 0x00000018a60e7c10 */ /* 0x004fc8000ff1e0ff */
[----:B------:R-:W-:Y:S02]  /*2f50*/  IADD3.X R9, R165, UR23, RZ, P0, !PT ;  /* 0x00000017a5097c10 */ /* 0x000fe400087fe4ff */
[----:B------:R-:W-:Y:S01]  /*2f60*/  ISETP.GE.AND P0, PT, R235, c[0x0][0x220], PT ;  /* 0x00008800eb007a0c */ /* 0x000fe20003f06270 */
[----:B------:R2:W-:Y:S01]  /*2f70*/  @P5 STS.128 [R238+0x8800], RZ ;  /* 0x008800ffee005388 */ /* 0x0005e20000000c00 */
[C---:B------:R-:W-:Y:S02]  /*2f80*/  @!P5 LEA R22, P6, R14.reuse, c[0x0][0x168], 0x1 ;  /* 0x00005a000e16da11 */ /* 0x040fe400078c08ff */
[C---:B------:R-:W-:Y:S02]  /*2f90*/  @!P4 LEA R20, P3, R14.reuse, c[0x0][0x168], 0x1 ;  /* 0x00005a000e14ca11 */ /* 0x040fe400078608ff */
[C---:B------:R-:W-:Y:S02]  /*2fa0*/  @!P2 LEA R18, P1, R14.reuse, c[0x0][0x168], 0x1 ;  /* 0x00005a000e12aa11 */ /* 0x040fe400078208ff */
[----:B------:R-:W-:-:S02]  /*2fb0*/  @!P5 LEA.HI.X R23, R14, c[0x0][0x16c], R9, 0x1, P6 ;  /* 0x00005b000e17da11 */ /* 0x000fc400030f0c09 */
        /* <DEDUP_REMOVED lines=24> */
.L_x_703:
[----:B------:R-:W-:Y:S05]  /*3140*/  BSYNC B0 ;  /* 0x0000000000007941 */ /* 0x000fea0003800000 */
.L_x_702:
[----:B------:R-:W-:Y:S01]  /*3150*/  ISETP.GE.AND P0, PT, R6, UR5, PT ;  /* 0x0000000506007c0c */ /* 0x000fe2000bf06270 */
[----:B------:R-:W-:-:S12]  /*3160*/  BSSY B0, `(.L_x_704) ;  /* 0x0000027000007945 */ /* 0x000fd80003800000 */
[----:B------:R-:W-:Y:S05]  /*3170*/  @P0 BRA `(.L_x_705) ;  /* 0x0000025000000947 */ /* 0x000fea0003800000 */
[----:B------:R-:W-:Y:S01]  /*3180*/  ISETP.GE.AND P5, PT, R240, c[0x0][0x220], PT ;  /* 0x00008800f0007a0c */ /* 0x000fe20003fa6270 */
[----:B------:R-:W-:Y:S01]  /*3190*/  IMAD.MOV.U32 R9, RZ, RZ, c[0x0][0x198] ;  /* 0x00006600ff097624 */ /* 0x000fe200078e00ff */
[----:B------:R-:W-:Y:S01]  /*31a0*/  ISETP.GE.AND P4, PT, R237, c[0x0][0x220], PT ;  /* 0x00008800ed007a0c */ /* 0x000fe20003f86270 */
[----:B--2---:R-:W-:Y:S01]  /*31b0*/  IMAD.MOV.U32 R18, RZ, RZ, c[0x0][0x19c] ;  /* 0x00006700ff127624 */ /* 0x004fe200078e00ff */
[----:B------:R-:W-:Y:S02]  /*31c0*/  ISETP.GE.AND P2, PT, R236, c[0x0][0x220], PT ;  /* 0x00008800ec007a0c */ /* 0x000fe40003f46270 */
[----:B------:R-:W-:-:S04]  /*31d0*/  LEA R14, P0, R9, R166, 0x5 ;  /* 0x000000a6090e7211 */ /* 0x000fc800078028ff */
[----:B------:R-:W-:Y:S02]  /*31e0*/  LEA.HI.X R9, R9, R165, R18, 0x5, P0 ;  /* 0x000000a509097211 */ /* 0x000fe400000f2c12 */
        /* <DEDUP_REMOVED lines=30> */
.L_x_705:
[----:B------:R-:W-:Y:S05]  /*33d0*/  BSYNC B0 ;  /* 0x0000000000007941 */ /* 0x000fea0003800000 */
.L_x_704:
[----:B------:R-:W-:Y:S01]  /*33e0*/  ISETP.GE.AND P0, PT, R4, UR5, PT ;  /* 0x0000000504007c0c */ /* 0x000fe2000bf06270 */
[----:B------:R-:W-:-:S12]  /*33f0*/  BSSY B0, `(.L_x_706) ;  /* 0x0000029000007945 */ /* 0x000fd80003800000 */
[----:B------:R-:W-:Y:S05]  /*3400*/  @P0 BRA `(.L_x_707) ;  /* 0x0000027000000947 */ /* 0x000fea0003800000 */
[----:B------:R-:W-:Y:S01]  /*3410*/  ISETP.GE.AND P5, PT, R240, c[0x0][0x220], PT ;  /* 0x00008800f0007a0c */ /* 0x000fe20003fa6270 */
[----:B------:R-:W-:Y:S01]  /*3420*/  IMAD.MOV.U32 R9, RZ, RZ, c[0x0][0x198] ;  /* 0x00006600ff097624 */ /* 0x000fe200078e00ff */
[----:B------:R-:W-:Y:S01]  /*3430*/  ISETP.GE.AND P4, PT, R237, c[0x0][0x220], PT ;  /* 0x00008800ed007a0c */ /* 0x000fe20003f86270 */
[----:B------:R-:W-:Y:S01]  /*3440*/  IMAD.MOV.U32 R164, RZ, RZ, R166 ;  /* 0x000000ffffa47224 */ /* 0x000fe200078e00a6 */
[----:B------:R-:W-:Y:S01]  /*3450*/  ISETP.GE.AND P2, PT, R236, c[0x0][0x220], PT ;  /* 0x00008800ec007a0c */ /* 0x000fe20003f46270 */
[----:B------:R-:W-:Y:S01]  /*3460*/  ULDC UR8, c[0x0][0x19c] ;  /* 0x0000670000087ab9 */ /* 0x000fe20000000800 */
[----:B------:R-:W-:Y:S01]  /*3470*/  ISETP.GE.AND P0, PT, R235, c[0x0][0x220], PT ;  /* 0x00008800eb007a0c */ /* 0x000fe20003f06270 */
[----:B------:R-:W-:Y:S01]  /*3480*/  UIMAD UR8, UR8, 0x30, URZ ;  /* 0x00000030080878a4 */ /* 0x000fe2000f8e023f */
[----:B--2---:R-:W-:-:S05]  /*3490*/  IMAD.WIDE.U32 R20, R9, 0x30, R164 ;  /* 0x0000003009147825 */ /* 0x004fca00078e00a4 */
[----:B------:R-:W-:Y:S01]  /*34a0*/  IADD3 R9, R21, UR8, RZ ;  /* 0x0000000815097c10 */ /* 0x000fe2000fffe0ff */
[----:B------:R2:W-:Y:S01]  /*34b0*/  @P5 STS.128 [R238+0x9800], RZ ;  /* 0x009800ffee005388 */ /* 0x0005e20000000c00 */
[C---:B------:R-:W-:Y:S02]  /*34c0*/  @!P5 LEA R22, P6, R20.reuse, c[0x0][0x168], 0x1 ;  /* 0x00005a001416da11 */ /* 0x040fe400078c08ff */
        /* <DEDUP_REMOVED lines=27> */
.L_x_707:
[----:B------:R-:W-:Y:S05]  /*3680*/  BSYNC B0 ;  /* 0x0000000000007941 */ /* 0x000fea0003800000 */
.L_x_706:
[----:B------:R-:W0:Y:S01]  /*3690*/  LDGDEPBAR ;  /* 0x00000000000079af */ /* 0x000e220000000000 */
[----:B------:R-:W-:Y:S01]  /*36a0*/  ISETP.GE.AND P1, PT, R16, UR5, PT ;  /* 0x0000000510007c0c */ /* 0x000fe2000bf26270 */
[----:B------:R-:W-:Y:S01]  /*36b0*/  BSSY B0, `(.L_x_708) ;  /* 0x0000025000007945 */ /* 0x000fe20003800000 */
[----:B------:R-:W-:-:S04]  /*36c0*/  LEA R248, P0, R12, c[0x0][0x170], 0x1 ;  /* 0x00005c000cf87a11 */ /* 0x000fc800078008ff */
[----:B------:R-:W-:Y:S01]  /*36d0*/  LEA.HI.X R249, R12, c[0x0][0x174], R11, 0x1, P0 ;  /* 0x00005d000cf97a11 */ /* 0x000fe200000f0c0b */
[----:B------:R-:W-:-:S04]  /*36e0*/  DEPBAR.LE SB0, 0x0 ;  /* 0x000080000000791a */ /* 0x000fc80000000000 */
[----:B------:R-:W-:Y:S06]  /*36f0*/  BAR.SYNC.DEFER_BLOCKING 0x0 ;  /* 0x0000000000007b1d */ /* 0x000fec0000010000 */
[----:B------:R3:W-:Y:S04]  /*3700*/  @P1 STS.128 [R238+0x10000], RZ ;  /* 0x010000ffee001388 */ /* 0x0007e80000000c00 */
[----:B------:R3:W-:Y:S04]  /*3710*/  @P1 STS.128 [R238+0x12000], RZ ;  /* 0x012000ffee001388 */ /* 0x0007e80000000c00 */
[----:B------:R3:W-:Y:S04]  /*3720*/  @P1 STS.128 [R238+0x14000], RZ ;  /* 0x014000ffee001388 */ /* 0x0007e80000000c00 */
[----:B------:R3:W-:Y:S01]  /*3730*/  @P1 STS.128 [R238+0x16000], RZ ;  /* 0x016000ffee001388 */ /* 0x0007e20000000c00 */
[----:B------:R-:W-:Y:S05]  /*3740*/  @P1 BRA `(.L_x_709) ;  /* 0x000001b000001947 */ /* 0x000fea0003800000 */
[----:B------:R-:W-:Y:S02]  /*3750*/  ISETP.GE.AND P2, PT, R237, c[0x0][0x220], PT ;  /* 0x00008800ed007a0c */ /* 0x000fe40003f46270 */
[----:B------:R-:W-:-:S02]  /*3760*/  ISETP.GE.AND P3, PT, R240, c[0x0][0x220], PT ;  /* 0x00008800f0007a0c */ /* 0x000fc40003f66270 */
[----:B------:R-:W-:Y:S02]  /*3770*/  ISETP.GE.AND P1, PT, R236, c[0x0][0x220], PT ;  /* 0x00008800ec007a0c */ /* 0x000fe40003f26270 */
[----:B------:R-:W-:-:S07]  /*3780*/  ISETP.GE.AND P0, PT, R235, c[0x0][0x220], PT ;  /* 0x00008800eb007a0c */ /* 0x000fce0003f06270 */
[----:B--2---:R-:W-:Y:S02]  /*3790*/  @!P2 IMAD.MOV.U32 R14, RZ, RZ, R248 ;  /* 0x000000ffff0ea224 */ /* 0x004fe400078e00f8 */
[----:B------:R-:W-:Y:S01]  /*37a0*/  @!P2 IMAD.MOV.U32 R15, RZ, RZ, R249 ;  /* 0x000000ffff0fa224 */ /* 0x000fe200078e00f9 */
[----:B------:R2:W-:Y:S04]  /*37b0*/  @P3 STS.128 [R238+0x10000], RZ ;  /* 0x010000ffee003388 */ /* 0x0005e80000000c00 */
        /* <DEDUP_REMOVED lines=16> */
[----:B------:R-:W-:Y:S01]  /*38c0*/  @!PT LDS RZ, [RZ] ;  /* 0x00000000fffff984 */ /* 0x000fe20000000800 */
[----:B------:R-:W-:Y:S01]  /*38d0*/  @!PT LDS RZ, [RZ] ;  /* 0x00000000fffff984 */ /* 0x000fe20000000800 */
[----:B------:R-:W-:Y:S01]  /*38e0*/  @!PT LDS RZ, [RZ] ;  /* 0x00000000fffff984 */ /* 0x000fe20000000800 */
[----:B------:R4:W-:Y:S02]  /*38f0*/  LDGSTS.E.BYPASS.LTC128B.128 [R238+0x16000], [R248.64+0x180] ;  /* 0x16000180f8ee7fae */ /* 0x0009e4000b901d5e */
.L_x_709:
[----:B------:R-:W-:Y:S05]  /*3900*/  BSYNC B0 ;  /* 0x0000000000007941 */ /* 0x000fea0003800000 */
.L_x_708:
[----:B------:R-:W-:Y:S01]  /*3910*/  ISETP.GE.AND P0, PT, R8, UR5, PT ;  /* 0x0000000508007c0c */ /* 0x000fe2000bf06270 */
[----:B------:R-:W-:-:S12]  /*3920*/  BSSY B0, `(.L_x_710) ;  /* 0x000002c000007945 */ /* 0x000fd80003800000 */
[----:B------:R1:W-:Y:S04]  /*3930*/  @P0 STS.128 [R238+0x10800], RZ ;  /* 0x010800ffee000388 */ /* 0x0003e80000000c00 */
[----:B------:R1:W-:Y:S04]  /*3940*/  @P0 STS.128 [R238+0x12800], RZ ;  /* 0x012800ffee000388 */ /* 0x0003e80000000c00 */
[----:B------:R1:W-:Y:S04]  /*3950*/  @P0 STS.128 [R238+0x14800], RZ ;  /* 0x014800ffee000388 */ /* 0x0003e80000000c00 */
[----:B------:R1:W-:Y:S01]  /*3960*/  @P0 STS.128 [R238+0x16800], RZ ;  /* 0x016800ffee000388 */ /* 0x0003e20000000c00 */
[----:B------:R-:W-:Y:S05]  /*3970*/  @P0 BRA `(.L_x_711) ;  /* 0x0000026000000947 */ /* 0x000fea0003800000 */
[----:B------:R-:W-:Y:S01]  /*3980*/  ISETP.GE.AND P4, PT, R240, c[0x0][0x220], PT ;  /* 0x00008800f0007a0c */ /* 0x000fe20003f86270 */
[----:B--2---:R-:W-:Y:S01]  /*3990*/  IMAD.U32 R15, RZ, RZ, UR20 ;  /* 0x00000014ff0f7e24 */ /* 0x004fe2000f8e00ff */
[----:B------:R-:W-:Y:S01]  /*39a0*/  ISETP.GE.AND P3, PT, R237, c[0x0][0x220], PT ;  /* 0x00008800ed007a0c */ /* 0x000fe20003f66270 */
[----:B------:R-:W-:Y:S01]  /*39b0*/  IMAD.U32 R9, RZ, RZ, UR20 ;  /* 0x00000014ff097e24 */ /* 0x000fe2000f8e00ff */
[----:B------:R-:W-:Y:S01]  /*39c0*/  ISETP.GE.AND P2, PT, R236, c[0x0][0x220], PT ;  /* 0x00008800ec007a0c */ /* 0x000fe20003f46270 */
[----:B------:R-:W-:Y:S01]  /*39d0*/  IMAD.U32 R8, RZ, RZ, UR19 ;  /* 0x00000013ff087e24 */ /* 0x000fe2000f8e00ff */
[----:B------:R-:W-:-:S07]  /*39e0*/  IADD3 R14, P0, R12, UR20, RZ ;  /* 0x000000140c0e7c10 */ /* 0x000fce000ff1e0ff */
[----:B------:R-:W-:Y:S01]  /*39f0*/  @!P4 LEA R18, P1, R15, R248, 0x1 ;  /* 0x000000f80f12c211 */ /* 0x000fe200078208ff */
[----:B------:R2:W-:Y:S01]  /*3a00*/  @P4 STS.128 [R238+0x10800], RZ ;  /* 0x010800ffee004388 */ /* 0x0005e20000000c00 */
[C---:B------:R-:W-:Y:S02]  /*3a10*/  @!P3 LEA R22, P5, R14.reuse, c[0x0][0x170], 0x1 ;  /* 0x00005c000e16ba11 */ /* 0x040fe400078a08ff */
[----:B------:R-:W-:Y:S02]  /*3a20*/  @!P4 LEA.HI.X R19, R9, R249, R8, 0x1, P1 ;  /* 0x000000f90913c211 */ /* 0x000fe400008f0c08 */
[----:B------:R-:W-:Y:S02]  /*3a30*/  IADD3.X R9, R11, UR19, RZ, P0, !PT ;  /* 0x000000130b097c10 */ /* 0x000fe400087fe4ff */
[----:B------:R-:W-:Y:S01]  /*3a40*/  ISETP.GE.AND P0, PT, R235, c[0x0][0x220], PT ;  /* 0x00008800eb007a0c */ /* 0x000fe20003f06270 */
[----:B------:R-:W-:Y:S01]  /*3a50*/  @!PT LDS RZ, [RZ] ;  /* 0x00000000fffff984 */ /* 0x000fe20000000800 */
[----:B------:R-:W-:Y:S01]  /*3a60*/  @!PT LDS RZ, [RZ] ;  /* 0x00000000fffff984 */ /* 0x000fe20000000800 */
[----:B------:R-:W-:Y:S01]  /*3a70*/  @!PT LDS RZ, [RZ] ;  /* 0x00000000fffff984 */ /* 0x000fe20000000800 */
[----:B------:R2:W-:Y:S01]  /*3a80*/  @!P4 LDGSTS.E.BYPASS.LTC128B.128 [R238+0x10800], [R18.64] ;  /* 0x1080000012eecfae */ /* 0x0005e2000b901d5e */
[----:B------:R-:W-:-:S02]  /*3a90*/  @!P2 LEA R20, P1, R14, c[0x0][0x170], 0x1 ;  /* 0x00005c000e14aa11 */ /* 0x000fc400078208ff */
[C-C-:B------:R-:W-:Y:S01]  /*3aa0*/  @!P3 LEA.HI.X R23, R14.reuse, c[0x0][0x174], R9.reuse, 0x1, P5 ;  /* 0x00005d000e17ba11 */ /* 0x140fe200028f0c09 */
[----:B------:R2:W-:Y:S01]  /*3ab0*/  @P3 STS.128 [R238+0x12800], RZ ;  /* 0x012800ffee003388 */ /* 0x0005e20000000c00 */
[----:B------:R-:W-:-:S03]  /*3ac0*/  @!P2 LEA.HI.X R21, R14, c[0x0][0x174], R9, 0x1, P1 ;  /* 0x00005d000e15aa11 */ /* 0x000fc600008f0c09 */
        /* <DEDUP_REMOVED lines=11> */
[----:B------:R-:W-:-:S04]  /*3b80*/  LEA R8, P0, R14, c[0x0][0x170], 0x1 ;  /* 0x00005c000e087a11 */ /* 0x000fc800078008ff */
[----:B------:R-:W-:-:S05]  /*3b90*/  LEA.HI.X R9, R14, c[0x0][0x174], R9, 0x1, P0 ;  /* 0x00005d000e097a11 */ /* 0x000fca00000f0c09 */
[----:B------:R-:W-:Y:S01]  /*3ba0*/  @!PT LDS RZ, [RZ] ;  /* 0x00000000fffff984 */ /* 0x000fe20000000800 */
[----:B------:R-:W-:Y:S01]  /*3bb0*/  @!PT LDS RZ, [RZ] ;  /* 0x00000000fffff984 */ /* 0x000fe20000000800 */
[----:B------:R-:W-:Y:S01]  /*3bc0*/  @!PT LDS RZ, [RZ] ;  /* 0x00000000fffff984 */ /* 0x000fe20000000800 */
[----:B------:R1:W-:Y:S04]  /*3bd0*/  LDGSTS.E.BYPASS.LTC128B.128 [R238+0x16800], [R8.64+0x180] ;  /* 0x1680018008ee7fae */ /* 0x0003e8000b901d5e */
.L_x_711:
[----:B------:R-:W-:Y:S05]  /*3be0*/  BSYNC B0 ;  /* 0x0000000000007941 */ /* 0x000fea0003800000 */
.L_x_710:
        /* <DEDUP_REMOVED lines=8> */
[----:B------:R-:W-:Y:S01]  /*3c70*/  USHF.L.U32 UR12, UR4, 0x5, URZ ;  /* 0x00000005040c7899 */ /* 0x000fe2000800063f */
[----:B------:R-:W-:Y:S01]  /*3c80*/  ISETP.GE.AND P3, PT, R237, c[0x0][0x220], PT ;  /* 0x00008800ed007a0c */ /* 0x000fe20003f66270 */
[----:B------:R-:W-:Y:S01]  /*3c90*/  UMOV UR11, 0x5 ;  /* 0x00000005000b7882 */ /* 0x000fe20000000000 */
[----:B------:R-:W-:Y:S01]  /*3ca0*/  ISETP.GE.AND P2, PT, R236, c[0x0][0x220], PT ;  /* 0x00008800ec007a0c */ /* 0x000fe20003f46270 */
[----:B------:R-:W-:-:S02]  /*3cb0*/  ULDC UR8, c[0x0][0x1a4] ;  /* 0x0000690000087ab9 */ /* 0x000fc40000000800 */
[----:B------:R-:W-:Y:S01]  /*3cc0*/  USHF.L.U64.HI UR8, UR4, UR11, UR8 ;  /* 0x0000000b04087299 */ /* 0x000fe20008010208 */
[----:B-1----:R-:W-:Y:S01]  /*3cd0*/  IMAD.U32 R9, RZ, RZ, UR12 ;  /* 0x0000000cff097e24 */ /* 0x002fe2000f8e00ff */
[----:B------:R-:W-:-:S04]  /*3ce0*/  IADD3 R8, P0, R12, UR12, RZ ;  /* 0x0000000c0c087c10 */ /* 0x000fc8000ff1e0ff */
[----:B------:R-:W-:Y:S01]  /*3cf0*/  IMAD.U32 R6, RZ, RZ, UR8 ;  /* 0x00000008ff067e24 */ /* 0x000fe2000f8e00ff */
[C---:B--2---:R-:W-:Y:S01]  /*3d00*/  @!P4 LEA R14, P1, R9.reuse, R248, 0x1 ;  /* 0x000000f8090ec211 */ /* 0x044fe200078208ff */
        /* <DEDUP_REMOVED lines=30> */
.L_x_713:
[----:B------:R-:W-:Y:S05]  /*3ef0*/  BSYNC B0 ;  /* 0x0000000000007941 */ /* 0x000fea0003800000 */
.L_x_712:
[----:B------:R-:W-:Y:S01]  /*3f00*/  ISETP.GE.AND P0, PT, R4, UR5, PT ;  /* 0x0000000504007c0c */ /* 0x000fe2000bf06270 */
[----:B------:R-:W-:Y:S01]  /*3f10*/  BSSY B0, `(.L_x_714) ;  /* 0x0000030000007945 */ /* 0x000fe20003800000 */
[----:B-12---:R-:W-:-:S04]  /*3f20*/  LEA.HI R15, R10, R3, RZ, 0x5 ;  /* 0x000000030a0f7211 */ /* 0x006fc800078f28ff */
[----:B------:R-:W-:-:S07]  /*3f30*/  SHF.R.S32.HI R15, RZ, 0x5, R15 ;  /* 0x00000005ff0f7819 */ /* 0x000fce000001140f */
[----:B------:R1:W-:Y:S04]  /*3f40*/  @P0 STS.128 [R238+0x11800], RZ ;  /* 0x011800ffee000388 */ /* 0x0003e80000000c00 */
[----:B------:R1:W-:Y:S04]  /*3f50*/  @P0 STS.128 [R238+0x13800], RZ ;  /* 0x013800ffee000388 */ /* 0x0003e80000000c00 */
[----:B------:R1:W-:Y:S04]  /*3f60*/  @P0 STS.128 [R238+0x15800], RZ ;  /* 0x015800ffee000388 */ /* 0x0003e80000000c00 */
[----:B------:R1:W-:Y:S01]  /*3f70*/  @P0 STS.128 [R238+0x17800], RZ ;  /* 0x017800ffee000388 */ /* 0x0003e20000000c00 */
[----:B------:R-:W-:Y:S05]  /*3f80*/  @P0 BRA `(.L_x_715) ;  /* 0x0000028000000947 */ /* 0x000fea0003800000 */
[----:B------:R-:W-:Y:S01]  /*3f90*/  ISETP.GE.AND P4, PT, R240, c[0x0][0x220], PT ;  /* 0x00008800f0007a0c */ /* 0x000fe20003f86270 */
[----:B------:R-:W-:Y:S01]  /*3fa0*/  IMAD.MOV.U32 R9, RZ, RZ, c[0x0][0x1a0] ;  /* 0x00006800ff097624 */ /* 0x000fe200078e00ff */
[----:B------:R-:W-:Y:S01]  /*3fb0*/  ISETP.GE.AND P3, PT, R237, c[0x0][0x220], PT ;  /* 0x00008800ed007a0c */ /* 0x000fe20003f66270 */
[----:B------:R-:W-:Y:S01]  /*3fc0*/  IMAD.MOV.U32 R4, RZ, RZ, c[0x0][0x1a4] ;  /* 0x00006900ff047624 */ /* 0x000fe200078e00ff */
[----:B------:R-:W-:-:S02]  /*3fd0*/  ISETP.GE.AND P2, PT, R236, c[0x0][0x220], PT ;  /* 0x00008800ec007a0c */ /* 0x000fc40003f46270 */
[----:B------:R-:W-:Y:S01]  /*3fe0*/  MOV R10, R12 ;  /* 0x0000000c000a7202 */ /* 0x000fe20000000f00 */
[----:B------:R-:W-:Y:S01]  /*3ff0*/  IMAD R6, R4, 0x30, RZ ;  /* 0x0000003004067824 */ /* 0x000fe200078e02ff */
[----:B------:R-:W-:-:S03]  /*4000*/  ISETP.GE.AND P0, PT, R235, c[0x0][0x220], PT ;  /* 0x00008800eb007a0c */ /* 0x000fc60003f06270 */
[C---:B------:R-:W-:Y:S02]  /*4010*/  IMAD.WIDE.U32 R10, R9.reuse, 0x30, R10 ;  /* 0x00000030090a7825 */ /* 0x040fe400078e000a */
[----:B------:R2:W-:Y:S02]  /*4020*/  @P4 STS.128 [R238+0x11800], RZ ;  /* 0x011800ffee004388 */ /* 0x0005e40000000c00 */
[----:B------:R-:W-:Y:S01]  /*4030*/  @!P4 IMAD.WIDE.U32 R8, R9, 0x60, R248 ;  /* 0x000000600908c825 */ /* 0x000fe200078e00f8 */
[C---:B------:R-:W-:Y:S02]  /*4040*/  @!P3 LEA R18, P5, R10.reuse, c[0x0][0x170], 0x1 ;  /* 0x00005c000a12ba11 */ /* 0x040fe400078a08ff */
[----:B------:R-:W-:Y:S01]  /*4050*/  @!P2 LEA R12, P1, R10, c[0x0][0x170], 0x1 ;  /* 0x00005c000a0caa11 */ /* 0x000fe200078208ff */
[----:B------:R-:W-:Y:S02]  /*4060*/  @!P4 IMAD R4, R4, 0x60, RZ ;  /* 0x000000600404c824 */ /* 0x000fe400078e02ff */
[----:B------:R-:W-:-:S03]  /*4070*/  IMAD.IADD R6, R11, 0x1, R6 ;  /* 0x000000010b067824 */ /* 0x000fc600078e0206 */
[----:B------:R-:W-:Y:S02]  /*4080*/  @!P4 IADD3 R9, R9, R4, RZ ;  /* 0x000000040909c210 */ /* 0x000fe40007ffe0ff */
        /* <DEDUP_REMOVED lines=24> */
.L_x_715:
[----:B------:R-:W-:Y:S05]  /*4210*/  BSYNC B0 ;  /* 0x0000000000007941 */ /* 0x000fea0003800000 */
.L_x_714:
[C---:B------:R-:W-:Y:S01]  /*4220*/  IMAD.SHL.U32 R4, R2.reuse, 0x40, RZ ;  /* 0x0000004002047824 */ /* 0x040fe200078e00ff */
[----:B------:R-:W-:Y:S01]  /*4230*/  R2P PR, R2, 0x6 ;  /* 0x0000000602007804 */ /* 0x000fe20000000000 */
[----:B------:R-:W-:Y:S01]  /*4240*/  IMAD.SHL.U32 R16, R16, 0x8, RZ ;  /* 0x0000000810107824 */ /* 0x000fe200078e00ff */
[----:B------:R-:W0:Y:S01]  /*4250*/  LDGDEPBAR ;  /* 0x00000000000079af */ /* 0x000e220000000000 */
[----:B------:R-:W-:Y:S01]  /*4260*/  IMAD R234, R15, 0x400, R0 ;  /* 0x000004000fea7824 */ /* 0x000fe200078e0200 */
[----:B--2---:R-:W-:Y:S01]  /*4270*/  LOP3.LUT R9, R4, 0x1c0, RZ, 0xc0, !PT ;  /* 0x000001c004097812 */ /* 0x004fe200078ec0ff */
[----:B------:R-:W-:Y:S01]  /*4280*/  IMAD.SHL.U32 R3, R3, 0x2, RZ ;  /* 0x0000000203037824 */ /* 0x000fe200078e00ff */
[----:B------:R-:W-:Y:S01]  /*4290*/  UISETP.GE.AND UP0, UPT, UR26, 0x2, UPT ;  /* 0x000000021a00788c */ /* 0x000fe2000bf06270 */
[----:B------:R-:W-:Y:S01]  /*42a0*/  IMAD.SHL.U32 R234, R234, 0x2, RZ ;  /* 0x00000002eaea7824 */ /* 0x000fe200078e00ff */
[----:B------:R-:W-:Y:S02]  /*42b0*/  LOP3.LUT R4, R9, 0x8, R16, 0xf8, !PT ;  /* 0x0000000809047812 */ /* 0x000fe400078ef810 */
[----:B------:R-:W-:Y:S01]  /*42c0*/  SHF.R.U32.HI R9, RZ, 0x3, R9 ;  /* 0x00000003ff097819 */ /* 0x000fe20000011609 */
[--C-:B------:R-:W-:Y:S01]  /*42d0*/  IMAD R232, R7, 0x2, R234.reuse ;  /* 0x0000000207e87824 */ /* 0x100fe200078e02ea */
[----:B------:R-:W-:Y:S01]  /*42e0*/  LDSM.16.M88.4 R72, [R234] ;  /* 0x00000000ea48783b */ /* 0x000fe20000000200 */
[C---:B------:R-:W-:Y:S01]  /*42f0*/  IMAD R230, R5.reuse, 0x2, R234 ;  /* 0x0000000205e67824 */ /* 0x040fe200078e02ea */
[----:B------:R-:W-:Y:S01]  /*4300*/  LOP3.LUT R4, R4, R9, RZ, 0x3c, !PT ;  /* 0x0000000904047212 */ /* 0x000fe200078e3cff */
[----:B------:R-:W-:Y:S01]  /*4310*/  IMAD R229, R5, 0x2, R232 ;  /* 0x0000000205e57824 */ /* 0x000fe200078e02e8 */
[----:B------:R-:W-:Y:S01]  /*4320*/  LDSM.16.M88.4 R52, [R232] ;  /* 0x00000000e834783b */ /* 0x000fe20000000200 */
[----:B------:R-:W-:-:S02]  /*4330*/  LOP3.LUT R3, R3, 0x6, RZ, 0xc0, !PT ;  /* 0x0000000603037812 */ /* 0x000fc400078ec0ff */
[----:B------:R-:W-:Y:S02]  /*4340*/  IMAD R233, R233, 0x200, R4 ;  /* 0x00000200e9e97824 */ /* 0x000fe400078e0204 */
[----:B------:R-:W-:Y:S02]  /*4350*/  IMAD.U32 R4, RZ, RZ, UR26 ;  /* 0x0000001aff047e24 */ /* 0x000fe4000f8e00ff */
[----:B------:R-:W-:Y:S02]  /*4360*/  IMAD.SHL.U32 R233, R233, 0x2, RZ ;  /* 0x00000002e9e97824 */ /* 0x000fe400078e00ff */
[----:B------:R-:W-:-:S03]  /*4370*/  IMAD R4, R4, 0x40, R3 ;  /* 0x0000004004047824 */ /* 0x000fc600078e0203 */
[----:B------:R-:W2:Y:S01]  /*4380*/  LDSM.16.M88.4 R44, [R233+0x8000] ;  /* 0x00800000e92c783b */ /* 0x000ea20000000200 */
[C---:B------:R-:W-:Y:S02]  /*4390*/  IADD3 R2, R233.reuse, 0x8000, RZ ;  /* 0x00008000e9027810 */ /* 0x040fe40007ffe0ff */
[----:B------:R-:W-:Y:S01]  /*43a0*/  IADD3 R231, R233, 0x8020, RZ ;  /* 0x00008020e9e77810 */ /* 0x000fe20007ffe0ff */
[----:B------:R-:W5:Y:S01]  /*43b0*/  LDSM.16.M88.4 R36, [R233+0x8800] ;  /* 0x00880000e924783b */ /* 0x000f620000000200 */
[----:B------:R-:W-:Y:S01]  /*43c0*/  @P1 IADD3 R231, R2, -0x20, RZ ;  /* 0xffffffe002e71810 */ /* 0x000fe20007ffe0ff */
[----:B------:R-:W-:Y:S01]  /*43d0*/  IMAD.MOV.U32 R2, RZ, RZ, 0x40 ;  /* 0x00000040ff027424 */ /* 0x000fe200078e00ff */
[C---:B------:R-:W-:Y:S01]  /*43e0*/  IADD3 R6, R4.reuse, -0x3f, RZ ;  /* 0xffffffc104067810 */ /* 0x040fe20007ffe0ff */
[----:B------:R-:W1:Y:S01]  /*43f0*/  LDSM.16.M88.4 R28, [R233+0x9000] ;  /* 0x00900000e91c783b */ /* 0x000e620000000200 */
[----:B------:R-:W-:Y:S02]  /*4400*/  IADD3 R3, R4, -0x38, RZ ;  /* 0xffffffc804037810 */ /* 0x000fe40007ffe0ff */
[----:B------:R-:W-:Y:S01]  /*4410*/  SEL R2, R2, 0xffffffc0, !P2 ;  /* 0xffffffc002027807 */ /* 0x000fe20005000000 */
[----:B------:R-:W3:Y:S01]  /*4420*/  LDSM.16.M88.4 R8, [R233+0x9800] ;  /* 0x00980000e908783b */ /* 0x000ee20000000200 */
[----:B------:R-:W-:-:S02]  /*4430*/  ISETP.GE.AND P0, PT, R6, UR7, PT ;  /* 0x0000000706007c0c */ /* 0x000fc4000bf06270 */
[----:B------:R-:W-:Y:S01]  /*4440*/  IADD3 R6, R4, -0x28, RZ ;  /* 0xffffffd804067810 */ /* 0x000fe20007ffe0ff */
[----:B------:R-:W4:Y:S01]  /*4450*/  LDSM.16.M88.4 R60, [R231] ;  /* 0x00000000e73c783b */ /* 0x000f220000000200 */
[----:B------:R-:W-:Y:S01]  /*4460*/  IMAD.IADD R227, R233, 0x1, R2 ;  /* 0x00000001e9e37824 */ /* 0x000fe200078e0202 */
[----:B------:R-:W-:Y:S01]  /*4470*/  ISETP.GE.AND P6, PT, R3, UR7, PT ;  /* 0x0000000703007c0c */ /* 0x000fe2000bfc6270 */
[----:B------:R-:W-:Y:S01]  /*4480*/  IMAD.IADD R220, R2, 0x1, R231 ;  /* 0x0000000102dc7824 */ /* 0x000fe200078e02e7 */
[----:B------:R-:W1:Y:S01]  /*4490*/  LDSM.16.M88.4 R20, [R231+0x800] ;  /* 0x00080000e714783b */ /* 0x000e620000000200 */
[----:B------:R-:W-:Y:S02]  /*44a0*/  IADD3 R2, R4, -0x37, RZ ;  /* 0xffffffc904027810 */ /* 0x000fe40007ffe0ff */
[----:B------:R-:W-:Y:S01]  /*44b0*/  ISETP.GE.AND P2, PT, R6, UR7, PT ;  /* 0x0000000706007c0c */ /* 0x000fe2000bf46270 */
[----:B------:R-:W1:Y:S01]  /*44c0*/  LDSM.16.M88.4 R64, [R231+0x1000] ;  /* 0x00100000e740783b */ /* 0x000e620000000200 */
[----:B------:R-:W-:-:S02]  /*44d0*/  ISETP.GE.AND P5, PT, R2, UR7, PT ;  /* 0x0000000702007c0c */ /* 0x000fc4000bfa6270 */
[C---:B------:R-:W-:Y:S01]  /*44e0*/  IADD3 R2, R4.reuse, -0x2f, RZ ;  /* 0xffffffd104027810 */ /* 0x040fe20007ffe0ff */
[----:B------:R-:W3:Y:S01]  /*44f0*/  LDSM.16.M88.4 R56, [R231+0x1800] ;  /* 0x00180000e738783b */ /* 0x000ee20000000200 */
[C---:B------:R-:W-:Y:S02]  /*4500*/  IADD3 R3, R4.reuse, -0x30, RZ ;  /* 0xffffffd004037810 */ /* 0x040fe40007ffe0ff */
[----:B------:R-:W-:Y:S01]  /*4510*/  IADD3 R6, R4, -0x20, RZ ;  /* 0xffffffe004067810 */ /* 0x000fe20007ffe0ff */
[----:B------:R-:W-:Y:S01]  /*4520*/  LDSM.16.M88.4 R12, [R227+0x8000] ;  /* 0x00800000e30c783b */ /* 0x000fe20000000200 */
[----:B------:R-:W-:Y:S02]  /*4530*/  ISETP.GE.AND P3, PT, R2, UR7, PT ;  /* 0x0000000702007c0c */ /* 0x000fe4000bf66270 */
[----:B------:R-:W-:Y:S01]  /*4540*/  IADD3 R2, R4, -0x27, RZ ;  /* 0xffffffd904027810 */ /* 0x000fe20007ffe0ff */
[----:B------:R-:W-:Y:S01]  /*4550*/  LDSM.16.M88.4 R16, [R227+0x8800] ;  /* 0x00880000e310783b */ /* 0x000fe20000000200 */
[----:B------:R-:W-:-:S02]  /*4560*/  ISETP.GE.AND P4, PT, R3, UR7, PT ;  /* 0x0000000703007c0c */ /* 0x000fc4000bf86270 */
[C---:B------:R-:W-:Y:S01]  /*4570*/  IADD3 R223, R231.reuse, 0x800, RZ ;  /* 0x00000800e7df7810 */ /* 0x040fe20007ffe0ff */
[C---:B--2---:R-:W-:Y:S01]  /*4580*/  HMMA.16816.F32 R48, R72.reuse, R44, RZ ;  /* 0x0000002c4830723c */ /* 0x044fe200000018ff */
[----:B------:R-:W-:Y:S01]  /*4590*/  LDSM.16.M88.4 R76, [R220+0x3000] ;  /* 0x00300000dc4c783b */ /* 0x000fe20000000200 */
[C---:B------:R-:W-:Y:S02]  /*45a0*/  IADD3 R222, R231.reuse, 0x1000, RZ ;  /* 0x00001000e7de7810 */ /* 0x040fe40007ffe0ff */
[C---:B------:R-:W-:Y:S01]  /*45b0*/  IADD3 R221, R231.reuse, 0x1800, RZ ;  /* 0x00001800e7dd7810 */ /* 0x040fe20007ffe0ff */
[----:B------:R-:W-:Y:S01]  /*45c0*/  LDSM.16.M88.4 R68, [R233+0xd000] ;  /* 0x00d00000e944783b */ /* 0x000fe20000000200 */
[C---:B------:R-:W-:Y:S02]  /*45d0*/  IADD3 R219, R231.reuse, 0x2000, RZ ;  /* 0x00002000e7db7810 */ /* 0x040fe40007ffe0ff */
[----:B------:R-:W-:Y:S01]  /*45e0*/  HMMA.16816.F32 R44, R72, R46, RZ ;  /* 0x0000002e482c723c */ /* 0x000fe200000018ff */
[----:B------:R-:W-:Y:S01]  /*45f0*/  LDSM.16.M88.4 R80, [R227+0xd800] ;  /* 0x00d80000e350783b */ /* 0x000fe20000000200 */
[----:B------:R-:W-:-:S02]  /*4600*/  IADD3 R218, R231, 0x2800, RZ ;  /* 0x00002800e7da7810 */ /* 0x000fc40007ffe0ff */
[C---:B------:R-:W-:Y:S02]  /*4610*/  IADD3 R217, R231.reuse, 0x3000, RZ ;  /* 0x00003000e7d97810 */ /* 0x040fe40007ffe0ff */
[C---:B------:R-:W-:Y:S02]  /*4620*/  IADD3 R216, R231.reuse, 0x3800, RZ ;  /* 0x00003800e7d87810 */ /* 0x040fe40007ffe0ff */
[C---:B-----5:R-:W-:Y:S01]  /*4630*/  HMMA.16816.F32 R40, R72.reuse, R36, RZ ;  /* 0x000000244828723c */ /* 0x060fe200000018ff */
[C---:B------:R-:W-:Y:S02]  /*4640*/  IADD3 R215, R231.reuse, 0x4000, RZ ;  /* 0x00004000e7d77810 */ /* 0x040fe40007ffe0ff */
[C---:B------:R-:W-:Y:S02]  /*4650*/  IADD3 R214, R231.reuse, 0x4800, RZ ;  /* 0x00004800e7d67810 */ /* 0x040fe40007ffe0ff */
[C---:B------:R-:W-:Y:S02]  /*4660*/  IADD3 R213, R231.reuse, 0x5000, RZ ;  /* 0x00005000e7d57810 */ /* 0x040fe40007ffe0ff */
[C---:B------:R-:W-:Y:S01]  /*4670*/  IADD3 R212, R231.reuse, 0x5800, RZ ;  /* 0x00005800e7d47810 */ /* 0x040fe20007ffe0ff */
[----:B-1----:R-:W-:Y:S01]  /*4680*/  HMMA.16816.F32 R32, R72, R28, RZ ;  /* 0x0000001c4820723c */ /* 0x002fe200000018ff */
[----:B------:R-:W-:-:S02]  /*4690*/  IADD3 R211, R231, 0x6000, RZ ;  /* 0x00006000e7d37810 */ /* 0x000fc40007ffe0ff */
[C---:B------:R-:W-:Y:S02]  /*46a0*/  IADD3 R210, R231.reuse, 0x6800, RZ ;  /* 0x00006800e7d27810 */ /* 0x040fe40007ffe0ff */
[C---:B------:R-:W-:Y:S02]  /*46b0*/  IADD3 R209, R231.reuse, 0x7000, RZ ;  /* 0x00007000e7d17810 */ /* 0x040fe40007ffe0ff */
[----:B------:R-:W-:Y:S01]  /*46c0*/  IADD3 R208, R231, 0x7800, RZ ;  /* 0x00007800e7d07810 */ /* 0x000fe20007ffe0ff */
[C---:B------:R-:W-:Y:S08]  /*46d0*/  HMMA.16816.F32 R36, R72.reuse, R38, RZ ;  /* 0x000000264824723c */ /* 0x040ff000000018ff */
[C---:B------:R-:W-:Y:S08]  /*46e0*/  HMMA.16816.F32 R28, R72.reuse, R30, RZ ;  /* 0x0000001e481c723c */ /* 0x040ff000000018ff */
[C---:B---3--:R-:W-:Y:S08]  /*46f0*/  HMMA.16816.F32 R24, R72.reuse, R8, RZ ;  /* 0x000000084818723c */ /* 0x048ff000000018ff */
[----:B------:R-:W-:Y:S01]  /*4700*/  HMMA.16816.F32 R72, R72, R10, RZ ;  /* 0x0000000a4848723c */ /* 0x000fe200000018ff */
[----:B------:R-:W1:Y:S07]  /*4710*/  LDSM.16.M88.4 R8, [R230] ;  /* 0x00000000e608783b */ /* 0x000e6e0000000200 */
[C---:B----4-:R-:W-:Y:S08]  /*4720*/  HMMA.16816.F32 R48, R52.reuse, R60, R48 ;  /* 0x0000003c3430723c */ /* 0x050ff00000001830 */
[C---:B------:R-:W-:Y:S01]  /*4730*/  HMMA.16816.F32 R44, R52.reuse, R62, R44 ;  /* 0x0000003e342c723c */ /* 0x040fe2000000182c */
[----:B------:R-:W2:Y:S07]  /*4740*/  LDSM.16.M88.4 R60, [R227+0x9000] ;  /* 0x00900000e33c783b */ /* 0x000eae0000000200 */
[C---:B------:R-:W-:Y:S08]  /*4750*/  HMMA.16816.F32 R40, R52.reuse, R20, R40 ;  /* 0x000000143428723c */ /* 0x040ff00000001828 */
[C---:B------:R-:W-:Y:S01]  /*4760*/  HMMA.16816.F32 R36, R52.reuse, R22, R36 ;  /* 0x000000163424723c */ /* 0x040fe20000001824 */
[----:B------:R-:W3:Y:S07]  /*4770*/  LDSM.16.M88.4 R20, [R227+0x9800] ;  /* 0x00980000e314783b */ /* 0x000eee0000000200 */
[C---:B------:R-:W-:Y:S08]  /*4780*/  HMMA.16816.F32 R32, R52.reuse, R64, R32 ;  /* 0x000000403420723c */ /* 0x040ff00000001820 */
[C---:B------:R-:W-:Y:S01]  /*4790*/  HMMA.16816.F32 R28, R52.reuse, R66, R28 ;  /* 0x00000042341c723c */ /* 0x040fe2000000181c */
[----:B------:R-:W-:Y:S07]  /*47a0*/  LDSM.16.M88.4 R64, [R227+0xb800] ;  /* 0x00b80000e340783b */ /* 0x000fee0000000200 */
[C---:B------:R-:W-:Y:S08]  /*47b0*/  HMMA.16816.F32 R24, R52.reuse, R56, R24 ;  /* 0x000000383418723c */ /* 0x040ff00000001818 */
[----:B------:R-:W-:Y:S01]  /*47c0*/  HMMA.16816.F32 R72, R52, R58, R72 ;  /* 0x0000003a3448723c */ /* 0x000fe20000001848 */
[----:B------:R-:W-:Y:S04]  /*47d0*/  LDSM.16.M88.4 R52, [R229] ;  /* 0x00000000e534783b */ /* 0x000fe80000000200 */
[----:B------:R-:W-:Y:S03]  /*47e0*/  LDSM.16.M88.4 R56, [R220+0x800] ;  /* 0x00080000dc38783b */ /* 0x000fe60000000200 */
[C---:B-1----:R-:W-:Y:S08]  /*47f0*/  HMMA.16816.F32 R48, R8.reuse, R12, R48 ;  /* 0x0000000c0830723c */ /* 0x042ff00000001830 */
[C---:B------:R-:W-:Y:S01]  /*4800*/  HMMA.16816.F32 R44, R8.reuse, R14, R44 ;  /* 0x0000000e082c723c */ /* 0x040fe2000000182c */
[----:B------:R-:W1:Y:S07]  /*4810*/  LDSM.16.M88.4 R12, [R220] ;  /* 0x00000000dc0c783b */ /* 0x000e6e0000000200 */
[C---:B------:R-:W-:Y:S08]  /*4820*/  HMMA.16816.F32 R40, R8.reuse, R16, R40 ;  /* 0x000000100828723c */ /* 0x040ff00000001828 */
[C---:B------:R-:W-:Y:S01]  /*4830*/  HMMA.16816.F32 R36, R8.reuse, R18, R36 ;  /* 0x000000120824723c */ /* 0x040fe20000001824 */
[----:B------:R-:W4:Y:S07]  /*4840*/  LDSM.16.M88.4 R16, [R220+0x1000] ;  /* 0x00100000dc10783b */ /* 0x000f2e0000000200 */
[C---:B--2---:R-:W-:Y:S08]  /*4850*/  HMMA.16816.F32 R32, R8.reuse, R60, R32 ;  /* 0x0000003c0820723c */ /* 0x044ff00000001820 */
[C---:B------:R-:W-:Y:S01]  /*4860*/  HMMA.16816.F32 R28, R8.reuse, R62, R28 ;  /* 0x0000003e081c723c */ /* 0x040fe2000000181c */
[----:B------:R-:W2:Y:S07]  /*4870*/  LDSM.16.M88.4 R60, [R220+0x1800] ;  /* 0x00180000dc3c783b */ /* 0x000eae0000000200 */
[C---:B---3--:R-:W-:Y:S08]  /*4880*/  HMMA.16816.F32 R24, R8.reuse, R20, R24 ;  /* 0x000000140818723c */ /* 0x048ff00000001818 */
[----:B------:R-:W-:Y:S01]  /*4890*/  HMMA.16816.F32 R72, R8, R22, R72 ;  /* 0x000000160848723c */ /* 0x000fe20000001848 */
[----:B------:R-:W-:Y:S04]  /*48a0*/  LDSM.16.M88.4 R8, [R234+0x2000] ;  /* 0x00200000ea08783b */ /* 0x000fe80000000200 */
[----:B------:R-:W3:Y:S03]  /*48b0*/  LDSM.16.M88.4 R20, [R233+0xa000] ;  /* 0x00a00000e914783b */ /* 0x000ee60000000200 */
[C---:B-1----:R-:W-:Y:S08]  /*48c0*/  HMMA.16816.F32 R48, R52.reuse, R12, R48 ;  /* 0x0000000c3430723c */ /* 0x042ff00000001830 */
[C---:B------:R-:W-:Y:S01]  /*48d0*/  HMMA.16816.F32 R44, R52.reuse, R14, R44 ;  /* 0x0000000e342c723c */ /* 0x040fe2000000182c */
[----:B------:R-:W1:Y:S07]  /*48e0*/  LDSM.16.M88.4 R12, [R233+0xa800] ;  /* 0x00a80000e90c783b */ /* 0x000e6e0000000200 */
[C---:B------:R-:W-:Y:S08]  /*48f0*/  HMMA.16816.F32 R40, R52.reuse, R56, R40 ;  /* 0x000000383428723c */ /* 0x040ff00000001828 */
[C---:B------:R-:W-:Y:S01]  /*4900*/  HMMA.16816.F32 R36, R52.reuse, R58, R36 ;  /* 0x0000003a3424723c */ /* 0x040fe20000001824 */
[----:B------:R-:W5:Y:S07]  /*4910*/  LDSM.16.M88.4 R56, [R233+0xb000] ;  /* 0x00b00000e938783b */ /* 0x000f6e0000000200 */
[C---:B----4-:R-:W-:Y:S08]  /*4920*/  HMMA.16816.F32 R32, R52.reuse, R16, R32 ;  /* 0x000000103420723c */ /* 0x050ff00000001820 */
[C---:B------:R-:W-:Y:S01]  /*4930*/  HMMA.16816.F32 R28, R52.reuse, R18, R28 ;  /* 0x00000012341c723c */ /* 0x040fe2000000181c */
[----:B------:R-:W4:Y:S07]  /*4940*/  LDSM.16.M88.4 R16, [R233+0xb800] ;  /* 0x00b80000e910783b */ /* 0x000f2e0000000200 */
[C---:B--2---:R-:W-:Y:S08]  /*4950*/  HMMA.16816.F32 R24, R52.reuse, R60, R24 ;  /* 0x0000003c3418723c */ /* 0x044ff00000001818 */
[----:B------:R-:W-:Y:S01]  /*4960*/  HMMA.16816.F32 R72, R52, R62, R72 ;  /* 0x0000003e3448723c */ /* 0x000fe20000001848 */
[----:B------:R-:W-:Y:S04]  /*4970*/  LDSM.16.M88.4 R52, [R231+0x2000] ;  /* 0x00200000e734783b */ /* 0x000fe80000000200 */
[----:B------:R-:W-:Y:S03]  /*4980*/  LDSM.16.M88.4 R60, [R231+0x3000] ;  /* 0x00300000e73c783b */ /* 0x000fe60000000200 */
[C---:B---3--:R-:W-:Y:S08]  /*4990*/  HMMA.16816.F32 R48, R8.reuse, R20, R48 ;  /* 0x000000140830723c */ /* 0x048ff00000001830 */
[C---:B------:R-:W-:Y:S01]  /*49a0*/  HMMA.16816.F32 R44, R8.reuse, R22, R44 ;  /* 0x00000016082c723c */ /* 0x040fe2000000182c */
[----:B------:R-:W2:Y:S07]  /*49b0*/  LDSM.16.M88.4 R20, [R232+0x2000] ;  /* 0x00200000e814783b */ /* 0x000eae0000000200 */
[C---:B-1----:R-:W-:Y:S08]  /*49c0*/  HMMA.16816.F32 R40, R8.reuse, R12, R40 ;  /* 0x0000000c0828723c */ /* 0x042ff00000001828 */
[C---:B------:R-:W-:Y:S01]  /*49d0*/  HMMA.16816.F32 R36, R8.reuse, R14, R36 ;  /* 0x0000000e0824723c */ /* 0x040fe20000001824 */
[----:B------:R-:W1:Y:S07]  /*49e0*/  LDSM.16.M88.4 R12, [R231+0x2800] ;  /* 0x00280000e70c783b */ /* 0x000e6e0000000200 */
[C---:B-----5:R-:W-:Y:S08]  /*49f0*/  HMMA.16816.F32 R32, R8.reuse, R56, R32 ;  /* 0x000000380820723c */ /* 0x060ff00000001820 */
[C---:B------:R-:W-:Y:S01]  /*4a00*/  HMMA.16816.F32 R28, R8.reuse, R58, R28 ;  /* 0x0000003a081c723c */ /* 0x040fe2000000181c */
[----:B------:R-:W3:Y:S07]  /*4a10*/  LDSM.16.M88.4 R56, [R231+0x3800] ;  /* 0x00380000e738783b */ /* 0x000eee0000000200 */
[C---:B----4-:R-:W-:Y:S08]  /*4a20*/  HMMA.16816.F32 R24, R8.reuse, R16, R24 ;  /* 0x000000100818723c */ /* 0x050ff00000001818 */
[----:B------:R-:W-:Y:S01]  /*4a30*/  HMMA.16816.F32 R72, R8, R18, R72 ;  /* 0x000000120848723c */ /* 0x000fe20000001848 */
[----:B------:R-:W-:Y:S04]  /*4a40*/  LDSM.16.M88.4 R16, [R230+0x2000] ;  /* 0x00200000e610783b */ /* 0x000fe80000000200 */
[----:B------:R-:W4:Y:S03]  /*4a50*/  LDSM.16.M88.4 R8, [R227+0xa000] ;  /* 0x00a00000e308783b */ /* 0x000f260000000200 */
[C---:B--2---:R-:W-:Y:S08]  /*4a60*/  HMMA.16816.F32 R48, R20.reuse, R52, R48 ;  /* 0x000000341430723c */ /* 0x044ff00000001830 */
[C---:B------:R-:W-:Y:S01]  /*4a70*/  HMMA.16816.F32 R44, R20.reuse, R54, R44 ;  /* 0x00000036142c723c */ /* 0x040fe2000000182c */
[----:B------:R-:W2:Y:S07]  /*4a80*/  LDSM.16.M88.4 R52, [R227+0xa800] ;  /* 0x00a80000e334783b */ /* 0x000eae0000000200 */
[C---:B-1----:R-:W-:Y:S08]  /*4a90*/  HMMA.16816.F32 R40, R20.reuse, R12, R40 ;  /* 0x0000000c1428723c */ /* 0x042ff00000001828 */
[C---:B------:R-:W-:Y:S01]  /*4aa0*/  HMMA.16816.F32 R36, R20.reuse, R14, R36 ;  /* 0x0000000e1424723c */ /* 0x040fe20000001824 */
[----:B------:R-:W1:Y:S07]  /*4ab0*/  LDSM.16.M88.4 R12, [R227+0xb000] ;  /* 0x00b00000e30c783b */ /* 0x000e6e0000000200 */
[C---:B------:R-:W-:Y:S08]  /*4ac0*/  HMMA.16816.F32 R32, R20.reuse, R60, R32 ;  /* 0x0000003c1420723c */ /* 0x040ff00000001820 */
[C---:B------:R-:W-:Y:S01]  /*4ad0*/  HMMA.16816.F32 R28, R20.reuse, R62, R28 ;  /* 0x0000003e141c723c */ /* 0x040fe2000000181c */
[----:B------:R-:W-:Y:S07]  /*4ae0*/  LDSM.16.M88.4 R60, [R220+0x3800] ;  /* 0x00380000dc3c783b */ /* 0x000fee0000000200 */
[C---:B---3--:R-:W-:Y:S08]  /*4af0*/  HMMA.16816.F32 R24, R20.reuse, R56, R24 ;  /* 0x000000381418723c */ /* 0x048ff00000001818 */
[----:B------:R-:W-:Y:S01]  /*4b00*/  HMMA.16816.F32 R72, R20, R58, R72 ;  /* 0x0000003a1448723c */ /* 0x000fe20000001848 */
[----:B------:R-:W-:Y:S04]  /*4b10*/  LDSM.16.M88.4 R56, [R229+0x2000] ;  /* 0x00200000e538783b */ /* 0x000fe80000000200 */
[----:B------:R-:W3:Y:S03]  /*4b20*/  LDSM.16.M88.4 R20, [R220+0x2000] ;  /* 0x00200000dc14783b */ /* 0x000ee60000000200 */
[C---:B----4-:R-:W-:Y:S08]  /*4b30*/  HMMA.16816.F32 R48, R16.reuse, R8, R48 ;  /* 0x000000081030723c */ /* 0x050ff00000001830 */
[C---:B------:R-:W-:Y:S01]  /*4b40*/  HMMA.16816.F32 R44, R16.reuse, R10, R44 ;  /* 0x0000000a102c723c */ /* 0x040fe2000000182c */
[----:B------:R-:W4:Y:S07]  /*4b50*/  LDSM.16.M88.4 R8, [R220+0x2800] ;  /* 0x00280000dc08783b */ /* 0x000f2e0000000200 */
[C---:B--2---:R-:W-:Y:S08]  /*4b60*/  HMMA.16816.F32 R40, R16.reuse, R52, R40 ;  /* 0x000000341028723c */ /* 0x044ff00000001828 */
[C---:B------:R-:W-:Y:S01]  /*4b70*/  HMMA.16816.F32 R36, R16.reuse, R54, R36 ;  /* 0x000000361024723c */ /* 0x040fe20000001824 */
[----:B------:R-:W-:Y:S07]  /*4b80*/  LDSM.16.M88.4 R52, [R233+0xc000] ;  /* 0x00c00000e934783b */ /* 0x000fee0000000200 */
[C---:B-1----:R-:W-:Y:S08]  /*4b90*/  HMMA.16816.F32 R32, R16.reuse, R12, R32 ;  /* 0x0000000c1020723c */ /* 0x042ff00000001820 */
[C---:B------:R-:W-:Y:S01]  /*4ba0*/  HMMA.16816.F32 R28, R16.reuse, R14, R28 ;  /* 0x0000000e101c723c */ /* 0x040fe2000000181c */
[----:B------:R-:W1:Y:S07]  /*4bb0*/  LDSM.16.M88.4 R12, [R234+0x4000] ;  /* 0x00400000ea0c783b */ /* 0x000e6e0000000200 */
[C---:B------:R-:W-:Y:S08]  /*4bc0*/  HMMA.16816.F32 R24, R16.reuse, R64, R24 ;  /* 0x000000401018723c */ /* 0x040ff00000001818 */
[----:B------:R-:W-:Y:S01]  /*4bd0*/  HMMA.16816.F32 R72, R16, R66, R72 ;  /* 0x000000421048723c */ /* 0x000fe20000001848 */
[----:B------:R-:W2:Y:S04]  /*4be0*/  LDSM.16.M88.4 R16, [R233+0xc800] ;  /* 0x00c80000e910783b */ /* 0x000ea80000000200 */
[----:B------:R-:W5:Y:S03]  /*4bf0*/  LDSM.16.M88.4 R64, [R233+0xd800] ;  /* 0x00d80000e940783b */ /* 0x000f660000000200 */
[C---:B---3--:R-:W-:Y:S08]  /*4c00*/  HMMA.16816.F32 R48, R56.reuse, R20, R48 ;  /* 0x000000143830723c */ /* 0x048ff00000001830 */
[C---:B------:R-:W-:Y:S01]  /*4c10*/  HMMA.16816.F32 R44, R56.reuse, R22, R44 ;  /* 0x00000016382c723c */ /* 0x040fe2000000182c */
[----:B------:R-:W-:Y:S07]  /*4c20*/  LDSM.16.M88.4 R20, [R232+0x4000] ;  /* 0x00400000e814783b */ /* 0x000fee0000000200 */
[C---:B----4-:R-:W-:Y:S08]  /*4c30*/  HMMA.16816.F32 R40, R56.reuse, R8, R40 ;  /* 0x000000083828723c */ /* 0x050ff00000001828 */
[C---:B------:R-:W-:Y:S01]  /*4c40*/  HMMA.16816.F32 R36, R56.reuse, R10, R36 ;  /* 0x0000000a3824723c */ /* 0x040fe20000001824 */
[----:B------:R-:W3:Y:S07]  /*4c50*/  LDSM.16.M88.4 R8, [R231+0x4000] ;  /* 0x00400000e708783b */ /* 0x000eee0000000200 */
[C---:B------:R-:W-:Y:S08]  /*4c60*/  HMMA.16816.F32 R32, R56.reuse, R76, R32 ;  /* 0x0000004c3820723c */ /* 0x040ff00000001820 */
[C---:B------:R-:W-:Y:S01]  /*4c70*/  HMMA.16816.F32 R28, R56.reuse, R78, R28 ;  /* 0x0000004e381c723c */ /* 0x040fe2000000181c */
[----:B------:R-:W-:Y:S07]  /*4c80*/  LDSM.16.M88.4 R76, [R230+0x4000] ;  /* 0x00400000e64c783b */ /* 0x000fee0000000200 */
[C---:B------:R-:W-:Y:S08]  /*4c90*/  HMMA.16816.F32 R24, R56.reuse, R60, R24 ;  /* 0x0000003c3818723c */ /* 0x040ff00000001818 */
[----:B------:R-:W-:Y:S01]  /*4ca0*/  HMMA.16816.F32 R72, R56, R62, R72 ;  /* 0x0000003e3848723c */ /* 0x000fe20000001848 */
[----:B------:R-:W4:Y:S04]  /*4cb0*/  LDSM.16.M88.4 R60, [R231+0x4800] ;  /* 0x00480000e73c783b */ /* 0x000f280000000200 */
[----:B------:R-:W3:Y:S03]  /*4cc0*/  LDSM.16.M88.4 R56, [R231+0x5000] ;  /* 0x00500000e738783b */ /* 0x000ee60000000200 */
[C---:B-1----:R-:W-:Y:S08]  /*4cd0*/  HMMA.16816.F32 R48, R12.reuse, R52, R48 ;  /* 0x000000340c30723c */ /* 0x042ff00000001830 */
[C---:B------:R-:W-:Y:S01]  /*4ce0*/  HMMA.16816.F32 R44, R12.reuse, R54, R44 ;  /* 0x000000360c2c723c */ /* 0x040fe2000000182c */
[----:B------:R-:W1:Y:S07]  /*4cf0*/  LDSM.16.M88.4 R52, [R231+0x5800] ;  /* 0x00580000e734783b */ /* 0x000e6e0000000200 */
[C---:B--2---:R-:W-:Y:S08]  /*4d00*/  HMMA.16816.F32 R40, R12.reuse, R16, R40 ;  /* 0x000000100c28723c */ /* 0x044ff00000001828 */
[C---:B------:R-:W-:Y:S01]  /*4d10*/  HMMA.16816.F32 R36, R12.reuse, R18, R36 ;  /* 0x000000120c24723c */ /* 0x040fe20000001824 */
[----:B------:R-:W-:Y:S07]  /*4d20*/  LDSM.16.M88.4 R16, [R227+0xc000] ;  /* 0x00c00000e310783b */ /* 0x000fee0000000200 */
[C---:B------:R-:W-:Y:S08]  /*4d30*/  HMMA.16816.F32 R32, R12.reuse, R68, R32 ;  /* 0x000000440c20723c */ /* 0x040ff00000001820 */
[C---:B------:R-:W-:Y:S01]  /*4d40*/  HMMA.16816.F32 R28, R12.reuse, R70, R28 ;  /* 0x000000460c1c723c */ /* 0x040fe2000000181c */
[----:B------:R-:W-:Y:S07]  /*4d50*/  LDSM.16.M88.4 R68, [R229+0x4000] ;  /* 0x00400000e544783b */ /* 0x000fee0000000200 */
[C---:B-----5:R-:W-:Y:S08]  /*4d60*/  HMMA.16816.F32 R24, R12.reuse, R64, R24 ;  /* 0x000000400c18723c */ /* 0x060ff00000001818 */
[----:B------:R-:W-:Y:S01]  /*4d70*/  HMMA.16816.F32 R72, R12, R66, R72 ;  /* 0x000000420c48723c */ /* 0x000fe20000001848 */
[----:B------:R-:W2:Y:S04]  /*4d80*/  LDSM.16.M88.4 R12, [R227+0xc800] ;  /* 0x00c80000e30c783b */ /* 0x000ea80000000200 */
[----:B------:R-:W-:Y:S03]  /*4d90*/  LDSM.16.M88.4 R64, [R220+0x4000] ;  /* 0x00400000dc40783b */ /* 0x000fe60000000200 */
[C---:B---3--:R-:W-:Y:S08]  /*4da0*/  HMMA.16816.F32 R48, R20.reuse, R8, R48 ;  /* 0x000000081430723c */ /* 0x048ff00000001830 */
[C---:B------:R-:W-:Y:S01]  /*4db0*/  HMMA.16816.F32 R44, R20.reuse, R10, R44 ;  /* 0x0000000a142c723c */ /* 0x040fe2000000182c */
[----:B------:R-:W3:Y:S07]  /*4dc0*/  LDSM.16.M88.4 R8, [R227+0xd000] ;  /* 0x00d00000e308783b */ /* 0x000eee0000000200 */
[C---:B----4-:R-:W-:Y:S08]  /*4dd0*/  HMMA.16816.F32 R40, R20.reuse, R60, R40 ;  /* 0x0000003c1428723c */ /* 0x050ff00000001828 */
[C---:B------:R-:W-:Y:S01]  /*4de0*/  HMMA.16816.F32 R36, R20.reuse, R62, R36 ;  /* 0x0000003e1424723c */ /* 0x040fe20000001824 */
[----:B------:R-:W4:Y:S07]  /*4df0*/  LDSM.16.M88.4 R60, [R220+0x4800] ;  /* 0x00480000dc3c783b */ /* 0x000f2e0000000200 */
[C---:B------:R-:W-:Y:S08]  /*4e00*/  HMMA.16816.F32 R32, R20.reuse, R56, R32 ;  /* 0x000000381420723c */ /* 0x040ff00000001820 */
[C---:B------:R-:W-:Y:S01]  /*4e10*/  HMMA.16816.F32 R28, R20.reuse, R58, R28 ;  /* 0x0000003a141c723c */ /* 0x040fe2000000181c */
[----:B------:R-:W5:Y:S07]  /*4e20*/  LDSM.16.M88.4 R56, [R220+0x5000] ;  /* 0x00500000dc38783b */ /* 0x000f6e0000000200 */
[C---:B-1----:R-:W-:Y:S08]  /*4e30*/  HMMA.16816.F32 R24, R20.reuse, R52, R24 ;  /* 0x000000341418723c */ /* 0x042ff00000001818 */
[----:B------:R-:W-:Y:S01]  /*4e40*/  HMMA.16816.F32 R72, R20, R54, R72 ;  /* 0x000000361448723c */ /* 0x000fe20000001848 */
[----:B------:R-:W1:Y:S04]  /*4e50*/  LDSM.16.M88.4 R52, [R220+0x5800] ;  /* 0x00580000dc34783b */ /* 0x000e680000000200 */
[----:B------:R-:W-:Y:S03]  /*4e60*/  LDSM.16.M88.4 R20, [R234+0x6000] ;  /* 0x00600000ea14783b */ /* 0x000fe60000000200 */
[C---:B--2---:R-:W-:Y:S08]  /*4e70*/  HMMA.16816.F32 R40, R76.reuse, R12, R40 ;  /* 0x0000000c4c28723c */ /* 0x044ff00000001828 */
[C---:B------:R-:W-:Y:S01]  /*4e80*/  HMMA.16816.F32 R36, R76.reuse, R14, R36 ;  /* 0x0000000e4c24723c */ /* 0x040fe20000001824 */
[----:B------:R-:W2:Y:S07]  /*4e90*/  LDSM.16.M88.4 R12, [R233+0xe800] ;  /* 0x00e80000e90c783b */ /* 0x000eae0000000200 */
[C---:B---3--:R-:W-:Y:S08]  /*4ea0*/  HMMA.16816.F32 R32, R76.reuse, R8, R32 ;  /* 0x000000084c20723c */ /* 0x048ff00000001820 */
[C---:B------:R-:W-:Y:S01]  /*4eb0*/  HMMA.16816.F32 R28, R76.reuse, R10, R28 ;  /* 0x0000000a4c1c723c */ /* 0x040fe2000000181c */
[----:B------:R-:W3:Y:S07]  /*4ec0*/  LDSM.16.M88.4 R8, [R233+0xf000] ;  /* 0x00f00000e908783b */ /* 0x000eee0000000200 */
[C---:B------:R-:W-:Y:S08]  /*4ed0*/  HMMA.16816.F32 R48, R76.reuse, R16, R48 ;  /* 0x000000104c30723c */ /* 0x040ff00000001830 */
[C---:B------:R-:W-:Y:S01]  /*4ee0*/  HMMA.16816.F32 R44, R76.reuse, R18, R44 ;  /* 0x000000124c2c723c */ /* 0x040fe2000000182c */
[----:B------:R-:W1:Y:S07]  /*4ef0*/  LDSM.16.M88.4 R16, [R233+0xe000] ;  /* 0x00e00000e910783b */ /* 0x000e6e0000000200 */
[C---:B------:R-:W-:Y:S08]  /*4f00*/  HMMA.16816.F32 R24, R76.reuse, R80, R24 ;  /* 0x000000504c18723c */ /* 0x040ff00000001818 */
[----:B------:R-:W-:Y:S08]  /*4f10*/  HMMA.16816.F32 R72, R76, R82, R72 ;  /* 0x000000524c48723c */ /* 0x000ff00000001848 */
[C---:B----4-:R-:W-:Y:S08]  /*4f20*/  HMMA.16816.F32 R40, R68.reuse, R60, R40 ;  /* 0x0000003c4428723c */ /* 0x050ff00000001828 */
[C---:B------:R-:W-:Y:S01]  /*4f30*/  HMMA.16816.F32 R36, R68.reuse, R62, R36 ;  /* 0x0000003e4424723c */ /* 0x040fe20000001824 */
[----:B------:R-:W-:Y:S07]  /*4f40*/  LDSM.16.M88.4 R60, [R231+0x6000] ;  /* 0x00600000e73c783b */ /* 0x000fee0000000200 */
[C---:B-----5:R-:W-:Y:S08]  /*4f50*/  HMMA.16816.F32 R32, R68.reuse, R56, R32 ;  /* 0x000000384420723c */ /* 0x060ff00000001820 */
[C---:B------:R-:W-:Y:S01]  /*4f60*/  HMMA.16816.F32 R28, R68.reuse, R58, R28 ;  /* 0x0000003a441c723c */ /* 0x040fe2000000181c */
[----:B------:R-:W4:Y:S07]  /*4f70*/  LDSM.16.M88.4 R56, [R233+0xf800] ;  /* 0x00f80000e938783b */ /* 0x000f2e0000000200 */
[C---:B------:R-:W-:Y:S08]  /*4f80*/  HMMA.16816.F32 R48, R68.reuse, R64, R48 ;  /* 0x000000404430723c */ /* 0x040ff00000001830 */
[C---:B------:R-:W-:Y:S01]  /*4f90*/  HMMA.16816.F32 R44, R68.reuse, R66, R44 ;  /* 0x00000042442c723c */ /* 0x040fe2000000182c */
[----:B------:R-:W-:Y:S07]  /*4fa0*/  LDSM.16.M88.4 R64, [R232+0x6000] ;  /* 0x00600000e840783b */ /* 0x000fee0000000200 */
[C---:B-1----:R-:W-:Y:S01]  /*4fb0*/  HMMA.16816.F32 R76, R68.reuse, R52, R24 ;  /* 0x00000034444c723c */ /* 0x042fe20000001818 */
[----:B------:R-:W1:Y:S07]  /*4fc0*/  LDSM.16.M88.4 R24, [R231+0x6800] ;  /* 0x00680000e718783b */ /* 0x000e6e0000000200 */
[----:B------:R-:W-:Y:S01]  /*4fd0*/  HMMA.16816.F32 R72, R68, R54, R72 ;  /* 0x000000364448723c */ /* 0x000fe20000001848 */
[----:B------:R-:W5:Y:S07]  /*4fe0*/  LDSM.16.M88.4 R52, [R231+0x7000] ;  /* 0x00700000e734783b */ /* 0x000f6e0000000200 */
[C---:B--2---:R-:W-:Y:S08]  /*4ff0*/  HMMA.16816.F32 R40, R20.reuse, R12, R40 ;  /* 0x0000000c1428723c */ /* 0x044ff00000001828 */
[C---:B------:R-:W-:Y:S01]  /*5000*/  HMMA.16816.F32 R36, R20.reuse, R14, R36 ;  /* 0x0000000e1424723c */ /* 0x040fe20000001824 */
[----:B------:R-:W2:Y:S07]  /*5010*/  LDSM.16.M88.4 R12, [R231+0x7800] ;  /* 0x00780000e70c783b */ /* 0x000eae0000000200 */
[C---:B---3--:R-:W-:Y:S08]  /*5020*/  HMMA.16816.F32 R32, R20.reuse, R8, R32 ;  /* 0x000000081420723c */ /* 0x048ff00000001820 */
[C---:B------:R-:W-:Y:S01]  /*5030*/  HMMA.16816.F32 R28, R20.reuse, R10, R28 ;  /* 0x0000000a141c723c */ /* 0x040fe2000000181c */
[----:B------:R-:W-:Y:S07]  /*5040*/  LDSM.16.M88.4 R8, [R227+0xe000] ;  /* 0x00e00000e308783b */ /* 0x000fee0000000200 */
[C---:B------:R-:W-:Y:S08]  /*5050*/  HMMA.16816.F32 R48, R20.reuse, R16, R48 ;  /* 0x000000101430723c */ /* 0x040ff00000001830 */
[C---:B------:R-:W-:Y:S01]  /*5060*/  HMMA.16816.F32 R44, R20.reuse, R18, R44 ;  /* 0x00000012142c723c */ /* 0x040fe2000000182c */
[----:B------:R-:W3:Y:S07]  /*5070*/  LDSM.16.M88.4 R16, [R230+0x6000] ;  /* 0x00600000e610783b */ /* 0x000eee0000000200 */
[C---:B----4-:R-:W-:Y:S08]  /*5080*/  HMMA.16816.F32 R76, R20.reuse, R56, R76 ;  /* 0x00000038144c723c */ /* 0x050ff0000000184c */
[----:B------:R-:W-:Y:S01]  /*5090*/  HMMA.16816.F32 R72, R20, R58, R72 ;  /* 0x0000003a1448723c */ /* 0x000fe20000001848 */
[----:B------:R-:W-:Y:S04]  /*50a0*/  LDSM.16.M88.4 R20, [R227+0xf000] ;  /* 0x00f00000e314783b */ /* 0x000fe80000000200 */
[----:B------:R-:W-:Y:S03]  /*50b0*/  LDSM.16.M88.4 R56, [R220+0x6000] ;  /* 0x00600000dc38783b */ /* 0x000fe60000000200 */
[C---:B-1----:R-:W-:Y:S08]  /*50c0*/  HMMA.16816.F32 R40, R64.reuse, R24, R40 ;  /* 0x000000184028723c */ /* 0x042ff00000001828 */
[C---:B------:R-:W-:Y:S01]  /*50d0*/  HMMA.16816.F32 R36, R64.reuse, R26, R36 ;  /* 0x0000001a4024723c */ /* 0x040fe20000001824 */
[----:B------:R-:W1:Y:S07]  /*50e0*/  LDSM.16.M88.4 R24, [R227+0xe800] ;  /* 0x00e80000e318783b */ /* 0x000e6e0000000200 */
[C---:B-----5:R-:W-:Y:S08]  /*50f0*/  HMMA.16816.F32 R32, R64.reuse, R52, R32 ;  /* 0x000000344020723c */ /* 0x060ff00000001820 */
[C---:B------:R-:W-:Y:S01]  /*5100*/  HMMA.16816.F32 R28, R64.reuse, R54, R28 ;  /* 0x00000036401c723c */ /* 0x040fe2000000181c */
[----:B------:R-:W4:Y:S07]  /*5110*/  LDSM.16.M88.4 R52, [R227+0xf800] ;  /* 0x00f80000e334783b */ /* 0x000f2e0000000200 */
[C---:B------:R-:W-:Y:S08]  /*5120*/  HMMA.16816.F32 R48, R64.reuse, R60, R48 ;  /* 0x0000003c4030723c */ /* 0x040ff00000001830 */
[C---:B------:R-:W-:Y:S01]  /*5130*/  HMMA.16816.F32 R44, R64.reuse, R62, R44 ;  /* 0x0000003e402c723c */ /* 0x040fe2000000182c */
[----:B------:R-:W5:Y:S07]  /*5140*/  LDSM.16.M88.4 R60, [R229+0x6000] ;  /* 0x00600000e53c783b */ /* 0x000f6e0000000200 */
[C---:B--2---:R-:W-:Y:S08]  /*5150*/  HMMA.16816.F32 R76, R64.reuse, R12, R76 ;  /* 0x0000000c404c723c */ /* 0x044ff0000000184c */
[----:B------:R-:W-:Y:S01]  /*5160*/  HMMA.16816.F32 R72, R64, R14, R72 ;  /* 0x0000000e4048723c */ /* 0x000fe20000001848 */
[----:B------:R-:W2:Y:S07]  /*5170*/  LDSM.16.M88.4 R12, [R220+0x6800] ;  /* 0x00680000dc0c783b */ /* 0x000eae0000000200 */
[C---:B---3--:R-:W-:Y:S08]  /*5180*/  HMMA.16816.F32 R48, R16.reuse, R8, R48 ;  /* 0x000000081030723c */ /* 0x048ff00000001830 */
[C---:B------:R-:W-:Y:S01]  /*5190*/  HMMA.16816.F32 R44, R16.reuse, R10, R44 ;  /* 0x0000000a102c723c */ /* 0x040fe2000000182c */
[----:B------:R-:W3:Y:S07]  /*51a0*/  LDSM.16.M88.4 R8, [R220+0x7000] ;  /* 0x00700000dc08783b */ /* 0x000eee0000000200 */
[C---:B-1----:R-:W-:Y:S08]  /*51b0*/  HMMA.16816.F32 R40, R16.reuse, R24, R40 ;  /* 0x000000181028723c */ /* 0x042ff00000001828 */
[C---:B------:R-:W-:Y:S08]  /*51c0*/  HMMA.16816.F32 R36, R16.reuse, R26, R36 ;  /* 0x0000001a1024723c */ /* 0x040ff00000001824 */
[C---:B------:R-:W-:Y:S08]  /*51d0*/  HMMA.16816.F32 R32, R16.reuse, R20, R32 ;  /* 0x000000141020723c */ /* 0x040ff00000001820 */
[C---:B------:R-:W-:Y:S08]  /*51e0*/  HMMA.16816.F32 R28, R16.reuse, R22, R28 ;  /* 0x00000016101c723c */ /* 0x040ff0000000181c */
[C---:B----4-:R-:W-:Y:S08]  /*51f0*/  HMMA.16816.F32 R76, R16.reuse, R52, R76 ;  /* 0x00000034104c723c */ /* 0x050ff0000000184c */
[----:B------:R-:W-:Y:S01]  /*5200*/  HMMA.16816.F32 R72, R16, R54, R72 ;  /* 0x000000361048723c */ /* 0x000fe20000001848 */
[----:B------:R-:W1:Y:S01]  /*5210*/  LDSM.16.M88.4 R16, [R220+0x7800] ;  /* 0x00780000dc10783b */ /* 0x000e620000000200 */
[----:B------:R-:W-:-:S06]  /*5220*/  DEPBAR.LE SB0, 0x0 ;  /* 0x000080000000791a */ /* 0x000fcc0000000000 */
[C---:B-----5:R-:W-:Y:S08]  /*5230*/  HMMA.16816.F32 R48, R60.reuse, R56, R48 ;  /* 0x000000383c30723c */ /* 0x060ff00000001830 */
[C---:B--2---:R-:W-:Y:S07]  /*5240*/  HMMA.16816.F32 R40, R60.reuse, R12, R40 ;  /* 0x0000000c3c28723c */ /* 0x044fee0000001828 */
[----:B------:R-:W-:Y:S01]  /*5250*/  IADD3 R12, R4, -0x40, RZ ;  /* 0xffffffc0040c7810 */ /* 0x000fe20007ffe0ff */
[----:B------:R-:W-:Y:S03]  /*5260*/  HMMA.16816.F32 R44, R60, R58, R44 ;  /* 0x0000003a3c2c723c */ /* 0x000fe6000000182c */
[----:B------:R-:W-:-:S05]  /*5270*/  ISETP.GE.AND P1, PT, R12, UR7, PT ;  /* 0x000000070c007c0c */ /* 0x000fca000bf26270 */
[C---:B------:R-:W-:Y:S01]  /*5280*/  HMMA.16816.F32 R36, R60.reuse, R14, R36 ;  /* 0x0000000e3c24723c */ /* 0x040fe20000001824 */
[----:B------:R-:W-:Y:S02]  /*5290*/  FSEL R51, R51, -INF , !P0 ;  /* 0xff80000033337808 */ /* 0x000fe40004000000 */
[----:B------:R-:W-:Y:S02]  /*52a0*/  FSEL R49, R49, -INF , !P0 ;  /* 0xff80000031317808 */ /* 0x000fe40004000000 */
[----:B------:R-:W-:Y:S02]  /*52b0*/  ISETP.GE.AND P0, PT, R6, UR7, PT ;  /* 0x0000000706007c0c */ /* 0x000fe4000bf06270 */
[----:B------:R-:W-:Y:S01]  /*52c0*/  IADD3 R6, R4, -0x17, RZ ;  /* 0xffffffe904067810 */ /* 0x000fe20007ffe0ff */
[----:B---3--:R-:W-:Y:S01]  /*52d0*/  HMMA.16816.F32 R32, R60, R8, R32 ;  /* 0x000000083c20723c */ /* 0x008fe20000001820 */
[----:B------:R-:W-:Y:S02]  /*52e0*/  FSEL R50, R50, -INF , !P1 ;  /* 0xff80000032327808 */ /* 0x000fe40004800000 */
[----:B------:R-:W-:-:S02]  /*52f0*/  FSEL R3, R48, -INF , !P1 ;  /* 0xff80000030037808 */ /* 0x000fc40004800000 */
[----:B------:R-:W-:Y:S02]  /*5300*/  ISETP.GE.AND P1, PT, R2, UR7, PT ;  /* 0x0000000702007c0c */ /* 0x000fe4000bf26270 */
[----:B------:R-:W-:Y:S01]  /*5310*/  IADD3 R2, R4, -0x1f, RZ ;  /* 0xffffffe104027810 */ /* 0x000fe20007ffe0ff */
[C---:B-1----:R-:W-:Y:S01]  /*5320*/  HMMA.16816.F32 R72, R60.reuse, R18, R72 ;  /* 0x000000123c48723c */ /* 0x042fe20000001848 */
[----:B------:R-:W-:Y:S02]  /*5330*/  FSEL R14, R42, -INF , !P4 ;  /* 0xff8000002a0e7808 */ /* 0x000fe40006000000 */
[----:B------:R-:W-:Y:S02]  /*5340*/  IADD3 R8, R4, -0x18, RZ ;  /* 0xffffffe804087810 */ /* 0x000fe40007ffe0ff */
[----:B------:R-:W-:Y:S02]  /*5350*/  FSEL R46, R46, -INF , !P6 ;  /* 0xff8000002e2e7808 */ /* 0x000fe40007000000 */
[----:B------:R-:W-:Y:S01]  /*5360*/  FSEL R21, R44, -INF , !P6 ;  /* 0xff8000002c157808 */ /* 0x000fe20007000000 */
[----:B------:R-:W-:Y:S01]  /*5370*/  HMMA.16816.F32 R28, R60, R10, R28 ;  /* 0x0000000a3c1c723c */ /* 0x000fe2000000181c */
[----:B------:R-:W-:-:S02]  /*5380*/  ISETP.GE.AND P6, PT, R2, UR7, PT ;  /* 0x0000000702007c0c */ /* 0x000fc4000bfc6270 */
[----:B------:R-:W-:Y:S02]  /*5390*/  FSEL R2, R47, -INF , !P5 ;  /* 0xff8000002f027808 */ /* 0x000fe40006800000 */
[----:B------:R-:W-:Y:S02]  /*53a0*/  FSEL R45, R45, -INF , !P5 ;  /* 0xff8000002d2d7808 */ /* 0x000fe40006800000 */
[----:B------:R-:W-:Y:S01]  /*53b0*/  FSEL R11, R40, -INF , !P4 ;  /* 0xff800000280b7808 */ /* 0x000fe20006000000 */
[----:B------:R-:W-:Y:S01]  /*53c0*/  HMMA.16816.F32 R76, R60, R16, R76 ;  /* 0x000000103c4c723c */ /* 0x000fe2000000184c */
[----:B------:R-:W-:Y:S02]  /*53d0*/  ISETP.GE.AND P4, PT, R6, UR7, PT ;  /* 0x0000000706007c0c */ /* 0x000fe4000bf86270 */
[----:B------:R-:W-:Y:S02]  /*53e0*/  IADD3 R6, R4, -0xf, RZ ;  /* 0xfffffff104067810 */ /* 0x000fe40007ffe0ff */
[----:B------:R-:W-:-:S02]  /*53f0*/  FSEL R10, R38, -INF , !P2 ;  /* 0xff800000260a7808 */ /* 0x000fc40005000000 */
[----:B------:R-:W-:Y:S02]  /*5400*/  FSEL R9, R36, -INF , !P2 ;  /* 0xff80000024097808 */ /* 0x000fe40005000000 */
[----:B------:R-:W-:Y:S02]  /*5410*/  ISETP.GE.AND P5, PT, R8, UR7, PT ;  /* 0x0000000708007c0c */ /* 0x000fe4000bfa6270 */
[----:B------:R-:W-:Y:S02]  /*5420*/  ISETP.GE.AND P2, PT, R6, UR7, PT ;  /* 0x0000000706007c0c */ /* 0x000fe4000bf46270 */
[C---:B------:R-:W-:Y:S02]  /*5430*/  IADD3 R8, R4.reuse, -0x10, RZ ;  /* 0xfffffff004087810 */ /* 0x040fe40007ffe0ff */
[C---:B------:R-:W-:Y:S02]  /*5440*/  IADD3 R6, R4.reuse, -0x8, RZ ;  /* 0xfffffff804067810 */ /* 0x040fe40007ffe0ff */
[----:B------:R-:W-:-:S02]  /*5450*/  IADD3 R4, R4, -0x7, RZ ;  /* 0xfffffff904047810 */ /* 0x000fc40007ffe0ff */
[----:B------:R-:W-:Y:S02]  /*5460*/  FSEL R190, R34, -INF , !P0 ;  /* 0xff80000022be7808 */ /* 0x000fe40004000000 */
[----:B------:R-:W-:Y:S02]  /*5470*/  FSEL R195, R32, -INF , !P0 ;  /* 0xff80000020c37808 */ /* 0x000fe40004000000 */
[----:B------:R-:W-:Y:S02]  /*5480*/  ISETP.GE.AND P0, PT, R4, UR7, PT ;  /* 0x0000000704007c0c */ /* 0x000fe4000bf06270 */
[----:B------:R-:W-:Y:S02]  /*5490*/  FSEL R12, R43, -INF , !P3 ;  /* 0xff8000002b0c7808 */ /* 0x000fe40005800000 */
[----:B------:R-:W-:Y:S02]  /*54a0*/  FSEL R188, R75, -INF , !P0 ;  /* 0xff8000004bbc7808 */ /* 0x000fe40004000000 */
[----:B------:R-:W-:-:S02]  /*54b0*/  FSEL R197, R73, -INF , !P0 ;  /* 0xff80000049c57808 */ /* 0x000fc40004000000 */
[----:B------:R-:W-:Y:S02]  /*54c0*/  PLOP3.LUT P0, PT, PT, PT, UP0, 0x80, 0x0 ;  /* 0x000000000000781c */ /* 0x000fe40003f0f008 */
[----:B------:R-:W-:Y:S02]  /*54d0*/  FSEL R15, R41, -INF , !P3 ;  /* 0xff800000290f7808 */ /* 0x000fe40005800000 */
[----:B------:R-:W-:Y:S02]  /*54e0*/  ISETP.GE.AND P3, PT, R8, UR7, PT ;  /* 0x0000000708007c0c */ /* 0x000fe4000bf66270 */
[----:B------:R-:W-:Y:S02]  /*54f0*/  FSEL R8, R39, -INF , !P1 ;  /* 0xff80000027087808 */ /* 0x000fe40004800000 */
[----:B------:R-:W-:Y:S02]  /*5500*/  FSEL R13, R37, -INF , !P1 ;  /* 0xff800000250d7808 */ /* 0x000fe40004800000 */
[----:B------:R-:W-:-:S02]  /*5510*/  ISETP.GE.AND P1, PT, R6, UR7, PT ;  /* 0x0000000706007c0c */ /* 0x000fc4000bf26270 */
[----:B------:R-:W-:Y:S02]  /*5520*/  FSEL R204, R35, -INF , !P6 ;  /* 0xff80000023cc7808 */ /* 0x000fe40007000000 */
[----:B------:R-:W-:Y:S02]  /*5530*/  FSEL R187, R33, -INF , !P6 ;  /* 0xff80000021bb7808 */ /* 0x000fe40007000000 */
[----:B------:R-:W-:Y:S02]  /*5540*/  FSEL R192, R30, -INF , !P5 ;  /* 0xff8000001ec07808 */ /* 0x000fe40006800000 */
[----:B------:R-:W-:Y:S02]  /*5550*/  FSEL R193, R28, -INF , !P5 ;  /* 0xff8000001cc17808 */ /* 0x000fe40006800000 */
[----:B------:R-:W-:Y:S02]  /*5560*/  FSEL R202, R31, -INF , !P4 ;  /* 0xff8000001fca7808 */ /* 0x000fe40006000000 */
[----:B------:R-:W-:-:S02]  /*5570*/  FSEL R189, R29, -INF , !P4 ;  /* 0xff8000001dbd7808 */ /* 0x000fc40006000000 */
[----:B------:R-:W-:Y:S02]  /*5580*/  FSEL R198, R78, -INF , !P3 ;  /* 0xff8000004ec67808 */ /* 0x000fe40005800000 */
[----:B------:R-:W-:Y:S02]  /*5590*/  FSEL R203, R76, -INF , !P3 ;  /* 0xff8000004ccb7808 */ /* 0x000fe40005800000 */
[----:B------:R-:W-:Y:S02]  /*55a0*/  FSEL R196, R79, -INF , !P2 ;  /* 0xff8000004fc47808 */ /* 0x000fe40005000000 */
[----:B------:R-:W-:Y:S02]  /*55b0*/  FSEL R201, R77, -INF , !P2 ;  /* 0xff8000004dc97808 */ /* 0x000fe40005000000 */
[----:B------:R-:W-:Y:S02]  /*55c0*/  FSEL R194, R74, -INF , !P1 ;  /* 0xff8000004ac27808 */ /* 0x000fe40004800000 */
[----:B------:R-:W-:Y:S01]  /*55d0*/  FSEL R199, R72, -INF , !P1 ;  /* 0xff80000048c77808 */ /* 0x000fe20004800000 */
[----:B------:R-:W-:Y:S06]  /*55e0*/  BAR.SYNC.DEFER_BLOCKING 0x0 ;  /* 0x0000000000007b1d */ /* 0x000fec0000010000 */
[----:B------:R-:W-:Y:S05]  /*55f0*/  @!P0 BRA `(.L_x_716) ;  /* 0x00000ef000008947 */ /* 0x000fea0003800000 */
[----:B------:R-:W-:-:S13]  /*5600*/  PLOP3.LUT P1, PT, PT, PT, UP6, 0x80, 0x0 ;  /* 0x000000000000781c */ /* 0x000fda0003f2f068 */
[----:B------:R-:W-:Y:S05]  /*5610*/  @!P1 BRA `(.L_x_717) ;  /* 0x0000049000009947 */ /* 0x000fea0003800000 */
[----:B------:R-:W1:Y:S01]  /*5620*/  I2F.RP R17, UR6 ;  /* 0x0000000600117d06 */ /* 0x000e620008209400 */
[----:B------:R-:W-:Y:S01]  /*5630*/  UIADD3 UR10, UR10, -0x80, URZ ;  /* 0xffffff800a0a7890 */ /* 0x000fe2000fffe03f */
[----:B------:R-:W-:Y:S01]  /*5640*/  IMAD.U32 R6, RZ, RZ, UR9 ;  /* 0x00000009ff067e24 */ /* 0x000fe2000f8e00ff */
[----:B------:R-:W-:-:S04]  /*5650*/  UMOV UR12, URZ ;  /* 0x0000003f000c7c82 */ /* 0x000fc80008000000 */
[----:B------:R-:W-:Y:S02]  /*5660*/  MOV R4, UR10 ;  /* 0x0000000a00047c02 */ /* 0x000fe40008000f00 */
[----:B------:R-:W-:Y:S02]  /*5670*/  IABS R6, R6 ;  /* 0x0000000600067213 */ /* 0x000fe40000000000 */
[----:B------:R-:W-:Y:S02]  /*5680*/  IABS R4, R4 ;  /* 0x0000000400047213 */ /* 0x000fe40000000000 */
[----:B------:R-:W2:Y:S01]  /*5690*/  R2UR UR8, R6 ;  /* 0x00000000060873c2 */ /* 0x000ea200000e0000 */
[----:B-1----:R-:W1:Y:S07]  /*56a0*/  MUFU.RCP R16, R17 ;  /* 0x0000001100107308 */ /* 0x002e6e0000001000 */
[----:B------:R-:W3:Y:S01]  /*56b0*/  R2UR UR5, R4 ;  /* 0x00000000040573c2 */ /* 0x000ee200000e0000 */
[----:B-1----:R-:W-:-:S06]  /*56c0*/  IADD3 R16, R16, 0xffffffe, RZ ;  /* 0x0ffffffe10107810 */ /* 0x002fcc0007ffe0ff */
[----:B------:R-:W1:Y:S02]  /*56d0*/  F2I.FTZ.U32.TRUNC.NTZ R16, R16 ;  /* 0x0000001000107305 */ /* 0x000e64000021f000 */
[----:B-1----:R-:W1:Y:S02]  /*56e0*/  R2UR UR13, R16 ;  /* 0x00000000100d73c2 */ /* 0x002e6400000e0000 */
[----:B-1----:R-:W-:-:S04]  /*56f0*/  UIADD3 UR4, URZ, -UR13, URZ ;  /* 0x8000000d3f047290 */ /* 0x002fc8000fffe03f */
[----:B------:R-:W-:-:S04]  /*5700*/  UIMAD UR4, UR4, UR6, URZ ;  /* 0x00000006040472a4 */ /* 0x000fc8000f8e023f */
[----:B------:R-:W-:-:S04]  /*5710*/  UIMAD.WIDE.U32 UR14, UR13, UR4, UR12 ;  /* 0x000000040d0e72a5 */ /* 0x000fc8000f8e000c */
[----:B--2---:R-:W-:Y:S02]  /*5720*/  UIMAD.WIDE.U32 UR12, UR15, UR8, URZ ;  /* 0x000000080f0c72a5 */ /* 0x004fe4000f8e003f */
[----:B---3--:R-:W-:Y:S02]  /*5730*/  UIMAD.WIDE.U32 UR14, UR15, UR5, URZ ;  /* 0x000000050f0e72a5 */ /* 0x008fe4000f8e003f */
[----:B------:R-:W-:-:S04]  /*5740*/  UIADD3 UR7, -UR13, URZ, URZ ;  /* 0x0000003f0d077290 */ /* 0x000fc8000fffe13f */
[----:B------:R-:W-:Y:S02]  /*5750*/  UIMAD UR7, UR6, UR7, UR8 ;  /* 0x00000007060772a4 */ /* 0x000fe4000f8e0208 */
[----:B------:R-:W-:Y:S02]  /*5760*/  UMOV UR11, UR15 ;  /* 0x0000000f000b7c82 */ /* 0x000fe40008000000 */
[----:B------:R-:W-:Y:S02]  /*5770*/  UIADD3 UR4, -UR11, URZ, URZ ;  /* 0x0000003f0b047290 */ /* 0x000fe4000fffe13f */
[----:B------:R-:W-:Y:S02]  /*5780*/  UISETP.GT.U32.AND UP2, UPT, UR6, UR7, UPT ;  /* 0x000000070600728c */ /* 0x000fe4000bf44070 */
[----:B------:R-:W-:-:S03]  /*5790*/  UIMAD UR5, UR6, UR4, UR5 ;  /* 0x00000004060572a4 */ /* 0x000fc6000f8e0205 */
[----:B------:R-:W-:Y:S02]  /*57a0*/  ULDC UR4, c[0x0][0x2d0] ;  /* 0x0000b40000047ab9 */ /* 0x000fe40000000800 */
[----:B------:R-:W-:Y:S02]  /*57b0*/  UISETP.GT.U32.AND UP0, UPT, UR6, UR5, UPT ;  /* 0x000000050600728c */ /* 0x000fe4000bf04070 */
[----:B------:R-:W-:Y:S02]  /*57c0*/  ULOP3.LUT UR9, UR9, UR4, URZ, 0x3c, !UPT ;  /* 0x0000000409097292 */ /* 0x000fe4000f8e3c3f */
[----:B------:R-:W-:Y:S02]  /*57d0*/  @!UP2 UIADD3 UR7, UR7, -UR6, URZ ;  /* 0x800000060707a290 */ /* 0x000fe4000fffe03f */
[----:B------:R-:W-:Y:S02]  /*57e0*/  ULOP3.LUT UR10, UR10, UR4, URZ, 0x3c, !UPT ;  /* 0x000000040a0a7292 */ /* 0x000fe4000f8e3c3f */
[----:B------:R-:W-:-:S02]  /*57f0*/  UISETP.GE.U32.AND UP4, UPT, UR7, UR6, UPT ;  /* 0x000000060700728c */ /* 0x000fc4000bf86070 */
[----:B------:R-:W-:Y:S02]  /*5800*/  UISETP.GE.AND UP1, UPT, UR9, URZ, UPT ;  /* 0x0000003f0900728c */ /* 0x000fe4000bf26270 */
[----:B------:R-:W-:Y:S02]  /*5810*/  @!UP0 UIADD3 UR5, UR5, -UR6, URZ ;  /* 0x8000000605058290 */ /* 0x000fe4000fffe03f */
[----:B------:R-:W-:Y:S02]  /*5820*/  @!UP0 UIADD3 UR11, UR11, 0x1, URZ ;  /* 0x000000010b0b8890 */ /* 0x000fe4000fffe03f */
[----:B------:R-:W-:Y:S02]  /*5830*/  UISETP.GE.U32.AND UP3, UPT, UR5, UR6, UPT ;  /* 0x000000060500728c */ /* 0x000fe4000bf66070 */
[----:B------:R-:W-:Y:S02]  /*5840*/  UISETP.GE.AND UP0, UPT, UR10, URZ, UPT ;  /* 0x0000003f0a00728c */ /* 0x000fe4000bf06270 */
[----:B------:R-:W-:-:S02]  /*5850*/  @!UP2 UIADD3 UR13, UR13, 0x1, URZ ;  /* 0x000000010d0da890 */ /* 0x000fc4000fffe03f */
[----:B------:R-:W-:Y:S02]  /*5860*/  UISETP.NE.AND UP2, UPT, URZ, UR4, UPT ;  /* 0x000000043f00728c */ /* 0x000fe4000bf45270 */
[----:B------:R-:W-:Y:S02]  /*5870*/  @UP4 UIADD3 UR13, UR13, 0x1, URZ ;  /* 0x000000010d0d4890 */ /* 0x000fe4000fffe03f */
[----:B------:R-:W-:Y:S02]  /*5880*/  ULOP3.LUT UR5, URZ, UR4, URZ, 0x33, !UPT ;  /* 0x000000043f057292 */ /* 0x000fe4000f8e333f */
[----:B------:R-:W-:Y:S02]  /*5890*/  @UP3 UIADD3 UR11, UR11, 0x1, URZ ;  /* 0x000000010b0b3890 */ /* 0x000fe4000fffe03f */
[----:B------:R-:W-:Y:S02]  /*58a0*/  @!UP1 UIADD3 UR13, -UR13, URZ, URZ ;  /* 0x0000003f0d0d9290 */ /* 0x000fe4000fffe13f */
[----:B------:R-:W-:-:S02]  /*58b0*/  @!UP0 UIADD3 UR11, -UR11, URZ, URZ ;  /* 0x0000003f0b0b8290 */ /* 0x000fc4000fffe13f */
[----:B------:R-:W-:Y:S02]  /*58c0*/  USEL UR13, UR5, UR13, !UP2 ;  /* 0x0000000d050d7287 */ /* 0x000fe4000d000000 */
[----:B------:R-:W-:Y:S02]  /*58d0*/  USEL UR5, UR5, UR11, !UP2 ;  /* 0x0000000b05057287 */ /* 0x000fe4000d000000 */
[----:B------:R-:W-:Y:S02]  /*58e0*/  UIMAD.WIDE UR6, UR13, 0x4, UR28 ;  /* 0x000000040d0678a5 */ /* 0x000fe4000f8e021c */
[----:B------:R-:W-:-:S04]  /*58f0*/  UIMAD.WIDE UR8, UR5, 0x4, UR28 ;  /* 0x00000004050878a5 */ /* 0x000fc8000f8e021c */
[----:B------:R-:W-:Y:S01]  /*5900*/  MOV R17, UR7 ;  /* 0x0000000700117c02 */ /* 0x000fe20008000f00 */
[----:B------:R-:W-:Y:S01]  /*5910*/  IMAD.U32 R16, RZ, RZ, UR6 ;  /* 0x00000006ff107e24 */ /* 0x000fe2000f8e00ff */
[----:B------:R-:W-:Y:S01]  /*5920*/  MOV R19, UR9 ;  /* 0x0000000900137c02 */ /* 0x000fe20008000f00 */
[----:B------:R-:W-:-:S03]  /*5930*/  IMAD.U32 R18, RZ, RZ, UR8 ;  /* 0x00000008ff127e24 */ /* 0x000fc6000f8e00ff */
[----:B------:R1:W2:Y:S04]  /*5940*/  LDG.E R17, [R16.64] ;  /* 0x0000001e10117981 */ /* 0x0002a8000c1e1900 */
[----:B------:R-:W2:Y:S01]  /*5950*/  LDG.E R4, [R18.64] ;  /* 0x0000001e12047981 */ /* 0x000ea2000c1e1900 */
[----:B------:R-:W-:Y:S02]  /*5960*/  UIADD3 UR13, UR13, -UR5, URZ ;  /* 0x800000050d0d7290 */ /* 0x000fe4000fffe03f */
[----:B------:R-:W-:Y:S02]  /*5970*/  UMOV UR7, 0x40 ;  /* 0x0000004000077882 */ /* 0x000fe40000000000 */
[----:B------:R-:W-:-:S03]  /*5980*/  UIMAD UR7, UR13, UR4, -UR7 ;  /* 0x000000040d0772a4 */ /* 0x000fc6000f8e0a07 */
[----:B------:R-:W-:Y:S02]  /*5990*/  ULDC.64 UR4, c[0x0][0x198] ;  /* 0x0000660000047ab9 */ /* 0x000fe40000000a00 */
[----:B------:R-:W-:Y:S02]  /*59a0*/  USHF.R.S32.HI UR6, URZ, 0x1f, UR7 ;  /* 0x0000001f3f067899 */ /* 0x000fe40008011407 */
[----:B------:R-:W-:Y:S02]  /*59b0*/  UIMAD.WIDE.U32 UR8, UR7, UR4, URZ ;  /* 0x00000004070872a5 */ /* 0x000fe4000f8e003f */
[----:B------:R-:W-:-:S04]  /*59c0*/  UIMAD UR6, UR6, UR4, URZ ;  /* 0x00000004060672a4 */ /* 0x000fc8000f8e023f */
[----:B------:R-:W-:Y:S01]  /*59d0*/  UIMAD UR5, UR7, UR5, UR6 ;  /* 0x00000005070572a4 */ /* 0x000fe2000f8e0206 */
[----:B-1----:R-:W-:-:S03]  /*59e0*/  MOV R16, UR8 ;  /* 0x0000000800107c02 */ /* 0x002fc60008000f00 */
[----:B------:R-:W-:Y:S02]  /*59f0*/  UIADD3 UR5, UR9, UR5, URZ ;  /* 0x0000000509057290 */ /* 0x000fe4000fffe03f */
[----:B------:R-:W-:-:S04]  /*5a00*/  IMAD.MOV.U32 R22, RZ, RZ, R16 ;  /* 0x000000ffff167224 */ /* 0x000fc800078e0010 */
[----:B------:R-:W-:Y:S01]  /*5a10*/  MOV R23, UR5 ;  /* 0x0000000500177c02 */ /* 0x000fe20008000f00 */
[----:B--2---:R-:W-:Y:S02]  /*5a20*/  IMAD.IADD R4, R4, 0x1, -R17 ;  /* 0x0000000104047824 */ /* 0x004fe400078e0a11 */
[----:B------:R-:W-:Y:S02]  /*5a30*/  IMAD.U32 R17, RZ, RZ, UR9 ;  /* 0x00000009ff117e24 */ /* 0x000fe4000f8e00ff */
[----:B------:R-:W-:Y:S01]  /*5a40*/  IMAD.WIDE.U32 R22, R4, c[0x0][0x180], R22 ;  /* 0x0000600004167a25 */ /* 0x000fe200078e0016 */
[----:B------:R-:W-:-:S05]  /*5a50*/  SHF.R.S32.HI R6, RZ, 0x1f, R4 ;  /* 0x0000001fff067819 */ /* 0x000fca0000011404 */
[----:B------:R-:W-:-:S04]  /*5a60*/  IMAD R17, R6, c[0x0][0x180], RZ ;  /* 0x0000600006117a24 */ /* 0x000fc800078e02ff */
[----:B------:R-:W-:-:S05]  /*5a70*/  IMAD R18, R4, c[0x0][0x184], R17 ;  /* 0x0000610004127a24 */ /* 0x000fca00078e0211 */
[----:B------:R-:W-:Y:S01]  /*5a80*/  IADD3 R18, R23, R18, RZ ;  /* 0x0000001217127210 */ /* 0x000fe20007ffe0ff */
[----:B------:R-:W-:Y:S01]  /*5a90*/  IMAD.MOV.U32 R23, RZ, RZ, R22 ;  /* 0x000000ffff177224 */ /* 0x000fe200078e0016 */
[----:B------:R-:W-:Y:S05]  /*5aa0*/  BRA `(.L_x_718) ;  /* 0x0000004000007947 */ /* 0x000fea0003800000 */
.L_x_717:
[----:B------:R-:W-:-:S04]  /*5ab0*/  ULEA UR22, -UR22, URZ, 0x6 ;  /* 0x0000003f16167291 */ /* 0x000fc8000f8e313f */
[----:B------:R-:W-:Y:S02]  /*5ac0*/  USHF.R.S32.HI UR4, URZ, 0x1f, UR22 ;  /* 0x0000001f3f047899 */ /* 0x000fe40008011416 */
[----:B------:R-:W-:-:S04]  /*5ad0*/  MOV R23, UR22 ;  /* 0x0000001600177c02 */ /* 0x000fc80008000f00 */
[----:B------:R-:W-:Y:S02]  /*5ae0*/  MOV R18, UR4 ;  /* 0x0000000400127c02 */ /* 0x000fe40008000f00 */
.L_x_718:
[----:B------:R-:W-:Y:S01]  /*5af0*/  ISETP.GE.AND P6, PT, R240, c[0x0][0x220], PT ;  /* 0x00008800f0007a0c */ /* 0x000fe20003fc6270 */
[----:B------:R-:W-:Y:S01]  /*5b00*/  BSSY B0, `(.L_x_719) ;  /* 0x000009b000007945 */ /* 0x000fe20003800000 */
[----:B------:R-:W-:Y:S02]  /*5b10*/  ISETP.GE.AND P5, PT, R237, c[0x0][0x220], PT ;  /* 0x00008800ed007a0c */ /* 0x000fe40003fa6270 */
[----:B------:R-:W-:Y:S02]  /*5b20*/  ISETP.GE.AND P4, PT, R236, c[0x0][0x220], PT ;  /* 0x00008800ec007a0c */ /* 0x000fe40003f86270 */
[----:B------:R-:W-:-:S07]  /*5b30*/  ISETP.GE.AND P3, PT, R235, c[0x0][0x220], PT ;  /* 0x00008800eb007a0c */ /* 0x000fce0003f66270 */
[-C--:B------:R-:W-:Y:S01]  /*5b40*/  @!P6 IADD3 R19, P1, R23, R166.reuse, RZ ;  /* 0x000000a61713e210 */ /* 0x080fe20007f3e0ff */
[----:B------:R1:W-:Y:S03]  /*5b50*/  @P6 STS.128 [R238+0x8000], RZ ;  /* 0x008000ffee006388 */ /* 0x0003e60000000c00 */
[----:B------:R-:W-:Y:S01]  /*5b60*/  @!P6 LEA R52, P2, R19, c[0x0][0x168], 0x1 ;  /* 0x00005a001334ea11 */ /* 0x000fe200078408ff */
[----:B------:R-:W-:Y:S01]  /*5b70*/  @!P6 IMAD.X R4, R18, 0x1, R165, P1 ;  /* 0x000000011204e824 */ /* 0x000fe200008e06a5 */
[----:B------:R-:W-:-:S04]  /*5b80*/  @!P5 IADD3 R17, P1, R23, R166, RZ ;  /* 0x000000a61711d210 */ /* 0x000fc80007f3e0ff */
[----:B------:R-:W-:Y:S01]  /*5b90*/  @!P6 LEA.HI.X R53, R19, c[0x0][0x16c], R4, 0x1, P2 ;  /* 0x00005b001335ea11 */ /* 0x000fe200010f0c04 */
[C-C-:B------:R-:W-:Y:S01]  /*5ba0*/  @!P5 IMAD.X R4, R18.reuse, 0x1, R165.reuse, P1 ;  /* 0x000000011204d824 */ /* 0x140fe200008e06a5 */
[----:B------:R-:W-:Y:S02]  /*5bb0*/  @!P5 LEA R36, P2, R17, c[0x0][0x168], 0x1 ;  /* 0x00005a001124da11 */ /* 0x000fe400078408ff */
[-C--:B------:R-:W-:Y:S01]  /*5bc0*/  @!P4 IADD3 R19, P1, R23, R166.reuse, RZ ;  /* 0x000000a61713c210 */ /* 0x080fe20007f3e0ff */
[----:B------:R-:W-:Y:S01]  /*5bd0*/  @!PT LDS RZ, [RZ] ;  /* 0x00000000fffff984 */ /* 0x000fe20000000800 */
[----:B------:R-:W-:Y:S01]  /*5be0*/  @!PT LDS RZ, [RZ] ;  /* 0x00000000fffff984 */ /* 0x000fe20000000800 */
[----:B------:R-:W-:Y:S01]  /*5bf0*/  @!PT LDS RZ, [RZ] ;  /* 0x00000000fffff984 */ /* 0x000fe20000000800 */
[----:B------:R1:W-:Y:S01]  /*5c00*/  @!P6 LDGSTS.E.BYPASS.LTC128B.128 [R238+0x8000], [R52.64] ;  /* 0x0800000034eeefae */ /* 0x0003e2000b901d5e */
[----:B------:R-:W-:Y:S02]  /*5c10*/  @!P5 LEA.HI.X R37, R17, c[0x0][0x16c], R4, 0x1, P2 ;  /* 0x00005b001125da11 */ /* 0x000fe400010f0c04 */
[----:B------:R-:W-:Y:S01]  /*5c20*/  @!P4 LEA R34, P2, R19, c[0x0][0x168], 0x1 ;  /* 0x00005a001322ca11 */ /* 0x000fe200078408ff */
[C-C-:B------:R-:W-:Y:S01]  /*5c30*/  @!P4 IMAD.X R4, R18.reuse, 0x1, R165.reuse, P1 ;  /* 0x000000011204c824 */ /* 0x140fe200008e06a5 */
[----:B------:R-:W-:Y:S01]  /*5c40*/  @!P3 IADD3 R17, P1, R23, R166, RZ ;  /* 0x000000a61711b210 */ /* 0x000fe20007f3e0ff */
[----:B------:R1:W-:Y:S03]  /*5c50*/  @P5 STS.128 [R238+0xa000], RZ ;  /* 0x00a000ffee005388 */ /* 0x0003e60000000c00 */
[----:B------:R-:W-:Y:S01]  /*5c60*/  @!P4 LEA.HI.X R35, R19, c[0x0][0x16c], R4, 0x1, P2 ;  /* 0x00005b001323ca11 */ /* 0x000fe200010f0c04 */
[----:B------:R-:W-:Y:S01]  /*5c70*/  @!P3 IMAD.X R4, R18, 0x1, R165, P1 ;  /* 0x000000011204b824 */ /* 0x000fe200008e06a5 */
[----:B------:R-:W-:Y:S01]  /*5c80*/  @!P3 LEA R32, P1, R17, c[0x0][0x168], 0x1 ;  /* 0x00005a001120ba11 */ /* 0x000fe200078208ff */
[----:B------:R-:W-:Y:S01]  /*5c90*/  @!PT LDS RZ, [RZ] ;  /* 0x00000000fffff984 */ /* 0x000fe20000000800 */
[----:B------:R-:W-:Y:S01]  /*5ca0*/  @!PT LDS RZ, [RZ] ;  /* 0x00000000fffff984 */ /* 0x000fe20000000800 */
[----:B------:R-:W-:Y:S01]  /*5cb0*/  @!PT LDS RZ, [RZ] ;  /* 0x00000000fffff984 */ /* 0x000fe20000000800 */
[----:B------:R1:W-:Y:S01]  /*5cc0*/  @!P5 LDGSTS.E.BYPASS.LTC128B.128 [R238+0xa000], [R36.64+0x80] ;  /* 0x0a00008024eedfae */ /* 0x0003e2000b901d5e */
[----:B------:R-:W-:-:S02]  /*5cd0*/  IADD3 R19, P2, R23, UR24, RZ ;  /* 0x0000001817137c10 */ /* 0x000fc4000ff5e0ff */
[----:B------:R-:W-:Y:S01]  /*5ce0*/  @!P3 LEA.HI.X R33, R17, c[0x0][0x16c], R4, 0x1, P1 ;  /* 0x00005b001121ba11 */ /* 0x000fe200008f0c04 */
[----:B------:R1:W-:Y:S01]  /*5cf0*/  @P4 STS.128 [R238+0xc000], RZ ;  /* 0x00c000ffee004388 */ /* 0x0003e20000000c00 */
[----:B------:R-:W-:Y:S02]  /*5d00*/  IADD3.X R16, R18, UR23, RZ, P2, !PT ;  /* 0x0000001712107c10 */ /* 0x000fe400097fe4ff */
[-C--:B------:R-:W-:Y:S01]  /*5d10*/  @!P6 IADD3 R25, P1, R19, R166.reuse, RZ ;  /* 0x000000a61319e210 */ /* 0x080fe20007f3e0ff */
[----:B------:R-:W-:Y:S01]  /*5d20*/  @!PT LDS RZ, [RZ] ;  /* 0x00000000fffff984 */ /* 0x000fe20000000800 */
[----:B------:R-:W-:Y:S01]  /*5d30*/  @!PT LDS RZ, [RZ] ;  /* 0x00000000fffff984 */ /* 0x000fe20000000800 */
[----:B------:R-:W-:Y:S01]  /*5d40*/  @!PT LDS RZ, [RZ] ;  /* 0x00000000fffff984 */ /* 0x000fe20000000800 */
[----:B------:R1:W-:Y:S03]  /*5d50*/  @!P4 LDGSTS.E.BYPASS.LTC128B.128 [R238+0xc000], [R34.64+0x100] ;  /* 0x0c00010022eecfae */ /* 0x0003e6000b901d5e */
[----:B------:R-:W-:Y:S01]  /*5d60*/  @!P6 LEA R40, P2, R25, c[0x0][0x168], 0x1 ;  /* 0x00005a001928ea11 */ /* 0x000fe200078408ff */
[C-C-:B------:R-:W-:Y:S01]  /*5d70*/  @!P6 IMAD.X R4, R16.reuse, 0x1, R165.reuse, P1 ;  /* 0x000000011004e824 */ /* 0x140fe200008e06a5 */
[-C--:B------:R-:W-:Y:S01]  /*5d80*/  @!P5 IADD3 R17, P1, R19, R166.reuse, RZ ;  /* 0x000000a61311d210 */ /* 0x080fe20007f3e0ff */
        /* <DEDUP_REMOVED lines=8> */
[----:B------:R-:W-:-:S02]  /*5e10*/  @!P4 IADD3 R25, P1, R19, R166, RZ ;  /* 0x000000a61319c210 */ /* 0x000fc40007f3e0ff */
[----:B------:R-:W-:Y:S01]  /*5e20*/  @!P5 LEA.HI.X R31, R17, c[0x0][0x16c], R4, 0x1, P2 ;  /* 0x00005b00111fda11 */ /* 0x000fe200010f0c04 */
[----:B------:R1:W-:Y:S01]  /*5e30*/  @P6 STS.128 [R238+0x8800], RZ ;  /* 0x008800ffee006388 */ /* 0x0003e20000000c00 */
[----:B------:R-:W-:Y:S01]  /*5e40*/  @!P4 LEA R28, P2, R25, c[0x0][0x168], 0x1 ;  /* 0x00005a00191cca11 */ /* 0x000fe200078408ff */
[C-C-:B------:R-:W-:Y:S01]  /*5e50*/  @!P4 IMAD.X R4, R16.reuse, 0x1, R165.reuse, P1 ;  /* 0x000000011004c824 */ /* 0x140fe200008e06a5 */
[----:B------:R-:W-:Y:S01]  /*5e60*/  @!P3 IADD3 R17, P1, R19, R166, RZ ;  /* 0x000000a61311b210 */ /* 0x000fe20007f3e0ff */
[----:B------:R-:W-:Y:S01]  /*5e70*/  @!PT LDS RZ, [RZ] ;  /* 0x00000000fffff984 */ /* 0x000fe20000000800 */
[----:B------:R-:W-:Y:S01]  /*5e80*/  @!PT LDS RZ, [RZ] ;  /* 0x00000000fffff984 */ /* 0x000fe20000000800 */
[----:B------:R-:W-:Y:S01]  /*5e90*/  @!PT LDS RZ, [RZ] ;  /* 0x00000000fffff984 */ /* 0x000fe20000000800 */
[----:B------:R1:W-:Y:S03]  /*5ea0*/  @!P6 LDGSTS.E.BYPASS.LTC128B.128 [R238+0x8800], [R40.64] ;  /* 0x0880000028eeefae */ /* 0x0003e6000b901d5e */
[----:B------:R-:W-:Y:S01]  /*5eb0*/  @!P4 LEA.HI.X R29, R25, c[0x0][0x16c], R4, 0x1, P2 ;  /* 0x00005b00191dca11 */ /* 0x000fe200010f0c04 */
[----:B------:R-:W-:Y:S01]  /*5ec0*/  @!P3 IMAD.X R4, R16, 0x1, R165, P1 ;  /* 0x000000011004b824 */ /* 0x000fe200008e06a5 */
[----:B------:R-:W-:Y:S01]  /*5ed0*/  @!P3 LEA R26, P1, R17, c[0x0][0x168], 0x1 ;  /* 0x00005a00111aba11 */ /* 0x000fe200078208ff */
[----:B------:R1:W-:Y:S01]  /*5ee0*/  @P5 STS.128 [R238+0xa800], RZ ;  /* 0x00a800ffee005388 */ /* 0x0003e20000000c00 */
[----:B------:R-:W-:-:S02]  /*5ef0*/  IADD3 R19, P2, R19, UR24, RZ ;  /* 0x0000001813137c10 */ /* 0x000fc4000ff5e0ff */
[----:B------:R-:W-:Y:S01]  /*5f00*/  @!P3 LEA.HI.X R27, R17, c[0x0][0x16c], R4, 0x1, P1 ;  /* 0x00005b00111bba11 */ /* 0x000fe200008f0c04 */
[----:B------:R-:W-:Y:S01]  /*5f10*/  @!PT LDS RZ, [RZ] ;  /* 0x00000000fffff984 */ /* 0x000fe20000000800 */
[----:B------:R-:W-:Y:S01]  /*5f20*/  @!PT LDS RZ, [RZ] ;  /* 0x00000000fffff984 */ /* 0x000fe20000000800 */
[----:B------:R-:W-:Y:S01]  /*5f30*/  @!PT LDS RZ, [RZ] ;  /* 0x00000000fffff984 */ /* 0x000fe20000000800 */
[----:B------:R1:W-:Y:S01]  /*5f40*/  @!P5 LDGSTS.E.BYPASS.LTC128B.128 [R238+0xa800], [R30.64+0x80] ;  /* 0x0a8000801eeedfae */ /* 0x0003e2000b901d5e */
[----:B------:R-:W-:Y:S02]  /*5f50*/  IADD3.X R16, R16, UR23, RZ, P2, !PT ;  /* 0x0000001710107c10 */ /* 0x000fe400097fe4ff */
[-C--:B------:R-:W-:Y:S01]  /*5f60*/  @!P6 IADD3 R17, P1, R19, R166.reuse, RZ ;  /* 0x000000a61311e210 */ /* 0x080fe20007f3e0ff */
[----:B------:R1:W-:Y:S03]  /*5f70*/  @P4 STS.128 [R238+0xc800], RZ ;  /* 0x00c800ffee004388 */ /* 0x0003e60000000c00 */
[----:B------:R-:W-:Y:S01]  /*5f80*/  @!P6 LEA R38, P2, R17, c[0x0][0x168], 0x1 ;  /* 0x00005a001126ea11 */ /* 0x000fe200078408ff */
[C-C-:B------:R-:W-:Y:S01]  /*5f90*/  @!P6 IMAD.X R4, R16.reuse, 0x1, R165.reuse, P1 ;  /* 0x000000011004e824 */ /* 0x140fe200008e06a5 */
[-C--:B------:R-:W-:Y:S01]  /*5fa0*/  @!P5 IADD3 R25, P1, R19, R166.reuse, RZ ;  /* 0x000000a61319d210 */ /* 0x080fe20007f3e0ff */
[----:B------:R-:W-:Y:S01]  /*5fb0*/  @!PT LDS RZ, [RZ] ;  /* 0x00000000fffff984 */ /* 0x000fe20000000800 */
[----:B------:R-:W-:Y:S01]  /*5fc0*/  @!PT LDS RZ, [RZ] ;  /* 0x00000000fffff984 */ /* 0x000fe20000000800 */
[----:B------:R-:W-:Y:S01]  /*5fd0*/  @!PT LDS RZ, [RZ] ;  /* 0x00000000fffff984 */ /* 0x000fe20000000800 */
[----:B------:R1:W-:Y:S03]  /*5fe0*/  @!P4 LDGSTS.E.BYPASS.LTC128B.128 [R238+0xc800], [R28.64+0x100] ;  /* 0x0c8001001ceecfae */ /* 0x0003e6000b901d5e */
[----:B------:R-:W-:Y:S01]  /*5ff0*/  @!P6 LEA.HI.X R39, R17, c[0x0][0x16c], R4, 0x1, P2 ;  /* 0x00005b001127ea11 */ /* 0x000fe200010f0c04 */
[----:B------:R-:W-:Y:S01]  /*6000*/  @!P5 IMAD.X R4, R16, 0x1, R165, P1 ;  /* 0x000000011004d824 */ /* 0x000fe200008e06a5 */
[----:B------:R-:W-:Y:S01]  /*6010*/  @!P4 IADD3 R17, P1, R19, R166, RZ ;  /* 0x000000a61311c210 */ /* 0x000fe20007f3e0ff */
[----:B------:R1:W-:Y:S01]  /*6020*/  @P3 STS.128 [R238+0xe800], RZ ;  /* 0x00e800ffee003388 */ /* 0x0003e20000000c00 */
[----:B------:R-:W-:-:S03]  /*6030*/  @!P5 LEA R24, P2, R25, c[0x0][0x168], 0x1 ;  /* 0x00005a001918da11 */ /* 0x000fc600078408ff */
[C-C-:B------:R-:W-:Y:S01]  /*6040*/  @!P4 IMAD.X R6, R16.reuse, 0x1, R165.reuse, P1 ;  /* 0x000000011006c824 */ /* 0x140fe200008e06a5 */
[----:B------:R-:W-:Y:S01]  /*6050*/  @!P5 LEA.HI.X R25, R25, c[0x0][0x16c], R4, 0x1, P2 ;  /* 0x00005b001919da11 */ /* 0x000fe200010f0c04 */
[----:B------:R-:W-:Y:S01]  /*6060*/  @!PT LDS RZ, [RZ] ;  /* 0x00000000fffff984 */ /* 0x000fe20000000800 */
[----:B------:R-:W-:Y:S01]  /*6070*/  @!PT LDS RZ, [RZ] ;  /* 0x00000000fffff984 */ /* 0x000fe20000000800 */
[----:B------:R-:W-:Y:S01]  /*6080*/  @!PT LDS RZ, [RZ] ;  /* 0x00000000fffff984 */ /* 0x000fe20000000800 */
[----:B------:R1:W-:Y:S01]  /*6090*/  @!P3 LDGSTS.E.BYPASS.LTC128B.128 [R238+0xe800], [R26.64+0x180] ;  /* 0x0e8001801aeebfae */ /* 0x0003e2000b901d5e */
[----:B------:R-:W-:Y:S02]  /*60a0*/  @!P4 LEA R54, P2, R17, c[0x0][0x168], 0x1 ;  /* 0x00005a001136ca11 */ /* 0x000fe400078408ff */
[----:B------:R-:W-:Y:S01]  /*60b0*/  @!P3 IADD3 R4, P1, R19, R166, RZ ;  /* 0x000000a61304b210 */ /* 0x000fe20007f3e0ff */
[----:B------:R1:W-:Y:S01]  /*60c0*/  @P6 STS.128 [R238+0x9000], RZ ;  /* 0x009000ffee006388 */ /* 0x0003e20000000c00 */
[----:B------:R-:W-:Y:S02]  /*60d0*/  @!P4 LEA.HI.X R55, R17, c[0x0][0x16c], R6, 0x1, P2 ;  /* 0x00005b001137ca11 */ /* 0x000fe400010f0c06 */
[----:B------:R-:W-:Y:S01]  /*60e0*/  IADD3 R19, P2, R19, UR24, RZ ;  /* 0x0000001813137c10 */ /* 0x000fe2000ff5e0ff */
[----:B------:R-:W-:Y:S01]  /*60f0*/  @!P3 IMAD.X R17, R16, 0x1, R165, P1 ;  /* 0x000000011011b824 */ /* 0x000fe200008e06a5 */
[----:B------:R-:W-:Y:S01]  /*6100*/  @!P3 LEA R56, P1, R4, c[0x0][0x168], 0x1 ;  /* 0x00005a000438ba11 */ /* 0x000fe200078208ff */
[----:B------:R-:W-:Y:S01]  /*6110*/  @!PT LDS RZ, [RZ] ;  /* 0x00000000fffff984 */ /* 0x000fe20000000800 */
[----:B------:R-:W-:Y:S01]  /*6120*/  @!PT LDS RZ, [RZ] ;  /* 0x00000000fffff984 */ /* 0x000fe20000000800 */
[----:B------:R-:W-:Y:S01]  /*6130*/  @!PT LDS RZ, [RZ] ;  /* 0x00000000fffff984 */ /* 0x000fe20000000800 */
[----:B------:R1:W-:Y:S01]  /*6140*/  @!P6 LDGSTS.E.BYPASS.LTC128B.128 [R238+0x9000], [R38.64] ;  /* 0x0900000026eeefae */ /* 0x0003e2000b901d5e */
[----:B------:R-:W-:-:S02]  /*6150*/  IADD3.X R16, R16, UR23, RZ, P2, !PT ;  /* 0x0000001710107c10 */ /* 0x000fc400097fe4ff */
[----:B------:R-:W-:Y:S01]  /*6160*/  @!P3 LEA.HI.X R57, R4, c[0x0][0x16c], R17, 0x1, P1 ;  /* 0x00005b000439ba11 */ /* 0x000fe200008f0c11 */
[----:B------:R1:W-:Y:S01]  /*6170*/  @P5 STS.128 [R238+0xb000], RZ ;  /* 0x00b000ffee005388 */ /* 0x0003e20000000c00 */
[----:B------:R-:W-:-:S03]  /*6180*/  @!P6 IADD3 R43, P1, R19, R166, RZ ;  /* 0x000000a6132be210 */ /* 0x000fc60007f3e0ff */
[----:B------:R-:W-:Y:S01]  /*6190*/  @!PT LDS RZ, [RZ] ;  /* 0x00000000fffff984 */ /* 0x000fe20000000800 */
[----:B------:R-:W-:Y:S01]  /*61a0*/  @!PT LDS RZ, [RZ] ;  /* 0x00000000fffff984 */ /* 0x000fe20000000800 */
[----:B------:R-:W-:Y:S01]  /*61b0*/  @!PT LDS RZ, [RZ] ;  /* 0x00000000fffff984 */ /* 0x000fe20000000800 */
[----:B------:R1:W-:Y:S01]  /*61c0*/  @!P5 LDGSTS.E.BYPASS.LTC128B.128 [R238+0xb000], [R24.64+0x80] ;  /* 0x0b00008018eedfae */ /* 0x0003e2000b901d5e */
        /* <DEDUP_REMOVED lines=13> */
[----:B------:R1:W-:Y:S02]  /*62a0*/  @P3 STS.128 [R238+0xf000], RZ ;  /* 0x00f000ffee003388 */ /* 0x0003e40000000c00 */
[----:B------:R-:W-:Y:S01]  /*62b0*/  @!P4 IMAD.X R17, R16, 0x1, R165, P1 ;  /* 0x000000011011c824 */ /* 0x000fe200008e06a5 */
[C---:B------:R-:W-:Y:S01]  /*62c0*/  @!P4 LEA R60, P1, R4.reuse, c[0x0][0x168], 0x1 ;  /* 0x00005a00043cca11 */ /* 0x040fe200078208ff */
[----:B------:R-:W-:Y:S01]  /*62d0*/  @!PT LDS RZ, [RZ] ;  /* 0x00000000fffff984 */ /* 0x000fe20000000800 */
[----:B------:R-:W-:Y:S01]  /*62e0*/  @!PT LDS RZ, [RZ] ;  /* 0x00000000fffff984 */ /* 0x000fe20000000800 */
[----:B------:R-:W-:Y:S01]  /*62f0*/  @!PT LDS RZ, [RZ] ;  /* 0x00000000fffff984 */ /* 0x000fe20000000800 */
[----:B------:R1:W-:Y:S03]  /*6300*/  @!P3 LDGSTS.E.BYPASS.LTC128B.128 [R238+0xf000], [R56.64+0x180] ;  /* 0x0f00018038eebfae */ /* 0x0003e6000b901d5e */
[----:B------:R-:W-:Y:S01]  /*6310*/  @!P4 LEA.HI.X R61, R4, c[0x0][0x16c], R17, 0x1, P1 ;  /* 0x00005b00043dca11 */ /* 0x000fe200008f0c11 */
        /* <DEDUP_REMOVED lines=17> */
[----:B------:R-:W-:-:S05]  /*6430*/  IADD3 R19, P1, R19, R166, RZ ;  /* 0x000000a613137210 */ /* 0x000fca0007f3e0ff */
[----:B------:R-:W-:Y:S01]  /*6440*/  IMAD.X R16, R16, 0x1, R165, P1 ;  /* 0x0000000110107824 */ /* 0x000fe200008e06a5 */
[----:B-1----:R-:W-:-:S04]  /*6450*/  LEA R24, P1, R19, c[0x0][0x168], 0x1 ;  /* 0x00005a0013187a11 */ /* 0x002fc800078208ff */
[----:B------:R-:W-:-:S05]  /*6460*/  LEA.HI.X R25, R19, c[0x0][0x16c], R16, 0x1, P1 ;  /* 0x00005b0013197a11 */ /* 0x000fca00008f0c10 */
[----:B------:R-:W-:Y:S01]  /*6470*/  @!PT LDS RZ, [RZ] ;  /* 0x00000000fffff984 */ /* 0x000fe20000000800 */
[----:B------:R-:W-:Y:S01]  /*6480*/  @!PT LDS RZ, [RZ] ;  /* 0x00000000fffff984 */ /* 0x000fe20000000800 */
[----:B------:R-:W-:Y:S01]  /*6490*/  @!PT LDS RZ, [RZ] ;  /* 0x00000000fffff984 */ /* 0x000fe20000000800 */
[----:B------:R1:W-:Y:S04]  /*64a0*/  LDGSTS.E.BYPASS.LTC128B.128 [R238+0xf800], [R24.64+0x180] ;  /* 0x0f80018018ee7fae */ /* 0x0003e8000b901d5e */
.L_x_720:
[----:B------:R-:W-:Y:S05]  /*64b0*/  BSYNC B0 ;  /* 0x0000000000007941 */ /* 0x000fea0003800000 */
.L_x_719:
[----:B------:R-:W0:Y:S01]  /*64c0*/  LDGDEPBAR ;  /* 0x00000000000079af */ /* 0x000e220000000000 */
[----:B------:R-:W-:-:S04]  /*64d0*/  IADD3 R166, P1, R23, R166, RZ ;  /* 0x000000a617a67210 */ /* 0x000fc80007f3e0ff */
[----:B------:R-:W-:Y:S02]  /*64e0*/  IADD3.X R165, R18, R165, RZ, P1, !PT ;  /* 0x000000a512a57210 */ /* 0x000fe40000ffe4ff */
.L_x_716:
[----:B------:R-:W-:Y:S02]  /*64f0*/  FMNMX.FTZ R16, R3, R49, !PT ;  /* 0x0000003103107209 */ /* 0x000fe40007810000 */
[----:B------:R-:W-:Y:S02]  /*6500*/  FMNMX.FTZ R17, R50, R51, !PT ;  /* 0x0000003332117209 */ /* 0x000fe40007810000 */
[----:B------:R-:W-:Y:S02]  /*6510*/  FMNMX.FTZ R16, R21, R16, !PT ;  /* 0x0000001015107209 */ /* 0x000fe40007810000 */
[----:B------:R-:W-:Y:S02]  /*6520*/  FMNMX.FTZ R17, R46, R17, !PT ;  /* 0x000000112e117209 */ /* 0x000fe40007810000 */
[----:B------:R-:W-:Y:S02]  /*6530*/  FMNMX.FTZ R16, R45, R16, !PT ;  /* 0x000000102d107209 */ /* 0x000fe40007810000 */
[----:B------:R-:W-:-:S02]  /*6540*/  FMNMX.FTZ R17, R2, R17, !PT ;  /* 0x0000001102117209 */ /* 0x000fc40007810000 */
        /* <DEDUP_REMOVED lines=24> */
[----:B------:R-:W-:Y:S01]  /*66d0*/  SHF.L.U32 R228, R0, 0x1, RZ ;  /* 0x0000000100e47819 */ /* 0x000fe200000006ff */
[----:B------:R-:W2:Y:S03]  /*66e0*/  SHFL.BFLY PT, R19, R16, 0x2, 0x1f ;  /* 0x0c401f0010137f89 */ /* 0x000ea600000e0000 */
[-C--:B------:R-:W-:Y:S01]  /*66f0*/  LEA R226, R7, R228.reuse, 0x1 ;  /* 0x000000e407e27211 */ /* 0x080fe200078e08ff */
[----:B------:R-:W3:Y:S01]  /*6700*/  SHFL.BFLY PT, R17, R6, 0x2, 0x1f ;  /* 0x0c401f0006117f89 */ /* 0x000ee200000e0000 */
[C---:B------:R-:W-:Y:S02]  /*6710*/  LEA R225, R5.reuse, R228, 0x1 ;  /* 0x000000e405e17211 */ /* 0x040fe400078e08ff */
[----:B------:R-:W-:Y:S01]  /*6720*/  LEA R224, R5, R226, 0x1 ;  /* 0x000000e205e07211 */ /* 0x000fe200078e08ff */
[----:B-1----:R-:W-:Y:S04]  /*6730*/  LDSM.16.MT88.4 R36, [R228+0x10000] ;  /* 0x01000000e424783b */ /* 0x002fe80000004200 */
[----:B------:R-:W-:Y:S04]  /*6740*/  LDSM.16.MT88.4 R52, [R225+0x10000] ;  /* 0x01000000e134783b */ /* 0x000fe80000004200 */
[----:B------:R-:W-:Y:S04]  /*6750*/  LDSM.16.MT88.4 R60, [R224+0x10000] ;  /* 0x01000000e03c783b */ /* 0x000fe80000004200 */
[----:B------:R-:W-:Y:S01]  /*6760*/  LDSM.16.MT88.4 R68, [R228+0x12000] ;  /* 0x01200000e444783b */ /* 0x000fe20000004200 */
[----:B--2---:R-:W-:-:S03]  /*6770*/  FMNMX.FTZ R19, R16, R19, !PT ;  /* 0x0000001310137209 */ /* 0x004fc60007810000 */
[----:B------:R-:W-:Y:S01]  /*6780*/  LDSM.16.MT88.4 R76, [R226+0x12000] ;  /* 0x01200000e24c783b */ /* 0x000fe20000004200 */
[----:B---3--:R-:W-:-:S03]  /*6790*/  FMNMX.FTZ R17, R6, R17, !PT ;  /* 0x0000001106117209 */ /* 0x008fc60007810000 */
[----:B------:R-:W1:Y:S04]  /*67a0*/  SHFL.BFLY PT, R164, R19, 0x1, 0x1f ;  /* 0x0c201f0013a47f89 */ /* 0x000e6800000e0000 */
[----:B------:R-:W2:Y:S04]  /*67b0*/  SHFL.BFLY PT, R4, R17, 0x1, 0x1f ;  /* 0x0c201f0011047f89 */ /* 0x000ea800000e0000 */
[----:B------:R-:W-:Y:S04]  /*67c0*/  LDSM.16.MT88.4 R84, [R225+0x12000] ;  /* 0x01200000e154783b */ /* 0x000fe80000004200 */
[----:B------:R-:W-:Y:S04]  /*67d0*/  LDSM.16.MT88.4 R92, [R224+0x12000] ;  /* 0x01200000e05c783b */ /* 0x000fe80000004200 */
[----:B------:R-:W-:Y:S04]  /*67e0*/  LDSM.16.MT88.4 R100, [R228+0x14000] ;  /* 0x01400000e464783b */ /* 0x000fe80000004200 */
[----:B------:R-:W-:Y:S01]  /*67f0*/  LDSM.16.MT88.4 R108, [R226+0x14000] ;  /* 0x01400000e26c783b */ /* 0x000fe20000004200 */
[----:B-1----:R-:W-:-:S03]  /*6800*/  FMNMX.FTZ R164, R19, R164, !PT ;  /* 0x000000a413a47209 */ /* 0x002fc60007810000 */
[----:B------:R-:W-:Y:S01]  /*6810*/  LDSM.16.MT88.4 R116, [R225+0x14000] ;  /* 0x01400000e174783b */ /* 0x000fe20000004200 */
[C---:B------:R-:W-:Y:S01]  /*6820*/  FSETP.NEU.FTZ.AND P1, PT, R164.reuse, -INF , PT ;  /* 0xff800000a400780b */ /* 0x040fe20003f3d000 */
[----:B------:R-:W-:Y:S02]  /*6830*/  FMUL.FTZ R200, R164, c[0x0][0x23c] ;  /* 0x00008f00a4c87a20 */ /* 0x000fe40000410000 */
[----:B------:R-:W-:Y:S03]  /*6840*/  LDSM.16.MT88.4 R124, [R224+0x14000] ;  /* 0x01400000e07c783b */ /* 0x000fe60000004200 */
[----:B------:R-:W-:Y:S01]  /*6850*/  FSEL R200, R200, RZ, P1 ;  /* 0x000000ffc8c87208 */ /* 0x000fe20000800000 */
[----:B------:R-:W-:Y:S04]  /*6860*/  LDSM.16.MT88.4 R132, [R228+0x16000] ;  /* 0x01600000e484783b */ /* 0x000fe80000004200 */
[--C-:B------:R-:W-:Y:S01]  /*6870*/  FFMA.FTZ R181, R3, c[0x0][0x23c], -R200.reuse ;  /* 0x00008f0003b57a23 */ /* 0x100fe200000108c8 */
[----:B--2---:R-:W-:Y:S01]  /*6880*/  FMNMX.FTZ R3, R17, R4, !PT ;  /* 0x0000000411037209 */ /* 0x004fe20007810000 */
[--C-:B------:R-:W-:Y:S01]  /*6890*/  FFMA.FTZ R175, R45, c[0x0][0x23c], -R200.reuse ;  /* 0x00008f002daf7a23 */ /* 0x100fe200000108c8 */
[----:B------:R-:W-:Y:S01]  /*68a0*/  LDSM.16.MT88.4 R156, [R226+0x16000] ;  /* 0x01600000e29c783b */ /* 0x000fe20000004200 */
[--C-:B------:R-:W-:Y:S01]  /*68b0*/  FFMA.FTZ R180, R49, c[0x0][0x23c], -R200.reuse ;  /* 0x00008f0031b47a23 */ /* 0x100fe200000108c8 */
[C---:B------:R-:W-:Y:S01]  /*68c0*/  FSETP.NEU.FTZ.AND P1, PT, R3.reuse, -INF , PT ;  /* 0xff8000000300780b */ /* 0x040fe20003f3d000 */
[----:B------:R-:W-:Y:S01]  /*68d0*/  FMUL.FTZ R191, R3, c[0x0][0x23c] ;  /* 0x00008f0003bf7a20 */ /* 0x000fe20000410000 */
[----:B------:R-:W-:Y:S01]  /*68e0*/  LDSM.16.MT88.4 R144, [R225+0x16000] ;  /* 0x01600000e190783b */ /* 0x000fe20000004200 */
[--C-:B------:R-:W-:Y:S01]  /*68f0*/  FFMA.FTZ R178, R21, c[0x0][0x23c], -R200.reuse ;  /* 0x00008f0015b27a23 */ /* 0x100fe200000108c8 */
[----:B------:R-:W-:Y:S01]  /*6900*/  MUFU.EX2 R181, R181 ;  /* 0x000000b500b57308 */ /* 0x000fe20000000800 */
[--C-:B------:R-:W-:Y:S01]  /*6910*/  FFMA.FTZ R179, R11, c[0x0][0x23c], -R200.reuse ;  /* 0x00008f000bb37a23 */ /* 0x100fe200000108c8 */
[----:B------:R-:W-:Y:S01]  /*6920*/  FSEL R191, R191, RZ, P1 ;  /* 0x000000ffbfbf7208 */ /* 0x000fe20000800000 */
[----:B------:R-:W-:Y:S01]  /*6930*/  LDSM.16.MT88.4 R4, [R224+0x16000] ;  /* 0x01600000e004783b */ /* 0x000fe20000004200 */
[--C-:B------:R-:W-:Y:S01]  /*6940*/  FFMA.FTZ R174, R15, c[0x0][0x23c], -R200.reuse ;  /* 0x00008f000fae7a23 */ /* 0x100fe200000108c8 */
[----:B------:R-:W-:Y:S01]  /*6950*/  LEA R244, P1, R166, c[0x0][0x168], 0x1 ;  /* 0x00005a00a6f47a11 */ /* 0x000fe200078208ff */
[--C-:B------:R-:W-:Y:S01]  /*6960*/  FFMA.FTZ R173, R9, c[0x0][0x23c], -R200.reuse ;  /* 0x00008f0009ad7a23 */ /* 0x100fe200000108c8 */
[----:B------:R-:W-:Y:S01]  /*6970*/  LDSM.16.MT88.4 R16, [R226+0x10800] ;  /* 0x01080000e210783b */ /* 0x000fe20000004200 */
[--C-:B------:R-:W-:Y:S01]  /*6980*/  FFMA.FTZ R185, R46, c[0x0][0x23c], -R191.reuse ;  /* 0x00008f002eb97a23 */ /* 0x100fe200000108bf */
[----:B------:R-:W1:Y:S01]  /*6990*/  MUFU.EX2 R180, R180 ;  /* 0x000000b400b47308 */ /* 0x000e620000000800 */
[--C-:B------:R-:W-:Y:S01]  /*69a0*/  FFMA.FTZ R183, R50, c[0x0][0x23c], -R191.reuse ;  /* 0x00008f0032b77a23 */ /* 0x100fe200000108bf */
[----:B------:R-:W2:Y:S01]  /*69b0*/  LDSM.16.MT88.4 R44, [R226+0x10000] ;  /* 0x01000000e22c783b */ /* 0x000ea20000004200 */
[----:B------:R-:W-:Y:S01]  /*69c0*/  FFMA.FTZ R182, R51, c[0x0][0x23c], -R191 ;  /* 0x00008f0033b67a23 */ /* 0x000fe200000108bf */
[----:B------:R-:W-:Y:S01]  /*69d0*/  LEA.HI.X R243, R166, c[0x0][0x16c], R165, 0x1, P1 ;  /* 0x00005b00a6f37a11 */ /* 0x000fe200008f0ca5 */
[--C-:B------:R-:W-:Y:S01]  /*69e0*/  FFMA.FTZ R176, R2, c[0x0][0x23c], -R191.reuse ;  /* 0x00008f0002b07a23 */ /* 0x100fe200000108bf */
[----:B------:R-:W-:Y:S01]  /*69f0*/  LDSM.16.MT88.4 R24, [R228+0x10800] ;  /* 0x01080000e418783b */ /* 0x000fe20000004200 */
[----:B------:R-:W-:Y:S01]  /*6a00*/  FFMA.FTZ R2, R13, c[0x0][0x23c], -R200 ;  /* 0x00008f000d027a23 */ /* 0x000fe200000108c8 */
[----:B------:R-:W-:Y:S01]  /*6a10*/  MUFU.EX2 R178, R178 ;  /* 0x000000b200b27308 */ /* 0x000fe20000000800 */
[--C-:B------:R-:W-:Y:S01]  /*6a20*/  FFMA.FTZ R177, R14, c[0x0][0x23c], -R191.reuse ;  /* 0x00008f000eb17a23 */ /* 0x100fe200000108bf */
[----:B------:R-:W-:Y:S01]  /*6a30*/  LDSM.16.MT88.4 R20, [R228+0x12800] ;  /* 0x01280000e414783b */ /* 0x000fe20000004200 */
[----:B------:R-:W-:-:S02]  /*6a40*/  FFMA.FTZ R172, R12, c[0x0][0x23c], -R191 ;  /* 0x00008f000cac7a23 */ /* 0x000fc400000108bf */
[--C-:B------:R-:W-:Y:S01]  /*6a50*/  FFMA.FTZ R167, R10, c[0x0][0x23c], -R191.reuse ;  /* 0x00008f000aa77a23 */ /* 0x100fe200000108bf */
[----:B------:R-:W3:Y:S01]  /*6a60*/  LDSM.16.MT88.4 R12, [R225+0x10800] ;  /* 0x01080000e10c783b */ /* 0x000ee20000004200 */
[--C-:B------:R-:W-:Y:S01]  /*6a70*/  FFMA.FTZ R0, R8, c[0x0][0x23c], -R191.reuse ;  /* 0x00008f0008007a23 */ /* 0x100fe200000108bf */
[----:B------:R-:W4:Y:S01]  /*6a80*/  MUFU.EX2 R175, R175 ;  /* 0x000000af00af7308 */ /* 0x000f220000000800 */
[----:B-1----:R-:W-:Y:S01]  /*6a90*/  F2FP.PACK_AB R148, R180, R181 ;  /* 0x000000b5b494723e */ /* 0x002fe200000000ff */
[----:B------:R-:W1:Y:S01]  /*6aa0*/  LDSM.16.MT88.4 R8, [R224+0x10800] ;  /* 0x01080000e008783b */ /* 0x000e620000004200 */
[--C-:B------:R-:W-:Y:S02]  /*6ab0*/  FFMA.FTZ R184, R195, c[0x0][0x23c], -R200.reuse ;  /* 0x00008f00c3b87a23 */ /* 0x100fe400000108c8 */
[--C-:B------:R-:W-:Y:S01]  /*6ac0*/  FFMA.FTZ R186, R193, c[0x0][0x23c], -R200.reuse ;  /* 0x00008f00c1ba7a23 */ /* 0x100fe200000108c8 */
[----:B------:R-:W-:Y:S01]  /*6ad0*/  LDSM.16.MT88.4 R168, [R226+0x12800] ;  /* 0x01280000e2a8783b */ /* 0x000fe20000004200 */
[--C-:B------:R-:W-:Y:S01]  /*6ae0*/  FFMA.FTZ R187, R187, c[0x0][0x23c], -R200.reuse ;  /* 0x00008f00bbbb7a23 */ /* 0x100fe200000108c8 */
[----:B------:R-:W-:Y:S01]  /*6af0*/  MUFU.EX2 R183, R183 ;  /* 0x000000b700b77308 */ /* 0x000fe20000000800 */
[----:B------:R-:W-:Y:S01]  /*6b00*/  FFMA.FTZ R189, R189, c[0x0][0x23c], -R200 ;  /* 0x00008f00bdbd7a23 */ /* 0x000fe200000108c8 */
[----:B------:R-:W-:Y:S01]  /*6b10*/  LDSM.16.MT88.4 R32, [R225+0x12800] ;  /* 0x01280000e120783b */ /* 0x000fe20000004200 */
[----:B------:R-:W-:-:S02]  /*6b20*/  FFMA.FTZ R190, R190, c[0x0][0x23c], -R191 ;  /* 0x00008f00bebe7a23 */ /* 0x000fc400000108bf */
[--C-:B------:R-:W-:Y:S01]  /*6b30*/  FFMA.FTZ R193, R204, c[0x0][0x23c], -R191.reuse ;  /* 0x00008f00ccc17a23 */ /* 0x100fe200000108bf */
[----:B------:R-:W-:Y:S01]  /*6b40*/  LDSM.16.MT88.4 R28, [R224+0x12800] ;  /* 0x01280000e01c783b */ /* 0x000fe20000004200 */
[--C-:B------:R-:W-:Y:S01]  /*6b50*/  FFMA.FTZ R192, R192, c[0x0][0x23c], -R191.reuse ;  /* 0x00008f00c0c07a23 */ /* 0x100fe200000108bf */
[----:B------:R-:W5:Y:S01]  /*6b60*/  MUFU.EX2 R182, R182 ;  /* 0x000000b600b67308 */ /* 0x000f620000000800 */
[----:B----4-:R-:W-:Y:S01]  /*6b70*/  F2FP.PACK_AB R150, R175, R178 ;  /* 0x000000b2af96723e */ /* 0x010fe200000000ff */
[----:B------:R-:W-:Y:S02]  /*6b80*/  FFMA.FTZ R195, R202, c[0x0][0x23c], -R191 ;  /* 0x00008f00cac37a23 */ /* 0x000fe400000108bf */
[--C-:B------:R-:W-:Y:S02]  /*6b90*/  FFMA.FTZ R202, R203, c[0x0][0x23c], -R200.reuse ;  /* 0x00008f00cbca7a23 */ /* 0x100fe400000108c8 */
[--C-:B------:R-:W-:Y:S02]  /*6ba0*/  FFMA.FTZ R201, R201, c[0x0][0x23c], -R200.reuse ;  /* 0x00008f00c9c97a23 */ /* 0x100fe400000108c8 */
[----:B------:R-:W-:Y:S01]  /*6bb0*/  MUFU.EX2 R185, R185 ;  /* 0x000000b900b97308 */ /* 0x000fe20000000800 */
[----:B------:R-:W-:-:S02]  /*6bc0*/  FFMA.FTZ R199, R199, c[0x0][0x23c], -R200 ;  /* 0x00008f00c7c77a23 */ /* 0x000fc400000108c8 */
[----:B------:R-:W-:Y:S02]  /*6bd0*/  FFMA.FTZ R200, R197, c[0x0][0x23c], -R200 ;  /* 0x00008f00c5c87a23 */ /* 0x000fe400000108c8 */
[--C-:B------:R-:W-:Y:S02]  /*6be0*/  FFMA.FTZ R197, R198, c[0x0][0x23c], -R191.reuse ;  /* 0x00008f00c6c57a23 */ /* 0x100fe400000108bf */
[--C-:B------:R-:W-:Y:S01]  /*6bf0*/  FFMA.FTZ R196, R196, c[0x0][0x23c], -R191.reuse ;  /* 0x00008f00c4c47a23 */ /* 0x100fe200000108bf */
[----:B------:R-:W4:Y:S01]  /*6c00*/  MUFU.EX2 R176, R176 ;  /* 0x000000b000b07308 */ /* 0x000f220000000800 */
[----:B-----5:R-:W-:Y:S01]  /*6c10*/  F2FP.PACK_AB R149, R182, R183 ;  /* 0x000000b7b695723e */ /* 0x020fe200000000ff */
[--C-:B------:R-:W-:Y:S02]  /*6c20*/  FFMA.FTZ R194, R194, c[0x0][0x23c], -R191.reuse ;  /* 0x00008f00c2c27a23 */ /* 0x100fe400000108bf */
[----:B------:R-:W-:Y:S02]  /*6c30*/  FFMA.FTZ R245, R188, c[0x0][0x23c], -R191 ;  /* 0x00008f00bcf57a23 */ /* 0x000fe400000108bf */
[----:B------:R-:W-:-:S02]  /*6c40*/  FADD.FTZ R181, R181, R180 ;  /* 0x000000b4b5b57221 */ /* 0x000fc40000010000 */
[----:B------:R-:W-:Y:S01]  /*6c50*/  MUFU.EX2 R179, R179 ;  /* 0x000000b300b37308 */ /* 0x000fe20000000800 */
[----:B------:R-:W-:Y:S02]  /*6c60*/  FADD.FTZ R182, R183, R182 ;  /* 0x000000b6b7b67221 */ /* 0x000fe40000010000 */
[----:B------:R-:W-:-:S04]  /*6c70*/  FADD.FTZ R178, R178, R181 ;  /* 0x000000b5b2b27221 */ /* 0x000fc80000010000 */
[----:B------:R-:W-:Y:S01]  /*6c80*/  FADD.FTZ R178, R175, R178 ;  /* 0x000000b2afb27221 */ /* 0x000fe20000010000 */
[----:B----4-:R-:W-:Y:S01]  /*6c90*/  F2FP.PACK_AB R151, R176, R185 ;  /* 0x000000b9b097723e */ /* 0x010fe200000000ff */
[----:B------:R-:W4:Y:S01]  /*6ca0*/  MUFU.EX2 R174, R174 ;  /* 0x000000ae00ae7308 */ /* 0x000f220000000800 */
[----:B------:R-:W-:-:S04]  /*6cb0*/  FADD.FTZ R185, R185, R182 ;  /* 0x000000b6b9b97221 */ /* 0x000fc80000010000 */
[----:B------:R-:W-:Y:S01]  /*6cc0*/  FADD.FTZ R176, R176, R185 ;  /* 0x000000b9b0b07221 */ /* 0x000fe20000010000 */
[C---:B--2---:R-:W-:Y:S02]  /*6cd0*/  HMMA.16816.F32 R40, R148.reuse, R44, RZ ;  /* 0x0000002c9428723c */ /* 0x044fe400000018ff */
[----:B------:R-:W-:Y:S06]  /*6ce0*/  MUFU.EX2 R173, R173 ;  /* 0x000000ad00ad7308 */ /* 0x000fec0000000800 */
[C---:B------:R-:W-:Y:S02]  /*6cf0*/  HMMA.16816.F32 R48, R148.reuse, R52, RZ ;  /* 0x000000349430723c */ /* 0x040fe400000018ff */
[----:B------:R-:W-:Y:S06]  /*6d00*/  MUFU.EX2 R2, R2 ;  /* 0x0000000200027308 */ /* 0x000fec0000000800 */
[C---:B------:R-:W-:Y:S02]  /*6d10*/  HMMA.16816.F32 R56, R148.reuse, R60, RZ ;  /* 0x0000003c9438723c */ /* 0x040fe400000018ff */
[----:B------:R-:W-:Y:S06]  /*6d20*/  MUFU.EX2 R177, R177 ;  /* 0x000000b100b17308 */ /* 0x000fec0000000800 */
[C---:B------:R-:W-:Y:S02]  /*6d30*/  HMMA.16816.F32 R44, R148.reuse, R46, RZ ;  /* 0x0000002e942c723c */ /* 0x040fe400000018ff */
[----:B------:R-:W2:Y:S06]  /*6d40*/  MUFU.EX2 R172, R172 ;  /* 0x000000ac00ac7308 */ /* 0x000eac0000000800 */
[C---:B------:R-:W-:Y:S02]  /*6d50*/  HMMA.16816.F32 R52, R148.reuse, R54, RZ ;  /* 0x000000369434723c */ /* 0x040fe400000018ff */
[----:B------:R-:W-:Y:S06]  /*6d60*/  MUFU.EX2 R167, R167 ;  /* 0x000000a700a77308 */ /* 0x000fec0000000800 */
[C---:B------:R-:W-:Y:S02]  /*6d70*/  HMMA.16816.F32 R60, R148.reuse, R62, RZ ;  /* 0x0000003e943c723c */ /* 0x040fe400000018ff */
[----:B------:R-:W5:Y:S06]  /*6d80*/  MUFU.EX2 R0, R0 ;  /* 0x0000000000007308 */ /* 0x000f6c0000000800 */
[C---:B------:R-:W-:Y:S02]  /*6d90*/  HMMA.16816.F32 R160, R148.reuse, R36, RZ ;  /* 0x0000002494a0723c */ /* 0x040fe400000018ff */
[----:B------:R-:W-:Y:S06]  /*6da0*/  MUFU.EX2 R184, R184 ;  /* 0x000000b800b87308 */ /* 0x000fec0000000800 */
[C---:B------:R-:W-:Y:S02]  /*6db0*/  HMMA.16816.F32 R64, R148.reuse, R68, RZ ;  /* 0x000000449440723c */ /* 0x040fe400000018ff */
[----:B------:R-:W1:Y:S06]  /*6dc0*/  MUFU.EX2 R187, R187 ;  /* 0x000000bb00bb7308 */ /* 0x000e6c0000000800 */
[C---:B------:R-:W-:Y:S02]  /*6dd0*/  HMMA.16816.F32 R72, R148.reuse, R76, RZ ;  /* 0x0000004c9448723c */ /* 0x040fe400000018ff */
[----:B------:R-:W-:Y:S06]  /*6de0*/  MUFU.EX2 R186, R186 ;  /* 0x000000ba00ba7308 */ /* 0x000fec0000000800 */
[C---:B------:R-:W-:Y:S02]  /*6df0*/  HMMA.16816.F32 R80, R148.reuse, R84, RZ ;  /* 0x000000549450723c */ /* 0x040fe400000018ff */
[----:B------:R-:W-:Y:S06]  /*6e00*/  MUFU.EX2 R189, R189 ;  /* 0x000000bd00bd7308 */ /* 0x000fec0000000800 */
[C---:B------:R-:W-:Y:S02]  /*6e10*/  HMMA.16816.F32 R88, R148.reuse, R92, RZ ;  /* 0x0000005c9458723c */ /* 0x040fe400000018ff */
[----:B------:R-:W-:Y:S06]  /*6e20*/  MUFU.EX2 R190, R190 ;  /* 0x000000be00be7308 */ /* 0x000fec0000000800 */
[C---:B------:R-:W-:Y:S02]  /*6e30*/  HMMA.16816.F32 R96, R148.reuse, R100, RZ ;  /* 0x000000649460723c */ /* 0x040fe400000018ff */
[----:B------:R-:W1:Y:S06]  /*6e40*/  MUFU.EX2 R193, R193 ;  /* 0x000000c100c17308 */ /* 0x000e6c0000000800 */
        /* <DEDUP_REMOVED lines=20> */
[C---:B------:R-:W-:Y:S08]  /*6f90*/  HMMA.16816.F32 R92, R148.reuse, R94, RZ ;  /* 0x0000005e945c723c */ /* 0x040ff000000018ff */
[C---:B------:R-:W-:Y:S08]  /*6fa0*/  HMMA.16816.F32 R100, R148.reuse, R102, RZ ;  /* 0x000000669464723c */ /* 0x040ff000000018ff */
[C---:B------:R-:W-:Y:S08]  /*6fb0*/  HMMA.16816.F32 R108, R148.reuse, R110, RZ ;  /* 0x0000006e946c723c */ /* 0x040ff000000018ff */
[C---:B------:R-:W-:Y:S08]  /*6fc0*/  HMMA.16816.F32 R116, R148.reuse, R118, RZ ;  /* 0x000000769474723c */ /* 0x040ff000000018ff */
[C---:B------:R-:W-:Y:S08]  /*6fd0*/  HMMA.16816.F32 R124, R148.reuse, R126, RZ ;  /* 0x0000007e947c723c */ /* 0x040ff000000018ff */
[C---:B------:R-:W-:Y:S08]  /*6fe0*/  HMMA.16816.F32 R132, R148.reuse, R134, RZ ;  /* 0x000000869484723c */ /* 0x040ff000000018ff */
[C---:B------:R-:W-:Y:S08]  /*6ff0*/  HMMA.16816.F32 R156, R148.reuse, R158, RZ ;  /* 0x0000009e949c723c */ /* 0x040ff000000018ff */
[C---:B------:R-:W-:Y:S08]  /*7000*/  HMMA.16816.F32 R144, R148.reuse, R146, RZ ;  /* 0x000000929490723c */ /* 0x040ff000000018ff */
[C---:B------:R-:W-:Y:S07]  /*7010*/  HMMA.16816.F32 R152, R148.reuse, R4, RZ ;  /* 0x000000049498723c */ /* 0x040fee00000018ff */
[----:B----4-:R-:W-:Y:S01]  /*7020*/  F2FP.PACK_AB R4, R174, R179 ;  /* 0x000000b3ae04723e */ /* 0x010fe200000000ff */
[----:B------:R-:W-:Y:S01]  /*7030*/  HMMA.16816.F32 R148, R148, R6, RZ ;  /* 0x000000069494723c */ /* 0x000fe200000018ff */
[----:B--2---:R-:W-:Y:S01]  /*7040*/  F2FP.PACK_AB R5, R172, R177 ;  /* 0x000000b1ac05723e */ /* 0x004fe200000000ff */
[----:B------:R-:W-:-:S02]  /*7050*/  FADD.FTZ R179, R179, R178 ;  /* 0x000000b2b3b37221 */ /* 0x000fc40000010000 */
[----:B------:R-:W-:Y:S02]  /*7060*/  FADD.FTZ R177, R177, R176 ;  /* 0x000000b0b1b17221 */ /* 0x000fe40000010000 */
[----:B------:R-:W-:Y:S01]  /*7070*/  FADD.FTZ R174, R174, R179 ;  /* 0x000000b3aeae7221 */ /* 0x000fe20000010000 */
[----:B------:R-:W-:Y:S01]  /*7080*/  F2FP.PACK_AB R6, R2, R173 ;  /* 0x000000ad0206723e */ /* 0x000fe200000000ff */
[----:B------:R-:W-:Y:S01]  /*7090*/  FADD.FTZ R172, R172, R177 ;  /* 0x000000b1acac7221 */ /* 0x000fe20000010000 */
[----:B-----5:R-:W-:Y:S01]  /*70a0*/  F2FP.PACK_AB R7, R0, R167 ;  /* 0x000000a70007723e */ /* 0x020fe200000000ff */
[----:B------:R-:W-:Y:S02]  /*70b0*/  FADD.FTZ R173, R173, R174 ;  /* 0x000000aeadad7221 */ /* 0x000fe40000010000 */
[----:B------:R-:W-:Y:S02]  /*70c0*/  FADD.FTZ R167, R167, R172 ;  /* 0x000000aca7a77221 */ /* 0x000fe40000010000 */
[----:B------:R-:W-:-:S02]  /*70d0*/  FADD.FTZ R173, R2, R173 ;  /* 0x000000ad02ad7221 */ /* 0x000fc40000010000 */
[----:B------:R-:W-:Y:S01]  /*70e0*/  HMMA.16816.F32 R40, R4, R16, R40 ;  /* 0x000000100428723c */ /* 0x000fe20000001828 */
[----:B------:R-:W-:-:S07]  /*70f0*/  FADD.FTZ R167, R0, R167 ;  /* 0x000000a700a77221 */ /* 0x000fce0000010000 */
[C---:B------:R-:W-:Y:S01]  /*7100*/  HMMA.16816.F32 R44, R4.reuse, R18, R44 ;  /* 0x00000012042c723c */ /* 0x040fe2000000182c */
[----:B------:R-:W2:Y:S07]  /*7110*/  LDSM.16.MT88.4 R16, [R228+0x14800] ;  /* 0x01480000e410783b */ /* 0x000eae0000004200 */
[C---:B---3--:R-:W-:Y:S08]  /*7120*/  HMMA.16816.F32 R48, R4.reuse, R12, R48 ;  /* 0x0000000c0430723c */ /* 0x048ff00000001830 */
[C---:B------:R-:W-:Y:S01]  /*7130*/  HMMA.16816.F32 R52, R4.reuse, R14, R52 ;  /* 0x0000000e0434723c */ /* 0x040fe20000001834 */
[----:B------:R-:W3:Y:S07]  /*7140*/  LDSM.16.MT88.4 R12, [R225+0x14800] ;  /* 0x01480000e10c783b */ /* 0x000eee0000004200 */
[C---:B-1----:R-:W-:Y:S08]  /*7150*/  HMMA.16816.F32 R56, R4.reuse, R8, R56 ;  /* 0x000000080438723c */ /* 0x042ff00000001838 */
[C---:B------:R-:W-:Y:S01]  /*7160*/  HMMA.16816.F32 R60, R4.reuse, R10, R60 ;  /* 0x0000000a043c723c */ /* 0x040fe2000000183c */
[----:B------:R-:W1:Y:S07]  /*7170*/  LDSM.16.MT88.4 R8, [R224+0x14800] ;  /* 0x01480000e008783b */ /* 0x000e6e0000004200 */
[C---:B------:R-:W-:Y:S08]  /*7180*/  HMMA.16816.F32 R160, R4.reuse, R24, R160 ;  /* 0x0000001804a0723c */ /* 0x040ff000000018a0 */
[C---:B--2---:R-:W-:Y:S08]  /*7190*/  HMMA.16816.F32 R96, R4.reuse, R16, R96 ;  /* 0x000000100460723c */ /* 0x044ff00000001860 */
        /* <DEDUP_REMOVED lines=8> */
[C---:B------:R-:W-:Y:S01]  /*7220*/  HMMA.16816.F32 R36, R4.reuse, R26, R36 ;  /* 0x0000001a0424723c */ /* 0x040fe20000001824 */
[----:B------:R-:W4:Y:S07]  /*7230*/  LDSM.16.MT88.4 R24, [R226+0x14800] ;  /* 0x01480000e218783b */ /* 0x000f2e0000004200 */
[C---:B------:R-:W-:Y:S08]  /*7240*/  HMMA.16816.F32 R64, R4.reuse, R20, R64 ;  /* 0x000000140440723c */ /* 0x040ff00000001840 */
[C---:B------:R-:W-:Y:S01]  /*7250*/  HMMA.16816.F32 R68, R4.reuse, R22, R68 ;  /* 0x000000160444723c */ /* 0x040fe20000001844 */
[----:B------:R-:W5:Y:S07]  /*7260*/  LDSM.16.MT88.4 R20, [R228+0x16800] ;  /* 0x01680000e414783b */ /* 0x000f6e0000004200 */
[C---:B--2---:R-:W-:Y:S08]  /*7270*/  HMMA.16816.F32 R136, R4.reuse, R16, R136 ;  /* 0x000000100488723c */ /* 0x044ff00000001888 */
[C---:B------:R-:W-:Y:S01]  /*7280*/  HMMA.16816.F32 R156, R4.reuse, R18, R156 ;  /* 0x00000012049c723c */ /* 0x040fe2000000189c */
[----:B------:R-:W-:Y:S07]  /*7290*/  LDSM.16.MT88.4 R16, [R228+0x13000] ;  /* 0x01300000e410783b */ /* 0x000fee0000004200 */
[C---:B---3--:R-:W-:Y:S08]  /*72a0*/  HMMA.16816.F32 R140, R4.reuse, R12, R140 ;  /* 0x0000000c048c723c */ /* 0x048ff0000000188c */
[C---:B------:R-:W-:Y:S01]  /*72b0*/  HMMA.16816.F32 R144, R4.reuse, R14, R144 ;  /* 0x0000000e0490723c */ /* 0x040fe20000001890 */
[----:B------:R-:W2:Y:S07]  /*72c0*/  LDSM.16.MT88.4 R12, [R226+0x11000] ;  /* 0x01100000e20c783b */ /* 0x000eae0000004200 */
[C---:B-1----:R-:W-:Y:S08]  /*72d0*/  HMMA.16816.F32 R152, R4.reuse, R8, R152 ;  /* 0x000000080498723c */ /* 0x042ff00000001898 */
[C---:B------:R-:W-:Y:S01]  /*72e0*/  HMMA.16816.F32 R148, R4.reuse, R10, R148 ;  /* 0x0000000a0494723c */ /* 0x040fe20000001894 */
[----:B------:R-:W1:Y:S07]  /*72f0*/  LDSM.16.MT88.4 R8, [R224+0x11000] ;  /* 0x01100000e008783b */ /* 0x000e6e0000004200 */
[C---:B------:R-:W-:Y:S08]  /*7300*/  HMMA.16816.F32 R72, R4.reuse, R168, R72 ;  /* 0x000000a80448723c */ /* 0x040ff00000001848 */
[C---:B------:R-:W-:Y:S01]  /*7310*/  HMMA.16816.F32 R76, R4.reuse, R170, R76 ;  /* 0x000000aa044c723c */ /* 0x040fe2000000184c */
[----:B------:R-:W-:Y:S07]  /*7320*/  LDSM.16.MT88.4 R168, [R225+0x13800] ;  /* 0x01380000e1a8783b */ /* 0x000fee0000004200 */
[C---:B------:R-:W-:Y:S08]  /*7330*/  HMMA.16816.F32 R80, R4.reuse, R32, R80 ;  /* 0x000000200450723c */ /* 0x040ff00000001850 */
[C---:B------:R-:W-:Y:S01]  /*7340*/  HMMA.16816.F32 R84, R4.reuse, R34, R84 ;  /* 0x000000220454723c */ /* 0x040fe20000001854 */
[----:B------:R-:W-:Y:S07]  /*7350*/  LDSM.16.MT88.4 R32, [R226+0x13000] ;  /* 0x01300000e220783b */ /* 0x000fee0000004200 */
[C---:B------:R-:W-:Y:S08]  /*7360*/  HMMA.16816.F32 R88, R4.reuse, R28, R88 ;  /* 0x0000001c0458723c */ /* 0x040ff00000001858 */
[C---:B------:R-:W-:Y:S01]  /*7370*/  HMMA.16816.F32 R92, R4.reuse, R30, R92 ;  /* 0x0000001e045c723c */ /* 0x040fe2000000185c */
[----:B------:R-:W-:Y:S07]  /*7380*/  LDSM.16.MT88.4 R28, [R224+0x13000] ;  /* 0x01300000e01c783b */ /* 0x000fee0000004200 */
[C---:B----4-:R-:W-:Y:S08]  /*7390*/  HMMA.16816.F32 R104, R4.reuse, R24, R104 ;  /* 0x000000180468723c */ /* 0x050ff00000001868 */
[C---:B------:R-:W-:Y:S01]  /*73a0*/  HMMA.16816.F32 R108, R4.reuse, R26, R108 ;  /* 0x0000001a046c723c */ /* 0x040fe2000000186c */
[----:B------:R-:W3:Y:S07]  /*73b0*/  LDSM.16.MT88.4 R24, [R228+0x11000] ;  /* 0x01100000e418783b */ /* 0x000eee0000004200 */
[C---:B-----5:R-:W-:Y:S08]  /*73c0*/  HMMA.16816.F32 R128, R4.reuse, R20, R128 ;  /* 0x000000140480723c */ /* 0x060ff00000001880 */
[----:B------:R-:W-:Y:S01]  /*73d0*/  HMMA.16816.F32 R132, R4, R22, R132 ;  /* 0x000000160484723c */ /* 0x000fe20000001884 */
[----:B------:R-:W-:Y:S06]  /*73e0*/  LDSM.16.MT88.4 R20, [R225+0x11000] ;  /* 0x01100000e114783b */ /* 0x000fec0000004200 */
[----:B------:R-:W-:Y:S01]  /*73f0*/  F2FP.PACK_AB R4, R187, R184 ;  /* 0x000000b8bb04723e */ /* 0x000fe200000000ff */
[----:B------:R-:W-:Y:S01]  /*7400*/  FADD.FTZ R184, R184, R173 ;  /* 0x000000adb8b87221 */ /* 0x000fe20000010000 */
[----:B------:R-:W-:Y:S01]  /*7410*/  F2FP.PACK_AB R5, R193, R190 ;  /* 0x000000bec105723e */ /* 0x000fe200000000ff */
[----:B------:R-:W-:Y:S01]  /*7420*/  FADD.FTZ R190, R190, R167 ;  /* 0x000000a7bebe7221 */ /* 0x000fe20000010000 */
[----:B------:R-:W-:Y:S01]  /*7430*/  F2FP.PACK_AB R6, R189, R186 ;  /* 0x000000babd06723e */ /* 0x000fe200000000ff */
[----:B------:R-:W-:Y:S01]  /*7440*/  FADD.FTZ R187, R187, R184 ;  /* 0x000000b8bbbb7221 */ /* 0x000fe20000010000 */
[----:B------:R-:W-:Y:S01]  /*7450*/  F2FP.PACK_AB R7, R195, R192 ;  /* 0x000000c0c307723e */ /* 0x000fe200000000ff */
[----:B------:R-:W-:-:S02]  /*7460*/  FADD.FTZ R193, R193, R190 ;  /* 0x000000bec1c17221 */ /* 0x000fc40000010000 */
[----:B------:R-:W-:Y:S02]  /*7470*/  FADD.FTZ R186, R186, R187 ;  /* 0x000000bbbaba7221 */ /* 0x000fe40000010000 */
[----:B------:R-:W-:Y:S02]  /*7480*/  FADD.FTZ R192, R192, R193 ;  /* 0x000000c1c0c07221 */ /* 0x000fe40000010000 */
[----:B--2---:R-:W-:Y:S01]  /*7490*/  HMMA.16816.F32 R40, R4, R12, R40 ;  /* 0x0000000c0428723c */ /* 0x004fe20000001828 */
[----:B------:R-:W-:Y:S02]  /*74a0*/  FADD.FTZ R189, R189, R186 ;  /* 0x000000babdbd7221 */ /* 0x000fe40000010000 */
[----:B------:R-:W-:-:S05]  /*74b0*/  FADD.FTZ R192, R195, R192 ;  /* 0x000000c0c3c07221 */ /* 0x000fca0000010000 */
[C---:B------:R-:W-:Y:S01]  /*74c0*/  HMMA.16816.F32 R44, R4.reuse, R14, R44 ;  /* 0x0000000e042c723c */ /* 0x040fe2000000182c */
[----:B------:R-:W2:Y:S07]  /*74d0*/  LDSM.16.MT88.4 R12, [R225+0x13000] ;  /* 0x01300000e10c783b */ /* 0x000eae0000004200 */
[C---:B-1----:R-:W-:Y:S08]  /*74e0*/  HMMA.16816.F32 R56, R4.reuse, R8, R56 ;  /* 0x000000080438723c */ /* 0x042ff00000001838 */
[C---:B------:R-:W-:Y:S01]  /*74f0*/  HMMA.16816.F32 R60, R4.reuse, R10, R60 ;  /* 0x0000000a043c723c */ /* 0x040fe2000000183c */
[----:B------:R-:W1:Y:S07]  /*7500*/  LDSM.16.MT88.4 R8, [R226+0x15000] ;  /* 0x01500000e208783b */ /* 0x000e6e0000004200 */
[C---:B------:R-:W-:Y:S08]  /*7510*/  HMMA.16816.F32 R64, R4.reuse, R16, R64 ;  /* 0x000000100440723c */ /* 0x040ff00000001840 */
[C---:B------:R-:W-:Y:S01]  /*7520*/  HMMA.16816.F32 R68, R4.reuse, R18, R68 ;  /* 0x000000120444723c */ /* 0x040fe20000001844 */
[----:B------:R-:W4:Y:S07]  /*7530*/  LDSM.16.MT88.4 R16, [R225+0x15000] ;  /* 0x01500000e110783b */ /* 0x000f2e0000004200 */
[C---:B---3--:R-:W-:Y:S08]  /*7540*/  HMMA.16816.F32 R160, R4.reuse, R24, R160 ;  /* 0x0000001804a0723c */ /* 0x048ff000000018a0 */
[C---:B--2---:R-:W-:Y:S08]  /*7550*/  HMMA.16816.F32 R80, R4.reuse, R12, R80 ;  /* 0x0000000c0450723c */ /* 0x044ff00000001850 */
[C---:B------:R-:W-:Y:S01]  /*7560*/  HMMA.16816.F32 R84, R4.reuse, R14, R84 ;  /* 0x0000000e0454723c */ /* 0x040fe20000001854 */
[----:B------:R-:W2:Y:S07]  /*7570*/  LDSM.16.MT88.4 R12, [R228+0x17000] ;  /* 0x01700000e40c783b */ /* 0x000eae0000004200 */
[C---:B-1----:R-:W-:Y:S08]  /*7580*/  HMMA.16816.F32 R104, R4.reuse, R8, R104 ;  /* 0x000000080468723c */ /* 0x042ff00000001868 */
[C---:B------:R-:W-:Y:S01]  /*7590*/  HMMA.16816.F32 R108, R4.reuse, R10, R108 ;  /* 0x0000000a046c723c */ /* 0x040fe2000000186c */
[----:B------:R-:W1:Y:S07]  /*75a0*/  LDSM.16.MT88.4 R8, [R226+0x17000] ;  /* 0x01700000e208783b */ /* 0x000e6e0000004200 */
[C---:B----4-:R-:W-:Y:S08]  /*75b0*/  HMMA.16816.F32 R112, R4.reuse, R16, R112 ;  /* 0x000000100470723c */ /* 0x050ff00000001870 */
[C---:B------:R-:W-:Y:S01]  /*75c0*/  HMMA.16816.F32 R116, R4.reuse, R18, R116 ;  /* 0x000000120474723c */ /* 0x040fe20000001874 */
[----:B------:R-:W3:Y:S07]  /*75d0*/  LDSM.16.MT88.4 R16, [R225+0x17000] ;  /* 0x01700000e110783b */ /* 0x000eee0000004200 */
[C---:B------:R-:W-:Y:S01]  /*75e0*/  HMMA.16816.F32 R36, R4.reuse, R26, R36 ;  /* 0x0000001a0424723c */ /* 0x040fe20000001824 */
[----:B------:R-:W4:Y:S07]  /*75f0*/  LDSM.16.MT88.4 R24, [R228+0x15000] ;  /* 0x01500000e418783b */ /* 0x000f2e0000004200 */
[C---:B------:R-:W-:Y:S08]  /*7600*/  HMMA.16816.F32 R48, R4.reuse, R20, R48 ;  /* 0x000000140430723c */ /* 0x040ff00000001830 */
[C---:B------:R-:W-:Y:S01]  /*7610*/  HMMA.16816.F32 R52, R4.reuse, R22, R52 ;  /* 0x000000160434723c */ /* 0x040fe20000001834 */
[----:B------:R-:W5:Y:S07]  /*7620*/  LDSM.16.MT88.4 R20, [R224+0x15000] ;  /* 0x01500000e014783b */ /* 0x000f6e0000004200 */
[C---:B------:R-:W-:Y:S08]  /*7630*/  HMMA.16816.F32 R88, R4.reuse, R28, R88 ;  /* 0x0000001c0458723c */ /* 0x040ff00000001858 */
[C---:B------:R-:W-:Y:S01]  /*7640*/  HMMA.16816.F32 R92, R4.reuse, R30, R92 ;  /* 0x0000001e045c723c */ /* 0x040fe2000000185c */
[----:B------:R-:W4:Y:S07]  /*7650*/  LDSM.16.MT88.4 R28, [R224+0x17000] ;  /* 0x01700000e01c783b */ /* 0x000f2e0000004200 */
[C---:B--2---:R-:W-:Y:S08]  /*7660*/  HMMA.16816.F32 R128, R4.reuse, R12, R128 ;  /* 0x0000000c0480723c */ /* 0x044ff00000001880 */
[C---:B------:R-:W-:Y:S01]  /*7670*/  HMMA.16816.F32 R132, R4.reuse, R14, R132 ;  /* 0x0000000e0484723c */ /* 0x040fe20000001884 */
[----:B------:R-:W2:Y:S07]  /*7680*/  LDSM.16.MT88.4 R12, [R228+0x11800] ;  /* 0x01180000e40c783b */ /* 0x000eae0000004200 */
[C---:B-1----:R-:W-:Y:S08]  /*7690*/  HMMA.16816.F32 R136, R4.reuse, R8, R136 ;  /* 0x000000080488723c */ /* 0x042ff00000001888 */
[C---:B------:R-:W-:Y:S01]  /*76a0*/  HMMA.16816.F32 R156, R4.reuse, R10, R156 ;  /* 0x0000000a049c723c */ /* 0x040fe2000000189c */
[----:B------:R-:W1:Y:S07]  /*76b0*/  LDSM.16.MT88.4 R8, [R225+0x11800] ;  /* 0x01180000e108783b */ /* 0x000e6e0000004200 */
[C---:B---3--:R-:W-:Y:S08]  /*76c0*/  HMMA.16816.F32 R140, R4.reuse, R16, R140 ;  /* 0x00000010048c723c */ /* 0x048ff0000000188c */
[C---:B------:R-:W-:Y:S01]  /*76d0*/  HMMA.16816.F32 R144, R4.reuse, R18, R144 ;  /* 0x000000120490723c */ /* 0x040fe20000001890 */
[----:B------:R-:W3:Y:S07]  /*76e0*/  LDSM.16.MT88.4 R16, [R228+0x13800] ;  /* 0x01380000e410783b */ /* 0x000eee0000004200 */
[C---:B------:R-:W-:Y:S08]  /*76f0*/  HMMA.16816.F32 R72, R4.reuse, R32, R72 ;  /* 0x000000200448723c */ /* 0x040ff00000001848 */
[C---:B------:R-:W-:Y:S01]  /*7700*/  HMMA.16816.F32 R76, R4.reuse, R34, R76 ;  /* 0x00000022044c723c */ /* 0x040fe2000000184c */
[----:B------:R-:W-:Y:S07]  /*7710*/  LDSM.16.MT88.4 R32, [R224+0x13800] ;  /* 0x01380000e020783b */ /* 0x000fee0000004200 */
[C---:B----4-:R-:W-:Y:S08]  /*7720*/  HMMA.16816.F32 R96, R4.reuse, R24, R96 ;  /* 0x000000180460723c */ /* 0x050ff00000001860 */
[C---:B------:R-:W-:Y:S01]  /*7730*/  HMMA.16816.F32 R100, R4.reuse, R26, R100 ;  /* 0x0000001a0464723c */ /* 0x040fe20000001864 */
[----:B------:R-:W4:Y:S07]  /*7740*/  LDSM.16.MT88.4 R24, [R226+0x11800] ;  /* 0x01180000e218783b */ /* 0x000f2e0000004200 */
[C---:B-----5:R-:W-:Y:S08]  /*7750*/  HMMA.16816.F32 R120, R4.reuse, R20, R120 ;  /* 0x000000140478723c */ /* 0x060ff00000001878 */
[C---:B------:R-:W-:Y:S01]  /*7760*/  HMMA.16816.F32 R124, R4.reuse, R22, R124 ;  /* 0x00000016047c723c */ /* 0x040fe2000000187c */
[----:B------:R-:W5:Y:S07]  /*7770*/  LDSM.16.MT88.4 R20, [R224+0x11800] ;  /* 0x01180000e014783b */ /* 0x000f6e0000004200 */
[C---:B------:R-:W-:Y:S08]  /*7780*/  HMMA.16816.F32 R152, R4.reuse, R28, R152 ;  /* 0x0000001c0498723c */ /* 0x040ff00000001898 */
        /* <DEDUP_REMOVED lines=23> */
[C---:B----4-:R-:W-:Y:S08]  /*7900*/  HMMA.16816.F32 R40, R4.reuse, R24, R40 ;  /* 0x000000180428723c */ /* 0x050ff00000001828 */
[C---:B------:R-:W-:Y:S01]  /*7910*/  HMMA.16816.F32 R44, R4.reuse, R26, R44 ;  /* 0x0000001a042c723c */ /* 0x040fe2000000182c */
[----:B------:R-:W4:Y:S07]  /*7920*/  LDSM.16.MT88.4 R24, [R225+0x15800] ;  /* 0x01580000e118783b */ /* 0x000f2e0000004200 */
[C---:B-----5:R-:W-:Y:S08]  /*7930*/  HMMA.16816.F32 R56, R4.reuse, R20, R56 ;  /* 0x000000140438723c */ /* 0x060ff00000001838 */
[C---:B------:R-:W-:Y:S01]  /*7940*/  HMMA.16816.F32 R60, R4.reuse, R22, R60 ;  /* 0x00000016043c723c */ /* 0x040fe2000000183c */
[----:B------:R-:W5:Y:S07]  /*7950*/  LDSM.16.MT88.4 R20, [R224+0x15800] ;  /* 0x01580000e014783b */ /* 0x000f6e0000004200 */
        /* <DEDUP_REMOVED lines=10> */
[C---:B------:R-:W-:Y:S08]  /*7a00*/  HMMA.16816.F32 R84, R4.reuse, R170, R84 ;  /* 0x000000aa0454723c */ /* 0x040ff00000001854 */
[C---:B------:R-:W-:Y:S08]  /*7a10*/  HMMA.16816.F32 R88, R4.reuse, R32, R88 ;  /* 0x000000200458723c */ /* 0x040ff00000001858 */
[C---:B------:R-:W-:Y:S08]  /*7a20*/  HMMA.16816.F32 R92, R4.reuse, R34, R92 ;  /* 0x00000022045c723c */ /* 0x040ff0000000185c */
[C---:B------:R-:W-:Y:S08]  /*7a30*/  HMMA.16816.F32 R104, R4.reuse, R28, R104 ;  /* 0x0000001c0468723c */ /* 0x040ff00000001868 */
[C---:B------:R-:W-:Y:S08]  /*7a40*/  HMMA.16816.F32 R108, R4.reuse, R30, R108 ;  /* 0x0000001e046c723c */ /* 0x040ff0000000186c */
[C---:B----4-:R-:W-:Y:S08]  /*7a50*/  HMMA.16816.F32 R112, R4.reuse, R24, R112 ;  /* 0x000000180470723c */ /* 0x050ff00000001870 */
[C---:B------:R-:W-:Y:S08]  /*7a60*/  HMMA.16816.F32 R116, R4.reuse, R26, R116 ;  /* 0x0000001a0474723c */ /* 0x040ff00000001874 */
[C---:B-----5:R-:W-:Y:S08]  /*7a70*/  HMMA.16816.F32 R120, R4.reuse, R20, R120 ;  /* 0x000000140478723c */ /* 0x060ff00000001878 */
[C---:B------:R-:W-:Y:S08]  /*7a80*/  HMMA.16816.F32 R124, R4.reuse, R22, R124 ;  /* 0x00000016047c723c */ /* 0x040ff0000000187c */
[C---:B--2---:R-:W-:Y:S08]  /*7a90*/  HMMA.16816.F32 R136, R4.reuse, R12, R136 ;  /* 0x0000000c0488723c */ /* 0x044ff00000001888 */
[C---:B------:R-:W-:Y:S08]  /*7aa0*/  HMMA.16816.F32 R156, R4.reuse, R14, R156 ;  /* 0x0000000e049c723c */ /* 0x040ff0000000189c */
[C---:B-1----:R-:W-:Y:S08]  /*7ab0*/  HMMA.16816.F32 R140, R4.reuse, R8, R140 ;  /* 0x00000008048c723c */ /* 0x042ff0000000188c */
[C---:B------:R-:W-:Y:S08]  /*7ac0*/  HMMA.16816.F32 R144, R4.reuse, R10, R144 ;  /* 0x0000000a0490723c */ /* 0x040ff00000001890 */
[C---:B---3--:R-:W-:Y:S08]  /*7ad0*/  HMMA.16816.F32 R152, R4.reuse, R16, R152 ;  /* 0x000000100498723c */ /* 0x048ff00000001898 */
[----:B------:R-:W-:Y:S01]  /*7ae0*/  HMMA.16816.F32 R148, R4, R18, R148 ;  /* 0x000000120494723c */ /* 0x000fe20000001894 */
[----:B------:R-:W-:Y:S07]  /*7af0*/  @!P0 BRA `(.L_x_721) ;  /* 0x0000472000008947 */ /* 0x000fee0003800000 */
[----:B------:R-:W-:Y:S01]  /*7b00*/  IABS R0, c[0x0][0x2d0] ;  /* 0x0000b40000007a13 */ /* 0x000fe20000000000 */
[----:B------:R-:W-:Y:S01]  /*7b10*/  ULDC.64 UR4, c[0x0][0x1a0] ;  /* 0x0000680000047ab9 */ /* 0x000fe20000000a00 */
[----:B------:R-:W-:Y:S01]  /*7b20*/  IABS R4, c[0x0][0x2d0] ;  /* 0x0000b40000047a13 */ /* 0x000fe20000000000 */
[----:B------:R-:W-:Y:S01]  /*7b30*/  ULEA UR8, -UR4, URZ, 0x6 ;  /* 0x0000003f04087291 */ /* 0x000fe2000f8e313f */
[----:B------:R-:W-:Y:S01]  /*7b40*/  MOV R165, R164 ;  /* 0x000000a400a57202 */ /* 0x000fe20000000f00 */
[----:B------:R-:W-:Y:S01]  /*7b50*/  IMAD.MOV.U32 R7, RZ, RZ, R0 ;  /* 0x000000ffff077224 */ /* 0x000fe200078e0000 */
[----:B------:R-:W1:Y:S01]  /*7b60*/  R2UR UR16, R4 ;  /* 0x00000000041073c2 */ /* 0x000e6200000e0000 */
[----:B------:R-:W-:-:S02]  /*7b70*/  UMOV UR34, URZ ;  /* 0x0000003f00227c82 */ /* 0x000fc40008000000 */
[----:B------:R-:W-:Y:S01]  /*7b80*/  UMOV UR32, URZ ;  /* 0x0000003f00207c82 */ /* 0x000fe20008000000 */
[----:B------:R-:W-:Y:S01]  /*7b90*/  IMAD.U32 R242, RZ, RZ, UR8 ;  /* 0x00000008fff27e24 */ /* 0x000fe2000f8e00ff */
[----:B------:R-:W-:Y:S02]  /*7ba0*/  USHF.R.S32.HI UR9, URZ, 0x1f, UR8 ;  /* 0x0000001f3f097899 */ /* 0x000fe40008011408 */
[----:B------:R-:W-:Y:S01]  /*7bb0*/  ULDC UR11, c[0x0][0x2d0] ;  /* 0x0000b400000b7ab9 */ /* 0x000fe20000000800 */
[----:B------:R-:W2:Y:S01]  /*7bc0*/  R2UR UR14, R7 ;  /* 0x00000000070e73c2 */ /* 0x000ea200000e0000 */
[----:B------:R-:W-:Y:S02]  /*7bd0*/  ULDC UR10, c[0x0][0x2d0] ;  /* 0x0000b400000a7ab9 */ /* 0x000fe40000000800 */
[----:B------:R-:W-:Y:S01]  /*7be0*/  MOV R239, UR9 ;  /* 0x0000000900ef7c02 */ /* 0x000fe20008000f00 */
[----:B------:R-:W-:Y:S02]  /*7bf0*/  UIADD3 UR26, UR26, -0x2, URZ ;  /* 0xfffffffe1a1a7890 */ /* 0x000fe4000fffe03f */
[----:B------:R-:W-:-:S02]  /*7c00*/  UISETP.NE.AND UP1, UPT, URZ, UR11, UPT ;  /* 0x0000000b3f00728c */ /* 0x000fc4000bf25270 */
[----:B------:R-:W-:Y:S02]  /*7c10*/  ULOP3.LUT UR15, URZ, UR11, URZ, 0x33, !UPT ;  /* 0x0000000b3f0f7292 */ /* 0x000fe4000f8e333f */
[----:B------:R-:W-:Y:S02]  /*7c20*/  UISETP.NE.AND UP0, UPT, URZ, UR10, UPT ;  /* 0x0000000a3f00728c */ /* 0x000fe4000bf05270 */
[----:B------:R-:W-:Y:S02]  /*7c30*/  ULOP3.LUT UR12, URZ, UR10, URZ, 0x33, !UPT ;  /* 0x0000000a3f0c7292 */ /* 0x000fe4000f8e333f */
[----:B------:R-:W-:Y:S01]  /*7c40*/  ULDC.64 UR8, c[0x0][0x1a0] ;  /* 0x0000680000087ab9 */ /* 0x000fe20000000a00 */
[----:B-1----:R-:W1:Y:S08]  /*7c50*/  I2F.RP R6, UR16 ;  /* 0x0000001000067d06 */ /* 0x002e700008209400 */
[----:B--2---:R-:W2:Y:S08]  /*7c60*/  I2F.RP R5, UR14 ;  /* 0x0000000e00057d06 */ /* 0x004eb00008209400 */
[----:B-1----:R-:W1:Y:S08]  /*7c70*/  MUFU.RCP R2, R6 ;  /* 0x0000000600027308 */ /* 0x002e700000001000 */
[----:B--2---:R-:W2:Y:S01]  /*7c80*/  MUFU.RCP R0, R5 ;  /* 0x0000000500007308 */ /* 0x004ea20000001000 */
[----:B-1----:R-:W-:-:S07]  /*7c90*/  IADD3 R2, R2, 0xffffffe, RZ ;  /* 0x0ffffffe02027810 */ /* 0x002fce0007ffe0ff */
[----:B------:R-:W1:Y:S01]  /*7ca0*/  F2I.FTZ.U32.TRUNC.NTZ R2, R2 ;  /* 0x0000000200027305 */ /* 0x000e62000021f000 */
[----:B--2---:R-:W-:-:S07]  /*7cb0*/  IADD3 R0, R0, 0xffffffe, RZ ;  /* 0x0ffffffe00007810 */ /* 0x004fce0007ffe0ff */
[----:B------:R-:W2:Y:S01]  /*7cc0*/  F2I.FTZ.U32.TRUNC.NTZ R0, R0 ;  /* 0x0000000000007305 */ /* 0x000ea2000021f000 */
[----:B-1----:R-:W1:Y:S08]  /*7cd0*/  R2UR UR35, R2 ;  /* 0x00000000022373c2 */ /* 0x002e7000000e0000 */
[----:B--2---:R2:W3:Y:S01]  /*7ce0*/  R2UR UR33, R0 ;  /* 0x00000000002173c2 */ /* 0x0044e200000e0000 */
[----:B-1----:R-:W-:-:S04]  /*7cf0*/  UIADD3 UR7, URZ, -UR35, URZ ;  /* 0x800000233f077290 */ /* 0x002fc8000fffe03f */
[----:B------:R-:W-:Y:S01]  /*7d00*/  UIMAD UR7, UR7, UR16, URZ ;  /* 0x00000010070772a4 */ /* 0x000fe2000f8e023f */
[----:B--2---:R-:W-:Y:S01]  /*7d10*/  IMAD.MOV.U32 R0, RZ, RZ, R3 ;  /* 0x000000ffff007224 */ /* 0x004fe200078e0003 */
[----:B---3--:R-:W-:Y:S02]  /*7d20*/  UIADD3 UR6, URZ, -UR33, URZ ;  /* 0x800000213f067290 */ /* 0x008fe4000fffe03f */
[----:B------:R-:W-:Y:S02]  /*7d30*/  UIMAD.WIDE.U32 UR34, UR35, UR7, UR34 ;  /* 0x00000007232272a5 */ /* 0x000fe4000f8e0022 */
[----:B------:R-:W-:-:S04]  /*7d40*/  UIMAD UR6, UR6, UR14, URZ ;  /* 0x0000000e060672a4 */ /* 0x000fc8000f8e023f */
[----:B------:R-:W-:Y:S02]  /*7d50*/  UIMAD.WIDE.U32 UR32, UR33, UR6, UR32 ;  /* 0x00000006212072a5 */ /* 0x000fe4000f8e0020 */
[----:B------:R-:W-:Y:S02]  /*7d60*/  UMOV UR17, UR35 ;  /* 0x0000002300117c82 */ /* 0x000fe40008000000 */
[----:B------:R-:W-:-:S03]  /*7d70*/  ULDC.64 UR6, c[0x0][0x198] ;  /* 0x0000660000067ab9 */ /* 0x000fc60000000a00 */
[----:B------:R-:W-:Y:S02]  /*7d80*/  UMOV UR13, UR33 ;  /* 0x00000021000d7c82 */ /* 0x000fe40008000000 */
.L_x_725:
[----:B------:R-:W-:Y:S04]  /*7d90*/  DEPBAR.LE SB0, 0x0 ;  /* 0x000080000000791a */ /* 0x000fe80000000000 */
[----:B------:R-:W-:Y:S01]  /*7da0*/  BAR.SYNC.DEFER_BLOCKING 0x0 ;  /* 0x0000000000007b1d */ /* 0x000fe20000010000 */
[----:B------:R-:W-:Y:S01]  /*7db0*/  PLOP3.LUT P0, PT, PT, PT, UP6, 0x80, 0x0 ;  /* 0x000000000000781c */ /* 0x000fe20003f0f068 */
[----:B------:R-:W-:Y:S01]  /*7dc0*/  IMAD.MOV.U32 R3, RZ, RZ, R242 ;  /* 0x000000ffff037224 */ /* 0x000fe200078e00f2 */
[----:B------:R-:W-:Y:S03]  /*7dd0*/  MOV R164, R239 ;  /* 0x000000ef00a47202 */ /* 0x000fe60000000f00 */
[----:B------:R-:W-:Y:S02]  /*7de0*/  UMOV UR21, UR5 ;  /* 0x0000000500157c82 */ /* 0x000fe40008000000 */
[----:B------:R-:W-:Y:S06]  /*7df0*/  UMOV UR22, UR4 ;  /* 0x0000000400167c82 */ /* 0x000fec0008000000 */
[----:B------:R-:W-:-:S05]  /*7e00*/  @!P0 BRA `(.L_x_722) ;  /* 0x0000047000008947 */ /* 0x000fca0003800000 */
[----:B------:R-:W-:Y:S04]  /*7e10*/  USHF.L.U32 UR21, UR26, 0x6, URZ ;  /* 0x000000061a157899 */ /* 0x000fe8000800063f */
[----:B------:R-:W-:Y:S02]  /*7e20*/  UIADD3 UR36, UR21, 0x40, URZ ;  /* 0x0000004015247890 */ /* 0x000fe4000fffe03f */
[----:B------:R-:W-:Y:S01]  /*7e30*/  IMAD.U32 R5, RZ, RZ, UR21 ;  /* 0x00000015ff057e24 */ /* 0x000fe2000f8e00ff */
[----:B------:R-:W-:Y:S03]  /*7e40*/  ULOP3.LUT UR21, UR21, UR11, URZ, 0x3c, !UPT ;  /* 0x0000000b15157292 */ /* 0x000fe6000f8e3c3f */
[----:B------:R-:W-:Y:S01]  /*7e50*/  IMAD.U32 R4, RZ, RZ, UR36 ;  /* 0x00000024ff047e24 */ /* 0x000fe2000f8e00ff */
[----:B------:R-:W-:Y:S01]  /*7e60*/  ULOP3.LUT UR36, UR36, UR11, URZ, 0x3c, !UPT ;  /* 0x0000000b24247292 */ /* 0x000fe2000f8e3c3f */
[----:B------:R-:W-:Y:S03]  /*7e70*/  IABS R2, R5 ;  /* 0x0000000500027213 */ /* 0x000fe60000000000 */
[----:B------:R-:W-:Y:S01]  /*7e80*/  IABS R3, R4 ;  /* 0x0000000400037213 */ /* 0x000fe20000000000 */
[----:B------:R-:W1:Y:S08]  /*7e90*/  R2UR UR32, R2 ;  /* 0x00000000022073c2 */ /* 0x000e7000000e0000 */
[----:B------:R-:W2:Y:S01]  /*7ea0*/  R2UR UR34, R3 ;  /* 0x00000000032273c2 */ /* 0x000ea200000e0000 */
[----:B-1----:R-:W-:Y:S07]  /*7eb0*/  UIMAD.WIDE.U32 UR40, UR17, UR32, URZ ;  /* 0x00000020112872a5 */ /* 0x002fee000f8e003f */
[----:B------:R-:W-:Y:S02]  /*7ec0*/  UMOV UR35, UR41 ;  /* 0x0000002900237c82 */ /* 0x000fe40008000000 */
[----:B--2---:R-:W-:Y:S02]  /*7ed0*/  UIMAD.WIDE.U32 UR38, UR17, UR34, URZ ;  /* 0x00000022112672a5 */ /* 0x004fe4000f8e003f */
[----:B------:R-:W-:Y:S04]  /*7ee0*/  UIADD3 UR22, -UR35, URZ, URZ ;  /* 0x0000003f23167290 */ /* 0x000fe8000fffe13f */
[----:B------:R-:W-:Y:S02]  /*7ef0*/  UIMAD UR32, UR16, UR22, UR32 ;  /* 0x00000016102072a4 */ /* 0x000fe4000f8e0220 */
[----:B------:R-:W-:Y:S02]  /*7f00*/  UMOV UR37, UR39 ;  /* 0x0000002700257c82 */ /* 0x000fe40008000000 */
[----:B------:R-:W-:Y:S02]  /*7f10*/  UIADD3 UR33, -UR37, URZ, URZ ;  /* 0x0000003f25217290 */ /* 0x000fe4000fffe13f */
[----:B------:R-:W-:Y:S02]  /*7f20*/  UISETP.GT.U32.AND UP2, UPT, UR16, UR32, UPT ;  /* 0x000000201000728c */ /* 0x000fe4000bf44070 */
[----:B------:R-:W-:Y:S04]  /*7f30*/  UIMAD UR34, UR16, UR33, UR34 ;  /* 0x00000021102272a4 */ /* 0x000fe8000f8e0222 */
[----:B------:R-:W-:Y:S05]  /*7f40*/  UISETP.GT.U32.AND UP3, UPT, UR16, UR34, UPT ;  /* 0x000000221000728c */ /* 0x000fea000bf64070 */
[----:B------:R-:W-:Y:S02]  /*7f50*/  @!UP2 UIADD3 UR32, UR32, -UR16, URZ ;  /* 0x800000102020a290 */ /* 0x000fe4000fffe03f */
[----:B------:R-:W-:Y:S02]  /*7f60*/  @!UP2 UIADD3 UR35, UR35, 0x1, URZ ;  /* 0x000000012323a890 */ /* 0x000fe4000fffe03f */
[----:B------:R-:W-:Y:S02]  /*7f70*/  UISETP.GE.U32.AND UP4, UPT, UR32, UR16, UPT ;  /* 0x000000102000728c */ /* 0x000fe4000bf86070 */
[----:B------:R-:W-:Y:S02]  /*7f80*/  @!UP3 UIADD3 UR34, UR34, -UR16, URZ ;  /* 0x800000102222b290 */ /* 0x000fe4000fffe03f */
[----:B------:R-:W-:Y:S02]  /*7f90*/  @!UP3 UIADD3 UR37, UR37, 0x1, URZ ;  /* 0x000000012525b890 */ /* 0x000fe4000fffe03f */
[----:B------:R-:W-:Y:S02]  /*7fa0*/  UISETP.GE.U32.AND UP5, UPT, UR34, UR16, UPT ;  /* 0x000000102200728c */ /* 0x000fe4000bfa6070 */
[----:B------:R-:W-:Y:S02]  /*7fb0*/  UISETP.GE.AND UP3, UPT, UR36, URZ, UPT ;  /* 0x0000003f2400728c */ /* 0x000fe4000bf66270 */
[----:B------:R-:W-:Y:S02]  /*7fc0*/  UISETP.GE.AND UP2, UPT, UR21, URZ, UPT ;  /* 0x0000003f1500728c */ /* 0x000fe4000bf46270 */
[----:B------:R-:W-:Y:S05]  /*7fd0*/  @UP4 UIADD3 UR35, UR35, 0x1, URZ ;  /* 0x0000000123234890 */ /* 0x000fea000fffe03f */
[----:B------:R-:W-:Y:S04]  /*7fe0*/  @UP5 UIADD3 UR37, UR37, 0x1, URZ ;  /* 0x0000000125255890 */ /* 0x000fe8000fffe03f */
[----:B------:R-:W-:Y:S02]  /*7ff0*/  @!UP3 UIADD3 UR37, -UR37, URZ, URZ ;  /* 0x0000003f2525b290 */ /* 0x000fe4000fffe13f */
[----:B------:R-:W-:Y:S02]  /*8000*/  @!UP2 UIADD3 UR35, -UR35, URZ, URZ ;  /* 0x0000003f2323a290 */ /* 0x000fe4000fffe13f */
[----:B------:R-:W-:Y:S02]  /*8010*/  USEL UR37, UR15, UR37, !UP1 ;  /* 0x000000250f257287 */ /* 0x000fe4000c800000 */
[----:B------:R-:W-:Y:S04]  /*8020*/  USEL UR35, UR15, UR35, !UP1 ;  /* 0x000000230f237287 */ /* 0x000fe8000c800000 */
[----:B------:R-:W-:Y:S02]  /*8030*/  IMAD.U32 R3, RZ, RZ, UR37 ;  /* 0x00000025ff037e24 */ /* 0x000fe4000f8e00ff */
[----:B------:R-:W-:Y:S01]  /*8040*/  MOV R2, UR35 ;  /* 0x0000002300027c02 */ /* 0x000fe20008000f00 */
[----:B------:R-:W-:Y:S02]  /*8050*/  IMAD.U32 R4, RZ, RZ, UR35 ;  /* 0x00000023ff047e24 */ /* 0x000fe4000f8e00ff */
[----:B------:R-:W-:Y:S02]  /*8060*/  LEA R8, P0, R3, UR28, 0x2 ;  /* 0x0000001c03087c11 */ /* 0x000fe4000f8010ff */
[----:B------:R-:W-:Y:S02]  /*8070*/  LEA R6, P1, R2, UR28, 0x2 ;  /* 0x0000001c02067c11 */ /* 0x000fe4000f8210ff */
[----:B------:R-:W1:Y:S01]  /*8080*/  R2UR UR32, R8 ;  /* 0x00000000082073c2 */ /* 0x000e6200000e0000 */
[----:B------:R-:W-:Y:S02]  /*8090*/  MOV R2, UR37 ;  /* 0x0000002500027c02 */ /* 0x000fe40008000f00 */
[----:B------:R-:W-:Y:S02]  /*80a0*/  LEA.HI.X.SX32 R7, R4, UR29, 0x2, P1 ;  /* 0x0000001d04077c11 */ /* 0x000fe400088f16ff */
[----:B------:R-:W-:Y:S03]  /*80b0*/  LEA.HI.X.SX32 R9, R2, UR29, 0x2, P0 ;  /* 0x0000001d02097c11 */ /* 0x000fe600080f16ff */
[----:B------:R-:W2:Y:S08]  /*80c0*/  R2UR UR38, R6 ;  /* 0x00000000062673c2 */ /* 0x000eb000000e0000 */
[----:B------:R-:W3:Y:S08]  /*80d0*/  R2UR UR39, R7 ;  /* 0x00000000072773c2 */ /* 0x000ef000000e0000 */
[----:B------:R-:W4:Y:S01]  /*80e0*/  R2UR UR33, R9 ;  /* 0x00000000092173c2 */ /* 0x000f2200000e0000 */
[----:B-1----:R-:W-:Y:S01]  /*80f0*/  IMAD.U32 R10, RZ, RZ, UR32 ;  /* 0x00000020ff0a7e24 */ /* 0x002fe2000f8e00ff */
[----:B------:R-:W-:Y:S04]  /*8100*/  UIADD3 UR32, UR37, -UR35, URZ ;  /* 0x8000002325207290 */ /* 0x000fe8000fffe03f */
[----:B------:R-:W-:Y:S01]  /*8110*/  UIMAD UR32, UR32, UR11, -0x40 ;  /* 0xffffffc0202074a4 */ /* 0x000fe2000f8e020b */
[----:B--2---:R-:W-:Y:S03]  /*8120*/  IMAD.U32 R12, RZ, RZ, UR38 ;  /* 0x00000026ff0c7e24 */ /* 0x004fe6000f8e00ff */
[----:B------:R-:W-:Y:S02]  /*8130*/  USHF.R.S32.HI UR22, URZ, 0x1f, UR32 ;  /* 0x0000001f3f167899 */ /* 0x000fe40008011420 */
[----:B------:R-:W-:Y:S01]  /*8140*/  UIMAD UR21, UR9, UR32, URZ ;  /* 0x00000020091572a4 */ /* 0x000fe2000f8e023f */
[----:B---3--:R-:W-:Y:S03]  /*8150*/  MOV R13, UR39 ;  /* 0x00000027000d7c02 */ /* 0x008fe60008000f00 */
[----:B------:R-:W-:Y:S03]  /*8160*/  UIMAD UR21, UR22, UR8, UR21 ;  /* 0x00000008161572a4 */ /* 0x000fe6000f8e0215 */
[----:B------:R-:W-:Y:S01]  /*8170*/  UMOV UR22, UR8 ;  /* 0x0000000800167c82 */ /* 0x000fe20008000000 */
[----:B------:R-:W2:Y:S01]  /*8180*/  LDG.E R3, [R12.64] ;  /* 0x0000001e0c037981 */ /* 0x000ea2000c1e1900 */
[----:B----4-:R-:W-:Y:S01]  /*8190*/  MOV R11, UR33 ;  /* 0x00000021000b7c02 */ /* 0x010fe20008000f00 */
[----:B------:R-:W-:Y:S04]  /*81a0*/  UIMAD.WIDE.U32 UR32, UR8, UR32, URZ ;  /* 0x00000020082072a5 */ /* 0x000fe8000f8e003f */
[----:B------:R-:W2:Y:S01]  /*81b0*/  LDG.E R2, [R10.64] ;  /* 0x0000001e0a027981 */ /* 0x000ea2000c1e1900 */
[----:B------:R-:W-:Y:S01]  /*81c0*/  UIADD3 UR21, UR33, UR21, URZ ;  /* 0x0000001521157290 */ /* 0x000fe2000fffe03f */
[----:B------:R-:W-:Y:S01]  /*81d0*/  IMAD.U32 R5, RZ, RZ, UR33 ;  /* 0x00000021ff057e24 */ /* 0x000fe2000f8e00ff */
[----:B------:R-:W-:Y:S04]  /*81e0*/  MOV R4, UR32 ;  /* 0x0000002000047c02 */ /* 0x000fe80008000f00 */
[----:B------:R-:W-:Y:S01]  /*81f0*/  MOV R5, UR21 ;  /* 0x0000001500057c02 */ /* 0x000fe20008000f00 */
[----:B------:R-:W-:Y:S01]  /*8200*/  UMOV UR21, UR9 ;  /* 0x0000000900157c82 */ /* 0x000fe20008000000 */
[----:B--2---:R-:W-:Y:S04]  /*8210*/  IMAD.IADD R3, R3, 0x1, -R2 ;  /* 0x0000000103037824 */ /* 0x004fe800078e0a02 */
[C---:B------:R-:W-:Y:S01]  /*8220*/  IMAD.WIDE.U32 R4, R3.reuse, c[0x0][0x188], R4 ;  /* 0x0000620003047a25 */ /* 0x040fe200078e0004 */
[----:B------:R-:W-:Y:S05]  /*8230*/  SHF.R.S32.HI R164, RZ, 0x1f, R3 ;  /* 0x0000001fffa47819 */ /* 0x000fea0000011403 */
[----:B------:R-:W-:Y:S04]  /*8240*/  IMAD R164, R164, c[0x0][0x188], RZ ;  /* 0x00006200a4a47a24 */ /* 0x000fe800078e02ff */
[----:B------:R-:W-:Y:S02]  /*8250*/  IMAD R164, R3, c[0x0][0x18c], R164 ;  /* 0x0000630003a47a24 */ /* 0x000fe400078e02a4 */
[----:B------:R-:W-:Y:S03]  /*8260*/  IMAD.MOV.U32 R3, RZ, RZ, R4 ;  /* 0x000000ffff037224 */ /* 0x000fe600078e0004 */
[----:B------:R-:W-:Y:S02]  /*8270*/  IADD3 R164, R5, R164, RZ ;  /* 0x000000a405a47210 */ /* 0x000fe40007ffe0ff */
.L_x_722:
[----:B------:R-:W-:Y:S01]  /*8280*/  ISETP.GE.AND P6, PT, R240, c[0x0][0x220], PT ;  /* 0x00008800f0007a0c */ /* 0x000fe20003fc6270 */
[----:B------:R-:W-:Y:S01]  /*8290*/  UISETP.GE.AND UP2, UPT, UR26, 0x1, UPT ;  /* 0x000000011a00788c */ /* 0x000fe2000bf46270 */
[----:B------:R-:W-:Y:S02]  /*82a0*/  ISETP.GE.AND P5, PT, R237, c[0x0][0x220], PT ;  /* 0x00008800ed007a0c */ /* 0x000fe40003fa6270 */
[CC--:B------:R-:W-:Y:S02]  /*82b0*/  LEA R2, P0, R3.reuse, R248.reuse, 0x1 ;  /* 0x000000f803027211 */ /* 0x0c0fe400078008ff */
[C---:B------:R-:W-:Y:S02]  /*82c0*/  IADD3 R251, P1, R3.reuse, UR20, RZ ;  /* 0x0000001403fb7c10 */ /* 0x040fe4000ff3e0ff */
[-C--:B------:R-:W-:Y:S02]  /*82d0*/  LEA.HI.X R3, R3, R249.reuse, R164, 0x1, P0 ;  /* 0x000000f903037211 */ /* 0x080fe400000f0ca4 */
[----:B------:R-:W-:Y:S02]  /*82e0*/  ISETP.GE.AND P4, PT, R236, c[0x0][0x220], PT ;  /* 0x00008800ec007a0c */ /* 0x000fe40003f86270 */
[----:B------:R-:W-:Y:S01]  /*82f0*/  ISETP.GE.AND P3, PT, R235, c[0x0][0x220], PT ;  /* 0x00008800eb007a0c */ /* 0x000fe20003f66270 */
[----:B------:R-:W-:Y:S01]  /*8300*/  @P6 STS.128 [R238+0x10000], RZ ;  /* 0x010000ffee006388 */ /* 0x000fe20000000c00 */
[----:B------:R-:W-:Y:S02]  /*8310*/  IADD3.X R166, R164, UR19, RZ, P1, !PT ;  /* 0x00000013a4a67c10 */ /* 0x000fe40008ffe4ff */
[CC--:B------:R-:W-:Y:S01]  /*8320*/  @!P6 LEA R26, P1, R251.reuse, R248.reuse, 0x1 ;  /* 0x000000f8fb1ae211 */ /* 0x0c0fe200078208ff */
[----:B------:R-:W-:Y:S01]  /*8330*/  @!PT LDS RZ, [RZ] ;  /* 0x00000000fffff984 */ /* 0x000fe20000000800 */
[----:B------:R-:W-:Y:S01]  /*8340*/  @!PT LDS RZ, [RZ] ;  /* 0x00000000fffff984 */ /* 0x000fe20000000800 */
[----:B------:R-:W-:Y:S01]  /*8350*/  @!PT LDS RZ, [RZ] ;  /* 0x00000000fffff984 */ /* 0x000fe20000000800 */
[----:B------:R1:W-:Y:S01]  /*8360*/  @!P6 LDGSTS.E.BYPASS.LTC128B.128 [R238+0x10000], [R2.64] ;  /* 0x1000000002eeefae */ /* 0x0003e2000b901d5e */
[CC--:B------:R-:W-:Y:S02]  /*8370*/  @!P5 LEA R18, P0, R251.reuse, R248.reuse, 0x1 ;  /* 0x000000f8fb12d211 */ /* 0x0c0fe400078008ff */
[CCC-:B------:R-:W-:Y:S01]  /*8380*/  @!P6 LEA.HI.X R27, R251.reuse, R249.reuse, R166.reuse, 0x1, P1 ;  /* 0x000000f9fb1be211 */ /* 0x1c0fe200008f0ca6 */
[----:B------:R-:W-:Y:S01]  /*8390*/  @P5 STS.128 [R238+0x12000], RZ ;  /* 0x012000ffee005388 */ /* 0x000fe20000000c00 */
[CCC-:B------:R-:W-:Y:S02]  /*83a0*/  @!P5 LEA.HI.X R19, R251.reuse, R249.reuse, R166.reuse, 0x1, P0 ;  /* 0x000000f9fb13d211 */ /* 0x1c0fe400000f0ca6 */
[C---:B------:R-:W-:Y:S01]  /*83b0*/  IADD3 R167, P2, R251.reuse, UR20, RZ ;  /* 0x00000014fba77c10 */ /* 0x040fe2000ff5e0ff */
[----:B------:R-:W-:Y:S01]  /*83c0*/  @!PT LDS RZ, [RZ] ;  /* 0x00000000fffff984 */ /* 0x000fe20000000800 */
[----:B------:R-:W-:Y:S01]  /*83d0*/  @!PT LDS RZ, [RZ] ;  /* 0x00000000fffff984 */ /* 0x000fe20000000800 */
[----:B------:R-:W-:Y:S01]  /*83e0*/  @!PT LDS RZ, [RZ] ;  /* 0x00000000fffff984 */ /* 0x000fe20000000800 */
[----:B------:R1:W-:Y:S01]  /*83f0*/  @!P5 LDGSTS.E.BYPASS.LTC128B.128 [R238+0x12000], [R2.64+0x80] ;  /* 0x1200008002eedfae */ /* 0x0003e2000b901d5e */
[CC--:B------:R-:W-:Y:S02]  /*8400*/  @!P3 LEA R250, P1, R251.reuse, R248.reuse, 0x1 ;  /* 0x000000f8fbfab211 */ /* 0x0c0fe400078208ff */
[----:B------:R-:W-:Y:S01]  /*8410*/  IADD3.X R164, R166, UR19, RZ, P2, !PT ;  /* 0x00000013a6a47c10 */ /* 0x000fe200097fe4ff */
[----:B------:R-:W-:Y:S01]  /*8420*/  @P4 STS.128 [R238+0x14000], RZ ;  /* 0x014000ffee004388 */ /* 0x000fe20000000c00 */
[-C--:B------:R-:W-:Y:S02]  /*8430*/  @!P4 LEA R14, P2, R251, R248.reuse, 0x1 ;  /* 0x000000f8fb0ec211 */ /* 0x080fe400078408ff */
[-C--:B------:R-:W-:Y:S01]  /*8440*/  @!P6 LEA R22, P0, R167, R248.reuse, 0x1 ;  /* 0x000000f8a716e211 */ /* 0x080fe200078008ff */
[----:B------:R-:W-:Y:S01]  /*8450*/  @!PT LDS RZ, [RZ] ;  /* 0x00000000fffff984 */ /* 0x000fe20000000800 */
[----:B------:R-:W-:Y:S01]  /*8460*/  @!PT LDS RZ, [RZ] ;  /* 0x00000000fffff984 */ /* 0x000fe20000000800 */
[----:B------:R-:W-:Y:S01]  /*8470*/  @!PT LDS RZ, [RZ] ;  /* 0x00000000fffff984 */ /* 0x000fe20000000800 */
[----:B------:R1:W-:Y:S01]  /*8480*/  @!P4 LDGSTS.E.BYPASS.LTC128B.128 [R238+0x14000], [R2.64+0x100] ;  /* 0x1400010002eecfae */ /* 0x0003e2000b901d5e */
[CCC-:B------:R-:W-:Y:S02]  /*8490*/  @!P4 LEA.HI.X R15, R251.reuse, R249.reuse, R166.reuse, 0x1, P2 ;  /* 0x000000f9fb0fc211 */ /* 0x1c0fe400010f0ca6 */
[-C--:B------:R-:W-:Y:S01]  /*84a0*/  @!P3 LEA.HI.X R251, R251, R249.reuse, R166, 0x1, P1 ;  /* 0x000000f9fbfbb211 */ /* 0x080fe200008f0ca6 */
[----:B------:R-:W-:Y:S01]  /*84b0*/  @P3 STS.128 [R238+0x16000], RZ ;  /* 0x016000ffee003388 */ /* 0x000fe20000000c00 */
[CCC-:B------:R-:W-:Y:S02]  /*84c0*/  @!P6 LEA.HI.X R23, R167.reuse, R249.reuse, R164.reuse, 0x1, P0 ;  /* 0x000000f9a717e211 */ /* 0x1c0fe400000f0ca4 */
[CC--:B------:R-:W-:Y:S01]  /*84d0*/  @!P5 LEA R198, P2, R167.reuse, R248.reuse, 0x1 ;  /* 0x000000f8a7c6d211 */ /* 0x0c0fe200078408ff */
[----:B------:R-:W-:Y:S01]  /*84e0*/  @!PT LDS RZ, [RZ] ;  /* 0x00000000fffff984 */ /* 0x000fe20000000800 */
[----:B------:R-:W-:Y:S01]  /*84f0*/  @!PT LDS RZ, [RZ] ;  /* 0x00000000fffff984 */ /* 0x000fe20000000800 */
[----:B------:R-:W-:Y:S01]  /*8500*/  @!PT LDS RZ, [RZ] ;  /* 0x00000000fffff984 */ /* 0x000fe20000000800 */
[----:B------:R1:W-:Y:S01]  /*8510*/  @!P3 LDGSTS.E.BYPASS.LTC128B.128 [R238+0x16000], [R2.64+0x180] ;  /* 0x1600018002eebfae */ /* 0x0003e2000b901d5e */
[CC--:B------:R-:W-:Y:S02]  /*8520*/  @!P4 LEA R34, P1, R167.reuse, R248.reuse, 0x1 ;  /* 0x000000f8a722c211 */ /* 0x0c0fe400078208ff */
[CCC-:B------:R-:W-:Y:S01]  /*8530*/  @!P5 LEA.HI.X R199, R167.reuse, R249.reuse, R164.reuse, 0x1, P2 ;  /* 0x000000f9a7c7d211 */ /* 0x1c0fe200010f0ca4 */
[----:B------:R-:W-:Y:S01]  /*8540*/  @P6 STS.128 [R238+0x10800], RZ ;  /* 0x010800ffee006388 */ /* 0x000fe20000000c00 */
[CCC-:B------:R-:W-:Y:S02]  /*8550*/  @!P4 LEA.HI.X R35, R167.reuse, R249.reuse, R164.reuse, 0x1, P1 ;  /* 0x000000f9a723c211 */ /* 0x1c0fe400008f0ca4 */
[CC--:B------:R-:W-:Y:S01]  /*8560*/  @!P3 LEA R30, P0, R167.reuse, R248.reuse, 0x1 ;  /* 0x000000f8a71eb211 */ /* 0x0c0fe200078008ff */
[----:B------:R-:W-:Y:S01]  /*8570*/  @!PT LDS RZ, [RZ] ;  /* 0x00000000fffff984 */ /* 0x000fe20000000800 */
[----:B------:R-:W-:Y:S01]  /*8580*/  @!PT LDS RZ, [RZ] ;  /* 0x00000000fffff984 */ /* 0x000fe20000000800 */
[----:B------:R-:W-:Y:S01]  /*8590*/  @!PT LDS RZ, [RZ] ;  /* 0x00000000fffff984 */ /* 0x000fe20000000800 */
[----:B------:R2:W-:Y:S01]  /*85a0*/  @!P6 LDGSTS.E.BYPASS.LTC128B.128 [R238+0x10800], [R26.64] ;  /* 0x108000001aeeefae */ /* 0x0005e2000b901d5e */
[C---:B------:R-:W-:Y:S02]  /*85b0*/  IADD3 R166, P2, R167.reuse, UR20, RZ ;  /* 0x00000014a7a67c10 */ /* 0x040fe4000ff5e0ff */
[-C--:B------:R-:W-:Y:S01]  /*85c0*/  @!P3 LEA.HI.X R31, R167, R249.reuse, R164, 0x1, P0 ;  /* 0x000000f9a71fb211 */ /* 0x080fe200000f0ca4 */
[----:B------:R-:W-:Y:S01]  /*85d0*/  @P5 STS.128 [R238+0x12800], RZ ;  /* 0x012800ffee005388 */ /* 0x000fe20000000c00 */
[-C--:B------:R-:W-:Y:S02]  /*85e0*/  @!P6 LEA R194, P0, R166, R248.reuse, 0x1 ;  /* 0x000000f8a6c2e211 */ /* 0x080fe400078008ff */
[----:B------:R-:W-:Y:S01]  /*85f0*/  IADD3.X R164, R164, UR19, RZ, P2, !PT ;  /* 0x00000013a4a47c10 */ /* 0x000fe200097fe4ff */
        /* <DEDUP_REMOVED lines=12> */
[----:B------:R4:W-:Y:S01]  /*86c0*/  @!P4 LDGSTS.E.BYPASS.LTC128B.128 [R238+0x14800], [R14.64+0x100] ;  /* 0x148001000eeecfae */ /* 0x0009e2000b901d5e */
[C---:B------:R-:W-:Y:S02]  /*86d0*/  @!P3 LEA R248, P0, R166.reuse, R248, 0x1 ;  /* 0x000000f8a6f8b211 */ /* 0x040fe400078008ff */
[CCC-:B------:R-:W-:Y:S01]  /*86e0*/  @!P4 LEA.HI.X R203, R166.reuse, R249.reuse, R164.reuse, 0x1, P1 ;  /* 0x000000f9a6cbc211 */ /* 0x1c0fe200008f0ca4 */
[----:B------:R-:W-:Y:S01]  /*86f0*/  @P3 STS.128 [R238+0x16800], RZ ;  /* 0x016800ffee003388 */ /* 0x000fe20000000c00 */
[----:B------:R-:W-:Y:S02]  /*8700*/  @!P3 LEA.HI.X R249, R166, R249, R164, 0x1, P0 ;  /* 0x000000f9a6f9b211 */ /* 0x000fe400000f0ca4 */
[----:B------:R-:W-:Y:S01]  /*8710*/  PLOP3.LUT P0, PT, PT, PT, UP2, 0x80, 0x0 ;  /* 0x000000000000781c */ /* 0x000fe20003f0f028 */
[----:B------:R-:W-:Y:S01]  /*8720*/  @!PT LDS RZ, [RZ] ;  /* 0x00000000fffff984 */ /* 0x000fe20000000800 */
[----:B------:R-:W-:Y:S01]  /*8730*/  @!PT LDS RZ, [RZ] ;  /* 0x00000000fffff984 */ /* 0x000fe20000000800 */
[----:B------:R-:W-:Y:S01]  /*8740*/  @!PT LDS RZ, [RZ] ;  /* 0x00000000fffff984 */ /* 0x000fe20000000800 */
[----:B------:R1:W-:Y:S04]  /*8750*/  @!P3 LDGSTS.E.BYPASS.LTC128B.128 [R238+0x16800], [R250.64+0x180] ;  /* 0x16800180faeebfae */ /* 0x0003e8000b901d5e */
[----:B------:R-:W-:Y:S04]  /*8760*/  @P6 STS.128 [R238+0x11000], RZ ;  /* 0x011000ffee006388 */ /* 0x000fe80000000c00 */
[----:B------:R-:W-:Y:S01]  /*8770*/  @!PT LDS RZ, [RZ] ;  /* 0x00000000fffff984 */ /* 0x000fe20000000800 */
[----:B------:R-:W-:Y:S01]  /*8780*/  @!PT LDS RZ, [RZ] ;  /* 0x00000000fffff984 */ /* 0x000fe20000000800 */
[----:B------:R-:W-:Y:S01]  /*8790*/  @!PT LDS RZ, [RZ] ;  /* 0x00000000fffff984 */ /* 0x000fe20000000800 */
[----:B------:R5:W-:Y:S04]  /*87a0*/  @!P6 LDGSTS.E.BYPASS.LTC128B.128 [R238+0x11000], [R22.64] ;  /* 0x1100000016eeefae */ /* 0x000be8000b901d5e */
[----:B------:R-:W-:Y:S04]  /*87b0*/  @P5 STS.128 [R238+0x13000], RZ ;  /* 0x013000ffee005388 */ /* 0x000fe80000000c00 */
        /* <DEDUP_REMOVED lines=34> */
[----:B------:R-:W-:Y:S04]  /*89e0*/  LDSM.16.M88.4 R168, [R234] ;  /* 0x00000000eaa8783b */ /* 0x000fe80000000200 */
[----:B------:R-:W2:Y:S04]  /*89f0*/  LDSM.16.M88.4 R172, [R233+0x8000] ;  /* 0x00800000e9ac783b */ /* 0x000ea80000000200 */
[----:B------:R-:W4:Y:S04]  /*8a00*/  LDSM.16.M88.4 R176, [R233+0x8800] ;  /* 0x00880000e9b0783b */ /* 0x000f280000000200 */
[----:B------:R-:W5:Y:S04]  /*8a10*/  LDSM.16.M88.4 R180, [R233+0x9000] ;  /* 0x00900000e9b4783b */ /* 0x000f680000000200 */
[----:B------:R-:W0:Y:S04]  /*8a20*/  LDGDEPBAR ;  /* 0x00000000000079af */ /* 0x000e280000000000 */
[----:B------:R-:W3:Y:S01]  /*8a30*/  LDSM.16.M88.4 R184, [R233+0x9800] ;  /* 0x00980000e9b8783b */ /* 0x000ee20000000200 */
[----:B-1----:R-:W-:Y:S03]  /*8a40*/  IMAD.MOV.U32 R248, RZ, RZ, R2 ;  /* 0x000000fffff87224 */ /* 0x002fe600078e0002 */
[----:B------:R-:W-:Y:S01]  /*8a50*/  LDSM.16.M88.4 R188, [R232] ;  /* 0x00000000e8bc783b */ /* 0x000fe20000000200 */
[----:B------:R-:W-:Y:S03]  /*8a60*/  IMAD.MOV.U32 R249, RZ, RZ, R3 ;  /* 0x000000fffff97224 */ /* 0x000fe600078e0003 */
[----:B------:R-:W1:Y:S04]  /*8a70*/  LDSM.16.M88.4 R192, [R231] ;  /* 0x00000000e7c0783b */ /* 0x000e680000000200 */
[----:B------:R-:W1:Y:S04]  /*8a80*/  LDSM.16.M88.4 R196, [R223] ;  /* 0x00000000dfc4783b */ /* 0x000e680000000200 */
[----:B------:R-:W1:Y:S04]  /*8a90*/  LDSM.16.M88.4 R200, [R222] ;  /* 0x00000000dec8783b */ /* 0x000e680000000200 */
[----:B------:R-:W1:Y:S01]  /*8aa0*/  LDSM.16.M88.4 R204, [R221] ;  /* 0x00000000ddcc783b */ /* 0x000e620000000200 */
[C---:B--2---:R-:W-:Y:S08]  /*8ab0*/  HMMA.16816.F32 R4, R168.reuse, R172, RZ ;  /* 0x000000aca804723c */ /* 0x044ff000000018ff */
[C---:B------:R-:W-:Y:S01]  /*8ac0*/  HMMA.16816.F32 R8, R168.reuse, R174, RZ ;  /* 0x000000aea808723c */ /* 0x040fe200000018ff */
[----:B------:R-:W-:Y:S07]  /*8ad0*/  LDSM.16.M88.4 R172, [R230] ;  /* 0x00000000e6ac783b */ /* 0x000fee0000000200 */
[C---:B----4-:R-:W-:Y:S08]  /*8ae0*/  HMMA.16816.F32 R12, R168.reuse, R176, RZ ;  /* 0x000000b0a80c723c */ /* 0x050ff000000018ff */
[C---:B---3--:R-:W-:Y:S01]  /*8af0*/  HMMA.16816.F32 R16, R168.reuse, R178, RZ ;  /* 0x000000b2a810723c */ /* 0x048fe200000018ff */
[----:B------:R-:W2:Y:S07]  /*8b00*/  LDSM.16.M88.4 R176, [R227+0x8000] ;  /* 0x00800000e3b0783b */ /* 0x000eae0000000200 */
[C---:B-----5:R-:W-:Y:S08]  /*8b10*/  HMMA.16816.F32 R20, R168.reuse, R180, RZ ;  /* 0x000000b4a814723c */ /* 0x060ff000000018ff */
[C---:B------:R-:W-:Y:S01]  /*8b20*/  HMMA.16816.F32 R24, R168.reuse, R182, RZ ;  /* 0x000000b6a818723c */ /* 0x040fe200000018ff */
[----:B------:R-:W3:Y:S07]  /*8b30*/  LDSM.16.M88.4 R180, [R227+0x8800] ;  /* 0x00880000e3b4783b */ /* 0x000eee0000000200 */
[C---:B------:R-:W-:Y:S08]  /*8b40*/  HMMA.16816.F32 R28, R168.reuse, R184, RZ ;  /* 0x000000b8a81c723c */ /* 0x040ff000000018ff */
[----:B------:R-:W-:Y:S01]  /*8b50*/  HMMA.16816.F32 R32, R168, R186, RZ ;  /* 0x000000baa820723c */ /* 0x000fe200000018ff */
[----:B------:R-:W4:Y:S04]  /*8b60*/  LDSM.16.M88.4 R168, [R227+0x9000] ;  /* 0x00900000e3a8783b */ /* 0x000f280000000200 */
[----:B------:R-:W5:Y:S03]  /*8b70*/  LDSM.16.M88.4 R184, [R227+0x9800] ;  /* 0x00980000e3b8783b */ /* 0x000f660000000200 */
[C---:B-1----:R-:W-:Y:S08]  /*8b80*/  HMMA.16816.F32 R4, R188.reuse, R192, R4 ;  /* 0x000000c0bc04723c */ /* 0x042ff00000001804 */
[C---:B------:R-:W-:Y:S01]  /*8b90*/  HMMA.16816.F32 R8, R188.reuse, R194, R8 ;  /* 0x000000c2bc08723c */ /* 0x040fe20000001808 */
[----:B------:R-:W-:Y:S07]  /*8ba0*/  LDSM.16.M88.4 R192, [R229] ;  /* 0x00000000e5c0783b */ /* 0x000fee0000000200 */
[C---:B------:R-:W-:Y:S08]  /*8bb0*/  HMMA.16816.F32 R12, R188.reuse, R196, R12 ;  /* 0x000000c4bc0c723c */ /* 0x040ff0000000180c */
[C---:B------:R-:W-:Y:S01]  /*8bc0*/  HMMA.16816.F32 R16, R188.reuse, R198, R16 ;  /* 0x000000c6bc10723c */ /* 0x040fe20000001810 */
[----:B------:R-:W1:Y:S07]  /*8bd0*/  LDSM.16.M88.4 R196, [R220] ;  /* 0x00000000dcc4783b */ /* 0x000e6e0000000200 */
[C---:B------:R-:W-:Y:S08]  /*8be0*/  HMMA.16816.F32 R20, R188.reuse, R200, R20 ;  /* 0x000000c8bc14723c */ /* 0x040ff00000001814 */
[C---:B------:R-:W-:Y:S01]  /*8bf0*/  HMMA.16816.F32 R24, R188.reuse, R202, R24 ;  /* 0x000000cabc18723c */ /* 0x040fe20000001818 */
[----:B------:R-:W1:Y:S07]  /*8c00*/  LDSM.16.M88.4 R200, [R220+0x800] ;  /* 0x00080000dcc8783b */ /* 0x000e6e0000000200 */
[C---:B------:R-:W-:Y:S08]  /*8c10*/  HMMA.16816.F32 R28, R188.reuse, R204, R28 ;  /* 0x000000ccbc1c723c */ /* 0x040ff0000000181c */
[----:B------:R-:W-:Y:S01]  /*8c20*/  HMMA.16816.F32 R32, R188, R206, R32 ;  /* 0x000000cebc20723c */ /* 0x000fe20000001820 */
[----:B------:R-:W1:Y:S04]  /*8c30*/  LDSM.16.M88.4 R188, [R220+0x1000] ;  /* 0x00100000dcbc783b */ /* 0x000e680000000200 */
[----:B------:R-:W1:Y:S03]  /*8c40*/  LDSM.16.M88.4 R204, [R220+0x1800] ;  /* 0x00180000dccc783b */ /* 0x000e660000000200 */
[C---:B--2---:R-:W-:Y:S08]  /*8c50*/  HMMA.16816.F32 R4, R172.reuse, R176, R4 ;  /* 0x000000b0ac04723c */ /* 0x044ff00000001804 */
[C---:B------:R-:W-:Y:S01]  /*8c60*/  HMMA.16816.F32 R8, R172.reuse, R178, R8 ;  /* 0x000000b2ac08723c */ /* 0x040fe20000001808 */
[----:B------:R-:W-:Y:S07]  /*8c70*/  LDSM.16.M88.4 R176, [R233+0xa000] ;  /* 0x00a00000e9b0783b */ /* 0x000fee0000000200 */
[C---:B---3--:R-:W-:Y:S08]  /*8c80*/  HMMA.16816.F32 R12, R172.reuse, R180, R12 ;  /* 0x000000b4ac0c723c */ /* 0x048ff0000000180c */
[C---:B------:R-:W-:Y:S01]  /*8c90*/  HMMA.16816.F32 R16, R172.reuse, R182, R16 ;  /* 0x000000b6ac10723c */ /* 0x040fe20000001810 */
[----:B------:R-:W-:Y:S07]  /*8ca0*/  LDSM.16.M88.4 R180, [R233+0xa800] ;  /* 0x00a80000e9b4783b */ /* 0x000fee0000000200 */
[C---:B----4-:R-:W-:Y:S08]  /*8cb0*/  HMMA.16816.F32 R20, R172.reuse, R168, R20 ;  /* 0x000000a8ac14723c */ /* 0x050ff00000001814 */
[C---:B------:R-:W-:Y:S01]  /*8cc0*/  HMMA.16816.F32 R24, R172.reuse, R170, R24 ;  /* 0x000000aaac18723c */ /* 0x040fe20000001818 */
[----:B------:R-:W2:Y:S07]  /*8cd0*/  LDSM.16.M88.4 R168, [R234+0x2000] ;  /* 0x00200000eaa8783b */ /* 0x000eae0000000200 */
[C---:B-----5:R-:W-:Y:S08]  /*8ce0*/  HMMA.16816.F32 R28, R172.reuse, R184, R28 ;  /* 0x000000b8ac1c723c */ /* 0x060ff0000000181c */
[----:B------:R-:W-:Y:S01]  /*8cf0*/  HMMA.16816.F32 R32, R172, R186, R32 ;  /* 0x000000baac20723c */ /* 0x000fe20000001820 */
[----:B------:R-:W3:Y:S04]  /*8d00*/  LDSM.16.M88.4 R172, [R233+0xb000] ;  /* 0x00b00000e9ac783b */ /* 0x000ee80000000200 */
[----:B------:R-:W4:Y:S03]  /*8d10*/  LDSM.16.M88.4 R184, [R233+0xb800] ;  /* 0x00b80000e9b8783b */ /* 0x000f260000000200 */
[C---:B-1----:R-:W-:Y:S08]  /*8d20*/  HMMA.16816.F32 R4, R192.reuse, R196, R4 ;  /* 0x000000c4c004723c */ /* 0x042ff00000001804 */
[C---:B------:R-:W-:Y:S01]  /*8d30*/  HMMA.16816.F32 R8, R192.reuse, R198, R8 ;  /* 0x000000c6c008723c */ /* 0x040fe20000001808 */
[----:B------:R-:W-:Y:S07]  /*8d40*/  LDSM.16.M88.4 R196, [R219] ;  /* 0x00000000dbc4783b */ /* 0x000fee0000000200 */
[C---:B------:R-:W-:Y:S08]  /*8d50*/  HMMA.16816.F32 R12, R192.reuse, R200, R12 ;  /* 0x000000c8c00c723c */ /* 0x040ff0000000180c */
[C---:B------:R-:W-:Y:S01]  /*8d60*/  HMMA.16816.F32 R16, R192.reuse, R202, R16 ;  /* 0x000000cac010723c */ /* 0x040fe20000001810 */
[----:B------:R-:W-:Y:S07]  /*8d70*/  LDSM.16.M88.4 R200, [R218] ;  /* 0x00000000dac8783b */ /* 0x000fee0000000200 */
[C---:B------:R-:W-:Y:S08]  /*8d80*/  HMMA.16816.F32 R20, R192.reuse, R188, R20 ;  /* 0x000000bcc014723c */ /* 0x040ff00000001814 */
[C---:B------:R-:W-:Y:S01]  /*8d90*/  HMMA.16816.F32 R24, R192.reuse, R190, R24 ;  /* 0x000000bec018723c */ /* 0x040fe20000001818 */
[----:B------:R-:W1:Y:S07]  /*8da0*/  LDSM.16.M88.4 R188, [R232+0x2000] ;  /* 0x00200000e8bc783b */ /* 0x000e6e0000000200 */
[C---:B------:R-:W-:Y:S08]  /*8db0*/  HMMA.16816.F32 R28, R192.reuse, R204, R28 ;  /* 0x000000ccc01c723c */ /* 0x040ff0000000181c */
[----:B------:R-:W-:Y:S01]  /*8dc0*/  HMMA.16816.F32 R32, R192, R206, R32 ;  /* 0x000000cec020723c */ /* 0x000fe20000001820 */
[----:B------:R-:W5:Y:S04]  /*8dd0*/  LDSM.16.M88.4 R192, [R217] ;  /* 0x00000000d9c0783b */ /* 0x000f680000000200 */
[----:B------:R-:W1:Y:S03]  /*8de0*/  LDSM.16.M88.4 R204, [R216] ;  /* 0x00000000d8cc783b */ /* 0x000e660000000200 */
[C---:B--2---:R-:W-:Y:S08]  /*8df0*/  HMMA.16816.F32 R4, R168.reuse, R176, R4 ;  /* 0x000000b0a804723c */ /* 0x044ff00000001804 */
[C---:B------:R-:W-:Y:S01]  /*8e00*/  HMMA.16816.F32 R8, R168.reuse, R178, R8 ;  /* 0x000000b2a808723c */ /* 0x040fe20000001808 */
[----:B------:R-:W-:Y:S07]  /*8e10*/  LDSM.16.M88.4 R176, [R227+0xa000] ;  /* 0x00a00000e3b0783b */ /* 0x000fee0000000200 */
[C---:B------:R-:W-:Y:S08]  /*8e20*/  HMMA.16816.F32 R12, R168.reuse, R180, R12 ;  /* 0x000000b4a80c723c */ /* 0x040ff0000000180c */
[C---:B------:R-:W-:Y:S01]  /*8e30*/  HMMA.16816.F32 R16, R168.reuse, R182, R16 ;  /* 0x000000b6a810723c */ /* 0x040fe20000001810 */
[----:B------:R-:W-:Y:S07]  /*8e40*/  LDSM.16.M88.4 R180, [R227+0xa800] ;  /* 0x00a80000e3b4783b */ /* 0x000fee0000000200 */
[C---:B---3--:R-:W-:Y:S08]  /*8e50*/  HMMA.16816.F32 R20, R168.reuse, R172, R20 ;  /* 0x000000aca814723c */ /* 0x048ff00000001814 */
[C---:B------:R-:W-:Y:S01]  /*8e60*/  HMMA.16816.F32 R24, R168.reuse, R174, R24 ;  /* 0x000000aea818723c */ /* 0x040fe20000001818 */
[----:B------:R-:W2:Y:S07]  /*8e70*/  LDSM.16.M88.4 R172, [R230+0x2000] ;  /* 0x00200000e6ac783b */ /* 0x000eae0000000200 */
[C---:B----4-:R-:W-:Y:S08]  /*8e80*/  HMMA.16816.F32 R28, R168.reuse, R184, R28 ;  /* 0x000000b8a81c723c */ /* 0x050ff0000000181c */
[----:B------:R-:W-:Y:S01]  /*8e90*/  HMMA.16816.F32 R32, R168, R186, R32 ;  /* 0x000000baa820723c */ /* 0x000fe20000001820 */
[----:B------:R-:W3:Y:S04]  /*8ea0*/  LDSM.16.M88.4 R168, [R227+0xb000] ;  /* 0x00b00000e3a8783b */ /* 0x000ee80000000200 */
[----:B------:R-:W4:Y:S03]  /*8eb0*/  LDSM.16.M88.4 R184, [R227+0xb800] ;  /* 0x00b80000e3b8783b */ /* 0x000f260000000200 */
[C---:B-1----:R-:W-:Y:S08]  /*8ec0*/  HMMA.16816.F32 R4, R188.reuse, R196, R4 ;  /* 0x000000c4bc04723c */ /* 0x042ff00000001804 */
[C---:B------:R-:W-:Y:S01]  /*8ed0*/  HMMA.16816.F32 R8, R188.reuse, R198, R8 ;  /* 0x000000c6bc08723c */ /* 0x040fe20000001808 */
[----:B------:R-:W-:Y:S07]  /*8ee0*/  LDSM.16.M88.4 R196, [R220+0x2000] ;  /* 0x00200000dcc4783b */ /* 0x000fee0000000200 */
[C---:B------:R-:W-:Y:S08]  /*8ef0*/  HMMA.16816.F32 R12, R188.reuse, R200, R12 ;  /* 0x000000c8bc0c723c */ /* 0x040ff0000000180c */
[C---:B------:R-:W-:Y:S01]  /*8f00*/  HMMA.16816.F32 R16, R188.reuse, R202, R16 ;  /* 0x000000cabc10723c */ /* 0x040fe20000001810 */
[----:B------:R-:W-:Y:S07]  /*8f10*/  LDSM.16.M88.4 R200, [R220+0x2800] ;  /* 0x00280000dcc8783b */ /* 0x000fee0000000200 */
[C---:B-----5:R-:W-:Y:S08]  /*8f20*/  HMMA.16816.F32 R20, R188.reuse, R192, R20 ;  /* 0x000000c0bc14723c */ /* 0x060ff00000001814 */
[C---:B------:R-:W-:Y:S01]  /*8f30*/  HMMA.16816.F32 R24, R188.reuse, R194, R24 ;  /* 0x000000c2bc18723c */ /* 0x040fe20000001818 */
[----:B------:R-:W1:Y:S07]  /*8f40*/  LDSM.16.M88.4 R192, [R229+0x2000] ;  /* 0x00200000e5c0783b */ /* 0x000e6e0000000200 */
[C---:B------:R-:W-:Y:S08]  /*8f50*/  HMMA.16816.F32 R28, R188.reuse, R204, R28 ;  /* 0x000000ccbc1c723c */ /* 0x040ff0000000181c */
[----:B------:R-:W-:Y:S01]  /*8f60*/  HMMA.16816.F32 R32, R188, R206, R32 ;  /* 0x000000cebc20723c */ /* 0x000fe20000001820 */
[----:B------:R-:W5:Y:S04]  /*8f70*/  LDSM.16.M88.4 R188, [R220+0x3000] ;  /* 0x00300000dcbc783b */ /* 0x000f680000000200 */
[----:B------:R-:W1:Y:S03]  /*8f80*/  LDSM.16.M88.4 R204, [R220+0x3800] ;  /* 0x00380000dccc783b */ /* 0x000e660000000200 */
        /* <DEDUP_REMOVED lines=19> */
[C---:B-----5:R-:W-:Y:S08]  /*90c0*/  HMMA.16816.F32 R20, R192.reuse, R188, R20 ;  /* 0x000000bcc014723c */ /* 0x060ff00000001814 */
        /* <DEDUP_REMOVED lines=84> */
[C---:B--2---:R-:W-:Y:S01]  /*9610*/  HMMA.16816.F32 R4, R172.reuse, R176, R4 ;  /* 0x000000b0ac04723c */ /* 0x044fe20000001804 */
[----:B------:R-:W-:Y:S04]  /*9620*/  DEPBAR.LE SB0, 0x0 ;  /* 0x000080000000791a */ /* 0x000fe80000000000 */
[----:B------:R-:W-:Y:S03]  /*9630*/  BAR.SYNC.DEFER_BLOCKING 0x0 ;  /* 0x0000000000007b1d */ /* 0x000fe60000010000 */
[C---:B------:R-:W-:Y:S08]  /*9640*/  HMMA.16816.F32 R8, R172.reuse, R178, R8 ;  /* 0x000000b2ac08723c */ /* 0x040ff00000001808 */
[C---:B------:R-:W-:Y:S08]  /*9650*/  HMMA.16816.F32 R12, R172.reuse, R180, R12 ;  /* 0x000000b4ac0c723c */ /* 0x040ff0000000180c */
[C---:B------:R-:W-:Y:S08]  /*9660*/  HMMA.16816.F32 R16, R172.reuse, R182, R16 ;  /* 0x000000b6ac10723c */ /* 0x040ff00000001810 */
[C---:B---3--:R-:W-:Y:S08]  /*9670*/  HMMA.16816.F32 R20, R172.reuse, R168, R20 ;  /* 0x000000a8ac14723c */ /* 0x048ff00000001814 */
[C---:B------:R-:W-:Y:S08]  /*9680*/  HMMA.16816.F32 R24, R172.reuse, R170, R24 ;  /* 0x000000aaac18723c */ /* 0x040ff00000001818 */
[C---:B----4-:R-:W-:Y:S08]  /*9690*/  HMMA.16816.F32 R28, R172.reuse, R184, R28 ;  /* 0x000000b8ac1c723c */ /* 0x050ff0000000181c */
[----:B------:R-:W-:Y:S08]  /*96a0*/  HMMA.16816.F32 R32, R172, R186, R32 ;  /* 0x000000baac20723c */ /* 0x000ff00000001820 */
[C---:B-1----:R-:W-:Y:S08]  /*96b0*/  HMMA.16816.F32 R4, R192.reuse, R196, R4 ;  /* 0x000000c4c004723c */ /* 0x042ff00000001804 */
[C---:B------:R-:W-:Y:S08]  /*96c0*/  HMMA.16816.F32 R8, R192.reuse, R198, R8 ;  /* 0x000000c6c008723c */ /* 0x040ff00000001808 */
[C---:B------:R-:W-:Y:S08]  /*96d0*/  HMMA.16816.F32 R12, R192.reuse, R200, R12 ;  /* 0x000000c8c00c723c */ /* 0x040ff0000000180c */
[C---:B------:R-:W-:Y:S08]  /*96e0*/  HMMA.16816.F32 R16, R192.reuse, R202, R16 ;  /* 0x000000cac010723c */ /* 0x040ff00000001810 */
[C---:B-----5:R-:W-:Y:S08]  /*96f0*/  HMMA.16816.F32 R20, R192.reuse, R188, R20 ;  /* 0x000000bcc014723c */ /* 0x060ff00000001814 */
[C---:B------:R-:W-:Y:S08]  /*9700*/  HMMA.16816.F32 R24, R192.reuse, R190, R24 ;  /* 0x000000bec018723c */ /* 0x040ff00000001818 */
[C---:B------:R-:W-:Y:S08]  /*9710*/  HMMA.16816.F32 R28, R192.reuse, R204, R28 ;  /* 0x000000ccc01c723c */ /* 0x040ff0000000181c */
[----:B------:R-:W-:Y:S01]  /*9720*/  HMMA.16816.F32 R32, R192, R206, R32 ;  /* 0x000000cec020723c */ /* 0x000fe20000001820 */
[----:B------:R-:W-:-:S07]  /*9730*/  @!P0 BRA `(.L_x_723) ;  /* 0x00000c2000008947 */ /* 0x000fce0003800000 */
[----:B------:R-:W-:Y:S01]  /*9740*/  ULDC.64 UR8, c[0x0][0x198] ;  /* 0x0000660000087ab9 */ /* 0x000fe20000000a00 */
[----:B------:R-:W-:Y:S05]  /*9750*/  PLOP3.LUT P0, PT, PT, PT, UP6, 0x80, 0x0 ;  /* 0x000000000000781c */ /* 0x000fea0003f0f068 */
[----:B------:R-:W-:Y:S04]  /*9760*/  ULEA UR33, -UR8, URZ, 0x6 ;  /* 0x0000003f08217291 */ /* 0x000fe8000f8e313f */
[----:B------:R-:W-:Y:S02]  /*9770*/  USHF.R.S32.HI UR32, URZ, 0x1f, UR33 ;  /* 0x0000001f3f207899 */ /* 0x000fe40008011421 */
[----:B------:R-:W-:Y:S04]  /*9780*/  IMAD.U32 R166, RZ, RZ, UR33 ;  /* 0x00000021ffa67e24 */ /* 0x000fe8000f8e00ff */
[----:B------:R-:W-:Y:S01]  /*9790*/  MOV R2, UR32 ;  /* 0x0000002000027c02 */ /* 0x000fe20008000f00 */
[----:B------:R-:W-:-:S05]  /*97a0*/  @!P0 BRA `(.L_x_724) ;  /* 0x0000046000008947 */ /* 0x000fca0003800000 */
[----:B------:R-:W-:Y:S04]  /*97b0*/  USHF.L.U32 UR8, UR26, 0x6, URZ ;  /* 0x000000061a087899 */ /* 0x000fe8000800063f */
[----:B------:R-:W-:Y:S02]  /*97c0*/  UIADD3 UR36, UR8, -0x40, URZ ;  /* 0xffffffc008247890 */ /* 0x000fe4000fffe03f */
        /* <DEDUP_REMOVED lines=22> */
[----:B------:R-:W-:Y:S02]  /*9930*/  UISETP.GE.AND UP3, UPT, UR8, URZ, UPT ;  /* 0x0000003f0800728c */ /* 0x000fe4000bf66270 */
[----:B------:R-:W-:Y:S02]  /*9940*/  UISETP.GE.U32.AND UP4, UPT, UR32, UR14, UPT ;  /* 0x0000000e2000728c */ /* 0x000fe4000bf86070 */
[----:B------:R-:W-:Y:S02]  /*9950*/  @!UP2 UIADD3 UR35, UR35, 0x1, URZ ;  /* 0x000000012323a890 */ /* 0x000fe4000fffe03f */
[----:B------:R-:W-:Y:S02]  /*9960*/  UISETP.GE.AND UP2, UPT, UR36, URZ, UPT ;  /* 0x0000003f2400728c */ /* 0x000fe4000bf46270 */
[----:B------:R-:W-:Y:S04]  /*9970*/  @UP5 UIADD3 UR37, UR37, 0x1, URZ ;  /* 0x0000000125255890 */ /* 0x000fe8000fffe03f */
[----:B------:R-:W-:Y:S02]  /*9980*/  @!UP3 UIADD3 UR37, -UR37, URZ, URZ ;  /* 0x0000003f2525b290 */ /* 0x000fe4000fffe13f */
[----:B------:R-:W-:Y:S02]  /*9990*/  @UP4 UIADD3 UR35, UR35, 0x1, URZ ;  /* 0x0000000123234890 */ /* 0x000fe4000fffe03f */
[----:B------:R-:W-:Y:S02]  /*99a0*/  USEL UR37, UR12, UR37, !UP0 ;  /* 0x000000250c257287 */ /* 0x000fe4000c000000 */
[----:B------:R-:W-:Y:S04]  /*99b0*/  @!UP2 UIADD3 UR35, -UR35, URZ, URZ ;  /* 0x0000003f2323a290 */ /* 0x000fe8000fffe13f */
[----:B------:R-:W-:Y:S01]  /*99c0*/  USEL UR35, UR12, UR35, !UP0 ;  /* 0x000000230c237287 */ /* 0x000fe2000c000000 */
[----:B------:R-:W-:Y:S02]  /*99d0*/  MOV R3, UR37 ;  /* 0x0000002500037c02 */ /* 0x000fe40008000f00 */
[----:B------:R-:W-:Y:S02]  /*99e0*/  MOV R2, UR37 ;  /* 0x0000002500027c02 */ /* 0x000fe40008000f00 */
[----:B------:R-:W-:Y:S01]  /*99f0*/  LEA R166, P0, R3, UR28, 0x2 ;  /* 0x0000001c03a67c11 */ /* 0x000fe2000f8010ff */
[----:B------:R-:W-:Y:S02]  /*9a00*/  IMAD.U32 R164, RZ, RZ, UR35 ;  /* 0x00000023ffa47e24 */ /* 0x000fe4000f8e00ff */
[----:B------:R-:W-:Y:S01]  /*9a10*/  IMAD.U32 R3, RZ, RZ, UR35 ;  /* 0x00000023ff037e24 */ /* 0x000fe2000f8e00ff */
[----:B------:R-:W1:Y:S01]  /*9a20*/  R2UR UR8, R166 ;  /* 0x00000000a60873c2 */ /* 0x000e6200000e0000 */
[----:B------:R-:W-:Y:S02]  /*9a30*/  LEA.HI.X.SX32 R167, R2, UR29, 0x2, P0 ;  /* 0x0000001d02a77c11 */ /* 0x000fe400080f16ff */
[----:B------:R-:W-:Y:S04]  /*9a40*/  LEA R168, P1, R164, UR28, 0x2 ;  /* 0x0000001ca4a87c11 */ /* 0x000fe8000f8210ff */
[----:B------:R-:W-:Y:S01]  /*9a50*/  LEA.HI.X.SX32 R169, R3, UR29, 0x2, P1 ;  /* 0x0000001d03a97c11 */ /* 0x000fe200088f16ff */
[----:B------:R-:W2:Y:S08]  /*9a60*/  R2UR UR9, R167 ;  /* 0x00000000a70973c2 */ /* 0x000eb000000e0000 */
[----:B------:R-:W3:Y:S08]  /*9a70*/  R2UR UR32, R168 ;  /* 0x00000000a82073c2 */ /* 0x000ef000000e0000 */
[----:B------:R-:W4:Y:S01]  /*9a80*/  R2UR UR33, R169 ;  /* 0x00000000a92173c2 */ /* 0x000f2200000e0000 */
[----:B-1----:R-:W-:Y:S01]  /*9a90*/  MOV R172, UR8 ;  /* 0x0000000800ac7c02 */ /* 0x002fe20008000f00 */
[----:B--2---:R-:W-:Y:S05]  /*9aa0*/  IMAD.U32 R173, RZ, RZ, UR9 ;  /* 0x00000009ffad7e24 */ /* 0x004fea000f8e00ff */
[----:B------:R-:W2:Y:S01]  /*9ab0*/  LDG.E R3, [R172.64] ;  /* 0x0000001eac037981 */ /* 0x000ea2000c1e1900 */
[----:B---3--:R-:W-:Y:S01]  /*9ac0*/  MOV R170, UR32 ;  /* 0x0000002000aa7c02 */ /* 0x008fe20008000f00 */
[----:B------:R-:W-:Y:S04]  /*9ad0*/  UIADD3 UR32, UR37, -UR35, URZ ;  /* 0x8000002325207290 */ /* 0x000fe8000fffe03f */
[----:B------:R-:W-:Y:S01]  /*9ae0*/  UIMAD UR32, UR32, UR10, -0x40 ;  /* 0xffffffc0202074a4 */ /* 0x000fe2000f8e020a */
[----:B----4-:R-:W-:Y:S03]  /*9af0*/  IMAD.U32 R171, RZ, RZ, UR33 ;  /* 0x00000021ffab7e24 */ /* 0x010fe6000f8e00ff */
[----:B------:R-:W-:Y:S02]  /*9b00*/  USHF.R.S32.HI UR9, URZ, 0x1f, UR32 ;  /* 0x0000001f3f097899 */ /* 0x000fe40008011420 */
[----:B------:R-:W-:Y:S01]  /*9b10*/  UIMAD UR8, UR7, UR32, URZ ;  /* 0x00000020070872a4 */ /* 0x000fe2000f8e023f */
[----:B------:R-:W2:Y:S01]  /*9b20*/  LDG.E R2, [R170.64] ;  /* 0x0000001eaa027981 */ /* 0x000ea2000c1e1900 */
[----:B------:R-:W-:Y:S02]  /*9b30*/  UIMAD.WIDE.U32 UR32, UR6, UR32, URZ ;  /* 0x00000020062072a5 */ /* 0x000fe4000f8e003f */
[----:B------:R-:W-:Y:S03]  /*9b40*/  UIMAD UR8, UR9, UR6, UR8 ;  /* 0x00000006090872a4 */ /* 0x000fe6000f8e0208 */
[----:B------:R-:W-:Y:S01]  /*9b50*/  UMOV UR9, UR7 ;  /* 0x0000000700097c82 */ /* 0x000fe20008000000 */
[----:B------:R-:W-:Y:S01]  /*9b60*/  IMAD.U32 R166, RZ, RZ, UR32 ;  /* 0x00000020ffa67e24 */ /* 0x000fe2000f8e00ff */
[----:B------:R-:W-:Y:S01]  /*9b70*/  UIADD3 UR8, UR33, UR8, URZ ;  /* 0x0000000821087290 */ /* 0x000fe2000fffe03f */
[----:B------:R-:W-:Y:S05]  /*9b80*/  MOV R167, UR33 ;  /* 0x0000002100a77c02 */ /* 0x000fea0008000f00 */
[----:B------:R-:W-:Y:S01]  /*9b90*/  IMAD.U32 R167, RZ, RZ, UR8 ;  /* 0x00000008ffa77e24 */ /* 0x000fe2000f8e00ff */
[----:B------:R-:W-:Y:S01]  /*9ba0*/  UMOV UR8, UR6 ;  /* 0x0000000600087c82 */ /* 0x000fe20008000000 */
[----:B--2---:R-:W-:Y:S04]  /*9bb0*/  IADD3 R2, -R3, R2, RZ ;  /* 0x0000000203027210 */ /* 0x004fe80007ffe1ff */
[----:B------:R-:W-:Y:S01]  /*9bc0*/  SHF.R.S32.HI R3, RZ, 0x1f, R2 ;  /* 0x0000001fff037819 */ /* 0x000fe20000011402 */
[C---:B------:R-:W-:Y:S04]  /*9bd0*/  IMAD.WIDE.U32 R166, R2.reuse, c[0x0][0x180], R166 ;  /* 0x0000600002a67a25 */ /* 0x040fe800078e00a6 */
[----:B------:R-:W-:Y:S04]  /*9be0*/  IMAD R3, R3, c[0x0][0x180], RZ ;  /* 0x0000600003037a24 */ /* 0x000fe800078e02ff */
[----:B------:R-:W-:Y:S05]  /*9bf0*/  IMAD R3, R2, c[0x0][0x184], R3 ;  /* 0x0000610002037a24 */ /* 0x000fea00078e0203 */
[----:B------:R-:W-:Y:S02]  /*9c00*/  IADD3 R2, R167, R3, RZ ;  /* 0x00000003a7027210 */ /* 0x000fe40007ffe0ff */
.L_x_724:
[----:B------:R1:W-:Y:S01]  /*9c10*/  @P6 STS.128 [R238+0x8000], RZ ;  /* 0x008000ffee006388 */ /* 0x0003e20000000c00 */
[CC--:B------:R-:W-:Y:S01]  /*9c20*/  LEA R176, P0, R166.reuse, R244.reuse, 0x1 ;  /* 0x000000f4a6b07211 */ /* 0x0c0fe200078008ff */
[----:B------:R-:W-:Y:S01]  /*9c30*/  UMOV UR6, UR8 ;  /* 0x0000000800067c82 */ /* 0x000fe20008000000 */
[C---:B------:R-:W-:Y:S01]  /*9c40*/  IADD3 R167, P1, R166.reuse, UR24, RZ ;  /* 0x00000018a6a77c10 */ /* 0x040fe2000ff3e0ff */
[----:B------:R-:W-:Y:S01]  /*9c50*/  UMOV UR7, UR9 ;  /* 0x0000000900077c82 */ /* 0x000fe20008000000 */
[-C--:B------:R-:W-:Y:S02]  /*9c60*/  LEA.HI.X R177, R166, R243.reuse, R2, 0x1, P0 ;  /* 0x000000f3a6b17211 */ /* 0x080fe400000f0c02 */
[CC--:B------:R-:W-:Y:S02]  /*9c70*/  @!P5 LEA R170, P0, R167.reuse, R244.reuse, 0x1 ;  /* 0x000000f4a7aad211 */ /* 0x0c0fe400078008ff */
[----:B------:R-:W-:Y:S01]  /*9c80*/  IADD3.X R164, R2, UR23, RZ, P1, !PT ;  /* 0x0000001702a47c10 */ /* 0x000fe20008ffe4ff */
[----:B------:R-:W-:Y:S01]  /*9c90*/  @!PT LDS RZ, [RZ] ;  /* 0x00000000fffff984 */ /* 0x000fe20000000800 */
[----:B------:R-:W-:Y:S01]  /*9ca0*/  @!PT LDS RZ, [RZ] ;  /* 0x00000000fffff984 */ /* 0x000fe20000000800 */
[----:B------:R-:W-:Y:S01]  /*9cb0*/  @!PT LDS RZ, [RZ] ;  /* 0x00000000fffff984 */ /* 0x000fe20000000800 */
[----:B------:R1:W-:Y:S01]  /*9cc0*/  @!P6 LDGSTS.E.BYPASS.LTC128B.128 [R238+0x8000], [R176.64] ;  /* 0x08000000b0eeefae */ /* 0x0003e2000b901d5e */
[CC--:B------:R-:W-:Y:S02]  /*9cd0*/  @!P6 LEA R174, P1, R167.reuse, R244.reuse, 0x1 ;  /* 0x000000f4a7aee211 */ /* 0x0c0fe400078208ff */
[CCC-:B------:R-:W-:Y:S01]  /*9ce0*/  @!P5 LEA.HI.X R171, R167.reuse, R243.reuse, R164.reuse, 0x1, P0 ;  /* 0x000000f3a7abd211 */ /* 0x1c0fe200000f0ca4 */
[----:B------:R1:W-:Y:S01]  /*9cf0*/  @P5 STS.128 [R238+0xa000], RZ ;  /* 0x00a000ffee005388 */ /* 0x0003e20000000c00 */
[CC--:B------:R-:W-:Y:S02]  /*9d00*/  @!P6 LEA.HI.X R175, R167.reuse, R243.reuse, R164, 0x1, P1 ;  /* 0x000000f3a7afe211 */ /* 0x0c0fe400008f0ca4 */
[CC--:B------:R-:W-:Y:S01]  /*9d10*/  @!P3 LEA R166, P1, R167.reuse, R244.reuse, 0x1 ;  /* 0x000000f4a7a6b211 */ /* 0x0c0fe200078208ff */
[----:B------:R-:W-:Y:S01]  /*9d20*/  @!PT LDS RZ, [RZ] ;  /* 0x00000000fffff984 */ /* 0x000fe20000000800 */
[----:B------:R-:W-:Y:S01]  /*9d30*/  @!PT LDS RZ, [RZ] ;  /* 0x00000000fffff984 */ /* 0x000fe20000000800 */
[----:B------:R-:W-:Y:S01]  /*9d40*/  @!PT LDS RZ, [RZ] ;  /* 0x00000000fffff984 */ /* 0x000fe20000000800 */
[----:B------:R1:W-:Y:S01]  /*9d50*/  @!P5 LDGSTS.E.BYPASS.LTC128B.128 [R238+0xa000], [R176.64+0x80] ;  /* 0x0a000080b0eedfae */ /* 0x0003e2000b901d5e */
[----:B------:R-:W-:Y:S03]  /*9d60*/  IADD3 R3, P2, R167, UR24, RZ ;  /* 0x00000018a7037c10 */ /* 0x000fe6000ff5e0ff */
[----:B------:R1:W-:Y:S01]  /*9d70*/  @P4 STS.128 [R238+0xc000], RZ ;  /* 0x00c000ffee004388 */ /* 0x0003e20000000c00 */
[-C--:B------:R-:W-:Y:S02]  /*9d80*/  @!P6 LEA R172, P0, R3, R244.reuse, 0x1 ;  /* 0x000000f403ace211 */ /* 0x080fe400078008ff */
[----:B------:R-:W-:Y:S01]  /*9d90*/  IADD3.X R2, R164, UR23, RZ, P2, !PT ;  /* 0x00000017a4027c10 */ /* 0x000fe200097fe4ff */
[----:B------:R-:W-:Y:S01]  /*9da0*/  @!PT LDS RZ, [RZ] ;  /* 0x00000000fffff984 */ /* 0x000fe20000000800 */
[----:B------:R-:W-:Y:S01]  /*9db0*/  @!PT LDS RZ, [RZ] ;  /* 0x00000000fffff984 */ /* 0x000fe20000000800 */
[----:B------:R-:W-:Y:S01]  /*9dc0*/  @!PT LDS RZ, [RZ] ;  /* 0x00000000fffff984 */ /* 0x000fe20000000800 */
[----:B------:R1:W-:Y:S01]  /*9dd0*/  @!P4 LDGSTS.E.BYPASS.LTC128B.128 [R238+0xc000], [R176.64+0x100] ;  /* 0x0c000100b0eecfae */ /* 0x0003e2000b901d5e */
[-C--:B------:R-:W-:Y:S02]  /*9de0*/  @!P4 LEA R168, P2, R167, R244.reuse, 0x1 ;  /* 0x000000f4a7a8c211 */ /* 0x080fe400078408ff */
[-C--:B------:R-:W-:Y:S01]  /*9df0*/  @!P6 LEA.HI.X R173, R3, R243.reuse, R2, 0x1, P0 ;  /* 0x000000f303ade211 */ /* 0x080fe200000f0c02 */
[----:B------:R1:W-:Y:S01]  /*9e00*/  @P3 STS.128 [R238+0xe000], RZ ;  /* 0x00e000ffee003388 */ /* 0x0003e20000000c00 */
[CCC-:B------:R-:W-:Y:S02]  /*9e10*/  @!P4 LEA.HI.X R169, R167.reuse, R243.reuse, R164.reuse, 0x1, P2 ;  /* 0x000000f3a7a9c211 */ /* 0x1c0fe400010f0ca4 */
[-C--:B------:R-:W-:Y:S01]  /*9e20*/  @!P3 LEA.HI.X R167, R167, R243.reuse, R164, 0x1, P1 ;  /* 0x000000f3a7a7b211 */ /* 0x080fe200008f0ca4 */
[----:B------:R-:W-:Y:S01]  /*9e30*/  @!PT LDS RZ, [RZ] ;  /* 0x00000000fffff984 */ /* 0x000fe20000000800 */
[----:B------:R-:W-:Y:S01]  /*9e40*/  @!PT LDS RZ, [RZ] ;  /* 0x00000000fffff984 */ /* 0x000fe20000000800 */
[----:B------:R-:W-:Y:S01]  /*9e50*/  @!PT LDS RZ, [RZ] ;  /* 0x00000000fffff984 */ /* 0x000fe20000000800 */
[----:B------:R1:W-:Y:S01]  /*9e60*/  @!P3 LDGSTS.E.BYPASS.LTC128B.128 [R238+0xe000], [R176.64+0x180] ;  /* 0x0e000180b0eebfae */ /* 0x0003e2000b901d5e */
[CC--:B------:R-:W-:Y:S02]  /*9e70*/  @!P5 LEA R182, P2, R3.reuse, R244.reuse, 0x1 ;  /* 0x000000f403b6d211 */ /* 0x0c0fe400078408ff */
[CC--:B------:R-:W-:Y:S01]  /*9e80*/  @!P4 LEA R180, P1, R3.reuse, R244.reuse, 0x1 ;  /* 0x000000f403b4c211 */ /* 0x0c0fe200078208ff */
[----:B------:R1:W-:Y:S01]  /*9e90*/  @P6 STS.128 [R238+0x8800], RZ ;  /* 0x008800ffee006388 */ /* 0x0003e20000000c00 */
[CCC-:B------:R-:W-:Y:S02]  /*9ea0*/  @!P5 LEA.HI.X R183, R3.reuse, R243.reuse, R2.reuse, 0x1, P2 ;  /* 0x000000f303b7d211 */ /* 0x1c0fe400010f0c02 */
[CCC-:B------:R-:W-:Y:S01]  /*9eb0*/  @!P4 LEA.HI.X R181, R3.reuse, R243.reuse, R2.reuse, 0x1, P1 ;  /* 0x000000f303b5c211 */ /* 0x1c0fe200008f0c02 */
[----:B------:R-:W-:Y:S01]  /*9ec0*/  @!PT LDS RZ, [RZ] ;  /* 0x00000000fffff984 */ /* 0x000fe20000000800 */
[----:B------:R-:W-:Y:S01]  /*9ed0*/  @!PT LDS RZ, [RZ] ;  /* 0x00000000fffff984 */ /* 0x000fe20000000800 */
[----:B------:R-:W-:Y:S01]  /*9ee0*/  @!PT LDS RZ, [RZ] ;  /* 0x00000000fffff984 */ /* 0x000fe20000000800 */
[----:B------:R1:W-:Y:S01]  /*9ef0*/  @!P6 LDGSTS.E.BYPASS.LTC128B.128 [R238+0x8800], [R174.64] ;  /* 0x08800000aeeeefae */ /* 0x0003e2000b901d5e */
[CC--:B------:R-:W-:Y:S02]  /*9f00*/  @!P3 LEA R178, P0, R3.reuse, R244.reuse, 0x1 ;  /* 0x000000f403b2b211 */ /* 0x0c0fe400078008ff */
[C---:B------:R-:W-:Y:S01]  /*9f10*/  IADD3 R164, P2, R3.reuse, UR24, RZ ;  /* 0x0000001803a47c10 */ /* 0x040fe2000ff5e0ff */
[----:B------:R1:W-:Y:S01]  /*9f20*/  @P5 STS.128 [R238+0xa800], RZ ;  /* 0x00a800ffee005388 */ /* 0x0003e20000000c00 */
[-C--:B------:R-:W-:Y:S02]  /*9f30*/  @!P3 LEA.HI.X R179, R3, R243.reuse, R2, 0x1, P0 ;  /* 0x000000f303b3b211 */ /* 0x080fe400000f0c02 */
[CC--:B------:R-:W-:Y:S01]  /*9f40*/  @!P6 LEA R188, P0, R164.reuse, R244.reuse, 0x1 ;  /* 0x000000f4a4bce211 */ /* 0x0c0fe200078008ff */
[----:B------:R-:W-:Y:S01]  /*9f50*/  @!PT LDS RZ, [RZ] ;  /* 0x00000000fffff984 */ /* 0x000fe20000000800 */
[----:B------:R-:W-:Y:S01]  /*9f60*/  @!PT LDS RZ, [RZ] ;  /* 0x00000000fffff984 */ /* 0x000fe20000000800 */
[----:B------:R-:W-:Y:S01]  /*9f70*/  @!PT LDS RZ, [RZ] ;  /* 0x00000000fffff984 */ /* 0x000fe20000000800 */
[----:B------:R1:W-:Y:S01]  /*9f80*/  @!P5 LDGSTS.E.BYPASS.LTC128B.128 [R238+0xa800], [R170.64+0x80] ;  /* 0x0a800080aaeedfae */ /* 0x0003e2000b901d5e */
[-C--:B------:R-:W-:Y:S02]  /*9f90*/  @!P4 LEA R184, P1, R164, R244.reuse, 0x1 ;  /* 0x000000f4a4b8c211 */ /* 0x080fe400078208ff */
[----:B------:R-:W-:Y:S01]  /*9fa0*/  IADD3.X R2, R2, UR23, RZ, P2, !PT ;  /* 0x0000001702027c10 */ /* 0x000fe200097fe4ff */
[----:B------:R1:W-:Y:S01]  /*9fb0*/  @P4 STS.128 [R238+0xc800], RZ ;  /* 0x00c800ffee004388 */ /* 0x0003e20000000c00 */
[CC--:B------:R-:W-:Y:S02]  /*9fc0*/  @!P5 LEA R186, P2, R164.reuse, R244.reuse, 0x1 ;  /* 0x000000f4a4bad211 */ /* 0x0c0fe400078408ff */
[CCC-:B------:R-:W-:Y:S01]  /*9fd0*/  @!P6 LEA.HI.X R189, R164.reuse, R243.reuse, R2.reuse, 0x1, P0 ;  /* 0x000000f3a4bde211 */ /* 0x1c0fe200000f0c02 */
[----:B------:R-:W-:Y:S01]  /*9fe0*/  @!PT LDS RZ, [RZ] ;  /* 0x00000000fffff984 */ /* 0x000fe20000000800 */
[----:B------:R-:W-:Y:S01]  /*9ff0*/  @!PT LDS RZ, [RZ] ;  /* 0x00000000fffff984 */ /* 0x000fe20000000800 */
[----:B------:R-:W-:Y:S01]  /*a000*/  @!PT LDS RZ, [RZ] ;  /* 0x00000000fffff984 */ /* 0x000fe20000000800 */
[----:B------:R1:W-:Y:S01]  /*a010*/  @!P4 LDGSTS.E.BYPASS.LTC128B.128 [R238+0xc800], [R168.64+0x100] ;  /* 0x0c800100a8eecfae */ /* 0x0003e2000b901d5e */
[CCC-:B------:R-:W-:Y:S02]  /*a020*/  @!P5 LEA.HI.X R187, R164.reuse, R243.reuse, R2.reuse, 0x1, P2 ;  /* 0x000000f3a4bbd211 */ /* 0x1c0fe400010f0c02 */
[CC--:B------:R-:W-:Y:S01]  /*a030*/  @!P4 LEA.HI.X R185, R164.reuse, R243.reuse, R2, 0x1, P1 ;  /* 0x000000f3a4b9c211 */ /* 0x0c0fe200008f0c02 */
[----:B------:R1:W-:Y:S01]  /*a040*/  @P3 STS.128 [R238+0xe800], RZ ;  /* 0x00e800ffee003388 */ /* 0x0003e20000000c00 */
[C---:B------:R-:W-:Y:S01]  /*a050*/  @!P3 LEA R190, P0, R164.reuse, R244, 0x1 ;  /* 0x000000f4a4beb211 */ /* 0x040fe200078008ff */
[----:B------:R-:W-:Y:S02]  /*a060*/  IMAD.MOV.U32 R244, RZ, RZ, R176 ;  /* 0x000000fffff47224 */ /* 0x000fe400078e00b0 */
[----:B------:R-:W-:Y:S01]  /*a070*/  @!PT LDS RZ, [RZ] ;  /* 0x00000000fffff984 */ /* 0x000fe20000000800 */
[----:B------:R-:W-:Y:S01]  /*a080*/  @!PT LDS RZ, [RZ] ;  /* 0x00000000fffff984 */ /* 0x000fe20000000800 */
[----:B------:R-:W-:Y:S01]  /*a090*/  @!PT LDS RZ, [RZ] ;  /* 0x00000000fffff984 */ /* 0x000fe20000000800 */
[----:B------:R1:W-:Y:S01]  /*a0a0*/  @!P3 LDGSTS.E.BYPASS.LTC128B.128 [R238+0xe800], [R166.64+0x180] ;  /* 0x0e800180a6eebfae */ /* 0x0003e2000b901d5e */
[----:B------:R-:W-:Y:S01]  /*a0b0*/  @!P3 LEA.HI.X R191, R164, R243, R2, 0x1, P0 ;  /* 0x000000f3a4bfb211 */ /* 0x000fe200000f0c02 */
[----:B------:R-:W-:Y:S02]  /*a0c0*/  IMAD.MOV.U32 R243, RZ, RZ, R177 ;  /* 0x000000fffff37224 */ /* 0x000fe400078e00b1 */
        /* <DEDUP_REMOVED lines=40> */
[----:B------:R-:W0:Y:S02]  /*a350*/  LDGDEPBAR ;  /* 0x00000000000079af */ /* 0x000e240000000000 */
.L_x_723:
[----:B------:R-:W-:Y:S01]  /*a360*/  FMNMX.FTZ R2, R4, R165, !PT ;  /* 0x000000a504027209 */ /* 0x000fe20007810000 */
[----:B-1----:R-:W-:Y:S01]  /*a370*/  LDSM.16.MT88.4 R172, [R226+0x10000] ;  /* 0x01000000e2ac783b */ /* 0x002fe20000004200 */
[----:B------:R-:W-:Y:S01]  /*a380*/  FMNMX.FTZ R164, R6, R0, !PT ;  /* 0x0000000006a47209 */ /* 0x000fe20007810000 */
[----:B------:R-:W-:Y:S01]  /*a390*/  UIADD3 UR32, UR26, -0x1, URZ ;  /* 0xffffffff1a207890 */ /* 0x000fe2000fffe03f */
[----:B------:R-:W-:Y:S01]  /*a3a0*/  FMNMX.FTZ R3, R5, R2, !PT ;  /* 0x0000000205037209 */ /* 0x000fe20007810000 */
[----:B------:R-:W-:Y:S01]  /*a3b0*/  UMOV UR8, UR22 ;  /* 0x0000001600087c82 */ /* 0x000fe20008000000 */
[----:B------:R-:W-:Y:S01]  /*a3c0*/  FMNMX.FTZ R167, R7, R164, !PT ;  /* 0x000000a407a77209 */ /* 0x000fe20007810000 */
[----:B------:R-:W-:Y:S01]  /*a3d0*/  UMOV UR9, UR21 ;  /* 0x0000001500097c82 */ /* 0x000fe20008000000 */
[----:B------:R-:W-:Y:S01]  /*a3e0*/  FMNMX.FTZ R2, R8, R3, !PT ;  /* 0x0000000308027209 */ /* 0x000fe20007810000 */
[----:B------:R-:W-:Y:S01]  /*a3f0*/  LDSM.16.MT88.4 R176, [R225+0x10000] ;  /* 0x01000000e1b0783b */ /* 0x000fe20000004200 */
[----:B------:R-:W-:Y:S02]  /*a400*/  FMNMX.FTZ R164, R10, R167, !PT ;  /* 0x000000a70aa47209 */ /* 0x000fe40007810000 */
[----:B------:R-:W-:Y:S02]  /*a410*/  FMNMX.FTZ R3, R9, R2, !PT ;  /* 0x0000000209037209 */ /* 0x000fe40007810000 */
[----:B------:R-:W-:Y:S02]  /*a420*/  FMNMX.FTZ R167, R11, R164, !PT ;  /* 0x000000a40ba77209 */ /* 0x000fe40007810000 */
        /* <DEDUP_REMOVED lines=20> */
[----:B------:R-:W-:Y:S02]  /*a570*/  FMNMX.FTZ R2, R28, R3, !PT ;  /* 0x000000031c027209 */ /* 0x000fe40007810000 */
[----:B------:R-:W-:Y:S02]  /*a580*/  FMNMX.FTZ R164, R30, R167, !PT ;  /* 0x000000a71ea47209 */ /* 0x000fe40007810000 */
[----:B------:R-:W-:Y:S04]  /*a590*/  FMNMX.FTZ R3, R29, R2, !PT ;  /* 0x000000021d037209 */ /* 0x000fe80007810000 */
[----:B------:R-:W-:Y:S02]  /*a5a0*/  FMNMX.FTZ R2, R32, R3, !PT ;  /* 0x0000000320027209 */ /* 0x000fe40007810000 */
[----:B------:R-:W-:Y:S02]  /*a5b0*/  FMNMX.FTZ R3, R31, R164, !PT ;  /* 0x000000a41f037209 */ /* 0x000fe40007810000 */
[----:B------:R-:W-:Y:S02]  /*a5c0*/  FMNMX.FTZ R168, R33, R2, !PT ;  /* 0x0000000221a87209 */ /* 0x000fe40007810000 */
[----:B------:R-:W-:Y:S03]  /*a5d0*/  FMNMX.FTZ R2, R34, R3, !PT ;  /* 0x0000000322027209 */ /* 0x000fe60007810000 */
[----:B------:R-:W-:Y:S01]  /*a5e0*/  SHFL.BFLY PT, R3, R168, 0x2, 0x1f ;  /* 0x0c401f00a8037f89 */ /* 0x000fe200000e0000 */
[----:B------:R-:W-:Y:S07]  /*a5f0*/  FMNMX.FTZ R169, R35, R2, !PT ;  /* 0x0000000223a97209 */ /* 0x000fee0007810000 */
[----:B------:R-:W1:Y:S02]  /*a600*/  SHFL.BFLY PT, R2, R169, 0x2, 0x1f ;  /* 0x0c401f00a9027f89 */ /* 0x000e6400000e0000 */
[----:B-1----:R-:W-:Y:S02]  /*a610*/  FMNMX.FTZ R166, R169, R2, !PT ;  /* 0x00000002a9a67209 */ /* 0x002fe40007810000 */
[----:B------:R-:W-:Y:S04]  /*a620*/  FMNMX.FTZ R171, R168, R3, !PT ;  /* 0x00000003a8ab7209 */ /* 0x000fe80007810000 */
[----:B------:R-:W1:Y:S08]  /*a630*/  SHFL.BFLY PT, R3, R166, 0x1, 0x1f ;  /* 0x0c201f00a6037f89 */ /* 0x000e7000000e0000 */
[----:B------:R-:W2:Y:S01]  /*a640*/  SHFL.BFLY PT, R164, R171, 0x1, 0x1f ;  /* 0x0c201f00aba47f89 */ /* 0x000ea200000e0000 */
[----:B-1----:R-:W-:Y:S05]  /*a650*/  FMNMX.FTZ R3, R166, R3, !PT ;  /* 0x00000003a6037209 */ /* 0x002fea0007810000 */
[----:B------:R-:W-:Y:S01]  /*a660*/  FMUL.FTZ R199, R3, c[0x0][0x23c] ;  /* 0x00008f0003c77a20 */ /* 0x000fe20000410000 */
[----:B--2---:R-:W-:Y:S02]  /*a670*/  FMNMX.FTZ R164, R171, R164, !PT ;  /* 0x000000a4aba47209 */ /* 0x004fe40007810000 */
[----:B------:R-:W1:Y:S02]  /*a680*/  LDSM.16.MT88.4 R168, [R228+0x10000] ;  /* 0x01000000e4a8783b */ /* 0x000e640000004200 */
[C---:B------:R-:W-:Y:S01]  /*a690*/  FSETP.NEU.FTZ.AND P0, PT, R164.reuse, -INF , PT ;  /* 0xff800000a400780b */ /* 0x040fe20003f1d000 */
[C---:B------:R-:W-:Y:S02]  /*a6a0*/  FADD.FTZ R2, -R164.reuse, R165 ;  /* 0x000000a5a4027221 */ /* 0x040fe40000010100 */
[----:B------:R-:W-:Y:S02]  /*a6b0*/  FMUL.FTZ R200, R164, c[0x0][0x23c] ;  /* 0x00008f00a4c87a20 */ /* 0x000fe40000410000 */
[----:B------:R-:W-:Y:S02]  /*a6c0*/  FMUL.FTZ R167, R2, c[0x0][0x23c] ;  /* 0x00008f0002a77a20 */ /* 0x000fe40000410000 */
[C---:B------:R-:W-:Y:S01]  /*a6d0*/  FADD.FTZ R165, -R3.reuse, R0 ;  /* 0x0000000003a57221 */ /* 0x040fe20000010100 */
[----:B------:R-:W-:Y:S01]  /*a6e0*/  FSEL R200, R200, RZ, P0 ;  /* 0x000000ffc8c87208 */ /* 0x000fe20000000000 */
[----:B------:R2:W3:Y:S01]  /*a6f0*/  MUFU.EX2 R2, R167 ;  /* 0x000000a700027308 */ /* 0x0004e20000000800 */
[----:B------:R-:W-:Y:S01]  /*a700*/  FSETP.NEU.FTZ.AND P0, PT, R3, -INF , PT ;  /* 0xff8000000300780b */ /* 0x000fe20003f1d000 */
[----:B------:R-:W-:Y:S01]  /*a710*/  FMUL.FTZ R0, R165, c[0x0][0x23c] ;  /* 0x00008f00a5007a20 */ /* 0x000fe20000410000 */
[----:B------:R-:W-:Y:S01]  /*a720*/  MOV R165, R164 ;  /* 0x000000a400a57202 */ /* 0x000fe20000000f00 */
[--C-:B------:R-:W-:Y:S01]  /*a730*/  FFMA.FTZ R166, R4, c[0x0][0x23c], -R200.reuse ;  /* 0x00008f0004a67a23 */ /* 0x100fe200000108c8 */
[----:B------:R-:W-:Y:S01]  /*a740*/  FSEL R199, R199, RZ, P0 ;  /* 0x000000ffc7c77208 */ /* 0x000fe20000000000 */
[--C-:B------:R-:W-:Y:S01]  /*a750*/  FFMA.FTZ R5, R5, c[0x0][0x23c], -R200.reuse ;  /* 0x00008f0005057a23 */ /* 0x100fe200000108c8 */
[----:B------:R-:W-:Y:S01]  /*a760*/  ISETP.LT.AND P0, PT, RZ, UR26, PT ;  /* 0x0000001aff007c0c */ /* 0x000fe2000bf01270 */
[--C-:B------:R-:W-:Y:S01]  /*a770*/  FFMA.FTZ R196, R9, c[0x0][0x23c], -R200.reuse ;  /* 0x00008f0009c47a23 */ /* 0x100fe200000108c8 */
[----:B------:R-:W-:Y:S01]  /*a780*/  UMOV UR26, UR32 ;  /* 0x00000020001a7c82 */ /* 0x000fe20008000000 */
[--C-:B------:R-:W-:Y:S01]  /*a790*/  FFMA.FTZ R197, R6, c[0x0][0x23c], -R199.reuse ;  /* 0x00008f0006c57a23 */ /* 0x100fe200000108c7 */
[----:B------:R-:W4:Y:S01]  /*a7a0*/  MUFU.EX2 R0, R0 ;  /* 0x0000000000007308 */ /* 0x000f220000000800 */
[--C-:B------:R-:W-:Y:S02]  /*a7b0*/  FFMA.FTZ R6, R7, c[0x0][0x23c], -R199.reuse ;  /* 0x00008f0007067a23 */ /* 0x100fe400000108c7 */
[--C-:B------:R-:W-:Y:S02]  /*a7c0*/  FFMA.FTZ R7, R8, c[0x0][0x23c], -R200.reuse ;  /* 0x00008f0008077a23 */ /* 0x100fe400000108c8 */
[--C-:B------:R-:W-:Y:S02]  /*a7d0*/  FFMA.FTZ R198, R11, c[0x0][0x23c], -R199.reuse ;  /* 0x00008f000bc67a23 */ /* 0x100fe400000108c7 */
[--C-:B------:R-:W-:Y:S02]  /*a7e0*/  FFMA.FTZ R201, R12, c[0x0][0x23c], -R200.reuse ;  /* 0x00008f000cc97a23 */ /* 0x100fe400000108c8 */
[--C-:B------:R-:W-:Y:S01]  /*a7f0*/  FFMA.FTZ R202, R13, c[0x0][0x23c], -R200.reuse ;  /* 0x00008f000dca7a23 */ /* 0x100fe200000108c8 */
[----:B------:R-:W-:Y:S01]  /*a800*/  MUFU.EX2 R166, R166 ;  /* 0x000000a600a67308 */ /* 0x000fe20000000800 */
[--C-:B------:R-:W-:Y:S02]  /*a810*/  FFMA.FTZ R203, R14, c[0x0][0x23c], -R199.reuse ;  /* 0x00008f000ecb7a23 */ /* 0x100fe400000108c7 */
[--C-:B--2---:R-:W-:Y:S02]  /*a820*/  FFMA.FTZ R167, R10, c[0x0][0x23c], -R199.reuse ;  /* 0x00008f000aa77a23 */ /* 0x104fe400000108c7 */
[C---:B---3--:R-:W-:Y:S02]  /*a830*/  FMUL.FTZ R8, R2.reuse, R160 ;  /* 0x000000a002087220 */ /* 0x048fe40000410000 */
[C---:B------:R-:W-:Y:S02]  /*a840*/  FMUL.FTZ R9, R2.reuse, R161 ;  /* 0x000000a102097220 */ /* 0x040fe40000410000 */
[C---:B------:R-:W-:Y:S01]  /*a850*/  FMUL.FTZ R36, R2.reuse, R36 ;  /* 0x0000002402247220 */ /* 0x040fe20000410000 */
[----:B------:R-:W2:Y:S01]  /*a860*/  MUFU.EX2 R5, R5 ;  /* 0x0000000500057308 */ /* 0x000ea20000000800 */
[C---:B------:R-:W-:Y:S02]  /*a870*/  FMUL.FTZ R37, R2.reuse, R37 ;  /* 0x0000002502257220 */ /* 0x040fe40000410000 */
[----:B------:R-:W-:Y:S02]  /*a880*/  FMUL.FTZ R40, R2, R40 ;  /* 0x0000002802287220 */ /* 0x000fe40000410000 */
[C---:B----4-:R-:W-:Y:S02]  /*a890*/  FMUL.FTZ R10, R0.reuse, R162 ;  /* 0x000000a2000a7220 */ /* 0x050fe40000410000 */
[C---:B------:R-:W-:Y:S02]  /*a8a0*/  FMUL.FTZ R11, R0.reuse, R163 ;  /* 0x000000a3000b7220 */ /* 0x040fe40000410000 */
[C---:B------:R-:W-:Y:S01]  /*a8b0*/  FMUL.FTZ R38, R0.reuse, R38 ;  /* 0x0000002600267220 */ /* 0x040fe20000410000 */
[----:B------:R-:W-:Y:S01]  /*a8c0*/  MUFU.EX2 R197, R197 ;  /* 0x000000c500c57308 */ /* 0x000fe20000000800 */
[----:B------:R-:W-:Y:S02]  /*a8d0*/  FMUL.FTZ R39, R0, R39 ;  /* 0x0000002700277220 */ /* 0x000fe40000410000 */
[----:B------:R-:W-:Y:S02]  /*a8e0*/  FMUL.FTZ R41, R2, R41 ;  /* 0x0000002902297220 */ /* 0x000fe40000410000 */
[C---:B------:R-:W-:Y:S02]  /*a8f0*/  FMUL.FTZ R42, R0.reuse, R42 ;  /* 0x0000002a002a7220 */ /* 0x040fe40000410000 */
[----:B------:R-:W-:Y:S02]  /*a900*/  FMUL.FTZ R43, R0, R43 ;  /* 0x0000002b002b7220 */ /* 0x000fe40000410000 */
[C---:B------:R-:W-:Y:S01]  /*a910*/  FMUL.FTZ R44, R2.reuse, R44 ;  /* 0x0000002c022c7220 */ /* 0x040fe20000410000 */
[----:B------:R-:W3:Y:S01]  /*a920*/  MUFU.EX2 R6, R6 ;  /* 0x0000000600067308 */ /* 0x000ee20000000800 */
[----:B------:R-:W-:Y:S02]  /*a930*/  FMUL.FTZ R45, R2, R45 ;  /* 0x0000002d022d7220 */ /* 0x000fe40000410000 */
[C---:B------:R-:W-:Y:S01]  /*a940*/  FMUL.FTZ R46, R0.reuse, R46 ;  /* 0x0000002e002e7220 */ /* 0x040fe20000410000 */
[----:B--2---:R-:W-:Y:S01]  /*a950*/  F2FP.PACK_AB R160, R5, R166 ;  /* 0x000000a605a0723e */ /* 0x004fe200000000ff */
[----:B------:R-:W-:Y:S02]  /*a960*/  FMUL.FTZ R47, R0, R47 ;  /* 0x0000002f002f7220 */ /* 0x000fe40000410000 */
[C---:B------:R-:W-:Y:S02]  /*a970*/  FMUL.FTZ R48, R2.reuse, R48 ;  /* 0x0000003002307220 */ /* 0x040fe40000410000 */
[----:B------:R-:W-:Y:S01]  /*a980*/  FMUL.FTZ R49, R2, R49 ;  /* 0x0000003102317220 */ /* 0x000fe20000410000 */
[----:B------:R-:W-:Y:S01]  /*a990*/  MUFU.EX2 R7, R7 ;  /* 0x0000000700077308 */ /* 0x000fe20000000800 */
[C---:B------:R-:W-:Y:S02]  /*a9a0*/  FMUL.FTZ R50, R0.reuse, R50 ;  /* 0x0000003200327220 */ /* 0x040fe40000410000 */
[----:B------:R-:W-:Y:S02]  /*a9b0*/  FMUL.FTZ R51, R0, R51 ;  /* 0x0000003300337220 */ /* 0x000fe40000410000 */
[C---:B------:R-:W-:Y:S02]  /*a9c0*/  FMUL.FTZ R12, R2.reuse, R156 ;  /* 0x0000009c020c7220 */ /* 0x040fe40000410000 */
[----:B------:R-:W-:Y:S02]  /*a9d0*/  FMUL.FTZ R13, R2, R157 ;  /* 0x0000009d020d7220 */ /* 0x000fe40000410000 */
[----:B------:R-:W-:Y:S01]  /*a9e0*/  FMUL.FTZ R14, R0, R158 ;  /* 0x0000009e000e7220 */ /* 0x000fe20000410000 */
[----:B------:R-:W2:Y:S01]  /*a9f0*/  MUFU.EX2 R196, R196 ;  /* 0x000000c400c47308 */ /* 0x000ea20000000800 */
[C---:B------:R-:W-:Y:S02]  /*aa00*/  FMUL.FTZ R52, R2.reuse, R52 ;  /* 0x0000003402347220 */ /* 0x040fe40000410000 */
[----:B------:R-:W-:Y:S01]  /*aa10*/  FMUL.FTZ R53, R2, R53 ;  /* 0x0000003502357220 */ /* 0x000fe20000410000 */
[----:B---3--:R-:W-:Y:S01]  /*aa20*/  F2FP.PACK_AB R161, R6, R197 ;  /* 0x000000c506a1723e */ /* 0x008fe200000000ff */
[C---:B------:R-:W-:Y:S02]  /*aa30*/  FMUL.FTZ R54, R0.reuse, R54 ;  /* 0x0000003600367220 */ /* 0x040fe40000410000 */
[----:B------:R-:W-:Y:S02]  /*aa40*/  FMUL.FTZ R55, R0, R55 ;  /* 0x0000003700377220 */ /* 0x000fe40000410000 */
[C---:B------:R-:W-:Y:S01]  /*aa50*/  FMUL.FTZ R56, R2.reuse, R56 ;  /* 0x0000003802387220 */ /* 0x040fe20000410000 */
[----:B------:R-:W-:Y:S01]  /*aa60*/  MUFU.EX2 R167, R167 ;  /* 0x000000a700a77308 */ /* 0x000fe20000000800 */
[----:B------:R-:W-:Y:S02]  /*aa70*/  FMUL.FTZ R57, R2, R57 ;  /* 0x0000003902397220 */ /* 0x000fe40000410000 */
[C---:B------:R-:W-:Y:S02]  /*aa80*/  FMUL.FTZ R58, R0.reuse, R58 ;  /* 0x0000003a003a7220 */ /* 0x040fe40000410000 */
[----:B------:R-:W-:Y:S02]  /*aa90*/  FMUL.FTZ R59, R0, R59 ;  /* 0x0000003b003b7220 */ /* 0x000fe40000410000 */
[C---:B------:R-:W-:Y:S02]  /*aaa0*/  FMUL.FTZ R60, R2.reuse, R60 ;  /* 0x0000003c023c7220 */ /* 0x040fe40000410000 */
[----:B------:R-:W-:Y:S01]  /*aab0*/  FMUL.FTZ R61, R2, R61 ;  /* 0x0000003d023d7220 */ /* 0x000fe20000410000 */
[----:B------:R-:W3:Y:S01]  /*aac0*/  MUFU.EX2 R198, R198 ;  /* 0x000000c600c67308 */ /* 0x000ee20000000800 */
[C---:B------:R-:W-:Y:S02]  /*aad0*/  FMUL.FTZ R62, R0.reuse, R62 ;  /* 0x0000003e003e7220 */ /* 0x040fe40000410000 */
[----:B------:R-:W-:Y:S01]  /*aae0*/  FMUL.FTZ R63, R0, R63 ;  /* 0x0000003f003f7220 */ /* 0x000fe20000410000 */
[----:B--2---:R-:W-:Y:S01]  /*aaf0*/  F2FP.PACK_AB R162, R196, R7 ;  /* 0x00000007c4a2723e */ /* 0x004fe200000000ff */
        /* <DEDUP_REMOVED lines=17> */
[C---:B-1----:R-:W-:Y:S05]  /*ac10*/  HMMA.16816.F32 R8, R160.reuse, R168, R8 ;  /* 0x000000a8a008723c */ /* 0x042fea0000001808 */
[----:B------:R-:W-:Y:S02]  /*ac20*/  FMUL.FTZ R77, R2, R77 ;  /* 0x0000004d024d7220 */ /* 0x000fe40000410000 */
[C---:B------:R-:W-:Y:S01]  /*ac30*/  FMUL.FTZ R78, R0.reuse, R78 ;  /* 0x0000004e004e7220 */ /* 0x040fe20000410000 */
[C---:B------:R-:W-:Y:S01]  /*ac40*/  HMMA.16816.F32 R36, R160.reuse, R170, R36 ;  /* 0x000000aaa024723c */ /* 0x040fe20000001824 */
[----:B------:R-:W1:Y:S03]  /*ac50*/  LDSM.16.MT88.4 R168, [R224+0x10000] ;  /* 0x01000000e0a8783b */ /* 0x000e660000004200 */
[----:B------:R-:W-:Y:S02]  /*ac60*/  FMUL.FTZ R79, R0, R79 ;  /* 0x0000004f004f7220 */ /* 0x000fe40000410000 */
[C---:B------:R-:W-:Y:S02]  /*ac70*/  FMUL.FTZ R80, R2.reuse, R80 ;  /* 0x0000005002507220 */ /* 0x040fe40000410000 */
[C---:B------:R-:W-:Y:S04]  /*ac80*/  HMMA.16816.F32 R40, R160.reuse, R172, R40 ;  /* 0x000000aca028723c */ /* 0x040fe80000001828 */
[----:B------:R-:W-:Y:S02]  /*ac90*/  FMUL.FTZ R81, R2, R81 ;  /* 0x0000005102517220 */ /* 0x000fe40000410000 */
[C---:B------:R-:W-:Y:S02]  /*aca0*/  FMUL.FTZ R82, R0.reuse, R82 ;  /* 0x0000005200527220 */ /* 0x040fe40000410000 */
[C---:B------:R-:W-:Y:S01]  /*acb0*/  HMMA.16816.F32 R44, R160.reuse, R174, R44 ;  /* 0x000000aea02c723c */ /* 0x040fe2000000182c */
[----:B------:R-:W3:Y:S03]  /*acc0*/  LDSM.16.MT88.4 R172, [R228+0x12000] ;  /* 0x01200000e4ac783b */ /* 0x000ee60000004200 */
[----:B------:R-:W-:Y:S02]  /*acd0*/  FMUL.FTZ R83, R0, R83 ;  /* 0x0000005300537220 */ /* 0x000fe40000410000 */
[C---:B------:R-:W-:Y:S02]  /*ace0*/  FMUL.FTZ R84, R2.reuse, R84 ;  /* 0x0000005402547220 */ /* 0x040fe40000410000 */
[C---:B------:R-:W-:Y:S04]  /*acf0*/  HMMA.16816.F32 R48, R160.reuse, R176, R48 ;  /* 0x000000b0a030723c */ /* 0x040fe80000001830 */
[----:B------:R-:W-:Y:S02]  /*ad00*/  FMUL.FTZ R85, R2, R85 ;  /* 0x0000005502557220 */ /* 0x000fe40000410000 */
[C---:B------:R-:W-:Y:S02]  /*ad10*/  FMUL.FTZ R86, R0.reuse, R86 ;  /* 0x0000005600567220 */ /* 0x040fe40000410000 */
[C---:B------:R-:W-:Y:S01]  /*ad20*/  HMMA.16816.F32 R52, R160.reuse, R178, R52 ;  /* 0x000000b2a034723c */ /* 0x040fe20000001834 */
[----:B------:R-:W4:Y:S03]  /*ad30*/  LDSM.16.MT88.4 R176, [R226+0x12000] ;  /* 0x01200000e2b0783b */ /* 0x000f260000004200 */
[----:B------:R-:W-:Y:S02]  /*ad40*/  FMUL.FTZ R87, R0, R87 ;  /* 0x0000005700577220 */ /* 0x000fe40000410000 */
[C---:B------:R-:W-:Y:S02]  /*ad50*/  FMUL.FTZ R88, R2.reuse, R88 ;  /* 0x0000005802587220 */ /* 0x040fe40000410000 */
[----:B------:R-:W-:Y:S01]  /*ad60*/  FMUL.FTZ R89, R2, R89 ;  /* 0x0000005902597220 */ /* 0x000fe20000410000 */
[C---:B-1----:R-:W-:Y:S03]  /*ad70*/  HMMA.16816.F32 R56, R160.reuse, R168, R56 ;  /* 0x000000a8a038723c */ /* 0x042fe60000001838 */
[C---:B------:R-:W-:Y:S02]  /*ad80*/  FMUL.FTZ R90, R0.reuse, R90 ;  /* 0x0000005a005a7220 */ /* 0x040fe40000410000 */
[----:B------:R-:W-:Y:S02]  /*ad90*/  FMUL.FTZ R91, R0, R91 ;  /* 0x0000005b005b7220 */ /* 0x000fe40000410000 */
[C---:B------:R-:W-:Y:S01]  /*ada0*/  FMUL.FTZ R92, R2.reuse, R92 ;  /* 0x0000005c025c7220 */ /* 0x040fe20000410000 */
[C---:B------:R-:W-:Y:S01]  /*adb0*/  HMMA.16816.F32 R60, R160.reuse, R170, R60 ;  /* 0x000000aaa03c723c */ /* 0x040fe2000000183c */
[----:B------:R-:W1:Y:S03]  /*adc0*/  LDSM.16.MT88.4 R168, [R225+0x12000] ;  /* 0x01200000e1a8783b */ /* 0x000e660000004200 */
[----:B------:R-:W-:Y:S02]  /*add0*/  FMUL.FTZ R93, R2, R93 ;  /* 0x0000005d025d7220 */ /* 0x000fe40000410000 */
[C---:B------:R-:W-:Y:S02]  /*ade0*/  FMUL.FTZ R94, R0.reuse, R94 ;  /* 0x0000005e005e7220 */ /* 0x040fe40000410000 */
[C---:B---3--:R-:W-:Y:S04]  /*adf0*/  HMMA.16816.F32 R64, R160.reuse, R172, R64 ;  /* 0x000000aca040723c */ /* 0x048fe80000001840 */
[----:B------:R-:W-:Y:S02]  /*ae00*/  FMUL.FTZ R95, R0, R95 ;  /* 0x0000005f005f7220 */ /* 0x000fe40000410000 */
[C---:B------:R-:W-:Y:S02]  /*ae10*/  FMUL.FTZ R96, R2.reuse, R96 ;  /* 0x0000006002607220 */ /* 0x040fe40000410000 */
[C---:B------:R-:W-:Y:S01]  /*ae20*/  HMMA.16816.F32 R68, R160.reuse, R174, R68 ;  /* 0x000000aea044723c */ /* 0x040fe20000001844 */
[----:B------:R-:W3:Y:S03]  /*ae30*/  LDSM.16.MT88.4 R172, [R224+0x12000] ;  /* 0x01200000e0ac783b */ /* 0x000ee60000004200 */
[----:B------:R-:W-:Y:S02]  /*ae40*/  FMUL.FTZ R97, R2, R97 ;  /* 0x0000006102617220 */ /* 0x000fe40000410000 */
[C---:B------:R-:W-:Y:S02]  /*ae50*/  FMUL.FTZ R98, R0.reuse, R98 ;  /* 0x0000006200627220 */ /* 0x040fe40000410000 */
[C---:B----4-:R-:W-:Y:S04]  /*ae60*/  HMMA.16816.F32 R72, R160.reuse, R176, R72 ;  /* 0x000000b0a048723c */ /* 0x050fe80000001848 */
        /* <DEDUP_REMOVED lines=48> */
[----:B------:R-:W-:Y:S03]  /*b170*/  FMUL.FTZ R129, R2, R129 ;  /* 0x0000008102817220 */ /* 0x000fe60000410000 */
[C---:B------:R-:W-:Y:S01]  /*b180*/  HMMA.16816.F32 R124, R160.reuse, R178, R124 ;  /* 0x000000b2a07c723c */ /* 0x040fe2000000187c */
[----:B------:R-:W4:Y:S02]  /*b190*/  LDSM.16.MT88.4 R176, [R225+0x16000] ;  /* 0x01600000e1b0783b */ /* 0x000f240000004200 */
[C---:B------:R-:W-:Y:S02]  /*b1a0*/  FMUL.FTZ R130, R0.reuse, R130 ;  /* 0x0000008200827220 */ /* 0x040fe40000410000 */
[----:B------:R-:W-:Y:S02]  /*b1b0*/  FMUL.FTZ R131, R0, R131 ;  /* 0x0000008300837220 */ /* 0x000fe40000410000 */
[C---:B------:R-:W-:Y:S02]  /*b1c0*/  FMUL.FTZ R132, R2.reuse, R132 ;  /* 0x0000008402847220 */ /* 0x040fe40000410000 */
[----:B------:R-:W-:Y:S03]  /*b1d0*/  FMUL.FTZ R133, R2, R133 ;  /* 0x0000008502857220 */ /* 0x000fe60000410000 */
[C---:B-1----:R-:W-:Y:S03]  /*b1e0*/  HMMA.16816.F32 R128, R160.reuse, R168, R128 ;  /* 0x000000a8a080723c */ /* 0x042fe60000001880 */
[C---:B------:R-:W-:Y:S02]  /*b1f0*/  FMUL.FTZ R134, R0.reuse, R134 ;  /* 0x0000008600867220 */ /* 0x040fe40000410000 */
[C---:B------:R-:W-:Y:S02]  /*b200*/  FMUL.FTZ R135, R0.reuse, R135 ;  /* 0x0000008700877220 */ /* 0x040fe40000410000 */
[--C-:B------:R-:W-:Y:S02]  /*b210*/  FFMA.FTZ R204, R15, c[0x0][0x23c], -R199.reuse ;  /* 0x00008f000fcc7a23 */ /* 0x100fe400000108c7 */
[----:B------:R-:W-:Y:S02]  /*b220*/  FMUL.FTZ R15, R0, R159 ;  /* 0x0000009f000f7220 */ /* 0x000fe40000410000 */
[----:B------:R-:W1:Y:S01]  /*b230*/  LDSM.16.MT88.4 R156, [R224+0x16000] ;  /* 0x01600000e09c783b */ /* 0x000e620000004200 */
[C---:B------:R-:W-:Y:S01]  /*b240*/  HMMA.16816.F32 R132, R160.reuse, R170, R132 ;  /* 0x000000aaa084723c */ /* 0x040fe20000001884 */
[----:B------:R-:W5:Y:S02]  /*b250*/  MUFU.EX2 R204, R204 ;  /* 0x000000cc00cc7308 */ /* 0x000f640000000800 */
[C---:B------:R-:W-:Y:S02]  /*b260*/  FMUL.FTZ R136, R2.reuse, R136 ;  /* 0x0000008802887220 */ /* 0x040fe40000410000 */
[----:B------:R-:W-:Y:S02]  /*b270*/  FMUL.FTZ R137, R2, R137 ;  /* 0x0000008902897220 */ /* 0x000fe40000410000 */
[C---:B------:R-:W-:Y:S01]  /*b280*/  FMUL.FTZ R138, R0.reuse, R138 ;  /* 0x0000008a008a7220 */ /* 0x040fe20000410000 */
[----:B------:R-:W1:Y:S01]  /*b290*/  LDSM.16.MT88.4 R168, [R228+0x10800] ;  /* 0x01080000e4a8783b */ /* 0x000e620000004200 */
[----:B------:R-:W-:Y:S03]  /*b2a0*/  FMUL.FTZ R139, R0, R139 ;  /* 0x0000008b008b7220 */ /* 0x000fe60000410000 */
[C---:B------:R-:W-:Y:S02]  /*b2b0*/  FMUL.FTZ R140, R2.reuse, R140 ;  /* 0x0000008c028c7220 */ /* 0x040fe40000410000 */
[----:B------:R-:W-:Y:S02]  /*b2c0*/  FMUL.FTZ R141, R2, R141 ;  /* 0x0000008d028d7220 */ /* 0x000fe40000410000 */
[C---:B---3--:R-:W-:Y:S03]  /*b2d0*/  HMMA.16816.F32 R136, R160.reuse, R172, R136 ;  /* 0x000000aca088723c */ /* 0x048fe60000001888 */
[C---:B------:R-:W-:Y:S02]  /*b2e0*/  FMUL.FTZ R142, R0.reuse, R142 ;  /* 0x0000008e008e7220 */ /* 0x040fe40000410000 */
[----:B------:R-:W-:Y:S02]  /*b2f0*/  FMUL.FTZ R143, R0, R143 ;  /* 0x0000008f008f7220 */ /* 0x000fe40000410000 */
[--C-:B------:R-:W-:Y:S01]  /*b300*/  FFMA.FTZ R205, R16, c[0x0][0x23c], -R200.reuse ;  /* 0x00008f0010cd7a23 */ /* 0x100fe200000108c8 */
[C---:B------:R-:W-:Y:S01]  /*b310*/  HMMA.16816.F32 R12, R160.reuse, R174, R12 ;  /* 0x000000aea00c723c */ /* 0x040fe2000000180c */
[----:B------:R-:W3:Y:S03]  /*b320*/  LDSM.16.MT88.4 R172, [R226+0x10800] ;  /* 0x01080000e2ac783b */ /* 0x000ee60000004200 */
[----:B------:R-:W-:Y:S01]  /*b330*/  FFMA.FTZ R206, R17, c[0x0][0x23c], -R200 ;  /* 0x00008f0011ce7a23 */ /* 0x000fe200000108c8 */
[----:B------:R-:W-:Y:S01]  /*b340*/  MUFU.EX2 R205, R205 ;  /* 0x000000cd00cd7308 */ /* 0x000fe20000000800 */
[--C-:B------:R-:W-:Y:S02]  /*b350*/  FFMA.FTZ R207, R18, c[0x0][0x23c], -R199.reuse ;  /* 0x00008f0012cf7a23 */ /* 0x100fe400000108c7 */
[C---:B----4-:R-:W-:Y:S04]  /*b360*/  HMMA.16816.F32 R140, R160.reuse, R176, R140 ;  /* 0x000000b0a08c723c */ /* 0x050fe8000000188c */
[----:B------:R-:W-:Y:S02]  /*b370*/  FFMA.FTZ R246, R19, c[0x0][0x23c], -R199 ;  /* 0x00008f0013f67a23 */ /* 0x000fe400000108c7 */
[C---:B------:R-:W-:Y:S01]  /*b380*/  FMUL.FTZ R144, R2.reuse, R144 ;  /* 0x0000009002907220 */ /* 0x040fe20000410000 */
[----:B------:R-:W4:Y:S01]  /*b390*/  MUFU.EX2 R206, R206 ;  /* 0x000000ce00ce7308 */ /* 0x000f220000000800 */
[----:B------:R-:W-:Y:S04]  /*b3a0*/  FMUL.FTZ R145, R2, R145 ;  /* 0x0000009102917220 */ /* 0x000fe80000410000 */
[C---:B------:R-:W-:Y:S02]  /*b3b0*/  FMUL.FTZ R146, R0.reuse, R146 ;  /* 0x0000009200927220 */ /* 0x040fe40000410000 */
[----:B------:R-:W-:Y:S02]  /*b3c0*/  FMUL.FTZ R147, R0, R147 ;  /* 0x0000009300937220 */ /* 0x000fe40000410000 */
[----:B------:R-:W-:Y:S01]  /*b3d0*/  FMUL.FTZ R16, R2, R152 ;  /* 0x0000009802107220 */ /* 0x000fe20000410000 */
[----:B------:R-:W-:Y:S01]  /*b3e0*/  MUFU.EX2 R207, R207 ;  /* 0x000000cf00cf7308 */ /* 0x000fe20000000800 */
[----:B--2---:R-:W-:Y:S01]  /*b3f0*/  F2FP.PACK_AB R152, R202, R201 ;  /* 0x000000c9ca98723e */ /* 0x004fe200000000ff */
[----:B------:R-:W-:Y:S01]  /*b400*/  FMUL.FTZ R17, R2, R153 ;  /* 0x0000009902117220 */ /* 0x000fe20000410000 */
[----:B-----5:R-:W-:Y:S01]  /*b410*/  F2FP.PACK_AB R153, R204, R203 ;  /* 0x000000cbcc99723e */ /* 0x020fe200000000ff */
[C---:B------:R-:W-:Y:S01]  /*b420*/  HMMA.16816.F32 R144, R160.reuse, R178, R144 ;  /* 0x000000b2a090723c */ /* 0x040fe20000001890 */
[----:B------:R-:W2:Y:S02]  /*b430*/  LDSM.16.MT88.4 R176, [R225+0x10800] ;  /* 0x01080000e1b0783b */ /* 0x000ea40000004200 */
[C---:B------:R-:W-:Y:S02]  /*b440*/  FMUL.FTZ R18, R0.reuse, R154 ;  /* 0x0000009a00127220 */ /* 0x040fe40000410000 */
[----:B------:R-:W-:Y:S01]  /*b450*/  FMUL.FTZ R19, R0, R155 ;  /* 0x0000009b00137220 */ /* 0x000fe20000410000 */
[----:B------:R-:W5:Y:S01]  /*b460*/  MUFU.EX2 R246, R246 ;  /* 0x000000f600f67308 */ /* 0x000f620000000800 */
[C---:B------:R-:W-:Y:S02]  /*b470*/  FMUL.FTZ R148, R2.reuse, R148 ;  /* 0x0000009402947220 */ /* 0x040fe40000410000 */
[----:B------:R-:W-:Y:S03]  /*b480*/  FMUL.FTZ R149, R2, R149 ;  /* 0x0000009502957220 */ /* 0x000fe60000410000 */
[C---:B-1----:R-:W-:Y:S03]  /*b490*/  HMMA.16816.F32 R16, R160.reuse, R156, R16 ;  /* 0x0000009ca010723c */ /* 0x042fe60000001810 */
[----:B------:R-:W-:Y:S01]  /*b4a0*/  FMUL.FTZ R150, R0, R150 ;  /* 0x0000009600967220 */ /* 0x000fe20000410000 */
[----:B----4-:R-:W-:Y:S01]  /*b4b0*/  F2FP.PACK_AB R154, R206, R205 ;  /* 0x000000cdce9a723e */ /* 0x010fe200000000ff */
[----:B------:R-:W-:Y:S02]  /*b4c0*/  FMUL.FTZ R151, R0, R151 ;  /* 0x0000009700977220 */ /* 0x000fe40000410000 */
[----:B------:R-:W-:Y:S02]  /*b4d0*/  FFMA.FTZ R166, R2, R247, R166 ;  /* 0x000000f702a67223 */ /* 0x000fe400000100a6 */
[----:B------:R-:W-:Y:S03]  /*b4e0*/  FFMA.FTZ R197, R0, R245, R197 ;  /* 0x000000f500c57223 */ /* 0x000fe600000100c5 */
[----:B------:R-:W-:Y:S01]  /*b4f0*/  HMMA.16816.F32 R148, R160, R158, R148 ;  /* 0x0000009ea094723c */ /* 0x000fe20000001894 */
[----:B------:R-:W1:Y:S02]  /*b500*/  LDSM.16.MT88.4 R156, [R228+0x12800] ;  /* 0x01280000e49c783b */ /* 0x000e640000004200 */
[----:B------:R-:W-:Y:S01]  /*b510*/  MOV R0, R3 ;  /* 0x0000000300007202 */ /* 0x000fe20000000f00 */
[----:B------:R-:W-:Y:S01]  /*b520*/  FADD.FTZ R166, R5, R166 ;  /* 0x000000a605a67221 */ /* 0x000fe20000010000 */
[----:B-----5:R-:W-:Y:S01]  /*b530*/  F2FP.PACK_AB R155, R246, R207 ;  /* 0x000000cff69b723e */ /* 0x020fe200000000ff */
[----:B------:R-:W-:Y:S03]  /*b540*/  FADD.FTZ R6, R6, R197 ;  /* 0x000000c506067221 */ /* 0x000fe60000010000 */
[----:B------:R-:W4:Y:S03]  /*b550*/  LDSM.16.MT88.4 R160, [R226+0x12800] ;  /* 0x01280000e2a0783b */ /* 0x000f260000004200 */
[----:B------:R-:W-:Y:S01]  /*b560*/  FADD.FTZ R7, R7, R166 ;  /* 0x000000a607077221 */ /* 0x000fe20000010000 */
[C---:B------:R-:W-:Y:S05]  /*b570*/  HMMA.16816.F32 R8, R152.reuse, R168, R8 ;  /* 0x000000a89808723c */ /* 0x040fea0000001808 */
[----:B------:R-:W-:Y:S02]  /*b580*/  FADD.FTZ R167, R167, R6 ;  /* 0x00000006a7a77221 */ /* 0x000fe40000010000 */
[----:B------:R-:W-:Y:S01]  /*b590*/  FADD.FTZ R196, R196, R7 ;  /* 0x00000007c4c47221 */ /* 0x000fe20000010000 */
[C---:B------:R-:W-:Y:S01]  /*b5a0*/  HMMA.16816.F32 R36, R152.reuse, R170, R36 ;  /* 0x000000aa9824723c */ /* 0x040fe20000001824 */
[----:B------:R-:W5:Y:S03]  /*b5b0*/  LDSM.16.MT88.4 R168, [R226+0x14800] ;  /* 0x01480000e2a8783b */ /* 0x000f660000004200 */
[----:B------:R-:W-:Y:S02]  /*b5c0*/  FADD.FTZ R198, R198, R167 ;  /* 0x000000a7c6c67221 */ /* 0x000fe40000010000 */
[----:B------:R-:W-:Y:S02]  /*b5d0*/  FADD.FTZ R201, R201, R196 ;  /* 0x000000c4c9c97221 */ /* 0x000fe40000010000 */
[C---:B---3--:R-:W-:Y:S04]  /*b5e0*/  HMMA.16816.F32 R40, R152.reuse, R172, R40 ;  /* 0x000000ac9828723c */ /* 0x048fe80000001828 */
[----:B------:R-:W-:Y:S02]  /*b5f0*/  FADD.FTZ R203, R203, R198 ;  /* 0x000000c6cbcb7221 */ /* 0x000fe40000010000 */
[----:B------:R-:W-:Y:S02]  /*b600*/  FADD.FTZ R202, R202, R201 ;  /* 0x000000c9caca7221 */ /* 0x000fe40000010000 */
[C---:B------:R-:W-:Y:S01]  /*b610*/  HMMA.16816.F32 R44, R152.reuse, R174, R44 ;  /* 0x000000ae982c723c */ /* 0x040fe2000000182c */
[----:B------:R-:W3:Y:S03]  /*b620*/  LDSM.16.MT88.4 R172, [R225+0x14800] ;  /* 0x01480000e1ac783b */ /* 0x000ee60000004200 */
[----:B------:R-:W-:Y:S02]  /*b630*/  FADD.FTZ R204, R204, R203 ;  /* 0x000000cbcccc7221 */ /* 0x000fe40000010000 */
[----:B------:R-:W-:Y:S02]  /*b640*/  FADD.FTZ R205, R205, R202 ;  /* 0x000000cacdcd7221 */ /* 0x000fe40000010000 */
[C---:B--2---:R-:W-:Y:S04]  /*b650*/  HMMA.16816.F32 R48, R152.reuse, R176, R48 ;  /* 0x000000b09830723c */ /* 0x044fe80000001830 */
[----:B------:R-:W-:Y:S02]  /*b660*/  FADD.FTZ R207, R207, R204 ;  /* 0x000000cccfcf7221 */ /* 0x000fe40000010000 */
[----:B------:R-:W-:Y:S02]  /*b670*/  FADD.FTZ R205, R206, R205 ;  /* 0x000000cdcecd7221 */ /* 0x000fe40000010000 */
[C---:B------:R-:W-:Y:S01]  /*b680*/  HMMA.16816.F32 R52, R152.reuse, R178, R52 ;  /* 0x000000b29834723c */ /* 0x040fe20000001834 */
[----:B------:R-:W-:Y:S03]  /*b690*/  LDSM.16.MT88.4 R176, [R226+0x15000] ;  /* 0x01500000e2b0783b */ /* 0x000fe60000004200 */
[----:B------:R-:W-:Y:S04]  /*b6a0*/  FADD.FTZ R207, R246, R207 ;  /* 0x000000cff6cf7221 */ /* 0x000fe80000010000 */
[C---:B------:R-:W-:Y:S07]  /*b6b0*/  HMMA.16816.F32 R56, R152.reuse, R180, R56 ;  /* 0x000000b49838723c */ /* 0x040fee0000001838 */
[--C-:B------:R-:W-:Y:S01]  /*b6c0*/  FFMA.FTZ R180, R20, c[0x0][0x23c], -R200.reuse ;  /* 0x00008f0014b47a23 */ /* 0x100fe200000108c8 */
[C---:B------:R-:W-:Y:S04]  /*b6d0*/  HMMA.16816.F32 R60, R152.reuse, R182, R60 ;  /* 0x000000b6983c723c */ /* 0x040fe8000000183c */
[--C-:B------:R-:W-:Y:S01]  /*b6e0*/  FFMA.FTZ R181, R21, c[0x0][0x23c], -R200.reuse ;  /* 0x00008f0015b57a23 */ /* 0x100fe200000108c8 */
[----:B------:R-:W-:Y:S02]  /*b6f0*/  MUFU.EX2 R180, R180 ;  /* 0x000000b400b47308 */ /* 0x000fe40000000800 */
[--C-:B------:R-:W-:Y:S01]  /*b700*/  FFMA.FTZ R182, R22, c[0x0][0x23c], -R199.reuse ;  /* 0x00008f0016b67a23 */ /* 0x100fe200000108c7 */
[C---:B-1----:R-:W-:Y:S04]  /*b710*/  HMMA.16816.F32 R64, R152.reuse, R156, R64 ;  /* 0x0000009c9840723c */ /* 0x042fe80000001840 */
[--C-:B------:R-:W-:Y:S02]  /*b720*/  FFMA.FTZ R183, R23, c[0x0][0x23c], -R199.reuse ;  /* 0x00008f0017b77a23 */ /* 0x100fe400000108c7 */
[----:B------:R-:W-:Y:S01]  /*b730*/  LDSM.16.MT88.4 R20, [R224+0x16800] ;  /* 0x01680000e014783b */ /* 0x000fe20000004200 */
[----:B------:R-:W1:Y:S01]  /*b740*/  MUFU.EX2 R181, R181 ;  /* 0x000000b500b57308 */ /* 0x000e620000000800 */
[C---:B------:R-:W-:Y:S06]  /*b750*/  HMMA.16816.F32 R68, R152.reuse, R158, R68 ;  /* 0x0000009e9844723c */ /* 0x040fec0000001844 */
[----:B------:R-:W2:Y:S02]  /*b760*/  LDSM.16.MT88.4 R156, [R224+0x14800] ;  /* 0x01480000e09c783b */ /* 0x000ea40000004200 */
[C---:B----4-:R-:W-:Y:S01]  /*b770*/  HMMA.16816.F32 R72, R152.reuse, R160, R72 ;  /* 0x000000a09848723c */ /* 0x050fe20000001848 */
[----:B------:R-:W-:Y:S07]  /*b780*/  MUFU.EX2 R182, R182 ;  /* 0x000000b600b67308 */ /* 0x000fee0000000800 */
[C---:B------:R-:W-:Y:S01]  /*b790*/  HMMA.16816.F32 R76, R152.reuse, R162, R76 ;  /* 0x000000a2984c723c */ /* 0x040fe2000000184c */
[----:B------:R-:W4:Y:S02]  /*b7a0*/  LDSM.16.MT88.4 R160, [R228+0x16800] ;  /* 0x01680000e4a0783b */ /* 0x000f240000004200 */
[----:B------:R-:W1:Y:S05]  /*b7b0*/  MUFU.EX2 R183, R183 ;  /* 0x000000b700b77308 */ /* 0x000e6a0000000800 */
[C---:B------:R-:W-:Y:S07]  /*b7c0*/  HMMA.16816.F32 R80, R152.reuse, R184, R80 ;  /* 0x000000b89850723c */ /* 0x040fee0000001850 */
[--C-:B------:R-:W-:Y:S01]  /*b7d0*/  FFMA.FTZ R184, R24, c[0x0][0x23c], -R200.reuse ;  /* 0x00008f0018b87a23 */ /* 0x100fe200000108c8 */
[C---:B------:R-:W-:Y:S04]  /*b7e0*/  HMMA.16816.F32 R84, R152.reuse, R186, R84 ;  /* 0x000000ba9854723c */ /* 0x040fe80000001854 */
[--C-:B------:R-:W-:Y:S01]  /*b7f0*/  FFMA.FTZ R185, R25, c[0x0][0x23c], -R200.reuse ;  /* 0x00008f0019b97a23 */ /* 0x100fe200000108c8 */
[----:B------:R-:W-:Y:S02]  /*b800*/  MUFU.EX2 R184, R184 ;  /* 0x000000b800b87308 */ /* 0x000fe40000000800 */
[--C-:B------:R-:W-:Y:S01]  /*b810*/  FFMA.FTZ R186, R26, c[0x0][0x23c], -R199.reuse ;  /* 0x00008f001aba7a23 */ /* 0x100fe200000108c7 */
[C---:B------:R-:W-:Y:S04]  /*b820*/  HMMA.16816.F32 R88, R152.reuse, R188, R88 ;  /* 0x000000bc9858723c */ /* 0x040fe80000001858 */
[--C-:B------:R-:W-:Y:S02]  /*b830*/  FFMA.FTZ R187, R27, c[0x0][0x23c], -R199.reuse ;  /* 0x00008f001bbb7a23 */ /* 0x100fe400000108c7 */
[----:B------:R-:W-:Y:S01]  /*b840*/  LDSM.16.MT88.4 R24, [R226+0x11000] ;  /* 0x01100000e218783b */ /* 0x000fe20000004200 */
[--C-:B------:R-:W-:Y:S01]  /*b850*/  FFMA.FTZ R188, R28, c[0x0][0x23c], -R200.reuse ;  /* 0x00008f001cbc7a23 */ /* 0x100fe200000108c8 */
[C---:B------:R-:W-:Y:S01]  /*b860*/  HMMA.16816.F32 R92, R152.reuse, R190, R92 ;  /* 0x000000be985c723c */ /* 0x040fe2000000185c */
[----:B------:R-:W1:Y:S03]  /*b870*/  MUFU.EX2 R185, R185 ;  /* 0x000000b900b97308 */ /* 0x000e660000000800 */
[--C-:B------:R-:W-:Y:S03]  /*b880*/  FFMA.FTZ R189, R29, c[0x0][0x23c], -R200.reuse ;  /* 0x00008f001dbd7a23 */ /* 0x100fe600000108c8 */
[--C-:B------:R-:W-:Y:S01]  /*b890*/  FFMA.FTZ R190, R30, c[0x0][0x23c], -R199.reuse ;  /* 0x00008f001ebe7a23 */ /* 0x100fe200000108c7 */
[C---:B------:R-:W-:Y:S03]  /*b8a0*/  HMMA.16816.F32 R96, R152.reuse, R192, R96 ;  /* 0x000000c09860723c */ /* 0x040fe60000001860 */
[----:B------:R-:W-:Y:S01]  /*b8b0*/  MUFU.EX2 R186, R186 ;  /* 0x000000ba00ba7308 */ /* 0x000fe20000000800 */
[--C-:B------:R-:W-:Y:S02]  /*b8c0*/  FFMA.FTZ R191, R31, c[0x0][0x23c], -R199.reuse ;  /* 0x00008f001fbf7a23 */ /* 0x100fe400000108c7 */
[----:B------:R-:W-:Y:S01]  /*b8d0*/  LDSM.16.MT88.4 R28, [R225+0x17000] ;  /* 0x01700000e11c783b */ /* 0x000fe20000004200 */
[--C-:B------:R-:W-:Y:S01]  /*b8e0*/  FFMA.FTZ R192, R32, c[0x0][0x23c], -R200.reuse ;  /* 0x00008f0020c07a23 */ /* 0x100fe200000108c8 */
[C---:B------:R-:W-:Y:S04]  /*b8f0*/  HMMA.16816.F32 R100, R152.reuse, R194, R100 ;  /* 0x000000c29864723c */ /* 0x040fe80000001864 */
[----:B------:R-:W-:Y:S01]  /*b900*/  FFMA.FTZ R200, R33, c[0x0][0x23c], -R200 ;  /* 0x00008f0021c87a23 */ /* 0x000fe200000108c8 */
[----:B------:R-:W1:Y:S02]  /*b910*/  MUFU.EX2 R187, R187 ;  /* 0x000000bb00bb7308 */ /* 0x000e640000000800 */
[--C-:B------:R-:W-:Y:S01]  /*b920*/  FFMA.FTZ R194, R34, c[0x0][0x23c], -R199.reuse ;  /* 0x00008f0022c27a23 */ /* 0x100fe200000108c7 */
[C---:B-----5:R-:W-:Y:S04]  /*b930*/  HMMA.16816.F32 R104, R152.reuse, R168, R104 ;  /* 0x000000a89868723c */ /* 0x060fe80000001868 */
[----:B------:R-:W-:Y:S02]  /*b940*/  FFMA.FTZ R199, R35, c[0x0][0x23c], -R199 ;  /* 0x00008f0023c77a23 */ /* 0x000fe400000108c7 */
[----:B------:R-:W-:Y:S01]  /*b950*/  LDSM.16.MT88.4 R32, [R226+0x11800] ;  /* 0x01180000e220783b */ /* 0x000fe20000004200 */
[----:B------:R-:W-:Y:S01]  /*b960*/  MUFU.EX2 R188, R188 ;  /* 0x000000bc00bc7308 */ /* 0x000fe20000000800 */
[C---:B------:R-:W-:Y:S06]  /*b970*/  HMMA.16816.F32 R108, R152.reuse, R170, R108 ;  /* 0x000000aa986c723c */ /* 0x040fec000000186c */
[----:B------:R-:W5:Y:S02]  /*b980*/  LDSM.16.MT88.4 R168, [R226+0x16800] ;  /* 0x01680000e2a8783b */ /* 0x000f640000004200 */
[C---:B---3--:R-:W-:Y:S01]  /*b990*/  HMMA.16816.F32 R112, R152.reuse, R172, R112 ;  /* 0x000000ac9870723c */ /* 0x048fe20000001870 */
[----:B------:R-:W3:Y:S07]  /*b9a0*/  MUFU.EX2 R189, R189 ;  /* 0x000000bd00bd7308 */ /* 0x000eee0000000800 */
[C---:B------:R-:W-:Y:S01]  /*b9b0*/  HMMA.16816.F32 R116, R152.reuse, R174, R116 ;  /* 0x000000ae9874723c */ /* 0x040fe20000001874 */
[----:B------:R-:W1:Y:S02]  /*b9c0*/  LDSM.16.MT88.4 R172, [R225+0x16800] ;  /* 0x01680000e1ac783b */ /* 0x000e640000004200 */
[----:B------:R-:W-:Y:S05]  /*b9d0*/  MUFU.EX2 R190, R190 ;  /* 0x000000be00be7308 */ /* 0x000fea0000000800 */
[C---:B--2---:R-:W-:Y:S05]  /*b9e0*/  HMMA.16816.F32 R120, R152.reuse, R156, R120 ;  /* 0x0000009c9878723c */ /* 0x044fea0000001878 */
[----:B------:R-:W2:Y:S03]  /*b9f0*/  MUFU.EX2 R191, R191 ;  /* 0x000000bf00bf7308 */ /* 0x000ea60000000800 */
[C---:B------:R-:W-:Y:S01]  /*ba00*/  HMMA.16816.F32 R124, R152.reuse, R158, R124 ;  /* 0x0000009e987c723c */ /* 0x040fe2000000187c */
[----:B------:R-:W2:Y:S06]  /*ba10*/  LDSM.16.MT88.4 R156, [R228+0x11000] ;  /* 0x01100000e49c783b */ /* 0x000eac0000004200 */
[----:B------:R-:W-:Y:S01]  /*ba20*/  MUFU.EX2 R192, R192 ;  /* 0x000000c000c07308 */ /* 0x000fe20000000800 */
[C---:B----4-:R-:W-:Y:S08]  /*ba30*/  HMMA.16816.F32 R128, R152.reuse, R160, R128 ;  /* 0x000000a09880723c */ /* 0x050ff00000001880 */
[C---:B------:R-:W-:Y:S01]  /*ba40*/  HMMA.16816.F32 R132, R152.reuse, R162, R132 ;  /* 0x000000a29884723c */ /* 0x040fe20000001884 */
[----:B------:R-:W4:Y:S01]  /*ba50*/  LDSM.16.MT88.4 R160, [R225+0x11000] ;  /* 0x01100000e1a0783b */ /* 0x000f220000004200 */
[----:B------:R-:W2:Y:S06]  /*ba60*/  MUFU.EX2 R193, R200 ;  /* 0x000000c800c17308 */ /* 0x000eac0000000800 */
[C---:B-----5:R-:W-:Y:S04]  /*ba70*/  HMMA.16816.F32 R136, R152.reuse, R168, R136 ;  /* 0x000000a89888723c */ /* 0x060fe80000001888 */
[----:B------:R-:W-:Y:S04]  /*ba80*/  MUFU.EX2 R194, R194 ;  /* 0x000000c200c27308 */ /* 0x000fe80000000800 */
[C---:B------:R-:W-:Y:S01]  /*ba90*/  HMMA.16816.F32 R12, R152.reuse, R170, R12 ;  /* 0x000000aa980c723c */ /* 0x040fe2000000180c */
[----:B------:R-:W-:Y:S05]  /*baa0*/  LDSM.16.MT88.4 R168, [R228+0x13000] ;  /* 0x01300000e4a8783b */ /* 0x000fea0000004200 */
[----:B------:R-:W5:Y:S02]  /*bab0*/  MUFU.EX2 R199, R199 ;  /* 0x000000c700c77308 */ /* 0x000f640000000800 */
[C---:B-1----:R-:W-:Y:S08]  /*bac0*/  HMMA.16816.F32 R140, R152.reuse, R172, R140 ;  /* 0x000000ac988c723c */ /* 0x042ff0000000188c */
[C---:B------:R-:W-:Y:S01]  /*bad0*/  HMMA.16816.F32 R144, R152.reuse, R174, R144 ;  /* 0x000000ae9890723c */ /* 0x040fe20000001890 */
[----:B------:R-:W-:Y:S07]  /*bae0*/  LDSM.16.MT88.4 R172, [R226+0x13000] ;  /* 0x01300000e2ac783b */ /* 0x000fee0000004200 */
[C---:B------:R-:W-:Y:S07]  /*baf0*/  HMMA.16816.F32 R16, R152.reuse, R20, R16 ;  /* 0x000000149810723c */ /* 0x040fee0000001810 */
[----:B------:R-:W-:Y:S01]  /*bb00*/  F2FP.PACK_AB R20, R181, R180 ;  /* 0x000000b4b514723e */ /* 0x000fe200000000ff */
[----:B------:R-:W-:Y:S01]  /*bb10*/  HMMA.16816.F32 R148, R152, R22, R148 ;  /* 0x000000169894723c */ /* 0x000fe20000001894 */
[----:B------:R-:W1:Y:S03]  /*bb20*/  LDSM.16.MT88.4 R152, [R224+0x11000] ;  /* 0x01100000e098783b */ /* 0x000e660000004200 */
[----:B------:R-:W-:Y:S01]  /*bb30*/  F2FP.PACK_AB R21, R183, R182 ;  /* 0x000000b6b715723e */ /* 0x000fe200000000ff */
[----:B------:R-:W-:Y:S02]  /*bb40*/  FADD.FTZ R180, R180, R205 ;  /* 0x000000cdb4b47221 */ /* 0x000fe40000010000 */
[----:B------:R-:W-:Y:S01]  /*bb50*/  F2FP.PACK_AB R22, R185, R184 ;  /* 0x000000b8b916723e */ /* 0x000fe200000000ff */
[----:B------:R-:W-:Y:S01]  /*bb60*/  FADD.FTZ R182, R182, R207 ;  /* 0x000000cfb6b67221 */ /* 0x000fe20000010000 */
[----:B------:R-:W-:Y:S03]  /*bb70*/  F2FP.PACK_AB R23, R187, R186 ;  /* 0x000000babb17723e */ /* 0x000fe600000000ff */
[----:B------:R-:W-:Y:S02]  /*bb80*/  FADD.FTZ R181, R181, R180 ;  /* 0x000000b4b5b57221 */ /* 0x000fe40000010000 */
[----:B------:R-:W-:Y:S02]  /*bb90*/  FADD.FTZ R183, R183, R182 ;  /* 0x000000b6b7b77221 */ /* 0x000fe40000010000 */
[C---:B--2---:R-:W-:Y:S05]  /*bba0*/  HMMA.16816.F32 R8, R20.reuse, R156, R8 ;  /* 0x0000009c1408723c */ /* 0x044fea0000001808 */
[----:B------:R-:W-:Y:S02]  /*bbb0*/  FADD.FTZ R184, R184, R181 ;  /* 0x000000b5b8b87221 */ /* 0x000fe40000010000 */
[----:B------:R-:W-:Y:S01]  /*bbc0*/  FADD.FTZ R186, R186, R183 ;  /* 0x000000b7baba7221 */ /* 0x000fe20000010000 */
[C---:B------:R-:W-:Y:S01]  /*bbd0*/  HMMA.16816.F32 R36, R20.reuse, R158, R36 ;  /* 0x0000009e1424723c */ /* 0x040fe20000001824 */
[----:B------:R-:W2:Y:S03]  /*bbe0*/  LDSM.16.MT88.4 R156, [R225+0x13000] ;  /* 0x01300000e19c783b */ /* 0x000ea60000004200 */
[----:B------:R-:W-:Y:S02]  /*bbf0*/  FADD.FTZ R185, R185, R184 ;  /* 0x000000b8b9b97221 */ /* 0x000fe40000010000 */
[----:B------:R-:W-:Y:S02]  /*bc00*/  FADD.FTZ R187, R187, R186 ;  /* 0x000000babbbb7221 */ /* 0x000fe40000010000 */
[C---:B------:R-:W-:Y:S08]  /*bc10*/  HMMA.16816.F32 R40, R20.reuse, R24, R40 ;  /* 0x000000181428723c */ /* 0x040ff00000001828 */
[C---:B------:R-:W-:Y:S01]  /*bc20*/  HMMA.16816.F32 R44, R20.reuse, R26, R44 ;  /* 0x0000001a142c723c */ /* 0x040fe2000000182c */
[----:B------:R-:W2:Y:S07]  /*bc30*/  LDSM.16.MT88.4 R24, [R224+0x13000] ;  /* 0x01300000e018783b */ /* 0x000eae0000004200 */
[C---:B----4-:R-:W-:Y:S08]  /*bc40*/  HMMA.16816.F32 R48, R20.reuse, R160, R48 ;  /* 0x000000a01430723c */ /* 0x050ff00000001830 */
[C---:B------:R-:W-:Y:S01]  /*bc50*/  HMMA.16816.F32 R52, R20.reuse, R162, R52 ;  /* 0x000000a21434723c */ /* 0x040fe20000001834 */
[----:B------:R-:W4:Y:S07]  /*bc60*/  LDSM.16.MT88.4 R160, [R228+0x15000] ;  /* 0x01500000e4a0783b */ /* 0x000f2e0000004200 */
        /* <DEDUP_REMOVED lines=9> */
[C---:B--2---:R-:W-:Y:S08]  /*bd00*/  HMMA.16816.F32 R80, R20.reuse, R156, R80 ;  /* 0x0000009c1450723c */ /* 0x044ff00000001850 */
[C---:B------:R-:W-:Y:S01]  /*bd10*/  HMMA.16816.F32 R84, R20.reuse, R158, R84 ;  /* 0x0000009e1454723c */ /* 0x040fe20000001854 */
[----:B------:R-:W2:Y:S07]  /*bd20*/  LDSM.16.MT88.4 R156, [R224+0x15000] ;  /* 0x01500000e09c783b */ /* 0x000eae0000004200 */
[C---:B------:R-:W-:Y:S08]  /*bd30*/  HMMA.16816.F32 R88, R20.reuse, R24, R88 ;  /* 0x000000181458723c */ /* 0x040ff00000001858 */
[C---:B------:R-:W-:Y:S01]  /*bd40*/  HMMA.16816.F32 R92, R20.reuse, R26, R92 ;  /* 0x0000001a145c723c */ /* 0x040fe2000000185c */
[----:B------:R-:W2:Y:S07]  /*bd50*/  LDSM.16.MT88.4 R24, [R228+0x17000] ;  /* 0x01700000e418783b */ /* 0x000eae0000004200 */
[C---:B----4-:R-:W-:Y:S08]  /*bd60*/  HMMA.16816.F32 R96, R20.reuse, R160, R96 ;  /* 0x000000a01460723c */ /* 0x050ff00000001860 */
[C---:B------:R-:W-:Y:S01]  /*bd70*/  HMMA.16816.F32 R100, R20.reuse, R162, R100 ;  /* 0x000000a21464723c */ /* 0x040fe20000001864 */
[----:B------:R-:W4:Y:S07]  /*bd80*/  LDSM.16.MT88.4 R160, [R226+0x17000] ;  /* 0x01700000e2a0783b */ /* 0x000f2e0000004200 */
[C---:B------:R-:W-:Y:S08]  /*bd90*/  HMMA.16816.F32 R104, R20.reuse, R176, R104 ;  /* 0x000000b01468723c */ /* 0x040ff00000001868 */
[C---:B------:R-:W-:Y:S01]  /*bda0*/  HMMA.16816.F32 R108, R20.reuse, R178, R108 ;  /* 0x000000b2146c723c */ /* 0x040fe2000000186c */
[----:B------:R-:W-:Y:S07]  /*bdb0*/  LDSM.16.MT88.4 R176, [R224+0x15800] ;  /* 0x01580000e0b0783b */ /* 0x000fee0000004200 */
[C---:B-1----:R-:W-:Y:S08]  /*bdc0*/  HMMA.16816.F32 R112, R20.reuse, R152, R112 ;  /* 0x000000981470723c */ /* 0x042ff00000001870 */
[C---:B------:R-:W-:Y:S01]  /*bdd0*/  HMMA.16816.F32 R116, R20.reuse, R154, R116 ;  /* 0x0000009a1474723c */ /* 0x040fe20000001874 */
[----:B------:R-:W1:Y:S07]  /*bde0*/  LDSM.16.MT88.4 R152, [R224+0x17000] ;  /* 0x01700000e098783b */ /* 0x000e6e0000004200 */
[C---:B--2---:R-:W-:Y:S08]  /*bdf0*/  HMMA.16816.F32 R120, R20.reuse, R156, R120 ;  /* 0x0000009c1478723c */ /* 0x044ff00000001878 */
[C---:B------:R-:W-:Y:S01]  /*be00*/  HMMA.16816.F32 R124, R20.reuse, R158, R124 ;  /* 0x0000009e147c723c */ /* 0x040fe2000000187c */
[----:B------:R-:W-:Y:S07]  /*be10*/  LDSM.16.MT88.4 R156, [R225+0x11800] ;  /* 0x01180000e19c783b */ /* 0x000fee0000004200 */
[C---:B------:R-:W-:Y:S08]  /*be20*/  HMMA.16816.F32 R128, R20.reuse, R24, R128 ;  /* 0x000000181480723c */ /* 0x040ff00000001880 */
[C---:B------:R-:W-:Y:S01]  /*be30*/  HMMA.16816.F32 R132, R20.reuse, R26, R132 ;  /* 0x0000001a1484723c */ /* 0x040fe20000001884 */
[----:B------:R-:W2:Y:S07]  /*be40*/  LDSM.16.MT88.4 R24, [R228+0x11800] ;  /* 0x01180000e418783b */ /* 0x000eae0000004200 */
[C---:B----4-:R-:W-:Y:S08]  /*be50*/  HMMA.16816.F32 R136, R20.reuse, R160, R136 ;  /* 0x000000a01488723c */ /* 0x050ff00000001888 */
[C---:B------:R-:W-:Y:S08]  /*be60*/  HMMA.16816.F32 R12, R20.reuse, R162, R12 ;  /* 0x000000a2140c723c */ /* 0x040ff0000000180c */
[C---:B------:R-:W-:Y:S08]  /*be70*/  HMMA.16816.F32 R140, R20.reuse, R28, R140 ;  /* 0x0000001c148c723c */ /* 0x040ff0000000188c */
[C---:B------:R-:W-:Y:S01]  /*be80*/  HMMA.16816.F32 R144, R20.reuse, R30, R144 ;  /* 0x0000001e1490723c */ /* 0x040fe20000001890 */
[----:B------:R-:W4:Y:S07]  /*be90*/  LDSM.16.MT88.4 R28, [R224+0x11800] ;  /* 0x01180000e01c783b */ /* 0x000f2e0000004200 */
[C---:B-1----:R-:W-:Y:S08]  /*bea0*/  HMMA.16816.F32 R16, R20.reuse, R152, R16 ;  /* 0x000000981410723c */ /* 0x042ff00000001810 */
[----:B------:R-:W-:Y:S01]  /*beb0*/  HMMA.16816.F32 R148, R20, R154, R148 ;  /* 0x0000009a1494723c */ /* 0x000fe20000001894 */
[----:B------:R-:W-:Y:S06]  /*bec0*/  LDSM.16.MT88.4 R152, [R224+0x13800] ;  /* 0x01380000e098783b */ /* 0x000fec0000004200 */
[----:B---3--:R-:W-:Y:S01]  /*bed0*/  F2FP.PACK_AB R20, R189, R188 ;  /* 0x000000bcbd14723e */ /* 0x008fe200000000ff */
[----:B------:R-:W-:Y:S01]  /*bee0*/  FADD.FTZ R188, R188, R185 ;  /* 0x000000b9bcbc7221 */ /* 0x000fe20000010000 */
[----:B------:R-:W-:Y:S03]  /*bef0*/  F2FP.PACK_AB R21, R191, R190 ;  /* 0x000000bebf15723e */ /* 0x000fe600000000ff */
[----:B------:R-:W-:Y:S01]  /*bf00*/  F2FP.PACK_AB R22, R193, R192 ;  /* 0x000000c0c116723e */ /* 0x000fe200000000ff */
[----:B------:R-:W-:Y:S01]  /*bf10*/  FADD.FTZ R190, R190, R187 ;  /* 0x000000bbbebe7221 */ /* 0x000fe20000010000 */
[----:B-----5:R-:W-:Y:S01]  /*bf20*/  F2FP.PACK_AB R23, R199, R194 ;  /* 0x000000c2c717723e */ /* 0x020fe200000000ff */
[----:B------:R-:W-:Y:S02]  /*bf30*/  FADD.FTZ R189, R189, R188 ;  /* 0x000000bcbdbd7221 */ /* 0x000fe40000010000 */
[----:B------:R-:W-:Y:S02]  /*bf40*/  FADD.FTZ R191, R191, R190 ;  /* 0x000000bebfbf7221 */ /* 0x000fe40000010000 */
[----:B------:R-:W-:Y:S02]  /*bf50*/  FADD.FTZ R192, R192, R189 ;  /* 0x000000bdc0c07221 */ /* 0x000fe40000010000 */
[C---:B--2---:R-:W-:Y:S01]  /*bf60*/  HMMA.16816.F32 R160, R20.reuse, R24, R8 ;  /* 0x0000001814a0723c */ /* 0x044fe20000001808 */
[----:B------:R-:W1:Y:S02]  /*bf70*/  LDSM.16.MT88.4 R8, [R228+0x13800] ;  /* 0x01380000e408783b */ /* 0x000e640000004200 */
[----:B------:R-:W-:Y:S02]  /*bf80*/  FADD.FTZ R194, R194, R191 ;  /* 0x000000bfc2c27221 */ /* 0x000fe40000010000 */
[----:B------:R-:W-:Y:S02]  /*bf90*/  FADD.FTZ R247, R193, R192 ;  /* 0x000000c0c1f77221 */ /* 0x000fe40000010000 */
[----:B------:R-:W-:Y:S01]  /*bfa0*/  FADD.FTZ R245, R199, R194 ;  /* 0x000000c2c7f57221 */ /* 0x000fe20000010000 */
[C---:B------:R-:W-:Y:S01]  /*bfb0*/  HMMA.16816.F32 R36, R20.reuse, R26, R36 ;  /* 0x0000001a1424723c */ /* 0x040fe20000001824 */
[----:B------:R-:W2:Y:S07]  /*bfc0*/  LDSM.16.MT88.4 R24, [R226+0x13800] ;  /* 0x01380000e218783b */ /* 0x000eae0000004200 */
[C---:B------:R-:W-:Y:S08]  /*bfd0*/  HMMA.16816.F32 R40, R20.reuse, R32, R40 ;  /* 0x000000201428723c */ /* 0x040ff00000001828 */
[C---:B------:R-:W-:Y:S01]  /*bfe0*/  HMMA.16816.F32 R44, R20.reuse, R34, R44 ;  /* 0x00000022142c723c */ /* 0x040fe2000000182c */
[----:B------:R-:W3:Y:S07]  /*bff0*/  LDSM.16.MT88.4 R32, [R225+0x13800] ;  /* 0x01380000e120783b */ /* 0x000eee0000004200 */
[C---:B------:R-:W-:Y:S08]  /*c000*/  HMMA.16816.F32 R48, R20.reuse, R156, R48 ;  /* 0x0000009c1430723c */ /* 0x040ff00000001830 */
[C---:B------:R-:W-:Y:S01]  /*c010*/  HMMA.16816.F32 R52, R20.reuse, R158, R52 ;  /* 0x0000009e1434723c */ /* 0x040fe20000001834 */
[----:B------:R-:W5:Y:S07]  /*c020*/  LDSM.16.MT88.4 R156, [R225+0x15800] ;  /* 0x01580000e19c783b */ /* 0x000f6e0000004200 */
[C---:B----4-:R-:W-:Y:S08]  /*c030*/  HMMA.16816.F32 R56, R20.reuse, R28, R56 ;  /* 0x0000001c1438723c */ /* 0x050ff00000001838 */
[C---:B------:R-:W-:Y:S01]  /*c040*/  HMMA.16816.F32 R60, R20.reuse, R30, R60 ;  /* 0x0000001e143c723c */ /* 0x040fe2000000183c */
[----:B------:R-:W4:Y:S07]  /*c050*/  LDSM.16.MT88.4 R28, [R228+0x17800] ;  /* 0x01780000e41c783b */ /* 0x000f2e0000004200 */
[C---:B-1----:R-:W-:Y:S08]  /*c060*/  HMMA.16816.F32 R64, R20.reuse, R8, R64 ;  /* 0x000000081440723c */ /* 0x042ff00000001840 */
[C---:B------:R-:W-:Y:S01]  /*c070*/  HMMA.16816.F32 R68, R20.reuse, R10, R68 ;  /* 0x0000000a1444723c */ /* 0x040fe20000001844 */
[----:B------:R-:W1:Y:S07]  /*c080*/  LDSM.16.MT88.4 R8, [R226+0x17800] ;  /* 0x01780000e208783b */ /* 0x000e6e0000004200 */
[C---:B--2---:R-:W-:Y:S08]  /*c090*/  HMMA.16816.F32 R72, R20.reuse, R24, R72 ;  /* 0x000000181448723c */ /* 0x044ff00000001848 */
[C---:B------:R-:W-:Y:S01]  /*c0a0*/  HMMA.16816.F32 R76, R20.reuse, R26, R76 ;  /* 0x0000001a144c723c */ /* 0x040fe2000000184c */
[----:B------:R-:W2:Y:S07]  /*c0b0*/  LDSM.16.MT88.4 R24, [R225+0x17800] ;  /* 0x01780000e118783b */ /* 0x000eae0000004200 */
[C---:B---3--:R-:W-:Y:S08]  /*c0c0*/  HMMA.16816.F32 R80, R20.reuse, R32, R80 ;  /* 0x000000201450723c */ /* 0x048ff00000001850 */
[C---:B------:R-:W-:Y:S08]  /*c0d0*/  HMMA.16816.F32 R84, R20.reuse, R34, R84 ;  /* 0x000000221454723c */ /* 0x040ff00000001854 */
[C---:B------:R-:W-:Y:S08]  /*c0e0*/  HMMA.16816.F32 R88, R20.reuse, R152, R88 ;  /* 0x000000981458723c */ /* 0x040ff00000001858 */
[C---:B------:R-:W-:Y:S08]  /*c0f0*/  HMMA.16816.F32 R92, R20.reuse, R154, R92 ;  /* 0x0000009a145c723c */ /* 0x040ff0000000185c */
[C---:B------:R-:W-:Y:S08]  /*c100*/  HMMA.16816.F32 R96, R20.reuse, R168, R96 ;  /* 0x000000a81460723c */ /* 0x040ff00000001860 */
[C---:B------:R-:W-:Y:S08]  /*c110*/  HMMA.16816.F32 R100, R20.reuse, R170, R100 ;  /* 0x000000aa1464723c */ /* 0x040ff00000001864 */
[C---:B------:R-:W-:Y:S08]  /*c120*/  HMMA.16816.F32 R104, R20.reuse, R172, R104 ;  /* 0x000000ac1468723c */ /* 0x040ff00000001868 */
[C---:B------:R-:W-:Y:S08]  /*c130*/  HMMA.16816.F32 R108, R20.reuse, R174, R108 ;  /* 0x000000ae146c723c */ /* 0x040ff0000000186c */
[C---:B-----5:R-:W-:Y:S08]  /*c140*/  HMMA.16816.F32 R112, R20.reuse, R156, R112 ;  /* 0x0000009c1470723c */ /* 0x060ff00000001870 */
[C---:B------:R-:W-:Y:S08]  /*c150*/  HMMA.16816.F32 R116, R20.reuse, R158, R116 ;  /* 0x0000009e1474723c */ /* 0x040ff00000001874 */
[C---:B------:R-:W-:Y:S08]  /*c160*/  HMMA.16816.F32 R120, R20.reuse, R176, R120 ;  /* 0x000000b01478723c */ /* 0x040ff00000001878 */
[C---:B------:R-:W-:Y:S08]  /*c170*/  HMMA.16816.F32 R124, R20.reuse, R178, R124 ;  /* 0x000000b2147c723c */ /* 0x040ff0000000187c */
[C---:B----4-:R-:W-:Y:S08]  /*c180*/  HMMA.16816.F32 R128, R20.reuse, R28, R128 ;  /* 0x0000001c1480723c */ /* 0x050ff00000001880 */
[C---:B------:R-:W-:Y:S01]  /*c190*/  HMMA.16816.F32 R132, R20.reuse, R30, R132 ;  /* 0x0000001e1484723c */ /* 0x040fe20000001884 */
[----:B------:R-:W3:Y:S07]  /*c1a0*/  LDSM.16.MT88.4 R28, [R224+0x17800] ;  /* 0x01780000e01c783b */ /* 0x000eee0000004200 */
[C---:B-1----:R-:W-:Y:S08]  /*c1b0*/  HMMA.16816.F32 R136, R20.reuse, R8, R136 ;  /* 0x000000081488723c */ /* 0x042ff00000001888 */
[C---:B------:R-:W-:Y:S08]  /*c1c0*/  HMMA.16816.F32 R156, R20.reuse, R10, R12 ;  /* 0x0000000a149c723c */ /* 0x040ff0000000180c */
[C---:B--2---:R-:W-:Y:S08]  /*c1d0*/  HMMA.16816.F32 R140, R20.reuse, R24, R140 ;  /* 0x00000018148c723c */ /* 0x044ff0000000188c */
[C---:B------:R-:W-:Y:S08]  /*c1e0*/  HMMA.16816.F32 R144, R20.reuse, R26, R144 ;  /* 0x0000001a1490723c */ /* 0x040ff00000001890 */
[C---:B---3--:R-:W-:Y:S08]  /*c1f0*/  HMMA.16816.F32 R152, R20.reuse, R28, R16 ;  /* 0x0000001c1498723c */ /* 0x048ff00000001810 */
[----:B------:R-:W-:Y:S01]  /*c200*/  HMMA.16816.F32 R148, R20, R30, R148 ;  /* 0x0000001e1494723c */ /* 0x000fe20000001894 */
[----:B------:R-:W-:-:S07]  /*c210*/  @P0 BRA `(.L_x_725) ;  /* 0xffffbb7000000947 */ /* 0x000fce000383ffff */
.L_x_721:
[----:B------:R-:W1:Y:S01]  /*c220*/  SHFL.BFLY PT, R2, R247, 0x2, 0x1f ;  /* 0x0c401f00f7027f89 */ /* 0x000e6200000e0000 */
[----:B------:R-:W-:Y:S01]  /*c230*/  MOV R4, 0x3f800000 ;  /* 0x3f80000000047802 */ /* 0x000fe20000000f00 */
[----:B------:R-:W2:Y:S01]  /*c240*/  S2UR UR6, SR_CTAID.Y ;  /* 0x00000000000679c3 */ /* 0x000ea20000002600 */
[----:B------:R-:W-:Y:S01]  /*c250*/  MOV R5, 0x3f800000 ;  /* 0x3f80000000057802 */ /* 0x000fe20000000f00 */
[----:B------:R-:W3:Y:S01]  /*c260*/  SHFL.BFLY PT, R0, R245, 0x2, 0x1f ;  /* 0x0c401f00f5007f89 */ /* 0x000ee200000e0000 */
[----:B------:R-:W-:Y:S01]  /*c270*/  UISETP.NE.AND UP1, UPT, UR25, -0x1, UPT ;  /* 0xffffffff1900788c */ /* 0x000fe2000bf25270 */
[----:B------:R-:W-:Y:S01]  /*c280*/  BSSY B0, `(.L_x_726) ;  /* 0x0000174000007945 */ /* 0x000fe20003800000 */
[----:B------:R-:W-:-:S03]  /*c290*/  ULDC.64 UR4, c[0x0][0x1e8] ;  /* 0x00007a0000047ab9 */ /* 0x000fc60000000a00 */
[----:B------:R-:W4:Y:S06]  /*c2a0*/  S2UR UR10, SR_CTAID.Z ;  /* 0x00000000000a79c3 */ /* 0x000f2c0000002700 */
[----:B------:R-:W-:-:S04]  /*c2b0*/  @UP1 UIMAD.WIDE.U32 UR8, UR25, UR4, URZ ;  /* 0x00000004190812a5 */ /* 0x000fc8000f8e003f */
[----:B------:R-:W-:-:S03]  /*c2c0*/  @UP1 UIMAD UR7, UR25, UR5, UR9 ;  /* 0x00000005190712a4 */ /* 0x000fc6000f8e0209 */
[----:B------:R-:W-:Y:S01]  /*c2d0*/  ULDC.64 UR4, c[0x0][0x1e0] ;  /* 0x0000780000047ab9 */ /* 0x000fe20000000a00 */
[----:B-1----:R-:W-:Y:S01]  /*c2e0*/  FADD.FTZ R9, R2, R247 ;  /* 0x000000f702097221 */ /* 0x002fe20000010000 */
[----:B------:R-:W-:Y:S02]  /*c2f0*/  ULDC UR9, c[0x0][0x214] ;  /* 0x0000850000097ab9 */ /* 0x000fe40000000800 */
[----:B--2---:R-:W-:Y:S01]  /*c300*/  @!UP1 USHF.R.S32.HI UR12, URZ, 0x1f, UR6 ;  /* 0x0000001f3f0c9899 */ /* 0x004fe20008011406 */
[----:B---3--:R-:W-:Y:S01]  /*c310*/  FADD.FTZ R7, R0, R245 ;  /* 0x000000f500077221 */ /* 0x008fe20000010000 */
[----:B------:R-:W1:Y:S01]  /*c320*/  SHFL.BFLY PT, R2, R9, 0x1, 0x1f ;  /* 0x0c201f0009027f89 */ /* 0x000e6200000e0000 */
[----:B------:R-:W-:Y:S02]  /*c330*/  @!UP1 UIMAD.WIDE.U32 UR14, UR6, UR4, URZ ;  /* 0x00000004060e92a5 */ /* 0x000fe4000f8e003f */
[----:B------:R-:W-:Y:S01]  /*c340*/  @!UP1 UIMAD UR12, UR12, UR4, URZ ;  /* 0x000000040c0c92a4 */ /* 0x000fe2000f8e023f */
[----:B------:R-:W2:Y:S02]  /*c350*/  SHFL.BFLY PT, R0, R7, 0x1, 0x1f ;  /* 0x0c201f0007007f89 */ /* 0x000ea400000e0000 */
[----:B------:R-:W-:-:S02]  /*c360*/  ULDC.U8 UR4, c[0x0][0x328] ;  /* 0x0000ca0000047ab9 */ /* 0x000fc40000000000 */
[----:B------:R-:W-:Y:S02]  /*c370*/  UISETP.NE.AND UP2, UPT, UR4, URZ, UPT ;  /* 0x0000003f0400728c */ /* 0x000fe4000bf45270 */
[----:B------:R-:W-:Y:S02]  /*c380*/  @!UP1 UIMAD UR12, UR6, UR5, UR12 ;  /* 0x00000005060c92a4 */ /* 0x000fe4000f8e020c */
[----:B------:R-:W-:Y:S02]  /*c390*/  UISETP.NE.OR UP0, UPT, UR25, -0x1, !UP2 ;  /* 0xffffffff1900788c */ /* 0x000fe4000d705670 */
[----:B------:R-:W-:Y:S02]  /*c3a0*/  ULDC UR5, c[0x0][0x234] ;  /* 0x00008d0000057ab9 */ /* 0x000fe40000000800 */
[----:B------:R-:W-:Y:S02]  /*c3b0*/  ULDC UR4, c[0x0][0x1c0] ;  /* 0x0000700000047ab9 */ /* 0x000fe40000000800 */
[----:B------:R-:W-:-:S02]  /*c3c0*/  @!UP1 UIADD3 UR7, UR15, UR12, URZ ;  /* 0x0000000c0f079290 */ /* 0x000fc4000fffe03f */
[----:B----4-:R-:W-:Y:S02]  /*c3d0*/  @UP2 UMOV UR11, UR10 ;  /* 0x0000000a000b2c82 */ /* 0x010fe40008000000 */
[----:B------:R-:W-:Y:S01]  /*c3e0*/  @!UP1 UMOV UR8, UR14 ;  /* 0x0000000e00089c82 */ /* 0x000fe20008000000 */
[----:B-1----:R-:W-:Y:S01]  /*c3f0*/  FADD.FTZ R2, R9, R2 ;  /* 0x0000000209027221 */ /* 0x002fe20000010000 */
[----:B------:R-:W-:Y:S01]  /*c400*/  @!UP0 UIMAD UR25, UR6, UR9, URZ ;  /* 0x00000009061982a4 */ /* 0x000fe2000f8e023f */
[----:B--2---:R-:W-:-:S03]  /*c410*/  FADD.FTZ R0, R7, R0 ;  /* 0x0000000007007221 */ /* 0x004fc60000010000 */
[----:B------:R-:W-:Y:S01]  /*c420*/  FSETP.NE.FTZ.AND P4, PT, R2, RZ, PT ;  /* 0x000000ff0200720b */ /* 0x000fe20003f95000 */
[----:B------:R-:W-:Y:S01]  /*c430*/  @UP2 UIMAD UR5, UR11, UR5, UR25 ;  /* 0x000000050b0522a4 */ /* 0x000fe2000f8e0219 */
[----:B------:R-:W-:Y:S02]  /*c440*/  FSETP.NE.FTZ.AND P3, PT, R0, RZ, PT ;  /* 0x000000ff0000720b */ /* 0x000fe40003f75000 */
[----:B------:R-:W-:Y:S02]  /*c450*/  @!UP2 UMOV UR11, UR10 ;  /* 0x0000000a000bac82 */ /* 0x000fe40008000000 */
[----:B------:R-:W-:-:S04]  /*c460*/  @!UP2 UIMAD UR4, UR6, UR4, UR11 ;  /* 0x000000040604a2a4 */ /* 0x000fc8000f8e020b */
[----:B------:R-:W-:-:S03]  /*c470*/  @!UP2 UIMAD UR5, UR4, UR9, URZ ;  /* 0x000000090405a2a4 */ /* 0x000fc6000f8e023f */
[----:B------:R-:W1:Y:S08]  /*c480*/  @P4 MUFU.RCP R4, R2 ;  /* 0x0000000200044308 */ /* 0x000e700000001000 */
[----:B------:R-:W2:Y:S01]  /*c490*/  @P3 MUFU.RCP R5, R0 ;  /* 0x0000000000053308 */ /* 0x000ea20000001000 */
[----:B-1----:R-:W-:-:S07]  /*c4a0*/  FMUL.FTZ R160, R4, R160 ;  /* 0x000000a004a07220 */ /* 0x002fce0000410000 */
[----:B------:R-:W1:Y:S01]  /*c4b0*/  @P4 MUFU.LG2 R2, R2 ;  /* 0x0000000200024308 */ /* 0x000e620000000c00 */
[C---:B------:R-:W-:Y:S02]  /*c4c0*/  FMUL.FTZ R161, R4.reuse, R161 ;  /* 0x000000a104a17220 */ /* 0x040fe40000410000 */
[C---:B------:R-:W-:Y:S02]  /*c4d0*/  FMUL.FTZ R36, R4.reuse, R36 ;  /* 0x0000002404247220 */ /* 0x040fe40000410000 */
[C---:B------:R-:W-:Y:S01]  /*c4e0*/  FMUL.FTZ R37, R4.reuse, R37 ;  /* 0x0000002504257220 */ /* 0x040fe20000410000 */
[----:B------:R-:W-:Y:S01]  /*c4f0*/  F2FP.PACK_AB R160, R161, R160 ;  /* 0x000000a0a1a0723e */ /* 0x000fe200000000ff */
[C---:B------:R-:W-:Y:S01]  /*c500*/  FMUL.FTZ R40, R4.reuse, R40 ;  /* 0x0000002804287220 */ /* 0x040fe20000410000 */
[----:B------:R-:W3:Y:S01]  /*c510*/  @P3 MUFU.LG2 R0, R0 ;  /* 0x0000000000003308 */ /* 0x000ee20000000c00 */
[C---:B------:R-:W-:Y:S01]  /*c520*/  FMUL.FTZ R41, R4.reuse, R41 ;  /* 0x0000002904297220 */ /* 0x040fe20000410000 */
[----:B------:R-:W-:Y:S01]  /*c530*/  F2FP.PACK_AB R36, R37, R36 ;  /* 0x000000242524723e */ /* 0x000fe200000000ff */
[----:B------:R-:W-:-:S02]  /*c540*/  FMUL.FTZ R44, R4, R44 ;  /* 0x0000002c042c7220 */ /* 0x000fc40000410000 */
[C---:B------:R-:W-:Y:S01]  /*c550*/  FMUL.FTZ R45, R4.reuse, R45 ;  /* 0x0000002d042d7220 */ /* 0x040fe20000410000 */
[----:B------:R-:W-:Y:S01]  /*c560*/  F2FP.PACK_AB R40, R41, R40 ;  /* 0x000000282928723e */ /* 0x000fe200000000ff */
[C---:B------:R-:W-:Y:S02]  /*c570*/  FMUL.FTZ R48, R4.reuse, R48 ;  /* 0x0000003004307220 */ /* 0x040fe40000410000 */
[C---:B------:R-:W-:Y:S01]  /*c580*/  FMUL.FTZ R49, R4.reuse, R49 ;  /* 0x0000003104317220 */ /* 0x040fe20000410000 */
[----:B------:R-:W-:Y:S01]  /*c590*/  F2FP.PACK_AB R44, R45, R44 ;  /* 0x0000002c2d2c723e */ /* 0x000fe200000000ff */
[C---:B------:R-:W-:Y:S02]  /*c5a0*/  FMUL.FTZ R52, R4.reuse, R52 ;  /* 0x0000003404347220 */ /* 0x040fe40000410000 */
        /* <DEDUP_REMOVED lines=78> */
[----:B------:R-:W-:Y:S01]  /*ca90*/  FMUL.FTZ R149, R4, R149 ;  /* 0x0000009504957220 */ /* 0x000fe20000410000 */
[----:B------:R-:W-:Y:S01]  /*caa0*/  F2FP.PACK_AB R152, R153, R152 ;  /* 0x000000989998723e */ /* 0x000fe200000000ff */
[----:B------:R-:W4:Y:S01]  /*cab0*/  S2R R4, SR_TID.X ;  /* 0x0000000000047919 */ /* 0x000f220000002100 */
[C---:B--2---:R-:W-:Y:S02]  /*cac0*/  FMUL.FTZ R163, R5.reuse, R163 ;  /* 0x000000a305a37220 */ /* 0x044fe40000410000 */
[----:B------:R-:W-:Y:S01]  /*cad0*/  FMUL.FTZ R162, R5, R162 ;  /* 0x000000a205a27220 */ /* 0x000fe20000410000 */
[----:B------:R-:W-:Y:S01]  /*cae0*/  F2FP.PACK_AB R148, R149, R148 ;  /* 0x000000949594723e */ /* 0x000fe200000000ff */
[----:B------:R-:W-:-:S02]  /*caf0*/  FMUL.FTZ R39, R5, R39 ;  /* 0x0000002705277220 */ /* 0x000fc40000410000 */
[----:B------:R-:W-:Y:S01]  /*cb00*/  FMUL.FTZ R38, R5, R38 ;  /* 0x0000002605267220 */ /* 0x000fe20000410000 */
[----:B------:R-:W-:Y:S01]  /*cb10*/  F2FP.PACK_AB R162, R163, R162 ;  /* 0x000000a2a3a2723e */ /* 0x000fe200000000ff */
[C---:B------:R-:W-:Y:S02]  /*cb20*/  FMUL.FTZ R43, R5.reuse, R43 ;  /* 0x0000002b052b7220 */ /* 0x040fe40000410000 */
[----:B------:R-:W-:Y:S01]  /*cb30*/  FMUL.FTZ R42, R5, R42 ;  /* 0x0000002a052a7220 */ /* 0x000fe20000410000 */
[----:B------:R-:W-:Y:S01]  /*cb40*/  F2FP.PACK_AB R38, R39, R38 ;  /* 0x000000262726723e */ /* 0x000fe200000000ff */
[C---:B------:R-:W-:Y:S02]  /*cb50*/  FMUL.FTZ R47, R5.reuse, R47 ;  /* 0x0000002f052f7220 */ /* 0x040fe40000410000 */
[----:B------:R-:W-:Y:S01]  /*cb60*/  FMUL.FTZ R46, R5, R46 ;  /* 0x0000002e052e7220 */ /* 0x000fe20000410000 */
[----:B------:R-:W-:Y:S01]  /*cb70*/  F2FP.PACK_AB R42, R43, R42 ;  /* 0x0000002a2b2a723e */ /* 0x000fe200000000ff */
[----:B------:R-:W-:-:S02]  /*cb80*/  FMUL.FTZ R51, R5, R51 ;  /* 0x0000003305337220 */ /* 0x000fc40000410000 */
[----:B------:R-:W-:Y:S01]  /*cb90*/  FMUL.FTZ R50, R5, R50 ;  /* 0x0000003205327220 */ /* 0x000fe20000410000 */
[----:B------:R-:W-:Y:S01]  /*cba0*/  F2FP.PACK_AB R46, R47, R46 ;  /* 0x0000002e2f2e723e */ /* 0x000fe200000000ff */
[C---:B------:R-:W-:Y:S02]  /*cbb0*/  FMUL.FTZ R55, R5.reuse, R55 ;  /* 0x0000003705377220 */ /* 0x040fe40000410000 */
[C---:B------:R-:W-:Y:S01]  /*cbc0*/  FMUL.FTZ R54, R5.reuse, R54 ;  /* 0x0000003605367220 */ /* 0x040fe20000410000 */
[----:B----4-:R-:W-:Y:S01]  /*cbd0*/  SHF.R.S32.HI R7, RZ, 0x1f, R4 ;  /* 0x0000001fff077819 */ /* 0x010fe20000011404 */
[----:B------:R-:W-:Y:S01]  /*cbe0*/  FMUL.FTZ R59, R5, R59 ;  /* 0x0000003b053b7220 */ /* 0x000fe20000410000 */
[----:B------:R-:W-:Y:S01]  /*cbf0*/  F2FP.PACK_AB R50, R51, R50 ;  /* 0x000000323332723e */ /* 0x000fe200000000ff */
[----:B------:R-:W-:Y:S01]  /*cc00*/  FMUL.FTZ R58, R5, R58 ;  /* 0x0000003a053a7220 */ /* 0x000fe20000410000 */
[----:B------:R-:W-:Y:S01]  /*cc10*/  LEA.HI R6, R7, R4, RZ, 0x2 ;  /* 0x0000000407067211 */ /* 0x000fe200078f10ff */
[----:B------:R-:W-:Y:S01]  /*cc20*/  FMUL.FTZ R63, R5, R63 ;  /* 0x0000003f053f7220 */ /* 0x000fe20000410000 */
[----:B------:R-:W-:Y:S01]  /*cc30*/  F2FP.PACK_AB R54, R55, R54 ;  /* 0x000000363736723e */ /* 0x000fe200000000ff */
[C---:B------:R-:W-:Y:S01]  /*cc40*/  FMUL.FTZ R62, R5.reuse, R62 ;  /* 0x0000003e053e7220 */ /* 0x040fe20000410000 */
[--C-:B------:R-:W-:Y:S01]  /*cc50*/  SHF.R.S32.HI R9, RZ, 0x2, R6.reuse ;  /* 0x00000002ff097819 */ /* 0x100fe20000011406 */
[C---:B------:R-:W-:Y:S01]  /*cc60*/  FMUL.FTZ R67, R5.reuse, R67 ;  /* 0x0000004305437220 */ /* 0x040fe20000410000 */
[----:B------:R-:W-:Y:S01]  /*cc70*/  SHF.R.S32.HI R8, RZ, 0x1f, R6 ;  /* 0x0000001fff087819 */ /* 0x000fe20000011406 */
[----:B------:R-:W-:Y:S01]  /*cc80*/  FMUL.FTZ R66, R5, R66 ;  /* 0x0000004205427220 */ /* 0x000fe20000410000 */
[----:B------:R-:W-:Y:S01]  /*cc90*/  F2FP.PACK_AB R58, R59, R58 ;  /* 0x0000003a3b3a723e */ /* 0x000fe200000000ff */
[C---:B------:R-:W-:Y:S01]  /*cca0*/  FMUL.FTZ R71, R5.reuse, R71 ;  /* 0x0000004705477220 */ /* 0x040fe20000410000 */
[----:B------:R-:W-:Y:S01]  /*ccb0*/  LEA.HI R8, R8, R9, RZ, 0x3 ;  /* 0x0000000908087211 */ /* 0x000fe200078f18ff */
[----:B------:R-:W-:Y:S01]  /*ccc0*/  FMUL.FTZ R70, R5, R70 ;  /* 0x0000004605467220 */ /* 0x000fe20000410000 */
[----:B------:R-:W-:Y:S01]  /*ccd0*/  F2FP.PACK_AB R62, R63, R62 ;  /* 0x0000003e3f3e723e */ /* 0x000fe200000000ff */
[C---:B------:R-:W-:Y:S01]  /*cce0*/  FMUL.FTZ R75, R5.reuse, R75 ;  /* 0x0000004b054b7220 */ /* 0x040fe20000410000 */
[----:B------:R-:W-:Y:S01]  /*ccf0*/  LOP3.LUT R8, R8, 0xfffffff8, RZ, 0xc0, !PT ;  /* 0xfffffff808087812 */ /* 0x000fe200078ec0ff */
[----:B------:R-:W-:Y:S01]  /*cd00*/  FMUL.FTZ R74, R5, R74 ;  /* 0x0000004a054a7220 */ /* 0x000fe20000410000 */
[----:B------:R-:W-:Y:S01]  /*cd10*/  F2FP.PACK_AB R66, R67, R66 ;  /* 0x000000424342723e */ /* 0x000fe200000000ff */
[----:B------:R-:W-:Y:S01]  /*cd20*/  FMUL.FTZ R79, R5, R79 ;  /* 0x0000004f054f7220 */ /* 0x000fe20000410000 */
[----:B------:R-:W-:Y:S01]  /*cd30*/  IADD3 R8, R9, -R8, RZ ;  /* 0x8000000809087210 */ /* 0x000fe20007ffe0ff */
[C---:B------:R-:W-:Y:S01]  /*cd40*/  FMUL.FTZ R78, R5.reuse, R78 ;  /* 0x0000004e054e7220 */ /* 0x040fe20000410000 */
[----:B------:R-:W-:Y:S01]  /*cd50*/  LOP3.LUT R9, R6, 0x3ffffffc, RZ, 0xc0, !PT ;  /* 0x3ffffffc06097812 */ /* 0x000fe200078ec0ff */
[C---:B------:R-:W-:Y:S01]  /*cd60*/  FMUL.FTZ R83, R5.reuse, R83 ;  /* 0x0000005305537220 */ /* 0x040fe20000410000 */
[----:B------:R-:W-:Y:S01]  /*cd70*/  SHF.L.U32 R10, R8, 0x6, RZ ;  /* 0x00000006080a7819 */ /* 0x000fe200000006ff */
[----:B------:R-:W-:Y:S01]  /*cd80*/  FMUL.FTZ R82, R5, R82 ;  /* 0x0000005205527220 */ /* 0x000fe20000410000 */
[----:B------:R-:W-:Y:S01]  /*cd90*/  IADD3 R9, -R9, R4, RZ ;  /* 0x0000000409097210 */ /* 0x000fe20007ffe1ff */
[C---:B------:R-:W-:Y:S01]  /*cda0*/  FMUL.FTZ R87, R5.reuse, R87 ;  /* 0x0000005705577220 */ /* 0x040fe20000410000 */
[----:B------:R-:W-:Y:S01]  /*cdb0*/  LOP3.LUT R10, R10, 0x1c0, RZ, 0xc0, !PT ;  /* 0x000001c00a0a7812 */ /* 0x000fe200078ec0ff */
[C---:B------:R-:W-:Y:S01]  /*cdc0*/  FMUL.FTZ R86, R5.reuse, R86 ;  /* 0x0000005605567220 */ /* 0x040fe20000410000 */
[----:B------:R-:W-:Y:S01]  /*cdd0*/  LOP3.LUT R11, R8, 0x1, RZ, 0xc0, !PT ;  /* 0x00000001080b7812 */ /* 0x000fe200078ec0ff */
[C---:B------:R-:W-:Y:S01]  /*cde0*/  FMUL.FTZ R91, R5.reuse, R91 ;  /* 0x0000005b055b7220 */ /* 0x040fe20000410000 */
[----:B------:R-:W-:Y:S01]  /*cdf0*/  LEA.HI R10, R10, R10, RZ, 0x1d ;  /* 0x0000000a0a0a7211 */ /* 0x000fe200078fe8ff */
[----:B------:R-:W-:Y:S01]  /*ce00*/  FMUL.FTZ R90, R5, R90 ;  /* 0x0000005a055a7220 */ /* 0x000fe20000410000 */
[----:B------:R-:W-:Y:S01]  /*ce10*/  ISETP.NE.U32.AND P0, PT, R11, 0x1, PT ;  /* 0x000000010b00780c */ /* 0x000fe20003f05070 */
[----:B------:R-:W-:Y:S01]  /*ce20*/  FMUL.FTZ R95, R5, R95 ;  /* 0x0000005f055f7220 */ /* 0x000fe20000410000 */
[----:B------:R-:W-:Y:S01]  /*ce30*/  F2FP.PACK_AB R70, R71, R70 ;  /* 0x000000464746723e */ /* 0x000fe200000000ff */
[C---:B------:R-:W-:Y:S01]  /*ce40*/  FMUL.FTZ R94, R5.reuse, R94 ;  /* 0x0000005e055e7220 */ /* 0x040fe20000410000 */
[----:B------:R-:W-:Y:S01]  /*ce50*/  R2P PR, R8, 0x6 ;  /* 0x0000000608007804 */ /* 0x000fe20000000000 */
[C---:B------:R-:W-:Y:S01]  /*ce60*/  FMUL.FTZ R99, R5.reuse, R99 ;  /* 0x0000006305637220 */ /* 0x040fe20000410000 */
[----:B------:R-:W-:Y:S01]  /*ce70*/  MOV R8, 0x20 ;  /* 0x0000002000087802 */ /* 0x000fe20000000f00 */
[----:B------:R-:W-:Y:S01]  /*ce80*/  FMUL.FTZ R98, R5, R98 ;  /* 0x0000006205627220 */ /* 0x000fe20000410000 */
[----:B------:R-:W-:Y:S01]  /*ce90*/  F2FP.PACK_AB R74, R75, R74 ;  /* 0x0000004a4b4a723e */ /* 0x000fe200000000ff */
[C---:B------:R-:W-:Y:S01]  /*cea0*/  FMUL.FTZ R103, R5.reuse, R103 ;  /* 0x0000006705677220 */ /* 0x040fe20000410000 */
[----:B------:R-:W-:Y:S01]  /*ceb0*/  SEL R8, R8, 0xffffffe0, !P1 ;  /* 0xffffffe008087807 */ /* 0x000fe20004800000 */
[----:B------:R-:W-:Y:S01]  /*cec0*/  FMUL.FTZ R102, R5, R102 ;  /* 0x0000006605667220 */ /* 0x000fe20000410000 */
[----:B------:R-:W-:Y:S01]  /*ced0*/  F2FP.PACK_AB R78, R79, R78 ;  /* 0x0000004e4f4e723e */ /* 0x000fe200000000ff */
        /* <DEDUP_REMOVED lines=46> */
[----:B------:R-:W-:Y:S01]  /*d1c0*/  LEA.HI R5, R7, R4, RZ, 0x5 ;  /* 0x0000000407057211 */ /* 0x000fe200078f28ff */
[----:B-1----:R-:W-:Y:S01]  /*d1d0*/  @P4 FMUL.FTZ R75, R2, 0.69314718246459960938 ;  /* 0x3f317218024b4820 */ /* 0x002fe20000410000 */
[----:B------:R-:W-:Y:S01]  /*d1e0*/  F2FP.PACK_AB R154, R155, R154 ;  /* 0x0000009a9b9a723e */ /* 0x000fe200000000ff */
[----:B---3--:R-:W-:Y:S01]  /*d1f0*/  @P3 FMUL.FTZ R0, R0, 0.69314718246459960938 ;  /* 0x3f31721800003820 */ /* 0x008fe20000410000 */
[----:B------:R-:W-:-:S02]  /*d200*/  SHF.R.S32.HI R6, RZ, 0x5, R5 ;  /* 0x00000005ff067819 */ /* 0x000fc40000011405 */
[----:B------:R-:W-:Y:S02]  /*d210*/  F2FP.PACK_AB R150, R151, R150 ;  /* 0x000000969796723e */ /* 0x000fe400000000ff */
[----:B------:R-:W-:Y:S02]  /*d220*/  LEA R9, R6, R9, 0x9 ;  /* 0x0000000906097211 */ /* 0x000fe400078e48ff */
[----:B------:R-:W-:Y:S02]  /*d230*/  LOP3.LUT R5, R5, 0xffffffe0, RZ, 0xc0, !PT ;  /* 0xffffffe005057812 */ /* 0x000fe400078ec0ff */
[----:B------:R-:W-:Y:S02]  /*d240*/  LEA R9, R9, R10, 0x1 ;  /* 0x0000000a09097211 */ /* 0x000fe400078e08ff */
[----:B------:R-:W-:Y:S02]  /*d250*/  MOV R10, 0x40 ;  /* 0x00000040000a7802 */ /* 0x000fe40000000f00 */
[----:B------:R-:W-:-:S02]  /*d260*/  SHF.L.U32 R9, R9, 0x1, RZ ;  /* 0x0000000109097819 */ /* 0x000fc400000006ff */
[----:B------:R-:W-:Y:S02]  /*d270*/  SEL R10, R10, 0xffffffc0, !P2 ;  /* 0xffffffc00a0a7807 */ /* 0x000fe40005000000 */
[C---:B------:R-:W-:Y:S01]  /*d280*/  IADD3 R11, R9.reuse, -0x10, RZ ;  /* 0xfffffff0090b7810 */ /* 0x040fe20007ffe0ff */
[----:B------:R-:W-:Y:S01]  /*d290*/  STS [R9], R160 ;  /* 0x000000a009007388 */ /* 0x000fe20000000800 */
[C---:B------:R-:W-:Y:S02]  /*d2a0*/  @P0 IADD3 R11, R9.reuse, 0x10, RZ ;  /* 0x00000010090b0810 */ /* 0x040fe40007ffe0ff */
[C---:B------:R-:W-:Y:S01]  /*d2b0*/  IADD3 R13, R9.reuse, R8, RZ ;  /* 0x00000008090d7210 */ /* 0x040fe20007ffe0ff */
[----:B------:R-:W-:Y:S01]  /*d2c0*/  STS [R9+0x400], R162 ;  /* 0x000400a209007388 */ /* 0x000fe20000000800 */
[-C--:B------:R-:W-:Y:S02]  /*d2d0*/  IADD3 R15, R8, R11.reuse, RZ ;  /* 0x0000000b080f7210 */ /* 0x080fe40007ffe0ff */
[----:B------:R-:W-:Y:S01]  /*d2e0*/  IADD3 R17, R9, R10, RZ ;  /* 0x0000000a09117210 */ /* 0x000fe20007ffe0ff */
[----:B------:R-:W-:Y:S01]  /*d2f0*/  STS [R11], R36 ;  /* 0x000000240b007388 */ /* 0x000fe20000000800 */
[----:B------:R-:W-:-:S02]  /*d300*/  IADD3 R19, R10, R11, RZ ;  /* 0x0000000b0a137210 */ /* 0x000fc40007ffe0ff */
[-C--:B------:R-:W-:Y:S01]  /*d310*/  IADD3 R21, R13, R10.reuse, RZ ;  /* 0x0000000a0d157210 */ /* 0x080fe20007ffe0ff */
[----:B------:R-:W-:Y:S01]  /*d320*/  STS [R11+0x400], R38 ;  /* 0x000400260b007388 */ /* 0x000fe20000000800 */
[----:B------:R-:W-:Y:S02]  /*d330*/  IADD3 R23, R15, R10, RZ ;  /* 0x0000000a0f177210 */ /* 0x000fe40007ffe0ff */
[----:B------:R-:W-:Y:S01]  /*d340*/  IADD3 R5, -R5, R4, RZ ;  /* 0x0000000405057210 */ /* 0x000fe20007ffe1ff */
[----:B------:R-:W-:Y:S01]  /*d350*/  STS [R13], R40 ;  /* 0x000000280d007388 */ /* 0x000fe20000000800 */
[----:B------:R-:W-:Y:S02]  /*d360*/  SHF.R.S32.HI R73, RZ, 0x1f, R6 ;  /* 0x0000001fff497819 */ /* 0x000fe40000011406 */
[----:B------:R-:W-:Y:S01]  /*d370*/  LOP3.LUT P0, RZ, R5, 0x3, RZ, 0xc0, !PT ;  /* 0x0000000305ff7812 */ /* 0x000fe2000780c0ff */
[----:B------:R-:W-:Y:S01]  /*d380*/  STS [R13+0x400], R42 ;  /* 0x0004002a0d007388 */ /* 0x000fe20000000800 */
[----:B------:R-:W-:-:S03]  /*d390*/  LEA.HI R73, R73, R6, RZ, 0x2 ;  /* 0x0000000649497211 */ /* 0x000fc600078f10ff */
[----:B------:R-:W-:Y:S01]  /*d3a0*/  STS [R15], R44 ;  /* 0x0000002c0f007388 */ /* 0x000fe20000000800 */
[----:B------:R-:W-:-:S03]  /*d3b0*/  LOP3.LUT R73, R73, 0xffffffc, RZ, 0xc0, !PT ;  /* 0x0ffffffc49497812 */ /* 0x000fc600078ec0ff */
[----:B------:R-:W-:Y:S01]  /*d3c0*/  STS [R15+0x400], R46 ;  /* 0x0004002e0f007388 */ /* 0x000fe20000000800 */
[----:B------:R-:W-:Y:S02]  /*d3d0*/  IADD3 R6, -R73, R6, RZ ;  /* 0x0000000649067210 */ /* 0x000fe40007ffe1ff */
[----:B------:R-:W-:Y:S01]  /*d3e0*/  MOV R73, 0x7f800000 ;  /* 0x7f80000000497802 */ /* 0x000fe20000000f00 */
[----:B------:R-:W-:Y:S01]  /*d3f0*/  STS [R17], R48 ;  /* 0x0000003011007388 */ /* 0x000fe20000000800 */
[----:B------:R-:W-:-:S03]  /*d400*/  @P3 FFMA.FTZ R73, R3, c[0x0][0x238], R0 ;  /* 0x00008e0003493a23 */ /* 0x000fc60000010000 */
[----:B------:R-:W-:Y:S04]  /*d410*/  STS [R17+0x400], R50 ;  /* 0x0004003211007388 */ /* 0x000fe80000000800 */
[----:B------:R-:W-:Y:S04]  /*d420*/  STS [R19], R52 ;  /* 0x0000003413007388 */ /* 0x000fe80000000800 */
[----:B------:R-:W-:Y:S04]  /*d430*/  STS [R19+0x400], R54 ;  /* 0x0004003613007388 */ /* 0x000fe80000000800 */
[----:B------:R-:W-:Y:S04]  /*d440*/  STS [R21], R56 ;  /* 0x0000003815007388 */ /* 0x000fe80000000800 */
[----:B------:R-:W-:Y:S04]  /*d450*/  STS [R21+0x400], R58 ;  /* 0x0004003a15007388 */ /* 0x000fe80000000800 */
[----:B------:R-:W-:Y:S04]  /*d460*/  STS [R23], R60 ;  /* 0x0000003c17007388 */ /* 0x000fe80000000800 */
[----:B------:R-:W-:Y:S04]  /*d470*/  STS [R23+0x400], R62 ;  /* 0x0004003e17007388 */ /* 0x000fe80000000800 */
[----:B------:R-:W-:Y:S04]  /*d480*/  STS [R9+0x2000], R64 ;  /* 0x0020004009007388 */ /* 0x000fe80000000800 */
[----:B------:R-:W-:Y:S04]  /*d490*/  STS [R9+0x2400], R66 ;  /* 0x0024004209007388 */ /* 0x000fe80000000800 */
[----:B------:R-:W-:Y:S04]  /*d4a0*/  STS [R11+0x2000], R68 ;  /* 0x002000440b007388 */ /* 0x000fe80000000800 */
[----:B------:R-:W-:Y:S04]  /*d4b0*/  STS [R11+0x2400], R70 ;  /* 0x002400460b007388 */ /* 0x000fe80000000800 */
[----:B------:R1:W-:Y:S04]  /*d4c0*/  STS [R13+0x2000], R72 ;  /* 0x002000480d007388 */ /* 0x0003e80000000800 */
[----:B------:R2:W-:Y:S04]  /*d4d0*/  STS [R13+0x2400], R74 ;  /* 0x0024004a0d007388 */ /* 0x0005e80000000800 */
[----:B------:R2:W-:Y:S04]  /*d4e0*/  STS [R15+0x2000], R76 ;  /* 0x0020004c0f007388 */ /* 0x0005e80000000800 */
[----:B------:R2:W-:Y:S04]  /*d4f0*/  STS [R15+0x2400], R78 ;  /* 0x0024004e0f007388 */ /* 0x0005e80000000800 */
[----:B------:R2:W-:Y:S04]  /*d500*/  STS [R17+0x2000], R80 ;  /* 0x0020005011007388 */ /* 0x0005e80000000800 */
[----:B------:R2:W-:Y:S04]  /*d510*/  STS [R17+0x2400], R82 ;  /* 0x0024005211007388 */ /* 0x0005e80000000800 */
[----:B------:R2:W-:Y:S01]  /*d520*/  STS [R19+0x2000], R84 ;  /* 0x0020005413007388 */ /* 0x0005e20000000800 */
[----:B-1----:R-:W-:-:S03]  /*d530*/  SHF.R.S32.HI R72, RZ, 0x1f, R5 ;  /* 0x0000001fff487819 */ /* 0x002fc60000011405 */
[----:B------:R2:W-:Y:S01]  /*d540*/  STS [R19+0x2400], R86 ;  /* 0x0024005613007388 */ /* 0x0005e20000000800 */
[----:B------:R-:W-:Y:S02]  /*d550*/  LEA.HI R5, R72, R5, RZ, 0x2 ;  /* 0x0000000548057211 */ /* 0x000fe400078f10ff */
[----:B------:R-:W-:Y:S01]  /*d560*/  MOV R72, 0x7f800000 ;  /* 0x7f80000000487802 */ /* 0x000fe20000000f00 */
[----:B------:R2:W-:Y:S01]  /*d570*/  STS [R21+0x2000], R88 ;  /* 0x0020005815007388 */ /* 0x0005e20000000800 */
[----:B------:R-:W-:Y:S01]  /*d580*/  SHF.R.S32.HI R5, RZ, 0x2, R5 ;  /* 0x00000002ff057819 */ /* 0x000fe20000011405 */
[----:B------:R-:W-:Y:S02]  /*d590*/  @P4 FFMA.FTZ R72, R164, c[0x0][0x238], R75 ;  /* 0x00008e00a4484a23 */ /* 0x000fe4000001004b */
[----:B------:R2:W-:Y:S01]  /*d5a0*/  STS [R21+0x2400], R90 ;  /* 0x0024005a15007388 */ /* 0x0005e20000000800 */
[----:B------:R-:W-:-:S03]  /*d5b0*/  LEA R5, R6, R5, 0x4 ;  /* 0x0000000506057211 */ /* 0x000fc600078e20ff */
[----:B------:R2:W-:Y:S04]  /*d5c0*/  STS [R23+0x2000], R92 ;  /* 0x0020005c17007388 */ /* 0x0005e80000000800 */
        /* <DEDUP_REMOVED lines=33> */
[----:B------:R-:W-:Y:S06]  /*d7e0*/  BAR.SYNC.DEFER_BLOCKING 0x0 ;  /* 0x0000000000007b1d */ /* 0x000fec0000010000 */
[----:B------:R2:W1:Y:S04]  /*d7f0*/  LDS.128 R64, [R238] ;  /* 0x00000000ee407984 */ /* 0x0004680000000c00 */
[----:B------:R2:W3:Y:S04]  /*d800*/  LDS.128 R60, [R238+0x800] ;  /* 0x00080000ee3c7984 */ /* 0x0004e80000000c00 */
[----:B------:R2:W4:Y:S04]  /*d810*/  LDS.128 R56, [R238+0x1000] ;  /* 0x00100000ee387984 */ /* 0x0005280000000c00 */
[----:B------:R2:W1:Y:S04]  /*d820*/  LDS.128 R52, [R238+0x1800] ;  /* 0x00180000ee347984 */ /* 0x0004680000000c00 */
        /* <DEDUP_REMOVED lines=11> */
[----:B------:R2:W1:Y:S01]  /*d8e0*/  LDS.128 R68, [R238+0x7800] ;  /* 0x00780000ee447984 */ /* 0x0004620000000c00 */
[----:B------:R-:W-:Y:S05]  /*d8f0*/  @P0 BRA `(.L_x_727) ;  /* 0x000000c000000947 */ /* 0x000fea0003800000 */
[----:B---34-:R-:W3:Y:S01]  /*d900*/  S2UR UR6, SR_CTAID.X ;  /* 0x00000000000679c3 */ /* 0x018ee20000002500 */
[----:B------:R-:W-:-:S02]  /*d910*/  IADD3 R2, R5, 0x8, RZ ;  /* 0x0000000805027810 */ /* 0x000fc40007ffe0ff */
[----:B------:R-:W-:Y:S02]  /*d920*/  ISETP.GE.AND P2, PT, R5, UR18, PT ;  /* 0x0000001205007c0c */ /* 0x000fe4000bf46270 */
[----:B------:R-:W-:Y:S01]  /*d930*/  ISETP.GE.AND P1, PT, R2, UR18, PT ;  /* 0x0000001202007c0c */ /* 0x000fe2000bf26270 */
[----:B---3--:R-:W-:-:S04]  /*d940*/  ULEA UR6, UR6, UR5, 0x6 ;  /* 0x0000000506067291 */ /* 0x008fc8000f8e303f */
[----:B------:R-:W-:Y:S02]  /*d950*/  USHF.R.S32.HI UR4, URZ, 0x1f, UR6 ;  /* 0x0000001f3f047899 */ /* 0x000fe40008011406 */
[----:B------:R-:W-:-:S04]  /*d960*/  IADD3 R0, P0, R5, UR6, RZ ;  /* 0x0000000605007c10 */ /* 0x000fc8000ff1e0ff */
[----:B------:R-:W-:Y:S02]  /*d970*/  LEA.HI.X.SX32 R5, R5, UR4, 0x1, P0 ;  /* 0x0000000405057c11 */ /* 0x000fe400080f0eff */
[----:B------:R-:W-:-:S04]  /*d980*/  LEA R2, P0, R0, c[0x0][0x200], 0x2 ;  /* 0x0000800000027a11 */ /* 0x000fc800078010ff */
[----:B------:R-:W-:-:S05]  /*d990*/  LEA.HI.X R3, R0, c[0x0][0x204], R5, 0x2, P0 ;  /* 0x0000810000037a11 */ /* 0x000fca00000f1405 */
[----:B------:R3:W-:Y:S04]  /*d9a0*/  @!P2 STG.E [R2.64], R72 ;  /* 0x000000480200a986 */ /* 0x0007e8000c10191e */
[----:B------:R3:W-:Y:S02]  /*d9b0*/  @!P1 STG.E [R2.64+0x20], R73 ;  /* 0x0000204902009986 */ /* 0x0007e4000c10191e */
.L_x_727:
[----:B---34-:R-:W-:Y:S05]  /*d9c0*/  BSYNC B0 ;  /* 0x0000000000007941 */ /* 0x018fea0003800000 */
.L_x_726:
[----:B------:R-:W3:Y:S01]  /*d9d0*/  S2R R3, SR_CTAID.X ;  /* 0x0000000000037919 */ /* 0x000ee20000002500 */
[----:B------:R-:W-:Y:S01]  /*d9e0*/  SHF.R.S32.HI R241, RZ, 0x1f, R240 ;  /* 0x0000001ffff17819 */ /* 0x000fe200000114f0 */
[----:B------:R-:W-:Y:S01]  /*d9f0*/  USHF.R.S32.HI UR6, URZ, 0x1f, UR11 ;  /* 0x0000001f3f067899 */ /* 0x000fe2000801140b */
[----:B------:R-:W-:Y:S01]  /*da00*/  LEA.HI R4, R7, R4, RZ, 0x3 ;  /* 0x0000000407047211 */ /* 0x000fe200078f18ff */
[----:B------:R-:W4:Y:S01]  /*da10*/  S2R R0, SR_TID.X ;  /* 0x0000000000007919 */ /* 0x000f220000002100 */
[----:B------:R-:W-:Y:S01]  /*da20*/  ULDC.64 UR4, c[0x0][0x1f0] ;  /* 0x00007c0000047ab9 */ /* 0x000fe20000000a00 */
[----:B------:R-:W-:Y:S01]  /*da30*/  BSSY B0, `(.L_x_728) ;  /* 0x0000024000007945 */ /* 0x000fe20003800000 */
[----:B------:R-:W-:Y:S01]  /*da40*/  SHF.R.S32.HI R4, RZ, 0x3, R4 ;  /* 0x00000003ff047819 */ /* 0x000fe20000011404 */
[----:B------:R-:W-:-:S04]  /*da50*/  UIMAD UR4, UR6, UR4, URZ ;  /* 0x00000004060472a4 */ /* 0x000fc8000f8e023f */
[----:B------:R-:W-:Y:S01]  /*da60*/  UIMAD UR4, UR11, UR5, UR4 ;  /* 0x000000050b0472a4 */ /* 0x000fe2000f8e0204 */
[----:B---3--:R-:W-:-:S04]  /*da70*/  IMAD.SHL.U32 R3, R3, 0x40, RZ ;  /* 0x0000004003037824 */ /* 0x008fc800078e00ff */
[----:B------:R-:W-:Y:S01]  /*da80*/  IMAD.WIDE.U32 R72, R3, c[0x0][0x1e8], R240 ;  /* 0x00007a0003487a25 */ /* 0x000fe200078e00f0 */
[----:B------:R-:W-:Y:S02]  /*da90*/  SHF.R.S32.HI R2, RZ, 0x1f, R3 ;  /* 0x0000001fff027819 */ /* 0x000fe40000011403 */
[----:B----4-:R-:W-:Y:S02]  /*daa0*/  SHF.R.S32.HI R5, RZ, 0x1f, R0 ;  /* 0x0000001fff057819 */ /* 0x010fe40000011400 */
[----:B------:R-:W-:Y:S01]  /*dab0*/  IADD3 R6, P0, R72, UR8, RZ ;  /* 0x0000000848067c10 */ /* 0x000fe2000ff1e0ff */
[----:B------:R-:W-:Y:S01]  /*dac0*/  IMAD R2, R2, c[0x0][0x1e8], RZ ;  /* 0x00007a0002027a24 */ /* 0x000fe200078e02ff */
[----:B------:R-:W-:-:S03]  /*dad0*/  LEA.HI R5, R5, R0, RZ, 0x3 ;  /* 0x0000000005057211 */ /* 0x000fc600078f18ff */
[C---:B------:R-:W-:Y:S01]  /*dae0*/  IMAD R2, R3.reuse, c[0x0][0x1ec], R2 ;  /* 0x00007b0003027a24 */ /* 0x040fe200078e0202 */
[----:B------:R-:W-:Y:S02]  /*daf0*/  IADD3 R3, -R3, UR27, RZ ;  /* 0x0000001b03037c10 */ /* 0x000fe4000fffe1ff */
[----:B------:R-:W-:Y:S02]  /*db00*/  SHF.R.S32.HI R0, RZ, 0x3, R5 ;  /* 0x00000003ff007819 */ /* 0x000fe40000011405 */
[----:B------:R-:W-:Y:S01]  /*db10*/  IADD3.X R7, R73, UR7, R2, P0, !PT ;  /* 0x0000000749077c10 */ /* 0x000fe200087fe402 */
[----:B------:R-:W-:Y:S01]  /*db20*/  IMAD.U32 R2, RZ, RZ, UR11 ;  /* 0x0000000bff027e24 */ /* 0x000fe2000f8e00ff */
[----:B------:R-:W-:Y:S02]  /*db30*/  ISETP.GE.AND P0, PT, R4, R3, PT ;  /* 0x000000030400720c */ /* 0x000fe40003f06270 */
[----:B------:R-:W-:Y:S01]  /*db40*/  SHF.R.S32.HI R0, RZ, 0x1f, R0 ;  /* 0x0000001fff007819 */ /* 0x000fe20000011400 */
[----:B------:R-:W-:-:S05]  /*db50*/  IMAD.WIDE.U32 R6, R2, c[0x0][0x1f0], R6 ;  /* 0x00007c0002067a25 */ /* 0x000fca00078e0006 */
[----:B------:R-:W-:-:S05]  /*db60*/  IADD3 R73, R7, UR4, RZ ;  /* 0x0000000407497c10 */ /* 0x000fca000fffe0ff */
[----:B------:R-:W-:Y:S05]  /*db70*/  @P0 BRA `(.L_x_729) ;  /* 0x000000f000000947 */ /* 0x000fea0003800000 */
[----:B------:R-:W-:Y:S01]  /*db80*/  IMAD R3, R0, c[0x0][0x1e8], RZ ;  /* 0x00007a0000037a24 */ /* 0x000fe200078e02ff */
[----:B------:R-:W-:Y:S01]  /*db90*/  ISETP.GE.AND P3, PT, R240, c[0x0][0x220], PT ;  /* 0x00008800f0007a0c */ /* 0x000fe20003f66270 */
[----:B------:R-:W-:Y:S01]  /*dba0*/  IMAD.MOV.U32 R72, RZ, RZ, R6 ;  /* 0x000000ffff487224 */ /* 0x000fe200078e0006 */
[----:B------:R-:W-:Y:S01]  /*dbb0*/  ISETP.GE.AND P2, PT, R237, c[0x0][0x220], PT ;  /* 0x00008800ed007a0c */ /* 0x000fe20003f46270 */
[----:B------:R-:W-:Y:S01]  /*dbc0*/  IMAD R2, R4, c[0x0][0x1ec], R3 ;  /* 0x00007b0004027a24 */ /* 0x000fe200078e0203 */
[----:B------:R-:W-:Y:S01]  /*dbd0*/  ISETP.GE.AND P1, PT, R236, c[0x0][0x220], PT ;  /* 0x00008800ec007a0c */ /* 0x000fe20003f26270 */
[----:B--2---:R-:W-:Y:S01]  /*dbe0*/  IMAD.WIDE.U32 R74, R4, c[0x0][0x1e8], R72 ;  /* 0x00007a00044a7a25 */ /* 0x004fe200078e0048 */
[----:B------:R-:W-:-:S03]  /*dbf0*/  ISETP.GE.AND P0, PT, R235, c[0x0][0x220], PT ;  /* 0x00008800eb007a0c */ /* 0x000fc60003f06270 */
[----:B------:R-:W-:Y:S01]  /*dc00*/  IMAD.IADD R2, R2, 0x1, R75 ;  /* 0x0000000102027824 */ /* 0x000fe200078e024b */
[----:B------:R-:W-:-:S04]  /*dc10*/  LEA R76, P4, R74, c[0x0][0x1d0], 0x1 ;  /* 0x000074004a4c7a11 */ /* 0x000fc800078808ff */
[----:B------:R-:W-:-:S05]  /*dc20*/  LEA.HI.X R77, R74, c[0x0][0x1d4], R2, 0x1, P4 ;  /* 0x000075004a4d7a11 */ /* 0x000fca00020f0c02 */
[----:B-1----:R1:W-:Y:S04]  /*dc30*/  @!P3 STG.E.128 [R76.64], R64 ;  /* 0x000000404c00b986 */ /* 0x0023e8000c101d1e */
[----:B------:R1:W-:Y:S04]  /*dc40*/  @!P2 STG.E.128 [R76.64+0x80], R48 ;  /* 0x000080304c00a986 */ /* 0x0003e8000c101d1e */
[----:B------:R1:W-:Y:S04]  /*dc50*/  @!P1 STG.E.128 [R76.64+0x100], R32 ;  /* 0x000100204c009986 */ /* 0x0003e8000c101d1e */
[----:B------:R1:W-:Y:S02]  /*dc60*/  @!P0 STG.E.128 [R76.64+0x180], R16 ;  /* 0x000180104c008986 */ /* 0x0003e4000c101d1e */
.L_x_729:
[----:B------:R-:W-:Y:S05]  /*dc70*/  BSYNC B0 ;  /* 0x0000000000007941 */ /* 0x000fea0003800000 */
.L_x_728:
[----:B------:R-:W-:Y:S01]  /*dc80*/  IADD3 R2, R4, 0x10, RZ ;  /* 0x0000001004027810 */ /* 0x000fe20007ffe0ff */
[----:B------:R-:W-:Y:S03]  /*dc90*/  BSSY B0, `(.L_x_730) ;  /* 0x0000015000007945 */ /* 0x000fe60003800000 */
[----:B------:R-:W-:-:S13]  /*dca0*/  ISETP.GE.AND P0, PT, R2, UR18, PT ;  /* 0x0000001202007c0c */ /* 0x000fda000bf06270 */
[----:B------:R-:W-:Y:S05]  /*dcb0*/  @P0 BRA `(.L_x_731) ;  /* 0x0000012000000947 */ /* 0x000fea0003800000 */
[----:B------:R-:W-:Y:S01]  /*dcc0*/  IADD3 R3, P0, R4, 0x10, RZ ;  /* 0x0000001004037810 */ /* 0x000fe20007f1e0ff */
[----:B-1----:R-:W-:Y:S01]  /*dcd0*/  IMAD.MOV.U32 R16, RZ, RZ, R6 ;  /* 0x000000ffff107224 */ /* 0x002fe200078e0006 */
[----:B------:R-:W-:Y:S01]  /*dce0*/  ISETP.GE.AND P3, PT, R240, c[0x0][0x220], PT ;  /* 0x00008800f0007a0c */ /* 0x000fe20003f66270 */
[----:B--2---:R-:W-:Y:S01]  /*dcf0*/  IMAD.MOV.U32 R17, RZ, RZ, R73 ;  /* 0x000000ffff117224 */ /* 0x004fe200078e0049 */
        /* <DEDUP_REMOVED lines=10> */
[----:B------:R1:W-:Y:S04]  /*dda0*/  @!P3 STG.E.128 [R18.64], R60 ;  /* 0x0000003c1200b986 */ /* 0x0003e8000c101d1e */
[----:B------:R1:W-:Y:S04]  /*ddb0*/  @!P2 STG.E.128 [R18.64+0x80], R44 ;  /* 0x0000802c1200a986 */ /* 0x0003e8000c101d1e */
[----:B------:R1:W-:Y:S04]  /*ddc0*/  @!P1 STG.E.128 [R18.64+0x100], R28 ;  /* 0x0001001c12009986 */ /* 0x0003e8000c101d1e */
[----:B------:R1:W-:Y:S02]  /*ddd0*/  @!P0 STG.E.128 [R18.64+0x180], R12 ;  /* 0x0001800c12008986 */ /* 0x0003e4000c101d1e */
.L_x_731:
[----:B------:R-:W-:Y:S05]  /*dde0*/  BSYNC B0 ;  /* 0x0000000000007941 */ /* 0x000fea0003800000 */
.L_x_730:
        /* <DEDUP_REMOVED lines=22> */
.L_x_733:
[----:B------:R-:W-:Y:S05]  /*df50*/  BSYNC B0 ;  /* 0x0000000000007941 */ /* 0x000fea0003800000 */
.L_x_732:
[----:B------:R-:W-:-:S04]  /*df60*/  IADD3 R2, R4, 0x30, RZ ;  /* 0x0000003004027810 */ /* 0x000fc80007ffe0ff */
[----:B------:R-:W-:-:S13]  /*df70*/  ISETP.GE.AND P0, PT, R2, UR18, PT ;  /* 0x0000001202007c0c */ /* 0x000fda000bf06270 */
[----:B------:R-:W-:Y:S05]  /*df80*/  @P0 EXIT ;  /* 0x000000000000094d */ /* 0x000fea0003800000 */
[----:B------:R-:W-:Y:S01]  /*df90*/  IADD3 R4, P0, R4, 0x30, RZ ;  /* 0x0000003004047810 */ /* 0x000fe20007f1e0ff */
[----:B------:R-:W-:Y:S01]  /*dfa0*/  IMAD.MOV.U32 R7, RZ, RZ, R73 ;  /* 0x000000ffff077224 */ /* 0x000fe200078e0049 */
[----:B------:R-:W-:Y:S02]  /*dfb0*/  ISETP.GE.AND P2, PT, R240, c[0x0][0x220], PT ;  /* 0x00008800f0007a0c */ /* 0x000fe40003f46270 */
[----:B------:R-:W-:Y:S01]  /*dfc0*/  ISETP.GE.AND P1, PT, R237, c[0x0][0x220], PT ;  /* 0x00008800ed007a0c */ /* 0x000fe20003f26270 */
[----:B------:R-:W-:Y:S01]  /*dfd0*/  IMAD.X R3, RZ, RZ, R0, P0 ;  /* 0x000000ffff037224 */ /* 0x000fe200000e0600 */
[----:B------:R-:W-:Y:S01]  /*dfe0*/  ISETP.GE.AND P0, PT, R236, c[0x0][0x220], PT ;  /* 0x00008800ec007a0c */ /* 0x000fe20003f06270 */
[----:B------:R-:W-:-:S04]  /*dff0*/  IMAD.WIDE.U32 R6, R4, c[0x0][0x1e8], R6 ;  /* 0x00007a0004067a25 */ /* 0x000fc800078e0006 */
[----:B------:R-:W-:Y:S01]  /*e000*/  IMAD R3, R3, c[0x0][0x1e8], RZ ;  /* 0x00007a0003037a24 */ /* 0x000fe200078e02ff */
[----:B------:R-:W-:-:S03]  /*e010*/  LEA R2, P3, R6, c[0x0][0x1d0], 0x1 ;  /* 0x0000740006027a11 */ /* 0x000fc600078608ff */
[----:B------:R-:W-:-:S04]  /*e020*/  IMAD R3, R4, c[0x0][0x1ec], R3 ;  /* 0x00007b0004037a24 */ /* 0x000fc800078e0203 */
[----:B------:R-:W-:-:S05]  /*e030*/  IMAD.IADD R3, R3, 0x1, R7 ;  /* 0x0000000103037824 */ /* 0x000fca00078e0207 */
[----:B------:R-:W-:-:S05]  /*e040*/  LEA.HI.X R3, R6, c[0x0][0x1d4], R3, 0x1, P3 ;  /* 0x0000750006037a11 */ /* 0x000fca00018f0c03 */
[----:B-1----:R1:W-:Y:S01]  /*e050*/  @!P0 STG.E.128 [R2.64+0x100], R20 ;  /* 0x0001001402008986 */ /* 0x0023e2000c101d1e */
[----:B------:R-:W-:-:S03]  /*e060*/  ISETP.GE.AND P0, PT, R235, c[0x0][0x220], PT ;  /* 0x00008800eb007a0c */ /* 0x000fc60003f06270 */
[----:B------:R1:W-:Y:S04]  /*e070*/  @!P2 STG.E.128 [R2.64], R52 ;  /* 0x000000340200a986 */ /* 0x0003e8000c101d1e */
[----:B------:R1:W-:Y:S06]  /*e080*/  @!P1 STG.E.128 [R2.64+0x80], R36 ;  /* 0x0000802402009986 */ /* 0x0003ec000c101d1e */
[----:B------:R-:W-:Y:S05]  /*e090*/  @P0 EXIT ;  /* 0x000000000000094d */ /* 0x000fea0003800000 */
[----:B------:R-:W-:Y:S01]  /*e0a0*/  STG.E.128 [R2.64+0x180], R68 ;  /* 0x0001804402007986 */ /* 0x000fe2000c101d1e */
[----:B------:R-:W-:Y:S05]  /*e0b0*/  EXIT ;  /* 0x000000000000794d */ /* 0x000fea0003800000 */
.L_x_734:
        /* <DEDUP_REMOVED lines=12> */
.L_x_8780:


//--------------------- .text._ZN5flash24flash_fwd_splitkv_kernelI23Flash_fwd_kernel_traitsILi256ELi64ELi64ELi4ELb0ELb0EN7cutlass6half_tE19Flash_kernel_traitsILi256ELi64ELi64ELi4ES3_EELb0ELb0ELb0ELb0ELb0ELb1ELb0ELb0EEEvNS_16Flash_fwd_paramsE --------------------------
	.section	.text._ZN5flash24flash_fwd_splitkv_kernelI23Flash_fwd_kernel_traitsILi256ELi64ELi64ELi4ELb0ELb0EN7cutlass6half_tE19Flash_kernel_traitsILi256ELi64ELi64ELi4ES3_EELb0ELb0ELb0ELb0ELb0ELb1ELb0ELb0EEEvNS_16Flash_fwd_paramsE,"ax",@progbits
	.sectioninfo	@"SHI_REGISTERS=255"
	.align	128
        .global         _ZN5flash24flash_fwd_splitkv_kernelI23Flash_fwd_kernel_traitsILi256ELi64ELi64ELi4ELb0ELb0EN7cutlass6half_tE19Flash_kernel_traitsILi256ELi64ELi64ELi4ES3_EELb0ELb0ELb0ELb0ELb0ELb1ELb0ELb0EEEvNS_16Flash_fwd_paramsE
        .type           _ZN5flash24flash_fwd_splitkv_kernelI23Flash_fwd_kernel_traitsILi256ELi64ELi64ELi4ELb0ELb0EN7cutlass6half_tE19Flash_kernel_traitsILi256ELi64ELi64ELi4ES3_EELb0ELb0ELb0ELb0ELb0ELb1ELb0ELb0EEEvNS_16Flash_fwd_paramsE,@function
        .size           _ZN5flash24flash_fwd_splitkv_kernelI23Flash_fwd_kernel_traitsILi256ELi64ELi64ELi4ELb0ELb0EN7cutlass6half_tE19Flash_kernel_traitsILi256ELi64ELi64ELi4ES3_EELb0ELb0ELb0ELb0ELb0ELb1ELb0ELb0EEEvNS_16Flash_fwd_paramsE,(.L_x_8781 - _ZN5flash24flash_fwd_splitkv_kernelI23Flash_fwd_kernel_traitsILi256ELi64ELi64ELi4ELb0ELb0EN7cutlass6half_tE19Flash_kernel_traitsILi256ELi64ELi64ELi4ES3_EELb0ELb0ELb0ELb0ELb0ELb1ELb0ELb0EEEvNS_16Flash_fwd_paramsE)
        .other          _ZN5flash24flash_fwd_splitkv_kernelI23Flash_fwd_kernel_traitsILi256ELi64ELi64ELi4ELb0ELb0EN7cutlass6half_tE19Flash_kernel_traitsILi256ELi64ELi64ELi4ES3_EELb0ELb0ELb0ELb0ELb0ELb1ELb0ELb0EEEvNS_16Flash_fwd_paramsE,@"STO_CUDA_ENTRY STV_DEFAULT"
_ZN5flash24flash_fwd_splitkv_kernelI23Flash_fwd_kernel_traitsILi256ELi64ELi64ELi4ELb0ELb0EN7cutlass6half_tE19Flash_kernel_traitsILi256ELi64ELi64ELi4ES3_EELb0ELb0ELb0ELb0ELb0ELb1ELb0ELb0EEEvNS_16Flash_fwd_paramsE:
.text._ZN5flash24flash_fwd_splitkv_kernelI23Flash_fwd_kernel_traitsILi256ELi64ELi64ELi4ELb0ELb0EN7cutlass6half_tE19Flash_kernel_traitsILi256ELi64ELi64ELi4ES3_EELb0ELb0ELb0ELb0ELb0ELb1ELb0ELb0EEEvNS_16Flash_fwd_paramsE:
[----:B------:R-:W-:Y:S02]  /*0000*/  MOV R1, c[0x0][0x28] ;  /* 0x00000a0000017a02 */ /* 0x000fe40000000f00 */
[----:B------:R-:W1:Y:S01]  /*0010*/  S2UR UR11, SR_CTAID.Y ;  /* 0x00000000000b79c3 */ /* 0x000e620000002600 */
[----:B------:R-:W-:Y:S01]  /*0020*/  ULDC.64 UR4, c[0x0][0x240] ;  /* 0x0000900000047ab9 */ /* 0x000fe20000000a00 */
[----:B------:R-:W-:Y:S01]  /*0030*/  IADD3 R1, R1, -0x8, RZ ;  /* 0xfffffff801017810 */ /* 0x000fe20007ffe0ff */
        /* <DEDUP_REMOVED lines=23> */
[----:B------:R-:W-:Y:S02]  /*01b0*/  IMAD.U32 R2, RZ, RZ, UR4 ;  /* 0x00000004ff027e24 */ /* 0x000fe4000f8e00ff */
[----:B------:R-:W-:Y:S01]  /*01c0*/  IMAD.U32 R3, RZ, RZ, UR5 ;  /* 0x00000005ff037e24 */ /* 0x000fe2000f8e00ff */
[----:B------:R-:W-:-:S04]  /*01d0*/  PLOP3.LUT P1, PT, PT, PT, UP1, 0x80, 0x0 ;  /* 0x000000000000781c */ /* 0x000fc80003f2f018 */
[----:B------:R1:W4:Y:S01]  /*01e0*/  @P0 LDG.E R2, [R2.64] ;  /* 0x0000001e02020981 */ /* 0x000322000c1e1900 */
[----:B------:R-:W-:-:S06]  /*01f0*/  UIMAD.WIDE UR6, UR11, UR8, UR6 ;  /* 0x000000080b0672a5 */ /* 0x000fcc000f8e0206 */
[----:B------:R-:W-:Y:S02]  /*0200*/  IMAD.U32 R4, RZ, RZ, UR6 ;  /* 0x00000006ff047e24 */ /* 0x000fe4000f8e00ff */
[----:B------:R-:W-:-:S05]  /*0210*/  IMAD.U32 R5, RZ, RZ, UR7 ;  /* 0x00000007ff057e24 */ /* 0x000fca000f8e00ff */
        /* <DEDUP_REMOVED lines=11> */
[----:B------:R-:W-:Y:S01]  /*02d0*/  ISETP.NE.AND.EX P0, PT, RZ, c[0x0][0x24c], PT, P0 ;  /* 0x00009300ff007a0c */ /* 0x000fe20003f05300 */
[----:B--2---:R-:W-:Y:S02]  /*02e0*/  @UP2 UIADD3 UR27, UR27, -UR25, URZ ;  /* 0x800000191b1b2290 */ /* 0x004fe4000fffe03f */
[----:B-----5:R3:W2:Y:S05]  /*02f0*/  @!P1 R2UR UR15, R6 ;  /* 0x00000000060f93c2 */ /* 0x0206aa00000e0000 */
[----:B------:R-:W-:-:S05]  /*0300*/  @!UP2 ULDC UR27, c[0x0][0x214] ;  /* 0x00008500001baab9 */ /* 0x000fca0000000800 */
[----:B-1234-:R-:W-:Y:S05]  /*0310*/  @!P0 BRA `(.L_x_735) ;  /* 0x0000007000008947 */ /* 0x01efea0003800000 */
[----:B------:R-:W-:-:S13]  /*0320*/  PLOP3.LUT P0, PT, PT, PT, UP3, 0x80, 0x0 ;  /* 0x000000000000781c */ /* 0x000fda0003f0f038 */
[----:B------:R-:W2:Y:S04]  /*0330*/  @P0 LDG.E R0, [R4.64+0x4] ;  /* 0x0000041e04000981 */ /* 0x000ea8000c1e1900 */
[----:B------:R-:W3:Y:S01]  /*0340*/  @!P0 LDG.E R2, [R4.64] ;  /* 0x0000001e04028981 */ /* 0x000ee2000c1e1900 */
[----:B--2---:R-:W1:Y:S02]  /*0350*/  @P0 R2UR UR6, R0 ;  /* 0x00000000000603c2 */ /* 0x004e6400000e0000 */
[----:B-1----:R-:W-:-:S11]  /*0360*/  @UP3 UIADD3 UR6, UR6, -UR15, URZ ;  /* 0x8000000f06063290 */ /* 0x002fd6000fffe03f */
[----:B---3--:R1:W2:Y:S02]  /*0370*/  @!P0 R2UR UR6, R2 ;  /* 0x00000000020683c2 */ /* 0x0082a400000e0000 */
[----:B-12---:R-:W-:Y:S05]  /*0380*/  BRA `(.L_x_736) ;  /* 0x0000001000007947 */ /* 0x006fea0003800000 */
.L_x_735:
[----:B------:R-:W-:Y:S02]  /*0390*/  ULDC UR6, c[0x0][0x218] ;  /* 0x0000860000067ab9 */ /* 0x000fe40000000800 */
.L_x_736:
        /* <DEDUP_REMOVED lines=95> */
.L_x_739:
[----:B------:R-:W-:Y:S05]  /*0990*/  BSYNC B0 ;  /* 0x0000000000007941 */ /* 0x000fea0003800000 */
.L_x_738:
        /* <DEDUP_REMOVED lines=22> */
.L_x_741:
[----:B------:R-:W-:Y:S05]  /*0b00*/  BSYNC B0 ;  /* 0x0000000000007941 */ /* 0x000fea0003800000 */
.L_x_740:
        /* <DEDUP_REMOVED lines=22> */
.L_x_743:
[----:B------:R-:W-:Y:S05]  /*0c70*/  BSYNC B0 ;  /* 0x0000000000007941 */ /* 0x000fea0003800000 */
.L_x_742:
        /* <DEDUP_REMOVED lines=21> */
.L_x_745:
[----:B------:R-:W-:Y:S05]  /*0dd0*/  BSYNC B0 ;  /* 0x0000000000007941 */ /* 0x000fea0003800000 */
.L_x_744:
        /* <DEDUP_REMOVED lines=20> */
.L_x_737:
        /* <DEDUP_REMOVED lines=121> */
.L_x_746:
        /* <DEDUP_REMOVED lines=19> */
.L_x_748:
        /* <DEDUP_REMOVED lines=58> */
.L_x_747:
        /* <DEDUP_REMOVED lines=130> */
.L_x_750:
[----:B------:R-:W-:Y:S05]  /*23a0*/  BSYNC B0 ;  /* 0x0000000000007941 */ /* 0x000fea0003800000 */
.L_x_749:
        /* <DEDUP_REMOVED lines=45> */
.L_x_752:
[----:B------:R-:W-:Y:S05]  /*2680*/  BSYNC B0 ;  /* 0x0000000000007941 */ /* 0x000fea0003800000 */
.L_x_751:
        /* <DEDUP_REMOVED lines=45> */
.L_x_754:
[----:B------:R-:W-:Y:S05]  /*2960*/  BSYNC B0 ;  /* 0x0000000000007941 */ /* 0x000fea0003800000 */
.L_x_753:
        /* <DEDUP_REMOVED lines=44> */
.L_x_756:
[----:B------:R-:W-:Y:S05]  /*2c30*/  BSYNC B0 ;  /* 0x0000000000007941 */ /* 0x000fea0003800000 */
.L_x_755:
        /* <DEDUP_REMOVED lines=39> */
.L_x_758:
[----:B------:R-:W-:Y:S05]  /*2eb0*/  BSYNC B0 ;  /* 0x0000000000007941 */ /* 0x000fea0003800000 */
.L_x_757:
        /* <DEDUP_REMOVED lines=41> */
.L_x_760:
[----:B------:R-:W-:Y:S05]  /*3150*/  BSYNC B0 ;  /* 0x0000000000007941 */ /* 0x000fea0003800000 */
.L_x_759:
        /* <DEDUP_REMOVED lines=40> */
.L_x_762:
[----:B------:R-:W-:Y:S05]  /*33e0*/  BSYNC B0 ;  /* 0x0000000000007941 */ /* 0x000fea0003800000 */
.L_x_761:
        /* <DEDUP_REMOVED lines=42> */
.L_x_764:
[----:B------:R-:W-:Y:S05]  /*3690*/  BSYNC B0 ;  /* 0x0000000000007941 */ /* 0x000fea0003800000 */
.L_x_763:
        /* <DEDUP_REMOVED lines=39> */
.L_x_766:
[----:B------:R-:W-:Y:S05]  /*3910*/  BSYNC B0 ;  /* 0x0000000000007941 */ /* 0x000fea0003800000 */
.L_x_765:
        /* <DEDUP_REMOVED lines=45> */
.L_x_768:
[----:B------:R-:W-:Y:S05]  /*3bf0*/  BSYNC B0 ;  /* 0x0000000000007941 */ /* 0x000fea0003800000 */
.L_x_767:
        /* <DEDUP_REMOVED lines=48> */
.L_x_770:
[----:B------:R-:W-:Y:S05]  /*3f00*/  BSYNC B0 ;  /* 0x0000000000007941 */ /* 0x000fea0003800000 */
.L_x_769:
        /* <DEDUP_REMOVED lines=49> */
.L_x_772:
[----:B------:R-:W-:Y:S05]  /*4220*/  BSYNC B0 ;  /* 0x0000000000007941 */ /* 0x000fea0003800000 */
.L_x_771:
        /* <DEDUP_REMOVED lines=12> */
[----:B------:R-:W-:Y:S01]  /*42f0*/  LOP3.LUT R3, R3, 0x6, RZ, 0xc0, !PT ;  /* 0x0000000603037812 */ /* 0x000fe200078ec0ff */
[C---:B------:R-:W-:Y:S01]  /*4300*/  IMAD R238, R5.reuse, 0x2, R242 ;  /* 0x0000000205ee7824 */ /* 0x040fe200078e02f2 */
[----:B------:R-:W-:Y:S01]  /*4310*/  LOP3.LUT R4, R4, R9, RZ, 0x3c, !PT ;  /* 0x0000000904047212 */ /* 0x000fe200078e3cff */
[----:B------:R-:W-:Y:S01]  /*4320*/  IMAD R237, R5, 0x2, R240 ;  /* 0x0000000205ed7824 */ /* 0x000fe200078e02f0 */
[----:B------:R-:W-:Y:S03]  /*4330*/  LDSM.16.M88.4 R8, [R242] ;  /* 0x00000000f208783b */ /* 0x000fe60000000200 */
[----:B------:R-:W-:Y:S01]  /*4340*/  IMAD R241, R241, 0x200, R4 ;  /* 0x00000200f1f17824 */ /* 0x000fe200078e0204 */
[----:B------:R-:W-:Y:S03]  /*4350*/  LDSM.16.M88.4 R12, [R240] ;  /* 0x00000000f00c783b */ /* 0x000fe60000000200 */
[----:B------:R-:W-:Y:S01]  /*4360*/  IMAD.SHL.U32 R241, R241, 0x2, RZ ;  /* 0x00000002f1f17824 */ /* 0x000fe200078e00ff */
[----:B------:R-:W-:Y:S04]  /*4370*/  LDSM.16.M88.4 R40, [R238] ;  /* 0x00000000ee28783b */ /* 0x000fe80000000200 */
[----:B------:R-:W2:Y:S01]  /*4380*/  LDSM.16.M88.4 R64, [R241+0x8000] ;  /* 0x00800000f140783b */ /* 0x000ea20000000200 */
[----:B------:R-:W-:-:S02]  /*4390*/  IADD3 R2, R241, 0x8000, RZ ;  /* 0x00008000f1027810 */ /* 0x000fc40007ffe0ff */
[----:B------:R-:W-:Y:S01]  /*43a0*/  IADD3 R239, R241, 0x8020, RZ ;  /* 0x00008020f1ef7810 */ /* 0x000fe20007ffe0ff */
[----:B------:R-:W5:Y:S01]  /*43b0*/  LDSM.16.M88.4 R56, [R241+0x8800] ;  /* 0x00880000f138783b */ /* 0x000f620000000200 */
[----:B------:R-:W-:Y:S01]  /*43c0*/  @P1 IADD3 R239, R2, -0x20, RZ ;  /* 0xffffffe002ef1810 */ /* 0x000fe20007ffe0ff */
[----:B------:R-:W-:Y:S02]  /*43d0*/  IMAD.MOV.U32 R2, RZ, RZ, 0x40 ;  /* 0x00000040ff027424 */ /* 0x000fe400078e00ff */
[----:B------:R-:W-:Y:S01]  /*43e0*/  LDSM.16.M88.4 R48, [R241+0x9000] ;  /* 0x00900000f130783b */ /* 0x000fe20000000200 */
[C---:B------:R-:W-:Y:S02]  /*43f0*/  IADD3 R231, R239.reuse, 0x800, RZ ;  /* 0x00000800efe77810 */ /* 0x040fe40007ffe0ff */
[----:B------:R-:W-:Y:S01]  /*4400*/  SEL R2, R2, 0xffffffc0, !P2 ;  /* 0xffffffc002027807 */ /* 0x000fe20005000000 */
[----:B------:R-:W1:Y:S01]  /*4410*/  LDSM.16.M88.4 R76, [R239] ;  /* 0x00000000ef4c783b */ /* 0x000e620000000200 */
[----:B------:R-:W-:-:S02]  /*4420*/  IADD3 R230, R239, 0x1000, RZ ;  /* 0x00001000efe67810 */ /* 0x000fc40007ffe0ff */
[----:B------:R-:W-:Y:S01]  /*4430*/  IADD3 R229, R239, 0x1800, RZ ;  /* 0x00001800efe57810 */ /* 0x000fe20007ffe0ff */
[----:B------:R-:W3:Y:S01]  /*4440*/  LDSM.16.M88.4 R28, [R241+0x9800] ;  /* 0x00980000f11c783b */ /* 0x000ee20000000200 */
[----:B------:R-:W-:Y:S01]  /*4450*/  IMAD.IADD R235, R241, 0x1, R2 ;  /* 0x00000001f1eb7824 */ /* 0x000fe200078e0202 */
[C---:B------:R-:W-:Y:S01]  /*4460*/  IADD3 R227, R239.reuse, 0x2000, RZ ;  /* 0x00002000efe37810 */ /* 0x040fe20007ffe0ff */
[----:B------:R-:W-:Y:S01]  /*4470*/  IMAD.IADD R228, R2, 0x1, R239 ;  /* 0x0000000102e47824 */ /* 0x000fe200078e02ef */
[----:B------:R-:W4:Y:S01]  /*4480*/  LDSM.16.M88.4 R24, [R239+0x800] ;  /* 0x00080000ef18783b */ /* 0x000f220000000200 */
[C---:B------:R-:W-:Y:S02]  /*4490*/  IADD3 R226, R239.reuse, 0x2800, RZ ;  /* 0x00002800efe27810 */ /* 0x040fe40007ffe0ff */
[C---:B------:R-:W-:Y:S01]  /*44a0*/  IADD3 R225, R239.reuse, 0x3000, RZ ;  /* 0x00003000efe17810 */ /* 0x040fe20007ffe0ff */
[----:B------:R-:W1:Y:S01]  /*44b0*/  LDSM.16.M88.4 R84, [R235+0x8000] ;  /* 0x00800000eb54783b */ /* 0x000e620000000200 */
[----:B------:R-:W-:-:S02]  /*44c0*/  IADD3 R224, R239, 0x3800, RZ ;  /* 0x00003800efe07810 */ /* 0x000fc40007ffe0ff */
[C---:B------:R-:W-:Y:S01]  /*44d0*/  IADD3 R223, R239.reuse, 0x4000, RZ ;  /* 0x00004000efdf7810 */ /* 0x040fe20007ffe0ff */
[----:B------:R-:W1:Y:S01]  /*44e0*/  LDSM.16.M88.4 R20, [R239+0x1000] ;  /* 0x00100000ef14783b */ /* 0x000e620000000200 */
[C---:B------:R-:W-:Y:S02]  /*44f0*/  IADD3 R222, R239.reuse, 0x4800, RZ ;  /* 0x00004800efde7810 */ /* 0x040fe40007ffe0ff */
[C---:B------:R-:W-:Y:S01]  /*4500*/  IADD3 R221, R239.reuse, 0x5000, RZ ;  /* 0x00005000efdd7810 */ /* 0x040fe20007ffe0ff */
[----:B------:R-:W1:Y:S01]  /*4510*/  LDSM.16.M88.4 R72, [R239+0x1800] ;  /* 0x00180000ef48783b */ /* 0x000e620000000200 */
[C---:B------:R-:W-:Y:S02]  /*4520*/  IADD3 R220, R239.reuse, 0x5800, RZ ;  /* 0x00005800efdc7810 */ /* 0x040fe40007ffe0ff */
[C---:B------:R-:W-:Y:S01]  /*4530*/  IADD3 R219, R239.reuse, 0x6000, RZ ;  /* 0x00006000efdb7810 */ /* 0x040fe20007ffe0ff */
[----:B------:R-:W3:Y:S01]  /*4540*/  LDSM.16.M88.4 R68, [R235+0x8800] ;  /* 0x00880000eb44783b */ /* 0x000ee20000000200 */
[----:B------:R-:W-:-:S02]  /*4550*/  IADD3 R218, R239, 0x6800, RZ ;  /* 0x00006800efda7810 */ /* 0x000fc40007ffe0ff */
[C---:B------:R-:W-:Y:S01]  /*4560*/  IADD3 R217, R239.reuse, 0x7000, RZ ;  /* 0x00007000efd97810 */ /* 0x040fe20007ffe0ff */
[----:B--2---:R-:W-:Y:S01]  /*4570*/  HMMA.16816.F32 R16, R8, R64, RZ ;  /* 0x000000400810723c */ /* 0x004fe200000018ff */
[----:B------:R-:W-:Y:S01]  /*4580*/  LDSM.16.M88.4 R32, [R237] ;  /* 0x00000000ed20783b */ /* 0x000fe20000000200 */
[----:B------:R-:W-:-:S03]  /*4590*/  IADD3 R216, R239, 0x7800, RZ ;  /* 0x00007800efd87810 */ /* 0x000fc60007ffe0ff */
[----:B------:R-:W2:Y:S03]  /*45a0*/  LDSM.16.M88.4 R80, [R228] ;  /* 0x00000000e450783b */ /* 0x000ea60000000200 */
[C---:B------:R-:W-:Y:S01]  /*45b0*/  HMMA.16816.F32 R64, R8.reuse, R66, RZ ;  /* 0x000000420840723c */ /* 0x040fe200000018ff */
[----:B------:R-:W2:Y:S07]  /*45c0*/  LDSM.16.M88.4 R36, [R235+0x9000] ;  /* 0x00900000eb24783b */ /* 0x000eae0000000200 */
[C---:B-----5:R-:W-:Y:S08]  /*45d0*/  HMMA.16816.F32 R60, R8.reuse, R56, RZ ;  /* 0x00000038083c723c */ /* 0x060ff000000018ff */
[----:B------:R-:W-:Y:S08]  /*45e0*/  HMMA.16816.F32 R56, R8, R58, RZ ;  /* 0x0000003a0838723c */ /* 0x000ff000000018ff */
[----:B-1----:R-:W-:Y:S08]  /*45f0*/  HMMA.16816.F32 R16, R12, R76, R16 ;  /* 0x0000004c0c10723c */ /* 0x002ff00000001810 */
[C---:B------:R-:W-:Y:S08]  /*4600*/  HMMA.16816.F32 R52, R8.reuse, R48, RZ ;  /* 0x000000300834723c */ /* 0x040ff000000018ff */
[C---:B------:R-:W-:Y:S08]  /*4610*/  HMMA.16816.F32 R48, R8.reuse, R50, RZ ;  /* 0x000000320830723c */ /* 0x040ff000000018ff */
[C---:B---3--:R-:W-:Y:S08]  /*4620*/  HMMA.16816.F32 R44, R8.reuse, R28, RZ ;  /* 0x0000001c082c723c */ /* 0x048ff000000018ff */
[----:B------:R-:W-:Y:S01]  /*4630*/  HMMA.16816.F32 R8, R8, R30, RZ ;  /* 0x0000001e0808723c */ /* 0x000fe200000018ff */
[----:B------:R-:W1:Y:S07]  /*4640*/  LDSM.16.M88.4 R28, [R235+0x9800] ;  /* 0x00980000eb1c783b */ /* 0x000e6e0000000200 */
[C---:B------:R-:W-:Y:S01]  /*4650*/  HMMA.16816.F32 R64, R12.reuse, R78, R64 ;  /* 0x0000004e0c40723c */ /* 0x040fe20000001840 */
[----:B------:R-:W-:Y:S07]  /*4660*/  LDSM.16.M88.4 R76, [R228+0x1800] ;  /* 0x00180000e44c783b */ /* 0x000fee0000000200 */
[C---:B----4-:R-:W-:Y:S08]  /*4670*/  HMMA.16816.F32 R60, R12.reuse, R24, R60 ;  /* 0x000000180c3c723c */ /* 0x050ff0000000183c */
[----:B------:R-:W-:Y:S01]  /*4680*/  HMMA.16816.F32 R56, R12, R26, R56 ;  /* 0x0000001a0c38723c */ /* 0x000fe20000001838 */
[----:B------:R-:W3:Y:S07]  /*4690*/  LDSM.16.M88.4 R24, [R228+0x800] ;  /* 0x00080000e418783b */ /* 0x000eee0000000200 */
[----:B------:R-:W-:Y:S08]  /*46a0*/  HMMA.16816.F32 R16, R40, R84, R16 ;  /* 0x000000542810723c */ /* 0x000ff00000001810 */
[C---:B------:R-:W-:Y:S08]  /*46b0*/  HMMA.16816.F32 R52, R12.reuse, R20, R52 ;  /* 0x000000140c34723c */ /* 0x040ff00000001834 */
[C---:B------:R-:W-:Y:S01]  /*46c0*/  HMMA.16816.F32 R48, R12.reuse, R22, R48 ;  /* 0x000000160c30723c */ /* 0x040fe20000001830 */
[----:B------:R-:W-:Y:S07]  /*46d0*/  LDSM.16.M88.4 R20, [R228+0x1000] ;  /* 0x00100000e414783b */ /* 0x000fee0000000200 */
[C---:B------:R-:W-:Y:S08]  /*46e0*/  HMMA.16816.F32 R44, R12.reuse, R72, R44 ;  /* 0x000000480c2c723c */ /* 0x040ff0000000182c */
[----:B------:R-:W-:Y:S01]  /*46f0*/  HMMA.16816.F32 R12, R12, R74, R8 ;  /* 0x0000004a0c0c723c */ /* 0x000fe20000001808 */
[----:B------:R-:W-:Y:S04]  /*4700*/  LDSM.16.M88.4 R8, [R242+0x2000] ;  /* 0x00200000f208783b */ /* 0x000fe80000000200 */
[----:B------:R-:W4:Y:S03]  /*4710*/  LDSM.16.M88.4 R72, [R241+0xa000] ;  /* 0x00a00000f148783b */ /* 0x000f260000000200 */
[C---:B------:R-:W-:Y:S01]  /*4720*/  HMMA.16816.F32 R64, R40.reuse, R86, R64 ;  /* 0x000000562840723c */ /* 0x040fe20000001840 */
[----:B------:R-:W-:Y:S07]  /*4730*/  LDSM.16.M88.4 R84, [R239+0x2000] ;  /* 0x00200000ef54783b */ /* 0x000fee0000000200 */
[C---:B------:R-:W-:Y:S08]  /*4740*/  HMMA.16816.F32 R60, R40.reuse, R68, R60 ;  /* 0x00000044283c723c */ /* 0x040ff0000000183c */
[----:B------:R-:W-:Y:S01]  /*4750*/  HMMA.16816.F32 R56, R40, R70, R56 ;  /* 0x000000462838723c */ /* 0x000fe20000001838 */
[----:B------:R-:W5:Y:S07]  /*4760*/  LDSM.16.M88.4 R68, [R241+0xa800] ;  /* 0x00a80000f144783b */ /* 0x000f6e0000000200 */
[----:B--2---:R-:W-:Y:S08]  /*4770*/  HMMA.16816.F32 R16, R32, R80, R16 ;  /* 0x000000502010723c */ /* 0x004ff00000001810 */
[C---:B------:R-:W-:Y:S08]  /*4780*/  HMMA.16816.F32 R52, R40.reuse, R36, R52 ;  /* 0x000000242834723c */ /* 0x040ff00000001834 */
[C---:B------:R-:W-:Y:S01]  /*4790*/  HMMA.16816.F32 R48, R40.reuse, R38, R48 ;  /* 0x000000262830723c */ /* 0x040fe20000001830 */
[----:B------:R-:W-:Y:S07]  /*47a0*/  LDSM.16.M88.4 R36, [R241+0xb000] ;  /* 0x00b00000f124783b */ /* 0x000fee0000000200 */
[C---:B-1----:R-:W-:Y:S08]  /*47b0*/  HMMA.16816.F32 R44, R40.reuse, R28, R44 ;  /* 0x0000001c282c723c */ /* 0x042ff0000000182c */
[----:B------:R-:W-:Y:S01]  /*47c0*/  HMMA.16816.F32 R40, R40, R30, R12 ;  /* 0x0000001e2828723c */ /* 0x000fe2000000180c */
[----:B------:R-:W1:Y:S04]  /*47d0*/  LDSM.16.M88.4 R12, [R240+0x2000] ;  /* 0x00200000f00c783b */ /* 0x000e680000000200 */
[----:B------:R-:W2:Y:S03]  /*47e0*/  LDSM.16.M88.4 R28, [R241+0xb800] ;  /* 0x00b80000f11c783b */ /* 0x000ea60000000200 */
[C---:B------:R-:W-:Y:S01]  /*47f0*/  HMMA.16816.F32 R64, R32.reuse, R82, R64 ;  /* 0x000000522040723c */ /* 0x040fe20000001840 */
[----:B------:R-:W-:Y:S07]  /*4800*/  LDSM.16.M88.4 R80, [R239+0x3800] ;  /* 0x00380000ef50783b */ /* 0x000fee0000000200 */
[C---:B---3--:R-:W-:Y:S08]  /*4810*/  HMMA.16816.F32 R60, R32.reuse, R24, R60 ;  /* 0x00000018203c723c */ /* 0x048ff0000000183c */
[----:B------:R-:W-:Y:S01]  /*4820*/  HMMA.16816.F32 R56, R32, R26, R56 ;  /* 0x0000001a2038723c */ /* 0x000fe20000001838 */
[----:B------:R-:W3:Y:S07]  /*4830*/  LDSM.16.M88.4 R24, [R239+0x2800] ;  /* 0x00280000ef18783b */ /* 0x000eee0000000200 */
[----:B----4-:R-:W-:Y:S08]  /*4840*/  HMMA.16816.F32 R16, R8, R72, R16 ;  /* 0x000000480810723c */ /* 0x010ff00000001810 */
        /* <DEDUP_REMOVED lines=8> */
[----:B------:R-:W2:Y:S07]  /*48d0*/  LDSM.16.M88.4 R72, [R235+0xa800] ;  /* 0x00a80000eb48783b */ /* 0x000eae0000000200 */
[C---:B-----5:R-:W-:Y:S08]  /*48e0*/  HMMA.16816.F32 R60, R8.reuse, R68, R60 ;  /* 0x00000044083c723c */ /* 0x060ff0000000183c */
[----:B------:R-:W-:Y:S01]  /*48f0*/  HMMA.16816.F32 R56, R8, R70, R56 ;  /* 0x000000460838723c */ /* 0x000fe20000001838 */
[----:B------:R-:W-:Y:S07]  /*4900*/  LDSM.16.M88.4 R68, [R235+0xb000] ;  /* 0x00b00000eb44783b */ /* 0x000fee0000000200 */
[----:B-1----:R-:W-:Y:S08]  /*4910*/  HMMA.16816.F32 R16, R12, R84, R16 ;  /* 0x000000540c10723c */ /* 0x002ff00000001810 */
[C---:B------:R-:W-:Y:S08]  /*4920*/  HMMA.16816.F32 R52, R8.reuse, R36, R52 ;  /* 0x000000240834723c */ /* 0x040ff00000001834 */
[C---:B------:R-:W-:Y:S01]  /*4930*/  HMMA.16816.F32 R48, R8.reuse, R38, R48 ;  /* 0x000000260830723c */ /* 0x040fe20000001830 */
[----:B------:R-:W-:Y:S07]  /*4940*/  LDSM.16.M88.4 R36, [R235+0xb800] ;  /* 0x00b80000eb24783b */ /* 0x000fee0000000200 */
[C---:B--2---:R-:W-:Y:S08]  /*4950*/  HMMA.16816.F32 R44, R8.reuse, R28, R44 ;  /* 0x0000001c082c723c */ /* 0x044ff0000000182c */
[----:B------:R-:W-:Y:S01]  /*4960*/  HMMA.16816.F32 R40, R8, R30, R40 ;  /* 0x0000001e0828723c */ /* 0x000fe20000001828 */
[----:B------:R-:W-:Y:S04]  /*4970*/  LDSM.16.M88.4 R8, [R237+0x2000] ;  /* 0x00200000ed08783b */ /* 0x000fe80000000200 */
[----:B------:R-:W1:Y:S03]  /*4980*/  LDSM.16.M88.4 R28, [R228+0x2000] ;  /* 0x00200000e41c783b */ /* 0x000e660000000200 */
[C---:B------:R-:W-:Y:S01]  /*4990*/  HMMA.16816.F32 R64, R12.reuse, R86, R64 ;  /* 0x000000560c40723c */ /* 0x040fe20000001840 */
[----:B------:R-:W-:Y:S07]  /*49a0*/  LDSM.16.M88.4 R84, [R241+0xc000] ;  /* 0x00c00000f154783b */ /* 0x000fee0000000200 */
[C---:B---3--:R-:W-:Y:S08]  /*49b0*/  HMMA.16816.F32 R60, R12.reuse, R24, R60 ;  /* 0x000000180c3c723c */ /* 0x048ff0000000183c */
[----:B------:R-:W-:Y:S01]  /*49c0*/  HMMA.16816.F32 R56, R12, R26, R56 ;  /* 0x0000001a0c38723c */ /* 0x000fe20000001838 */
[----:B------:R-:W2:Y:S07]  /*49d0*/  LDSM.16.M88.4 R24, [R228+0x2800] ;  /* 0x00280000e418783b */ /* 0x000eae0000000200 */
[----:B----4-:R-:W-:Y:S08]  /*49e0*/  HMMA.16816.F32 R16, R32, R76, R16 ;  /* 0x0000004c2010723c */ /* 0x010ff00000001810 */
[C---:B------:R-:W-:Y:S08]  /*49f0*/  HMMA.16816.F32 R52, R12.reuse, R20, R52 ;  /* 0x000000140c34723c */ /* 0x040ff00000001834 */
[C---:B------:R-:W-:Y:S01]  /*4a00*/  HMMA.16816.F32 R48, R12.reuse, R22, R48 ;  /* 0x000000160c30723c */ /* 0x040fe20000001830 */
[----:B------:R-:W-:Y:S07]  /*4a10*/  LDSM.16.M88.4 R20, [R228+0x3000] ;  /* 0x00300000e414783b */ /* 0x000fee0000000200 */
[C---:B------:R-:W-:Y:S08]  /*4a20*/  HMMA.16816.F32 R44, R12.reuse, R80, R44 ;  /* 0x000000500c2c723c */ /* 0x040ff0000000182c */
[----:B------:R-:W-:Y:S01]  /*4a30*/  HMMA.16816.F32 R40, R12, R82, R40 ;  /* 0x000000520c28723c */ /* 0x000fe20000001828 */
[----:B------:R-:W3:Y:S04]  /*4a40*/  LDSM.16.M88.4 R80, [R242+0x4000] ;  /* 0x00400000f250783b */ /* 0x000ee80000000200 */
[----:B------:R-:W4:Y:S03]  /*4a50*/  LDSM.16.M88.4 R12, [R228+0x3800] ;  /* 0x00380000e40c783b */ /* 0x000f260000000200 */
[C---:B------:R-:W-:Y:S01]  /*4a60*/  HMMA.16816.F32 R64, R32.reuse, R78, R64 ;  /* 0x0000004e2040723c */ /* 0x040fe20000001840 */
[----:B------:R-:W5:Y:S07]  /*4a70*/  LDSM.16.M88.4 R76, [R241+0xc800] ;  /* 0x00c80000f14c783b */ /* 0x000f6e0000000200 */
[C---:B------:R-:W-:Y:S08]  /*4a80*/  HMMA.16816.F32 R60, R32.reuse, R72, R60 ;  /* 0x00000048203c723c */ /* 0x040ff0000000183c */
[----:B------:R-:W-:Y:S01]  /*4a90*/  HMMA.16816.F32 R56, R32, R74, R56 ;  /* 0x0000004a2038723c */ /* 0x000fe20000001838 */
[----:B------:R-:W-:Y:S07]  /*4aa0*/  LDSM.16.M88.4 R72, [R241+0xd000] ;  /* 0x00d00000f148783b */ /* 0x000fee0000000200 */
[----:B-1----:R-:W-:Y:S08]  /*4ab0*/  HMMA.16816.F32 R16, R8, R28, R16 ;  /* 0x0000001c0810723c */ /* 0x002ff00000001810 */
[C---:B------:R-:W-:Y:S08]  /*4ac0*/  HMMA.16816.F32 R52, R32.reuse, R68, R52 ;  /* 0x000000442034723c */ /* 0x040ff00000001834 */
[C---:B------:R-:W-:Y:S01]  /*4ad0*/  HMMA.16816.F32 R48, R32.reuse, R70, R48 ;  /* 0x000000462030723c */ /* 0x040fe20000001830 */
[----:B------:R-:W-:Y:S07]  /*4ae0*/  LDSM.16.M88.4 R68, [R241+0xd800] ;  /* 0x00d80000f144783b */ /* 0x000fee0000000200 */
[C---:B------:R-:W-:Y:S08]  /*4af0*/  HMMA.16816.F32 R44, R32.reuse, R36, R44 ;  /* 0x00000024202c723c */ /* 0x040ff0000000182c */
[----:B------:R-:W-:Y:S01]  /*4b00*/  HMMA.16816.F32 R40, R32, R38, R40 ;  /* 0x000000262028723c */ /* 0x000fe20000001828 */
[----:B------:R-:W-:Y:S04]  /*4b10*/  LDSM.16.M88.4 R36, [R240+0x4000] ;  /* 0x00400000f024783b */ /* 0x000fe80000000200 */
[----:B------:R-:W1:Y:S03]  /*4b20*/  LDSM.16.M88.4 R32, [R239+0x4000] ;  /* 0x00400000ef20783b */ /* 0x000e660000000200 */
[C---:B------:R-:W-:Y:S01]  /*4b30*/  HMMA.16816.F32 R64, R8.reuse, R30, R64 ;  /* 0x0000001e0840723c */ /* 0x040fe20000001840 */
[----:B------:R-:W1:Y:S07]  /*4b40*/  LDSM.16.M88.4 R28, [R239+0x4800] ;  /* 0x00480000ef1c783b */ /* 0x000e6e0000000200 */
[C---:B--2---:R-:W-:Y:S08]  /*4b50*/  HMMA.16816.F32 R60, R8.reuse, R24, R60 ;  /* 0x00000018083c723c */ /* 0x044ff0000000183c */
[----:B------:R-:W-:Y:S01]  /*4b60*/  HMMA.16816.F32 R56, R8, R26, R56 ;  /* 0x0000001a0838723c */ /* 0x000fe20000001838 */
[----:B------:R-:W-:Y:S07]  /*4b70*/  LDSM.16.M88.4 R24, [R239+0x5000] ;  /* 0x00500000ef18783b */ /* 0x000fee0000000200 */
[----:B---3--:R-:W-:Y:S08]  /*4b80*/  HMMA.16816.F32 R16, R80, R84, R16 ;  /* 0x000000545010723c */ /* 0x008ff00000001810 */
[C---:B------:R-:W-:Y:S08]  /*4b90*/  HMMA.16816.F32 R52, R8.reuse, R20, R52 ;  /* 0x000000140834723c */ /* 0x040ff00000001834 */
[C---:B------:R-:W-:Y:S01]  /*4ba0*/  HMMA.16816.F32 R48, R8.reuse, R22, R48 ;  /* 0x000000160830723c */ /* 0x040fe20000001830 */
[----:B------:R-:W-:Y:S07]  /*4bb0*/  LDSM.16.M88.4 R20, [R239+0x5800] ;  /* 0x00580000ef14783b */ /* 0x000fee0000000200 */
[C---:B----4-:R-:W-:Y:S08]  /*4bc0*/  HMMA.16816.F32 R44, R8.reuse, R12, R44 ;  /* 0x0000000c082c723c */ /* 0x050ff0000000182c */
[----:B------:R-:W-:Y:S01]  /*4bd0*/  HMMA.16816.F32 R40, R8, R14, R40 ;  /* 0x0000000e0828723c */ /* 0x000fe20000001828 */
[----:B------:R-:W-:Y:S04]  /*4be0*/  LDSM.16.M88.4 R12, [R238+0x4000] ;  /* 0x00400000ee0c783b */ /* 0x000fe80000000200 */
[----:B------:R-:W2:Y:S03]  /*4bf0*/  LDSM.16.M88.4 R8, [R235+0xc000] ;  /* 0x00c00000eb08783b */ /* 0x000ea60000000200 */
[C---:B------:R-:W-:Y:S08]  /*4c00*/  HMMA.16816.F32 R64, R80.reuse, R86, R64 ;  /* 0x000000565040723c */ /* 0x040ff00000001840 */
[C---:B-----5:R-:W-:Y:S08]  /*4c10*/  HMMA.16816.F32 R60, R80.reuse, R76, R60 ;  /* 0x0000004c503c723c */ /* 0x060ff0000000183c */
        /* <DEDUP_REMOVED lines=11> */
[----:B------:R-:W-:Y:S07]  /*4cd0*/  LDSM.16.M88.4 R32, [R242+0x6000] ;  /* 0x00600000f220783b */ /* 0x000fee0000000200 */
[C---:B------:R-:W-:Y:S08]  /*4ce0*/  HMMA.16816.F32 R60, R36.reuse, R28, R60 ;  /* 0x0000001c243c723c */ /* 0x040ff0000000183c */
[----:B------:R-:W-:Y:S01]  /*4cf0*/  HMMA.16816.F32 R56, R36, R30, R56 ;  /* 0x0000001e2438723c */ /* 0x000fe20000001838 */
[----:B------:R-:W3:Y:S07]  /*4d00*/  LDSM.16.M88.4 R28, [R235+0xd800] ;  /* 0x00d80000eb1c783b */ /* 0x000eee0000000200 */
[----:B--2---:R-:W-:Y:S08]  /*4d10*/  HMMA.16816.F32 R16, R12, R8, R16 ;  /* 0x000000080c10723c */ /* 0x004ff00000001810 */
[C---:B------:R-:W-:Y:S08]  /*4d20*/  HMMA.16816.F32 R52, R36.reuse, R24, R52 ;  /* 0x000000182434723c */ /* 0x040ff00000001834 */
[C---:B------:R-:W-:Y:S01]  /*4d30*/  HMMA.16816.F32 R48, R36.reuse, R26, R48 ;  /* 0x0000001a2430723c */ /* 0x040fe20000001830 */
[----:B------:R-:W-:Y:S07]  /*4d40*/  LDSM.16.M88.4 R24, [R228+0x4800] ;  /* 0x00480000e418783b */ /* 0x000fee0000000200 */
[C---:B------:R-:W-:Y:S08]  /*4d50*/  HMMA.16816.F32 R44, R36.reuse, R20, R44 ;  /* 0x00000014242c723c */ /* 0x040ff0000000182c */
[----:B------:R-:W-:Y:S01]  /*4d60*/  HMMA.16816.F32 R80, R36, R22, R80 ;  /* 0x000000162450723c */ /* 0x000fe20000001850 */
[----:B------:R-:W2:Y:S04]  /*4d70*/  LDSM.16.M88.4 R20, [R241+0xe000] ;  /* 0x00e00000f114783b */ /* 0x000ea80000000200 */
[----:B------:R-:W-:Y:S03]  /*4d80*/  LDSM.16.M88.4 R36, [R239+0x6000] ;  /* 0x00600000ef24783b */ /* 0x000fe60000000200 */
[----:B------:R-:W-:Y:S01]  /*4d90*/  HMMA.16816.F32 R64, R12, R10, R64 ;  /* 0x0000000a0c40723c */ /* 0x000fe20000001840 */
[----:B------:R-:W-:Y:S07]  /*4da0*/  LDSM.16.M88.4 R8, [R228+0x5000] ;  /* 0x00500000e408783b */ /* 0x000fee0000000200 */
[----:B-1----:R-:W-:Y:S08]  /*4db0*/  HMMA.16816.F32 R16, R68, R40, R16 ;  /* 0x000000284410723c */ /* 0x002ff00000001810 */
[C---:B------:R-:W-:Y:S08]  /*4dc0*/  HMMA.16816.F32 R52, R12.reuse, R72, R52 ;  /* 0x000000480c34723c */ /* 0x040ff00000001834 */
[C---:B------:R-:W-:Y:S08]  /*4dd0*/  HMMA.16816.F32 R60, R12.reuse, R76, R60 ;  /* 0x0000004c0c3c723c */ /* 0x040ff0000000183c */
[C---:B------:R-:W-:Y:S08]  /*4de0*/  HMMA.16816.F32 R56, R12.reuse, R78, R56 ;  /* 0x0000004e0c38723c */ /* 0x040ff00000001838 */
[----:B------:R-:W-:Y:S01]  /*4df0*/  HMMA.16816.F32 R72, R12, R74, R48 ;  /* 0x0000004a0c48723c */ /* 0x000fe20000001830 */
[----:B------:R-:W1:Y:S07]  /*4e00*/  LDSM.16.M88.4 R48, [R240+0x6000] ;  /* 0x00600000f030783b */ /* 0x000e6e0000000200 */
[----:B------:R-:W-:Y:S01]  /*4e10*/  HMMA.16816.F32 R64, R68, R42, R64 ;  /* 0x0000002a4440723c */ /* 0x000fe20000001840 */
[----:B------:R-:W-:Y:S07]  /*4e20*/  LDSM.16.M88.4 R40, [R241+0xe800] ;  /* 0x00e80000f128783b */ /* 0x000fee0000000200 */
[C---:B---3--:R-:W-:Y:S08]  /*4e30*/  HMMA.16816.F32 R44, R12.reuse, R28, R44 ;  /* 0x0000001c0c2c723c */ /* 0x048ff0000000182c */
[----:B------:R-:W-:Y:S01]  /*4e40*/  HMMA.16816.F32 R80, R12, R30, R80 ;  /* 0x0000001e0c50723c */ /* 0x000fe20000001850 */
[----:B------:R-:W3:Y:S04]  /*4e50*/  LDSM.16.M88.4 R12, [R228+0x5800] ;  /* 0x00580000e40c783b */ /* 0x000ee80000000200 */
[----:B------:R-:W-:Y:S03]  /*4e60*/  LDSM.16.M88.4 R28, [R238+0x6000] ;  /* 0x00600000ee1c783b */ /* 0x000fe60000000200 */
[----:B--2---:R-:W-:Y:S08]  /*4e70*/  HMMA.16816.F32 R16, R32, R20, R16 ;  /* 0x000000142010723c */ /* 0x004ff00000001810 */
[C---:B------:R-:W-:Y:S08]  /*4e80*/  HMMA.16816.F32 R60, R68.reuse, R24, R60 ;  /* 0x00000018443c723c */ /* 0x040ff0000000183c */
[----:B------:R-:W-:Y:S01]  /*4e90*/  HMMA.16816.F32 R56, R68, R26, R56 ;  /* 0x0000001a4438723c */ /* 0x000fe20000001838 */
[----:B------:R-:W2:Y:S07]  /*4ea0*/  LDSM.16.M88.4 R24, [R235+0xe000] ;  /* 0x00e00000eb18783b */ /* 0x000eae0000000200 */
[----:B------:R-:W-:Y:S01]  /*4eb0*/  HMMA.16816.F32 R64, R32, R22, R64 ;  /* 0x000000162040723c */ /* 0x000fe20000001840 */
[----:B------:R-:W-:Y:S07]  /*4ec0*/  LDSM.16.M88.4 R20, [R237+0x6000] ;  /* 0x00600000ed14783b */ /* 0x000fee0000000200 */
[----:B-1----:R-:W-:Y:S08]  /*4ed0*/  HMMA.16816.F32 R16, R48, R36, R16 ;  /* 0x000000243010723c */ /* 0x002ff00000001810 */
[C---:B---3--:R-:W-:Y:S01]  /*4ee0*/  HMMA.16816.F32 R76, R68.reuse, R12, R44 ;  /* 0x0000000c444c723c */ /* 0x048fe2000000182c */
[----:B------:R-:W1:Y:S07]  /*4ef0*/  LDSM.16.M88.4 R44, [R239+0x6800] ;  /* 0x00680000ef2c783b */ /* 0x000e6e0000000200 */
[C---:B------:R-:W-:Y:S08]  /*4f00*/  HMMA.16816.F32 R52, R68.reuse, R8, R52 ;  /* 0x000000084434723c */ /* 0x040ff00000001834 */
[----:B------:R-:W-:Y:S01]  /*4f10*/  HMMA.16816.F32 R72, R68, R10, R72 ;  /* 0x0000000a4448723c */ /* 0x000fe20000001848 */
[----:B------:R-:W3:Y:S07]  /*4f20*/  LDSM.16.M88.4 R8, [R228+0x6000] ;  /* 0x00600000e408783b */ /* 0x000eee0000000200 */
[----:B------:R-:W-:Y:S01]  /*4f30*/  HMMA.16816.F32 R64, R48, R38, R64 ;  /* 0x000000263040723c */ /* 0x000fe20000001840 */
[----:B------:R-:W4:Y:S07]  /*4f40*/  LDSM.16.M88.4 R36, [R235+0xe800] ;  /* 0x00e80000eb24783b */ /* 0x000f2e0000000200 */
[----:B------:R-:W-:Y:S08]  /*4f50*/  HMMA.16816.F32 R60, R32, R40, R60 ;  /* 0x00000028203c723c */ /* 0x000ff0000000183c */
[----:B--2---:R-:W-:Y:S08]  /*4f60*/  HMMA.16816.F32 R16, R28, R24, R16 ;  /* 0x000000181c10723c */ /* 0x004ff00000001810 */
[----:B------:R-:W-:Y:S01]  /*4f70*/  HMMA.16816.F32 R56, R32, R42, R56 ;  /* 0x0000002a2038723c */ /* 0x000fe20000001838 */
[----:B------:R-:W-:Y:S07]  /*4f80*/  LDSM.16.M88.4 R40, [R239+0x7000] ;  /* 0x00700000ef28783b */ /* 0x000fee0000000200 */
[----:B------:R-:W-:Y:S01]  /*4f90*/  HMMA.16816.F32 R64, R28, R26, R64 ;  /* 0x0000001a1c40723c */ /* 0x000fe20000001840 */
[----:B------:R-:W2:Y:S07]  /*4fa0*/  LDSM.16.M88.4 R24, [R241+0xf000] ;  /* 0x00f00000f118783b */ /* 0x000eae0000000200 */
[----:B-1----:R-:W-:Y:S08]  /*4fb0*/  HMMA.16816.F32 R60, R48, R44, R60 ;  /* 0x0000002c303c723c */ /* 0x002ff0000000183c */
[----:B---3--:R-:W-:Y:S08]  /*4fc0*/  HMMA.16816.F32 R16, R20, R8, R16 ;  /* 0x000000081410723c */ /* 0x008ff00000001810 */
[----:B------:R-:W-:Y:S08]  /*4fd0*/  HMMA.16816.F32 R56, R48, R46, R56 ;  /* 0x0000002e3038723c */ /* 0x000ff00000001838 */
[----:B------:R-:W-:Y:S01]  /*4fe0*/  HMMA.16816.F32 R80, R68, R14, R80 ;  /* 0x0000000e4450723c */ /* 0x000fe20000001850 */
[----:B------:R-:W1:Y:S07]  /*4ff0*/  LDSM.16.M88.4 R12, [R228+0x6800] ;  /* 0x00680000e40c783b */ /* 0x000e6e0000000200 */
[----:B----4-:R-:W-:Y:S01]  /*5000*/  HMMA.16816.F32 R60, R28, R36, R60 ;  /* 0x000000241c3c723c */ /* 0x010fe2000000183c */
[----:B------:R-:W-:-:S02]  /*5010*/  FMUL.FTZ R2, R16, c[0x0][0x2ec] ;  /* 0x0000bb0010027a20 */ /* 0x000fc40000410000 */
[----:B------:R-:W-:Y:S02]  /*5020*/  FMUL.FTZ R4, R17, c[0x0][0x2ec] ;  /* 0x0000bb0011047a20 */ /* 0x000fe40000410000 */
[----:B------:R-:W-:Y:S02]  /*5030*/  FMUL.FTZ R6, R18, c[0x0][0x2ec] ;  /* 0x0000bb0012067a20 */ /* 0x000fe40000410000 */
[----:B------:R-:W-:Y:S01]  /*5040*/  FMUL.FTZ R36, R19, c[0x0][0x2ec] ;  /* 0x0000bb0013247a20 */ /* 0x000fe20000410000 */
[C---:B--2---:R-:W-:Y:S01]  /*5050*/  HMMA.16816.F32 R52, R32.reuse, R24, R52 ;  /* 0x000000182034723c */ /* 0x044fe20000001834 */
[----:B------:R-:W2:Y:S01]  /*5060*/  LDSM.16.M88.4 R16, [R241+0xf800] ;  /* 0x00f80000f110783b */ /* 0x000ea20000000200 */
[----:B------:R-:W3:Y:S06]  /*5070*/  MUFU.TANH R2, R2 ;  /* 0x0000000200027308 */ /* 0x000eec0000002400 */
[----:B------:R-:W-:Y:S01]  /*5080*/  HMMA.16816.F32 R72, R32, R26, R72 ;  /* 0x0000001a2048723c */ /* 0x000fe20000001848 */
[----:B------:R-:W-:Y:S01]  /*5090*/  LDSM.16.M88.4 R24, [R228+0x7000] ;  /* 0x00700000e418783b */ /* 0x000fe20000000200 */
[----:B------:R-:W-:Y:S06]  /*50a0*/  MUFU.TANH R4, R4 ;  /* 0x0000000400047308 */ /* 0x000fec0000002400 */
[----:B------:R-:W-:Y:S02]  /*50b0*/  HMMA.16816.F32 R56, R28, R38, R56 ;  /* 0x000000261c38723c */ /* 0x000fe40000001838 */
[----:B------:R-:W4:Y:S06]  /*50c0*/  MUFU.TANH R36, R36 ;  /* 0x0000002400247308 */ /* 0x000f2c0000002400 */
[C---:B------:R-:W-:Y:S01]  /*50d0*/  HMMA.16816.F32 R64, R20.reuse, R10, R64 ;  /* 0x0000000a1440723c */ /* 0x040fe20000001840 */
[----:B------:R-:W5:Y:S01]  /*50e0*/  LDSM.16.M88.4 R8, [R235+0xf000] ;  /* 0x00f00000eb08783b */ /* 0x000f620000000200 */
[----:B------:R-:W-:Y:S06]  /*50f0*/  MUFU.TANH R6, R6 ;  /* 0x0000000600067308 */ /* 0x000fec0000002400 */
[----:B-1----:R-:W-:Y:S08]  /*5100*/  HMMA.16816.F32 R60, R20, R12, R60 ;  /* 0x0000000c143c723c */ /* 0x002ff0000000183c */
[C---:B------:R-:W-:Y:S08]  /*5110*/  HMMA.16816.F32 R52, R48.reuse, R40, R52 ;  /* 0x000000283034723c */ /* 0x040ff00000001834 */
[----:B------:R-:W-:Y:S01]  /*5120*/  HMMA.16816.F32 R72, R48, R42, R72 ;  /* 0x0000002a3048723c */ /* 0x000fe20000001848 */
[----:B------:R-:W-:-:S02]  /*5130*/  FMUL.FTZ R37, R64, c[0x0][0x2ec] ;  /* 0x0000bb0040257a20 */ /* 0x000fc40000410000 */
[----:B------:R-:W-:Y:S02]  /*5140*/  FMUL.FTZ R39, R66, c[0x0][0x2ec] ;  /* 0x0000bb0042277a20 */ /* 0x000fe40000410000 */
[----:B------:R-:W-:Y:S02]  /*5150*/  FMUL.FTZ R38, R65, c[0x0][0x2ec] ;  /* 0x0000bb0041267a20 */ /* 0x000fe40000410000 */
[----:B------:R-:W-:Y:S01]  /*5160*/  FMUL.FTZ R40, R67, c[0x0][0x2ec] ;  /* 0x0000bb0043287a20 */ /* 0x000fe20000410000 */
[----:B------:R-:W-:Y:S01]  /*5170*/  HMMA.16816.F32 R56, R20, R14, R56 ;  /* 0x0000000e1438723c */ /* 0x000fe20000001838 */
[----:B------:R-:W1:Y:S01]  /*5180*/  LDSM.16.M88.4 R12, [R239+0x7800] ;  /* 0x00780000ef0c783b */ /* 0x000e620000000200 */
[----:B------:R-:W-:Y:S01]  /*5190*/  MUFU.TANH R37, R37 ;  /* 0x0000002500257308 */ /* 0x000fe20000002400 */
[----:B------:R-:W-:Y:S02]  /*51a0*/  FMUL.FTZ R41, R60, c[0x0][0x2ec] ;  /* 0x0000bb003c297a20 */ /* 0x000fe40000410000 */
[----:B------:R-:W-:-:S02]  /*51b0*/  FMUL.FTZ R43, R62, c[0x0][0x2ec] ;  /* 0x0000bb003e2b7a20 */ /* 0x000fc40000410000 */
[----:B------:R-:W-:Y:S01]  /*51c0*/  FMUL.FTZ R42, R61, c[0x0][0x2ec] ;  /* 0x0000bb003d2a7a20 */ /* 0x000fe20000410000 */
[C---:B--2---:R-:W-:Y:S01]  /*51d0*/  HMMA.16816.F32 R76, R32.reuse, R16, R76 ;  /* 0x00000010204c723c */ /* 0x044fe2000000184c */
[----:B------:R-:W-:Y:S01]  /*51e0*/  FMUL.FTZ R45, R63, c[0x0][0x2ec] ;  /* 0x0000bb003f2d7a20 */ /* 0x000fe20000410000 */
[----:B------:R-:W2:Y:S06]  /*51f0*/  MUFU.TANH R39, R39 ;  /* 0x0000002700277308 */ /* 0x000eac0000002400 */
[----:B------:R-:W-:Y:S01]  /*5200*/  HMMA.16816.F32 R80, R32, R18, R80 ;  /* 0x000000122050723c */ /* 0x000fe20000001850 */
[----:B------:R-:W-:Y:S01]  /*5210*/  LDSM.16.M88.4 R16, [R228+0x7800] ;  /* 0x00780000e410783b */ /* 0x000fe20000000200 */
[----:B------:R-:W-:Y:S06]  /*5220*/  MUFU.TANH R38, R38 ;  /* 0x0000002600267308 */ /* 0x000fec0000002400 */
[----:B-----5:R-:W-:Y:S01]  /*5230*/  HMMA.16816.F32 R52, R28, R8, R52 ;  /* 0x000000081c34723c */ /* 0x020fe20000001834 */
[----:B------:R-:W-:Y:S01]  /*5240*/  FMUL.FTZ R44, R56, c[0x0][0x2ec] ;  /* 0x0000bb00382c7a20 */ /* 0x000fe20000410000 */
[----:B------:R-:W5:Y:S01]  /*5250*/  MUFU.TANH R40, R40 ;  /* 0x0000002800287308 */ /* 0x000f620000002400 */
[----:B------:R-:W-:-:S05]  /*5260*/  FMUL.FTZ R32, R59, c[0x0][0x2ec] ;  /* 0x0000bb003b207a20 */ /* 0x000fca0000410000 */
[----:B------:R-:W-:Y:S01]  /*5270*/  HMMA.16816.F32 R72, R28, R10, R72 ;  /* 0x0000000a1c48723c */ /* 0x000fe20000001848 */
[----:B------:R-:W2:Y:S01]  /*5280*/  LDSM.16.M88.4 R8, [R235+0xf800] ;  /* 0x00f80000eb08783b */ /* 0x000ea20000000200 */
[----:B------:R-:W-:Y:S01]  /*5290*/  MUFU.TANH R41, R41 ;  /* 0x0000002900297308 */ /* 0x000fe20000002400 */
[----:B------:R-:W-:-:S05]  /*52a0*/  DEPBAR.LE SB0, 0x0 ;  /* 0x000080000000791a */ /* 0x000fca0000000000 */
[C---:B-1----:R-:W-:Y:S02]  /*52b0*/  HMMA.16816.F32 R76, R48.reuse, R12, R76 ;  /* 0x0000000c304c723c */ /* 0x042fe4000000184c */
[----:B------:R-:W1:Y:S06]  /*52c0*/  MUFU.TANH R43, R43 ;  /* 0x0000002b002b7308 */ /* 0x000e6c0000002400 */
[----:B------:R-:W-:Y:S02]  /*52d0*/  HMMA.16816.F32 R80, R48, R14, R80 ;  /* 0x0000000e3050723c */ /* 0x000fe40000001850 */
[----:B------:R-:W-:Y:S06]  /*52e0*/  MUFU.TANH R42, R42 ;  /* 0x0000002a002a7308 */ /* 0x000fec0000002400 */
[C---:B------:R-:W-:Y:S02]  /*52f0*/  HMMA.16816.F32 R72, R20.reuse, R26, R72 ;  /* 0x0000001a1448723c */ /* 0x040fe40000001848 */
[----:B------:R-:W1:Y:S05]  /*5300*/  MUFU.TANH R45, R45 ;  /* 0x0000002d002d7308 */ /* 0x000e6a0000002400 */
[----:B------:R-:W-:Y:S01]  /*5310*/  IMAD.U32 R26, RZ, RZ, UR26 ;  /* 0x0000001aff1a7e24 */ /* 0x000fe2000f8e00ff */
[----:B------:R-:W-:Y:S02]  /*5320*/  HMMA.16816.F32 R52, R20, R24, R52 ;  /* 0x000000181434723c */ /* 0x000fe40000001834 */
[----:B------:R-:W-:Y:S01]  /*5330*/  MUFU.TANH R44, R44 ;  /* 0x0000002c002c7308 */ /* 0x000fe20000002400 */
[----:B------:R-:W-:-:S04]  /*5340*/  IMAD R26, R26, 0x40, R3 ;  /* 0x000000401a1a7824 */ /* 0x000fc800078e0203 */
[----:B------:R-:W-:Y:S01]  /*5350*/  FMUL.FTZ R25, R58, c[0x0][0x2ec] ;  /* 0x0000bb003a197a20 */ /* 0x000fe20000410000 */
[C---:B--2---:R-:W-:Y:S01]  /*5360*/  HMMA.16816.F32 R76, R28.reuse, R8, R76 ;  /* 0x000000081c4c723c */ /* 0x044fe2000000184c */
[C---:B------:R-:W-:Y:S01]  /*5370*/  IADD3 R3, R26.reuse, -0x3f, RZ ;  /* 0xffffffc11a037810 */ /* 0x040fe20007ffe0ff */
[----:B------:R-:W-:Y:S01]  /*5380*/  FMUL.FTZ R24, R57, c[0x0][0x2ec] ;  /* 0x0000bb0039187a20 */ /* 0x000fe20000410000 */
[----:B------:R-:W-:Y:S02]  /*5390*/  MUFU.TANH R32, R32 ;  /* 0x0000002000207308 */ /* 0x000fe40000002400 */
[----:B------:R-:W-:Y:S02]  /*53a0*/  ISETP.GE.AND P1, PT, R3, UR7, PT ;  /* 0x0000000703007c0c */ /* 0x000fe4000bf26270 */
[C---:B------:R-:W-:Y:S01]  /*53b0*/  IADD3 R3, R26.reuse, -0x38, RZ ;  /* 0xffffffc81a037810 */ /* 0x040fe20007ffe0ff */
[----:B------:R-:W-:Y:S01]  /*53c0*/  HMMA.16816.F32 R80, R28, R10, R80 ;  /* 0x0000000a1c50723c */ /* 0x000fe20000001850 */
[----:B------:R-:W-:Y:S01]  /*53d0*/  IADD3 R8, R26, -0x40, RZ ;  /* 0xffffffc01a087810 */ /* 0x000fe20007ffe0ff */
[----:B------:R-:W-:Y:S01]  /*53e0*/  FMUL.FTZ R72, R72, c[0x0][0x2ec] ;  /* 0x0000bb0048487a20 */ /* 0x000fe20000410000 */
[----:B------:R-:W-:Y:S01]  /*53f0*/  ISETP.GE.AND P0, PT, R3, UR7, PT ;  /* 0x0000000703007c0c */ /* 0x000fe2000bf06270 */
[----:B------:R-:W-:Y:S01]  /*5400*/  MUFU.TANH R25, R25 ;  /* 0x0000001900197308 */ /* 0x000fe20000002400 */
[----:B------:R-:W-:Y:S01]  /*5410*/  IADD3 R3, R26, -0x30, RZ ;  /* 0xffffffd01a037810 */ /* 0x000fe20007ffe0ff */
[----:B------:R-:W-:Y:S01]  /*5420*/  FMUL.FTZ R73, R73, c[0x0][0x2ec] ;  /* 0x0000bb0049497a20 */ /* 0x000fe20000410000 */
[----:B------:R-:W-:Y:S01]  /*5430*/  ISETP.GE.AND P2, PT, R8, UR7, PT ;  /* 0x0000000708007c0c */ /* 0x000fe2000bf46270 */
[----:B------:R-:W-:Y:S01]  /*5440*/  FMUL.FTZ R53, R53, c[0x0][0x2ec] ;  /* 0x0000bb0035357a20 */ /* 0x000fe20000410000 */
[----:B------:R-:W-:Y:S01]  /*5450*/  ISETP.GE.AND P5, PT, R3, UR7, PT ;  /* 0x0000000703007c0c */ /* 0x000fe2000bfa6270 */
[----:B------:R-:W-:Y:S01]  /*5460*/  FMUL.FTZ R55, R55, c[0x0][0x2ec] ;  /* 0x0000bb0037377a20 */ /* 0x000fe20000410000 */
[C---:B------:R-:W-:Y:S01]  /*5470*/  IADD3 R3, R26.reuse, -0x28, RZ ;  /* 0xffffffd81a037810 */ /* 0x040fe20007ffe0ff */
[----:B------:R-:W-:Y:S01]  /*5480*/  MUFU.TANH R187, R53 ;  /* 0x0000003500bb7308 */ /* 0x000fe20000002400 */
[----:B------:R-:W-:Y:S01]  /*5490*/  IADD3 R8, R26, -0x37, RZ ;  /* 0xffffffc91a087810 */ /* 0x000fe20007ffe0ff */
[----:B------:R-:W-:Y:S01]  /*54a0*/  FMUL.FTZ R52, R52, c[0x0][0x2ec] ;  /* 0x0000bb0034347a20 */ /* 0x000fe20000410000 */
[----:B------:R-:W-:Y:S01]  /*54b0*/  ISETP.GE.AND P3, PT, R3, UR7, PT ;  /* 0x0000000703007c0c */ /* 0x000fe2000bf66270 */
[C---:B------:R-:W-:Y:S01]  /*54c0*/  HMMA.16816.F32 R76, R20.reuse, R16, R76 ;  /* 0x00000010144c723c */ /* 0x040fe2000000184c */
[----:B---3--:R-:W-:Y:S01]  /*54d0*/  FSEL R3, R2, -INF , !P2 ;  /* 0xff80000002037808 */ /* 0x008fe20005000000 */
[----:B------:R-:W-:Y:S01]  /*54e0*/  FMUL.FTZ R54, R54, c[0x0][0x2ec] ;  /* 0x0000bb0036367a20 */ /* 0x000fe20000410000 */
[----:B------:R-:W-:Y:S01]  /*54f0*/  IADD3 R2, R26, -0x20, RZ ;  /* 0xffffffe01a027810 */ /* 0x000fe20007ffe0ff */
[----:B------:R-:W2:Y:S01]  /*5500*/  MUFU.TANH R206, R55 ;  /* 0x0000003700ce7308 */ /* 0x000ea20000002400 */
[----:B----4-:R-:W-:Y:S01]  /*5510*/  FSEL R36, R36, -INF , !P1 ;  /* 0xff80000024247808 */ /* 0x010fe20004800000 */
[----:B------:R-:W-:Y:S01]  /*5520*/  FMUL.FTZ R74, R74, c[0x0][0x2ec] ;  /* 0x0000bb004a4a7a20 */ /* 0x000fe20000410000 */
[----:B------:R-:W-:Y:S01]  /*5530*/  FSEL R17, R4, -INF , !P1 ;  /* 0xff80000004117808 */ /* 0x000fe20004800000 */
[----:B------:R-:W-:Y:S01]  /*5540*/  HMMA.16816.F32 R80, R20, R18, R80 ;  /* 0x000000121450723c */ /* 0x000fe20000001850 */
[----:B------:R-:W-:Y:S01]  /*5550*/  IADD3 R4, R26, -0x1f, RZ ;  /* 0xffffffe11a047810 */ /* 0x000fe20007ffe0ff */
[----:B------:R-:W-:Y:S01]  /*5560*/  FMUL.FTZ R75, R75, c[0x0][0x2ec] ;  /* 0x0000bb004b4b7a20 */ /* 0x000fe20000410000 */
[----:B------:R-:W-:Y:S01]  /*5570*/  ISETP.GE.AND P1, PT, R2, UR7, PT ;  /* 0x0000000702007c0c */ /* 0x000fe2000bf26270 */
[----:B------:R-:W3:Y:S01]  /*5580*/  MUFU.TANH R24, R24 ;  /* 0x0000001800187308 */ /* 0x000ee20000002400 */
[----:B------:R-:W-:-:S02]  /*5590*/  FSEL R2, R39, -INF , !P0 ;  /* 0xff80000027027808 */ /* 0x000fc40004000000 */
[----:B------:R-:W-:Y:S02]  /*55a0*/  FSEL R37, R37, -INF , !P0 ;  /* 0xff80000025257808 */ /* 0x000fe40004000000 */
[----:B------:R-:W-:Y:S02]  /*55b0*/  ISETP.GE.AND P6, PT, R8, UR7, PT ;  /* 0x0000000708007c0c */ /* 0x000fe4000bfc6270 */
[----:B------:R-:W-:Y:S01]  /*55c0*/  ISETP.GE.AND P0, PT, R4, UR7, PT ;  /* 0x0000000704007c0c */ /* 0x000fe2000bf06270 */
[----:B------:R-:W-:Y:S01]  /*55d0*/  MUFU.TANH R197, R52 ;  /* 0x0000003400c57308 */ /* 0x000fe20000002400 */
[----:B------:R-:W-:Y:S02]  /*55e0*/  IADD3 R4, R26, -0x18, RZ ;  /* 0xffffffe81a047810 */ /* 0x000fe40007ffe0ff */
[----:B-----5:R-:W-:Y:S01]  /*55f0*/  FSEL R40, R40, -INF , !P6 ;  /* 0xff80000028287808 */ /* 0x020fe20007000000 */
[----:B------:R-:W-:Y:S01]  /*5600*/  FMUL.FTZ R76, R76, c[0x0][0x2ec] ;  /* 0x0000bb004c4c7a20 */ /* 0x000fe20000410000 */
[----:B------:R-:W-:Y:S01]  /*5610*/  FSEL R27, R38, -INF , !P6 ;  /* 0xff800000261b7808 */ /* 0x000fe20007000000 */
[----:B------:R-:W-:Y:S01]  /*5620*/  FMUL.FTZ R77, R77, c[0x0][0x2ec] ;  /* 0x0000bb004d4d7a20 */ /* 0x000fe20000410000 */
[----:B------:R-:W-:Y:S01]  /*5630*/  ISETP.GE.AND P6, PT, R4, UR7, PT ;  /* 0x0000000704007c0c */ /* 0x000fe2000bfc6270 */
[----:B------:R-:W4:Y:S01]  /*5640*/  MUFU.TANH R190, R54 ;  /* 0x0000003600be7308 */ /* 0x000f220000002400 */
[----:B------:R-:W-:Y:S01]  /*5650*/  IADD3 R8, R26, -0x2f, RZ ;  /* 0xffffffd11a087810 */ /* 0x000fe20007ffe0ff */
[----:B------:R-:W-:Y:S01]  /*5660*/  FMUL.FTZ R78, R78, c[0x0][0x2ec] ;  /* 0x0000bb004e4e7a20 */ /* 0x000fe20000410000 */
[----:B------:R-:W-:Y:S01]  /*5670*/  IADD3 R4, R26, -0x17, RZ ;  /* 0xffffffe91a047810 */ /* 0x000fe20007ffe0ff */
[----:B------:R-:W-:Y:S01]  /*5680*/  FMUL.FTZ R79, R79, c[0x0][0x2ec] ;  /* 0x0000bb004f4f7a20 */ /* 0x000fe20000410000 */
[----:B-1----:R-:W-:Y:S01]  /*5690*/  FSEL R14, R43, -INF , !P5 ;  /* 0xff8000002b0e7808 */ /* 0x002fe20006800000 */
[----:B------:R-:W-:Y:S01]  /*56a0*/  FMUL.FTZ R80, R80, c[0x0][0x2ec] ;  /* 0x0000bb0050507a20 */ /* 0x000fe20000410000 */
[----:B------:R-:W-:Y:S01]  /*56b0*/  FSEL R15, R41, -INF , !P5 ;  /* 0xff800000290f7808 */ /* 0x000fe20006800000 */
[----:B------:R-:W-:Y:S01]  /*56c0*/  FMUL.FTZ R81, R81, c[0x0][0x2ec] ;  /* 0x0000bb0051517a20 */ /* 0x000fe20000410000 */
[----:B------:R-:W-:Y:S01]  /*56d0*/  ISETP.GE.AND P4, PT, R8, UR7, PT ;  /* 0x0000000708007c0c */ /* 0x000fe2000bf86270 */
[----:B------:R-:W-:Y:S01]  /*56e0*/  FMUL.FTZ R82, R82, c[0x0][0x2ec] ;  /* 0x0000bb0052527a20 */ /* 0x000fe20000410000 */
[----:B------:R-:W-:Y:S01]  /*56f0*/  ISETP.GE.AND P5, PT, R4, UR7, PT ;  /* 0x0000000704007c0c */ /* 0x000fe2000bfa6270 */
[----:B------:R-:W-:Y:S01]  /*5700*/  FMUL.FTZ R83, R83, c[0x0][0x2ec] ;  /* 0x0000bb0053537a20 */ /* 0x000fe20000410000 */
[----:B------:R-:W-:Y:S01]  /*5710*/  IADD3 R4, R26, -0x10, RZ ;  /* 0xfffffff01a047810 */ /* 0x000fe20007ffe0ff */
[----:B------:R-:W-:Y:S01]  /*5720*/  MUFU.TANH R193, R72 ;  /* 0x0000004800c17308 */ /* 0x000fe20000002400 */
[----:B------:R-:W-:-:S02]  /*5730*/  FSEL R12, R45, -INF , !P4 ;  /* 0xff8000002d0c7808 */ /* 0x000fc40006000000 */
[----:B------:R-:W-:Y:S02]  /*5740*/  FSEL R13, R42, -INF , !P4 ;  /* 0xff8000002a0d7808 */ /* 0x000fe40006000000 */
[----:B--2---:R-:W-:Y:S02]  /*5750*/  FSEL R206, R206, -INF , !P0 ;  /* 0xff800000cece7808 */ /* 0x004fe40004000000 */
[----:B------:R-:W-:Y:S01]  /*5760*/  FSEL R187, R187, -INF , !P0 ;  /* 0xff800000bbbb7808 */ /* 0x000fe20004000000 */
[----:B------:R-:W-:Y:S01]  /*5770*/  MUFU.TANH R189, R73 ;  /* 0x0000004900bd7308 */ /* 0x000fe20000002400 */
[----:B------:R-:W-:Y:S02]  /*5780*/  ISETP.GE.AND P4, PT, R4, UR7, PT ;  /* 0x0000000704007c0c */ /* 0x000fe4000bf86270 */
[----:B------:R-:W-:Y:S02]  /*5790*/  PLOP3.LUT P0, PT, PT, PT, UP0, 0x80, 0x0 ;  /* 0x000000000000781c */ /* 0x000fe40003f0f008 */
[----:B------:R-:W-:-:S02]  /*57a0*/  IADD3 R4, R26, -0xf, RZ ;  /* 0xfffffff11a047810 */ /* 0x000fc40007ffe0ff */
[----:B------:R-:W-:Y:S01]  /*57b0*/  IADD3 R8, R26, -0x27, RZ ;  /* 0xffffffd91a087810 */ /* 0x000fe20007ffe0ff */
[----:B------:R-:W1:Y:S01]  /*57c0*/  MUFU.TANH R192, R74 ;  /* 0x0000004a00c07308 */ /* 0x000e620000002400 */
[----:B------:R-:W-:Y:S02]  /*57d0*/  FSEL R10, R25, -INF , !P3 ;  /* 0xff800000190a7808 */ /* 0x000fe40005800000 */
[----:B------:R-:W-:Y:S02]  /*57e0*/  FSEL R11, R44, -INF , !P3 ;  /* 0xff8000002c0b7808 */ /* 0x000fe40005800000 */
[----:B------:R-:W-:Y:S02]  /*57f0*/  FSEL R6, R6, -INF , !P2 ;  /* 0xff80000006067808 */ /* 0x000fe40005000000 */
[----:B------:R-:W-:Y:S01]  /*5800*/  ISETP.GE.AND P3, PT, R4, UR7, PT ;  /* 0x0000000704007c0c */ /* 0x000fe2000bf66270 */
[----:B------:R-:W2:Y:S01]  /*5810*/  MUFU.TANH R204, R75 ;  /* 0x0000004b00cc7308 */ /* 0x000ea20000002400 */
[----:B------:R-:W-:-:S02]  /*5820*/  ISETP.GE.AND P2, PT, R8, UR7, PT ;  /* 0x0000000708007c0c */ /* 0x000fc4000bf46270 */
[C---:B------:R-:W-:Y:S02]  /*5830*/  IADD3 R4, R26.reuse, -0x8, RZ ;  /* 0xfffffff81a047810 */ /* 0x040fe40007ffe0ff */
[----:B------:R-:W-:Y:S02]  /*5840*/  IADD3 R26, R26, -0x7, RZ ;  /* 0xfffffff91a1a7810 */ /* 0x000fe40007ffe0ff */
[----:B------:R-:W-:Y:S01]  /*5850*/  FSEL R8, R32, -INF , !P2 ;  /* 0xff80000020087808 */ /* 0x000fe20005000000 */
[----:B------:R-:W5:Y:S01]  /*5860*/  MUFU.TANH R205, R76 ;  /* 0x0000004c00cd7308 */ /* 0x000f620000002400 */
[----:B---3--:R-:W-:Y:S02]  /*5870*/  FSEL R9, R24, -INF , !P2 ;  /* 0xff80000018097808 */ /* 0x008fe40005000000 */
[----:B----4-:R-:W-:Y:S02]  /*5880*/  FSEL R190, R190, -INF , !P1 ;  /* 0xff800000bebe7808 */ /* 0x010fe40004800000 */
[----:B------:R-:W-:-:S02]  /*5890*/  FSEL R197, R197, -INF , !P1 ;  /* 0xff800000c5c57808 */ /* 0x000fc40004800000 */
[----:B------:R-:W-:Y:S01]  /*58a0*/  ISETP.GE.AND P2, PT, R4, UR7, PT ;  /* 0x0000000704007c0c */ /* 0x000fe2000bf46270 */
[----:B------:R-:W3:Y:S01]  /*58b0*/  MUFU.TANH R203, R77 ;  /* 0x0000004d00cb7308 */ /* 0x000ee20000002400 */
[----:B------:R-:W-:Y:S02]  /*58c0*/  ISETP.GE.AND P1, PT, R26, UR7, PT ;  /* 0x000000071a007c0c */ /* 0x000fe4000bf26270 */
[----:B-1----:R-:W-:Y:S02]  /*58d0*/  FSEL R192, R192, -INF , !P6 ;  /* 0xff800000c0c07808 */ /* 0x002fe40007000000 */
[----:B------:R-:W-:Y:S02]  /*58e0*/  FSEL R193, R193, -INF , !P6 ;  /* 0xff800000c1c17808 */ /* 0x000fe40007000000 */
[----:B--2---:R-:W-:Y:S01]  /*58f0*/  FSEL R204, R204, -INF , !P5 ;  /* 0xff800000cccc7808 */ /* 0x004fe20006800000 */
[----:B------:R-:W1:Y:S01]  /*5900*/  MUFU.TANH R200, R78 ;  /* 0x0000004e00c87308 */ /* 0x000e620000002400 */
[----:B------:R-:W-:-:S02]  /*5910*/  FSEL R189, R189, -INF , !P5 ;  /* 0xff800000bdbd7808 */ /* 0x000fc40006800000 */
[----:B-----5:R-:W-:-:S05]  /*5920*/  FSEL R205, R205, -INF , !P4 ;  /* 0xff800000cdcd7808 */ /* 0x020fca0006000000 */
[----:B------:R-:W2:Y:S01]  /*5930*/  MUFU.TANH R198, R79 ;  /* 0x0000004f00c67308 */ /* 0x000ea20000002400 */
[----:B---3--:R-:W-:-:S07]  /*5940*/  FSEL R203, R203, -INF , !P3 ;  /* 0xff800000cbcb7808 */ /* 0x008fce0005800000 */
[----:B------:R-:W3:Y:S01]  /*5950*/  MUFU.TANH R201, R80 ;  /* 0x0000005000c97308 */ /* 0x000ee20000002400 */
[----:B-1----:R-:W-:-:S07]  /*5960*/  FSEL R200, R200, -INF , !P4 ;  /* 0xff800000c8c87808 */ /* 0x002fce0006000000 */
[----:B------:R-:W1:Y:S01]  /*5970*/  MUFU.TANH R196, R82 ;  /* 0x0000005200c47308 */ /* 0x000e620000002400 */
[----:B--2---:R-:W-:-:S07]  /*5980*/  FSEL R198, R198, -INF , !P3 ;  /* 0xff800000c6c67808 */ /* 0x004fce0005800000 */
[----:B------:R-:W2:Y:S01]  /*5990*/  MUFU.TANH R188, R83 ;  /* 0x0000005300bc7308 */ /* 0x000ea20000002400 */
[----:B---3--:R-:W-:-:S07]  /*59a0*/  FSEL R201, R201, -INF , !P2 ;  /* 0xff800000c9c97808 */ /* 0x008fce0005000000 */
[----:B------:R-:W3:Y:S01]  /*59b0*/  MUFU.TANH R199, R81 ;  /* 0x0000005100c77308 */ /* 0x000ee20000002400 */
[----:B-1----:R-:W-:Y:S02]  /*59c0*/  FSEL R196, R196, -INF , !P2 ;  /* 0xff800000c4c47808 */ /* 0x002fe40005000000 */
[----:B--2---:R-:W-:Y:S02]  /*59d0*/  FSEL R188, R188, -INF , !P1 ;  /* 0xff800000bcbc7808 */ /* 0x004fe40004800000 */
[----:B---3--:R-:W-:Y:S01]  /*59e0*/  FSEL R199, R199, -INF , !P1 ;  /* 0xff800000c7c77808 */ /* 0x008fe20004800000 */
        /* <DEDUP_REMOVED lines=77> */
.L_x_774:
[----:B------:R-:W-:-:S04]  /*5ec0*/  ULEA UR22, -UR22, URZ, 0x6 ;  /* 0x0000003f16167291 */ /* 0x000fc8000f8e313f */
[----:B------:R-:W-:Y:S02]  /*5ed0*/  USHF.R.S32.HI UR4, URZ, 0x1f, UR22 ;  /* 0x0000001f3f047899 */ /* 0x000fe40008011416 */
[----:B------:R-:W-:-:S04]  /*5ee0*/  MOV R23, UR22 ;  /* 0x0000001600177c02 */ /* 0x000fc80008000f00 */
[----:B------:R-:W-:Y:S02]  /*5ef0*/  MOV R20, UR4 ;  /* 0x0000000400147c02 */ /* 0x000fe40008000f00 */
.L_x_775:
        /* <DEDUP_REMOVED lines=156> */
.L_x_777:
[----:B------:R-:W-:Y:S05]  /*68c0*/  BSYNC B0 ;  /* 0x0000000000007941 */ /* 0x000fea0003800000 */
.L_x_776:
[----:B------:R-:W0:Y:S01]  /*68d0*/  LDGDEPBAR ;  /* 0x00000000000079af */ /* 0x000e220000000000 */
[----:B------:R-:W-:-:S04]  /*68e0*/  IADD3 R166, P1, R23, R166, RZ ;  /* 0x000000a617a67210 */ /* 0x000fc80007f3e0ff */
[----:B------:R-:W-:Y:S02]  /*68f0*/  IADD3.X R165, R20, R165, RZ, P1, !PT ;  /* 0x000000a514a57210 */ /* 0x000fe40000ffe4ff */
.L_x_773:
        /* <DEDUP_REMOVED lines=36> */
[----:B------:R-:W-:Y:S04]  /*6b40*/  LDSM.16.MT88.4 R148, [R234+0x10000] ;  /* 0x01000000ea94783b */ /* 0x000fe80000004200 */
[----:B------:R-:W-:Y:S04]  /*6b50*/  LDSM.16.MT88.4 R140, [R233+0x10000] ;  /* 0x01000000e98c783b */ /* 0x000fe80000004200 */
[----:B------:R-:W-:Y:S04]  /*6b60*/  LDSM.16.MT88.4 R132, [R232+0x10000] ;  /* 0x01000000e884783b */ /* 0x000fe80000004200 */
[----:B------:R-:W-:Y:S01]  /*6b70*/  LDSM.16.MT88.4 R156, [R236+0x10000] ;  /* 0x01000000ec9c783b */ /* 0x000fe20000004200 */
[----:B--2---:R-:W-:-:S03]  /*6b80*/  FMNMX.FTZ R21, R18, R21, !PT ;  /* 0x0000001512157209 */ /* 0x004fc60007810000 */
[----:B-1----:R-:W-:Y:S01]  /*6b90*/  LDSM.16.MT88.4 R48, [R234+0x12000] ;  /* 0x01200000ea30783b */ /* 0x002fe20000004200 */
        /* <DEDUP_REMOVED lines=26> */
[--C-:B------:R-:W-:Y:S01]  /*6d40*/  FFMA.FTZ R174, R13, c[0x0][0x23c], -R202.reuse ;  /* 0x00008f000dae7a23 */ /* 0x100fe200000108ca */
[----:B------:R-:W-:Y:S01]  /*6d50*/  LDSM.16.MT88.4 R16, [R234+0x10800] ;  /* 0x01080000ea10783b */ /* 0x000fe20000004200 */
[--C-:B------:R-:W-:Y:S01]  /*6d60*/  FFMA.FTZ R173, R11, c[0x0][0x23c], -R202.reuse ;  /* 0x00008f000bad7a23 */ /* 0x100fe200000108ca */
[----:B------:R-:W-:Y:S01]  /*6d70*/  LEA R252, P1, R166, c[0x0][0x168], 0x1 ;  /* 0x00005a00a6fc7a11 */ /* 0x000fe200078208ff */
[--C-:B------:R-:W-:Y:S01]  /*6d80*/  FFMA.FTZ R183, R6, c[0x0][0x23c], -R191.reuse ;  /* 0x00008f0006b77a23 */ /* 0x100fe200000108bf */
[----:B------:R-:W1:Y:S01]  /*6d90*/  MUFU.EX2 R180, R180 ;  /* 0x000000b400b47308 */ /* 0x000e620000000800 */
[--C-:B------:R-:W-:Y:S01]  /*6da0*/  FFMA.FTZ R182, R36, c[0x0][0x23c], -R191.reuse ;  /* 0x00008f0024b67a23 */ /* 0x100fe200000108bf */
[----:B------:R-:W-:Y:S01]  /*6db0*/  LDSM.16.MT88.4 R4, [R232+0x16000] ;  /* 0x01600000e804783b */ /* 0x000fe20000004200 */
[----:B------:R-:W-:Y:S01]  /*6dc0*/  FFMA.FTZ R185, R2, c[0x0][0x23c], -R191 ;  /* 0x00008f0002b97a23 */ /* 0x000fe200000108bf */
[----:B------:R-:W-:Y:S01]  /*6dd0*/  LEA.HI.X R251, R166, c[0x0][0x16c], R165, 0x1, P1 ;  /* 0x00005b00a6fb7a11 */ /* 0x000fe200008f0ca5 */
[--C-:B------:R-:W-:Y:S01]  /*6de0*/  FFMA.FTZ R176, R40, c[0x0][0x23c], -R191.reuse ;  /* 0x00008f0028b07a23 */ /* 0x100fe200000108bf */
[----:B------:R-:W-:Y:S01]  /*6df0*/  LDSM.16.MT88.4 R24, [R236+0x10800] ;  /* 0x01080000ec18783b */ /* 0x000fe20000004200 */
[----:B------:R-:W-:Y:S01]  /*6e00*/  FFMA.FTZ R2, R9, c[0x0][0x23c], -R202 ;  /* 0x00008f0009027a23 */ /* 0x000fe200000108ca */
[----:B------:R-:W-:Y:S01]  /*6e10*/  MUFU.EX2 R178, R178 ;  /* 0x000000b200b27308 */ /* 0x000fe20000000800 */
[--C-:B------:R-:W-:Y:S01]  /*6e20*/  FFMA.FTZ R177, R14, c[0x0][0x23c], -R191.reuse ;  /* 0x00008f000eb17a23 */ /* 0x100fe200000108bf */
[----:B------:R-:W2:Y:S01]  /*6e30*/  LDSM.16.MT88.4 R40, [R236+0x12000] ;  /* 0x01200000ec28783b */ /* 0x000ea20000004200 */
        /* <DEDUP_REMOVED lines=20> */
[----:B------:R-:W-:Y:S01]  /*6f80*/  LDSM.16.MT88.4 R28, [R232+0x12800] ;  /* 0x01280000e81c783b */ /* 0x000fe20000004200 */
[----:B------:R-:W-:Y:S02]  /*6f90*/  FFMA.FTZ R197, R204, c[0x0][0x23c], -R191 ;  /* 0x00008f00ccc57a23 */ /* 0x000fe400000108bf */
[--C-:B------:R-:W-:Y:S02]  /*6fa0*/  FFMA.FTZ R204, R205, c[0x0][0x23c], -R202.reuse ;  /* 0x00008f00cdcc7a23 */ /* 0x100fe400000108ca */
[--C-:B------:R-:W-:Y:S01]  /*6fb0*/  FFMA.FTZ R203, R203, c[0x0][0x23c], -R202.reuse ;  /* 0x00008f00cbcb7a23 */ /* 0x100fe200000108ca */
        /* <DEDUP_REMOVED lines=11> */
[----:B------:R-:W-:-:S04]  /*7070*/  FADD.FTZ R181, R181, R180 ;  /* 0x000000b4b5b57221 */ /* 0x000fc80000010000 */
[----:B------:R-:W-:Y:S01]  /*7080*/  FADD.FTZ R178, R178, R181 ;  /* 0x000000b5b2b27221 */ /* 0x000fe20000010000 */
[C---:B----4-:R-:W-:Y:S02]  /*7090*/  F2FP.PACK_AB R131, R176.reuse, R185 ;  /* 0x000000b9b083723e */ /* 0x050fe400000000ff */
[----:B------:R-:W4:Y:S01]  /*70a0*/  MUFU.EX2 R174, R174 ;  /* 0x000000ae00ae7308 */ /* 0x000f220000000800 */
[----:B------:R-:W-:Y:S02]  /*70b0*/  FADD.FTZ R185, R185, R182 ;  /* 0x000000b6b9b97221 */ /* 0x000fe40000010000 */
[----:B------:R-:W-:Y:S02]  /*70c0*/  FADD.FTZ R178, R175, R178 ;  /* 0x000000b2afb27221 */ /* 0x000fe40000010000 */
[----:B------:R-:W-:Y:S01]  /*70d0*/  FADD.FTZ R176, R176, R185 ;  /* 0x000000b9b0b07221 */ /* 0x000fe20000010000 */
[C---:B------:R-:W-:Y:S02]  /*70e0*/  HMMA.16816.F32 R152, R128.reuse, R148, RZ ;  /* 0x000000948098723c */ /* 0x040fe400000018ff */
[----:B------:R-:W-:Y:S06]  /*70f0*/  MUFU.EX2 R173, R173 ;  /* 0x000000ad00ad7308 */ /* 0x000fec0000000800 */
[C---:B------:R-:W-:Y:S02]  /*7100*/  HMMA.16816.F32 R144, R128.reuse, R140, RZ ;  /* 0x0000008c8090723c */ /* 0x040fe400000018ff */
[----:B------:R-:W-:Y:S06]  /*7110*/  MUFU.EX2 R2, R2 ;  /* 0x0000000200027308 */ /* 0x000fec0000000800 */
        /* <DEDUP_REMOVED lines=10> */
[C---:B--2---:R-:W-:Y:S02]  /*71c0*/  HMMA.16816.F32 R36, R128.reuse, R40, RZ ;  /* 0x000000288024723c */ /* 0x044fe400000018ff */
[----:B------:R-:W2:Y:S06]  /*71d0*/  MUFU.EX2 R187, R187 ;  /* 0x000000bb00bb7308 */ /* 0x000eac0000000800 */
        /* <DEDUP_REMOVED lines=39> */
[----:B-----5:R-:W-:Y:S01]  /*7450*/  F2FP.PACK_AB R5, R172, R177 ;  /* 0x000000b1ac05723e */ /* 0x020fe200000000ff */
[----:B------:R-:W-:-:S02]  /*7460*/  FADD.FTZ R177, R177, R176 ;  /* 0x000000b0b1b17221 */ /* 0x000fc40000010000 */
[----:B------:R-:W-:Y:S02]  /*7470*/  FADD.FTZ R179, R179, R178 ;  /* 0x000000b2b3b37221 */ /* 0x000fe40000010000 */
[----:B------:R-:W-:Y:S01]  /*7480*/  FADD.FTZ R172, R172, R177 ;  /* 0x000000b1acac7221 */ /* 0x000fe20000010000 */
[----:B------:R-:W-:Y:S01]  /*7490*/  F2FP.PACK_AB R6, R2, R173 ;  /* 0x000000ad0206723e */ /* 0x000fe200000000ff */
[----:B------:R-:W-:Y:S01]  /*74a0*/  FADD.FTZ R174, R174, R179 ;  /* 0x000000b3aeae7221 */ /* 0x000fe20000010000 */
[C---:B-1----:R-:W-:Y:S01]  /*74b0*/  F2FP.PACK_AB R7, R0.reuse, R167 ;  /* 0x000000a70007723e */ /* 0x042fe200000000ff */
[----:B------:R-:W-:Y:S02]  /*74c0*/  FADD.FTZ R167, R167, R172 ;  /* 0x000000aca7a77221 */ /* 0x000fe40000010000 */
[----:B------:R-:W-:Y:S02]  /*74d0*/  FADD.FTZ R173, R173, R174 ;  /* 0x000000aeadad7221 */ /* 0x000fe40000010000 */
[----:B------:R-:W-:-:S02]  /*74e0*/  FADD.FTZ R167, R0, R167 ;  /* 0x000000a700a77221 */ /* 0x000fc40000010000 */
[----:B------:R-:W-:Y:S01]  /*74f0*/  HMMA.16816.F32 R152, R4, R16, R152 ;  /* 0x000000100498723c */ /* 0x000fe20000001898 */
[----:B------:R-:W-:-:S07]  /*7500*/  FADD.FTZ R173, R2, R173 ;  /* 0x000000ad02ad7221 */ /* 0x000fce0000010000 */
[C---:B------:R-:W-:Y:S01]  /*7510*/  HMMA.16816.F32 R148, R4.reuse, R18, R148 ;  /* 0x000000120494723c */ /* 0x040fe20000001894 */
[----:B------:R-:W1:Y:S07]  /*7520*/  LDSM.16.MT88.4 R16, [R236+0x14800] ;  /* 0x01480000ec10783b */ /* 0x000e6e0000004200 */
[C---:B---3--:R-:W-:Y:S08]  /*7530*/  HMMA.16816.F32 R144, R4.reuse, R12, R144 ;  /* 0x0000000c0490723c */ /* 0x048ff00000001890 */
[C---:B------:R-:W-:Y:S01]  /*7540*/  HMMA.16816.F32 R140, R4.reuse, R14, R140 ;  /* 0x0000000e048c723c */ /* 0x040fe2000000188c */
[----:B------:R-:W3:Y:S07]  /*7550*/  LDSM.16.MT88.4 R12, [R233+0x14800] ;  /* 0x01480000e90c783b */ /* 0x000eee0000004200 */
[C---:B------:R-:W-:Y:S08]  /*7560*/  HMMA.16816.F32 R136, R4.reuse, R8, R136 ;  /* 0x000000080488723c */ /* 0x040ff00000001888 */
[C---:B------:R-:W-:Y:S01]  /*7570*/  HMMA.16816.F32 R132, R4.reuse, R10, R132 ;  /* 0x0000000a0484723c */ /* 0x040fe20000001884 */
[----:B------:R-:W4:Y:S07]  /*7580*/  LDSM.16.MT88.4 R8, [R232+0x14800] ;  /* 0x01480000e808783b */ /* 0x000f2e0000004200 */
[C---:B------:R-:W-:Y:S08]  /*7590*/  HMMA.16816.F32 R160, R4.reuse, R24, R160 ;  /* 0x0000001804a0723c */ /* 0x040ff000000018a0 */
        /* <DEDUP_REMOVED lines=9> */
[C---:B------:R-:W-:Y:S01]  /*7630*/  HMMA.16816.F32 R156, R4.reuse, R26, R156 ;  /* 0x0000001a049c723c */ /* 0x040fe2000000189c */
[----:B------:R-:W5:Y:S07]  /*7640*/  LDSM.16.MT88.4 R24, [R234+0x14800] ;  /* 0x01480000ea18783b */ /* 0x000f6e0000004200 */
[C---:B------:R-:W-:Y:S08]  /*7650*/  HMMA.16816.F32 R36, R4.reuse, R20, R36 ;  /* 0x000000140424723c */ /* 0x040ff00000001824 */
[C---:B------:R-:W-:Y:S01]  /*7660*/  HMMA.16816.F32 R40, R4.reuse, R22, R40 ;  /* 0x000000160428723c */ /* 0x040fe20000001828 */
[----:B------:R-:W2:Y:S07]  /*7670*/  LDSM.16.MT88.4 R20, [R236+0x16800] ;  /* 0x01680000ec14783b */ /* 0x000eae0000004200 */
[C---:B-1----:R-:W-:Y:S08]  /*7680*/  HMMA.16816.F32 R108, R4.reuse, R16, R108 ;  /* 0x00000010046c723c */ /* 0x042ff0000000186c */
[C---:B------:R-:W-:Y:S01]  /*7690*/  HMMA.16816.F32 R112, R4.reuse, R18, R112 ;  /* 0x000000120470723c */ /* 0x040fe20000001870 */
[----:B------:R-:W-:Y:S07]  /*76a0*/  LDSM.16.MT88.4 R16, [R236+0x13000] ;  /* 0x01300000ec10783b */ /* 0x000fee0000004200 */
[C---:B---3--:R-:W-:Y:S08]  /*76b0*/  HMMA.16816.F32 R116, R4.reuse, R12, R116 ;  /* 0x0000000c0474723c */ /* 0x048ff00000001874 */
[C---:B------:R-:W-:Y:S01]  /*76c0*/  HMMA.16816.F32 R120, R4.reuse, R14, R120 ;  /* 0x0000000e0478723c */ /* 0x040fe20000001878 */
[----:B------:R-:W1:Y:S07]  /*76d0*/  LDSM.16.MT88.4 R12, [R234+0x11000] ;  /* 0x01100000ea0c783b */ /* 0x000e6e0000004200 */
[C---:B----4-:R-:W-:Y:S08]  /*76e0*/  HMMA.16816.F32 R124, R4.reuse, R8, R124 ;  /* 0x00000008047c723c */ /* 0x050ff0000000187c */
[C---:B------:R-:W-:Y:S01]  /*76f0*/  HMMA.16816.F32 R128, R4.reuse, R10, R128 ;  /* 0x0000000a0480723c */ /* 0x040fe20000001880 */
[----:B------:R-:W3:Y:S07]  /*7700*/  LDSM.16.MT88.4 R8, [R232+0x11000] ;  /* 0x01100000e808783b */ /* 0x000eee0000004200 */
        /* <DEDUP_REMOVED lines=9> */
[C---:B-----5:R-:W-:Y:S08]  /*77a0*/  HMMA.16816.F32 R76, R4.reuse, R24, R76 ;  /* 0x00000018044c723c */ /* 0x060ff0000000184c */
[C---:B------:R-:W-:Y:S01]  /*77b0*/  HMMA.16816.F32 R80, R4.reuse, R26, R80 ;  /* 0x0000001a0450723c */ /* 0x040fe20000001850 */
[----:B------:R-:W4:Y:S07]  /*77c0*/  LDSM.16.MT88.4 R24, [R236+0x11000] ;  /* 0x01100000ec18783b */ /* 0x000f2e0000004200 */
[C---:B--2---:R-:W-:Y:S08]  /*77d0*/  HMMA.16816.F32 R100, R4.reuse, R20, R100 ;  /* 0x000000140464723c */ /* 0x044ff00000001864 */
        /* <DEDUP_REMOVED lines=12> */
[----:B-1----:R-:W-:Y:S01]  /*78a0*/  HMMA.16816.F32 R152, R4, R12, R152 ;  /* 0x0000000c0498723c */ /* 0x002fe20000001898 */
[----:B------:R-:W-:Y:S02]  /*78b0*/  FADD.FTZ R189, R189, R186 ;  /* 0x000000babdbd7221 */ /* 0x000fe40000010000 */
[----:B------:R-:W-:-:S05]  /*78c0*/  FADD.FTZ R192, R197, R192 ;  /* 0x000000c0c5c07221 */ /* 0x000fca0000010000 */
[C---:B------:R-:W-:Y:S01]  /*78d0*/  HMMA.16816.F32 R148, R4.reuse, R14, R148 ;  /* 0x0000000e0494723c */ /* 0x040fe20000001894 */
[----:B------:R-:W1:Y:S07]  /*78e0*/  LDSM.16.MT88.4 R12, [R233+0x13000] ;  /* 0x01300000e90c783b */ /* 0x000e6e0000004200 */
[C---:B---3--:R-:W-:Y:S08]  /*78f0*/  HMMA.16816.F32 R136, R4.reuse, R8, R136 ;  /* 0x000000080488723c */ /* 0x048ff00000001888 */
[C---:B------:R-:W-:Y:S01]  /*7900*/  HMMA.16816.F32 R132, R4.reuse, R10, R132 ;  /* 0x0000000a0484723c */ /* 0x040fe20000001884 */
[----:B------:R-:W2:Y:S07]  /*7910*/  LDSM.16.MT88.4 R8, [R234+0x15000] ;  /* 0x01500000ea08783b */ /* 0x000eae0000004200 */
[C---:B------:R-:W-:Y:S08]  /*7920*/  HMMA.16816.F32 R36, R4.reuse, R16, R36 ;  /* 0x000000100424723c */ /* 0x040ff00000001824 */
[C---:B------:R-:W-:Y:S01]  /*7930*/  HMMA.16816.F32 R40, R4.reuse, R18, R40 ;  /* 0x000000120428723c */ /* 0x040fe20000001828 */
[----:B------:R-:W3:Y:S07]  /*7940*/  LDSM.16.MT88.4 R16, [R233+0x15000] ;  /* 0x01500000e910783b */ /* 0x000eee0000004200 */
[C---:B----4-:R-:W-:Y:S08]  /*7950*/  HMMA.16816.F32 R160, R4.reuse, R24, R160 ;  /* 0x0000001804a0723c */ /* 0x050ff000000018a0 */
[C---:B-1----:R-:W-:Y:S08]  /*7960*/  HMMA.16816.F32 R52, R4.reuse, R12, R52 ;  /* 0x0000000c0434723c */ /* 0x042ff00000001834 */
[C---:B------:R-:W-:Y:S01]  /*7970*/  HMMA.16816.F32 R56, R4.reuse, R14, R56 ;  /* 0x0000000e0438723c */ /* 0x040fe20000001838 */
[----:B------:R-:W1:Y:S07]  /*7980*/  LDSM.16.MT88.4 R12, [R236+0x17000] ;  /* 0x01700000ec0c783b */ /* 0x000e6e0000004200 */
[C---:B--2---:R-:W-:Y:S08]  /*7990*/  HMMA.16816.F32 R76, R4.reuse, R8, R76 ;  /* 0x00000008044c723c */ /* 0x044ff0000000184c */
[C---:B------:R-:W-:Y:S01]  /*79a0*/  HMMA.16816.F32 R80, R4.reuse, R10, R80 ;  /* 0x0000000a0450723c */ /* 0x040fe20000001850 */
[----:B------:R-:W2:Y:S07]  /*79b0*/  LDSM.16.MT88.4 R8, [R234+0x17000] ;  /* 0x01700000ea08783b */ /* 0x000eae0000004200 */
[C---:B---3--:R-:W-:Y:S08]  /*79c0*/  HMMA.16816.F32 R84, R4.reuse, R16, R84 ;  /* 0x000000100454723c */ /* 0x048ff00000001854 */
        /* <DEDUP_REMOVED lines=45> */
[----:B------:R-:W1:Y:S04]  /*7ca0*/  LDSM.16.MT88.4 R12, [R234+0x13800] ;  /* 0x01380000ea0c783b */ /* 0x000e680000004200 */
[----:B------:R-:W-:Y:S03]  /*7cb0*/  STL [R1], R0 ;  /* 0x0000000001007387 */ /* 0x000fe60000100800 */
[C---:B--2---:R-:W-:Y:S01]  /*7cc0*/  HMMA.16816.F32 R144, R4.reuse, R8, R144 ;  /* 0x000000080490723c */ /* 0x044fe20000001890 */
[----:B------:R-:W-:Y:S07]  /*7cd0*/  STL [R1+0x4], R2 ;  /* 0x0000040201007387 */ /* 0x000fee0000100800 */
[C---:B------:R-:W-:Y:S01]  /*7ce0*/  HMMA.16816.F32 R140, R4.reuse, R10, R140 ;  /* 0x0000000a048c723c */ /* 0x040fe2000000188c */
[----:B------:R-:W2:Y:S07]  /*7cf0*/  LDSM.16.MT88.4 R8, [R236+0x15800] ;  /* 0x01580000ec08783b */ /* 0x000eae0000004200 */
        /* <DEDUP_REMOVED lines=28> */
[C---:B-1----:R-:W-:Y:S08]  /*7ec0*/  HMMA.16816.F32 R108, R4.reuse, R12, R108 ;  /* 0x0000000c046c723c */ /* 0x042ff0000000186c */
[C---:B------:R-:W-:Y:S08]  /*7ed0*/  HMMA.16816.F32 R112, R4.reuse, R14, R112 ;  /* 0x0000000e0470723c */ /* 0x040ff00000001870 */
[C---:B--2---:R-:W-:Y:S08]  /*7ee0*/  HMMA.16816.F32 R116, R4.reuse, R8, R116 ;  /* 0x000000080474723c */ /* 0x044ff00000001874 */
        /* <DEDUP_REMOVED lines=45> */
.L_x_782:
        /* <DEDUP_REMOVED lines=79> */
.L_x_779:
[----:B------:R-:W-:Y:S01]  /*86b0*/  ISETP.GE.AND P6, PT, R248, c[0x0][0x220], PT ;  /* 0x00008800f8007a0c */ /* 0x000fe20003fc6270 */
[----:B------:R-:W-:Y:S01]  /*86c0*/  UISETP.GE.AND UP2, UPT, UR26, 0x1, UPT ;  /* 0x000000011a00788c */ /* 0x000fe2000bf46270 */
[-C--:B------:R-:W-:Y:S02]  /*86d0*/  LEA R2, P0, R3, R194.reuse, 0x1 ;  /* 0x000000c203027211 */ /* 0x080fe400078008ff */
[----:B------:R-:W-:Y:S02]  /*86e0*/  ISETP.GE.AND P5, PT, R245, c[0x0][0x220], PT ;  /* 0x00008800f5007a0c */ /* 0x000fe40003fa6270 */
[C---:B------:R-:W-:Y:S02]  /*86f0*/  IADD3 R9, P1, R3.reuse, UR20, RZ ;  /* 0x0000001403097c10 */ /* 0x040fe4000ff3e0ff */
[-C--:B------:R-:W-:Y:S02]  /*8700*/  LEA.HI.X R3, R3, R195.reuse, R164, 0x1, P0 ;  /* 0x000000c303037211 */ /* 0x080fe400000f0ca4 */
[----:B------:R-:W-:Y:S02]  /*8710*/  ISETP.GE.AND P4, PT, R244, c[0x0][0x220], PT ;  /* 0x00008800f4007a0c */ /* 0x000fe40003f86270 */
[----:B------:R-:W-:Y:S01]  /*8720*/  ISETP.GE.AND P3, PT, R243, c[0x0][0x220], PT ;  /* 0x00008800f3007a0c */ /* 0x000fe20003f66270 */
[----:B------:R-:W-:Y:S01]  /*8730*/  @P6 STS.128 [R246+0x10000], RZ ;  /* 0x010000fff6006388 */ /* 0x000fe20000000c00 */
[----:B------:R-:W-:Y:S02]  /*8740*/  IADD3.X R166, R164, UR19, RZ, P1, !PT ;  /* 0x00000013a4a67c10 */ /* 0x000fe40008ffe4ff */
[CC--:B------:R-:W-:Y:S02]  /*8750*/  @!P6 LEA R26, P1, R9.reuse, R194.reuse, 0x1 ;  /* 0x000000c2091ae211 */ /* 0x0c0fe400078208ff */
[----:B------:R-:W-:Y:S01]  /*8760*/  @!PT LDS RZ, [RZ] ;  /* 0x00000000fffff984 */ /* 0x000fe20000000800 */
[----:B------:R-:W-:Y:S01]  /*8770*/  @!PT LDS RZ, [RZ] ;  /* 0x00000000fffff984 */ /* 0x000fe20000000800 */
[----:B------:R-:W-:Y:S01]  /*8780*/  @!PT LDS RZ, [RZ] ;  /* 0x00000000fffff984 */ /* 0x000fe20000000800 */
[----:B------:R1:W-:Y:S01]  /*8790*/  @!P6 LDGSTS.E.BYPASS.LTC128B.128 [R246+0x10000], [R2.64] ;  /* 0x1000000002f6efae */ /* 0x0003e2000b901d5e */
[CC--:B------:R-:W-:Y:S02]  /*87a0*/  @!P5 LEA R18, P0, R9.reuse, R194.reuse, 0x1 ;  /* 0x000000c20912d211 */ /* 0x0c0fe400078008ff */
[CCC-:B------:R-:W-:Y:S02]  /*87b0*/  @!P6 LEA.HI.X R27, R9.reuse, R195.reuse, R166.reuse, 0x1, P1 ;  /* 0x000000c3091be211 */ /* 0x1c0fe400008f0ca6 */
[----:B------:R-:W-:Y:S01]  /*87c0*/  @P5 STS.128 [R246+0x12000], RZ ;  /* 0x012000fff6005388 */ /* 0x000fe20000000c00 */
[CCC-:B------:R-:W-:Y:S02]  /*87d0*/  @!P5 LEA.HI.X R19, R9.reuse, R195.reuse, R166.reuse, 0x1, P0 ;  /* 0x000000c30913d211 */ /* 0x1c0fe400000f0ca6 */
[C---:B------:R-:W-:Y:S02]  /*87e0*/  IADD3 R165, P2, R9.reuse, UR20, RZ ;  /* 0x0000001409a57c10 */ /* 0x040fe4000ff5e0ff */
[----:B------:R-:W-:Y:S01]  /*87f0*/  @!PT LDS RZ, [RZ] ;  /* 0x00000000fffff984 */ /* 0x000fe20000000800 */
[----:B------:R-:W-:Y:S01]  /*8800*/  @!PT LDS RZ, [RZ] ;  /* 0x00000000fffff984 */ /* 0x000fe20000000800 */
[----:B------:R-:W-:Y:S01]  /*8810*/  @!PT LDS RZ, [RZ] ;  /* 0x00000000fffff984 */ /* 0x000fe20000000800 */
[----:B------:R1:W-:Y:S01]  /*8820*/  @!P5 LDGSTS.E.BYPASS.LTC128B.128 [R246+0x12000], [R2.64+0x80] ;  /* 0x1200008002f6dfae */ /* 0x0003e2000b901d5e */
[CC--:B------:R-:W-:Y:S02]  /*8830*/  @!P3 LEA R10, P1, R9.reuse, R194.reuse, 0x1 ;  /* 0x000000c2090ab211 */ /* 0x0c0fe400078208ff */
[----:B------:R-:W-:Y:S02]  /*8840*/  IADD3.X R164, R166, UR19, RZ, P2, !PT ;  /* 0x00000013a6a47c10 */ /* 0x000fe400097fe4ff */
[----:B------:R-:W-:Y:S01]  /*8850*/  @P4 STS.128 [R246+0x14000], RZ ;  /* 0x014000fff6004388 */ /* 0x000fe20000000c00 */
[CC--:B------:R-:W-:Y:S02]  /*8860*/  @!P4 LEA R14, P2, R9.reuse, R194.reuse, 0x1 ;  /* 0x000000c2090ec211 */ /* 0x0c0fe400078408ff */
[CCC-:B------:R-:W-:Y:S02]  /*8870*/  @!P3 LEA.HI.X R11, R9.reuse, R195.reuse, R166.reuse, 0x1, P1 ;  /* 0x000000c3090bb211 */ /* 0x1c0fe400008f0ca6 */
[----:B------:R-:W-:Y:S01]  /*8880*/  @!PT LDS RZ, [RZ] ;  /* 0x00000000fffff984 */ /* 0x000fe20000000800 */
[----:B------:R-:W-:Y:S01]  /*8890*/  @!PT LDS RZ, [RZ] ;  /* 0x00000000fffff984 */ /* 0x000fe20000000800 */
[----:B------:R-:W-:Y:S01]  /*88a0*/  @!PT LDS RZ, [RZ] ;  /* 0x00000000fffff984 */ /* 0x000fe20000000800 */
[----:B------:R1:W-:Y:S01]  /*88b0*/  @!P4 LDGSTS.E.BYPASS.LTC128B.128 [R246+0x14000], [R2.64+0x100] ;  /* 0x1400010002f6cfae */ /* 0x0003e2000b901d5e */
[-C--:B------:R-:W-:Y:S02]  /*88c0*/  @!P4 LEA.HI.X R15, R9, R195.reuse, R166, 0x1, P2 ;  /* 0x000000c3090fc211 */ /* 0x080fe400010f0ca6 */
[CC--:B------:R-:W-:Y:S02]  /*88d0*/  @!P6 LEA R22, P0, R165.reuse, R194.reuse, 0x1 ;  /* 0x000000c2a516e211 */ /* 0x0c0fe400078008ff */
[----:B------:R-:W-:Y:S01]  /*88e0*/  @P3 STS.128 [R246+0x16000], RZ ;  /* 0x016000fff6003388 */ /* 0x000fe20000000c00 */
[CC--:B------:R-:W-:Y:S02]  /*88f0*/  @!P5 LEA R198, P2, R165.reuse, R194.reuse, 0x1 ;  /* 0x000000c2a5c6d211 */ /* 0x0c0fe400078408ff */
[CCC-:B------:R-:W-:Y:S02]  /*8900*/  @!P6 LEA.HI.X R23, R165.reuse, R195.reuse, R164.reuse, 0x1, P0 ;  /* 0x000000c3a517e211 */ /* 0x1c0fe400000f0ca4 */
[----:B------:R-:W-:Y:S01]  /*8910*/  @!PT LDS RZ, [RZ] ;  /* 0x00000000fffff984 */ /* 0x000fe20000000800 */
[----:B------:R-:W-:Y:S01]  /*8920*/  @!PT LDS RZ, [RZ] ;  /* 0x00000000fffff984 */ /* 0x000fe20000000800 */
[----:B------:R-:W-:Y:S01]  /*8930*/  @!PT LDS RZ, [RZ] ;  /* 0x00000000fffff984 */ /* 0x000fe20000000800 */
[----:B------:R1:W-:Y:S01]  /*8940*/  @!P3 LDGSTS.E.BYPASS.LTC128B.128 [R246+0x16000], [R2.64+0x180] ;  /* 0x1600018002f6bfae */ /* 0x0003e2000b901d5e */
[CCC-:B------:R-:W-:Y:S02]  /*8950*/  @!P5 LEA.HI.X R199, R165.reuse, R195.reuse, R164.reuse, 0x1, P2 ;  /* 0x000000c3a5c7d211 */ /* 0x1c0fe400010f0ca4 */
[CC--:B------:R-:W-:Y:S02]  /*8960*/  @!P4 LEA R34, P1, R165.reuse, R194.reuse, 0x1 ;  /* 0x000000c2a522c211 */ /* 0x0c0fe400078208ff */
[----:B------:R-:W-:Y:S01]  /*8970*/  @P6 STS.128 [R246+0x10800], RZ ;  /* 0x010800fff6006388 */ /* 0x000fe20000000c00 */
[CC--:B------:R-:W-:Y:S02]  /*8980*/  @!P3 LEA R30, P0, R165.reuse, R194.reuse, 0x1 ;  /* 0x000000c2a51eb211 */ /* 0x0c0fe400078008ff */
[CCC-:B------:R-:W-:Y:S02]  /*8990*/  @!P4 LEA.HI.X R35, R165.reuse, R195.reuse, R164.reuse, 0x1, P1 ;  /* 0x000000c3a523c211 */ /* 0x1c0fe400008f0ca4 */
[----:B------:R-:W-:Y:S01]  /*89a0*/  @!PT LDS RZ, [RZ] ;  /* 0x00000000fffff984 */ /* 0x000fe20000000800 */
[----:B------:R-:W-:Y:S01]  /*89b0*/  @!PT LDS RZ, [RZ] ;  /* 0x00000000fffff984 */ /* 0x000fe20000000800 */
[----:B------:R-:W-:Y:S01]  /*89c0*/  @!PT LDS RZ, [RZ] ;  /* 0x00000000fffff984 */ /* 0x000fe20000000800 */
[----:B------:R2:W-:Y:S01]  /*89d0*/  @!P6 LDGSTS.E.BYPASS.LTC128B.128 [R246+0x10800], [R26.64] ;  /* 0x108000001af6efae */ /* 0x0005e2000b901d5e */
[CC--:B------:R-:W-:Y:S02]  /*89e0*/  @!P3 LEA.HI.X R31, R165.reuse, R195.reuse, R164, 0x1, P0 ;  /* 0x000000c3a51fb211 */ /* 0x0c0fe400000f0ca4 */
[----:B------:R-:W-:Y:S02]  /*89f0*/  IADD3 R166, P2, R165, UR20, RZ ;  /* 0x00000014a5a67c10 */ /* 0x000fe4000ff5e0ff */
[----:B------:R-:W-:Y:S02]  /*8a00*/  @P5 STS.128 [R246+0x12800], RZ ;  /* 0x012800fff6005388 */ /* 0x000fe40000000c00 */
[-C--:B------:R-:W-:Y:S02]  /*8a10*/  @!P6 LEA R210, P0, R166, R194.reuse, 0x1 ;  /* 0x000000c2a6d2e211 */ /* 0x080fe400078008ff */
[----:B------:R-:W-:Y:S01]  /*8a20*/  IADD3.X R164, R164, UR19, RZ, P2, !PT ;  /* 0x00000013a4a47c10 */ /* 0x000fe200097fe4ff */
[----:B------:R-:W-:Y:S01]  /*8a30*/  @!PT LDS RZ, [RZ] ;  /* 0x00000000fffff984 */ /* 0x000fe20000000800 */
[----:B------:R-:W-:Y:S01]  /*8a40*/  @!PT LDS RZ, [RZ] ;  /* 0x00000000fffff984 */ /* 0x000fe20000000800 */
[----:B------:R-:W-:Y:S01]  /*8a50*/  @!PT LDS RZ, [RZ] ;  /* 0x00000000fffff984 */ /* 0x000fe20000000800 */
[----:B------:R3:W-:Y:S01]  /*8a60*/  @!P5 LDGSTS.E.BYPASS.LTC128B.128 [R246+0x12800], [R18.64+0x80] ;  /* 0x1280008012f6dfae */ /* 0x0007e2000b901d5e */
[CC--:B------:R-:W-:Y:S02]  /*8a70*/  @!P5 LEA R206, P2, R166.reuse, R194.reuse, 0x1 ;  /* 0x000000c2a6ced211 */ /* 0x0c0fe400078408ff */
[CCC-:B------:R-:W-:Y:S02]  /*8a80*/  @!P6 LEA.HI.X R211, R166.reuse, R195.reuse, R164.reuse, 0x1, P0 ;  /* 0x000000c3a6d3e211 */ /* 0x1c0fe400000f0ca4 */
[----:B------:R-:W-:Y:S01]  /*8a90*/  @P4 STS.128 [R246+0x14800], RZ ;  /* 0x014800fff6004388 */ /* 0x000fe20000000c00 */
[CCC-:B------:R-:W-:Y:S02]  /*8aa0*/  @!P5 LEA.HI.X R207, R166.reuse, R195.reuse, R164.reuse, 0x1, P2 ;  /* 0x000000c3a6cfd211 */ /* 0x1c0fe400010f0ca4 */
[CC--:B------:R-:W-:Y:S02]  /*8ab0*/  @!P4 LEA R202, P1, R166.reuse, R194.reuse, 0x1 ;  /* 0x000000c2a6cac211 */ /* 0x0c0fe400078208ff */
[----:B------:R-:W-:Y:S01]  /*8ac0*/  @!PT LDS RZ, [RZ] ;  /* 0x00000000fffff984 */ /* 0x000fe20000000800 */
[----:B------:R-:W-:Y:S01]  /*8ad0*/  @!PT LDS RZ, [RZ] ;  /* 0x00000000fffff984 */ /* 0x000fe20000000800 */
[----:B------:R-:W-:Y:S01]  /*8ae0*/  @!PT LDS RZ, [RZ] ;  /* 0x00000000fffff984 */ /* 0x000fe20000000800 */
[----:B------:R4:W-:Y:S01]  /*8af0*/  @!P4 LDGSTS.E.BYPASS.LTC128B.128 [R246+0x14800], [R14.64+0x100] ;  /* 0x148001000ef6cfae */ /* 0x0009e2000b901d5e */
[C---:B------:R-:W-:Y:S02]  /*8b00*/  @!P3 LEA R214, P0, R166.reuse, R194, 0x1 ;  /* 0x000000c2a6d6b211 */ /* 0x040fe400078008ff */
[CCC-:B------:R-:W-:Y:S02]  /*8b10*/  @!P4 LEA.HI.X R203, R166.reuse, R195.reuse, R164.reuse, 0x1, P1 ;  /* 0x000000c3a6cbc211 */ /* 0x1c0fe400008f0ca4 */
[----:B------:R-:W-:Y:S01]  /*8b20*/  @P3 STS.128 [R246+0x16800], RZ ;  /* 0x016800fff6003388 */ /* 0x000fe20000000c00 */
[----:B------:R-:W-:Y:S02]  /*8b30*/  @!P3 LEA.HI.X R215, R166, R195, R164, 0x1, P0 ;  /* 0x000000c3a6d7b211 */ /* 0x000fe400000f0ca4 */
[----:B------:R-:W-:Y:S02]  /*8b40*/  PLOP3.LUT P0, PT, PT, PT, UP2, 0x80, 0x0 ;  /* 0x000000000000781c */ /* 0x000fe40003f0f028 */
[----:B------:R-:W-:Y:S01]  /*8b50*/  @!PT LDS RZ, [RZ] ;  /* 0x00000000fffff984 */ /* 0x000fe20000000800 */
[----:B------:R-:W-:Y:S01]  /*8b60*/  @!PT LDS RZ, [RZ] ;  /* 0x00000000fffff984 */ /* 0x000fe20000000800 */
[----:B------:R-:W-:Y:S01]  /*8b70*/  @!PT LDS RZ, [RZ] ;  /* 0x00000000fffff984 */ /* 0x000fe20000000800 */
[----:B------:R5:W-:Y:S05]  /*8b80*/  @!P3 LDGSTS.E.BYPASS.LTC128B.128 [R246+0x16800], [R10.64+0x180] ;  /* 0x168001800af6bfae */ /* 0x000bea000b901d5e */
[----:B------:R-:W-:Y:S05]  /*8b90*/  @P6 STS.128 [R246+0x11000], RZ ;  /* 0x011000fff6006388 */ /* 0x000fea0000000c00 */
[----:B------:R-:W-:Y:S01]  /*8ba0*/  @!PT LDS RZ, [RZ] ;  /* 0x00000000fffff984 */ /* 0x000fe20000000800 */
[----:B------:R-:W-:Y:S01]  /*8bb0*/  @!PT LDS RZ, [RZ] ;  /* 0x00000000fffff984 */ /* 0x000fe20000000800 */
[----:B------:R-:W-:Y:S01]  /*8bc0*/  @!PT LDS RZ, [RZ] ;  /* 0x00000000fffff984 */ /* 0x000fe20000000800 */
[----:B------:R1:W-:Y:S05]  /*8bd0*/  @!P6 LDGSTS.E.BYPASS.LTC128B.128 [R246+0x11000], [R22.64] ;  /* 0x1100000016f6efae */ /* 0x0003ea000b901d5e */
[----:B------:R-:W-:Y:S05]  /*8be0*/  @P5 STS.128 [R246+0x13000], RZ ;  /* 0x013000fff6005388 */ /* 0x000fea0000000c00 */
        /* <DEDUP_REMOVED lines=34> */
[----:B------:R-:W-:Y:S05]  /*8e10*/  LDSM.16.M88.4 R168, [R242] ;  /* 0x00000000f2a8783b */ /* 0x000fea0000000200 */
[----:B------:R-:W2:Y:S05]  /*8e20*/  LDSM.16.M88.4 R172, [R241+0x8000] ;  /* 0x00800000f1ac783b */ /* 0x000eaa0000000200 */
[----:B------:R-:W4:Y:S05]  /*8e30*/  LDSM.16.M88.4 R176, [R241+0x8800] ;  /* 0x00880000f1b0783b */ /* 0x000f2a0000000200 */
[----:B------:R-:W3:Y:S05]  /*8e40*/  LDSM.16.M88.4 R180, [R241+0x9000] ;  /* 0x00900000f1b4783b */ /* 0x000eea0000000200 */
[----:B------:R-:W0:Y:S05]  /*8e50*/  LDGDEPBAR ;  /* 0x00000000000079af */ /* 0x000e2a0000000000 */
[----:B------:R-:W3:Y:S05]  /*8e60*/  LDSM.16.M88.4 R184, [R241+0x9800] ;  /* 0x00980000f1b8783b */ /* 0x000eea0000000200 */
[----:B------:R-:W-:Y:S05]  /*8e70*/  LDSM.16.M88.4 R188, [R240] ;  /* 0x00000000f0bc783b */ /* 0x000fea0000000200 */
[----:B------:R-:W3:Y:S05]  /*8e80*/  LDSM.16.M88.4 R192, [R239] ;  /* 0x00000000efc0783b */ /* 0x000eea0000000200 */
[----:B-1----:R-:W1:Y:S01]  /*8e90*/  LDSM.16.M88.4 R196, [R231] ;  /* 0x00000000e7c4783b */ /* 0x002e620000000200 */
[C---:B--2---:R-:W-:Y:S04]  /*8ea0*/  HMMA.16816.F32 R4, R168.reuse, R172, RZ ;  /* 0x000000aca804723c */ /* 0x044fe800000018ff */
[----:B------:R-:W2:Y:S05]  /*8eb0*/  LDSM.16.M88.4 R200, [R230] ;  /* 0x00000000e6c8783b */ /* 0x000eaa0000000200 */
[----:B------:R-:W1:Y:S01]  /*8ec0*/  LDSM.16.M88.4 R204, [R229] ;  /* 0x00000000e5cc783b */ /* 0x000e620000000200 */
[C---:B-----5:R-:W-:Y:S04]  /*8ed0*/  HMMA.16816.F32 R8, R168.reuse, R174, RZ ;  /* 0x000000aea808723c */ /* 0x060fe800000018ff */
[----:B------:R-:W-:Y:S04]  /*8ee0*/  LDSM.16.M88.4 R208, [R238] ;  /* 0x00000000eed0783b */ /* 0x000fe80000000200 */
[C---:B----4-:R-:W-:Y:S01]  /*8ef0*/  HMMA.16816.F32 R12, R168.reuse, R176, RZ ;  /* 0x000000b0a80c723c */ /* 0x050fe200000018ff */
[----:B------:R-:W4:Y:S05]  /*8f00*/  LDSM.16.M88.4 R212, [R235+0x8000] ;  /* 0x00800000ebd4783b */ /* 0x000f2a0000000200 */
[----:B------:R-:W-:Y:S02]  /*8f10*/  LDSM.16.M88.4 R172, [R235+0x9000] ;  /* 0x00900000ebac783b */ /* 0x000fe40000000200 */
[C---:B---3--:R-:W-:Y:S03]  /*8f20*/  HMMA.16816.F32 R16, R168.reuse, R178, RZ ;  /* 0x000000b2a810723c */ /* 0x048fe600000018ff */
[----:B------:R-:W-:Y:S05]  /*8f30*/  LDSM.16.M88.4 R176, [R235+0x9800] ;  /* 0x00980000ebb0783b */ /* 0x000fea0000000200 */
[C---:B------:R-:W-:Y:S08]  /*8f40*/  HMMA.16816.F32 R20, R168.reuse, R180, RZ ;  /* 0x000000b4a814723c */ /* 0x040ff000000018ff */
[C---:B------:R-:W-:Y:S01]  /*8f50*/  HMMA.16816.F32 R24, R168.reuse, R182, RZ ;  /* 0x000000b6a818723c */ /* 0x040fe200000018ff */
[----:B------:R-:W-:Y:S07]  /*8f60*/  LDSM.16.M88.4 R180, [R237] ;  /* 0x00000000edb4783b */ /* 0x000fee0000000200 */
[C---:B------:R-:W-:Y:S08]  /*8f70*/  HMMA.16816.F32 R28, R168.reuse, R184, RZ ;  /* 0x000000b8a81c723c */ /* 0x040ff000000018ff */
[----:B------:R-:W-:Y:S01]  /*8f80*/  HMMA.16816.F32 R32, R168, R186, RZ ;  /* 0x000000baa820723c */ /* 0x000fe200000018ff */
[----:B------:R-:W3:Y:S05]  /*8f90*/  LDSM.16.M88.4 R168, [R235+0x8800] ;  /* 0x00880000eba8783b */ /* 0x000eea0000000200 */
[----:B------:R-:W5:Y:S02]  /*8fa0*/  LDSM.16.M88.4 R184, [R228] ;  /* 0x00000000e4b8783b */ /* 0x000f640000000200 */
[C---:B------:R-:W-:Y:S08]  /*8fb0*/  HMMA.16816.F32 R4, R188.reuse, R192, R4 ;  /* 0x000000c0bc04723c */ /* 0x040ff00000001804 */
[C---:B------:R-:W-:Y:S01]  /*8fc0*/  HMMA.16816.F32 R8, R188.reuse, R194, R8 ;  /* 0x000000c2bc08723c */ /* 0x040fe20000001808 */
[----:B------:R-:W-:Y:S07]  /*8fd0*/  LDSM.16.M88.4 R192, [R228+0x1000] ;  /* 0x00100000e4c0783b */ /* 0x000fee0000000200 */
[C---:B-1----:R-:W-:Y:S08]  /*8fe0*/  HMMA.16816.F32 R12, R188.reuse, R196, R12 ;  /* 0x000000c4bc0c723c */ /* 0x042ff0000000180c */
[C---:B------:R-:W-:Y:S01]  /*8ff0*/  HMMA.16816.F32 R16, R188.reuse, R198, R16 ;  /* 0x000000c6bc10723c */ /* 0x040fe20000001810 */
[----:B------:R-:W-:Y:S07]  /*9000*/  LDSM.16.M88.4 R196, [R228+0x1800] ;  /* 0x00180000e4c4783b */ /* 0x000fee0000000200 */
[C---:B--2---:R-:W-:Y:S08]  /*9010*/  HMMA.16816.F32 R20, R188.reuse, R200, R20 ;  /* 0x000000c8bc14723c */ /* 0x044ff00000001814 */
[C---:B------:R-:W-:Y:S01]  /*9020*/  HMMA.16816.F32 R24, R188.reuse, R202, R24 ;  /* 0x000000cabc18723c */ /* 0x040fe20000001818 */
[----:B------:R-:W-:Y:S07]  /*9030*/  LDSM.16.M88.4 R200, [R242+0x2000] ;  /* 0x00200000f2c8783b */ /* 0x000fee0000000200 */
[C---:B------:R-:W-:Y:S08]  /*9040*/  HMMA.16816.F32 R28, R188.reuse, R204, R28 ;  /* 0x000000ccbc1c723c */ /* 0x040ff0000000181c */
[----:B------:R-:W-:Y:S01]  /*9050*/  HMMA.16816.F32 R32, R188, R206, R32 ;  /* 0x000000cebc20723c */ /* 0x000fe20000001820 */
[----:B------:R-:W1:Y:S05]  /*9060*/  LDSM.16.M88.4 R188, [R228+0x800] ;  /* 0x00080000e4bc783b */ /* 0x000e6a0000000200 */
[----:B------:R-:W2:Y:S02]  /*9070*/  LDSM.16.M88.4 R204, [R241+0xa000] ;  /* 0x00a00000f1cc783b */ /* 0x000ea40000000200 */
[C---:B----4-:R-:W-:Y:S08]  /*9080*/  HMMA.16816.F32 R4, R208.reuse, R212, R4 ;  /* 0x000000d4d004723c */ /* 0x050ff00000001804 */
[C---:B------:R-:W-:Y:S01]  /*9090*/  HMMA.16816.F32 R8, R208.reuse, R214, R8 ;  /* 0x000000d6d008723c */ /* 0x040fe20000001808 */
[----:B------:R-:W-:Y:S07]  /*90a0*/  LDSM.16.M88.4 R212, [R227] ;  /* 0x00000000e3d4783b */ /* 0x000fee0000000200 */
[C---:B---3--:R-:W-:Y:S08]  /*90b0*/  HMMA.16816.F32 R12, R208.reuse, R168, R12 ;  /* 0x000000a8d00c723c */ /* 0x048ff0000000180c */
[C---:B------:R-:W-:Y:S01]  /*90c0*/  HMMA.16816.F32 R16, R208.reuse, R170, R16 ;  /* 0x000000aad010723c */ /* 0x040fe20000001810 */
[----:B------:R-:W3:Y:S07]  /*90d0*/  LDSM.16.M88.4 R168, [R241+0xa800] ;  /* 0x00a80000f1a8783b */ /* 0x000eee0000000200 */
[C---:B------:R-:W-:Y:S08]  /*90e0*/  HMMA.16816.F32 R20, R208.reuse, R172, R20 ;  /* 0x000000acd014723c */ /* 0x040ff00000001814 */
[C---:B------:R-:W-:Y:S01]  /*90f0*/  HMMA.16816.F32 R24, R208.reuse, R174, R24 ;  /* 0x000000aed018723c */ /* 0x040fe20000001818 */
[----:B------:R-:W4:Y:S07]  /*9100*/  LDSM.16.M88.4 R172, [R241+0xb000] ;  /* 0x00b00000f1ac783b */ /* 0x000f2e0000000200 */
[C---:B------:R-:W-:Y:S08]  /*9110*/  HMMA.16816.F32 R28, R208.reuse, R176, R28 ;  /* 0x000000b0d01c723c */ /* 0x040ff0000000181c */
[----:B------:R-:W-:Y:S01]  /*9120*/  HMMA.16816.F32 R32, R208, R178, R32 ;  /* 0x000000b2d020723c */ /* 0x000fe20000001820 */
[----:B------:R-:W2:Y:S05]  /*9130*/  LDSM.16.M88.4 R176, [R241+0xb800] ;  /* 0x00b80000f1b0783b */ /* 0x000eaa0000000200 */
[----:B------:R-:W2:Y:S02]  /*9140*/  LDSM.16.M88.4 R208, [R240+0x2000] ;  /* 0x00200000f0d0783b */ /* 0x000ea40000000200 */
[C---:B-----5:R-:W-:Y:S08]  /*9150*/  HMMA.16816.F32 R4, R180.reuse, R184, R4 ;  /* 0x000000b8b404723c */ /* 0x060ff00000001804 */
[C---:B------:R-:W-:Y:S01]  /*9160*/  HMMA.16816.F32 R8, R180.reuse, R186, R8 ;  /* 0x000000bab408723c */ /* 0x040fe20000001808 */
[----:B------:R-:W-:Y:S07]  /*9170*/  LDSM.16.M88.4 R184, [R225] ;  /* 0x00000000e1b8783b */ /* 0x000fee0000000200 */
[C---:B-1----:R-:W-:Y:S08]  /*9180*/  HMMA.16816.F32 R12, R180.reuse, R188, R12 ;  /* 0x000000bcb40c723c */ /* 0x042ff0000000180c */
[C---:B------:R-:W-:Y:S01]  /*9190*/  HMMA.16816.F32 R16, R180.reuse, R190, R16 ;  /* 0x000000beb410723c */ /* 0x040fe20000001810 */
[----:B------:R-:W-:Y:S07]  /*91a0*/  LDSM.16.M88.4 R188, [R224] ;  /* 0x00000000e0bc783b */ /* 0x000fee0000000200 */
[C---:B------:R-:W-:Y:S08]  /*91b0*/  HMMA.16816.F32 R20, R180.reuse, R192, R20 ;  /* 0x000000c0b414723c */ /* 0x040ff00000001814 */
[C---:B------:R-:W-:Y:S01]  /*91c0*/  HMMA.16816.F32 R24, R180.reuse, R194, R24 ;  /* 0x000000c2b418723c */ /* 0x040fe20000001818 */
[----:B------:R-:W-:Y:S07]  /*91d0*/  LDSM.16.M88.4 R192, [R238+0x2000] ;  /* 0x00200000eec0783b */ /* 0x000fee0000000200 */
[C---:B------:R-:W-:Y:S08]  /*91e0*/  HMMA.16816.F32 R28, R180.reuse, R196, R28 ;  /* 0x000000c4b41c723c */ /* 0x040ff0000000181c */
[----:B------:R-:W-:Y:S01]  /*91f0*/  HMMA.16816.F32 R32, R180, R198, R32 ;  /* 0x000000c6b420723c */ /* 0x000fe20000001820 */
[----:B------:R-:W1:Y:S05]  /*9200*/  LDSM.16.M88.4 R180, [R226] ;  /* 0x00000000e2b4783b */ /* 0x000e6a0000000200 */
[----:B------:R-:W5:Y:S02]  /*9210*/  LDSM.16.M88.4 R196, [R235+0xa000] ;  /* 0x00a00000ebc4783b */ /* 0x000f640000000200 */
[C---:B--2---:R-:W-:Y:S08]  /*9220*/  HMMA.16816.F32 R4, R200.reuse, R204, R4 ;  /* 0x000000ccc804723c */ /* 0x044ff00000001804 */
[C---:B------:R-:W-:Y:S01]  /*9230*/  HMMA.16816.F32 R8, R200.reuse, R206, R8 ;  /* 0x000000cec808723c */ /* 0x040fe20000001808 */
[----:B------:R-:W-:Y:S07]  /*9240*/  LDSM.16.M88.4 R204, [R228+0x2000] ;  /* 0x00200000e4cc783b */ /* 0x000fee0000000200 */
[C---:B---3--:R-:W-:Y:S08]  /*9250*/  HMMA.16816.F32 R12, R200.reuse, R168, R12 ;  /* 0x000000a8c80c723c */ /* 0x048ff0000000180c */
[C---:B------:R-:W-:Y:S01]  /*9260*/  HMMA.16816.F32 R16, R200.reuse, R170, R16 ;  /* 0x000000aac810723c */ /* 0x040fe20000001810 */
[----:B------:R-:W2:Y:S07]  /*9270*/  LDSM.16.M88.4 R168, [R235+0xa800] ;  /* 0x00a80000eba8783b */ /* 0x000eae0000000200 */
[C---:B----4-:R-:W-:Y:S08]  /*9280*/  HMMA.16816.F32 R20, R200.reuse, R172, R20 ;  /* 0x000000acc814723c */ /* 0x050ff00000001814 */
[C---:B------:R-:W-:Y:S01]  /*9290*/  HMMA.16816.F32 R24, R200.reuse, R174, R24 ;  /* 0x000000aec818723c */ /* 0x040fe20000001818 */
[----:B------:R-:W3:Y:S07]  /*92a0*/  LDSM.16.M88.4 R172, [R235+0xb000] ;  /* 0x00b00000ebac783b */ /* 0x000eee0000000200 */
[C---:B------:R-:W-:Y:S08]  /*92b0*/  HMMA.16816.F32 R28, R200.reuse, R176, R28 ;  /* 0x000000b0c81c723c */ /* 0x040ff0000000181c */
[----:B------:R-:W-:Y:S01]  /*92c0*/  HMMA.16816.F32 R32, R200, R178, R32 ;  /* 0x000000b2c820723c */ /* 0x000fe20000001820 */
[----:B------:R-:W4:Y:S05]  /*92d0*/  LDSM.16.M88.4 R176, [R235+0xb800] ;  /* 0x00b80000ebb0783b */ /* 0x000f2a0000000200 */
[----:B------:R-:W2:Y:S02]  /*92e0*/  LDSM.16.M88.4 R200, [R237+0x2000] ;  /* 0x00200000edc8783b */ /* 0x000ea40000000200 */
[C---:B------:R-:W-:Y:S08]  /*92f0*/  HMMA.16816.F32 R4, R208.reuse, R212, R4 ;  /* 0x000000d4d004723c */ /* 0x040ff00000001804 */
[C---:B------:R-:W-:Y:S01]  /*9300*/  HMMA.16816.F32 R8, R208.reuse, R214, R8 ;  /* 0x000000d6d008723c */ /* 0x040fe20000001808 */
[----:B------:R-:W-:Y:S07]  /*9310*/  LDSM.16.M88.4 R212, [R241+0xc000] ;  /* 0x00c00000f1d4783b */ /* 0x000fee0000000200 */
[C---:B-1----:R-:W-:Y:S08]  /*9320*/  HMMA.16816.F32 R12, R208.reuse, R180, R12 ;  /* 0x000000b4d00c723c */ /* 0x042ff0000000180c */
[C---:B------:R-:W-:Y:S01]  /*9330*/  HMMA.16816.F32 R16, R208.reuse, R182, R16 ;  /* 0x000000b6d010723c */ /* 0x040fe20000001810 */
[----:B------:R-:W1:Y:S07]  /*9340*/  LDSM.16.M88.4 R180, [R228+0x2800] ;  /* 0x00280000e4b4783b */ /* 0x000e6e0000000200 */
[C---:B------:R-:W-:Y:S08]  /*9350*/  HMMA.16816.F32 R20, R208.reuse, R184, R20 ;  /* 0x000000b8d014723c */ /* 0x040ff00000001814 */
[C---:B------:R-:W-:Y:S01]  /*9360*/  HMMA.16816.F32 R24, R208.reuse, R186, R24 ;  /* 0x000000bad018723c */ /* 0x040fe20000001818 */
[----:B------:R-:W1:Y:S07]  /*9370*/  LDSM.16.M88.4 R184, [R228+0x3000] ;  /* 0x00300000e4b8783b */ /* 0x000e6e0000000200 */
[C---:B------:R-:W-:Y:S08]  /*9380*/  HMMA.16816.F32 R28, R208.reuse, R188, R28 ;  /* 0x000000bcd01c723c */ /* 0x040ff0000000181c */
[----:B------:R-:W-:Y:S01]  /*9390*/  HMMA.16816.F32 R32, R208, R190, R32 ;  /* 0x000000bed020723c */ /* 0x000fe20000001820 */
[----:B------:R-:W1:Y:S05]  /*93a0*/  LDSM.16.M88.4 R188, [R228+0x3800] ;  /* 0x00380000e4bc783b */ /* 0x000e6a0000000200 */
[----:B------:R-:W1:Y:S02]  /*93b0*/  LDSM.16.M88.4 R208, [R242+0x4000] ;  /* 0x00400000f2d0783b */ /* 0x000e640000000200 */
[C---:B-----5:R-:W-:Y:S08]  /*93c0*/  HMMA.16816.F32 R4, R192.reuse, R196, R4 ;  /* 0x000000c4c004723c */ /* 0x060ff00000001804 */
[C---:B------:R-:W-:Y:S01]  /*93d0*/  HMMA.16816.F32 R8, R192.reuse, R198, R8 ;  /* 0x000000c6c008723c */ /* 0x040fe20000001808 */
[----:B------:R-:W-:Y:S07]  /*93e0*/  LDSM.16.M88.4 R196, [R223] ;  /* 0x00000000dfc4783b */ /* 0x000fee0000000200 */
[C---:B--2---:R-:W-:Y:S08]  /*93f0*/  HMMA.16816.F32 R12, R192.reuse, R168, R12 ;  /* 0x000000a8c00c723c */ /* 0x044ff0000000180c */
[C---:B------:R-:W-:Y:S01]  /*9400*/  HMMA.16816.F32 R16, R192.reuse, R170, R16 ;  /* 0x000000aac010723c */ /* 0x040fe20000001810 */
[----:B------:R-:W2:Y:S07]  /*9410*/  LDSM.16.M88.4 R168, [R241+0xc800] ;  /* 0x00c80000f1a8783b */ /* 0x000eae0000000200 */
[C---:B---3--:R-:W-:Y:S08]  /*9420*/  HMMA.16816.F32 R20, R192.reuse, R172, R20 ;  /* 0x000000acc014723c */ /* 0x048ff00000001814 */
[C---:B------:R-:W-:Y:S01]  /*9430*/  HMMA.16816.F32 R24, R192.reuse, R174, R24 ;  /* 0x000000aec018723c */ /* 0x040fe20000001818 */
[----:B------:R-:W3:Y:S07]  /*9440*/  LDSM.16.M88.4 R172, [R241+0xd000] ;  /* 0x00d00000f1ac783b */ /* 0x000eee0000000200 */
[C---:B----4-:R-:W-:Y:S08]  /*9450*/  HMMA.16816.F32 R28, R192.reuse, R176, R28 ;  /* 0x000000b0c01c723c */ /* 0x050ff0000000181c */
[----:B------:R-:W-:Y:S01]  /*9460*/  HMMA.16816.F32 R32, R192, R178, R32 ;  /* 0x000000b2c020723c */ /* 0x000fe20000001820 */
[----:B------:R-:W4:Y:S05]  /*9470*/  LDSM.16.M88.4 R176, [R241+0xd800] ;  /* 0x00d80000f1b0783b */ /* 0x000f2a0000000200 */
[----:B------:R-:W5:Y:S02]  /*9480*/  LDSM.16.M88.4 R192, [R240+0x4000] ;  /* 0x00400000f0c0783b */ /* 0x000f640000000200 */
[C---:B------:R-:W-:Y:S08]  /*9490*/  HMMA.16816.F32 R4, R200.reuse, R204, R4 ;  /* 0x000000ccc804723c */ /* 0x040ff00000001804 */
[C---:B------:R-:W-:Y:S01]  /*94a0*/  HMMA.16816.F32 R8, R200.reuse, R206, R8 ;  /* 0x000000cec808723c */ /* 0x040fe20000001808 */
[----:B------:R-:W-:Y:S07]  /*94b0*/  LDSM.16.M88.4 R204, [R235+0xc000] ;  /* 0x00c00000ebcc783b */ /* 0x000fee0000000200 */
[C---:B-1----:R-:W-:Y:S08]  /*94c0*/  HMMA.16816.F32 R12, R200.reuse, R180, R12 ;  /* 0x000000b4c80c723c */ /* 0x042ff0000000180c */
[C---:B------:R-:W-:Y:S01]  /*94d0*/  HMMA.16816.F32 R16, R200.reuse, R182, R16 ;  /* 0x000000b6c810723c */ /* 0x040fe20000001810 */
[----:B------:R-:W1:Y:S07]  /*94e0*/  LDSM.16.M88.4 R180, [R222] ;  /* 0x00000000deb4783b */ /* 0x000e6e0000000200 */
[C---:B------:R-:W-:Y:S08]  /*94f0*/  HMMA.16816.F32 R20, R200.reuse, R184, R20 ;  /* 0x000000b8c814723c */ /* 0x040ff00000001814 */
[C---:B------:R-:W-:Y:S01]  /*9500*/  HMMA.16816.F32 R24, R200.reuse, R186, R24 ;  /* 0x000000bac818723c */ /* 0x040fe20000001818 */
[----:B------:R-:W1:Y:S07]  /*9510*/  LDSM.16.M88.4 R184, [R221] ;  /* 0x00000000ddb8783b */ /* 0x000e6e0000000200 */
[C---:B------:R-:W-:Y:S08]  /*9520*/  HMMA.16816.F32 R28, R200.reuse, R188, R28 ;  /* 0x000000bcc81c723c */ /* 0x040ff0000000181c */
[----:B------:R-:W-:Y:S01]  /*9530*/  HMMA.16816.F32 R32, R200, R190, R32 ;  /* 0x000000bec820723c */ /* 0x000fe20000001820 */
[----:B------:R-:W1:Y:S05]  /*9540*/  LDSM.16.M88.4 R188, [R220] ;  /* 0x00000000dcbc783b */ /* 0x000e6a0000000200 */
[----:B------:R-:W1:Y:S02]  /*9550*/  LDSM.16.M88.4 R200, [R238+0x4000] ;  /* 0x00400000eec8783b */ /* 0x000e640000000200 */
[C---:B------:R-:W-:Y:S08]  /*9560*/  HMMA.16816.F32 R4, R208.reuse, R212, R4 ;  /* 0x000000d4d004723c */ /* 0x040ff00000001804 */
[C---:B------:R-:W-:Y:S01]  /*9570*/  HMMA.16816.F32 R8, R208.reuse, R214, R8 ;  /* 0x000000d6d008723c */ /* 0x040fe20000001808 */
[----:B------:R-:W-:Y:S07]  /*9580*/  LDSM.16.M88.4 R212, [R228+0x4000] ;  /* 0x00400000e4d4783b */ /* 0x000fee0000000200 */
        /* <DEDUP_REMOVED lines=9> */
[----:B------:R-:W2:Y:S02]  /*9620*/  LDSM.16.M88.4 R208, [R237+0x4000] ;  /* 0x00400000edd0783b */ /* 0x000ea40000000200 */
[C---:B-----5:R-:W-:Y:S08]  /*9630*/  HMMA.16816.F32 R4, R192.reuse, R196, R4 ;  /* 0x000000c4c004723c */ /* 0x060ff00000001804 */
[C---:B------:R-:W-:Y:S01]  /*9640*/  HMMA.16816.F32 R8, R192.reuse, R198, R8 ;  /* 0x000000c6c008723c */ /* 0x040fe20000001808 */
[----:B------:R-:W-:Y:S07]  /*9650*/  LDSM.16.M88.4 R196, [R241+0xe000] ;  /* 0x00e00000f1c4783b */ /* 0x000fee0000000200 */
[C---:B-1----:R-:W-:Y:S08]  /*9660*/  HMMA.16816.F32 R12, R192.reuse, R180, R12 ;  /* 0x000000b4c00c723c */ /* 0x042ff0000000180c */
[C---:B------:R-:W-:Y:S01]  /*9670*/  HMMA.16816.F32 R16, R192.reuse, R182, R16 ;  /* 0x000000b6c010723c */ /* 0x040fe20000001810 */
[----:B------:R-:W1:Y:S07]  /*9680*/  LDSM.16.M88.4 R180, [R228+0x4800] ;  /* 0x00480000e4b4783b */ /* 0x000e6e0000000200 */
[C---:B------:R-:W-:Y:S08]  /*9690*/  HMMA.16816.F32 R20, R192.reuse, R184, R20 ;  /* 0x000000b8c014723c */ /* 0x040ff00000001814 */
[C---:B------:R-:W-:Y:S01]  /*96a0*/  HMMA.16816.F32 R24, R192.reuse, R186, R24 ;  /* 0x000000bac018723c */ /* 0x040fe20000001818 */
[----:B------:R-:W5:Y:S07]  /*96b0*/  LDSM.16.M88.4 R184, [R228+0x5000] ;  /* 0x00500000e4b8783b */ /* 0x000f6e0000000200 */
[C---:B------:R-:W-:Y:S08]  /*96c0*/  HMMA.16816.F32 R28, R192.reuse, R188, R28 ;  /* 0x000000bcc01c723c */ /* 0x040ff0000000181c */
[----:B------:R-:W-:Y:S01]  /*96d0*/  HMMA.16816.F32 R32, R192, R190, R32 ;  /* 0x000000bec020723c */ /* 0x000fe20000001820 */
[----:B------:R-:W1:Y:S05]  /*96e0*/  LDSM.16.M88.4 R188, [R228+0x5800] ;  /* 0x00580000e4bc783b */ /* 0x000e6a0000000200 */
[----:B------:R-:W1:Y:S02]  /*96f0*/  LDSM.16.M88.4 R192, [R242+0x6000] ;  /* 0x00600000f2c0783b */ /* 0x000e640000000200 */
[C---:B------:R-:W-:Y:S08]  /*9700*/  HMMA.16816.F32 R4, R200.reuse, R204, R4 ;  /* 0x000000ccc804723c */ /* 0x040ff00000001804 */
        /* <DEDUP_REMOVED lines=17> */
[----:B------:R-:W1:Y:S07]  /*9820*/  LDSM.16.M88.4 R180, [R218] ;  /* 0x00000000dab4783b */ /* 0x000e6e0000000200 */
[C---:B-----5:R-:W-:Y:S08]  /*9830*/  HMMA.16816.F32 R20, R208.reuse, R184, R20 ;  /* 0x000000b8d014723c */ /* 0x060ff00000001814 */
[C---:B------:R-:W-:Y:S01]  /*9840*/  HMMA.16816.F32 R24, R208.reuse, R186, R24 ;  /* 0x000000bad018723c */ /* 0x040fe20000001818 */
[----:B------:R-:W5:Y:S07]  /*9850*/  LDSM.16.M88.4 R184, [R217] ;  /* 0x00000000d9b8783b */ /* 0x000f6e0000000200 */
        /* <DEDUP_REMOVED lines=18> */
[C---:B------:R-:W-:Y:S08]  /*9980*/  HMMA.16816.F32 R8, R200.reuse, R206, R8 ;  /* 0x000000cec808723c */ /* 0x040ff00000001808 */
[C---:B-1----:R-:W-:Y:S08]  /*9990*/  HMMA.16816.F32 R12, R200.reuse, R180, R12 ;  /* 0x000000b4c80c723c */ /* 0x042ff0000000180c */
[C---:B------:R-:W-:Y:S08]  /*99a0*/  HMMA.16816.F32 R16, R200.reuse, R182, R16 ;  /* 0x000000b6c810723c */ /* 0x040ff00000001810 */
[C---:B-----5:R-:W-:Y:S08]  /*99b0*/  HMMA.16816.F32 R20, R200.reuse, R184, R20 ;  /* 0x000000b8c814723c */ /* 0x060ff00000001814 */
[C---:B------:R-:W-:Y:S08]  /*99c0*/  HMMA.16816.F32 R24, R200.reuse, R186, R24 ;  /* 0x000000bac818723c */ /* 0x040ff00000001818 */
[C---:B------:R-:W-:Y:S08]  /*99d0*/  HMMA.16816.F32 R28, R200.reuse, R188, R28 ;  /* 0x000000bcc81c723c */ /* 0x040ff0000000181c */
[----:B------:R-:W-:Y:S08]  /*99e0*/  HMMA.16816.F32 R32, R200, R190, R32 ;  /* 0x000000bec820723c */ /* 0x000ff00000001820 */
[C---:B------:R-:W-:Y:S08]  /*99f0*/  HMMA.16816.F32 R4, R208.reuse, R212, R4 ;  /* 0x000000d4d004723c */ /* 0x040ff00000001804 */
[C---:B------:R-:W-:Y:S08]  /*9a00*/  HMMA.16816.F32 R8, R208.reuse, R214, R8 ;  /* 0x000000d6d008723c */ /* 0x040ff00000001808 */
[C---:B--2---:R-:W-:Y:S08]  /*9a10*/  HMMA.16816.F32 R12, R208.reuse, R168, R12 ;  /* 0x000000a8d00c723c */ /* 0x044ff0000000180c */
[C---:B------:R-:W-:Y:S01]  /*9a20*/  HMMA.16816.F32 R16, R208.reuse, R170, R16 ;  /* 0x000000aad010723c */ /* 0x040fe20000001810 */
[----:B------:R-:W1:Y:S07]  /*9a30*/  LDSM.16.M88.4 R168, [R228+0x6800] ;  /* 0x00680000e4a8783b */ /* 0x000e6e0000000200 */
[C---:B---3--:R-:W-:Y:S08]  /*9a40*/  HMMA.16816.F32 R20, R208.reuse, R172, R20 ;  /* 0x000000acd014723c */ /* 0x048ff00000001814 */
[C---:B------:R-:W-:Y:S01]  /*9a50*/  HMMA.16816.F32 R24, R208.reuse, R174, R24 ;  /* 0x000000aed018723c */ /* 0x040fe20000001818 */
[----:B------:R-:W2:Y:S07]  /*9a60*/  LDSM.16.M88.4 R172, [R228+0x7000] ;  /* 0x00700000e4ac783b */ /* 0x000eae0000000200 */
[C---:B----4-:R-:W-:Y:S08]  /*9a70*/  HMMA.16816.F32 R28, R208.reuse, R176, R28 ;  /* 0x000000b0d01c723c */ /* 0x050ff0000000181c */
[----:B------:R-:W-:Y:S08]  /*9a80*/  HMMA.16816.F32 R32, R208, R178, R32 ;  /* 0x000000b2d020723c */ /* 0x000ff00000001820 */
[C---:B------:R-:W-:Y:S08]  /*9a90*/  HMMA.16816.F32 R4, R192.reuse, R196, R4 ;  /* 0x000000c4c004723c */ /* 0x040ff00000001804 */
[C---:B------:R-:W-:Y:S08]  /*9aa0*/  HMMA.16816.F32 R8, R192.reuse, R198, R8 ;  /* 0x000000c6c008723c */ /* 0x040ff00000001808 */
[C---:B-1----:R-:W-:Y:S08]  /*9ab0*/  HMMA.16816.F32 R12, R192.reuse, R168, R12 ;  /* 0x000000a8c00c723c */ /* 0x042ff0000000180c */
[C---:B------:R-:W-:Y:S01]  /*9ac0*/  HMMA.16816.F32 R16, R192.reuse, R170, R16 ;  /* 0x000000aac010723c */ /* 0x040fe20000001810 */
[----:B------:R-:W1:Y:S01]  /*9ad0*/  LDSM.16.M88.4 R168, [R228+0x7800] ;  /* 0x00780000e4a8783b */ /* 0x000e620000000200 */
[----:B------:R-:W-:Y:S04]  /*9ae0*/  DEPBAR.LE SB0, 0x0 ;  /* 0x000080000000791a */ /* 0x000fe80000000000 */
[----:B------:R-:W-:Y:S01]  /*9af0*/  BAR.SYNC.DEFER_BLOCKING 0x0 ;  /* 0x0000000000007b1d */ /* 0x000fe20000010000 */
[----:B------:R-:W-:Y:S01]  /*9b00*/  FMUL.FTZ R164, R6, c[0x0][0x2ec] ;  /* 0x0000bb0006a47a20 */ /* 0x000fe20000410000 */
[C---:B--2---:R-:W-:Y:S04]  /*9b10*/  HMMA.16816.F32 R20, R192.reuse, R172, R20 ;  /* 0x000000acc014723c */ /* 0x044fe80000001814 */
[----:B------:R2:W3:Y:S01]  /*9b20*/  MUFU.TANH R187, R164 ;  /* 0x000000a400bb7308 */ /* 0x0004e20000002400 */
[----:B------:R-:W-:Y:S02]  /*9b30*/  FMUL.FTZ R166, R8, c[0x0][0x2ec] ;  /* 0x0000bb0008a67a20 */ /* 0x000fe40000410000 */
[----:B------:R-:W-:Y:S01]  /*9b40*/  FMUL.FTZ R165, R5, c[0x0][0x2ec] ;  /* 0x0000bb0005a57a20 */ /* 0x000fe20000410000 */
[C---:B------:R-:W-:Y:S04]  /*9b50*/  HMMA.16816.F32 R24, R192.reuse, R174, R24 ;  /* 0x000000aec018723c */ /* 0x040fe80000001818 */
[----:B------:R-:W-:Y:S02]  /*9b60*/  FMUL.FTZ R199, R9, c[0x0][0x2ec] ;  /* 0x0000bb0009c77a20 */ /* 0x000fe40000410000 */
[----:B------:R4:W3:Y:S01]  /*9b70*/  MUFU.TANH R181, R166 ;  /* 0x000000a600b57308 */ /* 0x0008e20000002400 */
[----:B------:R-:W-:Y:S02]  /*9b80*/  FMUL.FTZ R198, R4, c[0x0][0x2ec] ;  /* 0x0000bb0004c67a20 */ /* 0x000fe40000410000 */
[----:B------:R-:W-:Y:S03]  /*9b90*/  FMUL.FTZ R197, R7, c[0x0][0x2ec] ;  /* 0x0000bb0007c57a20 */ /* 0x000fe60000410000 */
[----:B------:R-:W-:Y:S02]  /*9ba0*/  FMUL.FTZ R14, R14, c[0x0][0x2ec] ;  /* 0x0000bb000e0e7a20 */ /* 0x000fe40000410000 */
[----:B------:R-:W-:Y:S02]  /*9bb0*/  FMUL.FTZ R15, R15, c[0x0][0x2ec] ;  /* 0x0000bb000f0f7a20 */ /* 0x000fe40000410000 */
[----:B------:R5:W3:Y:S01]  /*9bc0*/  MUFU.TANH R182, R165 ;  /* 0x000000a500b67308 */ /* 0x000ae20000002400 */
[----:B------:R-:W-:Y:S02]  /*9bd0*/  FMUL.FTZ R17, R17, c[0x0][0x2ec] ;  /* 0x0000bb0011117a20 */ /* 0x000fe40000410000 */
[----:B------:R-:W-:Y:S02]  /*9be0*/  FMUL.FTZ R21, R21, c[0x0][0x2ec] ;  /* 0x0000bb0015157a20 */ /* 0x000fe40000410000 */
[----:B--2---:R-:W-:Y:S02]  /*9bf0*/  FMUL.FTZ R164, R11, c[0x0][0x2ec] ;  /* 0x0000bb000ba47a20 */ /* 0x004fe40000410000 */
[----:B------:R-:W-:Y:S01]  /*9c00*/  FMUL.FTZ R11, R16, c[0x0][0x2ec] ;  /* 0x0000bb00100b7a20 */ /* 0x000fe20000410000 */
[C---:B-1----:R-:W-:Y:S02]  /*9c10*/  HMMA.16816.F32 R28, R192.reuse, R168, R28 ;  /* 0x000000a8c01c723c */ /* 0x042fe4000000181c */
[----:B------:R1:W2:Y:S01]  /*9c20*/  MUFU.TANH R9, R164 ;  /* 0x000000a400097308 */ /* 0x0002a20000002400 */
[----:B------:R-:W-:Y:S02]  /*9c30*/  FMUL.FTZ R214, R24, c[0x0][0x2ec] ;  /* 0x0000bb0018d67a20 */ /* 0x000fe40000410000 */
[----:B----4-:R-:W-:Y:S02]  /*9c40*/  FMUL.FTZ R166, R13, c[0x0][0x2ec] ;  /* 0x0000bb000da67a20 */ /* 0x010fe40000410000 */
[----:B------:R-:W-:Y:S01]  /*9c50*/  FMUL.FTZ R22, R22, c[0x0][0x2ec] ;  /* 0x0000bb0016167a20 */ /* 0x000fe20000410000 */
[----:B------:R-:W-:Y:S04]  /*9c60*/  HMMA.16816.F32 R32, R192, R170, R32 ;  /* 0x000000aac020723c */ /* 0x000fe80000001820 */
[----:B------:R4:W2:Y:S01]  /*9c70*/  MUFU.TANH R189, R166 ;  /* 0x000000a600bd7308 */ /* 0x0008a20000002400 */
[----:B------:R-:W-:Y:S02]  /*9c80*/  FMUL.FTZ R23, R23, c[0x0][0x2ec] ;  /* 0x0000bb0017177a20 */ /* 0x000fe40000410000 */
[----:B------:R-:W-:Y:S02]  /*9c90*/  FMUL.FTZ R25, R25, c[0x0][0x2ec] ;  /* 0x0000bb0019197a20 */ /* 0x000fe40000410000 */
[----:B-----5:R-:W-:Y:S03]  /*9ca0*/  FMUL.FTZ R165, R10, c[0x0][0x2ec] ;  /* 0x0000bb000aa57a20 */ /* 0x020fe60000410000 */
[----:B------:R-:W-:Y:S02]  /*9cb0*/  IMAD.MOV.U32 R194, RZ, RZ, R2 ;  /* 0x000000ffffc27224 */ /* 0x000fe400078e0002 */
[----:B------:R5:W2:Y:S01]  /*9cc0*/  MUFU.TANH R10, R165 ;  /* 0x000000a5000a7308 */ /* 0x000aa20000002400 */
[----:B------:R-:W-:Y:S02]  /*9cd0*/  IMAD.MOV.U32 R195, RZ, RZ, R3 ;  /* 0x000000ffffc37224 */ /* 0x000fe400078e0003 */
[----:B------:R-:W-:Y:S02]  /*9ce0*/  FMUL.FTZ R29, R29, c[0x0][0x2ec] ;  /* 0x0000bb001d1d7a20 */ /* 0x000fe40000410000 */
[----:B-1----:R-:W-:Y:S02]  /*9cf0*/  FMUL.FTZ R164, R20, c[0x0][0x2ec] ;  /* 0x0000bb0014a47a20 */ /* 0x002fe40000410000 */
[----:B------:R-:W-:Y:S02]  /*9d00*/  FMUL.FTZ R30, R30, c[0x0][0x2ec] ;  /* 0x0000bb001e1e7a20 */ /* 0x000fe40000410000 */
[----:B------:R-:W-:Y:S01]  /*9d10*/  FMUL.FTZ R31, R31, c[0x0][0x2ec] ;  /* 0x0000bb001f1f7a20 */ /* 0x000fe20000410000 */
[----:B------:R1:W1:Y:S01]  /*9d20*/  MUFU.TANH R213, R164 ;  /* 0x000000a400d57308 */ /* 0x0002620000002400 */
[----:B------:R-:W-:Y:S02]  /*9d30*/  FMUL.FTZ R35, R35, c[0x0][0x2ec] ;  /* 0x0000bb0023237a20 */ /* 0x000fe40000410000 */
[----:B----4-:R-:W-:Y:S07]  /*9d40*/  FMUL.FTZ R166, R18, c[0x0][0x2ec] ;  /* 0x0000bb0012a67a20 */ /* 0x010fee0000410000 */
[----:B------:R4:W2:Y:S01]  /*9d50*/  MUFU.TANH R173, R166 ;  /* 0x000000a600ad7308 */ /* 0x0008a20000002400 */
[----:B-----5:R-:W-:Y:S09]  /*9d60*/  FMUL.FTZ R165, R19, c[0x0][0x2ec] ;  /* 0x0000bb0013a57a20 */ /* 0x020ff20000410000 */
[----:B------:R5:W2:Y:S01]  /*9d70*/  MUFU.TANH R186, R198 ;  /* 0x000000c600ba7308 */ /* 0x000aa20000002400 */
[----:B-1----:R-:W-:Y:S09]  /*9d80*/  FMUL.FTZ R164, R28, c[0x0][0x2ec] ;  /* 0x0000bb001ca47a20 */ /* 0x002ff20000410000 */
[----:B------:R1:W1:Y:S01]  /*9d90*/  MUFU.TANH R183, R197 ;  /* 0x000000c500b77308 */ /* 0x0002620000002400 */
[----:B----4-:R-:W-:Y:S09]  /*9da0*/  FMUL.FTZ R166, R26, c[0x0][0x2ec] ;  /* 0x0000bb001aa67a20 */ /* 0x010ff20000410000 */
        /* <DEDUP_REMOVED lines=10> */
[----:B------:R4:W1:Y:S10]  /*9e50*/  MUFU.TANH R190, R14 ;  /* 0x0000000e00be7308 */ /* 0x0008740000002400 */
[----:B------:R4:W1:Y:S10]  /*9e60*/  MUFU.TANH R191, R15 ;  /* 0x0000000f00bf7308 */ /* 0x0008740000002400 */
[----:B------:R4:W1:Y:S10]  /*9e70*/  MUFU.TANH R179, R11 ;  /* 0x0000000b00b37308 */ /* 0x0008740000002400 */
[----:B------:R4:W1:Y:S10]  /*9e80*/  MUFU.TANH R178, R17 ;  /* 0x0000001100b27308 */ /* 0x0008740000002400 */
[----:B------:R4:W1:Y:S10]  /*9e90*/  MUFU.TANH R215, R21 ;  /* 0x0000001500d77308 */ /* 0x0008740000002400 */
[----:B------:R4:W1:Y:S10]  /*9ea0*/  MUFU.TANH R211, R22 ;  /* 0x0000001600d37308 */ /* 0x0008740000002400 */
[----:B------:R4:W1:Y:S10]  /*9eb0*/  MUFU.TANH R209, R23 ;  /* 0x0000001700d17308 */ /* 0x0008740000002400 */
[----:B------:R-:W1:Y:S10]  /*9ec0*/  MUFU.TANH R214, R214 ;  /* 0x000000d600d67308 */ /* 0x000e740000002400 */
[----:B------:R4:W1:Y:S10]  /*9ed0*/  MUFU.TANH R210, R25 ;  /* 0x0000001900d27308 */ /* 0x0008740000002400 */
[----:B------:R4:W1:Y:S10]  /*9ee0*/  MUFU.TANH R205, R165 ;  /* 0x000000a500cd7308 */ /* 0x0008740000002400 */
[----:B------:R4:W1:Y:S10]  /*9ef0*/  MUFU.TANH R206, R29 ;  /* 0x0000001d00ce7308 */ /* 0x0008740000002400 */
[----:B------:R4:W1:Y:S10]  /*9f00*/  MUFU.TANH R201, R30 ;  /* 0x0000001e00c97308 */ /* 0x0008740000002400 */
[----:B------:R4:W1:Y:S10]  /*9f10*/  MUFU.TANH R199, R31 ;  /* 0x0000001f00c77308 */ /* 0x0008740000002400 */
[----:B------:R-:W1:Y:S10]  /*9f20*/  MUFU.TANH R198, R198 ;  /* 0x000000c600c67308 */ /* 0x000e740000002400 */
[----:B------:R4:W1:Y:S10]  /*9f30*/  MUFU.TANH R197, R164 ;  /* 0x000000a400c57308 */ /* 0x0008740000002400 */
[----:B------:R-:W1:Y:S10]  /*9f40*/  MUFU.TANH R166, R166 ;  /* 0x000000a600a67308 */ /* 0x000e740000002400 */
[----:B------:R4:W1:Y:S01]  /*9f50*/  MUFU.TANH R165, R35 ;  /* 0x0000002300a57308 */ /* 0x0008620000002400 */
[----:B------:R-:W-:-:S05]  /*9f60*/  @!P0 BRA `(.L_x_780) ;  /* 0x00000c2000008947 */ /* 0x000fca0003800000 */
[----:B--23--:R-:W-:Y:S01]  /*9f70*/  ULDC.64 UR8, c[0x0][0x198] ;  /* 0x0000660000087ab9 */ /* 0x00cfe20000000a00 */
        /* <DEDUP_REMOVED lines=14> */
[----:B------:R-:W2:Y:S08]  /*a060*/  R2UR UR34, R3 ;  /* 0x00000000032273c2 */ /* 0x000eb000000e0000 */
[----:B------:R-:W3:Y:S01]  /*a070*/  R2UR UR32, R2 ;  /* 0x00000000022073c2 */ /* 0x000ee200000e0000 */
[----:B--2---:R-:W-:Y:S07]  /*a080*/  UIMAD.WIDE.U32 UR40, UR13, UR34, URZ ;  /* 0x000000220d2872a5 */ /* 0x004fee000f8e003f */
[----:B------:R-:W-:Y:S02]  /*a090*/  UMOV UR37, UR41 ;  /* 0x0000002900257c82 */ /* 0x000fe40008000000 */
[----:B---3--:R-:W-:Y:S02]  /*a0a0*/  UIMAD.WIDE.U32 UR38, UR13, UR32, URZ ;  /* 0x000000200d2672a5 */ /* 0x008fe4000f8e003f */
        /* <DEDUP_REMOVED lines=26> */
[----:B------:R-:W2:Y:S01]  /*a250*/  R2UR UR8, R6 ;  /* 0x00000000060873c2 */ /* 0x000ea200000e0000 */
[----:B------:R-:W-:Y:S02]  /*a260*/  LEA.HI.X.SX32 R7, R2, UR29, 0x2, P0 ;  /* 0x0000001d02077c11 */ /* 0x000fe400080f16ff */
[----:B------:R-:W-:Y:S04]  /*a270*/  LEA R12, P1, R4, UR28, 0x2 ;  /* 0x0000001c040c7c11 */ /* 0x000fe8000f8210ff */
[----:B------:R-:W-:Y:S01]  /*a280*/  LEA.HI.X.SX32 R13, R3, UR29, 0x2, P1 ;  /* 0x0000001d030d7c11 */ /* 0x000fe200088f16ff */
[----:B------:R-:W3:Y:S08]  /*a290*/  R2UR UR9, R7 ;  /* 0x00000000070973c2 */ /* 0x000ef000000e0000 */
[----:B------:R-:W5:Y:S08]  /*a2a0*/  R2UR UR32, R12 ;  /* 0x000000000c2073c2 */ /* 0x000f7000000e0000 */
[----:B------:R-:W4:Y:S02]  /*a2b0*/  R2UR UR33, R13 ;  /* 0x000000000d2173c2 */ /* 0x000f2400000e0000 */
[----:B--2-4-:R-:W-:Y:S01]  /*a2c0*/  MOV R14, UR8 ;  /* 0x00000008000e7c02 */ /* 0x014fe20008000f00 */
[----:B---3--:R-:W-:Y:S05]  /*a2d0*/  IMAD.U32 R15, RZ, RZ, UR9 ;  /* 0x00000009ff0f7e24 */ /* 0x008fea000f8e00ff */
[----:B------:R-:W2:Y:S01]  /*a2e0*/  LDG.E R3, [R14.64] ;  /* 0x0000001e0e037981 */ /* 0x000ea2000c1e1900 */
[----:B-----5:R-:W-:Y:S01]  /*a2f0*/  MOV R4, UR32 ;  /* 0x0000002000047c02 */ /* 0x020fe20008000f00 */
[----:B------:R-:W-:Y:S04]  /*a300*/  UIADD3 UR32, UR37, -UR35, URZ ;  /* 0x8000002325207290 */ /* 0x000fe8000fffe03f */
[----:B------:R-:W-:Y:S01]  /*a310*/  UIMAD UR32, UR32, UR10, -0x40 ;  /* 0xffffffc0202074a4 */ /* 0x000fe2000f8e020a */
[----:B------:R-:W-:Y:S03]  /*a320*/  IMAD.U32 R5, RZ, RZ, UR33 ;  /* 0x00000021ff057e24 */ /* 0x000fe6000f8e00ff */
        /* <DEDUP_REMOVED lines=17> */
.L_x_781:
[----:B------:R2:W-:Y:S01]  /*a440*/  @P6 STS.128 [R246+0x8000], RZ ;  /* 0x008000fff6006388 */ /* 0x0005e20000000c00 */
[CC--:B------:R-:W-:Y:S01]  /*a450*/  LEA R20, P0, R6.reuse, R252.reuse, 0x1 ;  /* 0x000000fc06147211 */ /* 0x0c0fe200078008ff */
[----:B------:R-:W-:Y:S01]  /*a460*/  UMOV UR6, UR8 ;  /* 0x0000000800067c82 */ /* 0x000fe20008000000 */
[C---:B------:R-:W-:Y:S01]  /*a470*/  IADD3 R5, P1, R6.reuse, UR24, RZ ;  /* 0x0000001806057c10 */ /* 0x040fe2000ff3e0ff */
[----:B------:R-:W-:Y:S01]  /*a480*/  UMOV UR7, UR9 ;  /* 0x0000000900077c82 */ /* 0x000fe20008000000 */
[-C--:B----4-:R-:W-:Y:S02]  /*a490*/  LEA.HI.X R21, R6, R251.reuse, R2, 0x1, P0 ;  /* 0x000000fb06157211 */ /* 0x090fe400000f0c02 */
        /* <DEDUP_REMOVED lines=9> */
[CCC-:B------:R-:W-:Y:S02]  /*a530*/  @!P6 LEA.HI.X R19, R5.reuse, R251.reuse, R4.reuse, 0x1, P1 ;  /* 0x000000fb0513e211 */ /* 0x1c0fe400008f0c04 */
[CC--:B------:R-:W-:Y:S01]  /*a540*/  @!P3 LEA R6, P1, R5.reuse, R252.reuse, 0x1 ;  /* 0x000000fc0506b211 */ /* 0x0c0fe200078208ff */
[----:B------:R-:W-:Y:S01]  /*a550*/  @!PT LDS RZ, [RZ] ;  /* 0x00000000fffff984 */ /* 0x000fe20000000800 */
[----:B------:R-:W-:Y:S01]  /*a560*/  @!PT LDS RZ, [RZ] ;  /* 0x00000000fffff984 */ /* 0x000fe20000000800 */
[----:B------:R-:W-:Y:S01]  /*a570*/  @!PT LDS RZ, [RZ] ;  /* 0x00000000fffff984 */ /* 0x000fe20000000800 */
[----:B------:R2:W-:Y:S01]  /*a580*/  @!P5 LDGSTS.E.BYPASS.LTC128B.128 [R246+0xa000], [R20.64+0x80] ;  /* 0x0a00008014f6dfae */ /* 0x0005e2000b901d5e */
[C---:B------:R-:W-:Y:S02]  /*a590*/  IADD3 R3, P2, R5.reuse, UR24, RZ ;  /* 0x0000001805037c10 */ /* 0x040fe4000ff5e0ff */
[-C--:B------:R-:W-:Y:S01]  /*a5a0*/  @!P3 LEA.HI.X R7, R5, R251.reuse, R4, 0x1, P1 ;  /* 0x000000fb0507b211 */ /* 0x080fe200008f0c04 */
[----:B------:R2:W-:Y:S01]  /*a5b0*/  @P4 STS.128 [R246+0xc000], RZ ;  /* 0x00c000fff6004388 */ /* 0x0005e20000000c00 */
[CC--:B------:R-:W-:Y:S02]  /*a5c0*/  @!P6 LEA R16, P0, R3.reuse, R252.reuse, 0x1 ;  /* 0x000000fc0310e211 */ /* 0x0c0fe400078008ff */
[-C--:B------:R-:W-:Y:S01]  /*a5d0*/  @!P4 LEA R24, P1, R3, R252.reuse, 0x1 ;  /* 0x000000fc0318c211 */ /* 0x080fe200078208ff */
[----:B------:R-:W-:Y:S01]  /*a5e0*/  @!PT LDS RZ, [RZ] ;  /* 0x00000000fffff984 */ /* 0x000fe20000000800 */
[----:B------:R-:W-:Y:S01]  /*a5f0*/  @!PT LDS RZ, [RZ] ;  /* 0x00000000fffff984 */ /* 0x000fe20000000800 */
[----:B------:R-:W-:Y:S01]  /*a600*/  @!PT LDS RZ, [RZ] ;  /* 0x00000000fffff984 */ /* 0x000fe20000000800 */
[----:B------:R2:W-:Y:S01]  /*a610*/  @!P4 LDGSTS.E.BYPASS.LTC128B.128 [R246+0xc000], [R20.64+0x100] ;  /* 0x0c00010014f6cfae */ /* 0x0005e2000b901d5e */
[----:B------:R-:W-:Y:S02]  /*a620*/  IADD3.X R2, R4, UR23, RZ, P2, !PT ;  /* 0x0000001704027c10 */ /* 0x000fe400097fe4ff */
[-C--:B------:R-:W-:Y:S01]  /*a630*/  @!P4 LEA R12, P2, R5, R252.reuse, 0x1 ;  /* 0x000000fc050cc211 */ /* 0x080fe200078408ff */
[----:B------:R2:W-:Y:S01]  /*a640*/  @P3 STS.128 [R246+0xe000], RZ ;  /* 0x00e000fff6003388 */ /* 0x0005e20000000c00 */
[-C--:B------:R-:W-:Y:S02]  /*a650*/  @!P6 LEA.HI.X R17, R3, R251.reuse, R2, 0x1, P0 ;  /* 0x000000fb0311e211 */ /* 0x080fe400000f0c02 */
[-C--:B------:R-:W-:Y:S01]  /*a660*/  @!P4 LEA.HI.X R13, R5, R251.reuse, R4, 0x1, P2 ;  /* 0x000000fb050dc211 */ /* 0x080fe200010f0c04 */
[----:B------:R-:W-:Y:S01]  /*a670*/  @!PT LDS RZ, [RZ] ;  /* 0x00000000fffff984 */ /* 0x000fe20000000800 */
[----:B------:R-:W-:Y:S01]  /*a680*/  @!PT LDS RZ, [RZ] ;  /* 0x00000000fffff984 */ /* 0x000fe20000000800 */
[----:B------:R-:W-:Y:S01]  /*a690*/  @!PT LDS RZ, [RZ] ;  /* 0x00000000fffff984 */ /* 0x000fe20000000800 */
[----:B------:R2:W-:Y:S01]  /*a6a0*/  @!P3 LDGSTS.E.BYPASS.LTC128B.128 [R246+0xe000], [R20.64+0x180] ;  /* 0x0e00018014f6bfae */ /* 0x0005e2000b901d5e */
        /* <DEDUP_REMOVED lines=19> */
[CC--:B------:R-:W-:Y:S01]  /*a7e0*/  @!P5 LEA R30, P2, R4.reuse, R252.reuse, 0x1 ;  /* 0x000000fc041ed211 */ /* 0x0c0fe200078408ff */
[----:B------:R2:W-:Y:S01]  /*a7f0*/  @P4 STS.128 [R246+0xc800], RZ ;  /* 0x00c800fff6004388 */ /* 0x0005e20000000c00 */
[CCC-:B------:R-:W-:Y:S02]  /*a800*/  @!P6 LEA.HI.X R33, R4.reuse, R251.reuse, R2.reuse, 0x1, P0 ;  /* 0x000000fb0421e211 */ /* 0x1c0fe400000f0c02 */
[CCC-:B------:R-:W-:Y:S01]  /*a810*/  @!P5 LEA.HI.X R31, R4.reuse, R251.reuse, R2.reuse, 0x1, P2 ;  /* 0x000000fb041fd211 */ /* 0x1c0fe200010f0c02 */
[----:B------:R-:W-:Y:S01]  /*a820*/  @!PT LDS RZ, [RZ] ;  /* 0x00000000fffff984 */ /* 0x000fe20000000800 */
[----:B------:R-:W-:Y:S01]  /*a830*/  @!PT LDS RZ, [RZ] ;  /* 0x00000000fffff984 */ /* 0x000fe20000000800 */
[----:B------:R-:W-:Y:S01]  /*a840*/  @!PT LDS RZ, [RZ] ;  /* 0x00000000fffff984 */ /* 0x000fe20000000800 */
[----:B------:R2:W-:Y:S01]  /*a850*/  @!P4 LDGSTS.E.BYPASS.LTC128B.128 [R246+0xc800], [R12.64+0x100] ;  /* 0x0c8001000cf6cfae */ /* 0x0005e2000b901d5e */
[CC--:B------:R-:W-:Y:S02]  /*a860*/  @!P4 LEA.HI.X R29, R4.reuse, R251.reuse, R2, 0x1, P1 ;  /* 0x000000fb041dc211 */ /* 0x0c0fe400008f0c02 */
[C---:B------:R-:W-:Y:S01]  /*a870*/  @!P3 LEA R34, P0, R4.reuse, R252, 0x1 ;  /* 0x000000fc0422b211 */ /* 0x040fe200078008ff */
[----:B------:R2:W-:Y:S01]  /*a880*/  @P3 STS.128 [R246+0xe800], RZ ;  /* 0x00e800fff6003388 */ /* 0x0005e20000000c00 */
[----:B------:R-:W-:Y:S02]  /*a890*/  IMAD.MOV.U32 R252, RZ, RZ, R20 ;  /* 0x000000fffffc7224 */ /* 0x000fe400078e0014 */
[----:B------:R-:W-:Y:S01]  /*a8a0*/  @!P3 LEA.HI.X R35, R4, R251, R2, 0x1, P0 ;  /* 0x000000fb0423b211 */ /* 0x000fe200000f0c02 */
[----:B------:R-:W-:Y:S01]  /*a8b0*/  @!PT LDS RZ, [RZ] ;  /* 0x00000000fffff984 */ /* 0x000fe20000000800 */
[----:B------:R-:W-:Y:S01]  /*a8c0*/  @!PT LDS RZ, [RZ] ;  /* 0x00000000fffff984 */ /* 0x000fe20000000800 */
[----:B------:R-:W-:Y:S01]  /*a8d0*/  @!PT LDS RZ, [RZ] ;  /* 0x00000000fffff984 */ /* 0x000fe20000000800 */
[----:B------:R2:W-:Y:S01]  /*a8e0*/  @!P3 LDGSTS.E.BYPASS.LTC128B.128 [R246+0xe800], [R6.64+0x180] ;  /* 0x0e80018006f6bfae */ /* 0x0005e2000b901d5e */
[----:B------:R-:W-:Y:S03]  /*a8f0*/  IMAD.MOV.U32 R251, RZ, RZ, R21 ;  /* 0x000000fffffb7224 */ /* 0x000fe600078e0015 */
        /* <DEDUP_REMOVED lines=41> */
.L_x_780:
[----:B--23--:R-:W-:Y:S01]  /*ab90*/  FMNMX.FTZ R3, R186, R167, !PT ;  /* 0x000000a7ba037209 */ /* 0x00cfe20007810000 */
[----:B----4-:R-:W-:Y:S01]  /*aba0*/  LDSM.16.MT88.4 R12, [R236+0x10000] ;  /* 0x01000000ec0c783b */ /* 0x010fe20000004200 */
        /* <DEDUP_REMOVED lines=9> */
[----:B------:R-:W-:Y:S04]  /*ac40*/  FMNMX.FTZ R3, R8, R3, !PT ;  /* 0x0000000308037209 */ /* 0x000fe80007810000 */
[----:B------:R-:W-:Y:S01]  /*ac50*/  FMNMX.FTZ R2, R196, R3, !PT ;  /* 0x00000003c4027209 */ /* 0x000fe20007810000 */
[----:B------:R-:W-:Y:S01]  /*ac60*/  LDSM.16.MT88.4 R28, [R233+0x10000] ;  /* 0x01000000e91c783b */ /* 0x000fe20000004200 */
[----:B------:R-:W-:Y:S02]  /*ac70*/  FMNMX.FTZ R3, R9, R4, !PT ;  /* 0x0000000409037209 */ /* 0x000fe40007810000 */
[----:B------:R-:W-:Y:S02]  /*ac80*/  FMNMX.FTZ R2, R189, R2, !PT ;  /* 0x00000002bd027209 */ /* 0x000fe40007810000 */
[----:B-1----:R-:W-:Y:S02]  /*ac90*/  FMNMX.FTZ R4, R190, R3, !PT ;  /* 0x00000003be047209 */ /* 0x002fe40007810000 */
[----:B------:R-:W-:Y:S01]  /*aca0*/  FMNMX.FTZ R3, R179, R2, !PT ;  /* 0x00000002b3037209 */ /* 0x000fe20007810000 */
[----:B------:R-:W2:Y:S01]  /*acb0*/  LDL.LU R212, [R1] ;  /* 0x0000000001d47983 */ /* 0x000ea20000300800 */
        /* <DEDUP_REMOVED lines=19> */
[----:B------:R-:W-:Y:S03]  /*adf0*/  FMNMX.FTZ R2, R166, R3, !PT ;  /* 0x00000003a6027209 */ /* 0x000fe60007810000 */
[----:B------:R-:W1:Y:S01]  /*ae00*/  SHFL.BFLY PT, R6, R5, 0x2, 0x1f ;  /* 0x0c401f0005067f89 */ /* 0x000e6200000e0000 */
[----:B------:R-:W-:Y:S07]  /*ae10*/  FMNMX.FTZ R7, R165, R2, !PT ;  /* 0x00000002a5077209 */ /* 0x000fee0007810000 */
[----:B------:R-:W3:Y:S01]  /*ae20*/  SHFL.BFLY PT, R2, R7, 0x2, 0x1f ;  /* 0x0c401f0007027f89 */ /* 0x000ee200000e0000 */
[----:B-1----:R-:W-:Y:S07]  /*ae30*/  FMNMX.FTZ R11, R5, R6, !PT ;  /* 0x00000006050b7209 */ /* 0x002fee0007810000 */
[----:B------:R-:W1:Y:S01]  /*ae40*/  SHFL.BFLY PT, R164, R11, 0x1, 0x1f ;  /* 0x0c201f000ba47f89 */ /* 0x000e6200000e0000 */
[----:B---3--:R-:W-:Y:S07]  /*ae50*/  FMNMX.FTZ R4, R7, R2, !PT ;  /* 0x0000000207047209 */ /* 0x008fee0007810000 */
[----:B------:R-:W3:Y:S01]  /*ae60*/  SHFL.BFLY PT, R3, R4, 0x1, 0x1f ;  /* 0x0c201f0004037f89 */ /* 0x000ee200000e0000 */
[----:B-1----:R-:W-:Y:S04]  /*ae70*/  FMNMX.FTZ R164, R11, R164, !PT ;  /* 0x000000a40ba47209 */ /* 0x002fe80007810000 */
[C---:B------:R-:W-:Y:S01]  /*ae80*/  FSETP.NEU.FTZ.AND P0, PT, R164.reuse, -INF , PT ;  /* 0xff800000a400780b */ /* 0x040fe20003f1d000 */
[C---:B------:R-:W-:Y:S02]  /*ae90*/  FMUL.FTZ R177, R164.reuse, c[0x0][0x23c] ;  /* 0x00008f00a4b17a20 */ /* 0x040fe40000410000 */
[----:B------:R-:W-:Y:S01]  /*aea0*/  FADD.FTZ R2, -R164, R167 ;  /* 0x000000a7a4027221 */ /* 0x000fe20000010100 */
[----:B---3--:R-:W-:Y:S01]  /*aeb0*/  FMNMX.FTZ R3, R4, R3, !PT ;  /* 0x0000000304037209 */ /* 0x008fe20007810000 */
[----:B------:R-:W3:Y:S01]  /*aec0*/  LDL.LU R167, [R1+0x4] ;  /* 0x0000040001a77983 */ /* 0x000ee20000300800 */
[----:B------:R-:W-:Y:S01]  /*aed0*/  FSEL R177, R177, RZ, P0 ;  /* 0x000000ffb1b17208 */ /* 0x000fe20000000000 */
[----:B------:R-:W-:Y:S01]  /*aee0*/  FMUL.FTZ R6, R2, c[0x0][0x23c] ;  /* 0x00008f0002067a20 */ /* 0x000fe20000410000 */
[C---:B------:R-:W-:Y:S01]  /*aef0*/  FSETP.NEU.FTZ.AND P0, PT, R3.reuse, -INF , PT ;  /* 0xff8000000300780b */ /* 0x040fe20003f1d000 */
[C---:B------:R-:W-:Y:S02]  /*af00*/  FMUL.FTZ R176, R3.reuse, c[0x0][0x23c] ;  /* 0x00008f0003b07a20 */ /* 0x040fe40000410000 */
[----:B------:R-:W-:Y:S01]  /*af10*/  FADD.FTZ R5, -R3, R0 ;  /* 0x0000000003057221 */ /* 0x000fe20000010100 */
[----:B------:R-:W1:Y:S01]  /*af20*/  MUFU.EX2 R2, R6 ;  /* 0x0000000600027308 */ /* 0x000e620000000800 */
[--C-:B------:R-:W-:Y:S01]  /*af30*/  FFMA.FTZ R186, R186, c[0x0][0x23c], -R177.reuse ;  /* 0x00008f00baba7a23 */ /* 0x100fe200000108b1 */
[----:B------:R-:W-:Y:S01]  /*af40*/  FSEL R176, R176, RZ, P0 ;  /* 0x000000ffb0b07208 */ /* 0x000fe20000000000 */
[--C-:B------:R-:W-:Y:S01]  /*af50*/  FFMA.FTZ R185, R182, c[0x0][0x23c], -R177.reuse ;  /* 0x00008f00b6b97a23 */ /* 0x100fe200000108b1 */
[----:B------:R-:W-:Y:S01]  /*af60*/  ISETP.LT.AND P0, PT, RZ, UR26, PT ;  /* 0x0000001aff007c0c */ /* 0x000fe2000bf01270 */
[--C-:B------:R-:W-:Y:S01]  /*af70*/  FFMA.FTZ R184, R181, c[0x0][0x23c], -R177.reuse ;  /* 0x00008f00b5b87a23 */ /* 0x100fe200000108b1 */
[----:B------:R-:W-:Y:S01]  /*af80*/  UMOV UR26, UR32 ;  /* 0x00000020001a7c82 */ /* 0x000fe20008000000 */
[--C-:B------:R-:W-:Y:S02]  /*af90*/  FFMA.FTZ R187, R187, c[0x0][0x23c], -R176.reuse ;  /* 0x00008f00bbbb7a23 */ /* 0x100fe400000108b0 */
[--C-:B------:R-:W-:Y:S01]  /*afa0*/  FFMA.FTZ R182, R183, c[0x0][0x23c], -R176.reuse ;  /* 0x00008f00b7b67a23 */ /* 0x100fe200000108b0 */
[----:B------:R-:W-:Y:S01]  /*afb0*/  MUFU.EX2 R186, R186 ;  /* 0x000000ba00ba7308 */ /* 0x000fe20000000800 */
[--C-:B------:R-:W-:Y:S02]  /*afc0*/  FFMA.FTZ R183, R8, c[0x0][0x23c], -R177.reuse ;  /* 0x00008f0008b77a23 */ /* 0x100fe400000108b1 */
[--C-:B------:R-:W-:Y:S02]  /*afd0*/  FFMA.FTZ R181, R10, c[0x0][0x23c], -R176.reuse ;  /* 0x00008f000ab57a23 */ /* 0x100fe400000108b0 */
[--C-:B------:R-:W-:Y:S02]  /*afe0*/  FFMA.FTZ R180, R9, c[0x0][0x23c], -R176.reuse ;  /* 0x00008f0009b47a23 */ /* 0x100fe400000108b0 */
[----:B------:R-:W-:Y:S02]  /*aff0*/  FMUL.FTZ R0, R5, c[0x0][0x23c] ;  /* 0x00008f0005007a20 */ /* 0x000fe40000410000 */
[--C-:B------:R-:W-:Y:S01]  /*b000*/  FFMA.FTZ R193, R179, c[0x0][0x23c], -R177.reuse ;  /* 0x00008f00b3c17a23 */ /* 0x100fe200000108b1 */
[----:B------:R-:W4:Y:S01]  /*b010*/  MUFU.EX2 R185, R185 ;  /* 0x000000b900b97308 */ /* 0x000f220000000800 */
[--C-:B------:R-:W-:Y:S02]  /*b020*/  FFMA.FTZ R192, R178, c[0x0][0x23c], -R177.reuse ;  /* 0x00008f00b2c07a23 */ /* 0x100fe400000108b1 */
[--C-:B------:R-:W-:Y:S02]  /*b030*/  FFMA.FTZ R188, R196, c[0x0][0x23c], -R177.reuse ;  /* 0x00008f00c4bc7a23 */ /* 0x100fe400000108b1 */
[C---:B-1----:R-:W-:Y:S02]  /*b040*/  FMUL.FTZ R4, R2.reuse, R160 ;  /* 0x000000a002047220 */ /* 0x042fe40000410000 */
[C---:B------:R-:W-:Y:S02]  /*b050*/  FMUL.FTZ R5, R2.reuse, R161 ;  /* 0x000000a102057220 */ /* 0x040fe40000410000 */
[C---:B------:R-:W-:Y:S01]  /*b060*/  FMUL.FTZ R8, R2.reuse, R156 ;  /* 0x0000009c02087220 */ /* 0x040fe20000410000 */
[----:B------:R-:W1:Y:S01]  /*b070*/  MUFU.EX2 R0, R0 ;  /* 0x0000000000007308 */ /* 0x000e620000000800 */
[C---:B------:R-:W-:Y:S02]  /*b080*/  FMUL.FTZ R9, R2.reuse, R157 ;  /* 0x0000009d02097220 */ /* 0x040fe40000410000 */
[C---:B------:R-:W-:Y:S02]  /*b090*/  FMUL.FTZ R16, R2.reuse, R148 ;  /* 0x0000009402107220 */ /* 0x040fe40000410000 */
[C---:B------:R-:W-:Y:S02]  /*b0a0*/  FMUL.FTZ R17, R2.reuse, R149 ;  /* 0x0000009502117220 */ /* 0x040fe40000410000 */
[C---:B------:R-:W-:Y:S02]  /*b0b0*/  FMUL.FTZ R24, R2.reuse, R140 ;  /* 0x0000008c02187220 */ /* 0x040fe40000410000 */
[C---:B------:R-:W-:Y:S01]  /*b0c0*/  FMUL.FTZ R25, R2.reuse, R141 ;  /* 0x0000008d02197220 */ /* 0x040fe20000410000 */
[----:B------:R-:W-:Y:S01]  /*b0d0*/  MUFU.EX2 R187, R187 ;  /* 0x000000bb00bb7308 */ /* 0x000fe20000000800 */
[C---:B------:R-:W-:Y:S02]  /*b0e0*/  FMUL.FTZ R32, R2.reuse, R132 ;  /* 0x0000008402207220 */ /* 0x040fe40000410000 */
[C---:B------:R-:W-:Y:S01]  /*b0f0*/  FMUL.FTZ R33, R2.reuse, R133 ;  /* 0x0000008502217220 */ /* 0x040fe20000410000 */
[----:B----4-:R-:W-:Y:S01]  /*b100*/  F2FP.PACK_AB R160, R185, R186 ;  /* 0x000000bab9a0723e */ /* 0x010fe200000000ff */
[--C-:B------:R-:W-:Y:S02]  /*b110*/  FFMA.FTZ R196, R173, c[0x0][0x23c], -R176.reuse ;  /* 0x00008f00adc47a23 */ /* 0x100fe400000108b0 */
[----:B------:R-:W-:Y:S01]  /*b120*/  LDSM.16.MT88.4 R172, [R234+0x14800] ;  /* 0x01480000eaac783b */ /* 0x000fe20000004200 */
[C---:B------:R-:W-:Y:S02]  /*b130*/  FMUL.FTZ R36, R2.reuse, R36 ;  /* 0x0000002402247220 */ /* 0x040fe40000410000 */
[----:B------:R-:W4:Y:S01]  /*b140*/  MUFU.EX2 R182, R182 ;  /* 0x000000b600b67308 */ /* 0x000f220000000800 */
[C---:B------:R-:W-:Y:S02]  /*b150*/  FMUL.FTZ R37, R2.reuse, R37 ;  /* 0x0000002502257220 */ /* 0x040fe40000410000 */
[----:B------:R-:W-:Y:S02]  /*b160*/  FMUL.FTZ R40, R2, R40 ;  /* 0x0000002802287220 */ /* 0x000fe40000410000 */
[C---:B-1----:R-:W-:Y:S02]  /*b170*/  FMUL.FTZ R6, R0.reuse, R162 ;  /* 0x000000a200067220 */ /* 0x042fe40000410000 */
[C---:B------:R-:W-:Y:S02]  /*b180*/  FMUL.FTZ R7, R0.reuse, R163 ;  /* 0x000000a300077220 */ /* 0x040fe40000410000 */
[C---:B------:R-:W-:Y:S01]  /*b190*/  FMUL.FTZ R10, R0.reuse, R158 ;  /* 0x0000009e000a7220 */ /* 0x040fe20000410000 */
[----:B------:R-:W-:Y:S01]  /*b1a0*/  MUFU.EX2 R184, R184 ;  /* 0x000000b800b87308 */ /* 0x000fe20000000800 */
[C---:B------:R-:W-:Y:S02]  /*b1b0*/  FMUL.FTZ R11, R0.reuse, R159 ;  /* 0x0000009f000b7220 */ /* 0x040fe40000410000 */
[C---:B------:R-:W-:Y:S01]  /*b1c0*/  FMUL.FTZ R18, R0.reuse, R150 ;  /* 0x0000009600127220 */ /* 0x040fe20000410000 */
[----:B------:R-:W-:Y:S01]  /*b1d0*/  LDSM.16.MT88.4 R156, [R234+0x12800] ;  /* 0x01280000ea9c783b */ /* 0x000fe20000004200 */
[C---:B------:R-:W-:Y:S02]  /*b1e0*/  FMUL.FTZ R19, R0.reuse, R151 ;  /* 0x0000009700137220 */ /* 0x040fe40000410000 */
[C---:B------:R-:W-:Y:S02]  /*b1f0*/  FMUL.FTZ R26, R0.reuse, R142 ;  /* 0x0000008e001a7220 */ /* 0x040fe40000410000 */
[C---:B------:R-:W-:Y:S01]  /*b200*/  FMUL.FTZ R27, R0.reuse, R143 ;  /* 0x0000008f001b7220 */ /* 0x040fe20000410000 */
[----:B------:R-:W1:Y:S01]  /*b210*/  MUFU.EX2 R183, R183 ;  /* 0x000000b700b77308 */ /* 0x000e620000000800 */
[C---:B------:R-:W-:Y:S01]  /*b220*/  FMUL.FTZ R34, R0.reuse, R134 ;  /* 0x0000008600227220 */ /* 0x040fe20000410000 */
[----:B------:R-:W-:Y:S01]  /*b230*/  LDSM.16.MT88.4 R140, [R232+0x12000] ;  /* 0x01200000e88c783b */ /* 0x000fe20000004200 */
[----:B------:R-:W-:Y:S01]  /*b240*/  FMUL.FTZ R35, R0, R135 ;  /* 0x0000008700237220 */ /* 0x000fe20000410000 */
[----:B----4-:R-:W-:Y:S01]  /*b250*/  F2FP.PACK_AB R161, R182, R187 ;  /* 0x000000bbb6a1723e */ /* 0x010fe200000000ff */
[C---:B------:R-:W-:Y:S02]  /*b260*/  FMUL.FTZ R38, R0.reuse, R38 ;  /* 0x0000002600267220 */ /* 0x040fe40000410000 */
[----:B------:R-:W-:Y:S02]  /*b270*/  FMUL.FTZ R39, R0, R39 ;  /* 0x0000002700277220 */ /* 0x000fe40000410000 */
[----:B------:R-:W-:Y:S01]  /*b280*/  FMUL.FTZ R41, R2, R41 ;  /* 0x0000002902297220 */ /* 0x000fe20000410000 */
[----:B------:R-:W-:Y:S01]  /*b290*/  MUFU.EX2 R181, R181 ;  /* 0x000000b500b57308 */ /* 0x000fe20000000800 */
[----:B------:R-:W-:Y:S01]  /*b2a0*/  LDSM.16.MT88.4 R132, [R233+0x12000] ;  /* 0x01200000e984783b */ /* 0x000fe20000004200 */
[C---:B------:R-:W-:Y:S02]  /*b2b0*/  FMUL.FTZ R42, R0.reuse, R42 ;  /* 0x0000002a002a7220 */ /* 0x040fe40000410000 */
[----:B------:R-:W-:Y:S02]  /*b2c0*/  FMUL.FTZ R43, R0, R43 ;  /* 0x0000002b002b7220 */ /* 0x000fe40000410000 */
[C---:B------:R-:W-:Y:S02]  /*b2d0*/  FMUL.FTZ R44, R2.reuse, R44 ;  /* 0x0000002c022c7220 */ /* 0x040fe40000410000 */
[----:B------:R-:W-:Y:S01]  /*b2e0*/  FMUL.FTZ R45, R2, R45 ;  /* 0x0000002d022d7220 */ /* 0x000fe20000410000 */
[----:B------:R-:W-:Y:S01]  /*b2f0*/  LDSM.16.MT88.4 R148, [R232+0x10800] ;  /* 0x01080000e894783b */ /* 0x000fe20000004200 */
[----:B------:R-:W4:Y:S01]  /*b300*/  MUFU.EX2 R180, R180 ;  /* 0x000000b400b47308 */ /* 0x000f220000000800 */
[C---:B------:R-:W-:Y:S02]  /*b310*/  FMUL.FTZ R46, R0.reuse, R46 ;  /* 0x0000002e002e7220 */ /* 0x040fe40000410000 */
[----:B------:R-:W-:Y:S01]  /*b320*/  FMUL.FTZ R47, R0, R47 ;  /* 0x0000002f002f7220 */ /* 0x000fe20000410000 */
[----:B-1----:R-:W-:Y:S01]  /*b330*/  F2FP.PACK_AB R162, R183, R184 ;  /* 0x000000b8b7a2723e */ /* 0x002fe200000000ff */
        /* <DEDUP_REMOVED lines=9> */
[----:B------:R-:W-:Y:S01]  /*b3d0*/  MUFU.EX2 R193, R193 ;  /* 0x000000c100c17308 */ /* 0x000fe20000000800 */
[C---:B------:R-:W-:Y:S02]  /*b3e0*/  FMUL.FTZ R56, R2.reuse, R56 ;  /* 0x0000003802387220 */ /* 0x040fe40000410000 */
[----:B------:R-:W-:Y:S01]  /*b3f0*/  FMUL.FTZ R57, R2, R57 ;  /* 0x0000003902397220 */ /* 0x000fe20000410000 */
[----:B----4-:R-:W-:Y:S01]  /*b400*/  F2FP.PACK_AB R163, R180, R181 ;  /* 0x000000b5b4a3723e */ /* 0x010fe200000000ff */
[C---:B------:R-:W-:Y:S02]  /*b410*/  FMUL.FTZ R58, R0.reuse, R58 ;  /* 0x0000003a003a7220 */ /* 0x040fe40000410000 */
[----:B------:R-:W-:Y:S02]  /*b420*/  FMUL.FTZ R59, R0, R59 ;  /* 0x0000003b003b7220 */ /* 0x000fe40000410000 */
[C---:B------:R-:W-:Y:S01]  /*b430*/  FMUL.FTZ R60, R2.reuse, R60 ;  /* 0x0000003c023c7220 */ /* 0x040fe20000410000 */
[----:B------:R-:W-:Y:S01]  /*b440*/  MUFU.EX2 R192, R192 ;  /* 0x000000c000c07308 */ /* 0x000fe20000000800 */
[C---:B------:R-:W-:Y:S05]  /*b450*/  HMMA.16816.F32 R4, R160.reuse, R12, R4 ;  /* 0x0000000ca004723c */ /* 0x040fea0000001804 */
[C---:B------:R-:W-:Y:S02]  /*b460*/  FMUL.FTZ R61, R2.reuse, R61 ;  /* 0x0000003d023d7220 */ /* 0x040fe40000410000 */
[C---:B------:R-:W-:Y:S01]  /*b470*/  FMUL.FTZ R12, R2.reuse, R152 ;  /* 0x00000098020c7220 */ /* 0x040fe20000410000 */
[C---:B------:R-:W-:Y:S01]  /*b480*/  HMMA.16816.F32 R8, R160.reuse, R14, R8 ;  /* 0x0000000ea008723c */ /* 0x040fe20000001808 */
[----:B------:R-:W-:Y:S03]  /*b490*/  MUFU.EX2 R196, R196 ;  /* 0x000000c400c47308 */ /* 0x000fe60000000800 */
[----:B------:R-:W-:Y:S02]  /*b4a0*/  FMUL.FTZ R13, R2, R153 ;  /* 0x00000099020d7220 */ /* 0x000fe40000410000 */
[C---:B------:R-:W-:Y:S02]  /*b4b0*/  FMUL.FTZ R62, R0.reuse, R62 ;  /* 0x0000003e003e7220 */ /* 0x040fe40000410000 */
[C---:B------:R-:W-:Y:S04]  /*b4c0*/  FMUL.FTZ R14, R0.reuse, R154 ;  /* 0x0000009a000e7220 */ /* 0x040fe80000410000 */
[C---:B------:R-:W-:Y:S02]  /*b4d0*/  FMUL.FTZ R15, R0.reuse, R155 ;  /* 0x0000009b000f7220 */ /* 0x040fe40000410000 */
[----:B------:R-:W1:Y:S01]  /*b4e0*/  LDSM.16.MT88.4 R152, [R232+0x10000] ;  /* 0x01000000e898783b */ /* 0x000e620000004200 */
[----:B------:R-:W-:Y:S02]  /*b4f0*/  FMUL.FTZ R63, R0, R63 ;  /* 0x0000003f003f7220 */ /* 0x000fe40000410000 */
[C---:B------:R-:W-:Y:S02]  /*b500*/  FMUL.FTZ R64, R2.reuse, R64 ;  /* 0x0000004002407220 */ /* 0x040fe40000410000 */
[C---:B------:R-:W-:Y:S03]  /*b510*/  HMMA.16816.F32 R12, R160.reuse, R20, R12 ;  /* 0x00000014a00c723c */ /* 0x040fe6000000180c */
[----:B------:R-:W-:Y:S02]  /*b520*/  FMUL.FTZ R65, R2, R65 ;  /* 0x0000004102417220 */ /* 0x000fe40000410000 */
[----:B------:R-:W-:Y:S02]  /*b530*/  FMUL.FTZ R66, R0, R66 ;  /* 0x0000004200427220 */ /* 0x000fe40000410000 */
[C---:B------:R-:W-:Y:S01]  /*b540*/  FMUL.FTZ R20, R2.reuse, R144 ;  /* 0x0000009002147220 */ /* 0x040fe20000410000 */
[C---:B------:R-:W-:Y:S04]  /*b550*/  HMMA.16816.F32 R16, R160.reuse, R22, R16 ;  /* 0x00000016a010723c */ /* 0x040fe80000001810 */
[----:B------:R-:W-:Y:S02]  /*b560*/  FMUL.FTZ R21, R2, R145 ;  /* 0x0000009102157220 */ /* 0x000fe40000410000 */
[C---:B------:R-:W-:Y:S02]  /*b570*/  FMUL.FTZ R67, R0.reuse, R67 ;  /* 0x0000004300437220 */ /* 0x040fe40000410000 */
[C---:B------:R-:W-:Y:S04]  /*b580*/  FMUL.FTZ R22, R0.reuse, R146 ;  /* 0x0000009200167220 */ /* 0x040fe80000410000 */
[----:B------:R-:W-:Y:S02]  /*b590*/  FMUL.FTZ R23, R0, R147 ;  /* 0x0000009300177220 */ /* 0x000fe40000410000 */
[----:B------:R-:W4:Y:S01]  /*b5a0*/  LDSM.16.MT88.4 R144, [R236+0x12000] ;  /* 0x01200000ec90783b */ /* 0x000f220000004200 */
[C---:B------:R-:W-:Y:S02]  /*b5b0*/  FMUL.FTZ R68, R2.reuse, R68 ;  /* 0x0000004402447220 */ /* 0x040fe40000410000 */
[----:B------:R-:W-:Y:S02]  /*b5c0*/  FMUL.FTZ R69, R2, R69 ;  /* 0x0000004502457220 */ /* 0x000fe40000410000 */
[C---:B------:R-:W-:Y:S03]  /*b5d0*/  HMMA.16816.F32 R20, R160.reuse, R28, R20 ;  /* 0x0000001ca014723c */ /* 0x040fe60000001814 */
[C---:B------:R-:W-:Y:S02]  /*b5e0*/  FMUL.FTZ R70, R0.reuse, R70 ;  /* 0x0000004600467220 */ /* 0x040fe40000410000 */
[----:B------:R-:W-:Y:S02]  /*b5f0*/  FMUL.FTZ R71, R0, R71 ;  /* 0x0000004700477220 */ /* 0x000fe40000410000 */
[C---:B------:R-:W-:Y:S01]  /*b600*/  FMUL.FTZ R28, R2.reuse, R136 ;  /* 0x00000088021c7220 */ /* 0x040fe20000410000 */
[C---:B------:R-:W-:Y:S04]  /*b610*/  HMMA.16816.F32 R24, R160.reuse, R30, R24 ;  /* 0x0000001ea018723c */ /* 0x040fe80000001818 */
[C---:B------:R-:W-:Y:S02]  /*b620*/  FMUL.FTZ R29, R2.reuse, R137 ;  /* 0x00000089021d7220 */ /* 0x040fe40000410000 */
[----:B------:R-:W-:Y:S02]  /*b630*/  FMUL.FTZ R72, R2, R72 ;  /* 0x0000004802487220 */ /* 0x000fe40000410000 */
[C---:B------:R-:W-:Y:S04]  /*b640*/  FMUL.FTZ R30, R0.reuse, R138 ;  /* 0x0000008a001e7220 */ /* 0x040fe80000410000 */
[----:B------:R-:W-:Y:S02]  /*b650*/  FMUL.FTZ R31, R0, R139 ;  /* 0x0000008b001f7220 */ /* 0x000fe40000410000 */
[----:B------:R-:W5:Y:S01]  /*b660*/  LDSM.16.MT88.4 R136, [R234+0x12000] ;  /* 0x01200000ea88783b */ /* 0x000f620000004200 */
[----:B------:R-:W-:Y:S02]  /*b670*/  FMUL.FTZ R73, R2, R73 ;  /* 0x0000004902497220 */ /* 0x000fe40000410000 */
[C---:B------:R-:W-:Y:S02]  /*b680*/  FMUL.FTZ R74, R0.reuse, R74 ;  /* 0x0000004a004a7220 */ /* 0x040fe40000410000 */
[C---:B-1----:R-:W-:Y:S03]  /*b690*/  HMMA.16816.F32 R28, R160.reuse, R152, R28 ;  /* 0x00000098a01c723c */ /* 0x042fe6000000181c */
[----:B------:R-:W-:Y:S02]  /*b6a0*/  FMUL.FTZ R75, R0, R75 ;  /* 0x0000004b004b7220 */ /* 0x000fe40000410000 */
[C---:B------:R-:W-:Y:S02]  /*b6b0*/  FMUL.FTZ R76, R2.reuse, R76 ;  /* 0x0000004c024c7220 */ /* 0x040fe40000410000 */
[----:B------:R-:W-:Y:S01]  /*b6c0*/  FMUL.FTZ R77, R2, R77 ;  /* 0x0000004d024d7220 */ /* 0x000fe20000410000 */
[C---:B------:R-:W-:Y:S01]  /*b6d0*/  HMMA.16816.F32 R32, R160.reuse, R154, R32 ;  /* 0x0000009aa020723c */ /* 0x040fe20000001820 */
[----:B------:R-:W-:Y:S03]  /*b6e0*/  LDSM.16.MT88.4 R152, [R236+0x12800] ;  /* 0x01280000ec98783b */ /* 0x000fe60000004200 */
[C---:B------:R-:W-:Y:S02]  /*b6f0*/  FMUL.FTZ R78, R0.reuse, R78 ;  /* 0x0000004e004e7220 */ /* 0x040fe40000410000 */
[----:B------:R-:W-:Y:S02]  /*b700*/  FMUL.FTZ R79, R0, R79 ;  /* 0x0000004f004f7220 */ /* 0x000fe40000410000 */
[C---:B----4-:R-:W-:Y:S04]  /*b710*/  HMMA.16816.F32 R36, R160.reuse, R144, R36 ;  /* 0x00000090a024723c */ /* 0x050fe80000001824 */
[C---:B------:R-:W-:Y:S02]  /*b720*/  FMUL.FTZ R80, R2.reuse, R80 ;  /* 0x0000005002507220 */ /* 0x040fe40000410000 */
[----:B------:R-:W-:Y:S02]  /*b730*/  FMUL.FTZ R81, R2, R81 ;  /* 0x0000005102517220 */ /* 0x000fe40000410000 */
[C---:B------:R-:W-:Y:S01]  /*b740*/  HMMA.16816.F32 R40, R160.reuse, R146, R40 ;  /* 0x00000092a028723c */ /* 0x040fe20000001828 */
[----:B------:R-:W-:Y:S03]  /*b750*/  LDSM.16.MT88.4 R144, [R233+0x10800] ;  /* 0x01080000e990783b */ /* 0x000fe60000004200 */
[C---:B------:R-:W-:Y:S02]  /*b760*/  FMUL.FTZ R82, R0.reuse, R82 ;  /* 0x0000005200527220 */ /* 0x040fe40000410000 */
[----:B------:R-:W-:Y:S02]  /*b770*/  FMUL.FTZ R83, R0, R83 ;  /* 0x0000005300537220 */ /* 0x000fe40000410000 */
[C---:B------:R-:W-:Y:S01]  /*b780*/  FMUL.FTZ R84, R2.reuse, R84 ;  /* 0x0000005402547220 */ /* 0x040fe20000410000 */
[C---:B-----5:R-:W-:Y:S03]  /*b790*/  HMMA.16816.F32 R44, R160.reuse, R136, R44 ;  /* 0x00000088a02c723c */ /* 0x060fe6000000182c */
[----:B------:R-:W-:Y:S02]  /*b7a0*/  FMUL.FTZ R85, R2, R85 ;  /* 0x0000005502557220 */ /* 0x000fe40000410000 */
[C---:B------:R-:W-:Y:S02]  /*b7b0*/  FMUL.FTZ R86, R0.reuse, R86 ;  /* 0x0000005600567220 */ /* 0x040fe40000410000 */
[----:B------:R-:W-:Y:S01]  /*b7c0*/  FMUL.FTZ R87, R0, R87 ;  /* 0x0000005700577220 */ /* 0x000fe20000410000 */
[C---:B------:R-:W-:Y:S01]  /*b7d0*/  HMMA.16816.F32 R48, R160.reuse, R138, R48 ;  /* 0x0000008aa030723c */ /* 0x040fe20000001830 */
[----:B------:R-:W1:Y:S03]  /*b7e0*/  LDSM.16.MT88.4 R136, [R236+0x14000] ;  /* 0x01400000ec88783b */ /* 0x000e660000004200 */
[C---:B------:R-:W-:Y:S02]  /*b7f0*/  FMUL.FTZ R88, R2.reuse, R88 ;  /* 0x0000005802587220 */ /* 0x040fe40000410000 */
[----:B------:R-:W-:Y:S02]  /*b800*/  FMUL.FTZ R89, R2, R89 ;  /* 0x0000005902597220 */ /* 0x000fe40000410000 */
[C---:B------:R-:W-:Y:S04]  /*b810*/  HMMA.16816.F32 R52, R160.reuse, R132, R52 ;  /* 0x00000084a034723c */ /* 0x040fe80000001834 */
[C---:B------:R-:W-:Y:S02]  /*b820*/  FMUL.FTZ R90, R0.reuse, R90 ;  /* 0x0000005a005a7220 */ /* 0x040fe40000410000 */
[----:B------:R-:W-:Y:S02]  /*b830*/  FMUL.FTZ R91, R0, R91 ;  /* 0x0000005b005b7220 */ /* 0x000fe40000410000 */
[C---:B------:R-:W-:Y:S01]  /*b840*/  HMMA.16816.F32 R56, R160.reuse, R134, R56 ;  /* 0x00000086a038723c */ /* 0x040fe20000001838 */
[----:B------:R-:W4:Y:S03]  /*b850*/  LDSM.16.MT88.4 R132, [R234+0x14000] ;  /* 0x01400000ea84783b */ /* 0x000f260000004200 */
[C---:B------:R-:W-:Y:S02]  /*b860*/  FMUL.FTZ R92, R2.reuse, R92 ;  /* 0x0000005c025c7220 */ /* 0x040fe40000410000 */
[----:B------:R-:W-:Y:S02]  /*b870*/  FMUL.FTZ R93, R2, R93 ;  /* 0x0000005d025d7220 */ /* 0x000fe40000410000 */
[C---:B------:R-:W-:Y:S04]  /*b880*/  HMMA.16816.F32 R60, R160.reuse, R140, R60 ;  /* 0x0000008ca03c723c */ /* 0x040fe8000000183c */
[C---:B------:R-:W-:Y:S02]  /*b890*/  FMUL.FTZ R94, R0.reuse, R94 ;  /* 0x0000005e005e7220 */ /* 0x040fe40000410000 */
[----:B------:R-:W-:Y:S02]  /*b8a0*/  FMUL.FTZ R95, R0, R95 ;  /* 0x0000005f005f7220 */ /* 0x000fe40000410000 */
[C---:B------:R-:W-:Y:S01]  /*b8b0*/  HMMA.16816.F32 R64, R160.reuse, R142, R64 ;  /* 0x0000008ea040723c */ /* 0x040fe20000001840 */
[----:B------:R-:W5:Y:S03]  /*b8c0*/  LDSM.16.MT88.4 R140, [R233+0x14000] ;  /* 0x01400000e98c783b */ /* 0x000f660000004200 */
[C---:B------:R-:W-:Y:S02]  /*b8d0*/  FMUL.FTZ R96, R2.reuse, R96 ;  /* 0x0000006002607220 */ /* 0x040fe40000410000 */
[----:B------:R-:W-:Y:S02]  /*b8e0*/  FMUL.FTZ R97, R2, R97 ;  /* 0x0000006102617220 */ /* 0x000fe40000410000 */
[C---:B------:R-:W-:Y:S01]  /*b8f0*/  FMUL.FTZ R98, R0.reuse, R98 ;  /* 0x0000006200627220 */ /* 0x040fe20000410000 */
[C---:B-1----:R-:W-:Y:S03]  /*b900*/  HMMA.16816.F32 R68, R160.reuse, R136, R68 ;  /* 0x00000088a044723c */ /* 0x042fe60000001844 */
[----:B------:R-:W-:Y:S02]  /*b910*/  FMUL.FTZ R99, R0, R99 ;  /* 0x0000006300637220 */ /* 0x000fe40000410000 */
[C---:B------:R-:W-:Y:S02]  /*b920*/  FMUL.FTZ R100, R2.reuse, R100 ;  /* 0x0000006402647220 */ /* 0x040fe40000410000 */
[----:B------:R-:W-:Y:S01]  /*b930*/  FMUL.FTZ R101, R2, R101 ;  /* 0x0000006502657220 */ /* 0x000fe20000410000 */
[C---:B------:R-:W-:Y:S01]  /*b940*/  HMMA.16816.F32 R72, R160.reuse, R138, R72 ;  /* 0x0000008aa048723c */ /* 0x040fe20000001848 */
[----:B------:R-:W1:Y:S03]  /*b950*/  LDSM.16.MT88.4 R136, [R232+0x14000] ;  /* 0x01400000e888783b */ /* 0x000e660000004200 */
[C---:B------:R-:W-:Y:S02]  /*b960*/  FMUL.FTZ R102, R0.reuse, R102 ;  /* 0x0000006600667220 */ /* 0x040fe40000410000 */
[----:B------:R-:W-:Y:S02]  /*b970*/  FMUL.FTZ R103, R0, R103 ;  /* 0x0000006700677220 */ /* 0x000fe40000410000 */
[C---:B----4-:R-:W-:Y:S04]  /*b980*/  HMMA.16816.F32 R76, R160.reuse, R132, R76 ;  /* 0x00000084a04c723c */ /* 0x050fe8000000184c */
[C---:B------:R-:W-:Y:S02]  /*b990*/  FMUL.FTZ R104, R2.reuse, R104 ;  /* 0x0000006802687220 */ /* 0x040fe40000410000 */
[----:B------:R-:W-:Y:S02]  /*b9a0*/  FMUL.FTZ R105, R2, R105 ;  /* 0x0000006902697220 */ /* 0x000fe40000410000 */
[C---:B------:R-:W-:Y:S01]  /*b9b0*/  HMMA.16816.F32 R80, R160.reuse, R134, R80 ;  /* 0x00000086a050723c */ /* 0x040fe20000001850 */
[----:B------:R-:W4:Y:S03]  /*b9c0*/  LDSM.16.MT88.4 R132, [R236+0x16000] ;  /* 0x01600000ec84783b */ /* 0x000f260000004200 */
[C---:B------:R-:W-:Y:S02]  /*b9d0*/  FMUL.FTZ R106, R0.reuse, R106 ;  /* 0x0000006a006a7220 */ /* 0x040fe40000410000 */
[----:B------:R-:W-:Y:S02]  /*b9e0*/  FMUL.FTZ R107, R0, R107 ;  /* 0x0000006b006b7220 */ /* 0x000fe40000410000 */
[C---:B-----5:R-:W-:Y:S04]  /*b9f0*/  HMMA.16816.F32 R84, R160.reuse, R140, R84 ;  /* 0x0000008ca054723c */ /* 0x060fe80000001854 */
        /* <DEDUP_REMOVED lines=20> */
[--C-:B------:R-:W-:Y:S02]  /*bb40*/  FFMA.FTZ R189, R189, c[0x0][0x23c], -R177.reuse ;  /* 0x00008f00bdbd7a23 */ /* 0x100fe400000108b1 */
[--C-:B------:R-:W-:Y:S02]  /*bb50*/  FFMA.FTZ R190, R190, c[0x0][0x23c], -R176.reuse ;  /* 0x00008f00bebe7a23 */ /* 0x100fe400000108b0 */
[C---:B-----5:R-:W-:Y:S02]  /*bb60*/  HMMA.16816.F32 R108, R160.reuse, R140, R108 ;  /* 0x0000008ca06c723c */ /* 0x060fe4000000186c */
[----:B------:R-:W5:Y:S02]  /*bb70*/  MUFU.EX2 R189, R189 ;  /* 0x000000bd00bd7308 */ /* 0x000f640000000800 */
[--C-:B------:R-:W-:Y:S02]  /*bb80*/  FFMA.FTZ R191, R191, c[0x0][0x23c], -R176.reuse ;  /* 0x00008f00bfbf7a23 */ /* 0x100fe400000108b0 */
[C---:B------:R-:W-:Y:S02]  /*bb90*/  FMUL.FTZ R120, R2.reuse, R120 ;  /* 0x0000007802787220 */ /* 0x040fe40000410000 */
[C---:B------:R-:W-:Y:S01]  /*bba0*/  HMMA.16816.F32 R112, R160.reuse, R142, R112 ;  /* 0x0000008ea070723c */ /* 0x040fe20000001870 */
[----:B------:R-:W2:Y:S03]  /*bbb0*/  LDSM.16.MT88.4 R140, [R236+0x10800] ;  /* 0x01080000ec8c783b */ /* 0x000ea60000004200 */
[----:B------:R-:W-:Y:S01]  /*bbc0*/  FMUL.FTZ R121, R2, R121 ;  /* 0x0000007902797220 */ /* 0x000fe20000410000 */
[----:B------:R-:W-:Y:S01]  /*bbd0*/  MUFU.EX2 R190, R190 ;  /* 0x000000be00be7308 */ /* 0x000fe20000000800 */
[C---:B------:R-:W-:Y:S02]  /*bbe0*/  FMUL.FTZ R122, R0.reuse, R122 ;  /* 0x0000007a007a7220 */ /* 0x040fe40000410000 */
[----:B------:R-:W-:Y:S01]  /*bbf0*/  FMUL.FTZ R123, R0, R123 ;  /* 0x0000007b007b7220 */ /* 0x000fe20000410000 */
[C---:B-1----:R-:W-:Y:S03]  /*bc00*/  HMMA.16816.F32 R116, R160.reuse, R136, R116 ;  /* 0x00000088a074723c */ /* 0x042fe60000001874 */
[--C-:B------:R-:W-:Y:S02]  /*bc10*/  FFMA.FTZ R203, R203, c[0x0][0x23c], -R176.reuse ;  /* 0x00008f00cbcb7a23 */ /* 0x100fe400000108b0 */
[C---:B------:R-:W-:Y:S01]  /*bc20*/  FMUL.FTZ R124, R2.reuse, R124 ;  /* 0x0000007c027c7220 */ /* 0x040fe20000410000 */
[----:B------:R-:W1:Y:S01]  /*bc30*/  MUFU.EX2 R191, R191 ;  /* 0x000000bf00bf7308 */ /* 0x000e620000000800 */
[----:B------:R-:W-:Y:S01]  /*bc40*/  FMUL.FTZ R125, R2, R125 ;  /* 0x0000007d027d7220 */ /* 0x000fe20000410000 */
[C---:B------:R-:W-:Y:S01]  /*bc50*/  HMMA.16816.F32 R120, R160.reuse, R138, R120 ;  /* 0x0000008aa078723c */ /* 0x040fe20000001878 */
[----:B------:R-:W2:Y:S03]  /*bc60*/  LDSM.16.MT88.4 R136, [R234+0x10800] ;  /* 0x01080000ea88783b */ /* 0x000ea60000004200 */
[C---:B------:R-:W-:Y:S02]  /*bc70*/  FMUL.FTZ R126, R0.reuse, R126 ;  /* 0x0000007e007e7220 */ /* 0x040fe40000410000 */
[----:B------:R-:W-:Y:S02]  /*bc80*/  FMUL.FTZ R127, R0, R127 ;  /* 0x0000007f007f7220 */ /* 0x000fe40000410000 */
[----:B------:R-:W3:Y:S01]  /*bc90*/  MUFU.EX2 R203, R203 ;  /* 0x000000cb00cb7308 */ /* 0x000ee20000000800 */
[C---:B------:R-:W-:Y:S03]  /*bca0*/  FMUL.FTZ R128, R2.reuse, R128 ;  /* 0x0000008002807220 */ /* 0x040fe60000410000 */
[----:B------:R-:W-:Y:S01]  /*bcb0*/  FMUL.FTZ R129, R2, R129 ;  /* 0x0000008102817220 */ /* 0x000fe20000410000 */
[C---:B----4-:R-:W-:Y:S03]  /*bcc0*/  HMMA.16816.F32 R124, R160.reuse, R132, R124 ;  /* 0x00000084a07c723c */ /* 0x050fe6000000187c */
[C---:B------:R-:W-:Y:S02]  /*bcd0*/  FMUL.FTZ R130, R0.reuse, R130 ;  /* 0x0000008200827220 */ /* 0x040fe40000410000 */
[----:B------:R-:W-:Y:S02]  /*bce0*/  FMUL.FTZ R131, R0, R131 ;  /* 0x0000008300837220 */ /* 0x000fe40000410000 */
[----:B-----5:R-:W-:Y:S01]  /*bcf0*/  F2FP.PACK_AB R132, R189, R188 ;  /* 0x000000bcbd84723e */ /* 0x020fe200000000ff */
[--C-:B------:R-:W-:Y:S01]  /*bd00*/  FFMA.FTZ R200, R213, c[0x0][0x23c], -R177.reuse ;  /* 0x00008f00d5c87a23 */ /* 0x100fe200000108b1 */
[----:B-1----:R-:W-:Y:S03]  /*bd10*/  F2FP.PACK_AB R133, R191, R190 ;  /* 0x000000bebf85723e */ /* 0x002fe600000000ff */
[----:B------:R-:W-:Y:S01]  /*bd20*/  HMMA.16816.F32 R128, R160, R134, R128 ;  /* 0x00000086a080723c */ /* 0x000fe20000001880 */
[----:B------:R-:W1:Y:S01]  /*bd30*/  LDSM.16.MT88.4 R160, [R233+0x12800] ;  /* 0x01280000e9a0783b */ /* 0x000e620000004200 */
[----:B------:R-:W-:Y:S01]  /*bd40*/  MUFU.EX2 R200, R200 ;  /* 0x000000c800c87308 */ /* 0x000fe20000000800 */
[--C-:B------:R-:W-:Y:S02]  /*bd50*/  FFMA.FTZ R213, R215, c[0x0][0x23c], -R177.reuse ;  /* 0x00008f00d7d57a23 */ /* 0x100fe400000108b1 */
[--C-:B------:R-:W-:Y:S02]  /*bd60*/  FFMA.FTZ R204, R211, c[0x0][0x23c], -R176.reuse ;  /* 0x00008f00d3cc7a23 */ /* 0x100fe400000108b0 */
[----:B------:R-:W-:Y:S01]  /*bd70*/  F2FP.PACK_AB R134, R192, R193 ;  /* 0x000000c1c086723e */ /* 0x000fe200000000ff */
[--C-:B------:R-:W-:Y:S01]  /*bd80*/  FFMA.FTZ R209, R209, c[0x0][0x23c], -R176.reuse ;  /* 0x00008f00d1d17a23 */ /* 0x100fe200000108b0 */
[----:B---3--:R-:W-:Y:S03]  /*bd90*/  F2FP.PACK_AB R135, R203, R196 ;  /* 0x000000c4cb87723e */ /* 0x008fe600000000ff */
[--C-:B------:R-:W-:Y:S01]  /*bda0*/  FFMA.FTZ R208, R214, c[0x0][0x23c], -R177.reuse ;  /* 0x00008f00d6d07a23 */ /* 0x100fe200000108b1 */
[----:B------:R-:W3:Y:S01]  /*bdb0*/  MUFU.EX2 R213, R213 ;  /* 0x000000d500d57308 */ /* 0x000ee20000000800 */
[--C-:B------:R-:W-:Y:S02]  /*bdc0*/  FFMA.FTZ R211, R210, c[0x0][0x23c], -R177.reuse ;  /* 0x00008f00d2d37a23 */ /* 0x100fe400000108b1 */
[C---:B--2---:R-:W-:Y:S05]  /*bdd0*/  HMMA.16816.F32 R4, R132.reuse, R140, R4 ;  /* 0x0000008c8404723c */ /* 0x044fea0000001804 */
[--C-:B------:R-:W-:Y:S02]  /*bde0*/  FFMA.FTZ R207, R207, c[0x0][0x23c], -R176.reuse ;  /* 0x00008f00cfcf7a23 */ /* 0x100fe400000108b0 */
[--C-:B------:R-:W-:Y:S01]  /*bdf0*/  FFMA.FTZ R210, R205, c[0x0][0x23c], -R176.reuse ;  /* 0x00008f00cdd27a23 */ /* 0x100fe200000108b0 */
[C---:B------:R-:W-:Y:S01]  /*be00*/  HMMA.16816.F32 R8, R132.reuse, R142, R8 ;  /* 0x0000008e8408723c */ /* 0x040fe20000001808 */
[----:B------:R-:W2:Y:S01]  /*be10*/  LDSM.16.MT88.4 R140, [R232+0x12800] ;  /* 0x01280000e88c783b */ /* 0x000ea20000004200 */
[----:B------:R-:W-:Y:S02]  /*be20*/  MUFU.EX2 R204, R204 ;  /* 0x000000cc00cc7308 */ /* 0x000fe40000000800 */
[--C-:B------:R-:W-:Y:S02]  /*be30*/  FFMA.FTZ R202, R202, c[0x0][0x23c], -R177.reuse ;  /* 0x00008f00caca7a23 */ /* 0x100fe400000108b1 */
[--C-:B------:R-:W-:Y:S02]  /*be40*/  FFMA.FTZ R205, R206, c[0x0][0x23c], -R177.reuse ;  /* 0x00008f00cecd7a23 */ /* 0x100fe400000108b1 */
[C---:B------:R-:W-:Y:S04]  /*be50*/  HMMA.16816.F32 R12, R132.reuse, R136, R12 ;  /* 0x00000088840c723c */ /* 0x040fe8000000180c */
[--C-:B------:R-:W-:Y:S01]  /*be60*/  FFMA.FTZ R201, R201, c[0x0][0x23c], -R176.reuse ;  /* 0x00008f00c9c97a23 */ /* 0x100fe200000108b0 */
[----:B------:R-:W4:Y:S01]  /*be70*/  MUFU.EX2 R209, R209 ;  /* 0x000000d100d17308 */ /* 0x000f220000000800 */
[--C-:B------:R-:W-:Y:S02]  /*be80*/  FFMA.FTZ R206, R199, c[0x0][0x23c], -R176.reuse ;  /* 0x00008f00c7ce7a23 */ /* 0x100fe400000108b0 */
[C---:B------:R-:W-:Y:S01]  /*be90*/  HMMA.16816.F32 R16, R132.reuse, R138, R16 ;  /* 0x0000008a8410723c */ /* 0x040fe20000001810 */
[----:B------:R-:W5:Y:S03]  /*bea0*/  LDSM.16.MT88.4 R136, [R233+0x14800] ;  /* 0x01480000e988783b */ /* 0x000f660000004200 */
[--C-:B------:R-:W-:Y:S02]  /*beb0*/  FFMA.FTZ R198, R198, c[0x0][0x23c], -R177.reuse ;  /* 0x00008f00c6c67a23 */ /* 0x100fe400000108b1 */
[----:B------:R-:W-:Y:S01]  /*bec0*/  FFMA.FTZ R177, R197, c[0x0][0x23c], -R177 ;  /* 0x00008f00c5b17a23 */ /* 0x000fe200000108b1 */
[----:B------:R-:W-:Y:S01]  /*bed0*/  MUFU.EX2 R208, R208 ;  /* 0x000000d000d07308 */ /* 0x000fe20000000800 */
[C---:B------:R-:W-:Y:S04]  /*bee0*/  HMMA.16816.F32 R20, R132.reuse, R144, R20 ;  /* 0x000000908414723c */ /* 0x040fe80000001814 */
[--C-:B------:R-:W-:Y:S02]  /*bef0*/  FFMA.FTZ R166, R166, c[0x0][0x23c], -R176.reuse ;  /* 0x00008f00a6a67a23 */ /* 0x100fe400000108b0 */
[----:B------:R-:W-:Y:S02]  /*bf00*/  FFMA.FTZ R176, R165, c[0x0][0x23c], -R176 ;  /* 0x00008f00a5b07a23 */ /* 0x000fe400000108b0 */
[C---:B------:R-:W-:Y:S01]  /*bf10*/  HMMA.16816.F32 R24, R132.reuse, R146, R24 ;  /* 0x000000928418723c */ /* 0x040fe20000001818 */
[----:B------:R-:W1:Y:S01]  /*bf20*/  LDSM.16.MT88.4 R144, [R232+0x14800] ;  /* 0x01480000e890783b */ /* 0x000e620000004200 */
[----:B------:R-:W-:Y:S02]  /*bf30*/  MUFU.EX2 R197, R177 ;  /* 0x000000b100c57308 */ /* 0x000fe40000000800 */
[----:B------:R-:W-:Y:S02]  /*bf40*/  FFMA.FTZ R187, R0, R212, R187 ;  /* 0x000000d400bb7223 */ /* 0x000fe400000100bb */
[----:B------:R-:W-:Y:S01]  /*bf50*/  FFMA.FTZ R186, R2, R167, R186 ;  /* 0x000000a702ba7223 */ /* 0x000fe200000100ba */
[----:B------:R-:W-:Y:S01]  /*bf60*/  MOV R167, R164 ;  /* 0x000000a400a77202 */ /* 0x000fe20000000f00 */
[C---:B------:R-:W-:Y:S04]  /*bf70*/  HMMA.16816.F32 R28, R132.reuse, R148, R28 ;  /* 0x00000094841c723c */ /* 0x040fe8000000181c */
[----:B------:R1:W-:Y:S01]  /*bf80*/  MUFU.EX2 R165, R176 ;  /* 0x000000b000a57308 */ /* 0x0003e20000000800 */
[----:B------:R-:W-:Y:S02]  /*bf90*/  FADD.FTZ R185, R185, R186 ;  /* 0x000000bab9b97221 */ /* 0x000fe40000010000 */
[----:B------:R-:W-:Y:S01]  /*bfa0*/  FADD.FTZ R182, R182, R187 ;  /* 0x000000bbb6b67221 */ /* 0x000fe20000010000 */
[C---:B------:R-:W-:Y:S01]  /*bfb0*/  HMMA.16816.F32 R32, R132.reuse, R150, R32 ;  /* 0x000000968420723c */ /* 0x040fe20000001820 */
[----:B------:R-:W2:Y:S03]  /*bfc0*/  LDSM.16.MT88.4 R148, [R236+0x16800] ;  /* 0x01680000ec94783b */ /* 0x000ea60000004200 */
[----:B------:R-:W-:Y:S02]  /*bfd0*/  FADD.FTZ R184, R184, R185 ;  /* 0x000000b9b8b87221 */ /* 0x000fe40000010000 */
[----:B------:R-:W2:Y:S01]  /*bfe0*/  MUFU.EX2 R211, R211 ;  /* 0x000000d300d37308 */ /* 0x000ea20000000800 */
[----:B------:R-:W-:Y:S01]  /*bff0*/  FADD.FTZ R181, R181, R182 ;  /* 0x000000b6b5b57221 */ /* 0x000fe20000010000 */
[C---:B------:R-:W-:Y:S04]  /*c000*/  HMMA.16816.F32 R36, R132.reuse, R152, R36 ;  /* 0x000000988424723c */ /* 0x040fe80000001824 */
[----:B------:R-:W-:Y:S02]  /*c010*/  FADD.FTZ R183, R183, R184 ;  /* 0x000000b8b7b77221 */ /* 0x000fe40000010000 */
[----:B------:R-:W-:Y:S02]  /*c020*/  FADD.FTZ R181, R180, R181 ;  /* 0x000000b5b4b57221 */ /* 0x000fe40000010000 */
[C---:B------:R-:W-:Y:S01]  /*c030*/  HMMA.16816.F32 R40, R132.reuse, R154, R40 ;  /* 0x0000009a8428723c */ /* 0x040fe20000001828 */
[----:B------:R-:W-:Y:S01]  /*c040*/  LDSM.16.MT88.4 R152, [R236+0x13000] ;  /* 0x01300000ec98783b */ /* 0x000fe20000004200 */
[----:B------:R-:W-:Y:S02]  /*c050*/  MUFU.EX2 R207, R207 ;  /* 0x000000cf00cf7308 */ /* 0x000fe40000000800 */
[----:B------:R-:W-:Y:S02]  /*c060*/  FADD.FTZ R188, R188, R183 ;  /* 0x000000b7bcbc7221 */ /* 0x000fe40000010000 */
[----:B------:R-:W-:Y:S02]  /*c070*/  FADD.FTZ R190, R190, R181 ;  /* 0x000000b5bebe7221 */ /* 0x000fe40000010000 */
[C---:B------:R-:W-:Y:S01]  /*c080*/  HMMA.16816.F32 R44, R132.reuse, R156, R44 ;  /* 0x0000009c842c723c */ /* 0x040fe2000000182c */
[----:B-1----:R-:W-:Y:S03]  /*c090*/  LDSM.16.MT88.4 R176, [R236+0x15800] ;  /* 0x01580000ecb0783b */ /* 0x002fe60000004200 */
[----:B------:R-:W1:Y:S01]  /*c0a0*/  MUFU.EX2 R210, R210 ;  /* 0x000000d200d27308 */ /* 0x000e620000000800 */
[----:B------:R-:W-:Y:S02]  /*c0b0*/  FADD.FTZ R188, R189, R188 ;  /* 0x000000bcbdbc7221 */ /* 0x000fe40000010000 */
[----:B------:R-:W-:Y:S01]  /*c0c0*/  FADD.FTZ R191, R191, R190 ;  /* 0x000000bebfbf7221 */ /* 0x000fe20000010000 */
[C---:B------:R-:W-:Y:S01]  /*c0d0*/  HMMA.16816.F32 R48, R132.reuse, R158, R48 ;  /* 0x0000009e8430723c */ /* 0x040fe20000001830 */
[----:B------:R-:W-:Y:S03]  /*c0e0*/  LDSM.16.MT88.4 R156, [R234+0x13000] ;  /* 0x01300000ea9c783b */ /* 0x000fe60000004200 */
[----:B------:R-:W-:Y:S02]  /*c0f0*/  FADD.FTZ R193, R193, R188 ;  /* 0x000000bcc1c17221 */ /* 0x000fe40000010000 */
[----:B------:R-:W-:Y:S01]  /*c100*/  MUFU.EX2 R202, R202 ;  /* 0x000000ca00ca7308 */ /* 0x000fe20000000800 */
[----:B------:R-:W-:Y:S01]  /*c110*/  FADD.FTZ R196, R196, R191 ;  /* 0x000000bfc4c47221 */ /* 0x000fe20000010000 */
[C---:B------:R-:W-:Y:S04]  /*c120*/  HMMA.16816.F32 R52, R132.reuse, R160, R52 ;  /* 0x000000a08434723c */ /* 0x040fe80000001834 */
[----:B------:R-:W-:Y:S02]  /*c130*/  FADD.FTZ R193, R192, R193 ;  /* 0x000000c1c0c17221 */ /* 0x000fe40000010000 */
[----:B------:R-:W-:Y:S02]  /*c140*/  FADD.FTZ R203, R203, R196 ;  /* 0x000000c4cbcb7221 */ /* 0x000fe40000010000 */
[C---:B------:R-:W-:Y:S01]  /*c150*/  HMMA.16816.F32 R56, R132.reuse, R162, R56 ;  /* 0x000000a28438723c */ /* 0x040fe20000001838 */
[----:B------:R-:W-:Y:S01]  /*c160*/  LDSM.16.MT88.4 R160, [R233+0x13000] ;  /* 0x01300000e9a0783b */ /* 0x000fe20000004200 */
[----:B------:R-:W1:Y:S06]  /*c170*/  MUFU.EX2 R205, R205 ;  /* 0x000000cd00cd7308 */ /* 0x000e6c0000000800 */
[C---:B--2---:R-:W-:Y:S04]  /*c180*/  HMMA.16816.F32 R60, R132.reuse, R140, R60 ;  /* 0x0000008c843c723c */ /* 0x044fe8000000183c */
[----:B------:R-:W-:Y:S04]  /*c190*/  MUFU.EX2 R201, R201 ;  /* 0x000000c900c97308 */ /* 0x000fe80000000800 */
[C---:B------:R-:W-:Y:S01]  /*c1a0*/  HMMA.16816.F32 R64, R132.reuse, R142, R64 ;  /* 0x0000008e8440723c */ /* 0x040fe20000001840 */
[----:B------:R-:W2:Y:S05]  /*c1b0*/  LDSM.16.MT88.4 R140, [R234+0x16800] ;  /* 0x01680000ea8c783b */ /* 0x000eaa0000004200 */
[----:B------:R-:W1:Y:S02]  /*c1c0*/  MUFU.EX2 R206, R206 ;  /* 0x000000ce00ce7308 */ /* 0x000e640000000800 */
[C---:B------:R-:W-:Y:S08]  /*c1d0*/  HMMA.16816.F32 R68, R132.reuse, R168, R68 ;  /* 0x000000a88444723c */ /* 0x040ff00000001844 */
[C---:B------:R-:W-:Y:S01]  /*c1e0*/  HMMA.16816.F32 R72, R132.reuse, R170, R72 ;  /* 0x000000aa8448723c */ /* 0x040fe20000001848 */
[----:B------:R-:W-:Y:S01]  /*c1f0*/  LDSM.16.MT88.4 R168, [R232+0x13000] ;  /* 0x01300000e8a8783b */ /* 0x000fe20000004200 */
[----:B------:R-:W1:Y:S06]  /*c200*/  MUFU.EX2 R198, R198 ;  /* 0x000000c600c67308 */ /* 0x000e6c0000000800 */
[C---:B------:R-:W-:Y:S04]  /*c210*/  HMMA.16816.F32 R76, R132.reuse, R172, R76 ;  /* 0x000000ac844c723c */ /* 0x040fe8000000184c */
[----:B------:R-:W1:Y:S04]  /*c220*/  MUFU.EX2 R166, R166 ;  /* 0x000000a600a67308 */ /* 0x000e680000000800 */
[C---:B------:R-:W-:Y:S01]  /*c230*/  HMMA.16816.F32 R80, R132.reuse, R174, R80 ;  /* 0x000000ae8450723c */ /* 0x040fe20000001850 */
[----:B------:R-:W-:Y:S07]  /*c240*/  LDSM.16.MT88.4 R172, [R236+0x15000] ;  /* 0x01500000ecac783b */ /* 0x000fee0000004200 */
[C---:B-----5:R-:W-:Y:S08]  /*c250*/  HMMA.16816.F32 R84, R132.reuse, R136, R84 ;  /* 0x000000888454723c */ /* 0x060ff00000001854 */
[C---:B------:R-:W-:Y:S01]  /*c260*/  HMMA.16816.F32 R88, R132.reuse, R138, R88 ;  /* 0x0000008a8458723c */ /* 0x040fe20000001858 */
[----:B------:R-:W5:Y:S07]  /*c270*/  LDSM.16.MT88.4 R136, [R233+0x16800] ;  /* 0x01680000e988783b */ /* 0x000f6e0000004200 */
[C---:B------:R-:W-:Y:S08]  /*c280*/  HMMA.16816.F32 R92, R132.reuse, R144, R92 ;  /* 0x00000090845c723c */ /* 0x040ff0000000185c */
[C---:B------:R-:W-:Y:S01]  /*c290*/  HMMA.16816.F32 R96, R132.reuse, R146, R96 ;  /* 0x000000928460723c */ /* 0x040fe20000001860 */
[----:B------:R-:W1:Y:S07]  /*c2a0*/  LDSM.16.MT88.4 R144, [R232+0x16800] ;  /* 0x01680000e890783b */ /* 0x000e6e0000004200 */
[C---:B------:R-:W-:Y:S08]  /*c2b0*/  HMMA.16816.F32 R100, R132.reuse, R148, R100 ;  /* 0x000000948464723c */ /* 0x040ff00000001864 */
[C---:B------:R-:W-:Y:S01]  /*c2c0*/  HMMA.16816.F32 R104, R132.reuse, R150, R104 ;  /* 0x000000968468723c */ /* 0x040fe20000001868 */
[----:B------:R-:W-:Y:S07]  /*c2d0*/  LDSM.16.MT88.4 R148, [R234+0x11000] ;  /* 0x01100000ea94783b */ /* 0x000fee0000004200 */
[C---:B--2---:R-:W-:Y:S08]  /*c2e0*/  HMMA.16816.F32 R108, R132.reuse, R140, R108 ;  /* 0x0000008c846c723c */ /* 0x044ff0000000186c */
[C---:B------:R-:W-:Y:S01]  /*c2f0*/  HMMA.16816.F32 R112, R132.reuse, R142, R112 ;  /* 0x0000008e8470723c */ /* 0x040fe20000001870 */
[----:B------:R-:W2:Y:S07]  /*c300*/  LDSM.16.MT88.4 R140, [R236+0x11000] ;  /* 0x01100000ec8c783b */ /* 0x000eae0000004200 */
[C---:B-----5:R-:W-:Y:S08]  /*c310*/  HMMA.16816.F32 R116, R132.reuse, R136, R116 ;  /* 0x000000888474723c */ /* 0x060ff00000001874 */
[C---:B------:R-:W-:Y:S01]  /*c320*/  HMMA.16816.F32 R120, R132.reuse, R138, R120 ;  /* 0x0000008a8478723c */ /* 0x040fe20000001878 */
[----:B------:R-:W5:Y:S07]  /*c330*/  LDSM.16.MT88.4 R136, [R233+0x11000] ;  /* 0x01100000e988783b */ /* 0x000f6e0000004200 */
[C---:B-1----:R-:W-:Y:S08]  /*c340*/  HMMA.16816.F32 R124, R132.reuse, R144, R124 ;  /* 0x00000090847c723c */ /* 0x042ff0000000187c */
[----:B------:R-:W-:Y:S01]  /*c350*/  HMMA.16816.F32 R128, R132, R146, R128 ;  /* 0x000000928480723c */ /* 0x000fe20000001880 */
[----:B------:R-:W1:Y:S06]  /*c360*/  LDSM.16.MT88.4 R144, [R232+0x11000] ;  /* 0x01100000e890783b */ /* 0x000e6c0000004200 */
[----:B---3--:R-:W-:Y:S01]  /*c370*/  F2FP.PACK_AB R132, R213, R200 ;  /* 0x000000c8d584723e */ /* 0x008fe200000000ff */
[----:B------:R-:W-:Y:S01]  /*c380*/  FADD.FTZ R200, R200, R193 ;  /* 0x000000c1c8c87221 */ /* 0x000fe20000010000 */
[----:B----4-:R-:W-:Y:S03]  /*c390*/  F2FP.PACK_AB R133, R209, R204 ;  /* 0x000000ccd185723e */ /* 0x010fe600000000ff */
[----:B------:R-:W-:Y:S01]  /*c3a0*/  F2FP.PACK_AB R134, R211, R208 ;  /* 0x000000d0d386723e */ /* 0x000fe200000000ff */
[----:B------:R-:W-:Y:S01]  /*c3b0*/  FADD.FTZ R213, R213, R200 ;  /* 0x000000c8d5d57221 */ /* 0x000fe20000010000 */
[----:B------:R-:W-:Y:S01]  /*c3c0*/  F2FP.PACK_AB R135, R210, R207 ;  /* 0x000000cfd287723e */ /* 0x000fe200000000ff */
[----:B------:R-:W-:Y:S02]  /*c3d0*/  FADD.FTZ R204, R204, R203 ;  /* 0x000000cbcccc7221 */ /* 0x000fe40000010000 */
[----:B------:R-:W-:Y:S02]  /*c3e0*/  FADD.FTZ R208, R208, R213 ;  /* 0x000000d5d0d07221 */ /* 0x000fe40000010000 */
[----:B------:R-:W-:Y:S02]  /*c3f0*/  FADD.FTZ R204, R209, R204 ;  /* 0x000000ccd1cc7221 */ /* 0x000fe40000010000 */
[C---:B--2---:R-:W-:Y:S03]  /*c400*/  HMMA.16816.F32 R4, R132.reuse, R140, R4 ;  /* 0x0000008c8404723c */ /* 0x044fe60000001804 */
[----:B------:R-:W-:Y:S02]  /*c410*/  FADD.FTZ R211, R211, R208 ;  /* 0x000000d0d3d37221 */ /* 0x000fe40000010000 */
[----:B------:R-:W-:Y:S03]  /*c420*/  FADD.FTZ R207, R207, R204 ;  /* 0x000000cccfcf7221 */ /* 0x000fe60000010000 */
[C---:B------:R-:W-:Y:S01]  /*c430*/  HMMA.16816.F32 R8, R132.reuse, R142, R8 ;  /* 0x0000008e8408723c */ /* 0x040fe20000001808 */
[----:B------:R-:W2:Y:S03]  /*c440*/  LDSM.16.MT88.4 R140, [R234+0x15000] ;  /* 0x01500000ea8c783b */ /* 0x000ea60000004200 */
[----:B------:R-:W-:Y:S04]  /*c450*/  FADD.FTZ R210, R210, R207 ;  /* 0x000000cfd2d27221 */ /* 0x000fe80000010000 */
[C---:B------:R-:W-:Y:S08]  /*c460*/  HMMA.16816.F32 R12, R132.reuse, R148, R12 ;  /* 0x00000094840c723c */ /* 0x040ff0000000180c */
[C---:B------:R-:W-:Y:S01]  /*c470*/  HMMA.16816.F32 R16, R132.reuse, R150, R16 ;  /* 0x000000968410723c */ /* 0x040fe20000001810 */
[----:B------:R-:W-:Y:S07]  /*c480*/  LDSM.16.MT88.4 R148, [R236+0x17000] ;  /* 0x01700000ec94783b */ /* 0x000fee0000004200 */
[C---:B-----5:R-:W-:Y:S08]  /*c490*/  HMMA.16816.F32 R20, R132.reuse, R136, R20 ;  /* 0x000000888414723c */ /* 0x060ff00000001814 */
[C---:B------:R-:W-:Y:S01]  /*c4a0*/  HMMA.16816.F32 R24, R132.reuse, R138, R24 ;  /* 0x0000008a8418723c */ /* 0x040fe20000001818 */
[----:B------:R-:W3:Y:S07]  /*c4b0*/  LDSM.16.MT88.4 R136, [R233+0x15000] ;  /* 0x01500000e988783b */ /* 0x000eee0000004200 */
[C---:B-1----:R-:W-:Y:S08]  /*c4c0*/  HMMA.16816.F32 R28, R132.reuse, R144, R28 ;  /* 0x00000090841c723c */ /* 0x042ff0000000181c */
[C---:B------:R-:W-:Y:S01]  /*c4d0*/  HMMA.16816.F32 R32, R132.reuse, R146, R32 ;  /* 0x000000928420723c */ /* 0x040fe20000001820 */
[----:B------:R-:W1:Y:S07]  /*c4e0*/  LDSM.16.MT88.4 R144, [R232+0x15000] ;  /* 0x01500000e890783b */ /* 0x000e6e0000004200 */
[C---:B------:R-:W-:Y:S08]  /*c4f0*/  HMMA.16816.F32 R36, R132.reuse, R152, R36 ;  /* 0x000000988424723c */ /* 0x040ff00000001824 */
[C---:B------:R-:W-:Y:S08]  /*c500*/  HMMA.16816.F32 R40, R132.reuse, R154, R40 ;  /* 0x0000009a8428723c */ /* 0x040ff00000001828 */
[C---:B------:R-:W-:Y:S08]  /*c510*/  HMMA.16816.F32 R44, R132.reuse, R156, R44 ;  /* 0x0000009c842c723c */ /* 0x040ff0000000182c */
[C---:B------:R-:W-:Y:S01]  /*c520*/  HMMA.16816.F32 R48, R132.reuse, R158, R48 ;  /* 0x0000009e8430723c */ /* 0x040fe20000001830 */
[----:B------:R-:W-:Y:S07]  /*c530*/  LDSM.16.MT88.4 R156, [R236+0x11800] ;  /* 0x01180000ec9c783b */ /* 0x000fee0000004200 */
[C---:B------:R-:W-:Y:S08]  /*c540*/  HMMA.16816.F32 R52, R132.reuse, R160, R52 ;  /* 0x000000a08434723c */ /* 0x040ff00000001834 */
[C---:B------:R-:W-:Y:S08]  /*c550*/  HMMA.16816.F32 R56, R132.reuse, R162, R56 ;  /* 0x000000a28438723c */ /* 0x040ff00000001838 */
[C---:B------:R-:W-:Y:S07]  /*c560*/  HMMA.16816.F32 R60, R132.reuse, R168, R60 ;  /* 0x000000a8843c723c */ /* 0x040fee000000183c */
[----:B------:R-:W-:Y:S01]  /*c570*/  F2FP.PACK_AB R168, R205, R202 ;  /* 0x000000cacda8723e */ /* 0x000fe200000000ff */
[C---:B------:R-:W-:Y:S04]  /*c580*/  HMMA.16816.F32 R64, R132.reuse, R170, R64 ;  /* 0x000000aa8440723c */ /* 0x040fe80000001840 */
[----:B------:R-:W-:Y:S01]  /*c590*/  F2FP.PACK_AB R169, R206, R201 ;  /* 0x000000c9cea9723e */ /* 0x000fe200000000ff */
[----:B------:R-:W-:Y:S02]  /*c5a0*/  FADD.FTZ R202, R202, R211 ;  /* 0x000000d3caca7221 */ /* 0x000fe40000010000 */
[----:B------:R-:W-:Y:S01]  /*c5b0*/  F2FP.PACK_AB R170, R197, R198 ;  /* 0x000000c6c5aa723e */ /* 0x000fe200000000ff */
[C---:B------:R-:W-:Y:S04]  /*c5c0*/  HMMA.16816.F32 R68, R132.reuse, R172, R68 ;  /* 0x000000ac8444723c */ /* 0x040fe80000001844 */
[----:B------:R-:W-:Y:S01]  /*c5d0*/  F2FP.PACK_AB R171, R165, R166 ;  /* 0x000000a6a5ab723e */ /* 0x000fe200000000ff */
[----:B------:R-:W-:Y:S02]  /*c5e0*/  FADD.FTZ R205, R205, R202 ;  /* 0x000000cacdcd7221 */ /* 0x000fe40000010000 */
[----:B------:R-:W-:Y:S01]  /*c5f0*/  FADD.FTZ R201, R201, R210 ;  /* 0x000000d2c9c97221 */ /* 0x000fe20000010000 */
[C---:B------:R-:W-:Y:S01]  /*c600*/  HMMA.16816.F32 R72, R132.reuse, R174, R72 ;  /* 0x000000ae8448723c */ /* 0x040fe20000001848 */
[----:B------:R-:W-:Y:S03]  /*c610*/  LDSM.16.MT88.4 R172, [R232+0x11800] ;  /* 0x01180000e8ac783b */ /* 0x000fe60000004200 */
[----:B------:R-:W-:Y:S02]  /*c620*/  FADD.FTZ R198, R198, R205 ;  /* 0x000000cdc6c67221 */ /* 0x000fe40000010000 */
[----:B------:R-:W-:Y:S02]  /*c630*/  FADD.FTZ R201, R206, R201 ;  /* 0x000000c9cec97221 */ /* 0x000fe40000010000 */
[C---:B--2---:R-:W-:Y:S04]  /*c640*/  HMMA.16816.F32 R76, R132.reuse, R140, R76 ;  /* 0x0000008c844c723c */ /* 0x044fe8000000184c */
[----:B------:R-:W-:Y:S02]  /*c650*/  FADD.FTZ R0, R197, R198 ;  /* 0x000000c6c5007221 */ /* 0x000fe40000010000 */
[----:B------:R-:W-:Y:S02]  /*c660*/  FADD.FTZ R166, R166, R201 ;  /* 0x000000c9a6a67221 */ /* 0x000fe40000010000 */
[C---:B------:R-:W-:Y:S01]  /*c670*/  HMMA.16816.F32 R80, R132.reuse, R142, R80 ;  /* 0x0000008e8450723c */ /* 0x040fe20000001850 */
[----:B------:R-:W2:Y:S07]  /*c680*/  LDSM.16.MT88.4 R140, [R234+0x17000] ;  /* 0x01700000ea8c783b */ /* 0x000eae0000004200 */
[C---:B---3--:R-:W-:Y:S01]  /*c690*/  HMMA.16816.F32 R84, R132.reuse, R136, R84 ;  /* 0x000000888454723c */ /* 0x048fe20000001854 */
[----:B------:R3:W-:Y:S07]  /*c6a0*/  STL [R1+0x4], R0 ;  /* 0x0000040001007387 */ /* 0x0007ee0000100800 */
[C---:B------:R-:W-:Y:S01]  /*c6b0*/  HMMA.16816.F32 R88, R132.reuse, R138, R88 ;  /* 0x0000008a8458723c */ /* 0x040fe20000001858 */
[----:B------:R-:W4:Y:S07]  /*c6c0*/  LDSM.16.MT88.4 R136, [R233+0x17000] ;  /* 0x01700000e988783b */ /* 0x000f2e0000004200 */
[C---:B-1----:R-:W-:Y:S08]  /*c6d0*/  HMMA.16816.F32 R92, R132.reuse, R144, R92 ;  /* 0x00000090845c723c */ /* 0x042ff0000000185c */
[C---:B------:R-:W-:Y:S01]  /*c6e0*/  HMMA.16816.F32 R96, R132.reuse, R146, R96 ;  /* 0x000000928460723c */ /* 0x040fe20000001860 */
[----:B------:R-:W1:Y:S03]  /*c6f0*/  LDSM.16.MT88.4 R144, [R232+0x17000] ;  /* 0x01700000e890783b */ /* 0x000e660000004200 */
[----:B---3--:R-:W-:Y:S04]  /*c700*/  FADD.FTZ R0, R165, R166 ;  /* 0x000000a6a5007221 */ /* 0x008fe80000010000 */
[C---:B------:R-:W-:Y:S01]  /*c710*/  HMMA.16816.F32 R100, R132.reuse, R148, R100 ;  /* 0x000000948464723c */ /* 0x040fe20000001864 */
[----:B------:R3:W-:Y:S07]  /*c720*/  STL [R1], R0 ;  /* 0x0000000001007387 */ /* 0x0007ee0000100800 */
[C---:B------:R-:W-:Y:S01]  /*c730*/  HMMA.16816.F32 R104, R132.reuse, R150, R104 ;  /* 0x000000968468723c */ /* 0x040fe20000001868 */
[----:B------:R-:W5:Y:S07]  /*c740*/  LDSM.16.MT88.4 R148, [R234+0x11800] ;  /* 0x01180000ea94783b */ /* 0x000f6e0000004200 */
[C---:B--2---:R-:W-:Y:S08]  /*c750*/  HMMA.16816.F32 R108, R132.reuse, R140, R108 ;  /* 0x0000008c846c723c */ /* 0x044ff0000000186c */
[C---:B------:R-:W-:Y:S01]  /*c760*/  HMMA.16816.F32 R112, R132.reuse, R142, R112 ;  /* 0x0000008e8470723c */ /* 0x040fe20000001870 */
[----:B------:R-:W2:Y:S03]  /*c770*/  LDSM.16.MT88.4 R140, [R233+0x11800] ;  /* 0x01180000e98c783b */ /* 0x000ea60000004200 */
[----:B---3--:R-:W-:Y:S04]  /*c780*/  MOV R0, R3 ;  /* 0x0000000300007202 */ /* 0x008fe80000000f00 */
[C---:B----4-:R-:W-:Y:S08]  /*c790*/  HMMA.16816.F32 R116, R132.reuse, R136, R116 ;  /* 0x000000888474723c */ /* 0x050ff00000001874 */
[C---:B------:R-:W-:Y:S08]  /*c7a0*/  HMMA.16816.F32 R120, R132.reuse, R138, R120 ;  /* 0x0000008a8478723c */ /* 0x040ff00000001878 */
[C---:B-1----:R-:W-:Y:S08]  /*c7b0*/  HMMA.16816.F32 R124, R132.reuse, R144, R124 ;  /* 0x00000090847c723c */ /* 0x042ff0000000187c */
[----:B------:R-:W-:Y:S08]  /*c7c0*/  HMMA.16816.F32 R128, R132, R146, R128 ;  /* 0x000000928480723c */ /* 0x000ff00000001880 */
[C---:B------:R-:W-:Y:S01]  /*c7d0*/  HMMA.16816.F32 R160, R168.reuse, R156, R4 ;  /* 0x0000009ca8a0723c */ /* 0x040fe20000001804 */
[----:B------:R-:W1:Y:S07]  /*c7e0*/  LDSM.16.MT88.4 R4, [R236+0x13800] ;  /* 0x01380000ec04783b */ /* 0x000e6e0000004200 */
[C---:B------:R-:W-:Y:S01]  /*c7f0*/  HMMA.16816.F32 R156, R168.reuse, R158, R8 ;  /* 0x0000009ea89c723c */ /* 0x040fe20000001808 */
[----:B------:R-:W3:Y:S07]  /*c800*/  LDSM.16.MT88.4 R8, [R234+0x13800] ;  /* 0x01380000ea08783b */ /* 0x000eee0000004200 */
[C---:B-----5:R-:W-:Y:S01]  /*c810*/  HMMA.16816.F32 R152, R168.reuse, R148, R12 ;  /* 0x00000094a898723c */ /* 0x060fe2000000180c */
[----:B------:R-:W4:Y:S07]  /*c820*/  LDSM.16.MT88.4 R12, [R233+0x13800] ;  /* 0x01380000e90c783b */ /* 0x000f2e0000004200 */
[C---:B------:R-:W-:Y:S01]  /*c830*/  HMMA.16816.F32 R148, R168.reuse, R150, R16 ;  /* 0x00000096a894723c */ /* 0x040fe20000001810 */
[----:B------:R-:W5:Y:S07]  /*c840*/  LDSM.16.MT88.4 R16, [R232+0x13800] ;  /* 0x01380000e810783b */ /* 0x000f6e0000004200 */
[C---:B--2---:R-:W-:Y:S01]  /*c850*/  HMMA.16816.F32 R144, R168.reuse, R140, R20 ;  /* 0x0000008ca890723c */ /* 0x044fe20000001814 */
[----:B------:R-:W2:Y:S07]  /*c860*/  LDSM.16.MT88.4 R20, [R234+0x15800] ;  /* 0x01580000ea14783b */ /* 0x000eae0000004200 */
[C---:B------:R-:W-:Y:S01]  /*c870*/  HMMA.16816.F32 R140, R168.reuse, R142, R24 ;  /* 0x0000008ea88c723c */ /* 0x040fe20000001818 */
[----:B------:R-:W2:Y:S07]  /*c880*/  LDSM.16.MT88.4 R24, [R233+0x15800] ;  /* 0x01580000e918783b */ /* 0x000eae0000004200 */
[C---:B------:R-:W-:Y:S01]  /*c890*/  HMMA.16816.F32 R136, R168.reuse, R172, R28 ;  /* 0x000000aca888723c */ /* 0x040fe2000000181c */
[----:B------:R-:W2:Y:S07]  /*c8a0*/  LDSM.16.MT88.4 R28, [R232+0x15800] ;  /* 0x01580000e81c783b */ /* 0x000eae0000004200 */
        /* <DEDUP_REMOVED lines=12> */
[C---:B------:R-:W-:Y:S08]  /*c970*/  HMMA.16816.F32 R64, R168.reuse, R18, R64 ;  /* 0x00000012a840723c */ /* 0x040ff00000001840 */
[C---:B------:R-:W-:Y:S08]  /*c980*/  HMMA.16816.F32 R68, R168.reuse, R176, R68 ;  /* 0x000000b0a844723c */ /* 0x040ff00000001844 */
[C---:B------:R-:W-:Y:S08]  /*c990*/  HMMA.16816.F32 R72, R168.reuse, R178, R72 ;  /* 0x000000b2a848723c */ /* 0x040ff00000001848 */
[C---:B--2---:R-:W-:Y:S08]  /*c9a0*/  HMMA.16816.F32 R76, R168.reuse, R20, R76 ;  /* 0x00000014a84c723c */ /* 0x044ff0000000184c */
[C---:B------:R-:W-:Y:S08]  /*c9b0*/  HMMA.16816.F32 R80, R168.reuse, R22, R80 ;  /* 0x00000016a850723c */ /* 0x040ff00000001850 */
[C---:B------:R-:W-:Y:S08]  /*c9c0*/  HMMA.16816.F32 R84, R168.reuse, R24, R84 ;  /* 0x00000018a854723c */ /* 0x040ff00000001854 */
[C---:B------:R-:W-:Y:S08]  /*c9d0*/  HMMA.16816.F32 R88, R168.reuse, R26, R88 ;  /* 0x0000001aa858723c */ /* 0x040ff00000001858 */
[C---:B------:R-:W-:Y:S08]  /*c9e0*/  HMMA.16816.F32 R92, R168.reuse, R28, R92 ;  /* 0x0000001ca85c723c */ /* 0x040ff0000000185c */
[C---:B------:R-:W-:Y:S08]  /*c9f0*/  HMMA.16816.F32 R96, R168.reuse, R30, R96 ;  /* 0x0000001ea860723c */ /* 0x040ff00000001860 */
[C---:B------:R-:W-:Y:S08]  /*ca00*/  HMMA.16816.F32 R100, R168.reuse, R32, R100 ;  /* 0x00000020a864723c */ /* 0x040ff00000001864 */
[C---:B------:R-:W-:Y:S08]  /*ca10*/  HMMA.16816.F32 R104, R168.reuse, R34, R104 ;  /* 0x00000022a868723c */ /* 0x040ff00000001868 */
[C---:B-1----:R-:W-:Y:S08]  /*ca20*/  HMMA.16816.F32 R108, R168.reuse, R4, R108 ;  /* 0x00000004a86c723c */ /* 0x042ff0000000186c */
[C---:B------:R-:W-:Y:S08]  /*ca30*/  HMMA.16816.F32 R112, R168.reuse, R6, R112 ;  /* 0x00000006a870723c */ /* 0x040ff00000001870 */
[C---:B---3--:R-:W-:Y:S08]  /*ca40*/  HMMA.16816.F32 R116, R168.reuse, R8, R116 ;  /* 0x00000008a874723c */ /* 0x048ff00000001874 */
[C---:B------:R-:W-:Y:S08]  /*ca50*/  HMMA.16816.F32 R120, R168.reuse, R10, R120 ;  /* 0x0000000aa878723c */ /* 0x040ff00000001878 */
[C---:B----4-:R-:W-:Y:S08]  /*ca60*/  HMMA.16816.F32 R124, R168.reuse, R12, R124 ;  /* 0x0000000ca87c723c */ /* 0x050ff0000000187c */
[----:B------:R-:W-:Y:S01]  /*ca70*/  HMMA.16816.F32 R128, R168, R14, R128 ;  /* 0x0000000ea880723c */ /* 0x000fe20000001880 */
[----:B------:R-:W-:-:S07]  /*ca80*/  @P0 BRA `(.L_x_782) ;  /* 0xffffb73000000947 */ /* 0x000fce000383ffff */
.L_x_778:
[----:B------:R-:W2:Y:S01]  /*ca90*/  LDL.LU R2, [R1+0x4] ;  /* 0x0000040001027983 */ /* 0x000ea20000300800 */
[----:B------:R-:W-:Y:S01]  /*caa0*/  MOV R5, 0x3f800000 ;  /* 0x3f80000000057802 */ /* 0x000fe20000000f00 */
[----:B------:R-:W1:Y:S01]  /*cab0*/  S2UR UR6, SR_CTAID.Y ;  /* 0x00000000000679c3 */ /* 0x000e620000002600 */
[----:B------:R-:W-:Y:S01]  /*cac0*/  UISETP.NE.AND UP1, UPT, UR25, -0x1, UPT ;  /* 0xffffffff1900788c */ /* 0x000fe2000bf25270 */
[----:B------:R-:W3:Y:S01]  /*cad0*/  LDL.LU R4, [R1] ;  /* 0x0000000001047983 */ /* 0x000ee20000300800 */
[----:B------:R-:W-:Y:S01]  /*cae0*/  ULDC.64 UR4, c[0x0][0x1e8] ;  /* 0x00007a0000047ab9 */ /* 0x000fe20000000a00 */
[----:B------:R-:W-:Y:S04]  /*caf0*/  BSSY B0, `(.L_x_783) ;  /* 0x0000176000007945 */ /* 0x000fe80003800000 */
[----:B------:R-:W4:Y:S04]  /*cb00*/  S2UR UR10, SR_CTAID.Z ;  /* 0x00000000000a79c3 */ /* 0x000f280000002700 */
[----:B------:R-:W-:-:S04]  /*cb10*/  @UP1 UIMAD.WIDE.U32 UR8, UR25, UR4, URZ ;  /* 0x00000004190812a5 */ /* 0x000fc8000f8e003f */
[----:B------:R-:W-:-:S03]  /*cb20*/  @UP1 UIMAD UR7, UR25, UR5, UR9 ;  /* 0x00000005190712a4 */ /* 0x000fc6000f8e0209 */
[----:B------:R-:W-:Y:S02]  /*cb30*/  ULDC.64 UR4, c[0x0][0x1e0] ;  /* 0x0000780000047ab9 */ /* 0x000fe40000000a00 */
[----:B------:R-:W-:Y:S02]  /*cb40*/  ULDC UR9, c[0x0][0x214] ;  /* 0x0000850000097ab9 */ /* 0x000fe40000000800 */
[----:B-1----:R-:W-:Y:S02]  /*cb50*/  @!UP1 USHF.R.S32.HI UR12, URZ, 0x1f, UR6 ;  /* 0x0000001f3f0c9899 */ /* 0x002fe40008011406 */
[----:B------:R-:W-:Y:S02]  /*cb60*/  @!UP1 UIMAD.WIDE.U32 UR14, UR6, UR4, URZ ;  /* 0x00000004060e92a5 */ /* 0x000fe4000f8e003f */
[----:B------:R-:W-:-:S03]  /*cb70*/  @!UP1 UIMAD UR12, UR12, UR4, URZ ;  /* 0x000000040c0c92a4 */ /* 0x000fc6000f8e023f */
[----:B------:R-:W-:Y:S02]  /*cb80*/  ULDC.U8 UR4, c[0x0][0x328] ;  /* 0x0000ca0000047ab9 */ /* 0x000fe40000000000 */
[----:B------:R-:W-:Y:S02]  /*cb90*/  UISETP.NE.AND UP2, UPT, UR4, URZ, UPT ;  /* 0x0000003f0400728c */ /* 0x000fe4000bf45270 */
[----:B------:R-:W-:Y:S02]  /*cba0*/  @!UP1 UIMAD UR12, UR6, UR5, UR12 ;  /* 0x00000005060c92a4 */ /* 0x000fe4000f8e020c */
[----:B------:R-:W-:Y:S02]  /*cbb0*/  UISETP.NE.OR UP0, UPT, UR25, -0x1, !UP2 ;  /* 0xffffffff1900788c */ /* 0x000fe4000d705670 */
[----:B------:R-:W-:Y:S02]  /*cbc0*/  ULDC UR5, c[0x0][0x234] ;  /* 0x00008d0000057ab9 */ /* 0x000fe40000000800 */
[----:B------:R-:W-:-:S02]  /*cbd0*/  ULDC UR4, c[0x0][0x1c0] ;  /* 0x0000700000047ab9 */ /* 0x000fc40000000800 */
[----:B------:R-:W-:Y:S02]  /*cbe0*/  @!UP1 UIADD3 UR7, UR15, UR12, URZ ;  /* 0x0000000c0f079290 */ /* 0x000fe4000fffe03f */
[----:B----4-:R-:W-:Y:S02]  /*cbf0*/  @UP2 UMOV UR11, UR10 ;  /* 0x0000000a000b2c82 */ /* 0x010fe40008000000 */
[----:B------:R-:W-:Y:S02]  /*cc00*/  @!UP1 UMOV UR8, UR14 ;  /* 0x0000000e00089c82 */ /* 0x000fe40008000000 */
[----:B------:R-:W-:-:S04]  /*cc10*/  @!UP0 UIMAD UR25, UR6, UR9, URZ ;  /* 0x00000009061982a4 */ /* 0x000fc8000f8e023f */
[----:B------:R-:W-:-:S03]  /*cc20*/  @UP2 UIMAD UR5, UR11, UR5, UR25 ;  /* 0x000000050b0522a4 */ /* 0x000fc6000f8e0219 */
[----:B------:R-:W-:Y:S02]  /*cc30*/  @!UP2 UMOV UR11, UR10 ;  /* 0x0000000a000bac82 */ /* 0x000fe40008000000 */
[----:B------:R-:W-:-:S04]  /*cc40*/  @!UP2 UIMAD UR4, UR6, UR4, UR11 ;  /* 0x000000040604a2a4 */ /* 0x000fc8000f8e020b */
[----:B------:R-:W-:Y:S01]  /*cc50*/  @!UP2 UIMAD UR5, UR4, UR9, URZ ;  /* 0x000000090405a2a4 */ /* 0x000fe2000f8e023f */
[----:B--2---:R-:W1:Y:S04]  /*cc60*/  SHFL.BFLY PT, R9, R2, 0x2, 0x1f ;  /* 0x0c401f0002097f89 */ /* 0x004e6800000e0000 */
[----:B---3--:R-:W2:Y:S01]  /*cc70*/  SHFL.BFLY PT, R7, R4, 0x2, 0x1f ;  /* 0x0c401f0004077f89 */ /* 0x008ea200000e0000 */
[----:B-1----:R-:W-:Y:S02]  /*cc80*/  FADD.FTZ R9, R9, R2 ;  /* 0x0000000209097221 */ /* 0x002fe40000010000 */
[----:B--2---:R-:W-:-:S03]  /*cc90*/  FADD.FTZ R7, R7, R4 ;  /* 0x0000000407077221 */ /* 0x004fc60000010000 */
[----:B------:R-:W1:Y:S01]  /*cca0*/  SHFL.BFLY PT, R2, R9, 0x1, 0x1f ;  /* 0x0c201f0009027f89 */ /* 0x000e6200000e0000 */
[----:B------:R-:W-:-:S03]  /*ccb0*/  MOV R4, 0x3f800000 ;  /* 0x3f80000000047802 */ /* 0x000fc60000000f00 */
[----:B------:R-:W2:Y:S01]  /*ccc0*/  SHFL.BFLY PT, R0, R7, 0x1, 0x1f ;  /* 0x0c201f0007007f89 */ /* 0x000ea200000e0000 */
[----:B-1----:R-:W-:Y:S02]  /*ccd0*/  FADD.FTZ R2, R9, R2 ;  /* 0x0000000209027221 */ /* 0x002fe40000010000 */
[----:B--2---:R-:W-:-:S03]  /*cce0*/  FADD.FTZ R0, R7, R0 ;  /* 0x0000000007007221 */ /* 0x004fc60000010000 */
[----:B------:R-:W-:Y:S02]  /*ccf0*/  FSETP.NE.FTZ.AND P4, PT, R2, RZ, PT ;  /* 0x000000ff0200720b */ /* 0x000fe40003f95000 */
[----:B------:R-:W-:-:S11]  /*cd00*/  FSETP.NE.FTZ.AND P3, PT, R0, RZ, PT ;  /* 0x000000ff0000720b */ /* 0x000fd60003f75000 */
        /* <DEDUP_REMOVED lines=340> */
.L_x_784:
[----:B---34-:R-:W-:Y:S05]  /*e250*/  BSYNC B0 ;  /* 0x0000000000007941 */ /* 0x018fea0003800000 */
.L_x_783:
        /* <DEDUP_REMOVED lines=42> */
.L_x_786:
[----:B------:R-:W-:Y:S05]  /*e500*/  BSYNC B0 ;  /* 0x0000000000007941 */ /* 0x000fea0003800000 */
.L_x_785:
        /* <DEDUP_REMOVED lines=22> */
.L_x_788:
[----:B------:R-:W-:Y:S05]  /*e670*/  BSYNC B0 ;  /* 0x0000000000007941 */ /* 0x000fea0003800000 */
.L_x_787:
        /* <DEDUP_REMOVED lines=22> */
.L_x_790:
[----:B------:R-:W-:Y:S05]  /*e7e0*/  BSYNC B0 ;  /* 0x0000000000007941 */ /* 0x000fea0003800000 */
.L_x_789:
        /* <DEDUP_REMOVED lines=22> */
.L_x_791:
        /* <DEDUP_REMOVED lines=11> */
.L_x_8781:


//--------------------- .text._ZN5flash24flash_fwd_splitkv_kernelI23Flash_fwd_kernel_traitsILi256ELi64ELi64ELi4ELb0ELb0EN7cutlass6half_tE19Flash_kernel_traitsILi256ELi64ELi64ELi4ES3_EELb0ELb0ELb0ELb0ELb0ELb0ELb0ELb1EEEvNS_16Flash_fwd_paramsE --------------------------
	.section	.text._ZN5flash24flash_fwd_splitkv_kernelI23Flash_fwd_kernel_traitsILi256ELi64ELi64ELi4ELb0ELb0EN7cutlass6half_tE19Flash_kernel_traitsILi256ELi64ELi64ELi4ES3_EELb0ELb0ELb0ELb0ELb0ELb0ELb0ELb1EEEvNS_16Flash_fwd_paramsE,"ax",@progbits
	.sectioninfo	@"SHI_REGISTERS=255"
	.align	128
        .global         _ZN5flash24flash_fwd_splitkv_kernelI23Flash_fwd_kernel_traitsILi256ELi64ELi64ELi4ELb0ELb0EN7cutlass6half_tE19Flash_kernel_traitsILi256ELi64ELi64ELi4ES3_EELb0ELb0ELb0ELb0ELb0ELb0ELb0ELb1EEEvNS_16Flash_fwd_paramsE
        .type           _ZN5flash24flash_fwd_splitkv_kernelI23Flash_fwd_kernel_traitsILi256ELi64ELi64ELi4ELb0ELb0EN7cutlass6half_tE19Flash_kernel_traitsILi256ELi64ELi64ELi4ES3_EELb0ELb0ELb0ELb0ELb0ELb0ELb0ELb1EEEvNS_16Flash_fwd_paramsE,@function
        .size           _ZN5flash24flash_fwd_splitkv_kernelI23Flash_fwd_kernel_traitsILi256ELi64ELi64ELi4ELb0ELb0EN7cutlass6half_tE19Flash_kernel_traitsILi256ELi64ELi64ELi4ES3_EELb0ELb0ELb0ELb0ELb0ELb0ELb0ELb1EEEvNS_16Flash_fwd_paramsE,(.L_x_8731 - _ZN5flash24flash_fwd_splitkv_kernelI23Flash_fwd_kernel_traitsILi256ELi64ELi64ELi4ELb0ELb0EN7cutlass6half_tE19Flash_kernel_traitsILi256ELi64ELi64ELi4ES3_EELb0ELb0ELb0ELb0ELb0ELb0ELb0ELb1EEEvNS_16Flash_fwd_paramsE)
        .other          _ZN5flash24flash_fwd_splitkv_kernelI23Flash_fwd_kernel_traitsILi256ELi64ELi64ELi4ELb0ELb0EN7cutlass6half_tE19Flash_kernel_traitsILi256ELi64ELi64ELi4ES3_EELb0ELb0ELb0ELb0ELb0ELb0ELb0ELb1EEEvNS_16Flash_fwd_paramsE,@"STO_CUDA_ENTRY STV_DEFAULT"
_ZN5flash24flash_fwd_splitkv_kernelI23Flash_fwd_kernel_traitsILi256ELi64ELi64ELi4ELb0ELb0EN7cutlass6half_tE19Flash_kernel_traitsILi256ELi64ELi64ELi4ES3_EELb0ELb0ELb0ELb0ELb0ELb0ELb0ELb1EEEvNS_16Flash_fwd_paramsE:
.text._ZN5flash24flash_fwd_splitkv_kernelI23Flash_fwd_kernel_traitsILi256ELi64ELi64ELi4ELb0ELb0EN7cutlass6half_tE19Flash_kernel_traitsILi256ELi64ELi64ELi4ES3_EELb0ELb0ELb0ELb0ELb0ELb0ELb0ELb1EEEvNS_16Flash_fwd_paramsE:
[----:B------:R-:W-:Y:S02]  /*0000*/  MOV R1, c[0x0][0x28] ;  /* 0x00000a0000017a02 */ /* 0x000fe40000000f00 */
[----:B------:R-:W1:Y:S01]  /*0010*/  S2R R243, SR_CTAID.X ;  /* 0x0000000000f37919 */ /* 0x000e620000002500 */
[----:B------:R-:W-:Y:S01]  /*0020*/  ULDC.64 UR4, c[0x0][0x40] ;  /* 0x0000100000047ab9 */ /* 0x000fe20000000a00 */
[----:B------:R-:W-:Y:S01]  /*0030*/  BSSY B4, `(.L_x_792) ;  /* 0x0000008000047945 */ /* 0x000fe20003800000 */
[----:B------:R-:W-:Y:S01]  /*0040*/  UIADD3 UR4, UP0, UR4, 0x160, URZ ;  /* 0x0000016004047890 */ /* 0x000fe2000ff1e03f */
[----:B------:R-:W2:Y:S01]  /*0050*/  S2R R242, SR_CTAID.Y ;  /* 0x0000000000f27919 */ /* 0x000ea20000002600 */
[----:B------:R-:W-:Y:S02]  /*0060*/  IADD3 R1, R1, -0x8, RZ ;  /* 0xfffffff801017810 */ /* 0x000fe40007ffe0ff */
[----:B------:R-:W-:Y:S01]  /*0070*/  MOV R240, 0xb0 ;  /* 0x000000b000f07802 */ /* 0x000fe20000000f00 */
[----:B------:R-:W3:Y:S01]  /*0080*/  S2R R241, SR_CTAID.Z ;  /* 0x0000000000f17919 */ /* 0x000ee20000002700 */
[----:B------:R-:W-:-:S07]  /*0090*/  UIADD3.X UR5, URZ, UR5, URZ, UP0, !UPT ;  /* 0x000000053f057290 */ /* 0x000fce00087fe43f */
[----:B-123--:R-:W-:Y:S05]  /*00a0*/  CALL.REL.NOINC `($_ZN5flash24flash_fwd_splitkv_kernelI23Flash_fwd_kernel_traitsILi256ELi64ELi64ELi4ELb0ELb0EN7cutlass6half_tE19Flash_kernel_traitsILi256ELi64ELi64ELi4ES3_EELb0ELb0ELb0ELb0ELb0ELb0ELb0ELb1EEEvNS_16Flash_fwd_paramsE$_ZN5flash30compute_attn_1rowblock_splitkvI23Flash_fwd_kernel_traitsILi256ELi64ELi64ELi4ELb0ELb0EN7cutlass6half_tE19Flash_kernel_traitsILi256ELi64ELi64ELi4ES3_EELb0ELb0ELb0ELb0ELb0ELb0ELb0ELb1ENS_16Flash_fwd_paramsEEEvRKT8_iiiii) ;  /* 0x0000002000007944 */ /* 0x00efea0003c00000 */
[----:B------:R-:W-:Y:S05]  /*00b0*/  BSYNC B4 ;  /* 0x0000000000047941 */ /* 0x000fea0003800000 */
.L_x_792:
[----:B------:R-:W-:Y:S05]  /*00c0*/  EXIT ;  /* 0x000000000000794d */ /* 0x000fea0003800000 */
        .type           $_ZN5flash24flash_fwd_splitkv_kernelI23Flash_fwd_kernel_traitsILi256ELi64ELi64ELi4ELb0ELb0EN7cutlass6half_tE19Flash_kernel_traitsILi256ELi64ELi64ELi4ES3_EELb0ELb0ELb0ELb0ELb0ELb0ELb0ELb1EEEvNS_16Flash_fwd_paramsE$_ZN5flash30compute_attn_1rowblock_splitkvI23Flash_fwd_kernel_traitsILi256ELi64ELi64ELi4ELb0ELb0EN7cutlass6half_tE19Flash_kernel_traitsILi256ELi64ELi64ELi4ES3_EELb0ELb0ELb0ELb0ELb0ELb0ELb0ELb1ENS_16Flash_fwd_paramsEEEvRKT8_iiiii,@function
        .size           $_ZN5flash24flash_fwd_splitkv_kernelI23Flash_fwd_kernel_traitsILi256ELi64ELi64ELi4ELb0ELb0EN7cutlass6half_tE19Flash_kernel_traitsILi256ELi64ELi64ELi4ES3_EELb0ELb0ELb0ELb0ELb0ELb0ELb0ELb1EEEvNS_16Flash_fwd_paramsE$_ZN5flash30compute_attn_1rowblock_splitkvI23Flash_fwd_kernel_traitsILi256ELi64ELi64ELi4ELb0ELb0EN7cutlass6half_tE19Flash_kernel_traitsILi256ELi64ELi64ELi4ES3_EELb0ELb0ELb0ELb0ELb0ELb0ELb0ELb1ENS_16Flash_fwd_paramsEEEvRKT8_iiiii,($__internal_14_$__cuda_sm70_shflsync_bfly_p - $_ZN5flash24flash_fwd_splitkv_kernelI23Flash_fwd_kernel_traitsILi256ELi64ELi64ELi4ELb0ELb0EN7cutlass6half_tE19Flash_kernel_traitsILi256ELi64ELi64ELi4ES3_EELb0ELb0ELb0ELb0ELb0ELb0ELb0ELb1EEEvNS_16Flash_fwd_paramsE$_ZN5flash30compute_attn_1rowblock_splitkvI23Flash_fwd_kernel_traitsILi256ELi64ELi64ELi4ELb0ELb0EN7cutlass6half_tE19Flash_kernel_traitsILi256ELi64ELi64ELi4ES3_EELb0ELb0ELb0ELb0ELb0ELb0ELb0ELb1ENS_16Flash_fwd_paramsEEEvRKT8_iiiii)
$_ZN5flash24flash_fwd_splitkv_kernelI23Flash_fwd_kernel_traitsILi256ELi64ELi64ELi4ELb0ELb0EN7cutlass6half_tE19Flash_kernel_traitsILi256ELi64ELi64ELi4ES3_EELb0ELb0ELb0ELb0ELb0ELb0ELb0ELb1EEEvNS_16Flash_fwd_paramsE$_ZN5flash30compute_attn_1rowblock_splitkvI23Flash_fwd_kernel_traitsILi256ELi64ELi64ELi4ELb0ELb0EN7cutlass6half_tE19Flash_kernel_traitsILi256ELi64ELi64ELi4ES3_EELb0ELb0ELb0ELb0ELb0ELb0ELb0ELb1ENS_16Flash_fwd_paramsEEEvRKT8_iiiii:
[----:B------:R-:W-:Y:S01]  /*00d0*/  IMAD.U32 R20, RZ, RZ, UR4 ;  /* 0x00000004ff147e24 */ /* 0x000fe2000f8e00ff */
[----:B------:R-:W-:Y:S01]  /*00e0*/  ULDC.64 UR6, c[0x0][0x118] ;  /* 0x0000460000067ab9 */ /* 0x000fe20000000a00 */
[----:B------:R-:W-:-:S05]  /*00f0*/  IMAD.U32 R21, RZ, RZ, UR5 ;  /* 0x00000005ff157e24 */ /* 0x000fca000f8e00ff */
[----:B------:R-:W2:Y:S04]  /*0100*/  LD.E.64 R2, [R20.64+0xe0] ;  /* 0x0000e00614027980 */ /* 0x000ea8000c101b00 */
[----:B------:R-:W3:Y:S01]  /*0110*/  LD.E.64 R4, [R20.64+0xe8] ;  /* 0x0000e80614047980 */ /* 0x000ee2000c101b00 */
[----:B------:R-:W-:Y:S02]  /*0120*/  MOV R246, 0xffffffff ;  /* 0xffffffff00f67802 */ /* 0x000fe40000000f00 */
[----:B--2---:R-:W-:-:S04]  /*0130*/  ISETP.NE.U32.AND P1, PT, R2, RZ, PT ;  /* 0x000000ff0200720c */ /* 0x004fc80003f25070 */
[----:B------:R-:W-:Y:S01]  /*0140*/  ISETP.NE.AND.EX P1, PT, R3, RZ, PT, P1 ;  /* 0x000000ff0300720c */ /* 0x000fe20003f25310 */
[----:B------:R-:W-:-:S12]  /*0150*/  IMAD.WIDE R2, R242, 0x4, R2 ;  /* 0x00000004f2027825 */ /* 0x000fd800078e0202 */
[----:B------:R1:W5:Y:S01]  /*0160*/  @P1 LD.E R246, [R2.64] ;  /* 0x0000000602f61980 */ /* 0x000362000c101900 */
[----:B---3--:R-:W-:Y:S01]  /*0170*/  ISETP.NE.U32.AND P0, PT, R4, RZ, PT ;  /* 0x000000ff0400720c */ /* 0x008fe20003f05070 */
[----:B------:R-:W-:Y:S01]  /*0180*/  BSSY B0, `(.L_x_793) ;  /* 0x000000a000007945 */ /* 0x000fe20003800000 */
[----:B------:R-:W-:Y:S01]  /*0190*/  IMAD.MOV.U32 R12, RZ, RZ, -0x1 ;  /* 0xffffffffff0c7424 */ /* 0x000fe200078e00ff */
[----:B------:R-:W2:Y:S01]  /*01a0*/  S2R R55, SR_TID.X ;  /* 0x0000000000377919 */ /* 0x000ea20000002100 */
[----:B------:R-:W-:Y:S01]  /*01b0*/  ISETP.NE.AND.EX P0, PT, R5, RZ, PT, P0 ;  /* 0x000000ff0500720c */ /* 0x000fe20003f05300 */
[----:B------:R-:W-:-:S12]  /*01c0*/  IMAD.WIDE R4, R242, 0x4, R4 ;  /* 0x00000004f2047825 */ /* 0x000fd800078e0204 */
[----:B------:R-:W-:Y:S05]  /*01d0*/  @!P0 BRA `(.L_x_794) ;  /* 0x0000004000008947 */ /* 0x000fea0003800000 */
[----:B------:R-:W3:Y:S02]  /*01e0*/  LD.E.U8 R0, [R20.64+0x1b2] ;  /* 0x0001b20614007980 */ /* 0x000ee4000c101100 */
[----:B---3--:R-:W-:-:S13]  /*01f0*/  ISETP.NE.AND P2, PT, R0, RZ, PT ;  /* 0x000000ff0000720c */ /* 0x008fda0003f45270 */
[----:B------:R-:W-:Y:S05]  /*0200*/  @!P2 BRA `(.L_x_794) ;  /* 0x000000100000a947 */ /* 0x000fea0003800000 */
[----:B------:R3:W5:Y:S02]  /*0210*/  LD.E R12, [R4.64] ;  /* 0x00000006040c7980 */ /* 0x000764000c101900 */
.L_x_794:
[----:B------:R-:W-:Y:S05]  /*0220*/  BSYNC B0 ;  /* 0x0000000000007941 */ /* 0x000fea0003800000 */
.L_x_793:
[----:B------:R-:W4:Y:S04]  /*0230*/  LD.E.64 R18, [R20.64+0xf0] ;  /* 0x0000f00614127980 */ /* 0x000f28000c101b00 */
[----:B-1-3--:R-:W3:Y:S01]  /*0240*/  @P1 LD.E R3, [R2.64+0x4] ;  /* 0x0000040602031980 */ /* 0x00aee2000c101900 */
[----:B------:R-:W-:Y:S01]  /*0250*/  IMAD.MOV.U32 R11, RZ, RZ, RZ ;  /* 0x000000ffff0b7224 */ /* 0x000fe200078e00ff */
[----:B----4-:R-:W-:-:S04]  /*0260*/  ISETP.NE.U32.AND P4, PT, R18, RZ, PT ;  /* 0x000000ff1200720c */ /* 0x010fc80003f85070 */
[----:B------:R-:W-:Y:S01]  /*0270*/  ISETP.NE.AND.EX P4, PT, R19, RZ, PT, P4 ;  /* 0x000000ff1300720c */ /* 0x000fe20003f85340 */
[----:B------:R-:W-:Y:S01]  /*0280*/  IMAD.WIDE R18, R242, 0x4, R18 ;  /* 0x00000004f2127825 */ /* 0x000fe200078e0212 */
[----:B---3-5:R-:W-:-:S06]  /*0290*/  @P1 IADD3 R244, -R246, R3, RZ ;  /* 0x00000003f6f41210 */ /* 0x028fcc0007ffe1ff */
[----:B------:R1:W5:Y:S05]  /*02a0*/  @!P1 LD.E R244, [R20.64+0xb4] ;  /* 0x0000b40614f49980 */ /* 0x00036a000c101900 */
[----:B------:R1:W5:Y:S01]  /*02b0*/  @P4 LD.E R11, [R18.64] ;  /* 0x00000006120b4980 */ /* 0x000362000c101900 */
[----:B------:R-:W-:Y:S01]  /*02c0*/  BSSY B0, `(.L_x_795) ;  /* 0x0000009000007945 */ /* 0x000fe20003800000 */
[----:B------:R-:W-:Y:S05]  /*02d0*/  @!P0 BRA `(.L_x_796) ;  /* 0x0000006000008947 */ /* 0x000fea0003800000 */
[----:B------:R-:W3:Y:S02]  /*02e0*/  LD.E.U8 R0, [R20.64+0x1b2] ;  /* 0x0001b20614007980 */ /* 0x000ee4000c101100 */
[----:B---3--:R-:W-:-:S13]  /*02f0*/  ISETP.NE.AND P0, PT, R0, RZ, PT ;  /* 0x000000ff0000720c */ /* 0x008fda0003f05270 */
[----:B------:R-:W3:Y:S02]  /*0300*/  @P0 LD.E R3, [R4.64+0x4] ;  /* 0x0000040604030980 */ /* 0x000ee4000c101900 */
[----:B---3--:R-:W-:-:S06]  /*0310*/  @P0 IADD3 R96, R3, -R12, RZ ;  /* 0x8000000c03600210 */ /* 0x008fcc0007ffe0ff */
[----:B------:R3:W5:Y:S01]  /*0320*/  @!P0 LD.E R96, [R4.64] ;  /* 0x0000000604608980 */ /* 0x000762000c101900 */
[----:B------:R-:W-:Y:S05]  /*0330*/  BRA `(.L_x_797) ;  /* 0x0000001000007947 */ /* 0x000fea0003800000 */
.L_x_796:
[----:B------:R3:W5:Y:S02]  /*0340*/  LD.E R96, [R20.64+0xb8] ;  /* 0x0000b80614607980 */ /* 0x000764000c101900 */
.L_x_797:
[----:B------:R-:W-:Y:S05]  /*0350*/  BSYNC B0 ;  /* 0x0000000000007941 */ /* 0x000fea0003800000 */
.L_x_795:
[----:B------:R-:W4:Y:S01]  /*0360*/  LD.E.64 R2, [R20.64+0xf8] ;  /* 0x0000f80614027980 */ /* 0x000f22000c101b00 */
[----:B------:R-:W-:Y:S01]  /*0370*/  BSSY B1, `(.L_x_798) ;  /* 0x0000012000017945 */ /* 0x000fe20003800000 */
[----:B-----5:R-:W-:Y:S01]  /*0380*/  IMAD.IADD R96, R96, 0x1, -R11 ;  /* 0x0000000160607824 */ /* 0x020fe200078e0a0b */
[----:B----4-:R-:W-:-:S04]  /*0390*/  ISETP.NE.U32.AND P0, PT, R2, RZ, PT ;  /* 0x000000ff0200720c */ /* 0x010fc80003f05070 */
[----:B------:R-:W-:-:S13]  /*03a0*/  ISETP.NE.AND.EX P0, PT, R3, RZ, PT, P0 ;  /* 0x000000ff0300720c */ /* 0x000fda0003f05300 */
[----:B------:R-:W-:Y:S05]  /*03b0*/  @!P0 BRA `(.L_x_799) ;  /* 0x0000004000008947 */ /* 0x000fea0003800000 */
[----:B------:R-:W-:-:S05]  /*03c0*/  IMAD.WIDE R2, R242, 0x4, R2 ;  /* 0x00000004f2027825 */ /* 0x000fca00078e0202 */
[----:B------:R-:W4:Y:S02]  /*03d0*/  LD.E R64, [R2.64] ;  /* 0x0000000602407980 */ /* 0x000f24000c101900 */
[----:B----4-:R-:W-:Y:S01]  /*03e0*/  IADD3 R64, R64, -R11, RZ ;  /* 0x8000000b40407210 */ /* 0x010fe20007ffe0ff */
[----:B------:R-:W-:Y:S05]  /*03f0*/  BRA `(.L_x_800) ;  /* 0x0000009000007947 */ /* 0x000fea0003800000 */
.L_x_799:
[----:B------:R-:W4:Y:S01]  /*0400*/  LD.E.64 R2, [R20.64+0x108] ;  /* 0x0001080614027980 */ /* 0x000f22000c101b00 */
[----:B------:R-:W-:Y:S01]  /*0410*/  BSSY B0, `(.L_x_801) ;  /* 0x0000006000007945 */ /* 0x000fe20003800000 */
[----:B----4-:R-:W-:-:S04]  /*0420*/  ISETP.NE.U32.AND P0, PT, R2, RZ, PT ;  /* 0x000000ff0200720c */ /* 0x010fc80003f05070 */
[----:B------:R-:W-:Y:S01]  /*0430*/  ISETP.NE.AND.EX P0, PT, R3, RZ, PT, P0 ;  /* 0x000000ff0300720c */ /* 0x000fe20003f05300 */
[----:B------:R-:W-:-:S12]  /*0440*/  IMAD.MOV.U32 R3, RZ, RZ, RZ ;  /* 0x000000ffff037224 */ /* 0x000fd800078e00ff */
[----:B------:R-:W-:Y:S05]  /*0450*/  @!P0 BRA `(.L_x_802) ;  /* 0x0000001000008947 */ /* 0x000fea0003800000 */
[----:B------:R4:W5:Y:S02]  /*0460*/  LD.E R3, [R20.64+0xbc] ;  /* 0x0000bc0614037980 */ /* 0x000964000c101900 */
.L_x_802:
[----:B------:R-:W-:Y:S05]  /*0470*/  BSYNC B0 ;  /* 0x0000000000007941 */ /* 0x000fea0003800000 */
.L_x_801:
[----:B-----5:R-:W-:Y:S02]  /*0480*/  IADD3 R64, R96, R3, RZ ;  /* 0x0000000360407210 */ /* 0x020fe40007ffe0ff */
.L_x_800:
[----:B------:R-:W-:Y:S05]  /*0490*/  BSYNC B1 ;  /* 0x0000000000017941 */ /* 0x000fea0003800000 */
.L_x_798:
[----:B------:R-:W-:Y:S01]  /*04a0*/  IMAD.SHL.U32 R169, R243, 0x40, RZ ;  /* 0x00000040f3a97824 */ /* 0x000fe200078e00ff */
[----:B------:R-:W-:Y:S01]  /*04b0*/  MOV R2, R240 ;  /* 0x000000f000027202 */ /* 0x000fe20000000f00 */
[----:B------:R-:W-:-:S03]  /*04c0*/  IMAD.MOV.U32 R3, RZ, RZ, 0x0 ;  /* 0x00000000ff037424 */ /* 0x000fc600078e00ff */
[----:B------:R-:W-:-:S13]  /*04d0*/  ISETP.GT.AND P0, PT, R244, R169, PT ;  /* 0x000000a9f400720c */ /* 0x000fda0003f04270 */
[----:B------:R-:W-:Y:S05]  /*04e0*/  @!P0 RET.REL.NODEC R2 `(_ZN5flash24flash_fwd_splitkv_kernelI23Flash_fwd_kernel_traitsILi256ELi64ELi64ELi4ELb0ELb0EN7cutlass6half_tE19Flash_kernel_traitsILi256ELi64ELi64ELi4ES3_EELb0ELb0ELb0ELb0ELb0ELb0ELb0ELb1EEEvNS_16Flash_fwd_paramsE) ;  /* 0xfffffb1002008950 */ /* 0x000fea0003c3ffff */
[----:B---3--:R-:W3:Y:S01]  /*04f0*/  LD.E R5, [R20.64+0xb8] ;  /* 0x0000b80614057980 */ /* 0x008ee2000c101900 */
[----:B------:R-:W-:-:S04]  /*0500*/  IADD3 R3, R64, 0x3f, RZ ;  /* 0x0000003f40037810 */ /* 0x000fc80007ffe0ff */
[----:B------:R-:W-:-:S04]  /*0510*/  SHF.R.S32.HI R0, RZ, 0x1f, R3 ;  /* 0x0000001fff007819 */ /* 0x000fc80000011403 */
[----:B------:R-:W-:-:S04]  /*0520*/  LEA.HI R0, R0, R3, RZ, 0x6 ;  /* 0x0000000300007211 */ /* 0x000fc800078f30ff */
[----:B------:R-:W-:Y:S02]  /*0530*/  SHF.R.S32.HI R0, RZ, 0x6, R0 ;  /* 0x00000006ff007819 */ /* 0x000fe40000011400 */
[----:B---3--:R-:W-:-:S04]  /*0540*/  IADD3 R5, R5, 0x3f, RZ ;  /* 0x0000003f05057810 */ /* 0x008fc80007ffe0ff */
[----:B------:R-:W-:-:S04]  /*0550*/  SHF.R.S32.HI R2, RZ, 0x1f, R5 ;  /* 0x0000001fff027819 */ /* 0x000fc80000011405 */
[----:B------:R-:W-:-:S04]  /*0560*/  LEA.HI R2, R2, R5, RZ, 0x6 ;  /* 0x0000000502027211 */ /* 0x000fc800078f30ff */
[----:B------:R-:W-:-:S04]  /*0570*/  SHF.R.S32.HI R165, RZ, 0x6, R2 ;  /* 0x00000006ffa57819 */ /* 0x000fc80000011402 */
[----:B------:R-:W-:-:S04]  /*0580*/  IMNMX R165, R165, R0, PT ;  /* 0x00000000a5a57217 */ /* 0x000fc80003800200 */
[----:B------:R-:W-:-:S13]  /*0590*/  ISETP.GT.AND P0, PT, R165, RZ, PT ;  /* 0x000000ffa500720c */ /* 0x000fda0003f04270 */
[----:B------:R-:W-:Y:S05]  /*05a0*/  @P0 BRA `(.L_x_803) ;  /* 0x0000098000000947 */ /* 0x000fea0003800000 */
[----:B------:R-:W-:Y:S01]  /*05b0*/  ISETP.NE.AND P0, PT, R246, -0x1, PT ;  /* 0xfffffffff600780c */ /* 0x000fe20003f05270 */
[----:B------:R-:W3:Y:S04]  /*05c0*/  LD.E.64 R4, [R20.64+0x88] ;  /* 0x0000880614047980 */ /* 0x000ee8000c101b00 */
[----:B----4-:R1:W4:Y:S04]  /*05d0*/  LD.E.64 R16, [R20.64+0x90] ;  /* 0x0000900614107980 */ /* 0x010328000c101b00 */
[----:B--2---:R1:W2:Y:S04]  /*05e0*/  LD.E R12, [R20.64+0x60] ;  /* 0x00006006140c7980 */ /* 0x0042a8000c101900 */
[----:B------:R-:W2:Y:S04]  /*05f0*/  @!P0 LD.E.64 R22, [R20.64+0x80] ;  /* 0x0000800614168980 */ /* 0x000ea8000c101b00 */
[----:B------:R1:W4:Y:S01]  /*0600*/  LD.E R8, [R20.64+0xb4] ;  /* 0x0000b40614087980 */ /* 0x000322000c101900 */
[----:B------:R-:W-:-:S03]  /*0610*/  SHF.R.S32.HI R10, RZ, 0x1f, R55 ;  /* 0x0000001fff0a7819 */ /* 0x000fc60000011437 */
[----:B------:R1:W5:Y:S01]  /*0620*/  LD.E R0, [R20.64+0xc0] ;  /* 0x0000c00614007980 */ /* 0x000362000c101900 */
[----:B------:R-:W-:-:S03]  /*0630*/  LEA.HI R9, R10, R55, RZ, 0x3 ;  /* 0x000000370a097211 */ /* 0x000fc600078f18ff */
[----:B------:R1:W5:Y:S01]  /*0640*/  LD.E.64 R2, [R20.64+0x70] ;  /* 0x0000700614027980 */ /* 0x000362000c101b00 */
[----:B------:R-:W-:Y:S02]  /*0650*/  LOP3.LUT R10, R9, 0xfffffff8, RZ, 0xc0, !PT ;  /* 0xfffffff8090a7812 */ /* 0x000fe400078ec0ff */
[----:B------:R-:W-:Y:S01]  /*0660*/  @!P0 SHF.R.S32.HI R14, RZ, 0x1f, R242 ;  /* 0x0000001fff0e8819 */ /* 0x000fe200000114f2 */
[----:B------:R1:W5:Y:S02]  /*0670*/  LD.E.64 R6, [R20.64+0xa0] ;  /* 0x0000a00614067980 */ /* 0x000364000c101b00 */
[----:B------:R-:W-:-:S04]  /*0680*/  IMAD.IADD R55, R55, 0x1, -R10 ;  /* 0x0000000137377824 */ /* 0x000fc800078e0a0a */
[----:B------:R-:W-:Y:S01]  /*0690*/  IMAD.SHL.U32 R10, R55, 0x8, RZ ;  /* 0x00000008370a7824 */ /* 0x000fe200078e00ff */
[----:B------:R-:W-:Y:S01]  /*06a0*/  SHF.R.S32.HI R9, RZ, 0x3, R9 ;  /* 0x00000003ff097819 */ /* 0x000fe20000011409 */
[----:B------:R-:W-:Y:S01]  /*06b0*/  IMAD.IADD R244, R244, 0x1, -R169 ;  /* 0x00000001f4f47824 */ /* 0x000fe200078e0aa9 */
[----:B------:R-:W-:Y:S02]  /*06c0*/  BSSY B0, `(.L_x_804) ;  /* 0x000002c000007945 */ /* 0x000fe40003800000 */
[C---:B------:R-:W-:Y:S02]  /*06d0*/  IADD3 R27, R10.reuse, 0x40, RZ ;  /* 0x000000400a1b7810 */ /* 0x040fe40007ffe0ff */
[----:B------:R-:W-:Y:S01]  /*06e0*/  IADD3 R25, R10, 0x80, RZ ;  /* 0x000000800a197810 */ /* 0x000fe20007ffe0ff */
[-C--:B---3--:R-:W-:Y:S02]  /*06f0*/  @P0 IMAD R15, R5, R246.reuse, RZ ;  /* 0x000000f6050f0224 */ /* 0x088fe400078e02ff */
[----:B-1----:R-:W-:-:S04]  /*0700*/  @P0 IMAD.WIDE.U32 R18, R4, R246, RZ ;  /* 0x000000f604120225 */ /* 0x002fc800078e00ff */
[-C--:B--2---:R-:W-:Y:S02]  /*0710*/  @!P0 IMAD R11, R23, R242.reuse, RZ ;  /* 0x000000f2170b8224 */ /* 0x084fe400078e02ff */
[----:B------:R-:W-:-:S04]  /*0720*/  @!P0 IMAD.WIDE.U32 R20, R22, R242, RZ ;  /* 0x000000f216148225 */ /* 0x000fc800078e00ff */
[----:B------:R-:W-:Y:S01]  /*0730*/  @!P0 IMAD R14, R22, R14, R11 ;  /* 0x0000000e160e8224 */ /* 0x000fe200078e020b */
[--C-:B------:R-:W-:Y:S02]  /*0740*/  SHF.R.S32.HI R11, RZ, 0x1f, R10.reuse ;  /* 0x0000001fff0b7819 */ /* 0x100fe4000001140a */
[----:B------:R-:W-:Y:S01]  /*0750*/  @P0 IADD3 R15, R19, R15, RZ ;  /* 0x0000000f130f0210 */ /* 0x000fe20007ffe0ff */
[----:B------:R-:W-:Y:S01]  /*0760*/  IMAD R13, R5, R169, RZ ;  /* 0x000000a9050d7224 */ /* 0x000fe200078e02ff */
[----:B------:R-:W-:Y:S01]  /*0770*/  SHF.R.S32.HI R19, RZ, 0x1f, R169 ;  /* 0x0000001fff137819 */ /* 0x000fe200000114a9 */
[----:B------:R-:W-:-:S04]  /*0780*/  IMAD.WIDE.U32 R22, R169, R4, R10 ;  /* 0x00000004a9167225 */ /* 0x000fc800078e000a */
[----:B------:R-:W-:Y:S01]  /*0790*/  @!P0 IMAD.MOV.U32 R18, RZ, RZ, R20 ;  /* 0x000000ffff128224 */ /* 0x000fe200078e0014 */
[----:B------:R-:W-:Y:S01]  /*07a0*/  @!P0 IADD3 R15, R21, R14, RZ ;  /* 0x0000000e150f8210 */ /* 0x000fe20007ffe0ff */
[----:B------:R-:W-:-:S03]  /*07b0*/  IMAD R20, R4, R19, R13 ;  /* 0x0000001304147224 */ /* 0x000fc600078e020d */
[----:B------:R-:W-:-:S04]  /*07c0*/  IADD3 R18, P0, R18, R22, RZ ;  /* 0x0000001612127210 */ /* 0x000fc80007f1e0ff */
[----:B------:R-:W-:Y:S02]  /*07d0*/  IADD3.X R19, R15, R23, R20, P0, !PT ;  /* 0x000000170f137210 */ /* 0x000fe400007fe414 */
[----:B------:R-:W-:Y:S01]  /*07e0*/  ISETP.GE.AND P0, PT, R9, R244, PT ;  /* 0x000000f40900720c */ /* 0x000fe20003f06270 */
[----:B----4-:R-:W-:Y:S01]  /*07f0*/  IMAD R31, R17, R241, RZ ;  /* 0x000000f1111f7224 */ /* 0x010fe200078e02ff */
[--C-:B------:R-:W-:Y:S01]  /*0800*/  SHF.R.S32.HI R14, RZ, 0x1f, R241.reuse ;  /* 0x0000001fff0e7819 */ /* 0x100fe200000114f1 */
[----:B------:R-:W-:Y:S02]  /*0810*/  IMAD R242, R242, R12, R241 ;  /* 0x0000000cf2f27224 */ /* 0x000fe400078e02f1 */
[----:B------:R-:W-:-:S04]  /*0820*/  IMAD.WIDE.U32 R12, R241, R16, R18 ;  /* 0x00000010f10c7225 */ /* 0x000fc800078e0012 */
[----:B------:R-:W-:Y:S01]  /*0830*/  IMAD R31, R16, R14, R31 ;  /* 0x0000000e101f7224 */ /* 0x000fe200078e021f */
[----:B------:R-:W-:Y:S01]  /*0840*/  SHF.R.S32.HI R15, RZ, 0x1f, R9 ;  /* 0x0000001fff0f7819 */ /* 0x000fe20000011409 */
[----:B------:R-:W-:Y:S01]  /*0850*/  IMAD R8, R8, R242, R169 ;  /* 0x000000f208087224 */ /* 0x000fe200078e02a9 */
[----:B------:R-:W-:Y:S02]  /*0860*/  IADD3 R23, R10, 0xc0, RZ ;  /* 0x000000c00a177810 */ /* 0x000fe40007ffe0ff */
[----:B------:R-:W-:Y:S01]  /*0870*/  IADD3 R31, R13, R31, RZ ;  /* 0x0000001f0d1f7210 */ /* 0x000fe20007ffe0ff */
[----:B------:R-:W-:Y:S05]  /*0880*/  @P0 BRA `(.L_x_805) ;  /* 0x000000f000000947 */ /* 0x000fea0003800000 */
[----:B------:R-:W-:Y:S01]  /*0890*/  IMAD R14, R5, R9, RZ ;  /* 0x00000009050e7224 */ /* 0x000fe200078e02ff */
[-C--:B-----5:R-:W-:Y:S01]  /*08a0*/  ISETP.GE.AND P4, PT, R10, R0.reuse, PT ;  /* 0x000000000a00720c */ /* 0x0a0fe20003f86270 */
[----:B------:R-:W-:Y:S01]  /*08b0*/  IMAD.MOV.U32 R30, RZ, RZ, R12 ;  /* 0x000000ffff1e7224 */ /* 0x000fe200078e000c */
[-C--:B------:R-:W-:Y:S01]  /*08c0*/  ISETP.GE.AND P3, PT, R27, R0.reuse, PT ;  /* 0x000000001b00720c */ /* 0x080fe20003f66270 */
[C---:B------:R-:W-:Y:S01]  /*08d0*/  IMAD R14, R4.reuse, R15, R14 ;  /* 0x0000000f040e7224 */ /* 0x040fe200078e020e */
[-C--:B------:R-:W-:Y:S01]  /*08e0*/  ISETP.GE.AND P2, PT, R25, R0.reuse, PT ;  /* 0x000000001900720c */ /* 0x080fe20003f46270 */
[----:B------:R-:W-:Y:S01]  /*08f0*/  IMAD.WIDE.U32 R16, R4, R9, R30 ;  /* 0x0000000904107225 */ /* 0x000fe200078e001e */
[----:B------:R-:W-:-:S03]  /*0900*/  ISETP.GE.AND P1, PT, R23, R0, PT ;  /* 0x000000001700720c */ /* 0x000fc60003f26270 */
[----:B------:R-:W-:Y:S01]  /*0910*/  IMAD.IADD R17, R17, 0x1, R14 ;  /* 0x0000000111117824 */ /* 0x000fe200078e020e */
[----:B------:R-:W-:-:S04]  /*0920*/  LEA R18, P0, R16, R2, 0x1 ;  /* 0x0000000210127211 */ /* 0x000fc800078008ff */
[----:B------:R-:W-:-:S05]  /*0930*/  LEA.HI.X R19, R16, R3, R17, 0x1, P0 ;  /* 0x0000000310137211 */ /* 0x000fca00000f0c11 */
[----:B------:R1:W-:Y:S04]  /*0940*/  @!P4 ST.E.128 [R18.64], RZ ;  /* 0x000000ff1200c985 */ /* 0x0003e8000c101d06 */
[----:B------:R1:W-:Y:S04]  /*0950*/  @!P3 ST.E.128 [R18.64+0x80], RZ ;  /* 0x000080ff1200b985 */ /* 0x0003e8000c101d06 */
[----:B------:R1:W-:Y:S04]  /*0960*/  @!P2 ST.E.128 [R18.64+0x100], RZ ;  /* 0x000100ff1200a985 */ /* 0x0003e8000c101d06 */
[----:B------:R1:W-:Y:S02]  /*0970*/  @!P1 ST.E.128 [R18.64+0x180], RZ ;  /* 0x000180ff12009985 */ /* 0x0003e4000c101d06 */
.L_x_805:
[----:B------:R-:W-:Y:S05]  /*0980*/  BSYNC B0 ;  /* 0x0000000000007941 */ /* 0x000fea0003800000 */
.L_x_804:
[----:B------:R-:W-:Y:S01]  /*0990*/  IADD3 R21, R9, 0x10, RZ ;  /* 0x0000001009157810 */ /* 0x000fe20007ffe0ff */
[----:B------:R-:W-:Y:S03]  /*09a0*/  BSSY B0, `(.L_x_806) ;  /* 0x0000015000007945 */ /* 0x000fe60003800000 */
[----:B------:R-:W-:-:S13]  /*09b0*/  ISETP.GE.AND P0, PT, R21, R244, PT ;  /* 0x000000f41500720c */ /* 0x000fda0003f06270 */
[----:B------:R-:W-:Y:S05]  /*09c0*/  @P0 BRA `(.L_x_807) ;  /* 0x0000012000000947 */ /* 0x000fea0003800000 */
[----:B-1----:R-:W-:Y:S01]  /*09d0*/  IADD3 R19, P0, R9, 0x10, RZ ;  /* 0x0000001009137810 */ /* 0x002fe20007f1e0ff */
[----:B------:R-:W-:Y:S01]  /*09e0*/  IMAD.MOV.U32 R28, RZ, RZ, R12 ;  /* 0x000000ffff1c7224 */ /* 0x000fe200078e000c */
[-C--:B-----5:R-:W-:Y:S01]  /*09f0*/  ISETP.GE.AND P3, PT, R10, R0.reuse, PT ;  /* 0x000000000a00720c */ /* 0x0a0fe20003f66270 */
[----:B------:R-:W-:Y:S01]  /*0a00*/  IMAD.MOV.U32 R29, RZ, RZ, R31 ;  /* 0x000000ffff1d7224 */ /* 0x000fe200078e001f */
[-C--:B------:R-:W-:Y:S01]  /*0a10*/  ISETP.GE.AND P2, PT, R27, R0.reuse, PT ;  /* 0x000000001b00720c */ /* 0x080fe20003f46270 */
[----:B------:R-:W-:Y:S01]  /*0a20*/  IMAD.X R17, RZ, RZ, R15, P0 ;  /* 0x000000ffff117224 */ /* 0x000fe200000e060f */
[-C--:B------:R-:W-:Y:S01]  /*0a30*/  ISETP.GE.AND P1, PT, R25, R0.reuse, PT ;  /* 0x000000001900720c */ /* 0x080fe20003f26270 */
[----:B------:R-:W-:Y:S01]  /*0a40*/  IMAD.WIDE.U32 R28, R4, R19, R28 ;  /* 0x00000013041c7225 */ /* 0x000fe200078e001c */
[----:B------:R-:W-:-:S03]  /*0a50*/  ISETP.GE.AND P0, PT, R23, R0, PT ;  /* 0x000000001700720c */ /* 0x000fc60003f06270 */
[----:B------:R-:W-:Y:S01]  /*0a60*/  IMAD R17, R17, R4, RZ ;  /* 0x0000000411117224 */ /* 0x000fe200078e02ff */
[----:B------:R-:W-:-:S03]  /*0a70*/  LEA R16, P4, R28, R2, 0x1 ;  /* 0x000000021c107211 */ /* 0x000fc600078808ff */
[----:B------:R-:W-:-:S04]  /*0a80*/  IMAD R17, R5, R19, R17 ;  /* 0x0000001305117224 */ /* 0x000fc800078e0211 */
[----:B------:R-:W-:-:S05]  /*0a90*/  IMAD.IADD R17, R29, 0x1, R17 ;  /* 0x000000011d117824 */ /* 0x000fca00078e0211 */
[----:B------:R-:W-:-:S05]  /*0aa0*/  LEA.HI.X R17, R28, R3, R17, 0x1, P4 ;  /* 0x000000031c117211 */ /* 0x000fca00020f0c11 */
[----:B------:R1:W-:Y:S04]  /*0ab0*/  @!P3 ST.E.128 [R16.64], RZ ;  /* 0x000000ff1000b985 */ /* 0x0003e8000c101d06 */
[----:B------:R1:W-:Y:S04]  /*0ac0*/  @!P2 ST.E.128 [R16.64+0x80], RZ ;  /* 0x000080ff1000a985 */ /* 0x0003e8000c101d06 */
[----:B------:R1:W-:Y:S04]  /*0ad0*/  @!P1 ST.E.128 [R16.64+0x100], RZ ;  /* 0x000100ff10009985 */ /* 0x0003e8000c101d06 */
[----:B------:R1:W-:Y:S02]  /*0ae0*/  @!P0 ST.E.128 [R16.64+0x180], RZ ;  /* 0x000180ff10008985 */ /* 0x0003e4000c101d06 */
.L_x_807:
[----:B------:R-:W-:Y:S05]  /*0af0*/  BSYNC B0 ;  /* 0x0000000000007941 */ /* 0x000fea0003800000 */
.L_x_806:
[----:B-1----:R-:W-:Y:S01]  /*0b00*/  IADD3 R19, R9, 0x20, RZ ;  /* 0x0000002009137810 */ /* 0x002fe20007ffe0ff */
[----:B------:R-:W-:Y:S03]  /*0b10*/  BSSY B0, `(.L_x_808) ;  /* 0x0000015000007945 */ /* 0x000fe60003800000 */
[----:B------:R-:W-:-:S13]  /*0b20*/  ISETP.GE.AND P0, PT, R19, R244, PT ;  /* 0x000000f41300720c */ /* 0x000fda0003f06270 */
[----:B------:R-:W-:Y:S05]  /*0b30*/  @P0 BRA `(.L_x_809) ;  /* 0x0000012000000947 */ /* 0x000fea0003800000 */
[----:B------:R-:W-:Y:S01]  /*0b40*/  IADD3 R29, P0, R9, 0x20, RZ ;  /* 0x00000020091d7810 */ /* 0x000fe20007f1e0ff */
        /* <DEDUP_REMOVED lines=17> */
.L_x_809:
[----:B------:R-:W-:Y:S05]  /*0c60*/  BSYNC B0 ;  /* 0x0000000000007941 */ /* 0x000fea0003800000 */
.L_x_808:
        /* <DEDUP_REMOVED lines=22> */
.L_x_811:
[----:B------:R-:W-:Y:S05]  /*0dd0*/  BSYNC B0 ;  /* 0x0000000000007941 */ /* 0x000fea0003800000 */
.L_x_810:
[----:B------:R-:W-:Y:S01]  /*0de0*/  ISETP.NE.AND P4, PT, R55, RZ, PT ;  /* 0x000000ff3700720c */ /* 0x000fe20003f85270 */
[----:B------:R-:W-:-:S03]  /*0df0*/  IMAD.MOV.U32 R241, RZ, RZ, 0x0 ;  /* 0x00000000fff17424 */ /* 0x000fc600078e00ff */
[-C--:B------:R-:W-:Y:S02]  /*0e00*/  ISETP.GE.OR P3, PT, R9, R244.reuse, P4 ;  /* 0x000000f40900720c */ /* 0x080fe40002766670 */
[-C--:B------:R-:W-:Y:S02]  /*0e10*/  ISETP.GE.OR P2, PT, R21, R244.reuse, P4 ;  /* 0x000000f41500720c */ /* 0x080fe40002746670 */
[-C--:B------:R-:W-:Y:S02]  /*0e20*/  ISETP.GE.OR P1, PT, R19, R244.reuse, P4 ;  /* 0x000000f41300720c */ /* 0x080fe40002726670 */
[C---:B------:R-:W-:Y:S02]  /*0e30*/  IADD3 R9, P0, R8.reuse, R9, RZ ;  /* 0x0000000908097210 */ /* 0x040fe40007f1e0ff */
[----:B------:R-:W-:Y:S02]  /*0e40*/  ISETP.GE.OR P4, PT, R17, R244, P4 ;  /* 0x000000f41100720c */ /* 0x000fe40002786670 */
[----:B------:R-:W-:-:S02]  /*0e50*/  LEA.HI.X.SX32 R8, R8, R15, 0x1, P0 ;  /* 0x0000000f08087211 */ /* 0x000fc400000f0eff */
[----:B-1---5:R-:W-:-:S04]  /*0e60*/  LEA R2, P0, R9, R6, 0x2 ;  /* 0x0000000609027211 */ /* 0x022fc800078010ff */
[----:B------:R-:W-:Y:S01]  /*0e70*/  LEA.HI.X R3, R9, R7, R8, 0x2, P0 ;  /* 0x0000000709037211 */ /* 0x000fe200000f1408 */
[----:B------:R-:W-:Y:S02]  /*0e80*/  @!P3 IMAD.MOV.U32 R9, RZ, RZ, 0x7f800000 ;  /* 0x7f800000ff09b424 */ /* 0x000fe400078e00ff */
[----:B------:R-:W-:Y:S02]  /*0e90*/  @!P2 IMAD.MOV.U32 R7, RZ, RZ, 0x7f800000 ;  /* 0x7f800000ff07a424 */ /* 0x000fe400078e00ff */
[----:B------:R-:W-:Y:S01]  /*0ea0*/  @!P1 IMAD.MOV.U32 R5, RZ, RZ, 0x7f800000 ;  /* 0x7f800000ff059424 */ /* 0x000fe200078e00ff */
[----:B------:R1:W-:Y:S04]  /*0eb0*/  @!P3 ST.E [R2.64], R9 ;  /* 0x000000090200b985 */ /* 0x0003e8000c101906 */
[----:B------:R1:W-:Y:S04]  /*0ec0*/  @!P2 ST.E [R2.64+0x40], R7 ;  /* 0x000040070200a985 */ /* 0x0003e8000c101906 */
[----:B------:R1:W-:Y:S01]  /*0ed0*/  @!P1 ST.E [R2.64+0x80], R5 ;  /* 0x0000800502009985 */ /* 0x0003e2000c101906 */
[----:B------:R-:W-:Y:S05]  /*0ee0*/  @P4 RET.REL.NODEC R240 `(_ZN5flash24flash_fwd_splitkv_kernelI23Flash_fwd_kernel_traitsILi256ELi64ELi64ELi4ELb0ELb0EN7cutlass6half_tE19Flash_kernel_traitsILi256ELi64ELi64ELi4ES3_EELb0ELb0ELb0ELb0ELb0ELb0ELb0ELb1EEEvNS_16Flash_fwd_paramsE) ;  /* 0xfffff110f0004950 */ /* 0x000fea0003c3ffff */
[----:B-1----:R-:W-:Y:S02]  /*0ef0*/  MOV R5, 0x7f800000 ;  /* 0x7f80000000057802 */ /* 0x002fe40000000f00 */
[----:B------:R-:W-:-:S03]  /*0f00*/  MOV R241, 0x0 ;  /* 0x0000000000f17802 */ /* 0x000fc60000000f00 */
[----:B------:R1:W-:Y:S01]  /*0f10*/  ST.E [R2.64+0xc0], R5 ;  /* 0x0000c00502007985 */ /* 0x0003e2000c101906 */
[----:B------:R-:W-:Y:S05]  /*0f20*/  RET.REL.NODEC R240 `(_ZN5flash24flash_fwd_splitkv_kernelI23Flash_fwd_kernel_traitsILi256ELi64ELi64ELi4ELb0ELb0EN7cutlass6half_tE19Flash_kernel_traitsILi256ELi64ELi64ELi4ES3_EELb0ELb0ELb0ELb0ELb0ELb0ELb0ELb1EEEvNS_16Flash_fwd_paramsE) ;  /* 0xfffff0d0f0007950 */ /* 0x000fea0003c3ffff */
.L_x_803:
[----:B------:R-:W3:Y:S04]  /*0f30*/  LD.E.64 R6, [R20.64+0x160] ;  /* 0x0001600614067980 */ /* 0x000ee8000c101b00 */
[----:B----4-:R-:W4:Y:S01]  /*0f40*/  LD.E.64 R8, [R20.64+0x158] ;  /* 0x0001580614087980 */ /* 0x010f22000c101b00 */
[----:B---3--:R-:W-:-:S04]  /*0f50*/  ISETP.NE.U32.AND P1, PT, R6, RZ, PT ;  /* 0x000000ff0600720c */ /* 0x008fc80003f25070 */
[----:B------:R-:W-:-:S13]  /*0f60*/  ISETP.NE.AND.EX P1, PT, R7, RZ, PT, P1 ;  /* 0x000000ff0700720c */ /* 0x000fda0003f25310 */
[----:B------:R-:W3:Y:S01]  /*0f70*/  @P1 LD.E.64 R4, [R20.64+0x168] ;  /* 0x0001680614041980 */ /* 0x000ee2000c101b00 */
[----:B----4-:R-:W-:Y:S01]  /*0f80*/  ISETP.NE.U32.AND P0, PT, R8, RZ, PT ;  /* 0x000000ff0800720c */ /* 0x010fe20003f05070 */
[----:B------:R-:W-:-:S03]  /*0f90*/  IMAD.MOV.U32 R10, RZ, RZ, R242 ;  /* 0x000000ffff0a7224 */ /* 0x000fc600078e00f2 */
[----:B------:R-:W-:Y:S02]  /*0fa0*/  ISETP.NE.AND.EX P0, PT, R9, RZ, PT, P0 ;  /* 0x000000ff0900720c */ /* 0x000fe40003f05300 */
[----:B------:R-:W-:Y:S01]  /*0fb0*/  @P1 SHF.R.S32.HI R0, RZ, 0x1f, R242 ;  /* 0x0000001fff001819 */ /* 0x000fe200000114f2 */
[----:B------:R-:W-:-:S10]  /*0fc0*/  CS2R R248, SRZ ;  /* 0x0000000000f87805 */ /* 0x000fd4000001ff00 */
[----:B------:R-:W-:-:S05]  /*0fd0*/  @P0 IMAD.WIDE R8, R242, 0x4, R8 ;  /* 0x00000004f2080825 */ /* 0x000fca00078e0208 */
[----:B------:R4:W5:Y:S01]  /*0fe0*/  @P0 LD.E R10, [R8.64] ;  /* 0x00000006080a0980 */ /* 0x000962000c101900 */
[----:B------:R-:W-:Y:S01]  /*0ff0*/  BSSY B0, `(.L_x_812) ;  /* 0x00000ac000007945 */ /* 0x000fe20003800000 */
[-C--:B---3--:R-:W-:Y:S02]  /*1000*/  @P1 IMAD R5, R5, R242.reuse, RZ ;  /* 0x000000f205051224 */ /* 0x088fe400078e02ff */
[----:B------:R-:W-:-:S04]  /*1010*/  @P1 IMAD.WIDE.U32 R2, R4, R242, RZ ;  /* 0x000000f204021225 */ /* 0x000fc800078e00ff */
[----:B------:R-:W-:Y:S01]  /*1020*/  @P1 IMAD R0, R4, R0, R5 ;  /* 0x0000000004001224 */ /* 0x000fe200078e0205 */
[----:B------:R-:W-:-:S03]  /*1030*/  @P1 LEA R248, P0, R2, R6, 0x2 ;  /* 0x0000000602f81211 */ /* 0x000fc600078010ff */
[----:B------:R-:W-:-:S05]  /*1040*/  @P1 IMAD.IADD R0, R3, 0x1, R0 ;  /* 0x0000000103001824 */ /* 0x000fca00078e0200 */
[----:B------:R-:W-:Y:S02]  /*1050*/  @P1 LEA.HI.X R249, R2, R7, R0, 0x2, P0 ;  /* 0x0000000702f91211 */ /* 0x000fe400000f1400 */
[----:B------:R-:W-:-:S04]  /*1060*/  ISETP.NE.U32.AND P0, PT, R248, RZ, PT ;  /* 0x000000fff800720c */ /* 0x000fc80003f05070 */
[----:B------:R-:W-:-:S13]  /*1070*/  ISETP.NE.AND.EX P0, PT, R249, RZ, PT, P0 ;  /* 0x000000fff900720c */ /* 0x000fda0003f05300 */
[----:B------:R-:W-:Y:S05]  /*1080*/  @!P0 BRA `(.L_x_813) ;  /* 0x0000054000008947 */ /* 0x000fea0003800000 */
[----:B----4-:R-:W3:Y:S04]  /*1090*/  LD.E R8, [R20.64+0x170] ;  /* 0x0001700614087980 */ /* 0x010ee8000c101900 */
[----:B------:R-:W4:Y:S01]  /*10a0*/  LD.E R2, [R20.64+0x68] ;  /* 0x0000680614027980 */ /* 0x000f22000c101900 */
[----:B------:R-:W-:-:S03]  /*10b0*/  LEA R7, R165, 0xffffffc0, 0x6 ;  /* 0xffffffc0a5077811 */ /* 0x000fc600078e30ff */
[----:B--2---:R-:W2:Y:S04]  /*10c0*/  LD.E.64 R14, [R20.64+0x20] ;  /* 0x00002006140e7980 */ /* 0x004ea8000c101b00 */
[----:B------:R-:W2:Y:S04]  /*10d0*/  LD.E.64 R60, [R20.64+0x38] ;  /* 0x00003806143c7980 */ /* 0x000ea8000c101b00 */
[----:B------:R-:W2:Y:S04]  /*10e0*/  LD.E.64 R12, [R20.64+0x28] ;  /* 0x00002806140c7980 */ /* 0x000ea8000c101b00 */
[----:B------:R-:W2:Y:S04]  /*10f0*/  LD.E.64 R16, [R20.64+0x50] ;  /* 0x0000500614107980 */ /* 0x000ea8000c101b00 */
[----:B------:R1:W5:Y:S04]  /*1100*/  LD.E.64 R24, [R20.64+0x58] ;  /* 0x0000580614187980 */ /* 0x000368000c101b00 */
[----:B------:R1:W5:Y:S01]  /*1110*/  LD.E.64 R62, [R20.64+0x40] ;  /* 0x00004006143e7980 */ /* 0x000362000c101b00 */
[----:B---3--:R-:W-:-:S04]  /*1120*/  IABS R4, R8 ;  /* 0x0000000800047213 */ /* 0x008fc80000000000 */
[----:B------:R-:W3:Y:S08]  /*1130*/  I2F.RP R5, R4 ;  /* 0x0000000400057306 */ /* 0x000ef00000209400 */
[----:B---3-5:R-:W3:Y:S02]  /*1140*/  MUFU.RCP R10, R5 ;  /* 0x00000005000a7308 */ /* 0x028ee40000001000 */
[----:B---3--:R-:W-:-:S06]  /*1150*/  IADD3 R10, R10, 0xffffffe, RZ ;  /* 0x0ffffffe0a0a7810 */ /* 0x008fcc0007ffe0ff */
[----:B------:R-:W3:Y:S01]  /*1160*/  F2I.FTZ.U32.TRUNC.NTZ R11, R10 ;  /* 0x0000000a000b7305 */ /* 0x000ee2000021f000 */
[----:B------:R-:W-:Y:S01]  /*1170*/  IABS R0, R8 ;  /* 0x0000000800007213 */ /* 0x000fe20000000000 */
[----:B---3--:R-:W-:Y:S02]  /*1180*/  IMAD.MOV R3, RZ, RZ, -R11 ;  /* 0x000000ffff037224 */ /* 0x008fe400078e0a0b */
[----:B------:R-:W-:Y:S02]  /*1190*/  IMAD.MOV.U32 R10, RZ, RZ, RZ ;  /* 0x000000ffff0a7224 */ /* 0x000fe400078e00ff */
[----:B------:R-:W-:Y:S01]  /*11a0*/  IMAD R6, R3, R4, RZ ;  /* 0x0000000403067224 */ /* 0x000fe200078e02ff */
[----:B------:R-:W-:-:S03]  /*11b0*/  IABS R3, R7 ;  /* 0x0000000700037213 */ /* 0x000fc60000000000 */
[----:B------:R-:W-:Y:S01]  /*11c0*/  IMAD.HI.U32 R6, R11, R6, R10 ;  /* 0x000000060b067227 */ /* 0x000fe200078e000a */
[----:B------:R-:W-:-:S05]  /*11d0*/  IADD3 R0, RZ, -R0, RZ ;  /* 0x80000000ff007210 */ /* 0x000fca0007ffe0ff */
[----:B------:R-:W-:-:S04]  /*11e0*/  IMAD.HI.U32 R9, R6, R3, RZ ;  /* 0x0000000306097227 */ /* 0x000fc800078e00ff */
[----:B------:R-:W-:-:S05]  /*11f0*/  IMAD R3, R9, R0, R3 ;  /* 0x0000000009037224 */ /* 0x000fca00078e0203 */
[----:B------:R-:W-:Y:S02]  /*1200*/  ISETP.GT.U32.AND P1, PT, R4, R3, PT ;  /* 0x000000030400720c */ /* 0x000fe40003f24070 */
[----:B------:R-:W-:-:S11]  /*1210*/  LOP3.LUT R0, R7, R8, RZ, 0x3c, !PT ;  /* 0x0000000807007212 */ /* 0x000fd600078e3cff */
[----:B------:R-:W-:-:S05]  /*1220*/  @!P1 IMAD.IADD R3, R3, 0x1, -R4 ;  /* 0x0000000103039824 */ /* 0x000fca00078e0a04 */
[----:B------:R-:W-:Y:S02]  /*1230*/  ISETP.GE.U32.AND P2, PT, R3, R4, PT ;  /* 0x000000040300720c */ /* 0x000fe40003f46070 */
[----:B------:R-:W-:Y:S02]  /*1240*/  ISETP.GE.AND P0, PT, R0, RZ, PT ;  /* 0x000000ff0000720c */ /* 0x000fe40003f06270 */
[----:B------:R-:W-:Y:S02]  /*1250*/  @!P1 IADD3 R9, R9, 0x1, RZ ;  /* 0x0000000109099810 */ /* 0x000fe40007ffe0ff */
[----:B------:R-:W-:-:S07]  /*1260*/  ISETP.NE.AND P1, PT, R8, RZ, PT ;  /* 0x000000ff0800720c */ /* 0x000fce0003f25270 */
[----:B------:R-:W-:-:S05]  /*1270*/  @P2 IADD3 R9, R9, 0x1, RZ ;  /* 0x0000000109092810 */ /* 0x000fca0007ffe0ff */
[----:B------:R-:W-:Y:S01]  /*1280*/  @!P0 IMAD.MOV R9, RZ, RZ, -R9 ;  /* 0x000000ffff098224 */ /* 0x000fe200078e0a09 */
[----:B------:R-:W-:-:S05]  /*1290*/  @!P1 LOP3.LUT R9, RZ, R8, RZ, 0x33, !PT ;  /* 0x00000008ff099212 */ /* 0x000fca00078e33ff */
[----:B------:R-:W-:-:S05]  /*12a0*/  IMAD.WIDE R4, R9, 0x4, R248 ;  /* 0x0000000409047825 */ /* 0x000fca00078e02f8 */
[----:B------:R3:W2:Y:S01]  /*12b0*/  LD.E R0, [R4.64] ;  /* 0x0000000604007980 */ /* 0x0006a2000c101900 */
[----:B----4-:R-:W-:-:S04]  /*12c0*/  IABS R6, R2 ;  /* 0x0000000200067213 */ /* 0x010fc80000000000 */
[----:B------:R-:W4:Y:S08]  /*12d0*/  I2F.RP R22, R6 ;  /* 0x0000000600167306 */ /* 0x000f300000209400 */
[----:B----4-:R-:W4:Y:S02]  /*12e0*/  MUFU.RCP R11, R22 ;  /* 0x00000016000b7308 */ /* 0x010f240000001000 */
[----:B----4-:R-:W-:-:S06]  /*12f0*/  IADD3 R11, R11, 0xffffffe, RZ ;  /* 0x0ffffffe0b0b7810 */ /* 0x010fcc0007ffe0ff */
[----:B------:R-:W4:Y:S01]  /*1300*/  F2I.FTZ.U32.TRUNC.NTZ R27, R11 ;  /* 0x0000000b001b7305 */ /* 0x000f22000021f000 */
[----:B------:R-:W-:Y:S01]  /*1310*/  IMAD.MOV.U32 R26, RZ, RZ, RZ ;  /* 0x000000ffff1a7224 */ /* 0x000fe200078e00ff */
[----:B---3--:R-:W-:Y:S02]  /*1320*/  IABS R5, R241 ;  /* 0x000000f100057213 */ /* 0x008fe40000000000 */
[----:B------:R-:W-:Y:S02]  /*1330*/  IABS R4, R2 ;  /* 0x0000000200047213 */ /* 0x000fe40000000000 */
[----:B----4-:R-:W-:-:S05]  /*1340*/  IADD3 R3, RZ, -R27, RZ ;  /* 0x8000001bff037210 */ /* 0x010fca0007ffe0ff */
[----:B------:R-:W-:-:S04]  /*1350*/  IMAD R10, R3, R6, RZ ;  /* 0x00000006030a7224 */ /* 0x000fc800078e02ff */
[----:B------:R-:W-:-:S04]  /*1360*/  IMAD.HI.U32 R10, R27, R10, R26 ;  /* 0x0000000a1b0a7227 */ /* 0x000fc800078e001a */
[----:B------:R-:W-:Y:S02]  /*1370*/  IMAD.MOV R4, RZ, RZ, -R4 ;  /* 0x000000ffff047224 */ /* 0x000fe400078e0a04 */
[----:B------:R-:W-:-:S04]  /*1380*/  IMAD.HI.U32 R3, R10, R5, RZ ;  /* 0x000000050a037227 */ /* 0x000fc800078e00ff */
[----:B------:R-:W-:-:S05]  /*1390*/  IMAD R5, R3, R4, R5 ;  /* 0x0000000403057224 */ /* 0x000fca00078e0205 */
[----:B------:R-:W-:-:S13]  /*13a0*/  ISETP.GT.U32.AND P1, PT, R6, R5, PT ;  /* 0x000000050600720c */ /* 0x000fda0003f24070 */
[----:B------:R-:W-:-:S04]  /*13b0*/  @!P1 IADD3 R5, R5, -R6, RZ ;  /* 0x8000000605059210 */ /* 0x000fc80007ffe0ff */
[----:B------:R-:W-:Y:S01]  /*13c0*/  ISETP.GE.U32.AND P2, PT, R5, R6, PT ;  /* 0x000000060500720c */ /* 0x000fe20003f46070 */
[----:B------:R-:W-:Y:S01]  /*13d0*/  IMAD.MOV R6, RZ, RZ, -R9 ;  /* 0x000000ffff067224 */ /* 0x000fe200078e0a09 */
[----:B------:R-:W-:Y:S02]  /*13e0*/  LOP3.LUT R5, R241, R2, RZ, 0x3c, !PT ;  /* 0x00000002f1057212 */ /* 0x000fe400078e3cff */
[----:B------:R-:W-:Y:S02]  /*13f0*/  @!P1 IADD3 R3, R3, 0x1, RZ ;  /* 0x0000000103039810 */ /* 0x000fe40007ffe0ff */
[----:B------:R-:W-:Y:S01]  /*1400*/  ISETP.GE.AND P0, PT, R5, RZ, PT ;  /* 0x000000ff0500720c */ /* 0x000fe20003f06270 */
[----:B------:R-:W-:Y:S01]  /*1410*/  IMAD R7, R8, R6, R7 ;  /* 0x0000000608077224 */ /* 0x000fe200078e0207 */
[----:B------:R-:W-:-:S05]  /*1420*/  ISETP.NE.AND P1, PT, R2, RZ, PT ;  /* 0x000000ff0200720c */ /* 0x000fca0003f25270 */
[----:B------:R-:W-:Y:S02]  /*1430*/  @P2 IADD3 R3, R3, 0x1, RZ ;  /* 0x0000000103032810 */ /* 0x000fe40007ffe0ff */
[----:B--2---:R-:W-:Y:S01]  /*1440*/  SHF.R.S32.HI R9, RZ, 0x1f, R0 ;  /* 0x0000001fff097819 */ /* 0x004fe20000011400 */
[-C--:B------:R-:W-:Y:S02]  /*1450*/  IMAD R4, R15, R0.reuse, RZ ;  /* 0x000000000f047224 */ /* 0x080fe400078e02ff */
[----:B------:R-:W-:-:S04]  /*1460*/  IMAD.WIDE.U32 R10, R14, R0, RZ ;  /* 0x000000000e0a7225 */ /* 0x000fc800078e00ff */
[----:B------:R-:W-:Y:S01]  /*1470*/  IMAD R4, R14, R9, R4 ;  /* 0x000000090e047224 */ /* 0x000fe200078e0204 */
[----:B------:R-:W-:-:S03]  /*1480*/  SHF.R.S32.HI R15, RZ, 0x1f, R7 ;  /* 0x0000001fff0f7819 */ /* 0x000fc60000011407 */
[----:B------:R-:W-:Y:S01]  /*1490*/  IMAD.IADD R11, R11, 0x1, R4 ;  /* 0x000000010b0b7824 */ /* 0x000fe200078e0204 */
[----:B------:R-:W-:Y:S01]  /*14a0*/  MOV R4, R3 ;  /* 0x0000000300047202 */ /* 0x000fe20000000f00 */
[----:B------:R-:W-:Y:S02]  /*14b0*/  IMAD R3, R61, R7, RZ ;  /* 0x000000073d037224 */ /* 0x000fe400078e02ff */
[----:B------:R-:W-:-:S04]  /*14c0*/  IMAD.WIDE.U32 R10, R7, R60, R10 ;  /* 0x0000003c070a7225 */ /* 0x000fc800078e000a */
[----:B------:R-:W-:Y:S02]  /*14d0*/  IMAD R3, R60, R15, R3 ;  /* 0x0000000f3c037224 */ /* 0x000fe400078e0203 */
[----:B------:R-:W-:Y:S01]  /*14e0*/  @!P0 IMAD.MOV R4, RZ, RZ, -R4 ;  /* 0x000000ffff048224 */ /* 0x000fe200078e0a04 */
[----:B------:R-:W-:Y:S01]  /*14f0*/  @!P1 LOP3.LUT R4, RZ, R2, RZ, 0x33, !PT ;  /* 0x00000002ff049212 */ /* 0x000fe200078e33ff */
[----:B------:R-:W-:Y:S01]  /*1500*/  IMAD R2, R13, R0, RZ ;  /* 0x000000000d027224 */ /* 0x000fe200078e02ff */
[----:B------:R-:W-:Y:S02]  /*1510*/  IADD3 R11, R11, R3, RZ ;  /* 0x000000030b0b7210 */ /* 0x000fe40007ffe0ff */
[----:B------:R-:W-:Y:S01]  /*1520*/  SHF.R.S32.HI R5, RZ, 0x1f, R4 ;  /* 0x0000001fff057819 */ /* 0x000fe20000011404 */
[----:B------:R-:W-:Y:S02]  /*1530*/  IMAD R3, R17, R4, RZ ;  /* 0x0000000411037224 */ /* 0x000fe400078e02ff */
[----:B------:R-:W-:-:S04]  /*1540*/  IMAD.WIDE.U32 R22, R12, R0, RZ ;  /* 0x000000000c167225 */ /* 0x000fc800078e00ff */
[----:B------:R-:W-:Y:S02]  /*1550*/  IMAD R2, R12, R9, R2 ;  /* 0x000000090c027224 */ /* 0x000fe400078e0202 */
[----:B------:R-:W-:-:S04]  /*1560*/  IMAD.WIDE.U32 R10, R4, R16, R10 ;  /* 0x00000010040a7225 */ /* 0x000fc800078e000a */
[----:B------:R-:W-:Y:S01]  /*1570*/  IMAD R3, R16, R5, R3 ;  /* 0x0000000510037224 */ /* 0x000fe200078e0203 */
[----:B------:R-:W-:Y:S01]  /*1580*/  IADD3 R9, R23, R2, RZ ;  /* 0x0000000217097210 */ /* 0x000fe20007ffe0ff */
[----:B------:R-:W-:Y:S01]  /*1590*/  IMAD.MOV.U32 R8, RZ, RZ, R22 ;  /* 0x000000ffff087224 */ /* 0x000fe200078e0016 */
[----:B------:R-:W-:Y:S01]  /*15a0*/  MOV R0, R10 ;  /* 0x0000000a00007202 */ /* 0x000fe20000000f00 */
[----:B------:R-:W-:Y:S01]  /*15b0*/  IMAD.IADD R3, R11, 0x1, R3 ;  /* 0x000000010b037824 */ /* 0x000fe200078e0203 */
[----:B------:R-:W-:Y:S05]  /*15c0*/  BRA `(.L_x_814) ;  /* 0x000004e000007947 */ /* 0x000fea0003800000 */
.L_x_813:
[----:B----4-:R-:W3:Y:S01]  /*15d0*/  LD.E R4, [R20.64+0x68] ;  /* 0x0000680614047980 */ /* 0x010ee2000c101900 */
[----:B------:R-:W-:-:S03]  /*15e0*/  ISETP.NE.AND P3, PT, R12, -0x1, PT ;  /* 0xffffffff0c00780c */ /* 0x000fc60003f65270 */
[----:B------:R-:W4:Y:S04]  /*15f0*/  LD.E.64 R60, [R20.64+0x38] ;  /* 0x00003806143c7980 */ /* 0x000f28000c101b00 */
[----:B--2---:R-:W2:Y:S04]  /*1600*/  LD.E.64 R62, [R20.64+0x40] ;  /* 0x00004006143e7980 */ /* 0x004ea8000c101b00 */
[----:B------:R-:W2:Y:S04]  /*1610*/  LD.E.64 R16, [R20.64+0x50] ;  /* 0x0000500614107980 */ /* 0x000ea8000c101b00 */
[----:B------:R-:W2:Y:S04]  /*1620*/  @!P3 LD.E.64 R14, [R20.64+0x20] ;  /* 0x00002006140eb980 */ /* 0x000ea8000c101b00 */
[----:B------:R-:W2:Y:S04]  /*1630*/  @!P3 LD.E.64 R22, [R20.64+0x28] ;  /* 0x000028061416b980 */ /* 0x000ea8000c101b00 */
[----:B------:R1:W5:Y:S01]  /*1640*/  LD.E.64 R24, [R20.64+0x58] ;  /* 0x0000580614187980 */ /* 0x000362000c101b00 */
[----:B------:R-:W-:Y:S01]  /*1650*/  IMAD.MOV.U32 R8, RZ, RZ, RZ ;  /* 0x000000ffff087224 */ /* 0x000fe200078e00ff */
[----:B---3--:R-:W-:-:S04]  /*1660*/  IABS R3, R4 ;  /* 0x0000000400037213 */ /* 0x008fc80000000000 */
[----:B------:R-:W3:Y:S08]  /*1670*/  I2F.RP R6, R3 ;  /* 0x0000000300067306 */ /* 0x000ef00000209400 */
[----:B---3--:R-:W3:Y:S02]  /*1680*/  MUFU.RCP R2, R6 ;  /* 0x0000000600027308 */ /* 0x008ee40000001000 */
[----:B---3--:R-:W-:-:S06]  /*1690*/  IADD3 R2, R2, 0xffffffe, RZ ;  /* 0x0ffffffe02027810 */ /* 0x008fcc0007ffe0ff */
[----:B------:R-:W3:Y:S01]  /*16a0*/  F2I.FTZ.U32.TRUNC.NTZ R9, R2 ;  /* 0x0000000200097305 */ /* 0x000ee2000021f000 */
[----:B------:R-:W-:Y:S02]  /*16b0*/  IABS R7, R4 ;  /* 0x0000000400077213 */ /* 0x000fe40000000000 */
[----:B---3--:R-:W-:-:S05]  /*16c0*/  IADD3 R0, RZ, -R9, RZ ;  /* 0x80000009ff007210 */ /* 0x008fca0007ffe0ff */
[----:B------:R-:W-:Y:S01]  /*16d0*/  IMAD R5, R0, R3, RZ ;  /* 0x0000000300057224 */ /* 0x000fe200078e02ff */
[----:B------:R-:W-:-:S03]  /*16e0*/  IABS R0, R241 ;  /* 0x000000f100007213 */ /* 0x000fc60000000000 */
[----:B------:R-:W-:Y:S01]  /*16f0*/  IMAD.HI.U32 R5, R9, R5, R8 ;  /* 0x0000000509057227 */ /* 0x000fe200078e0008 */
[----:B------:R-:W-:-:S05]  /*1700*/  IADD3 R7, RZ, -R7, RZ ;  /* 0x80000007ff077210 */ /* 0x000fca0007ffe0ff */
[----:B------:R-:W-:-:S04]  /*1710*/  IMAD.HI.U32 R2, R5, R0, RZ ;  /* 0x0000000005027227 */ /* 0x000fc800078e00ff */
[----:B------:R-:W-:Y:S01]  /*1720*/  IMAD R0, R2, R7, R0 ;  /* 0x0000000702007224 */ /* 0x000fe200078e0200 */
[----:B------:R-:W-:-:S04]  /*1730*/  @!P3 SHF.R.S32.HI R6, RZ, 0x1f, R11 ;  /* 0x0000001fff06b819 */ /* 0x000fc8000001140b */
[----:B------:R-:W-:Y:S01]  /*1740*/  ISETP.GT.U32.AND P0, PT, R3, R0, PT ;  /* 0x000000000300720c */ /* 0x000fe20003f04070 */
[-C--:B----4-:R-:W-:Y:S02]  /*1750*/  @!P3 IMAD R5, R61, R11.reuse, RZ ;  /* 0x0000000b3d05b224 */ /* 0x090fe400078e02ff */
[----:B------:R-:W-:-:S04]  /*1760*/  @!P3 IMAD.WIDE.U32 R26, R60, R11, RZ ;  /* 0x0000000b3c1ab225 */ /* 0x000fc800078e00ff */
[----:B------:R-:W-:Y:S01]  /*1770*/  @!P3 IMAD R5, R6, R60, R5 ;  /* 0x0000003c0605b224 */ /* 0x000fe200078e0205 */
[----:B-----5:R-:W-:Y:S01]  /*1780*/  @!P3 SHF.R.S32.HI R6, RZ, 0x1f, R10 ;  /* 0x0000001fff06b819 */ /* 0x020fe2000001140a */
[----:B------:R-:W-:-:S03]  /*1790*/  @P3 IMAD.IADD R7, R11, 0x1, R12 ;  /* 0x000000010b073824 */ /* 0x000fc600078e020c */
[----:B------:R-:W-:Y:S01]  /*17a0*/  @!P3 IADD3 R27, R27, R5, RZ ;  /* 0x000000051b1bb210 */ /* 0x000fe20007ffe0ff */
[----:B------:R-:W-:Y:S02]  /*17b0*/  @!P0 IMAD.IADD R0, R0, 0x1, -R3 ;  /* 0x0000000100008824 */ /* 0x000fe400078e0a03 */
[----:B--2---:R-:W-:-:S03]  /*17c0*/  @!P3 IMAD R5, R15, R10, RZ ;  /* 0x0000000a0f05b224 */ /* 0x004fc600078e02ff */
[----:B------:R-:W-:Y:S01]  /*17d0*/  ISETP.GE.U32.AND P2, PT, R0, R3, PT ;  /* 0x000000030000720c */ /* 0x000fe20003f46070 */
[----:B------:R-:W-:Y:S01]  /*17e0*/  @!P3 IMAD R5, R14, R6, R5 ;  /* 0x000000060e05b224 */ /* 0x000fe200078e0205 */
[----:B------:R-:W-:Y:S01]  /*17f0*/  LOP3.LUT R0, R241, R4, RZ, 0x3c, !PT ;  /* 0x00000004f1007212 */ /* 0x000fe200078e3cff */
[-C--:B------:R-:W-:Y:S02]  /*1800*/  @P3 IMAD R9, R61, R7.reuse, RZ ;  /* 0x000000073d093224 */ /* 0x080fe400078e02ff */
[----:B------:R-:W-:Y:S01]  /*1810*/  @P3 IMAD.WIDE.U32 R28, R60, R7, RZ ;  /* 0x000000073c1c3225 */ /* 0x000fe200078e00ff */
[----:B------:R-:W-:-:S03]  /*1820*/  ISETP.GE.AND P1, PT, R0, RZ, PT ;  /* 0x000000ff0000720c */ /* 0x000fc60003f26270 */
[----:B------:R-:W-:Y:S01]  /*1830*/  @!P3 IMAD.WIDE.U32 R14, R14, R10, R26 ;  /* 0x0000000a0e0eb225 */ /* 0x000fe200078e001a */
[----:B------:R-:W-:Y:S02]  /*1840*/  @!P0 IADD3 R2, R2, 0x1, RZ ;  /* 0x0000000102028810 */ /* 0x000fe40007ffe0ff */
[----:B------:R-:W-:Y:S01]  /*1850*/  ISETP.NE.AND P0, PT, R4, RZ, PT ;  /* 0x000000ff0400720c */ /* 0x000fe20003f05270 */
[----:B------:R-:W-:Y:S01]  /*1860*/  @P3 IMAD.IADD R9, R29, 0x1, R9 ;  /* 0x000000011d093824 */ /* 0x000fe200078e0209 */
[----:B------:R-:W-:Y:S01]  /*1870*/  @!P3 IADD3 R9, R15, R5, RZ ;  /* 0x000000050f09b210 */ /* 0x000fe20007ffe0ff */
[-C--:B------:R-:W-:Y:S01]  /*1880*/  @!P3 IMAD R5, R63, R11.reuse, RZ ;  /* 0x0000000b3f05b224 */ /* 0x080fe200078e02ff */
[----:B------:R-:W-:Y:S01]  /*1890*/  @!P3 SHF.R.S32.HI R3, RZ, 0x1f, R11 ;  /* 0x0000001fff03b819 */ /* 0x000fe2000001140b */
[----:B------:R-:W-:Y:S01]  /*18a0*/  @!P3 IMAD.WIDE.U32 R26, R62, R11, RZ ;  /* 0x0000000b3e1ab225 */ /* 0x000fe200078e00ff */
[----:B------:R-:W-:-:S03]  /*18b0*/  LEA R7, R165, 0xffffffc0, 0x6 ;  /* 0xffffffc0a5077811 */ /* 0x000fc600078e30ff */
[----:B------:R-:W-:Y:S01]  /*18c0*/  @!P3 IMAD R3, R3, R62, R5 ;  /* 0x0000003e0303b224 */ /* 0x000fe200078e0205 */
[----:B------:R-:W-:Y:S02]  /*18d0*/  @P3 MOV R8, R28 ;  /* 0x0000001c00083202 */ /* 0x000fe40000000f00 */
[----:B------:R-:W-:Y:S01]  /*18e0*/  @P2 IADD3 R2, R2, 0x1, RZ ;  /* 0x0000000102022810 */ /* 0x000fe20007ffe0ff */
[----:B------:R-:W-:Y:S01]  /*18f0*/  IMAD R6, R61, R7, RZ ;  /* 0x000000073d067224 */ /* 0x000fe200078e02ff */
[----:B------:R-:W-:Y:S02]  /*1900*/  @!P3 MOV R8, R14 ;  /* 0x0000000e0008b202 */ /* 0x000fe40000000f00 */
[----:B------:R-:W-:Y:S02]  /*1910*/  SHF.R.S32.HI R15, RZ, 0x1f, R7 ;  /* 0x0000001fff0f7819 */ /* 0x000fe40000011407 */
[----:B------:R-:W-:Y:S01]  /*1920*/  @!P3 IADD3 R27, R27, R3, RZ ;  /* 0x000000031b1bb210 */ /* 0x000fe20007ffe0ff */
[----:B------:R-:W-:Y:S01]  /*1930*/  @!P3 IMAD R0, R23, R10, RZ ;  /* 0x0000000a1700b224 */ /* 0x000fe200078e02ff */
[----:B------:R-:W-:-:S02]  /*1940*/  @!P1 IADD3 R2, -R2, RZ, RZ ;  /* 0x000000ff02029210 */ /* 0x000fc40007ffe1ff */
[----:B------:R-:W-:Y:S01]  /*1950*/  @!P3 SHF.R.S32.HI R3, RZ, 0x1f, R10 ;  /* 0x0000001fff03b819 */ /* 0x000fe2000001140a */
[----:B------:R-:W-:Y:S01]  /*1960*/  IMAD R6, R15, R60, R6 ;  /* 0x0000003c0f067224 */ /* 0x000fe200078e0206 */
[----:B------:R-:W-:Y:S01]  /*1970*/  @!P0 LOP3.LUT R2, RZ, R4, RZ, 0x33, !PT ;  /* 0x00000004ff028212 */ /* 0x000fe200078e33ff */
[----:B------:R-:W-:Y:S01]  /*1980*/  IMAD.WIDE.U32 R8, R60, R7, R8 ;  /* 0x000000073c087225 */ /* 0x000fe200078e0008 */
[----:B------:R-:W-:Y:S02]  /*1990*/  @P3 IADD3 R11, R11, R12, RZ ;  /* 0x0000000c0b0b3210 */ /* 0x000fe40007ffe0ff */
[----:B------:R-:W-:Y:S01]  /*19a0*/  SHF.R.S32.HI R5, RZ, 0x1f, R2 ;  /* 0x0000001fff057819 */ /* 0x000fe20000011402 */
[----:B------:R-:W-:Y:S02]  /*19b0*/  @!P3 IMAD R0, R22, R3, R0 ;  /* 0x000000031600b224 */ /* 0x000fe400078e0200 */
[----:B------:R-:W-:Y:S02]  /*19c0*/  IMAD.IADD R13, R9, 0x1, R6 ;  /* 0x00000001090d7824 */ /* 0x000fe400078e0206 */
[----:B------:R-:W-:-:S02]  /*19d0*/  IMAD.MOV.U32 R12, RZ, RZ, R8 ;  /* 0x000000ffff0c7224 */ /* 0x000fc400078e0008 */
[----:B------:R-:W-:Y:S02]  /*19e0*/  IMAD R3, R17, R2, RZ ;  /* 0x0000000211037224 */ /* 0x000fe400078e02ff */
[-C--:B------:R-:W-:Y:S02]  /*19f0*/  @P3 IMAD R9, R63, R11.reuse, RZ ;  /* 0x0000000b3f093224 */ /* 0x080fe400078e02ff */
[----:B------:R-:W-:-:S04]  /*1a00*/  @P3 IMAD.WIDE.U32 R28, R62, R11, RZ ;  /* 0x0000000b3e1c3225 */ /* 0x000fc800078e00ff */
[----:B------:R-:W-:Y:S01]  /*1a10*/  @!P3 IMAD.WIDE.U32 R22, R22, R10, R26 ;  /* 0x0000000a1616b225 */ /* 0x000fe200078e001a */
[----:B------:R-:W-:-:S03]  /*1a20*/  @P3 IADD3 R9, R29, R9, RZ ;  /* 0x000000091d093210 */ /* 0x000fc60007ffe0ff */
[----:B------:R-:W-:-:S04]  /*1a30*/  IMAD.WIDE.U32 R12, R16, R2, R12 ;  /* 0x00000002100c7225 */ /* 0x000fc800078e000c */
[----:B------:R-:W-:Y:S01]  /*1a40*/  IMAD R3, R16, R5, R3 ;  /* 0x0000000510037224 */ /* 0x000fe200078e0203 */
[----:B------:R-:W-:Y:S01]  /*1a50*/  @!P3 IADD3 R9, R23, R0, RZ ;  /* 0x000000001709b210 */ /* 0x000fe20007ffe0ff */
[----:B------:R-:W-:Y:S01]  /*1a60*/  @P3 IMAD.MOV.U32 R8, RZ, RZ, R28 ;  /* 0x000000ffff083224 */ /* 0x000fe200078e001c */
[----:B------:R-:W-:Y:S01]  /*1a70*/  @!P3 MOV R8, R22 ;  /* 0x000000160008b202 */ /* 0x000fe20000000f00 */
[----:B------:R-:W-:Y:S01]  /*1a80*/  IMAD.MOV.U32 R0, RZ, RZ, R12 ;  /* 0x000000ffff007224 */ /* 0x000fe200078e000c */
[----:B------:R-:W-:Y:S02]  /*1a90*/  IADD3 R3, R13, R3, RZ ;  /* 0x000000030d037210 */ /* 0x000fe40007ffe0ff */
[----:B------:R-:W-:Y:S02]  /*1aa0*/  MOV R4, R2 ;  /* 0x0000000200047202 */ /* 0x000fe40000000f00 */
.L_x_814:
[----:B-1----:R-:W-:Y:S05]  /*1ab0*/  BSYNC B0 ;  /* 0x0000000000007941 */ /* 0x002fea0003800000 */
.L_x_812:
[----:B------:R-:W-:Y:S01]  /*1ac0*/  ISETP.NE.AND P0, PT, R246, -0x1, PT ;  /* 0xfffffffff600780c */ /* 0x000fe20003f05270 */
[----:B------:R-:W2:Y:S04]  /*1ad0*/  LD.E.64 R190, [R20.64+0x30] ;  /* 0x0000300614be7980 */ /* 0x000ea8000c101b00 */
[----:B------:R-:W3:Y:S04]  /*1ae0*/  LD.E.64 R10, [R20.64+0x48] ;  /* 0x00004806140a7980 */ /* 0x000ee8000c101b00 */
[----:B------:R-:W4:Y:S04]  /*1af0*/  LD.E R167, [R20.64+0xc0] ;  /* 0x0000c00614a77980 */ /* 0x000f28000c101900 */
[----:B------:R-:W3:Y:S04]  /*1b00*/  @!P0 LD.E.64 R22, [R20.64+0x18] ;  /* 0x0000180614168980 */ /* 0x000ee8000c101b00 */
[----:B------:R1:W5:Y:S04]  /*1b10*/  @P4 LD.E R16, [R18.64] ;  /* 0x0000000612104980 */ /* 0x000368000c101900 */
[----:B------:R-:W4:Y:S04]  /*1b20*/  LD.E.64 R174, [R20.64+0x8] ;  /* 0x0000080614ae7980 */ /* 0x000f28000c101b00 */
[----:B------:R-:W4:Y:S04]  /*1b30*/  LD.E.64 R182, [R20.64+0x10] ;  /* 0x0000100614b67980 */ /* 0x000f28000c101b00 */
[----:B------:R1:W5:Y:S01]  /*1b40*/  LD.E.64 R192, [R20.64] ;  /* 0x0000000614c07980 */ /* 0x000362000c101b00 */
[----:B------:R-:W-:-:S04]  /*1b50*/  SHF.R.S32.HI R2, RZ, 0x1f, R55 ;  /* 0x0000001fff027819 */ /* 0x000fc80000011437 */
[CC--:B------:R-:W-:Y:S02]  /*1b60*/  LEA.HI R6, R2.reuse, R55.reuse, RZ, 0x4 ;  /* 0x0000003702067211 */ /* 0x0c0fe400078f20ff */
[----:B------:R-:W-:Y:S02]  /*1b70*/  LEA.HI R180, R2, R55, RZ, 0x3 ;  /* 0x0000003702b47211 */ /* 0x000fe400078f18ff */
[----:B------:R-:W-:Y:S02]  /*1b80*/  SHF.R.S32.HI R17, RZ, 0x4, R6 ;  /* 0x00000004ff117819 */ /* 0x000fe40000011406 */
[----:B------:R-:W-:Y:S02]  /*1b90*/  LOP3.LUT R12, R180, 0xfffffff8, RZ, 0xc0, !PT ;  /* 0xfffffff8b40c7812 */ /* 0x000fe400078ec0ff */
[C---:B------:R-:W-:Y:S02]  /*1ba0*/  LEA.HI R66, R6.reuse, R17, RZ, 0x1 ;  /* 0x0000001106427211 */ /* 0x040fe400078f08ff */
[----:B------:R-:W-:Y:S01]  /*1bb0*/  LOP3.LUT R6, R6, 0xfffffff0, RZ, 0xc0, !PT ;  /* 0xfffffff006067812 */ /* 0x000fe200078ec0ff */
[----:B------:R-:W-:-:S04]  /*1bc0*/  IMAD.IADD R65, R55, 0x1, -R12 ;  /* 0x0000000137417824 */ /* 0x000fc800078e0a0c */
[----:B------:R-:W-:Y:S02]  /*1bd0*/  IMAD.IADD R13, R55, 0x1, -R6 ;  /* 0x00000001370d7824 */ /* 0x000fe400078e0a06 */
[----:B------:R-:W-:-:S03]  /*1be0*/  IMAD.SHL.U32 R14, R65, 0x8, RZ ;  /* 0x00000008410e7824 */ /* 0x000fc600078e00ff */
[----:B------:R-:W-:Y:S02]  /*1bf0*/  SHF.R.S32.HI R12, RZ, 0x1f, R13 ;  /* 0x0000001fff0c7819 */ /* 0x000fe4000001140d */
[----:B------:R-:W-:Y:S02]  /*1c00*/  IADD3 R26, P1, R14, R8, RZ ;  /* 0x000000080e1a7210 */ /* 0x000fe40007f3e0ff */
[----:B------:R-:W-:Y:S02]  /*1c10*/  LEA.HI R8, R12, R13, RZ, 0x3 ;  /* 0x0000000d0c087211 */ /* 0x000fe400078f18ff */
[----:B------:R-:W-:Y:S02]  /*1c20*/  LOP3.LUT R66, R66, 0xfffffffe, RZ, 0xc0, !PT ;  /* 0xfffffffe42427812 */ /* 0x000fe400078ec0ff */
[----:B------:R-:W-:Y:S02]  /*1c30*/  SHF.R.S32.HI R180, RZ, 0x3, R180 ;  /* 0x00000003ffb47819 */ /* 0x000fe400000114b4 */
[----:B------:R-:W-:Y:S01]  /*1c40*/  LOP3.LUT R12, R8, 0xfffffff8, RZ, 0xc0, !PT ;  /* 0xfffffff8080c7812 */ /* 0x000fe200078ec0ff */
[----:B------:R-:W-:Y:S01]  /*1c50*/  IMAD R6, R15, R62, RZ ;  /* 0x0000003e0f067224 */ /* 0x000fe200078e02ff */
[----:B------:R-:W-:Y:S01]  /*1c60*/  SHF.R.S32.HI R15, RZ, 0x1f, R14 ;  /* 0x0000001fff0f7819 */ /* 0x000fe2000001140e */
[----:B------:R-:W-:Y:S01]  /*1c70*/  IMAD.IADD R66, R17, 0x1, -R66 ;  /* 0x0000000111427824 */ /* 0x000fe200078e0a42 */
[----:B------:R-:W-:Y:S01]  /*1c80*/  LEA.HI R2, R2, R55, RZ, 0x6 ;  /* 0x0000003702027211 */ /* 0x000fe200078f30ff */
[----:B------:R-:W-:-:S02]  /*1c90*/  IMAD.SHL.U32 R17, R180, 0x40, RZ ;  /* 0x00000040b4117824 */ /* 0x000fc400078e00ff */
[----:B------:R-:W-:Y:S02]  /*1ca0*/  IMAD.IADD R12, R13, 0x1, -R12 ;  /* 0x000000010d0c7824 */ /* 0x000fe400078e0a0c */
[----:B------:R-:W-:Y:S02]  /*1cb0*/  IMAD.X R27, R15, 0x1, R9, P1 ;  /* 0x000000010f1b7824 */ /* 0x000fe400008e0609 */
[----:B------:R-:W-:Y:S01]  /*1cc0*/  IMAD.SHL.U32 R168, R2, 0x8, RZ ;  /* 0x0000000802a87824 */ /* 0x000fe200078e00ff */
[----:B------:R-:W-:Y:S01]  /*1cd0*/  LOP3.LUT R17, R17, 0x1c0, RZ, 0xc0, !PT ;  /* 0x000001c011117812 */ /* 0x000fe200078ec0ff */
[----:B------:R-:W-:Y:S02]  /*1ce0*/  IMAD.SHL.U32 R2, R12, 0x40, RZ ;  /* 0x000000400c027824 */ /* 0x000fe400078e00ff */
[C---:B------:R-:W-:Y:S02]  /*1cf0*/  IMAD R6, R7.reuse, R63, R6 ;  /* 0x0000003f07067224 */ /* 0x040fe400078e0206 */
[----:B------:R-:W-:Y:S01]  /*1d00*/  IMAD.WIDE.U32 R26, R7, R62, R26 ;  /* 0x0000003e071a7225 */ /* 0x000fe200078e001a */
[----:B-1----:R-:W-:-:S02]  /*1d10*/  LOP3.LUT R18, R17, 0x38, R14, 0xf8, !PT ;  /* 0x0000003811127812 */ /* 0x002fc400078ef80e */
[----:B------:R-:W-:Y:S01]  /*1d20*/  LOP3.LUT R2, R2, 0x1c0, RZ, 0xc0, !PT ;  /* 0x000001c002027812 */ /* 0x000fe200078ec0ff */
[----:B------:R-:W-:Y:S01]  /*1d30*/  IMAD.SHL.U32 R7, R66, 0x8, RZ ;  /* 0x0000000842077824 */ /* 0x000fe200078e00ff */
[----:B------:R-:W-:Y:S02]  /*1d40*/  SHF.R.U32.HI R17, RZ, 0x3, R17 ;  /* 0x00000003ff117819 */ /* 0x000fe40000011611 */
[----:B------:R-:W-:Y:S02]  /*1d50*/  LOP3.LUT P3, RZ, R12, 0x4, RZ, 0xc0, !PT ;  /* 0x000000040cff7812 */ /* 0x000fe4000786c0ff */
[----:B------:R-:W-:Y:S02]  /*1d60*/  LOP3.LUT R7, R2, 0x8, R7, 0xf8, !PT ;  /* 0x0000000802077812 */ /* 0x000fe400078ef807 */
[----:B------:R-:W-:Y:S02]  /*1d70*/  LOP3.LUT R17, R18, R17, RZ, 0x3c, !PT ;  /* 0x0000001112117212 */ /* 0x000fe400078e3cff */
[----:B------:R-:W-:-:S02]  /*1d80*/  SHF.R.U32.HI R2, RZ, 0x3, R2 ;  /* 0x00000003ff027819 */ /* 0x000fc40000011602 */
[----:B------:R-:W-:Y:S02]  /*1d90*/  LOP3.LUT P2, RZ, R12, 0x2, RZ, 0xc0, !PT ;  /* 0x000000020cff7812 */ /* 0x000fe4000784c0ff */
[----:B------:R-:W-:Y:S01]  /*1da0*/  LOP3.LUT R47, R7, R2, RZ, 0x3c, !PT ;  /* 0x00000002072f7212 */ /* 0x000fe200078e3cff */
[----:B------:R-:W-:Y:S01]  /*1db0*/  IMAD.IADD R27, R27, 0x1, R6 ;  /* 0x000000011b1b7824 */ /* 0x000fe200078e0206 */
[----:B------:R-:W-:Y:S02]  /*1dc0*/  SHF.R.S32.HI R71, RZ, 0x1f, R242 ;  /* 0x0000001fff477819 */ /* 0x000fe400000114f2 */
[----:B------:R-:W-:Y:S01]  /*1dd0*/  SHF.R.S32.HI R9, RZ, 0x1f, R241 ;  /* 0x0000001fff097819 */ /* 0x000fe200000114f1 */
[----:B------:R-:W-:Y:S01]  /*1de0*/  IMAD R176, R25, R4, RZ ;  /* 0x0000000419b07224 */ /* 0x000fe200078e02ff */
[----:B------:R-:W-:-:S03]  /*1df0*/  SHF.R.S32.HI R181, RZ, 0x1f, R180 ;  /* 0x0000001fffb57819 */ /* 0x000fc600000114b4 */
[-C--:B------:R-:W-:Y:S02]  /*1e00*/  IMAD R176, R5, R24.reuse, R176 ;  /* 0x0000001805b07224 */ /* 0x080fe400078e02b0 */
[----:B------:R-:W-:-:S04]  /*1e10*/  IMAD.WIDE.U32 R24, R4, R24, R26 ;  /* 0x0000001804187225 */ /* 0x000fc800078e001a */
[----:B------:R-:W-:Y:S02]  /*1e20*/  IMAD.IADD R177, R25, 0x1, R176 ;  /* 0x0000000119b17824 */ /* 0x000fe400078e02b0 */
[----:B------:R-:W-:Y:S02]  /*1e30*/  IMAD.MOV.U32 R176, RZ, RZ, R24 ;  /* 0x000000ffffb07224 */ /* 0x000fe400078e0018 */
[----:B------:R-:W-:-:S04]  /*1e40*/  IMAD.WIDE R184, R243, 0x40, R180 ;  /* 0x00000040f3b87825 */ /* 0x000fc800078e02b4 */
[-C--:B------:R-:W-:Y:S02]  /*1e50*/  IMAD R173, R61, R180.reuse, RZ ;  /* 0x000000b43dad7224 */ /* 0x080fe400078e02ff */
[----:B------:R-:W-:Y:S02]  /*1e60*/  IMAD R179, R63, R180, RZ ;  /* 0x000000b43fb37224 */ /* 0x000fe400078e02ff */
[C---:B------:R-:W-:Y:S02]  /*1e70*/  IMAD R173, R181.reuse, R60, R173 ;  /* 0x0000003cb5ad7224 */ /* 0x040fe400078e02ad */
[-C--:B------:R-:W-:Y:S02]  /*1e80*/  IMAD R179, R181, R62.reuse, R179 ;  /* 0x0000003eb5b37224 */ /* 0x080fe400078e02b3 */
[----:B------:R-:W-:-:S04]  /*1e90*/  IMAD.WIDE.U32 R176, R180, R62, R176 ;  /* 0x0000003eb4b07225 */ /* 0x000fc800078e00b0 */
[----:B------:R-:W-:Y:S02]  /*1ea0*/  IMAD.SHL.U32 R8, R8, 0x40, RZ ;  /* 0x0000004008087824 */ /* 0x000fe400078e00ff */
[----:B------:R-:W-:Y:S02]  /*1eb0*/  IMAD.MOV.U32 R50, RZ, RZ, 0x10 ;  /* 0x00000010ff327424 */ /* 0x000fe400078e00ff */
[----:B------:R-:W-:Y:S02]  /*1ec0*/  IMAD.MOV.U32 R48, RZ, RZ, 0x20 ;  /* 0x00000020ff307424 */ /* 0x000fe400078e00ff */
[----:B------:R-:W-:Y:S01]  /*1ed0*/  IMAD.IADD R179, R177, 0x1, R179 ;  /* 0x00000001b1b37824 */ /* 0x000fe200078e02b3 */
[----:B------:R-:W-:Y:S01]  /*1ee0*/  LOP3.LUT R168, R17, 0xfffffe00, R168, 0xf8, !PT ;  /* 0xfffffe0011a87812 */ /* 0x000fe200078ef8a8 */
[----:B------:R-:W-:Y:S01]  /*1ef0*/  IMAD.SHL.U32 R236, R60, 0x10, RZ ;  /* 0x000000103cec7824 */ /* 0x000fe200078e00ff */
[----:B------:R-:W-:Y:S01]  /*1f00*/  LOP3.LUT R47, R47, 0xfffffe00, R8, 0xf8, !PT ;  /* 0xfffffe002f2f7812 */ /* 0x000fe200078ef808 */
[----:B------:R-:W-:Y:S01]  /*1f10*/  IMAD.SHL.U32 R234, R62, 0x10, RZ ;  /* 0x000000103eea7824 */ /* 0x000fe200078e00ff */
[----:B------:R-:W-:Y:S01]  /*1f20*/  SHF.L.U64.HI R237, R60, 0x4, R61 ;  /* 0x000000043ced7819 */ /* 0x000fe2000001023d */
[----:B------:R-:W-:Y:S01]  /*1f30*/  IMAD.SHL.U32 R164, R65, 0x4, RZ ;  /* 0x0000000441a47824 */ /* 0x000fe200078e00ff */
[----:B------:R-:W-:-:S02]  /*1f40*/  SHF.L.U64.HI R235, R62, 0x4, R63 ;  /* 0x000000043eeb7819 */ /* 0x000fc4000001023f */
[----:B------:R-:W-:Y:S02]  /*1f50*/  SEL R50, R50, 0xfffffff0, !P2 ;  /* 0xfffffff032327807 */ /* 0x000fe40005000000 */
[----:B------:R-:W-:Y:S01]  /*1f60*/  SEL R48, R48, 0xffffffe0, !P3 ;  /* 0xffffffe030307807 */ /* 0x000fe20005800000 */
[----:B--2---:R-:W-:-:S04]  /*1f70*/  @P0 IMAD.WIDE.U32 R18, R190, R246, RZ ;  /* 0x000000f6be120225 */ /* 0x004fc800078e00ff */
[----:B------:R-:W-:Y:S02]  /*1f80*/  @P0 IMAD.MOV.U32 R2, RZ, RZ, R18 ;  /* 0x000000ffff020224 */ /* 0x000fe400078e0012 */
[----:B---3--:R-:W-:-:S04]  /*1f90*/  @!P0 IMAD.WIDE.U32 R12, R22, R242, RZ ;  /* 0x000000f2160c8225 */ /* 0x008fc800078e00ff */
[----:B------:R-:W-:Y:S02]  /*1fa0*/  @!P0 IMAD.MOV.U32 R2, RZ, RZ, R12 ;  /* 0x000000ffff028224 */ /* 0x000fe400078e000c */
[----:B------:R-:W-:Y:S02]  /*1fb0*/  @!P0 IMAD R6, R23, R242, RZ ;  /* 0x000000f217068224 */ /* 0x000fe400078e02ff */
[----:B------:R-:W-:Y:S01]  /*1fc0*/  @P0 IMAD R7, R191, R246, RZ ;  /* 0x000000f6bf070224 */ /* 0x000fe200078e02ff */
[----:B------:R-:W-:Y:S01]  /*1fd0*/  IADD3 R12, P1, R14, R2, RZ ;  /* 0x000000020e0c7210 */ /* 0x000fe20007f3e0ff */
[----:B------:R-:W-:Y:S02]  /*1fe0*/  @!P0 IMAD R6, R22, R71, R6 ;  /* 0x0000004716068224 */ /* 0x000fe400078e0206 */
[----:B------:R-:W-:Y:S01]  /*1ff0*/  IMAD R2, R11, R241, RZ ;  /* 0x000000f10b027224 */ /* 0x000fe200078e02ff */
[----:B------:R-:W-:Y:S01]  /*2000*/  IADD3 R11, R14, 0x40, RZ ;  /* 0x000000400e0b7810 */ /* 0x000fe20007ffe0ff */
[----:B------:R-:W-:-:S02]  /*2010*/  @P0 IMAD.IADD R7, R19, 0x1, R7 ;  /* 0x0000000113070824 */ /* 0x000fc400078e0207 */
[----:B------:R-:W-:Y:S01]  /*2020*/  @!P0 IMAD.IADD R7, R13, 0x1, R6 ;  /* 0x000000010d078824 */ /* 0x000fe200078e0206 */
[----:B----4-:R-:W-:-:S03]  /*2030*/  ISETP.GE.AND P0, PT, R11, R167, PT ;  /* 0x000000a70b00720c */ /* 0x010fc60003f06270 */
[----:B------:R-:W-:Y:S01]  /*2040*/  IMAD.X R13, R15, 0x1, R7, P1 ;  /* 0x000000010f0d7824 */ /* 0x000fe200008e0607 */
[----:B------:R-:W-:Y:S01]  /*2050*/  SEL R6, RZ, 0xffffffff, P0 ;  /* 0xffffffffff067807 */ /* 0x000fe20000000000 */
[----:B------:R-:W-:Y:S01]  /*2060*/  IMAD R2, R10, R9, R2 ;  /* 0x000000090a027224 */ /* 0x000fe200078e0202 */
[CC--:B------:R-:W-:Y:S01]  /*2070*/  ISETP.GE.AND P1, PT, R14.reuse, R167.reuse, PT ;  /* 0x000000a70e00720c */ /* 0x0c0fe20003f26270 */
[----:B------:R-:W-:Y:S01]  /*2080*/  IMAD.WIDE.U32 R12, R241, R10, R12 ;  /* 0x0000000af10c7225 */ /* 0x000fe200078e000c */
[C---:B------:R-:W-:Y:S02]  /*2090*/  IADD3 R10, R14.reuse, 0x80, RZ ;  /* 0x000000800e0a7810 */ /* 0x040fe40007ffe0ff */
[----:B------:R-:W-:Y:S01]  /*20a0*/  IADD3 R9, R14, 0xc0, RZ ;  /* 0x000000c00e097810 */ /* 0x000fe20007ffe0ff */
[----:B------:R-:W-:Y:S01]  /*20b0*/  IMAD.SHL.U32 R6, R6, 0x2, RZ ;  /* 0x0000000206067824 */ /* 0x000fe200078e00ff */
[----:B------:R-:W-:Y:S02]  /*20c0*/  SEL R7, RZ, 0x1, P1 ;  /* 0x00000001ff077807 */ /* 0x000fe40000800000 */
[----:B------:R-:W-:-:S02]  /*20d0*/  ISETP.GE.AND P1, PT, R10, R167, PT ;  /* 0x000000a70a00720c */ /* 0x000fc40003f26270 */
[----:B------:R-:W-:Y:S01]  /*20e0*/  ISETP.GE.AND P0, PT, R9, R167, PT ;  /* 0x000000a70900720c */ /* 0x000fe20003f06270 */
[----:B------:R-:W-:Y:S01]  /*20f0*/  IMAD.IADD R13, R13, 0x1, R2 ;  /* 0x000000010d0d7824 */ /* 0x000fe200078e0202 */
[----:B------:R-:W-:Y:S02]  /*2100*/  LOP3.LUT R2, R6, 0x2, R7, 0xe2, !PT ;  /* 0x0000000206027812 */ /* 0x000fe400078ee207 */
[----:B------:R-:W-:Y:S02]  /*2110*/  SEL R7, RZ, 0x4, P1 ;  /* 0x00000004ff077807 */ /* 0x000fe40000800000 */
[----:B------:R-:W-:-:S04]  /*2120*/  SEL R166, RZ, 0x8, P0 ;  /* 0x00000008ffa67807 */ /* 0x000fc80000000000 */
[----:B------:R-:W-:Y:S02]  /*2130*/  LOP3.LUT R166, R166, R2, R7, 0xfe, !PT ;  /* 0x00000002a6a67212 */ /* 0x000fe400078efe07 */
[----:B------:R-:W-:-:S04]  /*2140*/  SHF.R.S32.HI R7, RZ, 0x1f, R96 ;  /* 0x0000001fff077819 */ /* 0x000fc80000011460 */
[----:B------:R-:W-:-:S04]  /*2150*/  LEA.HI R94, R7, R96, RZ, 0x6 ;  /* 0x00000060075e7211 */ /* 0x000fc800078f30ff */
[----:B------:R-:W-:Y:S02]  /*2160*/  SHF.R.S32.HI R94, RZ, 0x6, R94 ;  /* 0x00000006ff5e7819 */ /* 0x000fe4000001145e */
[----:B------:R-:W-:Y:S02]  /*2170*/  IADD3 R170, P0, R14, R0, RZ ;  /* 0x000000000eaa7210 */ /* 0x000fe40007f1e0ff */
[----:B------:R-:W-:Y:S01]  /*2180*/  IMNMX R94, RZ, R94, !PT ;  /* 0x0000005eff5e7217 */ /* 0x000fe20007800200 */
[----:B------:R-:W-:-:S03]  /*2190*/  @!P4 IMAD.MOV.U32 R16, RZ, RZ, RZ ;  /* 0x000000ffff10c224 */ /* 0x000fc600078e00ff */
[----:B------:R-:W-:Y:S01]  /*21a0*/  ISETP.GT.AND P4, PT, R165, R94, PT ;  /* 0x0000005ea500720c */ /* 0x000fe20003f84270 */
[----:B------:R-:W-:Y:S02]  /*21b0*/  IMAD.X R171, R15, 0x1, R3, P0 ;  /* 0x000000010fab7824 */ /* 0x000fe400000e0603 */
[----:B------:R-:W-:Y:S02]  /*21c0*/  IMAD R187, R185, R190, RZ ;  /* 0x000000beb9bb7224 */ /* 0x000fe400078e02ff */
[----:B------:R-:W-:Y:S01]  /*21d0*/  IMAD.WIDE.U32 R170, R180, R60, R170 ;  /* 0x0000003cb4aa7225 */ /* 0x000fe200078e00aa */
[----:B------:R-:W-:-:S03]  /*21e0*/  LEA R188, P0, R176, R182, 0x1 ;  /* 0x000000b6b0bc7211 */ /* 0x000fc600078008ff */
[----:B------:R-:W-:Y:S01]  /*21f0*/  IMAD R187, R184, R191, R187 ;  /* 0x000000bfb8bb7224 */ /* 0x000fe200078e02bb */
[----:B------:R-:W-:Y:S01]  /*2200*/  LEA R238, P1, R170, R174, 0x1 ;  /* 0x000000aeaaee7211 */ /* 0x000fe200078208ff */
[----:B------:R-:W-:Y:S02]  /*2210*/  IMAD.IADD R173, R171, 0x1, R173 ;  /* 0x00000001abad7824 */ /* 0x000fe400078e02ad */
[----:B------:R-:W-:Y:S01]  /*2220*/  IMAD.WIDE.U32 R184, R184, R190, R12 ;  /* 0x000000beb8b87225 */ /* 0x000fe200078e000c */
[----:B------:R-:W-:Y:S02]  /*2230*/  LEA.HI.X R189, R176, R183, R179, 0x1, P0 ;  /* 0x000000b7b0bd7211 */ /* 0x000fe400000f0cb3 */
[----:B------:R-:W-:Y:S01]  /*2240*/  LEA.HI.X R239, R170, R175, R173, 0x1, P1 ;  /* 0x000000afaaef7211 */ /* 0x000fe200008f0cad */
[----:B------:R-:W-:Y:S01]  /*2250*/  IMAD.IADD R187, R185, 0x1, R187 ;  /* 0x00000001b9bb7824 */ /* 0x000fe200078e02bb */
[----:B------:R-:W-:Y:S05]  /*2260*/  @!P4 BRA `(.L_x_815) ;  /* 0x0000c0e00000c947 */ /* 0x000fea0003800000 */
[----:B------:R-:W2:Y:S04]  /*2270*/  LD.E.64 R32, [R20.64+0x120] ;  /* 0x0001200614207980 */ /* 0x000ea8000c101b00 */
[----:B------:R-:W3:Y:S04]  /*2280*/  LD.E.64 R18, [R20.64+0x118] ;  /* 0x0001180614127980 */ /* 0x000ee8000c101b00 */
[----:B------:R-:W4:Y:S04]  /*2290*/  LD.E.64 R196, [R20.64+0x130] ;  /* 0x0001300614c47980 */ /* 0x000f28000c101b00 */
[----:B------:R-:W4:Y:S04]  /*22a0*/  LD.E.64 R198, [R20.64+0x128] ;  /* 0x0001280614c67980 */ /* 0x000f28000c101b00 */
[----:B------:R-:W4:Y:S04]  /*22b0*/  LD.E.64 R28, [R20.64+0x140] ;  /* 0x00014006141c7980 */ /* 0x000f28000c101b00 */
[----:B------:R-:W4:Y:S04]  /*22c0*/  LD.E.64 R26, [R20.64+0x138] ;  /* 0x00013806141a7980 */ /* 0x000f28000c101b00 */
[----:B------:R-:W4:Y:S04]  /*22d0*/  LD.E R8, [R20.64+0xd0] ;  /* 0x0000d00614087980 */ /* 0x000f28000c101900 */
[----:B------:R-:W4:Y:S04]  /*22e0*/  LD.E.64 R24, [R20.64+0x108] ;  /* 0x0001080614187980 */ /* 0x000f28000c101b00 */
[----:B------:R-:W4:Y:S04]  /*22f0*/  LD.E.64 R22, [R20.64+0x110] ;  /* 0x0001100614167980 */ /* 0x000f28000c101b00 */
[----:B------:R-:W4:Y:S04]  /*2300*/  LD.E.64 R12, [R20.64+0x150] ;  /* 0x00015006140c7980 */ /* 0x000f28000c101b00 */
[----:B------:R-:W4:Y:S01]  /*2310*/  LD.E.64 R6, [R20.64+0x148] ;  /* 0x0001480614067980 */ /* 0x000f22000c101b00 */
[----:B------:R-:W-:Y:S01]  /*2320*/  IMAD.WIDE.U32 R194, R62, 0x60, RZ ;  /* 0x000000603ec27825 */ /* 0x000fe200078e00ff */
[----:B------:R-:W-:-:S02]  /*2330*/  LOP3.LUT R158, R166, 0xffff, RZ, 0xc0, !PT ;  /* 0x0000ffffa69e7812 */ /* 0x000fc400078ec0ff */
[C---:B------:R-:W-:Y:S01]  /*2340*/  SHF.L.U64.HI R73, R62.reuse, 0x5, R63 ;  /* 0x000000053e497819 */ /* 0x040fe2000001023f */
[----:B------:R-:W-:Y:S01]  /*2350*/  IMAD.SHL.U32 R72, R62, 0x20, RZ ;  /* 0x000000203e487824 */ /* 0x000fe200078e00ff */
[----:B------:R-:W-:Y:S01]  /*2360*/  LOP3.LUT R162, R158, 0x1, RZ, 0xc0, !PT ;  /* 0x000000019ea27812 */ /* 0x000fe200078ec0ff */
[----:B------:R-:W-:Y:S01]  /*2370*/  IMAD.SHL.U32 R92, R60, 0x20, RZ ;  /* 0x000000203c5c7824 */ /* 0x000fe200078e00ff */
[C---:B------:R-:W-:Y:S01]  /*2380*/  LOP3.LUT R161, R158.reuse, 0x2, RZ, 0xc0, !PT ;  /* 0x000000029ea17812 */ /* 0x040fe200078ec0ff */
[----:B------:R-:W-:Y:S01]  /*2390*/  IMAD.MOV.U32 R133, RZ, RZ, R239 ;  /* 0x000000ffff857224 */ /* 0x000fe200078e00ef */
[----:B------:R-:W-:Y:S01]  /*23a0*/  LOP3.LUT R160, R158, 0x4, RZ, 0xc0, !PT ;  /* 0x000000049ea07812 */ /* 0x000fe200078ec0ff */
[----:B------:R-:W-:Y:S01]  /*23b0*/  IMAD.MOV.U32 R134, RZ, RZ, R188 ;  /* 0x000000ffff867224 */ /* 0x000fe200078e00bc */
[----:B------:R-:W-:Y:S01]  /*23c0*/  SHF.L.U64.HI R73, R72, 0x1, R73 ;  /* 0x0000000148497819 */ /* 0x000fe20000010249 */
[----:B------:R-:W-:Y:S01]  /*23d0*/  IMAD.MOV.U32 R135, RZ, RZ, R189 ;  /* 0x000000ffff877224 */ /* 0x000fe200078e00bd */
[----:B------:R-:W-:Y:S01]  /*23e0*/  IADD3 R69, R180, 0x10, RZ ;  /* 0x00000010b4457810 */ /* 0x000fe20007ffe0ff */
[----:B------:R-:W-:Y:S01]  /*23f0*/  IMAD.SHL.U32 R72, R72, 0x2, RZ ;  /* 0x0000000248487824 */ /* 0x000fe200078e00ff */
[----:B------:R-:W-:-:S02]  /*2400*/  IADD3 R68, R180, 0x20, RZ ;  /* 0x00000020b4447810 */ /* 0x000fc40007ffe0ff */
[----:B------:R-:W-:Y:S02]  /*2410*/  IADD3 R67, R180, 0x30, RZ ;  /* 0x00000030b4437810 */ /* 0x000fe40007ffe0ff */
[----:B------:R-:W-:Y:S02]  /*2420*/  SHF.L.U64.HI R93, R60, 0x5, R61 ;  /* 0x000000053c5d7819 */ /* 0x000fe4000001023d */
[----:B------:R-:W-:Y:S02]  /*2430*/  MOV R132, R238 ;  /* 0x000000ee00847202 */ /* 0x000fe40000000f00 */
[----:B------:R-:W-:Y:S01]  /*2440*/  LOP3.LUT R158, R158, 0x8, RZ, 0xc0, !PT ;  /* 0x000000089e9e7812 */ /* 0x000fe200078ec0ff */
[-C--:B--2---:R-:W-:Y:S02]  /*2450*/  IMAD R2, R33, R242.reuse, RZ ;  /* 0x000000f221027224 */ /* 0x084fe400078e02ff */
[----:B---3--:R-:W-:Y:S01]  /*2460*/  IMAD R0, R19, R242, RZ ;  /* 0x000000f213007224 */ /* 0x008fe200078e02ff */
[----:B------:R-:W-:Y:S01]  /*2470*/  LEA R19, R165, 0xffffffc0, 0x6 ;  /* 0xffffffc0a5137811 */ /* 0x000fe200078e30ff */
[----:B------:R-:W-:-:S02]  /*2480*/  IMAD R2, R32, R71, R2 ;  /* 0x0000004720027224 */ /* 0x000fc400078e0202 */
[----:B------:R-:W-:Y:S01]  /*2490*/  IMAD.WIDE.U32 R32, R242, R32, R14 ;  /* 0x00000020f2207225 */ /* 0x000fe200078e000e */
[C---:B----4-:R-:W-:Y:S02]  /*24a0*/  SHF.L.U64.HI R120, R196.reuse, 0x5, R197 ;  /* 0x00000005c4787819 */ /* 0x050fe400000102c5 */
[----:B------:R-:W-:Y:S01]  /*24b0*/  SHF.L.U32 R121, R196, 0x5, RZ ;  /* 0x00000005c4797819 */ /* 0x000fe200000006ff */
[----:B------:R-:W-:Y:S01]  /*24c0*/  IMAD.WIDE.U32 R30, R242, R18, R14 ;  /* 0x00000012f21e7225 */ /* 0x000fe200078e000e */
[C-C-:B------:R-:W-:Y:S02]  /*24d0*/  SHF.L.U64.HI R95, R198.reuse, 0x4, R199.reuse ;  /* 0x00000004c65f7819 */ /* 0x140fe400000102c7 */
[----:B------:R-:W-:Y:S01]  /*24e0*/  SHF.L.U64.HI R105, R198, 0x5, R199 ;  /* 0x00000005c6697819 */ /* 0x000fe200000102c7 */
[----:B------:R-:W-:Y:S01]  /*24f0*/  IMAD R0, R18, R71, R0 ;  /* 0x0000004712007224 */ /* 0x000fe200078e0200 */
[----:B------:R-:W-:Y:S01]  /*2500*/  SHF.L.U64.HI R120, R121, 0x1, R120 ;  /* 0x0000000179787819 */ /* 0x000fe20000010278 */
[----:B------:R-:W-:Y:S01]  /*2510*/  IMAD.IADD R33, R33, 0x1, R2 ;  /* 0x0000000121217824 */ /* 0x000fe200078e0202 */
[----:B------:R-:W-:Y:S01]  /*2520*/  SHF.R.S32.HI R2, RZ, 0x1f, R19 ;  /* 0x0000001fff027819 */ /* 0x000fe20000011413 */
[----:B------:R-:W-:-:S02]  /*2530*/  IMAD R17, R197, R19, RZ ;  /* 0x00000013c5117224 */ /* 0x000fc400078e02ff */
[----:B------:R-:W-:Y:S02]  /*2540*/  IMAD R3, R199, R19, RZ ;  /* 0x00000013c7037224 */ /* 0x000fe400078e02ff */
[----:B------:R-:W-:Y:S01]  /*2550*/  IMAD.IADD R31, R31, 0x1, R0 ;  /* 0x000000011f1f7824 */ /* 0x000fe200078e0200 */
[----:B------:R-:W-:Y:S01]  /*2560*/  LEA.HI R157, R8, R8, RZ, 0x1 ;  /* 0x00000008089d7211 */ /* 0x000fe200078f08ff */
[----:B------:R-:W-:Y:S02]  /*2570*/  IMAD R17, R196, R2, R17 ;  /* 0x00000002c4117224 */ /* 0x000fe400078e0211 */
[----:B------:R-:W-:Y:S01]  /*2580*/  IMAD.WIDE.U32 R32, R19, R196, R32 ;  /* 0x000000c413207225 */ /* 0x000fe200078e0020 */
[----:B------:R-:W-:-:S03]  /*2590*/  SHF.R.S32.HI R157, RZ, 0x1, R157 ;  /* 0x00000001ff9d7819 */ /* 0x000fc6000001149d */
[C---:B------:R-:W-:Y:S01]  /*25a0*/  IMAD R3, R198.reuse, R2, R3 ;  /* 0x00000002c6037224 */ /* 0x040fe200078e0203 */
[----:B------:R-:W-:Y:S01]  /*25b0*/  SHF.L.U32 R163, R157, 0x4, RZ ;  /* 0x000000049da37819 */ /* 0x000fe200000006ff */
[----:B------:R-:W-:-:S03]  /*25c0*/  IMAD.WIDE.U32 R30, R198, R19, R30 ;  /* 0x00000013c61e7225 */ /* 0x000fc600078e001e */
[----:B------:R-:W-:Y:S01]  /*25d0*/  IADD3 R156, R163, 0x40, RZ ;  /* 0x00000040a39c7810 */ /* 0x000fe20007ffe0ff */
[----:B------:R-:W-:Y:S01]  /*25e0*/  IMAD.IADD R33, R33, 0x1, R17 ;  /* 0x0000000121217824 */ /* 0x000fe200078e0211 */
[----:B------:R-:W-:Y:S01]  /*25f0*/  SHF.R.S32.HI R17, RZ, 0x1f, R96 ;  /* 0x0000001fff117819 */ /* 0x000fe20000011460 */
[----:B------:R-:W-:Y:S01]  /*2600*/  IMAD.IADD R31, R31, 0x1, R3 ;  /* 0x000000011f1f7824 */ /* 0x000fe200078e0203 */
[----:B------:R-:W-:Y:S01]  /*2610*/  IADD3 R3, P0, -R96, R180, RZ ;  /* 0x000000b460037210 */ /* 0x000fe20007f1e1ff */
[-C--:B------:R-:W-:Y:S01]  /*2620*/  IMAD R2, R29, R4.reuse, RZ ;  /* 0x000000041d027224 */ /* 0x080fe200078e02ff */
[----:B------:R-:W-:Y:S01]  /*2630*/  IADD3 R155, R163, 0x80, RZ ;  /* 0x00000080a39b7810 */ /* 0x000fe20007ffe0ff */
[-C--:B------:R-:W-:Y:S01]  /*2640*/  IMAD R0, R27, R4.reuse, RZ ;  /* 0x000000041b007224 */ /* 0x080fe200078e02ff */
[C---:B------:R-:W-:Y:S01]  /*2650*/  IADD3 R153, R163.reuse, 0xc0, RZ ;  /* 0x000000c0a3997810 */ /* 0x040fe20007ffe0ff */
[-C--:B------:R-:W-:Y:S01]  /*2660*/  IMAD R2, R28, R5.reuse, R2 ;  /* 0x000000051c027224 */ /* 0x080fe200078e0202 */
[----:B------:R-:W-:Y:S01]  /*2670*/  SHF.R.S32.HI R147, RZ, 0x1f, R163 ;  /* 0x0000001fff937819 */ /* 0x000fe200000114a3 */
[----:B------:R-:W-:Y:S01]  /*2680*/  IMAD R0, R26, R5, R0 ;  /* 0x000000051a007224 */ /* 0x000fe200078e0200 */
[----:B------:R-:W-:Y:S01]  /*2690*/  IADD3 R150, R163, R153, RZ ;  /* 0x00000099a3967210 */ /* 0x000fe20007ffe0ff */
[----:B------:R-:W-:Y:S01]  /*26a0*/  IMAD.WIDE.U32 R28, R28, R4, R32 ;  /* 0x000000041c1c7225 */ /* 0x000fe200078e0020 */
[----:B------:R-:W-:-:S02]  /*26b0*/  SHF.R.S32.HI R145, RZ, 0x1f, R156 ;  /* 0x0000001fff917819 */ /* 0x000fc4000001149c */
[----:B------:R-:W-:Y:S01]  /*26c0*/  SHF.R.S32.HI R143, RZ, 0x1f, R155 ;  /* 0x0000001fff8f7819 */ /* 0x000fe2000001149b */
[----:B------:R-:W-:Y:S01]  /*26d0*/  IMAD.WIDE.U32 R26, R26, R4, R30 ;  /* 0x000000041a1a7225 */ /* 0x000fe200078e001e */
[----:B-----5:R-:W-:Y:S02]  /*26e0*/  IADD3 R4, R19, R16, RZ ;  /* 0x0000001013047210 */ /* 0x020fe40007ffe0ff */
[----:B------:R-:W-:Y:S01]  /*26f0*/  SHF.R.S32.HI R141, RZ, 0x1f, R153 ;  /* 0x0000001fff8d7819 */ /* 0x000fe20000011499 */
[----:B------:R-:W-:Y:S01]  /*2700*/  IMAD.X R17, R181, 0x1, ~R17, P0 ;  /* 0x00000001b5117824 */ /* 0x000fe200000e0e11 */
[----:B------:R-:W-:Y:S01]  /*2710*/  SHF.R.S32.HI R138, RZ, 0x1f, R150 ;  /* 0x0000001fff8a7819 */ /* 0x000fe20000011496 */
[----:B------:R-:W-:Y:S02]  /*2720*/  IMAD.IADD R29, R29, 0x1, R2 ;  /* 0x000000011d1d7824 */ /* 0x000fe400078e0202 */
[----:B------:R-:W-:Y:S02]  /*2730*/  IMAD.IADD R27, R27, 0x1, R0 ;  /* 0x000000011b1b7824 */ /* 0x000fe400078e0200 */
[----:B------:R-:W-:-:S02]  /*2740*/  IMAD R123, R17, R196, RZ ;  /* 0x000000c4117b7224 */ /* 0x000fc400078e02ff */
[----:B------:R-:W-:Y:S02]  /*2750*/  IMAD R127, R17, R198, RZ ;  /* 0x000000c6117f7224 */ /* 0x000fe400078e02ff */
[----:B------:R-:W-:Y:S02]  /*2760*/  IMAD R5, R180, R157, R164 ;  /* 0x0000009db4057224 */ /* 0x000fe400078e02a4 */
[-C--:B------:R-:W-:Y:S02]  /*2770*/  IMAD R123, R197, R3.reuse, R123 ;  /* 0x00000003c57b7224 */ /* 0x080fe400078e027b */
[-C--:B------:R-:W-:Y:S02]  /*2780*/  IMAD R127, R199, R3.reuse, R127 ;  /* 0x00000003c77f7224 */ /* 0x080fe400078e027f */
[----:B------:R-:W-:-:S04]  /*2790*/  IMAD.WIDE.U32 R16, R196, R3, R28 ;  /* 0x00000003c4107225 */ /* 0x000fc800078e001c */
[----:B------:R-:W-:Y:S01]  /*27a0*/  IMAD.WIDE.U32 R18, R198, R3, R26 ;  /* 0x00000003c6127225 */ /* 0x000fe200078e001a */
[----:B------:R-:W-:-:S03]  /*27b0*/  LEA R124, P1, R16, R22, 0x1 ;  /* 0x00000016107c7211 */ /* 0x000fc600078208ff */
[----:B------:R-:W-:Y:S01]  /*27c0*/  IMAD R4, R157, R4, RZ ;  /* 0x000000049d047224 */ /* 0x000fe200078e02ff */
[----:B------:R-:W-:Y:S01]  /*27d0*/  IADD3 R127, R19, R127, RZ ;  /* 0x0000007f137f7210 */ /* 0x000fe20007ffe0ff */
[----:B------:R-:W-:Y:S01]  /*27e0*/  IMAD.IADD R3, R164, 0x1, R5 ;  /* 0x00000001a4037824 */ /* 0x000fe200078e0205 */
[----:B------:R-:W-:Y:S01]  /*27f0*/  LEA R126, P0, R18, R24, 0x1 ;  /* 0x00000018127e7211 */ /* 0x000fe200078008ff */
[----:B------:R-:W-:Y:S01]  /*2800*/  IMAD.IADD R123, R17, 0x1, R123 ;  /* 0x00000001117b7824 */ /* 0x000fe200078e027b */
[----:B------:R-:W-:Y:S01]  /*2810*/  IADD3 R0, P3, R4, R5, RZ ;  /* 0x0000000504007210 */ /* 0x000fe20007f7e0ff */
[----:B------:R-:W-:Y:S01]  /*2820*/  IMAD.SHL.U32 R98, R198, 0x10, RZ ;  /* 0x00000010c6627824 */ /* 0x000fe200078e00ff */
[----:B------:R-:W-:Y:S01]  /*2830*/  IADD3 R131, P2, R4, R3, RZ ;  /* 0x0000000304837210 */ /* 0x000fe20007f5e0ff */
[----:B------:R-:W-:Y:S01]  /*2840*/  IMAD.SHL.U32 R108, R198, 0x20, RZ ;  /* 0x00000020c66c7824 */ /* 0x000fe200078e00ff */
[----:B------:R-:W-:Y:S01]  /*2850*/  SHF.R.S32.HI R2, RZ, 0x1f, R4 ;  /* 0x0000001fff027819 */ /* 0x000fe20000011404 */
[----:B------:R-:W-:Y:S01]  /*2860*/  IMAD.IADD R154, R163, 0x1, R156 ;  /* 0x00000001a39a7824 */ /* 0x000fe200078e029c */
[----:B------:R-:W-:Y:S01]  /*2870*/  LEA.HI.X R127, R18, R25, R127, 0x1, P0 ;  /* 0x00000019127f7211 */ /* 0x000fe200000f0c7f */
[----:B------:R-:W-:Y:S01]  /*2880*/  IMAD.SHL.U32 R18, R0, 0x2, RZ ;  /* 0x0000000200127824 */ /* 0x000fe200078e00ff */
[-C--:B------:R-:W-:Y:S01]  /*2890*/  LEA.HI.X.SX32 R5, R5, R2.reuse, 0x1, P3 ;  /* 0x0000000205057211 */ /* 0x080fe200018f0eff */
[----:B------:R-:W-:Y:S01]  /*28a0*/  IMAD.SHL.U32 R130, R131, 0x2, RZ ;  /* 0x0000000283827824 */ /* 0x000fe200078e00ff */
[----:B------:R-:W-:Y:S01]  /*28b0*/  LEA.HI.X.SX32 R2, R3, R2, 0x1, P2 ;  /* 0x0000000203027211 */ /* 0x000fe200010f0eff */
[----:B------:R-:W-:Y:S01]  /*28c0*/  IMAD R3, R63, 0x60, RZ ;  /* 0x000000603f037824 */ /* 0x000fe200078e02ff */
[----:B------:R-:W-:Y:S01]  /*28d0*/  LEA.HI.X R123, R16, R23, R123, 0x1, P1 ;  /* 0x00000017107b7211 */ /* 0x000fe200008f0c7b */
[----:B------:R-:W-:Y:S01]  /*28e0*/  IMAD.IADD R152, R163, 0x1, R155 ;  /* 0x00000001a3987824 */ /* 0x000fe200078e029b */
[----:B------:R-:W-:Y:S01]  /*28f0*/  SHF.L.U64.HI R0, R0, 0x1, R5 ;  /* 0x0000000100007819 */ /* 0x000fe20000010205 */
[----:B------:R-:W-:Y:S01]  /*2900*/  IMAD.SHL.U32 R119, R196, 0x10, RZ ;  /* 0x00000010c4777824 */ /* 0x000fe200078e00ff */
[----:B------:R-:W-:Y:S01]  /*2910*/  SHF.L.U64.HI R131, R131, 0x1, R2 ;  /* 0x0000000183837819 */ /* 0x000fe20000010202 */
[C---:B------:R-:W-:Y:S01]  /*2920*/  IMAD.SHL.U32 R159, R157.reuse, 0x20, RZ ;  /* 0x000000209d9f7824 */ /* 0x040fe200078e00ff */
[C---:B------:R-:W-:Y:S01]  /*2930*/  IADD3 R52, P1, R12.reuse, R18, RZ ;  /* 0x000000120c347210 */ /* 0x040fe20007f3e0ff */
[----:B------:R-:W-:Y:S01]  /*2940*/  IMAD R157, R157, 0x30, RZ ;  /* 0x000000309d9d7824 */ /* 0x000fe200078e02ff */
[-C--:B------:R-:W-:Y:S01]  /*2950*/  IADD3 R128, P3, R12, R130.reuse, RZ ;  /* 0x000000820c807210 */ /* 0x080fe20007f7e0ff */
[----:B------:R-:W-:Y:S01]  /*2960*/  IMAD.IADD R151, R163, 0x1, R154 ;  /* 0x00000001a3977824 */ /* 0x000fe200078e029a */
[C---:B------:R-:W-:Y:S01]  /*2970*/  IADD3 R130, P2, R6.reuse, R130, RZ ;  /* 0x0000008206827210 */ /* 0x040fe20007f5e0ff */
[C---:B------:R-:W-:Y:S01]  /*2980*/  IMAD.X R53, R13.reuse, 0x1, R0, P1 ;  /* 0x000000010d357824 */ /* 0x040fe200008e0600 */
[----:B------:R-:W-:Y:S01]  /*2990*/  IADD3 R18, P0, R6, R18, RZ ;  /* 0x0000001206127210 */ /* 0x000fe20007f1e0ff */
[--C-:B------:R-:W-:Y:S01]  /*29a0*/  IMAD.X R129, R13, 0x1, R131.reuse, P3 ;  /* 0x000000010d817824 */ /* 0x100fe200018e0683 */
[C---:B------:R-:W-:Y:S01]  /*29b0*/  IADD3 R87, P1, R236.reuse, 0x80, RZ ;  /* 0x00000080ec577810 */ /* 0x040fe20007f3e0ff */
[C---:B------:R-:W-:Y:S01]  /*29c0*/  IMAD.X R131, R7.reuse, 0x1, R131, P2 ;  /* 0x0000000107837824 */ /* 0x040fe200010e0683 */
[----:B------:R-:W-:Y:S01]  /*29d0*/  IADD3.X R19, R7, R0, RZ, P0, !PT ;  /* 0x0000000007137210 */ /* 0x000fe200007fe4ff */
[C---:B------:R-:W-:Y:S01]  /*29e0*/  IMAD.IADD R149, R163.reuse, 0x1, R152 ;  /* 0x00000001a3957824 */ /* 0x040fe200078e0298 */
[C---:B------:R-:W-:Y:S01]  /*29f0*/  IADD3 R91, P2, R236.reuse, 0x40, RZ ;  /* 0x00000040ec5b7810 */ /* 0x040fe20007f5e0ff */
[--C-:B------:R-:W-:Y:S01]  /*2a00*/  IMAD.X R86, RZ, RZ, R237.reuse, P1 ;  /* 0x000000ffff567224 */ /* 0x100fe200008e06ed */
[----:B------:R-:W-:Y:S01]  /*2a10*/  IADD3 R81, P0, R236, 0xc0, RZ ;  /* 0x000000c0ec517810 */ /* 0x000fe20007f1e0ff */
[----:B------:R-:W-:Y:S01]  /*2a20*/  IMAD.IADD R148, R163, 0x1, R150 ;  /* 0x00000001a3947824 */ /* 0x000fe200078e0296 */
[-C--:B------:R-:W-:Y:S01]  /*2a30*/  IADD3 R85, P1, R87, R236.reuse, RZ ;  /* 0x000000ec57557210 */ /* 0x080fe20007f3e0ff */
[--C-:B------:R-:W-:Y:S01]  /*2a40*/  IMAD.X R90, RZ, RZ, R237.reuse, P2 ;  /* 0x000000ffff5a7224 */ /* 0x100fe200010e06ed */
[-C--:B------:R-:W-:Y:S01]  /*2a50*/  IADD3 R89, P2, R91, R236.reuse, RZ ;  /* 0x000000ec5b597210 */ /* 0x080fe20007f5e0ff */
[--C-:B------:R-:W-:Y:S01]  /*2a60*/  IMAD.X R80, RZ, RZ, R237.reuse, P0 ;  /* 0x000000ffff507224 */ /* 0x100fe200000e06ed */
[-C--:B------:R-:W-:Y:S01]  /*2a70*/  IADD3 R79, P0, R81, R236.reuse, RZ ;  /* 0x000000ec514f7210 */ /* 0x080fe20007f1e0ff */
[--C-:B------:R-:W-:Y:S01]  /*2a80*/  IMAD.X R84, R86, 0x1, R237.reuse, P1 ;  /* 0x0000000156547824 */ /* 0x100fe200008e06ed */
[-C--:B------:R-:W-:Y:S01]  /*2a90*/  IADD3 R83, P4, R89, R236.reuse, RZ ;  /* 0x000000ec59537210 */ /* 0x080fe20007f9e0ff */
[----:B------:R-:W-:Y:S01]  /*2aa0*/  IMAD.X R88, R90, 0x1, R237, P2 ;  /* 0x000000015a587824 */ /* 0x000fe200010e06ed */
[----:B------:R-:W-:Y:S01]  /*2ab0*/  IADD3.X R78, R80, R237, RZ, P0, !PT ;  /* 0x000000ed504e7210 */ /* 0x000fe200007fe4ff */
[----:B------:R-:W-:Y:S01]  /*2ac0*/  IMAD.MOV.U32 R12, RZ, RZ, R165 ;  /* 0x000000ffff0c7224 */ /* 0x000fe200078e00a5 */
[----:B------:R-:W-:Y:S01]  /*2ad0*/  IADD3 R97, P5, R98, 0x40, RZ ;  /* 0x0000004062617810 */ /* 0x000fe20007fbe0ff */
[----:B------:R-:W-:Y:S01]  /*2ae0*/  IMAD.X R82, R88, 0x1, R237, P4 ;  /* 0x0000000158527824 */ /* 0x000fe200020e06ed */
[C---:B------:R-:W-:Y:S01]  /*2af0*/  IADD3 R101, P1, R98.reuse, 0x80, RZ ;  /* 0x0000008062657810 */ /* 0x040fe20007f3e0ff */
[----:B------:R-:W-:Y:S01]  /*2b00*/  IMAD.SHL.U32 R121, R121, 0x2, RZ ;  /* 0x0000000279797824 */ /* 0x000fe200078e00ff */
[----:B------:R-:W-:Y:S01]  /*2b10*/  IADD3 R109, P0, R98, 0xc0, RZ ;  /* 0x000000c0626d7810 */ /* 0x000fe20007f1e0ff */
[--C-:B------:R-:W-:Y:S01]  /*2b20*/  IMAD.X R100, RZ, RZ, R95.reuse, P5 ;  /* 0x000000ffff647224 */ /* 0x100fe200028e065f */
[-C--:B------:R-:W-:Y:S01]  /*2b30*/  IADD3 R77, P3, R85, R236.reuse, RZ ;  /* 0x000000ec554d7210 */ /* 0x080fe20007f7e0ff */
[--C-:B------:R-:W-:Y:S01]  /*2b40*/  IMAD.X R104, RZ, RZ, R95.reuse, P1 ;  /* 0x000000ffff687224 */ /* 0x100fe200008e065f */
[----:B------:R-:W-:Y:S01]  /*2b50*/  IADD3 R75, P2, R79, R236, RZ ;  /* 0x000000ec4f4b7210 */ /* 0x000fe20007f5e0ff */
[----:B------:R-:W-:Y:S01]  /*2b60*/  IMAD.X R112, RZ, RZ, R95, P0 ;  /* 0x000000ffff707224 */ /* 0x000fe200000e065f */
[----:B------:R-:W-:Y:S01]  /*2b70*/  IADD3 R70, R195, R3, RZ ;  /* 0x00000003c3467210 */ /* 0x000fe20007ffe0ff */
[----:B------:R-:W-:Y:S01]  /*2b80*/  IMAD R3, R197, 0x60, RZ ;  /* 0x00000060c5037824 */ /* 0x000fe200078e02ff */
[----:B------:R-:W-:Y:S01]  /*2b90*/  IADD3.X R76, R84, R237, RZ, P3, !PT ;  /* 0x000000ed544c7210 */ /* 0x000fe20001ffe4ff */
[----:B------:R-:W-:Y:S01]  /*2ba0*/  IMAD.X R74, R78, 0x1, R237, P2 ;  /* 0x000000014e4a7824 */ /* 0x000fe200010e06ed */
[C---:B------:R-:W-:Y:S01]  /*2bb0*/  SHF.L.U64.HI R0, R196.reuse, 0x4, R197 ;  /* 0x00000004c4007819 */ /* 0x040fe200000102c5 */
[----:B------:R-:W-:Y:S01]  /*2bc0*/  IMAD.WIDE.U32 R196, R196, 0x60, RZ ;  /* 0x00000060c4c47825 */ /* 0x000fe200078e00ff */
[----:B------:R-:W-:-:S02]  /*2bd0*/  IADD3 R102, P5, R97, R98, RZ ;  /* 0x0000006261667210 */ /* 0x000fc40007fbe0ff */
[----:B------:R-:W-:Y:S01]  /*2be0*/  IADD3 R106, P4, R101, R98, RZ ;  /* 0x00000062656a7210 */ /* 0x000fe20007f9e0ff */
[----:B------:R-:W-:Y:S01]  /*2bf0*/  IMAD.IADD R122, R197, 0x1, R3 ;  /* 0x00000001c57a7824 */ /* 0x000fe200078e0203 */
[----:B------:R-:W-:Y:S01]  /*2c00*/  IADD3 R110, P3, R108, R97, RZ ;  /* 0x000000616c6e7210 */ /* 0x000fe20007f7e0ff */
[--C-:B------:R-:W-:Y:S01]  /*2c10*/  IMAD.X R99, R100, 0x1, R95.reuse, P5 ;  /* 0x0000000164637824 */ /* 0x100fe200028e065f */
[----:B------:R-:W-:Y:S01]  /*2c20*/  IADD3 R116, P1, R108, R101, RZ ;  /* 0x000000656c747210 */ /* 0x000fe20007f3e0ff */
[----:B------:R-:W-:Y:S01]  /*2c30*/  IMAD.X R103, R104, 0x1, R95, P4 ;  /* 0x0000000168677824 */ /* 0x000fe200020e065f */
[----:B------:R-:W-:Y:S01]  /*2c40*/  IADD3 R118, P0, R109, R108, RZ ;  /* 0x0000006c6d767210 */ /* 0x000fe20007f1e0ff */
[----:B------:R-:W-:Y:S01]  /*2c50*/  IMAD.X R107, R105, 0x1, R100, P3 ;  /* 0x00000001696b7824 */ /* 0x000fe200018e0664 */
[----:B------:R-:W-:Y:S01]  /*2c60*/  IADD3 R114, P2, R109, R98, RZ ;  /* 0x000000626d727210 */ /* 0x000fe20007f5e0ff */
[----:B------:R-:W-:Y:S01]  /*2c70*/  IMAD.X R113, R105, 0x1, R104, P1 ;  /* 0x0000000169717824 */ /* 0x000fe200008e0668 */
[C---:B------:R-:W-:Y:S01]  /*2c80*/  SHF.L.U64.HI R117, R119.reuse, 0x1, R0 ;  /* 0x0000000177757819 */ /* 0x040fe20000010200 */
[----:B------:R-:W-:Y:S01]  /*2c90*/  IMAD.SHL.U32 R119, R119, 0x2, RZ ;  /* 0x0000000277777824 */ /* 0x000fe200078e00ff */
[C---:B------:R-:W-:Y:S01]  /*2ca0*/  IADD3.X R111, R112.reuse, R95, RZ, P2, !PT ;  /* 0x0000005f706f7210 */ /* 0x040fe200017fe4ff */
[----:B------:R-:W-:Y:S01]  /*2cb0*/  IMAD.X R115, R112, 0x1, R105, P0 ;  /* 0x0000000170737824 */ /* 0x000fe200000e0669 */
[----:B------:R-:W-:-:S02]  /*2cc0*/  SHF.R.S32.HI R146, RZ, 0x1f, R159 ;  /* 0x0000001fff927819 */ /* 0x000fc4000001149f */
[----:B------:R-:W-:Y:S02]  /*2cd0*/  SHF.R.S32.HI R144, RZ, 0x1f, R157 ;  /* 0x0000001fff907819 */ /* 0x000fe4000001149d */
[----:B------:R-:W-:Y:S02]  /*2ce0*/  SHF.R.S32.HI R142, RZ, 0x1f, R154 ;  /* 0x0000001fff8e7819 */ /* 0x000fe4000001149a */
[----:B------:R-:W-:Y:S02]  /*2cf0*/  SHF.R.S32.HI R140, RZ, 0x1f, R152 ;  /* 0x0000001fff8c7819 */ /* 0x000fe40000011498 */
[----:B------:R-:W-:Y:S02]  /*2d00*/  SHF.R.S32.HI R139, RZ, 0x1f, R151 ;  /* 0x0000001fff8b7819 */ /* 0x000fe40000011497 */
[----:B------:R-:W-:Y:S02]  /*2d10*/  SHF.R.S32.HI R137, RZ, 0x1f, R149 ;  /* 0x0000001fff897819 */ /* 0x000fe40000011495 */
[----:B------:R-:W-:-:S02]  /*2d20*/  SHF.R.S32.HI R136, RZ, 0x1f, R148 ;  /* 0x0000001fff887819 */ /* 0x000fc40000011494 */
.L_x_933:
[----:B------:R-:W-:Y:S01]  /*2d30*/  IMAD.SHL.U32 R16, R12, 0x40, RZ ;  /* 0x000000400c107824 */ /* 0x000fe200078e00ff */
[----:B------:R-:W-:Y:S01]  /*2d40*/  BSSY B0, `(.L_x_816) ;  /* 0x0000015000007945 */ /* 0x000fe20003800000 */
[----:B-----5:R-:W-:Y:S03]  /*2d50*/  IMAD.MOV.U32 R125, RZ, RZ, R123 ;  /* 0x000000ffff7d7224 */ /* 0x020fe600078e007b */
[----:B------:R-:W-:Y:S04]  /*2d60*/  IADD3 R13, R16, -0x40, RZ ;  /* 0xffffffc0100d7810 */ /* 0x000fe80007ffe0ff */
[----:B------:R-:W-:Y:S01]  /*2d70*/  IADD3 R200, R96, -R13, RZ ;  /* 0x8000000d60c87210 */ /* 0x000fe20007ffe0ff */
[----:B------:R-:W-:Y:S05]  /*2d80*/  IMAD.IADD R202, R64, 0x1, -R13 ;  /* 0x0000000140ca7824 */ /* 0x000fea00078e0a0d */
[C---:B------:R-:W-:Y:S04]  /*2d90*/  ISETP.GE.AND P2, PT, R180.reuse, R202, PT ;  /* 0x000000cab400720c */ /* 0x040fe80003f46270 */
[----:B------:R-:W-:Y:S11]  /*2da0*/  ISETP.GE.AND P2, PT, R180, R200, !P2 ;  /* 0x000000c8b400720c */ /* 0x000ff60005746270 */
[----:B------:R-:W-:Y:S02]  /*2db0*/  @!UPT UIADD3 URZ, URZ, URZ, URZ ;  /* 0x0000003f3f3ff290 */ /* 0x000fe4000fffe03f */
[----:B----4-:R-:W-:-:S05]  /*2dc0*/  @!P2 BRA `(.L_x_817) ;  /* 0x000000c00000a947 */ /* 0x010fca0003800000 */
[----:B------:R-:W-:Y:S02]  /*2dd0*/  ISETP.NE.AND P1, PT, R162, RZ, PT ;  /* 0x000000ffa200720c */ /* 0x000fe40003f25270 */
[----:B------:R-:W-:Y:S11]  /*2de0*/  ISETP.NE.AND P0, PT, R161, RZ, PT ;  /* 0x000000ffa100720c */ /* 0x000ff60003f05270 */
[----:B------:R-:W2:Y:S04]  /*2df0*/  @P1 LD.E.128 R32, [R124.64] ;  /* 0x000000067c201980 */ /* 0x000ea8000c101d00 */
[----:B--2---:R1:W-:Y:S01]  /*2e00*/  @P1 ST.E.128 [R134.64], R32 ;  /* 0x0000002086001985 */ /* 0x0043e2000c101d06 */
[----:B------:R-:W-:Y:S03]  /*2e10*/  ISETP.NE.AND P1, PT, R160, RZ, PT ;  /* 0x000000ffa000720c */ /* 0x000fe60003f25270 */
[----:B------:R-:W2:Y:S04]  /*2e20*/  @P0 LD.E.128 R28, [R124.64+0x80] ;  /* 0x000080067c1c0980 */ /* 0x000ea8000c101d00 */
[----:B--2---:R1:W-:Y:S01]  /*2e30*/  @P0 ST.E.128 [R134.64+0x80], R28 ;  /* 0x0000801c86000985 */ /* 0x0043e2000c101d06 */
[----:B------:R-:W-:Y:S05]  /*2e40*/  ISETP.NE.AND P0, PT, R158, RZ, PT ;  /* 0x000000ff9e00720c */ /* 0x000fea0003f05270 */
[----:B------:R-:W2:Y:S04]  /*2e50*/  @P1 LD.E.128 R24, [R124.64+0x100] ;  /* 0x000100067c181980 */ /* 0x000ea8000c101d00 */
[----:B--2---:R1:W-:Y:S04]  /*2e60*/  @P1 ST.E.128 [R134.64+0x100], R24 ;  /* 0x0001001886001985 */ /* 0x0043e8000c101d06 */
[----:B------:R-:W2:Y:S04]  /*2e70*/  @P0 LD.E.128 R4, [R124.64+0x180] ;  /* 0x000180067c040980 */ /* 0x000ea8000c101d00 */
[----:B--2---:R1:W-:Y:S02]  /*2e80*/  @P0 ST.E.128 [R134.64+0x180], R4 ;  /* 0x0001800486000985 */ /* 0x0043e4000c101d06 */
.L_x_817:
[----:B------:R-:W-:Y:S05]  /*2e90*/  BSYNC B0 ;  /* 0x0000000000007941 */ /* 0x000fea0003800000 */
.L_x_816:
[C---:B------:R-:W-:Y:S01]  /*2ea0*/  ISETP.GE.AND P0, PT, R69.reuse, R202, PT ;  /* 0x000000ca4500720c */ /* 0x040fe20003f06270 */
[----:B------:R-:W-:Y:S03]  /*2eb0*/  BSSY B0, `(.L_x_818) ;  /* 0x0000014000007945 */ /* 0x000fe60003800000 */
[----:B------:R-:W-:Y:S11]  /*2ec0*/  ISETP.GE.AND P0, PT, R69, R200, !P0 ;  /* 0x000000c84500720c */ /* 0x000ff60004706270 */
[----:B------:R-:W-:Y:S02]  /*2ed0*/  @!UPT UIADD3 URZ, URZ, URZ, URZ ;  /* 0x0000003f3f3ff290 */ /* 0x000fe4000fffe03f */
[----:B------:R-:W-:-:S05]  /*2ee0*/  @!P0 BRA `(.L_x_819) ;  /* 0x0000010000008947 */ /* 0x000fca0003800000 */
[----:B------:R-:W-:Y:S02]  /*2ef0*/  ISETP.NE.AND P1, PT, R162, RZ, PT ;  /* 0x000000ffa200720c */ /* 0x000fe40003f25270 */
[----:B------:R-:W-:Y:S02]  /*2f00*/  IADD3 R22, P0, R124, R119, RZ ;  /* 0x000000777c167210 */ /* 0x000fe40007f1e0ff */
[C---:B------:R-:W-:Y:S03]  /*2f10*/  LEA R2, P3, R234.reuse, R134, 0x1 ;  /* 0x00000086ea027211 */ /* 0x040fe600078608ff */
[----:B------:R-:W-:Y:S01]  /*2f20*/  IMAD.X R23, R125, 0x1, R117, P0 ;  /* 0x000000017d177824 */ /* 0x000fe200000e0675 */
[----:B------:R-:W-:Y:S02]  /*2f30*/  ISETP.NE.AND P0, PT, R161, RZ, PT ;  /* 0x000000ffa100720c */ /* 0x000fe40003f05270 */
[----:B------:R-:W-:Y:S03]  /*2f40*/  LEA.HI.X R3, R234, R135, R235, 0x1, P3 ;  /* 0x00000087ea037211 */ /* 0x000fe600018f0ceb */
[----:B-1----:R-:W2:Y:S04]  /*2f50*/  @P1 LD.E.128 R32, [R22.64] ;  /* 0x0000000616201980 */ /* 0x002ea8000c101d00 */
        /* <DEDUP_REMOVED lines=9> */
.L_x_819:
[----:B------:R-:W-:Y:S05]  /*2ff0*/  BSYNC B0 ;  /* 0x0000000000007941 */ /* 0x000fea0003800000 */
.L_x_818:
[C---:B------:R-:W-:Y:S01]  /*3000*/  ISETP.GE.AND P0, PT, R68.reuse, R202, PT ;  /* 0x000000ca4400720c */ /* 0x040fe20003f06270 */
[----:B------:R-:W-:Y:S03]  /*3010*/  BSSY B0, `(.L_x_820) ;  /* 0x0000014000007945 */ /* 0x000fe60003800000 */
[----:B------:R-:W-:Y:S11]  /*3020*/  ISETP.GE.AND P0, PT, R68, R200, !P0 ;  /* 0x000000c84400720c */ /* 0x000ff60004706270 */
[----:B------:R-:W-:Y:S02]  /*3030*/  @!UPT UIADD3 URZ, URZ, URZ, URZ ;  /* 0x0000003f3f3ff290 */ /* 0x000fe4000fffe03f */
[----:B------:R-:W-:-:S05]  /*3040*/  @!P0 BRA `(.L_x_821) ;  /* 0x0000010000008947 */ /* 0x000fca0003800000 */
[----:B------:R-:W-:Y:S02]  /*3050*/  ISETP.NE.AND P1, PT, R162, RZ, PT ;  /* 0x000000ffa200720c */ /* 0x000fe40003f25270 */
[----:B------:R-:W-:Y:S02]  /*3060*/  IADD3 R22, P0, R124, R121, RZ ;  /* 0x000000797c167210 */ /* 0x000fe40007f1e0ff */
[----:B-1----:R-:W-:Y:S03]  /*3070*/  IADD3 R2, P3, R134, R72, RZ ;  /* 0x0000004886027210 */ /* 0x002fe60007f7e0ff */
[----:B------:R-:W-:Y:S01]  /*3080*/  IMAD.X R23, R125, 0x1, R120, P0 ;  /* 0x000000017d177824 */ /* 0x000fe200000e0678 */
[----:B------:R-:W-:Y:S01]  /*3090*/  ISETP.NE.AND P0, PT, R161, RZ, PT ;  /* 0x000000ffa100720c */ /* 0x000fe20003f05270 */
[----:B------:R-:W-:Y:S04]  /*30a0*/  IMAD.X R3, R135, 0x1, R73, P3 ;  /* 0x0000000187037824 */ /* 0x000fe800018e0649 */
        /* <DEDUP_REMOVED lines=10> */
.L_x_821:
[----:B------:R-:W-:Y:S05]  /*3150*/  BSYNC B0 ;  /* 0x0000000000007941 */ /* 0x000fea0003800000 */
.L_x_820:
        /* <DEDUP_REMOVED lines=21> */
.L_x_823:
[----:B------:R-:W-:Y:S05]  /*32b0*/  BSYNC B0 ;  /* 0x0000000000007941 */ /* 0x000fea0003800000 */
.L_x_822:
[----:B------:R-:W2:Y:S01]  /*32c0*/  LD.E R17, [R20.64+0xd0] ;  /* 0x0000d00614117980 */ /* 0x000ea2000c101900 */
[----:B------:R-:W-:Y:S03]  /*32d0*/  BSSY B3, `(.L_x_824) ;  /* 0x0000aa1000037945 */ /* 0x000fe60003800000 */
[----:B------:R-:W3:Y:S01]  /*32e0*/  LD.E R123, [R20.64+0x130] ;  /* 0x00013006147b7980 */ /* 0x000ee2000c101900 */
[----:B--2---:R-:W-:Y:S01]  /*32f0*/  ISETP.NE.AND P1, PT, R17, RZ, PT ;  /* 0x000000ff1100720c */ /* 0x004fe20003f25270 */
[----:B---3--:R-:W-:Y:S05]  /*3300*/  IMAD.U32 R123, R123, -0x40, RZ ;  /* 0xffffffc07b7b7824 */ /* 0x008fea00078e00ff */
[C---:B------:R-:W-:Y:S04]  /*3310*/  LEA R124, P0, R123.reuse, R124, 0x1 ;  /* 0x0000007c7b7c7211 */ /* 0x040fe800078008ff */
[----:B------:R-:W-:Y:S03]  /*3320*/  LEA.HI.X.SX32 R123, R123, R125, 0x1, P0 ;  /* 0x0000007d7b7b7211 */ /* 0x000fe600000f0eff */
[----:B------:R-:W-:-:S05]  /*3330*/  @!P1 BRA `(.L_x_825) ;  /* 0x0000a24000009947 */ /* 0x000fca0003800000 */
[----:B------:R-:W2:Y:S04]  /*3340*/  LD.E.U8 R0, [R20.64+0x1b3] ;  /* 0x0001b30614007980 */ /* 0x000ea8000c101100 */
[----:B------:R3:W5:Y:S01]  /*3350*/  LD.E R125, [R20.64+0xc0] ;  /* 0x0000c006147d7980 */ /* 0x000762000c101900 */
[----:B--2---:R-:W-:Y:S11]  /*3360*/  ISETP.NE.AND P0, PT, R0, RZ, PT ;  /* 0x000000ff0000720c */ /* 0x004ff60003f05270 */
[----:B------:R-:W-:Y:S02]  /*3370*/  @!UPT UIADD3 URZ, URZ, URZ, URZ ;  /* 0x0000003f3f3ff290 */ /* 0x000fe4000fffe03f */
[----:B------:R-:W-:-:S05]  /*3380*/  @!P0 BRA `(.L_x_826) ;  /* 0x00003b9000008947 */ /* 0x000fca0003800000 */
[----:B---3--:R-:W-:Y:S01]  /*3390*/  BSSY B1, `(.L_x_827) ;  /* 0x00000dc000017945 */ /* 0x008fe20003800000 */
[----:B------:R-:W-:-:S05]  /*33a0*/  @!P2 BRA `(.L_x_828) ;  /* 0x00000da00000a947 */ /* 0x000fca0003800000 */
[----:B-----5:R-:W-:Y:S01]  /*33b0*/  ISETP.GE.AND P0, PT, R14, R125, PT ;  /* 0x0000007d0e00720c */ /* 0x020fe20003f06270 */
[----:B------:R-:W-:Y:S01]  /*33c0*/  @!UPT UIADD3 URZ, URZ, URZ, URZ ;  /* 0x0000003f3f3ff290 */ /* 0x000fe2000fffe03f */
[----:B------:R-:W-:Y:S11]  /*33d0*/  BSSY B0, `(.L_x_829) ;  /* 0x0000034000007945 */ /* 0x000ff60003800000 */
[----:B------:R-:W-:-:S05]  /*33e0*/  @P0 BRA `(.L_x_830) ;  /* 0x0000032000000947 */ /* 0x000fca0003800000 */
[----:B------:R-:W-:Y:S01]  /*33f0*/  ISETP.GE.AND P0, PT, R14, R17, PT ;  /* 0x000000110e00720c */ /* 0x000fe20003f06270 */
[----:B-1----:R-:W2:Y:S11]  /*3400*/  LD.E.128 R24, [R126.64] ;  /* 0x000000067e187980 */ /* 0x002eb6000c101d00 */
[----:B------:R-:W-:Y:S01]  /*3410*/  @!UPT UIADD3 URZ, URZ, URZ, URZ ;  /* 0x0000003f3f3ff290 */ /* 0x000fe2000fffe03f */
[----:B------:R-:W3:Y:S06]  /*3420*/  @!P0 LD.E.64 R34, [R52.64] ;  /* 0x0000000634228980 */ /* 0x000eec000c101b00 */
[----:B------:R-:W4:Y:S02]  /*3430*/  @!P0 LD.E.64 R6, [R18.64] ;  /* 0x0000000612068980 */ /* 0x000f24000c101b00 */
[----:B----4-:R-:W-:Y:S01]  /*3440*/  @!P0 HADD2.F32 R22, -RZ, R6.H0_H0 ;  /* 0x20000006ff168230 */ /* 0x010fe20000004100 */
[----:B--2---:R-:W-:Y:S01]  /*3450*/  @!P0 MOV R23, R24 ;  /* 0x0000001800178202 */ /* 0x004fe20000000f00 */
[----:B---3--:R-:W-:Y:S01]  /*3460*/  @!P0 HADD2.F32 R30, -RZ, R34.H0_H0 ;  /* 0x20000022ff1e8230 */ /* 0x008fe20000004100 */
[----:B------:R-:W-:Y:S01]  /*3470*/  @!P0 MOV R8, R25 ;  /* 0x0000001900088202 */ /* 0x000fe20000000f00 */
[----:B------:R-:W-:Y:S02]  /*3480*/  @!P0 HADD2.F32 R6, -RZ, R6.H1_H1 ;  /* 0x30000006ff068230 */ /* 0x000fe40000004100 */
[--C-:B------:R-:W-:Y:S02]  /*3490*/  @!P0 HADD2.F32 R29, -RZ, R23.reuse.H1_H1 ;  /* 0x30000017ff1d8230 */ /* 0x100fe40000004100 */
[----:B------:R-:W-:Y:S01]  /*34a0*/  @!P0 HADD2.F32 R31, -RZ, R23.H0_H0 ;  /* 0x20000017ff1f8230 */ /* 0x000fe20000004100 */
[----:B------:R-:W-:Y:S01]  /*34b0*/  @!P0 MOV R23, R26 ;  /* 0x0000001a00178202 */ /* 0x000fe20000000f00 */
[--C-:B------:R-:W-:Y:S01]  /*34c0*/  @!P0 HADD2.F32 R5, -RZ, R7.reuse.H0_H0 ;  /* 0x20000007ff058230 */ /* 0x100fe20000004100 */
[C---:B------:R-:W-:Y:S01]  /*34d0*/  @!P0 FMUL.FTZ R37, R29.reuse, R30 ;  /* 0x0000001e1d258220 */ /* 0x040fe20000410000 */
[----:B------:R-:W-:Y:S01]  /*34e0*/  @!P0 HADD2.F32 R7, -RZ, R7.H1_H1 ;  /* 0x30000007ff078230 */ /* 0x000fe20000004100 */
[-C--:B------:R-:W-:Y:S01]  /*34f0*/  @!P0 FMUL.FTZ R0, R29, R22.reuse ;  /* 0x000000161d008220 */ /* 0x080fe20000410000 */
[----:B------:R-:W-:Y:S01]  /*3500*/  @!P0 HADD2.F32 R32, -RZ, R34.H1_H1 ;  /* 0x30000022ff208230 */ /* 0x000fe20000004100 */
[----:B------:R-:W-:Y:S01]  /*3510*/  @!P0 FFMA.FTZ R37, R31, R22, -R37 ;  /* 0x000000161f258223 */ /* 0x000fe20000010825 */
[----:B------:R-:W-:Y:S01]  /*3520*/  @!P0 MOV R22, R27 ;  /* 0x0000001b00168202 */ /* 0x000fe20000000f00 */
[----:B------:R-:W-:Y:S01]  /*3530*/  @!P0 FFMA.FTZ R0, R30, R31, R0 ;  /* 0x0000001f1e008223 */ /* 0x000fe20000010000 */
[--C-:B------:R-:W-:Y:S02]  /*3540*/  @!P0 HADD2.F32 R29, -RZ, R8.reuse.H1_H1 ;  /* 0x30000008ff1d8230 */ /* 0x100fe40000004100 */
[----:B------:R-:W-:Y:S02]  /*3550*/  @!P0 HADD2.F32 R28, -RZ, R23.H1_H1 ;  /* 0x30000017ff1c8230 */ /* 0x000fe40000004100 */
[--C-:B------:R-:W-:Y:S01]  /*3560*/  @!P0 HADD2.F32 R33, -RZ, R35.reuse.H0_H0 ;  /* 0x20000023ff218230 */ /* 0x100fe20000004100 */
[C---:B------:R-:W-:Y:S01]  /*3570*/  @!P0 FMUL.FTZ R2, R29.reuse, R6 ;  /* 0x000000061d028220 */ /* 0x040fe20000410000 */
[----:B------:R-:W-:Y:S01]  /*3580*/  @!P0 HADD2.F32 R35, -RZ, R35.H1_H1 ;  /* 0x30000023ff238230 */ /* 0x000fe20000004100 */
[C---:B------:R-:W-:Y:S01]  /*3590*/  @!P0 FMUL.FTZ R3, R28.reuse, R5 ;  /* 0x000000051c038220 */ /* 0x040fe20000410000 */
[----:B------:R-:W-:Y:S01]  /*35a0*/  @!P0 HADD2.F32 R31, -RZ, R8.H0_H0 ;  /* 0x20000008ff1f8230 */ /* 0x000fe20000004100 */
[----:B------:R-:W-:Y:S01]  /*35b0*/  @!P0 FMUL.FTZ R39, R29, R32 ;  /* 0x000000201d278220 */ /* 0x000fe20000410000 */
[--C-:B------:R-:W-:Y:S01]  /*35c0*/  @!P0 HADD2.F32 R8, -RZ, R22.reuse.H1_H1 ;  /* 0x30000016ff088230 */ /* 0x100fe20000004100 */
[----:B------:R-:W-:Y:S01]  /*35d0*/  @!P0 FMUL.FTZ R36, R28, R33 ;  /* 0x000000211c248220 */ /* 0x000fe20000410000 */
[----:B------:R-:W-:Y:S01]  /*35e0*/  @!P0 F2FP.PACK_AB R37, R0, R37 ;  /* 0x000000250025823e */ /* 0x000fe200000000ff */
[----:B------:R-:W-:Y:S01]  /*35f0*/  @!P0 FFMA.FTZ R2, R32, R31, R2 ;  /* 0x0000001f20028223 */ /* 0x000fe20000010002 */
[----:B------:R-:W-:Y:S01]  /*3600*/  @!P0 HADD2.F32 R30, -RZ, R23.H0_H0 ;  /* 0x20000017ff1e8230 */ /* 0x000fe20000004100 */
[C---:B------:R-:W-:Y:S01]  /*3610*/  @!P0 FMUL.FTZ R38, R8.reuse, R35 ;  /* 0x0000002308268220 */ /* 0x040fe20000410000 */
[----:B------:R-:W-:Y:S01]  /*3620*/  @!P0 MOV R24, R37 ;  /* 0x0000002500188202 */ /* 0x000fe20000000f00 */
[----:B------:R-:W-:Y:S01]  /*3630*/  @!P0 HADD2.F32 R34, -RZ, R22.H0_H0 ;  /* 0x20000016ff228230 */ /* 0x000fe20000004100 */
[----:B------:R-:W-:Y:S02]  /*3640*/  @!P0 FMUL.FTZ R4, R8, R7 ;  /* 0x0000000708048220 */ /* 0x000fe40000410000 */
[----:B------:R-:W-:Y:S02]  /*3650*/  @!P0 FFMA.FTZ R3, R33, R30, R3 ;  /* 0x0000001e21038223 */ /* 0x000fe40000010003 */
[----:B------:R-:W-:Y:S02]  /*3660*/  @!P0 FFMA.FTZ R39, R31, R6, -R39 ;  /* 0x000000061f278223 */ /* 0x000fe40000010827 */
[----:B------:R-:W-:Y:S02]  /*3670*/  @!P0 FFMA.FTZ R36, R30, R5, -R36 ;  /* 0x000000051e248223 */ /* 0x000fe40000010824 */
[----:B------:R-:W-:Y:S01]  /*3680*/  @!P0 FFMA.FTZ R38, R34, R7, -R38 ;  /* 0x0000000722268223 */ /* 0x000fe20000010826 */
[----:B------:R-:W-:Y:S01]  /*3690*/  @!P0 F2FP.PACK_AB R40, R2, R39 ;  /* 0x000000270228823e */ /* 0x000fe200000000ff */
[----:B------:R-:W-:Y:S01]  /*36a0*/  @!P0 FFMA.FTZ R4, R35, R34, R4 ;  /* 0x0000002223048223 */ /* 0x000fe20000010004 */
[----:B------:R-:W-:Y:S02]  /*36b0*/  @!P0 F2FP.PACK_AB R36, R3, R36 ;  /* 0x000000240324823e */ /* 0x000fe400000000ff */
[----:B------:R-:W-:Y:S02]  /*36c0*/  @!P0 MOV R25, R40 ;  /* 0x0000002800198202 */ /* 0x000fe40000000f00 */
[----:B------:R-:W-:Y:S02]  /*36d0*/  @!P0 F2FP.PACK_AB R39, R4, R38 ;  /* 0x000000260427823e */ /* 0x000fe400000000ff */
[----:B------:R-:W-:Y:S02]  /*36e0*/  @!P0 MOV R26, R36 ;  /* 0x00000024001a8202 */ /* 0x000fe40000000f00 */
[----:B------:R-:W-:Y:S05]  /*36f0*/  @!P0 MOV R27, R39 ;  /* 0x00000027001b8202 */ /* 0x000fea0000000f00 */
[----:B------:R1:W-:Y:S02]  /*3700*/  ST.E.128 [R132.64], R24 ;  /* 0x0000001884007985 */ /* 0x0003e4000c101d06 */
.L_x_830:
[----:B------:R-:W-:Y:S05]  /*3710*/  BSYNC B0 ;  /* 0x0000000000007941 */ /* 0x000fea0003800000 */
.L_x_829:
[----:B------:R-:W-:Y:S01]  /*3720*/  ISETP.GE.AND P0, PT, R11, R125, PT ;  /* 0x0000007d0b00720c */ /* 0x000fe20003f06270 */
[----:B------:R-:W-:Y:S01]  /*3730*/  @!UPT UIADD3 URZ, URZ, URZ, URZ ;  /* 0x0000003f3f3ff290 */ /* 0x000fe2000fffe03f */
[----:B------:R-:W-:Y:S11]  /*3740*/  BSSY B0, `(.L_x_831) ;  /* 0x0000034000007945 */ /* 0x000ff60003800000 */
[----:B------:R-:W-:-:S05]  /*3750*/  @P0 BRA `(.L_x_832) ;  /* 0x0000032000000947 */ /* 0x000fca0003800000 */
[----:B------:R-:W-:Y:S01]  /*3760*/  ISETP.GE.AND P0, PT, R11, R17, PT ;  /* 0x000000110b00720c */ /* 0x000fe20003f06270 */
[----:B-1----:R-:W2:Y:S11]  /*3770*/  LD.E.128 R24, [R126.64+0x80] ;  /* 0x000080067e187980 */ /* 0x002eb6000c101d00 */
[----:B------:R-:W-:Y:S01]  /*3780*/  @!UPT UIADD3 URZ, URZ, URZ, URZ ;  /* 0x0000003f3f3ff290 */ /* 0x000fe2000fffe03f */
[----:B------:R-:W3:Y:S06]  /*3790*/  @!P0 LD.E.64 R34, [R52.64+0x40] ;  /* 0x0000400634228980 */ /* 0x000eec000c101b00 */
[----:B------:R-:W4:Y:S02]  /*37a0*/  @!P0 LD.E.64 R6, [R18.64+0x40] ;  /* 0x0000400612068980 */ /* 0x000f24000c101b00 */
        /* <DEDUP_REMOVED lines=44> */
[----:B------:R1:W-:Y:S02]  /*3a70*/  ST.E.128 [R132.64+0x80], R24 ;  /* 0x0000801884007985 */ /* 0x0003e4000c101d06 */
.L_x_832:
[----:B------:R-:W-:Y:S05]  /*3a80*/  BSYNC B0 ;  /* 0x0000000000007941 */ /* 0x000fea0003800000 */
.L_x_831:
        /* <DEDUP_REMOVED lines=54> */
.L_x_834:
[----:B------:R-:W-:Y:S05]  /*3df0*/  BSYNC B0 ;  /* 0x0000000000007941 */ /* 0x000fea0003800000 */
.L_x_833:
[----:B------:R-:W-:Y:S11]  /*3e00*/  ISETP.GE.AND P0, PT, R9, R125, PT ;  /* 0x0000007d0900720c */ /* 0x000ff60003f06270 */
[----:B------:R-:W-:Y:S02]  /*3e10*/  @!UPT UIADD3 URZ, URZ, URZ, URZ ;  /* 0x0000003f3f3ff290 */ /* 0x000fe4000fffe03f */
        /* <DEDUP_REMOVED lines=51> */
.L_x_828:
[----:B------:R-:W-:Y:S05]  /*4150*/  BSYNC B1 ;  /* 0x0000000000017941 */ /* 0x000fea0003800000 */
.L_x_827:
[C---:B------:R-:W-:Y:S01]  /*4160*/  ISETP.GE.AND P0, PT, R69.reuse, R202, PT ;  /* 0x000000ca4500720c */ /* 0x040fe20003f06270 */
[----:B------:R-:W-:Y:S03]  /*4170*/  BSSY B1, `(.L_x_835) ;  /* 0x00000ef000017945 */ /* 0x000fe60003800000 */
[----:B------:R-:W-:Y:S11]  /*4180*/  ISETP.GE.AND P0, PT, R69, R200, !P0 ;  /* 0x000000c84500720c */ /* 0x000ff60004706270 */
[----:B------:R-:W-:Y:S02]  /*4190*/  @!UPT UIADD3 URZ, URZ, URZ, URZ ;  /* 0x0000003f3f3ff290 */ /* 0x000fe4000fffe03f */
[----:B------:R-:W-:-:S05]  /*41a0*/  @!P0 BRA `(.L_x_836) ;  /* 0x00000eb000008947 */ /* 0x000fca0003800000 */
[----:B-----5:R-:W-:Y:S01]  /*41b0*/  ISETP.GE.AND P0, PT, R14, R125, PT ;  /* 0x0000007d0e00720c */ /* 0x020fe20003f06270 */
[C---:B-1----:R-:W-:Y:S01]  /*41c0*/  IMAD.SHL.U32 R5, R163.reuse, 0x2, RZ ;  /* 0x00000002a3057824 */ /* 0x042fe200078e00ff */
[----:B------:R-:W-:Y:S01]  /*41d0*/  SHF.L.U64.HI R3, R163, 0x1, R147 ;  /* 0x00000001a3037819 */ /* 0x000fe20000010293 */
[----:B------:R-:W-:Y:S03]  /*41e0*/  BSSY B0, `(.L_x_837) ;  /* 0x000003b000007945 */ /* 0x000fe60003800000 */
[-C--:B------:R-:W-:Y:S02]  /*41f0*/  IADD3 R22, P2, R18, R5.reuse, RZ ;  /* 0x0000000512167210 */ /* 0x080fe40007f5e0ff */
[----:B------:R-:W-:Y:S03]  /*4200*/  IADD3 R38, P1, R52, R5, RZ ;  /* 0x0000000534267210 */ /* 0x000fe60007f3e0ff */
[--C-:B------:R-:W-:Y:S02]  /*4210*/  IMAD.X R23, R19, 0x1, R3.reuse, P2 ;  /* 0x0000000113177824 */ /* 0x100fe400010e0603 */
[----:B------:R-:W-:Y:S01]  /*4220*/  IMAD.X R39, R53, 0x1, R3, P1 ;  /* 0x0000000135277824 */ /* 0x000fe200008e0603 */
[----:B------:R-:W-:-:S05]  /*4230*/  @P0 BRA `(.L_x_838) ;  /* 0x0000035000000947 */ /* 0x000fca0003800000 */
[----:B------:R-:W-:Y:S02]  /*4240*/  LEA R40, P1, R98, R126, 0x1 ;  /* 0x0000007e62287211 */ /* 0x000fe400078208ff */
[----:B------:R-:W-:Y:S02]  /*4250*/  ISETP.GE.AND P0, PT, R14, R17, PT ;  /* 0x000000110e00720c */ /* 0x000fe40003f06270 */
[----:B------:R-:W-:Y:S02]  /*4260*/  LEA.HI.X R41, R98, R127, R95, 0x1, P1 ;  /* 0x0000007f62297211 */ /* 0x000fe400008f0c5f */
[C---:B------:R-:W-:Y:S03]  /*4270*/  LEA R56, P1, R236.reuse, R132, 0x1 ;  /* 0x00000084ec387211 */ /* 0x040fe600078208ff */
[----:B------:R-:W2:Y:S01]  /*4280*/  LD.E.128 R24, [R40.64] ;  /* 0x0000000628187980 */ /* 0x000ea2000c101d00 */
[----:B------:R-:W-:Y:S07]  /*4290*/  LEA.HI.X R57, R236, R133, R237, 0x1, P1 ;  /* 0x00000085ec397211 */ /* 0x000fee00008f0ced */
[----:B------:R-:W3:Y:S06]  /*42a0*/  @!P0 LD.E.64 R36, [R38.64] ;  /* 0x0000000626248980 */ /* 0x000eec000c101b00 */
[----:B------:R-:W4:Y:S01]  /*42b0*/  @!P0 LD.E.64 R6, [R22.64] ;  /* 0x0000000616068980 */ /* 0x000f22000c101b00 */
[--C-:B---3--:R-:W-:Y:S01]  /*42c0*/  @!P0 HADD2.F32 R32, -RZ, R36.reuse.H0_H0 ;  /* 0x20000024ff208230 */ /* 0x108fe20000004100 */
[----:B--2---:R-:W-:Y:S01]  /*42d0*/  @!P0 MOV R29, R24 ;  /* 0x00000018001d8202 */ /* 0x004fe20000000f00 */
[----:B------:R-:W-:Y:S01]  /*42e0*/  @!P0 HADD2.F32 R34, -RZ, R36.H1_H1 ;  /* 0x30000024ff228230 */ /* 0x000fe20000004100 */
[----:B------:R-:W-:Y:S01]  /*42f0*/  @!P0 MOV R8, R25 ;  /* 0x0000001900088202 */ /* 0x000fe20000000f00 */
[----:B------:R-:W-:Y:S02]  /*4300*/  @!P0 HADD2.F32 R35, -RZ, R37.H0_H0 ;  /* 0x20000025ff238230 */ /* 0x000fe40000004100 */
[--C-:B------:R-:W-:Y:S02]  /*4310*/  @!P0 HADD2.F32 R31, -RZ, R29.reuse.H1_H1 ;  /* 0x3000001dff1f8230 */ /* 0x100fe40000004100 */
[--C-:B----4-:R-:W-:Y:S02]  /*4320*/  @!P0 HADD2.F32 R28, -RZ, R6.reuse.H0_H0 ;  /* 0x20000006ff1c8230 */ /* 0x110fe40000004100 */
[----:B------:R-:W-:Y:S01]  /*4330*/  @!P0 HADD2.F32 R33, -RZ, R29.H0_H0 ;  /* 0x2000001dff218230 */ /* 0x000fe20000004100 */
[C---:B------:R-:W-:Y:S01]  /*4340*/  @!P0 FMUL.FTZ R41, R31.reuse, R32 ;  /* 0x000000201f298220 */ /* 0x040fe20000410000 */
[----:B------:R-:W-:Y:S01]  /*4350*/  @!P0 MOV R29, R26 ;  /* 0x0000001a001d8202 */ /* 0x000fe20000000f00 */
[-C--:B------:R-:W-:Y:S01]  /*4360*/  @!P0 FMUL.FTZ R0, R31, R28.reuse ;  /* 0x0000001c1f008220 */ /* 0x080fe20000410000 */
[----:B------:R-:W-:Y:S01]  /*4370*/  @!P0 HADD2.F32 R6, -RZ, R6.H1_H1 ;  /* 0x30000006ff068230 */ /* 0x000fe20000004100 */
[----:B------:R-:W-:Y:S01]  /*4380*/  @!P0 FFMA.FTZ R41, R33, R28, -R41 ;  /* 0x0000001c21298223 */ /* 0x000fe20000010829 */
[----:B------:R-:W-:Y:S01]  /*4390*/  @!P0 MOV R28, R27 ;  /* 0x0000001b001c8202 */ /* 0x000fe20000000f00 */
[----:B------:R-:W-:Y:S01]  /*43a0*/  @!P0 FFMA.FTZ R0, R32, R33, R0 ;  /* 0x0000002120008223 */ /* 0x000fe20000010000 */
[--C-:B------:R-:W-:Y:S02]  /*43b0*/  @!P0 HADD2.F32 R31, -RZ, R8.reuse.H1_H1 ;  /* 0x30000008ff1f8230 */ /* 0x100fe40000004100 */
[----:B------:R-:W-:Y:S02]  /*43c0*/  @!P0 HADD2.F32 R5, -RZ, R7.H0_H0 ;  /* 0x20000007ff058230 */ /* 0x000fe40000004100 */
[----:B------:R-:W-:Y:S01]  /*43d0*/  @!P0 HADD2.F32 R30, -RZ, R29.H1_H1 ;  /* 0x3000001dff1e8230 */ /* 0x000fe20000004100 */
[C---:B------:R-:W-:Y:S01]  /*43e0*/  @!P0 FMUL.FTZ R2, R31.reuse, R6 ;  /* 0x000000061f028220 */ /* 0x040fe20000410000 */
[----:B------:R-:W-:Y:S01]  /*43f0*/  @!P0 HADD2.F32 R7, -RZ, R7.H1_H1 ;  /* 0x30000007ff078230 */ /* 0x000fe20000004100 */
[----:B------:R-:W-:Y:S01]  /*4400*/  @!P0 FMUL.FTZ R43, R31, R34 ;  /* 0x000000221f2b8220 */ /* 0x000fe20000410000 */
[----:B------:R-:W-:Y:S01]  /*4410*/  @!P0 HADD2.F32 R37, -RZ, R37.H1_H1 ;  /* 0x30000025ff258230 */ /* 0x000fe20000004100 */
[C---:B------:R-:W-:Y:S01]  /*4420*/  @!P0 FMUL.FTZ R3, R30.reuse, R5 ;  /* 0x000000051e038220 */ /* 0x040fe20000410000 */
[----:B------:R-:W-:Y:S01]  /*4430*/  @!P0 HADD2.F32 R33, -RZ, R8.H0_H0 ;  /* 0x20000008ff218230 */ /* 0x000fe20000004100 */
[----:B------:R-:W-:Y:S01]  /*4440*/  @!P0 FMUL.FTZ R40, R30, R35 ;  /* 0x000000231e288220 */ /* 0x000fe20000410000 */
[----:B------:R-:W-:Y:S01]  /*4450*/  @!P0 F2FP.PACK_AB R41, R0, R41 ;  /* 0x000000290029823e */ /* 0x000fe200000000ff */
[--C-:B------:R-:W-:Y:S02]  /*4460*/  @!P0 HADD2.F32 R8, -RZ, R28.reuse.H1_H1 ;  /* 0x3000001cff088230 */ /* 0x100fe40000004100 */
[----:B------:R-:W-:Y:S01]  /*4470*/  @!P0 FFMA.FTZ R2, R34, R33, R2 ;  /* 0x0000002122028223 */ /* 0x000fe20000010002 */
[----:B------:R-:W-:Y:S01]  /*4480*/  @!P0 MOV R24, R41 ;  /* 0x0000002900188202 */ /* 0x000fe20000000f00 */
[----:B------:R-:W-:Y:S01]  /*4490*/  @!P0 FFMA.FTZ R43, R33, R6, -R43 ;  /* 0x00000006212b8223 */ /* 0x000fe2000001082b */
[----:B------:R-:W-:Y:S01]  /*44a0*/  @!P0 HADD2.F32 R32, -RZ, R29.H0_H0 ;  /* 0x2000001dff208230 */ /* 0x000fe20000004100 */
[C---:B------:R-:W-:Y:S01]  /*44b0*/  @!P0 FMUL.FTZ R42, R8.reuse, R37 ;  /* 0x00000025082a8220 */ /* 0x040fe20000410000 */
[----:B------:R-:W-:Y:S01]  /*44c0*/  @!P0 HADD2.F32 R36, -RZ, R28.H0_H0 ;  /* 0x2000001cff248230 */ /* 0x000fe20000004100 */
[----:B------:R-:W-:Y:S01]  /*44d0*/  @!P0 FMUL.FTZ R4, R8, R7 ;  /* 0x0000000708048220 */ /* 0x000fe20000410000 */
[----:B------:R-:W-:Y:S01]  /*44e0*/  @!P0 F2FP.PACK_AB R44, R2, R43 ;  /* 0x0000002b022c823e */ /* 0x000fe200000000ff */
[----:B------:R-:W-:Y:S02]  /*44f0*/  @!P0 FFMA.FTZ R3, R35, R32, R3 ;  /* 0x0000002023038223 */ /* 0x000fe40000010003 */
[----:B------:R-:W-:Y:S01]  /*4500*/  @!P0 FFMA.FTZ R40, R32, R5, -R40 ;  /* 0x0000000520288223 */ /* 0x000fe20000010828 */
[----:B------:R-:W-:Y:S01]  /*4510*/  @!P0 MOV R25, R44 ;  /* 0x0000002c00198202 */ /* 0x000fe20000000f00 */
[----:B------:R-:W-:Y:S02]  /*4520*/  @!P0 FFMA.FTZ R42, R36, R7, -R42 ;  /* 0x00000007242a8223 */ /* 0x000fe4000001082a */
[----:B------:R-:W-:Y:S01]  /*4530*/  @!P0 FFMA.FTZ R4, R37, R36, R4 ;  /* 0x0000002425048223 */ /* 0x000fe20000010004 */
[----:B------:R-:W-:Y:S04]  /*4540*/  @!P0 F2FP.PACK_AB R40, R3, R40 ;  /* 0x000000280328823e */ /* 0x000fe800000000ff */
[----:B------:R-:W-:Y:S02]  /*4550*/  @!P0 F2FP.PACK_AB R43, R4, R42 ;  /* 0x0000002a042b823e */ /* 0x000fe400000000ff */
[----:B------:R-:W-:Y:S02]  /*4560*/  @!P0 MOV R26, R40 ;  /* 0x00000028001a8202 */ /* 0x000fe40000000f00 */
[----:B------:R-:W-:Y:S05]  /*4570*/  @!P0 MOV R27, R43 ;  /* 0x0000002b001b8202 */ /* 0x000fea0000000f00 */
[----:B------:R1:W-:Y:S02]  /*4580*/  ST.E.128 [R56.64], R24 ;  /* 0x0000001838007985 */ /* 0x0003e4000c101d06 */
.L_x_838:
[----:B------:R-:W-:Y:S05]  /*4590*/  BSYNC B0 ;  /* 0x0000000000007941 */ /* 0x000fea0003800000 */
.L_x_837:
[----:B------:R-:W-:Y:S01]  /*45a0*/  ISETP.GE.AND P0, PT, R11, R125, PT ;  /* 0x0000007d0b00720c */ /* 0x000fe20003f06270 */
[----:B------:R-:W-:Y:S01]  /*45b0*/  @!UPT UIADD3 URZ, URZ, URZ, URZ ;  /* 0x0000003f3f3ff290 */ /* 0x000fe2000fffe03f */
[----:B------:R-:W-:Y:S11]  /*45c0*/  BSSY B0, `(.L_x_839) ;  /* 0x0000037000007945 */ /* 0x000ff60003800000 */
[----:B------:R-:W-:-:S05]  /*45d0*/  @P0 BRA `(.L_x_840) ;  /* 0x0000035000000947 */ /* 0x000fca0003800000 */
[----:B------:R-:W-:Y:S02]  /*45e0*/  LEA R40, P1, R97, R126, 0x1 ;  /* 0x0000007e61287211 */ /* 0x000fe400078208ff */
[----:B------:R-:W-:Y:S02]  /*45f0*/  ISETP.GE.AND P0, PT, R11, R17, PT ;  /* 0x000000110b00720c */ /* 0x000fe40003f06270 */
[----:B------:R-:W-:Y:S02]  /*4600*/  LEA.HI.X R41, R97, R127, R100, 0x1, P1 ;  /* 0x0000007f61297211 */ /* 0x000fe400008f0c64 */
[C---:B-1----:R-:W-:Y:S03]  /*4610*/  LEA R56, P1, R91.reuse, R132, 0x1 ;  /* 0x000000845b387211 */ /* 0x042fe600078208ff */
[----:B------:R-:W2:Y:S01]  /*4620*/  LD.E.128 R24, [R40.64] ;  /* 0x0000000628187980 */ /* 0x000ea2000c101d00 */
[----:B------:R-:W-:Y:S07]  /*4630*/  LEA.HI.X R57, R91, R133, R90, 0x1, P1 ;  /* 0x000000855b397211 */ /* 0x000fee00008f0c5a */
[----:B------:R-:W3:Y:S06]  /*4640*/  @!P0 LD.E.64 R36, [R38.64+0x40] ;  /* 0x0000400626248980 */ /* 0x000eec000c101b00 */
[----:B------:R-:W4:Y:S01]  /*4650*/  @!P0 LD.E.64 R6, [R22.64+0x40] ;  /* 0x0000400616068980 */ /* 0x000f22000c101b00 */
        /* <DEDUP_REMOVED lines=45> */
.L_x_840:
[----:B------:R-:W-:Y:S05]  /*4930*/  BSYNC B0 ;  /* 0x0000000000007941 */ /* 0x000fea0003800000 */
.L_x_839:
[----:B------:R-:W-:Y:S01]  /*4940*/  ISETP.GE.AND P0, PT, R10, R125, PT ;  /* 0x0000007d0a00720c */ /* 0x000fe20003f06270 */
[----:B------:R-:W-:Y:S01]  /*4950*/  @!UPT UIADD3 URZ, URZ, URZ, URZ ;  /* 0x0000003f3f3ff290 */ /* 0x000fe2000fffe03f */
[----:B------:R-:W-:Y:S11]  /*4960*/  BSSY B0, `(.L_x_841) ;  /* 0x0000037000007945 */ /* 0x000ff60003800000 */
[----:B------:R-:W-:-:S05]  /*4970*/  @P0 BRA `(.L_x_842) ;  /* 0x0000035000000947 */ /* 0x000fca0003800000 */
[C---:B------:R-:W-:Y:S02]  /*4980*/  LEA R40, P1, R101.reuse, R126, 0x1 ;  /* 0x0000007e65287211 */ /* 0x040fe400078208ff */
        /* <DEDUP_REMOVED lines=52> */
.L_x_842:
[----:B------:R-:W-:Y:S05]  /*4cd0*/  BSYNC B0 ;  /* 0x0000000000007941 */ /* 0x000fea0003800000 */
.L_x_841:
[----:B------:R-:W-:Y:S11]  /*4ce0*/  ISETP.GE.AND P0, PT, R9, R125, PT ;  /* 0x0000007d0900720c */ /* 0x000ff60003f06270 */
[----:B------:R-:W-:Y:S02]  /*4cf0*/  @!UPT UIADD3 URZ, URZ, URZ, URZ ;  /* 0x0000003f3f3ff290 */ /* 0x000fe4000fffe03f */
        /* <DEDUP_REMOVED lines=8> */
[----:B------:R1:W4:Y:S01]  /*4d80*/  @!P0 LD.E.64 R6, [R22.64+0xc0] ;  /* 0x0000c00616068980 */ /* 0x000322000c101b00 */
[--C-:B---3--:R-:W-:Y:S01]  /*4d90*/  @!P0 HADD2.F32 R30, -RZ, R38.reuse.H0_H0 ;  /* 0x20000026ff1e8230 */ /* 0x108fe20000004100 */
[----:B--2---:R-:W-:Y:S01]  /*4da0*/  @!P0 MOV R29, R24 ;  /* 0x00000018001d8202 */ /* 0x004fe20000000f00 */
[----:B------:R-:W-:Y:S01]  /*4db0*/  @!P0 HADD2.F32 R32, -RZ, R38.H1_H1 ;  /* 0x30000026ff208230 */ /* 0x000fe20000004100 */
[----:B------:R-:W-:Y:S01]  /*4dc0*/  @!P0 MOV R8, R25 ;  /* 0x0000001900088202 */ /* 0x000fe20000000f00 */
[----:B------:R-:W-:Y:S01]  /*4dd0*/  @!P0 HADD2.F32 R34, -RZ, R39.H0_H0 ;  /* 0x20000027ff228230 */ /* 0x000fe20000004100 */
[----:B-1----:R-:W-:Y:S01]  /*4de0*/  @!P0 MOV R23, R26 ;  /* 0x0000001a00178202 */ /* 0x002fe20000000f00 */
[--C-:B------:R-:W-:Y:S01]  /*4df0*/  @!P0 HADD2.F32 R31, -RZ, R29.reuse.H1_H1 ;  /* 0x3000001dff1f8230 */ /* 0x100fe20000004100 */
[----:B------:R-:W-:Y:S01]  /*4e00*/  @!P0 MOV R22, R27 ;  /* 0x0000001b00168202 */ /* 0x000fe20000000f00 */
[--C-:B----4-:R-:W-:Y:S02]  /*4e10*/  @!P0 HADD2.F32 R28, -RZ, R6.reuse.H0_H0 ;  /* 0x20000006ff1c8230 */ /* 0x110fe40000004100 */
[----:B------:R-:W-:Y:S01]  /*4e20*/  @!P0 HADD2.F32 R33, -RZ, R29.H0_H0 ;  /* 0x2000001dff218230 */ /* 0x000fe20000004100 */
[C---:B------:R-:W-:Y:S01]  /*4e30*/  @!P0 FMUL.FTZ R37, R31.reuse, R30 ;  /* 0x0000001e1f258220 */ /* 0x040fe20000410000 */
[----:B------:R-:W-:Y:S01]  /*4e40*/  @!P0 HADD2.F32 R6, -RZ, R6.H1_H1 ;  /* 0x30000006ff068230 */ /* 0x000fe20000004100 */
[-C--:B------:R-:W-:Y:S01]  /*4e50*/  @!P0 FMUL.FTZ R0, R31, R28.reuse ;  /* 0x0000001c1f008220 */ /* 0x080fe20000410000 */
[--C-:B------:R-:W-:Y:S01]  /*4e60*/  @!P0 HADD2.F32 R29, -RZ, R8.reuse.H1_H1 ;  /* 0x30000008ff1d8230 */ /* 0x100fe20000004100 */
[----:B------:R-:W-:Y:S01]  /*4e70*/  @!P0 FFMA.FTZ R37, R33, R28, -R37 ;  /* 0x0000001c21258223 */ /* 0x000fe20000010825 */
[----:B------:R-:W-:Y:S01]  /*4e80*/  @!P0 HADD2.F32 R5, -RZ, R7.H0_H0 ;  /* 0x20000007ff058230 */ /* 0x000fe20000004100 */
[----:B------:R-:W-:Y:S01]  /*4e90*/  @!P0 FFMA.FTZ R0, R30, R33, R0 ;  /* 0x000000211e008223 */ /* 0x000fe20000010000 */
        /* <DEDUP_REMOVED lines=28> */
.L_x_836:
[----:B------:R-:W-:Y:S05]  /*5060*/  BSYNC B1 ;  /* 0x0000000000017941 */ /* 0x000fea0003800000 */
.L_x_835:
        /* <DEDUP_REMOVED lines=67> */
.L_x_846:
[----:B------:R-:W-:Y:S05]  /*54a0*/  BSYNC B0 ;  /* 0x0000000000007941 */ /* 0x000fea0003800000 */
.L_x_845:
        /* <DEDUP_REMOVED lines=57> */
.L_x_848:
[----:B------:R-:W-:Y:S05]  /*5840*/  BSYNC B0 ;  /* 0x0000000000007941 */ /* 0x000fea0003800000 */
.L_x_847:
        /* <DEDUP_REMOVED lines=57> */
.L_x_850:
[----:B------:R-:W-:Y:S05]  /*5be0*/  BSYNC B0 ;  /* 0x0000000000007941 */ /* 0x000fea0003800000 */
.L_x_849:
[----:B------:R-:W-:Y:S11]  /*5bf0*/  ISETP.GE.AND P0, PT, R9, R125, PT ;  /* 0x0000007d0900720c */ /* 0x000ff60003f06270 */
[----:B------:R-:W-:Y:S02]  /*5c00*/  @!UPT UIADD3 URZ, URZ, URZ, URZ ;  /* 0x0000003f3f3ff290 */ /* 0x000fe4000fffe03f */
        /* <DEDUP_REMOVED lines=54> */
.L_x_844:
[----:B------:R-:W-:Y:S05]  /*5f70*/  BSYNC B1 ;  /* 0x0000000000017941 */ /* 0x000fea0003800000 */
.L_x_843:
        /* <DEDUP_REMOVED lines=14> */
[----:B------:R-:W-:Y:S01]  /*6060*/  IMAD R40, R199, 0x60, RZ ;  /* 0x00000060c7287824 */ /* 0x000fe200078e02ff */
[----:B------:R-:W-:Y:S01]  /*6070*/  ISETP.GE.AND P0, PT, R14, R17, PT ;  /* 0x000000110e00720c */ /* 0x000fe20003f06270 */
[----:B------:R-:W-:Y:S04]  /*6080*/  IMAD.WIDE.U32 R42, R198, 0x60, R126 ;  /* 0x00000060c62a7825 */ /* 0x000fe800078e007e */
[----:B------:R-:W-:Y:S01]  /*6090*/  IMAD R44, R61, 0x60, RZ ;  /* 0x000000603d2c7824 */ /* 0x000fe200078e02ff */
[----:B------:R-:W-:Y:S01]  /*60a0*/  IADD3 R43, R43, R40, RZ ;  /* 0x000000282b2b7210 */ /* 0x000fe20007ffe0ff */
[----:B------:R-:W-:Y:S04]  /*60b0*/  IMAD.WIDE.U32 R56, R60, 0x60, R132 ;  /* 0x000000603c387825 */ /* 0x000fe800078e0084 */
[----:B------:R-:W2:Y:S01]  /*60c0*/  LD.E.128 R24, [R42.64] ;  /* 0x000000062a187980 */ /* 0x000ea2000c101d00 */
[----:B------:R-:W-:Y:S07]  /*60d0*/  IADD3 R57, R57, R44, RZ ;  /* 0x0000002c39397210 */ /* 0x000fee0007ffe0ff */
        /* <DEDUP_REMOVED lines=47> */
.L_x_854:
[----:B------:R-:W-:Y:S05]  /*63d0*/  BSYNC B0 ;  /* 0x0000000000007941 */ /* 0x000fea0003800000 */
.L_x_853:
        /* <DEDUP_REMOVED lines=57> */
.L_x_856:
[----:B------:R-:W-:Y:S05]  /*6770*/  BSYNC B0 ;  /* 0x0000000000007941 */ /* 0x000fea0003800000 */
.L_x_855:
        /* <DEDUP_REMOVED lines=57> */
.L_x_858:
[----:B------:R-:W-:Y:S05]  /*6b10*/  BSYNC B0 ;  /* 0x0000000000007941 */ /* 0x000fea0003800000 */
.L_x_857:
[----:B------:R-:W-:Y:S11]  /*6b20*/  ISETP.GE.AND P0, PT, R9, R125, PT ;  /* 0x0000007d0900720c */ /* 0x000ff60003f06270 */
[----:B------:R-:W-:Y:S02]  /*6b30*/  @!UPT UIADD3 URZ, URZ, URZ, URZ ;  /* 0x0000003f3f3ff290 */ /* 0x000fe4000fffe03f */
[----:B------:R-:W-:-:S05]  /*6b40*/  @P0 BRA `(.L_x_852) ;  /* 0x0000035000000947 */ /* 0x000fca0003800000 */
[C---:B------:R-:W-:Y:S02]  /*6b50*/  LEA R36, P1, R118.reuse, R126, 0x1 ;  /* 0x0000007e76247211 */ /* 0x040fe400078208ff */
[----:B------:R-:W-:Y:S02]  /*6b60*/  ISETP.GE.AND P0, PT, R9, R17, PT ;  /* 0x000000110900720c */ /* 0x000fe40003f06270 */
[----:B------:R-:W-:Y:S02]  /*6b70*/  LEA.HI.X R37, R118, R127, R115, 0x1, P1 ;  /* 0x0000007f76257211 */ /* 0x000fe400008f0c73 */
[C---:B------:R-:W-:Y:S03]  /*6b80*/  LEA R44, P1, R75.reuse, R132, 0x1 ;  /* 0x000000844b2c7211 */ /* 0x040fe600078208ff */
[----:B-1----:R-:W2:Y:S01]  /*6b90*/  LD.E.128 R24, [R36.64] ;  /* 0x0000000624187980 */ /* 0x002ea2000c101d00 */
        /* <DEDUP_REMOVED lines=9> */
[----:B------:R-:W-:Y:S02]  /*6c30*/  @!P0 HADD2.F32 R30, -RZ, R28.H1_H1 ;  /* 0x3000001cff1e8230 */ /* 0x000fe40000004100 */
[----:B----4-:R-:W-:Y:S02]  /*6c40*/  @!P0 HADD2.F32 R17, -RZ, R6.H0_H0 ;  /* 0x20000006ff118230 */ /* 0x010fe40000004100 */
[----:B------:R-:W-:Y:S01]  /*6c50*/  @!P0 HADD2.F32 R32, -RZ, R28.H0_H0 ;  /* 0x2000001cff208230 */ /* 0x000fe20000004100 */
[C---:B------:R-:W-:Y:S01]  /*6c60*/  @!P0 FMUL.FTZ R37, R30.reuse, R29 ;  /* 0x0000001d1e258220 */ /* 0x040fe20000410000 */
[----:B------:R-:W-:Y:S01]  /*6c70*/  @!P0 HADD2.F32 R6, -RZ, R6.H1_H1 ;  /* 0x30000006ff068230 */ /* 0x000fe20000004100 */
[-C--:B------:R-:W-:Y:S01]  /*6c80*/  @!P0 FMUL.FTZ R0, R30, R17.reuse ;  /* 0x000000111e008220 */ /* 0x080fe20000410000 */
[--C-:B------:R-:W-:Y:S01]  /*6c90*/  @!P0 HADD2.F32 R5, -RZ, R7.reuse.H0_H0 ;  /* 0x20000007ff058230 */ /* 0x100fe20000004100 */
[----:B------:R-:W-:Y:S01]  /*6ca0*/  @!P0 FFMA.FTZ R37, R32, R17, -R37 ;  /* 0x0000001120258223 */ /* 0x000fe20000010825 */
[----:B------:R-:W-:Y:S01]  /*6cb0*/  @!P0 MOV R17, R27 ;  /* 0x0000001b00118202 */ /* 0x000fe20000000f00 */
[----:B------:R-:W-:Y:S01]  /*6cc0*/  @!P0 FFMA.FTZ R0, R29, R32, R0 ;  /* 0x000000201d008223 */ /* 0x000fe20000010000 */
[----:B------:R-:W-:Y:S02]  /*6cd0*/  @!P0 HADD2.F32 R23, -RZ, R8.H1_H1 ;  /* 0x30000008ff178230 */ /* 0x000fe40000004100 */
[----:B------:R-:W-:Y:S02]  /*6ce0*/  @!P0 HADD2.F32 R28, -RZ, R22.H1_H1 ;  /* 0x30000016ff1c8230 */ /* 0x000fe40000004100 */
[----:B------:R-:W-:Y:S01]  /*6cf0*/  @!P0 HADD2.F32 R7, -RZ, R7.H1_H1 ;  /* 0x30000007ff078230 */ /* 0x000fe20000004100 */
        /* <DEDUP_REMOVED lines=26> */
.L_x_852:
[----:B------:R-:W-:Y:S05]  /*6ea0*/  BSYNC B1 ;  /* 0x0000000000017941 */ /* 0x000fea0003800000 */
.L_x_851:
[----:B-1----:R-:W2:Y:S02]  /*6eb0*/  LD.E R3, [R20.64+0xd0] ;  /* 0x0000d00614037980 */ /* 0x002ea4000c101900 */
[----:B--2---:R-:W-:Y:S05]  /*6ec0*/  IMAD.U32 R3, R3, -0x20, RZ ;  /* 0xffffffe003037824 */ /* 0x004fea00078e00ff */
[C---:B------:R-:W-:Y:S02]  /*6ed0*/  LEA R18, P1, R3.reuse, R18, 0x1 ;  /* 0x0000001203127211 */ /* 0x040fe400078208ff */
[C---:B------:R-:W-:Y:S02]  /*6ee0*/  LEA R52, P0, R3.reuse, R52, 0x1 ;  /* 0x0000003403347211 */ /* 0x040fe400078008ff */
[C---:B------:R-:W-:Y:S02]  /*6ef0*/  LEA.HI.X.SX32 R19, R3.reuse, R19, 0x1, P1 ;  /* 0x0000001303137211 */ /* 0x040fe400008f0eff */
[----:B------:R-:W-:Y:S01]  /*6f00*/  LEA.HI.X.SX32 R53, R3, R53, 0x1, P0 ;  /* 0x0000003503357211 */ /* 0x000fe200000f0eff */
[----:B------:R-:W-:-:S05]  /*6f10*/  BRA `(.L_x_859) ;  /* 0x00006dc000007947 */ /* 0x000fca0003800000 */
.L_x_826:
[----:B---3--:R-:W-:Y:S01]  /*6f20*/  BSSY B2, `(.L_x_860) ;  /* 0x0000180000027945 */ /* 0x008fe20003800000 */
[----:B------:R-:W-:-:S05]  /*6f30*/  @!P2 BRA `(.L_x_861) ;  /* 0x000017e00000a947 */ /* 0x000fca0003800000 */
[----:B-----5:R-:W-:Y:S01]  /*6f40*/  ISETP.GE.AND P0, PT, R14, R125, PT ;  /* 0x0000007d0e00720c */ /* 0x020fe20003f06270 */
[----:B------:R-:W-:Y:S01]  /*6f50*/  @!UPT UIADD3 URZ, URZ, URZ, URZ ;  /* 0x0000003f3f3ff290 */ /* 0x000fe2000fffe03f */
[----:B------:R-:W-:Y:S11]  /*6f60*/  BSSY B1, `(.L_x_862) ;  /* 0x000005d000017945 */ /* 0x000ff60003800000 */
[----:B------:R-:W-:-:S05]  /*6f70*/  @P0 BRA `(.L_x_863) ;  /* 0x000005b000000947 */ /* 0x000fca0003800000 */
[----:B------:R2:W5:Y:S01]  /*6f80*/  LD.E.128 R36, [R126.64] ;  /* 0x000000067e247980 */ /* 0x000562000c101d00 */
[----:B------:R-:W-:Y:S01]  /*6f90*/  ISETP.GE.AND P0, PT, R14, R17, PT ;  /* 0x000000110e00720c */ /* 0x000fe20003f06270 */
[----:B------:R-:W-:Y:S01]  /*6fa0*/  @!UPT UIADD3 URZ, URZ, URZ, URZ ;  /* 0x0000003f3f3ff290 */ /* 0x000fe2000fffe03f */
[----:B------:R-:W-:Y:S11]  /*6fb0*/  BSSY B0, `(.L_x_864) ;  /* 0x0000056000007945 */ /* 0x000ff60003800000 */
[----:B------:R-:W-:-:S05]  /*6fc0*/  @P0 BRA `(.L_x_865) ;  /* 0x0000054000000947 */ /* 0x000fca0003800000 */
[----:B------:R-:W-:Y:S02]  /*6fd0*/  LEA.HI R203, R17, R17, RZ, 0x1 ;  /* 0x0000001111cb7211 */ /* 0x000fe400078f08ff */
[----:B------:R-:W-:Y:S02]  /*6fe0*/  MOV R201, RZ ;  /* 0x000000ff00c97202 */ /* 0x000fe40000000f00 */
[----:B------:R-:W-:Y:S02]  /*6ff0*/  SHF.R.S32.HI R203, RZ, 0x1, R203 ;  /* 0x00000001ffcb7819 */ /* 0x000fe400000114cb */
[----:B-----5:R-:W-:Y:S01]  /*7000*/  MOV R51, R37 ;  /* 0x0000002500337202 */ /* 0x020fe20000000f00 */
[--C-:B------:R-:W-:Y:S01]  /*7010*/  HADD2.F32 R37, -RZ, R36.reuse.H0_H0 ;  /* 0x20000024ff257230 */ /* 0x100fe20000004100 */
[-C--:B------:R-:W-:Y:S02]  /*7020*/  ISETP.GE.AND P2, PT, R14, R203.reuse, PT ;  /* 0x000000cb0e00720c */ /* 0x080fe40003f46270 */
[----:B------:R-:W-:Y:S02]  /*7030*/  MOV R205, R203 ;  /* 0x000000cb00cd7202 */ /* 0x000fe40000000f00 */
[----:B------:R-:W-:Y:S01]  /*7040*/  MOV R49, R39 ;  /* 0x0000002700317202 */ /* 0x000fe20000000f00 */
[----:B------:R-:W-:Y:S01]  /*7050*/  HADD2.F32 R39, -RZ, R36.H1_H1 ;  /* 0x30000024ff277230 */ /* 0x000fe20000004100 */
[----:B------:R-:W-:Y:S07]  /*7060*/  MOV R54, R38 ;  /* 0x0000002600367202 */ /* 0x000fee0000000f00 */
[C---:B------:R-:W-:Y:S02]  /*7070*/  @P2 IADD3 R205, -R203.reuse, RZ, RZ ;  /* 0x000000ffcbcd2210 */ /* 0x040fe40007ffe1ff */
[----:B------:R-:W-:Y:S02]  /*7080*/  @P2 IADD3 R201, -R203, RZ, RZ ;  /* 0x000000ffcbc92210 */ /* 0x000fe40007ffe1ff */
[----:B------:R-:W-:Y:S02]  /*7090*/  LEA R22, P1, R205, R126, 0x1 ;  /* 0x0000007ecd167211 */ /* 0x000fe400078208ff */
[----:B------:R-:W-:Y:S02]  /*70a0*/  LEA R206, P0, R201, R128, 0x1 ;  /* 0x00000080c9ce7211 */ /* 0x000fe400078008ff */
[----:B------:R-:W-:Y:S02]  /*70b0*/  LEA.HI.X.SX32 R23, R205, R127, 0x1, P1 ;  /* 0x0000007fcd177211 */ /* 0x000fe400008f0eff */
[----:B------:R-:W-:Y:S02]  /*70c0*/  LEA.HI.X.SX32 R207, R201, R129, 0x1, P0 ;  /* 0x00000081c9cf7211 */ /* 0x000fe400000f0eff */
[----:B------:R-:W-:Y:S01]  /*70d0*/  MOV R201, RZ ;  /* 0x000000ff00c97202 */ /* 0x000fe20000000f00 */
[----:B-1----:R-:W3:Y:S01]  /*70e0*/  LD.E.128 R28, [R22.64] ;  /* 0x00000006161c7980 */ /* 0x002ee2000c101d00 */
[----:B------:R-:W-:Y:S04]  /*70f0*/  @P2 IADD3 R201, -R203, RZ, RZ ;  /* 0x000000ffcbc92210 */ /* 0x000fe80007ffe1ff */
[C---:B------:R-:W-:Y:S03]  /*7100*/  LEA R40, P0, R201.reuse, R130, 0x1 ;  /* 0x00000082c9287211 */ /* 0x040fe600078008ff */
[----:B------:R-:W4:Y:S01]  /*7110*/  LD.E.128 R204, [R206.64] ;  /* 0x00000006cecc7980 */ /* 0x000f22000c101d00 */
[----:B------:R-:W-:Y:S07]  /*7120*/  LEA.HI.X.SX32 R41, R201, R131, 0x1, P0 ;  /* 0x00000083c9297211 */ /* 0x000fee00000f0eff */
[----:B--2---:R1:W2:Y:S02]  /*7130*/  LD.E.128 R56, [R40.64] ;  /* 0x0000000628387980 */ /* 0x0042a4000c101d00 */
[----:B-1----:R-:W-:Y:S02]  /*7140*/  HADD2.F32 R40, -RZ, R51.H0_H0 ;  /* 0x20000033ff287230 */ /* 0x002fe40000004100 */
[--C-:B----4-:R-:W-:Y:S01]  /*7150*/  HADD2.F32 R34, -RZ, R204.reuse.H0_H0 ;  /* 0x200000ccff227230 */ /* 0x110fe20000004100 */
[----:B---3--:R-:W-:Y:S01]  /*7160*/  MOV R33, R28 ;  /* 0x0000001c00217202 */ /* 0x008fe20000000f00 */
[----:B------:R-:W-:Y:S01]  /*7170*/  HADD2.F32 R32, -RZ, R204.H1_H1 ;  /* 0x300000ccff207230 */ /* 0x000fe20000004100 */
[----:B------:R-:W-:Y:S01]  /*7180*/  MOV R26, R30 ;  /* 0x0000001e001a7202 */ /* 0x000fe20000000f00 */
[--C-:B------:R-:W-:Y:S01]  /*7190*/  HADD2.F32 R28, -RZ, R205.reuse.H1_H1 ;  /* 0x300000cdff1c7230 */ /* 0x100fe20000004100 */
[----:B------:R-:W-:Y:S01]  /*71a0*/  @!P2 FADD.FTZ R34, -R34, -RZ ;  /* 0x800000ff2222a221 */ /* 0x000fe20000010100 */
[----:B------:R-:W-:Y:S01]  /*71b0*/  HADD2.F32 R30, -RZ, R205.H0_H0 ;  /* 0x200000cdff1e7230 */ /* 0x000fe20000004100 */
[----:B------:R-:W-:Y:S01]  /*71c0*/  MOV R27, R31 ;  /* 0x0000001f001b7202 */ /* 0x000fe20000000f00 */
[--C-:B------:R-:W-:Y:S01]  /*71d0*/  HADD2.F32 R35, -RZ, R33.reuse.H0_H0 ;  /* 0x20000021ff237230 */ /* 0x100fe20000004100 */
[----:B------:R-:W-:Y:S01]  /*71e0*/  @!P2 FADD.FTZ R32, -R32, -RZ ;  /* 0x800000ff2020a221 */ /* 0x000fe20000010100 */
[----:B------:R-:W-:Y:S01]  /*71f0*/  HADD2.F32 R33, -RZ, R33.H1_H1 ;  /* 0x30000021ff217230 */ /* 0x000fe20000004100 */
[----:B------:R-:W-:Y:S01]  /*7200*/  @!P2 FADD.FTZ R28, -R28, -RZ ;  /* 0x800000ff1c1ca221 */ /* 0x000fe20000010100 */
[--C-:B------:R-:W-:Y:S01]  /*7210*/  HADD2.F32 R31, -RZ, R29.reuse.H0_H0 ;  /* 0x2000001dff1f7230 */ /* 0x100fe20000004100 */
[----:B------:R-:W-:Y:S01]  /*7220*/  @!P2 FADD.FTZ R30, -R30, -RZ ;  /* 0x800000ff1e1ea221 */ /* 0x000fe20000010100 */
[----:B------:R-:W-:Y:S01]  /*7230*/  HADD2.F32 R29, -RZ, R29.H1_H1 ;  /* 0x3000001dff1d7230 */ /* 0x000fe20000004100 */
[----:B------:R-:W-:Y:S01]  /*7240*/  FMUL.FTZ R0, R35, R34 ;  /* 0x0000002223007220 */ /* 0x000fe20000410000 */
[----:B------:R-:W-:Y:S01]  /*7250*/  HADD2.F32 R25, -RZ, R206.H0_H0 ;  /* 0x200000ceff197230 */ /* 0x000fe20000004100 */
[----:B------:R-:W-:Y:S01]  /*7260*/  FMUL.FTZ R2, R33, R32 ;  /* 0x0000002021027220 */ /* 0x000fe20000410000 */
[----:B--2---:R-:W-:Y:S01]  /*7270*/  HADD2.F32 R36, -RZ, R56.H0_H0 ;  /* 0x20000038ff247230 */ /* 0x004fe20000004100 */
[----:B------:R-:W-:Y:S01]  /*7280*/  FMUL.FTZ R4, R29, R28 ;  /* 0x0000001c1d047220 */ /* 0x000fe20000410000 */
[----:B------:R-:W-:Y:S01]  /*7290*/  HADD2.F32 R24, -RZ, R206.H1_H1 ;  /* 0x300000ceff187230 */ /* 0x000fe20000004100 */
[----:B------:R-:W-:Y:S01]  /*72a0*/  FMUL.FTZ R3, R31, R30 ;  /* 0x0000001e1f037220 */ /* 0x000fe20000410000 */
[----:B------:R-:W-:Y:S01]  /*72b0*/  HADD2.F32 R38, -RZ, R56.H1_H1 ;  /* 0x30000038ff267230 */ /* 0x000fe20000004100 */
[----:B------:R-:W-:Y:S01]  /*72c0*/  @!P2 FADD.FTZ R25, -R25, -RZ ;  /* 0x800000ff1919a221 */ /* 0x000fe20000010100 */
[----:B------:R-:W-:Y:S01]  /*72d0*/  HADD2.F32 R23, -RZ, R207.H0_H0 ;  /* 0x200000cfff177230 */ /* 0x000fe20000004100 */
[----:B------:R-:W-:Y:S01]  /*72e0*/  FFMA.FTZ R0, R37, R36, R0 ;  /* 0x0000002425007223 */ /* 0x000fe20000010000 */
[--C-:B------:R-:W-:Y:S01]  /*72f0*/  HADD2.F32 R28, -RZ, R26.reuse.H0_H0 ;  /* 0x2000001aff1c7230 */ /* 0x100fe20000004100 */
[----:B------:R-:W-:Y:S01]  /*7300*/  @!P2 FADD.FTZ R24, -R24, -RZ ;  /* 0x800000ff1818a221 */ /* 0x000fe20000010100 */
[----:B------:R-:W-:Y:S01]  /*7310*/  HADD2.F32 R41, -RZ, R57.H0_H0 ;  /* 0x20000039ff297230 */ /* 0x000fe20000004100 */
[----:B------:R-:W-:Y:S01]  /*7320*/  FFMA.FTZ R2, R39, R38, R2 ;  /* 0x0000002627027223 */ /* 0x000fe20000010002 */
[----:B------:R-:W-:Y:S01]  /*7330*/  HADD2.F32 R22, -RZ, R207.H1_H1 ;  /* 0x300000cfff167230 */ /* 0x000fe20000004100 */
[----:B------:R-:W-:Y:S01]  /*7340*/  @!P2 FADD.FTZ R23, -R23, -RZ ;  /* 0x800000ff1717a221 */ /* 0x000fe20000010100 */
[----:B------:R-:W-:Y:S01]  /*7350*/  HADD2.F32 R29, -RZ, R26.H1_H1 ;  /* 0x3000001aff1d7230 */ /* 0x000fe20000004100 */
[----:B------:R-:W-:Y:S01]  /*7360*/  FMUL.FTZ R5, R28, R25 ;  /* 0x000000191c057220 */ /* 0x000fe20000410000 */
[----:B------:R-:W-:Y:S01]  /*7370*/  HADD2.F32 R42, -RZ, R57.H1_H1 ;  /* 0x30000039ff2a7230 */ /* 0x000fe20000004100 */
[----:B------:R-:W-:Y:S01]  /*7380*/  FFMA.FTZ R3, R40, R41, R3 ;  /* 0x0000002928037223 */ /* 0x000fe20000010003 */
[----:B------:R-:W-:Y:S01]  /*7390*/  HADD2.F32 R37, -RZ, R51.H1_H1 ;  /* 0x30000033ff257230 */ /* 0x000fe20000004100 */
[----:B------:R-:W-:Y:S01]  /*73a0*/  @!P2 FADD.FTZ R22, -R22, -RZ ;  /* 0x800000ff1616a221 */ /* 0x000fe20000010100 */
[--C-:B------:R-:W-:Y:S01]  /*73b0*/  HADD2.F32 R26, -RZ, R27.reuse.H0_H0 ;  /* 0x2000001bff1a7230 */ /* 0x100fe20000004100 */
[----:B------:R-:W-:Y:S01]  /*73c0*/  FMUL.FTZ R6, R29, R24 ;  /* 0x000000181d067220 */ /* 0x000fe20000410000 */
[----:B------:R-:W-:Y:S01]  /*73d0*/  HADD2.F32 R43, -RZ, R58.H0_H0 ;  /* 0x2000003aff2b7230 */ /* 0x000fe20000004100 */
[----:B------:R-:W-:Y:S01]  /*73e0*/  FFMA.FTZ R4, R37, R42, R4 ;  /* 0x0000002a25047223 */ /* 0x000fe20000010004 */
[----:B------:R-:W-:Y:S01]  /*73f0*/  HADD2.F32 R36, -RZ, R54.H0_H0 ;  /* 0x20000036ff247230 */ /* 0x000fe20000004100 */
[----:B------:R-:W-:Y:S01]  /*7400*/  FMUL.FTZ R7, R26, R23 ;  /* 0x000000171a077220 */ /* 0x000fe20000410000 */
[----:B------:R-:W-:Y:S02]  /*7410*/  HADD2.F32 R27, -RZ, R27.H1_H1 ;  /* 0x3000001bff1b7230 */ /* 0x000fe40000004100 */
[----:B------:R-:W-:Y:S01]  /*7420*/  HADD2.F32 R44, -RZ, R58.H1_H1 ;  /* 0x3000003aff2c7230 */ /* 0x000fe20000004100 */
[----:B------:R-:W-:Y:S01]  /*7430*/  FFMA.FTZ R5, R36, R43, R5 ;  /* 0x0000002b24057223 */ /* 0x000fe20000010005 */
[----:B------:R-:W-:Y:S01]  /*7440*/  HADD2.F32 R39, -RZ, R54.H1_H1 ;  /* 0x30000036ff277230 */ /* 0x000fe20000004100 */
[----:B------:R-:W-:Y:S01]  /*7450*/  FMUL.FTZ R8, R27, R22 ;  /* 0x000000161b087220 */ /* 0x000fe20000410000 */
[----:B------:R-:W-:Y:S01]  /*7460*/  HADD2.F32 R45, -RZ, R59.H0_H0 ;  /* 0x2000003bff2d7230 */ /* 0x000fe20000004100 */
[----:B------:R-:W-:Y:S01]  /*7470*/  F2FP.PACK_AB R36, R2, R0 ;  /* 0x000000000224723e */ /* 0x000fe200000000ff */
[----:B------:R-:W-:Y:S01]  /*7480*/  HADD2.F32 R38, -RZ, R49.H0_H0 ;  /* 0x20000031ff267230 */ /* 0x000fe20000004100 */
[----:B------:R-:W-:Y:S01]  /*7490*/  F2FP.PACK_AB R37, R4, R3 ;  /* 0x000000030425723e */ /* 0x000fe200000000ff */
[----:B------:R-:W-:Y:S01]  /*74a0*/  FFMA.FTZ R6, R39, R44, R6 ;  /* 0x0000002c27067223 */ /* 0x000fe20000010006 */
[----:B------:R-:W-:Y:S02]  /*74b0*/  HADD2.F32 R46, -RZ, R59.H1_H1 ;  /* 0x3000003bff2e7230 */ /* 0x000fe40000004100 */
[----:B------:R-:W-:Y:S01]  /*74c0*/  HADD2.F32 R41, -RZ, R49.H1_H1 ;  /* 0x30000031ff297230 */ /* 0x000fe20000004100 */
[----:B------:R-:W-:Y:S01]  /*74d0*/  FFMA.FTZ R7, R38, R45, R7 ;  /* 0x0000002d26077223 */ /* 0x000fe20000010007 */
[----:B------:R-:W-:Y:S03]  /*74e0*/  F2FP.PACK_AB R38, R6, R5 ;  /* 0x000000050626723e */ /* 0x000fe600000000ff */
[----:B------:R-:W-:Y:S05]  /*74f0*/  FFMA.FTZ R8, R41, R46, R8 ;  /* 0x0000002e29087223 */ /* 0x000fea0000010008 */
[----:B------:R-:W-:Y:S02]  /*7500*/  F2FP.PACK_AB R39, R8, R7 ;  /* 0x000000070827723e */ /* 0x000fe400000000ff */
.L_x_865:
[----:B------:R-:W-:Y:S05]  /*7510*/  BSYNC B0 ;  /* 0x0000000000007941 */ /* 0x000fea0003800000 */
.L_x_864:
[----:B-----5:R3:W-:Y:S02]  /*7520*/  ST.E.128 [R132.64], R36 ;  /* 0x0000002484007985 */ /* 0x0207e4000c101d06 */
.L_x_863:
[----:B------:R-:W-:Y:S05]  /*7530*/  BSYNC B1 ;  /* 0x0000000000017941 */ /* 0x000fea0003800000 */
.L_x_862:
[----:B------:R-:W-:Y:S01]  /*7540*/  ISETP.GE.AND P0, PT, R11, R125, PT ;  /* 0x0000007d0b00720c */ /* 0x000fe20003f06270 */
[----:B------:R-:W-:Y:S01]  /*7550*/  @!UPT UIADD3 URZ, URZ, URZ, URZ ;  /* 0x0000003f3f3ff290 */ /* 0x000fe2000fffe03f */
[----:B------:R-:W-:Y:S11]  /*7560*/  BSSY B1, `(.L_x_866) ;  /* 0x000005d000017945 */ /* 0x000ff60003800000 */
[----:B------:R-:W-:-:S05]  /*7570*/  @P0 BRA `(.L_x_867) ;  /* 0x000005b000000947 */ /* 0x000fca0003800000 */
[----:B---3--:R3:W5:Y:S01]  /*7580*/  LD.E.128 R36, [R126.64+0x80] ;  /* 0x000080067e247980 */ /* 0x008762000c101d00 */
        /* <DEDUP_REMOVED lines=15> */
[C---:B------:R-:W-:Y:S02]  /*7680*/  @P2 IADD3 R201, -R208.reuse, RZ, RZ ;  /* 0x000000ffd0c92210 */ /* 0x040fe40007ffe1ff */
[----:B------:R-:W-:Y:S02]  /*7690*/  LEA R22, P1, R203, R126, 0x1 ;  /* 0x0000007ecb167211 */ /* 0x000fe400078208ff */
[----:B------:R-:W-:Y:S02]  /*76a0*/  LEA R204, P0, R201, R128, 0x1 ;  /* 0x00000080c9cc7211 */ /* 0x000fe400078008ff */
[----:B------:R-:W-:Y:S02]  /*76b0*/  LEA.HI.X.SX32 R23, R203, R127, 0x1, P1 ;  /* 0x0000007fcb177211 */ /* 0x000fe400008f0eff */
[----:B------:R-:W-:Y:S02]  /*76c0*/  LEA.HI.X.SX32 R205, R201, R129, 0x1, P0 ;  /* 0x00000081c9cd7211 */ /* 0x000fe400000f0eff */
[----:B------:R-:W-:Y:S01]  /*76d0*/  MOV R201, RZ ;  /* 0x000000ff00c97202 */ /* 0x000fe20000000f00 */
[----:B-1----:R-:W4:Y:S01]  /*76e0*/  LD.E.128 R28, [R22.64+0x80] ;  /* 0x00008006161c7980 */ /* 0x002f22000c101d00 */
[----:B------:R-:W-:Y:S04]  /*76f0*/  @P2 IADD3 R201, -R208, RZ, RZ ;  /* 0x000000ffd0c92210 */ /* 0x000fe80007ffe1ff */
[C---:B------:R-:W-:Y:S03]  /*7700*/  LEA R40, P0, R201.reuse, R130, 0x1 ;  /* 0x00000082c9287211 */ /* 0x040fe600078008ff */
[----:B--2---:R-:W2:Y:S01]  /*7710*/  LD.E.128 R204, [R204.64+0x80] ;  /* 0x00008006cccc7980 */ /* 0x004ea2000c101d00 */
[----:B------:R-:W-:Y:S07]  /*7720*/  LEA.HI.X.SX32 R41, R201, R131, 0x1, P0 ;  /* 0x00000083c9297211 */ /* 0x000fee00000f0eff */
[----:B---3--:R1:W3:Y:S02]  /*7730*/  LD.E.128 R56, [R40.64+0x80] ;  /* 0x0000800628387980 */ /* 0x0082e4000c101d00 */
[----:B-1----:R-:W-:Y:S02]  /*7740*/  HADD2.F32 R40, -RZ, R51.H0_H0 ;  /* 0x20000033ff287230 */ /* 0x002fe40000004100 */
[--C-:B--2---:R-:W-:Y:S01]  /*7750*/  HADD2.F32 R34, -RZ, R204.reuse.H0_H0 ;  /* 0x200000ccff227230 */ /* 0x104fe20000004100 */
[----:B----4-:R-:W-:Y:S01]  /*7760*/  MOV R33, R28 ;  /* 0x0000001c00217202 */ /* 0x010fe20000000f00 */
        /* <DEDUP_REMOVED lines=16> */
[----:B---3--:R-:W-:Y:S01]  /*7870*/  HADD2.F32 R36, -RZ, R56.H0_H0 ;  /* 0x20000038ff247230 */ /* 0x008fe20000004100 */
        /* <DEDUP_REMOVED lines=41> */
.L_x_869:
[----:B------:R-:W-:Y:S05]  /*7b10*/  BSYNC B0 ;  /* 0x0000000000007941 */ /* 0x000fea0003800000 */
.L_x_868:
[----:B-----5:R4:W-:Y:S02]  /*7b20*/  ST.E.128 [R132.64+0x80], R36 ;  /* 0x0000802484007985 */ /* 0x0209e4000c101d06 */
.L_x_867:
[----:B------:R-:W-:Y:S05]  /*7b30*/  BSYNC B1 ;  /* 0x0000000000017941 */ /* 0x000fea0003800000 */
.L_x_866:
[----:B------:R-:W-:Y:S01]  /*7b40*/  ISETP.GE.AND P0, PT, R10, R125, PT ;  /* 0x0000007d0a00720c */ /* 0x000fe20003f06270 */
[----:B------:R-:W-:Y:S01]  /*7b50*/  @!UPT UIADD3 URZ, URZ, URZ, URZ ;  /* 0x0000003f3f3ff290 */ /* 0x000fe2000fffe03f */
[----:B------:R-:W-:Y:S11]  /*7b60*/  BSSY B1, `(.L_x_870) ;  /* 0x000005d000017945 */ /* 0x000ff60003800000 */
[----:B------:R-:W-:-:S05]  /*7b70*/  @P0 BRA `(.L_x_871) ;  /* 0x000005b000000947 */ /* 0x000fca0003800000 */
[----:B---34-:R3:W5:Y:S01]  /*7b80*/  LD.E.128 R36, [R126.64+0x100] ;  /* 0x000100067e247980 */ /* 0x018762000c101d00 */
        /* <DEDUP_REMOVED lines=88> */
.L_x_873:
[----:B------:R-:W-:Y:S05]  /*8110*/  BSYNC B0 ;  /* 0x0000000000007941 */ /* 0x000fea0003800000 */
.L_x_872:
[----:B-----5:R4:W-:Y:S02]  /*8120*/  ST.E.128 [R132.64+0x100], R36 ;  /* 0x0001002484007985 */ /* 0x0209e4000c101d06 */
.L_x_871:
[----:B------:R-:W-:Y:S05]  /*8130*/  BSYNC B1 ;  /* 0x0000000000017941 */ /* 0x000fea0003800000 */
.L_x_870:
[----:B------:R-:W-:Y:S11]  /*8140*/  ISETP.GE.AND P0, PT, R9, R125, PT ;  /* 0x0000007d0900720c */ /* 0x000ff60003f06270 */
[----:B------:R-:W-:Y:S02]  /*8150*/  @!UPT UIADD3 URZ, URZ, URZ, URZ ;  /* 0x0000003f3f3ff290 */ /* 0x000fe4000fffe03f */
        /* <DEDUP_REMOVED lines=90> */
.L_x_875:
[----:B------:R-:W-:Y:S05]  /*8700*/  BSYNC B0 ;  /* 0x0000000000007941 */ /* 0x000fea0003800000 */
.L_x_874:
[----:B-----5:R4:W-:Y:S02]  /*8710*/  ST.E.128 [R132.64+0x180], R36 ;  /* 0x0001802484007985 */ /* 0x0209e4000c101d06 */
.L_x_861:
[----:B------:R-:W-:Y:S05]  /*8720*/  BSYNC B2 ;  /* 0x0000000000027941 */ /* 0x000fea0003800000 */
.L_x_860:
[C---:B------:R-:W-:Y:S01]  /*8730*/  ISETP.GE.AND P0, PT, R69.reuse, R202, PT ;  /* 0x000000ca4500720c */ /* 0x040fe20003f06270 */
[----:B------:R-:W-:Y:S03]  /*8740*/  BSSY B2, `(.L_x_876) ;  /* 0x000019e000027945 */ /* 0x000fe60003800000 */
[----:B------:R-:W-:Y:S11]  /*8750*/  ISETP.GE.AND P0, PT, R69, R200, !P0 ;  /* 0x000000c84500720c */ /* 0x000ff60004706270 */
[----:B------:R-:W-:Y:S02]  /*8760*/  @!UPT UIADD3 URZ, URZ, URZ, URZ ;  /* 0x0000003f3f3ff290 */ /* 0x000fe4000fffe03f */
[----:B------:R-:W-:-:S05]  /*8770*/  @!P0 BRA `(.L_x_877) ;  /* 0x000019a000008947 */ /* 0x000fca0003800000 */
[----:B-----5:R-:W-:Y:S01]  /*8780*/  ISETP.GE.AND P0, PT, R14, R125, PT ;  /* 0x0000007d0e00720c */ /* 0x020fe20003f06270 */
[----:B------:R-:W-:Y:S01]  /*8790*/  @!UPT UIADD3 URZ, URZ, URZ, URZ ;  /* 0x0000003f3f3ff290 */ /* 0x000fe2000fffe03f */
[----:B------:R-:W-:Y:S11]  /*87a0*/  BSSY B1, `(.L_x_878) ;  /* 0x0000064000017945 */ /* 0x000ff60003800000 */
[----:B------:R-:W-:-:S05]  /*87b0*/  @P0 BRA `(.L_x_879) ;  /* 0x0000062000000947 */ /* 0x000fca0003800000 */
[C---:B------:R-:W-:Y:S01]  /*87c0*/  LEA R206, P0, R98.reuse, R126, 0x1 ;  /* 0x0000007e62ce7211 */ /* 0x040fe200078008ff */
[----:B------:R-:W-:Y:S03]  /*87d0*/  BSSY B0, `(.L_x_880) ;  /* 0x000005d000007945 */ /* 0x000fe60003800000 */
[----:B------:R-:W-:Y:S02]  /*87e0*/  LEA.HI.X R207, R98, R127, R95, 0x1, P0 ;  /* 0x0000007f62cf7211 */ /* 0x000fe400000f0c5f */
[----:B------:R-:W-:Y:S03]  /*87f0*/  ISETP.GE.AND P0, PT, R14, R17, PT ;  /* 0x000000110e00720c */ /* 0x000fe60003f06270 */
[----:B---34-:R3:W5:Y:S10]  /*8800*/  LD.E.128 R36, [R206.64] ;  /* 0x00000006ce247980 */ /* 0x018774000c101d00 */
[----:B------:R-:W-:-:S05]  /*8810*/  @P0 BRA `(.L_x_881) ;  /* 0x0000058000000947 */ /* 0x000fca0003800000 */
[----:B------:R-:W-:Y:S01]  /*8820*/  LEA.HI R201, R17, R17, RZ, 0x1 ;  /* 0x0000001111c97211 */ /* 0x000fe200078f08ff */
[----:B-----5:R-:W-:Y:S01]  /*8830*/  IMAD.MOV.U32 R49, RZ, RZ, R39 ;  /* 0x000000ffff317224 */ /* 0x020fe200078e0027 */
[--C-:B------:R-:W-:Y:S01]  /*8840*/  HADD2.F32 R39, -RZ, R36.reuse.H1_H1 ;  /* 0x30000024ff277230 */ /* 0x100fe20000004100 */
[----:B------:R-:W-:Y:S02]  /*8850*/  MOV R204, RZ ;  /* 0x000000ff00cc7202 */ /* 0x000fe40000000f00 */
[----:B------:R-:W-:Y:S02]  /*8860*/  SHF.R.S32.HI R201, RZ, 0x1, R201 ;  /* 0x00000001ffc97819 */ /* 0x000fe400000114c9 */
[----:B------:R-:W-:Y:S02]  /*8870*/  MOV R208, RZ ;  /* 0x000000ff00d07202 */ /* 0x000fe40000000f00 */
[-C--:B------:R-:W-:Y:S02]  /*8880*/  ISETP.GE.AND P1, PT, R14, R201.reuse, PT ;  /* 0x000000c90e00720c */ /* 0x080fe40003f26270 */
[----:B------:R-:W-:Y:S02]  /*8890*/  MOV R205, R201 ;  /* 0x000000c900cd7202 */ /* 0x000fe40000000f00 */
[----:B------:R-:W-:Y:S01]  /*88a0*/  MOV R51, R37 ;  /* 0x0000002500337202 */ /* 0x000fe20000000f00 */
[----:B------:R-:W-:Y:S01]  /*88b0*/  HADD2.F32 R37, -RZ, R36.H0_H0 ;  /* 0x20000024ff257230 */ /* 0x000fe20000004100 */
[----:B------:R-:W-:Y:S07]  /*88c0*/  MOV R54, R38 ;  /* 0x0000002600367202 */ /* 0x000fee0000000f00 */
[C---:B------:R-:W-:Y:S01]  /*88d0*/  @P1 IADD3 R205, -R201.reuse, RZ, RZ ;  /* 0x000000ffc9cd1210 */ /* 0x040fe20007ffe1ff */
[----:B------:R-:W-:Y:S01]  /*88e0*/  @P1 IMAD.MOV R208, RZ, RZ, -R201 ;  /* 0x000000ffffd01224 */ /* 0x000fe200078e0ac9 */
[----:B------:R-:W-:Y:S02]  /*88f0*/  @P1 IADD3 R204, -R201, RZ, RZ ;  /* 0x000000ffc9cc1210 */ /* 0x000fe40007ffe1ff */
[----:B------:R-:W-:Y:S02]  /*8900*/  LEA R22, P0, R205, R206, 0x1 ;  /* 0x000000cecd167211 */ /* 0x000fe400078008ff */
[----:B------:R-:W-:Y:S02]  /*8910*/  IADD3 R203, P2, R163, R204, RZ ;  /* 0x000000cca3cb7210 */ /* 0x000fe40007f5e0ff */
[----:B------:R-:W-:Y:S02]  /*8920*/  LEA.HI.X.SX32 R23, R205, R207, 0x1, P0 ;  /* 0x000000cfcd177211 */ /* 0x000fe400000f0eff */
[----:B------:R-:W-:Y:S02]  /*8930*/  LEA.HI.X.SX32 R204, R204, R147, 0x1, P2 ;  /* 0x00000093cccc7211 */ /* 0x000fe400010f0eff */
[C---:B---3--:R-:W-:Y:S01]  /*8940*/  LEA R206, P0, R203.reuse, R128, 0x1 ;  /* 0x00000080cbce7211 */ /* 0x048fe200078008ff */
[----:B-1----:R-:W3:Y:S03]  /*8950*/  LD.E.128 R28, [R22.64] ;  /* 0x00000006161c7980 */ /* 0x002ee6000c101d00 */
[----:B------:R-:W-:Y:S02]  /*8960*/  LEA.HI.X R207, R203, R129, R204, 0x1, P0 ;  /* 0x00000081cbcf7211 */ /* 0x000fe400000f0ccc */
[----:B------:R-:W-:Y:S04]  /*8970*/  IADD3 R201, P0, R163, R208, RZ ;  /* 0x000000d0a3c97210 */ /* 0x000fe80007f1e0ff */
[----:B------:R-:W-:Y:S01]  /*8980*/  LEA.HI.X.SX32 R208, R208, R147, 0x1, P0 ;  /* 0x00000093d0d07211 */ /* 0x000fe200000f0eff */
[----:B------:R-:W4:Y:S01]  /*8990*/  LD.E.128 R204, [R206.64] ;  /* 0x00000006cecc7980 */ /* 0x000f22000c101d00 */
[C---:B------:R-:W-:Y:S04]  /*89a0*/  LEA R40, P0, R201.reuse, R130, 0x1 ;  /* 0x00000082c9287211 */ /* 0x040fe800078008ff */
[----:B------:R-:W-:Y:S05]  /*89b0*/  LEA.HI.X R41, R201, R131, R208, 0x1, P0 ;  /* 0x00000083c9297211 */ /* 0x000fea00000f0cd0 */
        /* <DEDUP_REMOVED lines=62> */
.L_x_881:
[----:B------:R-:W-:Y:S05]  /*8da0*/  BSYNC B0 ;  /* 0x0000000000007941 */ /* 0x000fea0003800000 */
.L_x_880:
[C---:B-1----:R-:W-:Y:S04]  /*8db0*/  LEA R2, P0, R236.reuse, R132, 0x1 ;  /* 0x00000084ec027211 */ /* 0x042fe800078008ff */
[----:B------:R-:W-:Y:S05]  /*8dc0*/  LEA.HI.X R3, R236, R133, R237, 0x1, P0 ;  /* 0x00000085ec037211 */ /* 0x000fea00000f0ced */
[----:B-----5:R1:W-:Y:S04]  /*8dd0*/  ST.E.128 [R2.64], R36 ;  /* 0x0000002402007985 */ /* 0x0203e8000c101d06 */
.L_x_879:
[----:B------:R-:W-:Y:S05]  /*8de0*/  BSYNC B1 ;  /* 0x0000000000017941 */ /* 0x000fea0003800000 */
.L_x_878:
[----:B------:R-:W-:Y:S01]  /*8df0*/  ISETP.GE.AND P0, PT, R11, R125, PT ;  /* 0x0000007d0b00720c */ /* 0x000fe20003f06270 */
[----:B------:R-:W-:Y:S01]  /*8e00*/  @!UPT UIADD3 URZ, URZ, URZ, URZ ;  /* 0x0000003f3f3ff290 */ /* 0x000fe2000fffe03f */
[----:B------:R-:W-:Y:S11]  /*8e10*/  BSSY B1, `(.L_x_882) ;  /* 0x0000064000017945 */ /* 0x000ff60003800000 */
[----:B------:R-:W-:-:S05]  /*8e20*/  @P0 BRA `(.L_x_883) ;  /* 0x0000062000000947 */ /* 0x000fca0003800000 */
[C---:B---3--:R-:W-:Y:S01]  /*8e30*/  LEA R206, P0, R97.reuse, R126, 0x1 ;  /* 0x0000007e61ce7211 */ /* 0x048fe200078008ff */
[----:B------:R-:W-:Y:S03]  /*8e40*/  BSSY B0, `(.L_x_884) ;  /* 0x000005d000007945 */ /* 0x000fe60003800000 */
[----:B------:R-:W-:Y:S02]  /*8e50*/  LEA.HI.X R207, R97, R127, R100, 0x1, P0 ;  /* 0x0000007f61cf7211 */ /* 0x000fe400000f0c64 */
[----:B------:R-:W-:Y:S03]  /*8e60*/  ISETP.GE.AND P0, PT, R11, R17, PT ;  /* 0x000000110b00720c */ /* 0x000fe60003f06270 */
[----:B-1--4-:R1:W5:Y:S10]  /*8e70*/  LD.E.128 R36, [R206.64] ;  /* 0x00000006ce247980 */ /* 0x012374000c101d00 */
[----:B------:R-:W-:-:S05]  /*8e80*/  @P0 BRA `(.L_x_885) ;  /* 0x0000058000000947 */ /* 0x000fca0003800000 */
[----:B------:R-:W-:Y:S01]  /*8e90*/  LEA.HI R208, R17, R17, RZ, 0x1 ;  /* 0x0000001111d07211 */ /* 0x000fe200078f08ff */
[----:B-----5:R-:W-:Y:S01]  /*8ea0*/  IMAD.MOV.U32 R49, RZ, RZ, R39 ;  /* 0x000000ffff317224 */ /* 0x020fe200078e0027 */
[--C-:B------:R-:W-:Y:S01]  /*8eb0*/  HADD2.F32 R39, -RZ, R36.reuse.H1_H1 ;  /* 0x30000024ff277230 */ /* 0x100fe20000004100 */
[----:B------:R-:W-:Y:S02]  /*8ec0*/  MOV R203, RZ ;  /* 0x000000ff00cb7202 */ /* 0x000fe40000000f00 */
[----:B------:R-:W-:Y:S02]  /*8ed0*/  SHF.R.S32.HI R208, RZ, 0x1, R208 ;  /* 0x00000001ffd07819 */ /* 0x000fe400000114d0 */
[----:B------:R-:W-:Y:S01]  /*8ee0*/  MOV R51, R37 ;  /* 0x0000002500337202 */ /* 0x000fe20000000f00 */
[----:B------:R-:W-:Y:S01]  /*8ef0*/  HADD2.F32 R37, -RZ, R36.H0_H0 ;  /* 0x20000024ff257230 */ /* 0x000fe20000004100 */
[-C--:B------:R-:W-:Y:S02]  /*8f00*/  ISETP.GE.AND P1, PT, R11, R208.reuse, PT ;  /* 0x000000d00b00720c */ /* 0x080fe40003f26270 */
[----:B------:R-:W-:Y:S02]  /*8f10*/  MOV R204, R208 ;  /* 0x000000d000cc7202 */ /* 0x000fe40000000f00 */
[----:B------:R-:W-:Y:S09]  /*8f20*/  MOV R54, R38 ;  /* 0x0000002600367202 */ /* 0x000ff20000000f00 */
[C---:B------:R-:W-:Y:S02]  /*8f30*/  @P1 IADD3 R204, -R208.reuse, RZ, RZ ;  /* 0x000000ffd0cc1210 */ /* 0x040fe40007ffe1ff */
[----:B------:R-:W-:Y:S02]  /*8f40*/  @P1 IADD3 R203, -R208, RZ, RZ ;  /* 0x000000ffd0cb1210 */ /* 0x000fe40007ffe1ff */
[----:B------:R-:W-:Y:S02]  /*8f50*/  LEA R22, P0, R204, R206, 0x1 ;  /* 0x000000cecc167211 */ /* 0x000fe400078008ff */
[----:B------:R-:W-:Y:S02]  /*8f60*/  IADD3 R201, P2, R156, R203, RZ ;  /* 0x000000cb9cc97210 */ /* 0x000fe40007f5e0ff */
[----:B------:R-:W-:Y:S02]  /*8f70*/  LEA.HI.X.SX32 R23, R204, R207, 0x1, P0 ;  /* 0x000000cfcc177211 */ /* 0x000fe400000f0eff */
[----:B------:R-:W-:Y:S02]  /*8f80*/  LEA.HI.X.SX32 R204, R203, R145, 0x1, P2 ;  /* 0x00000091cbcc7211 */ /* 0x000fe400010f0eff */
[----:B------:R-:W-:Y:S01]  /*8f90*/  MOV R203, RZ ;  /* 0x000000ff00cb7202 */ /* 0x000fe20000000f00 */
[----:B------:R-:W-:Y:S01]  /*8fa0*/  @P1 IMAD.MOV R203, RZ, RZ, -R208 ;  /* 0x000000ffffcb1224 */ /* 0x000fe200078e0ad0 */
[C---:B-1----:R-:W-:Y:S01]  /*8fb0*/  LEA R206, P0, R201.reuse, R128, 0x1 ;  /* 0x00000080c9ce7211 */ /* 0x042fe200078008ff */
[----:B------:R-:W3:Y:S03]  /*8fc0*/  LD.E.128 R28, [R22.64] ;  /* 0x00000006161c7980 */ /* 0x000ee6000c101d00 */
        /* <DEDUP_REMOVED lines=68> */
.L_x_885:
[----:B------:R-:W-:Y:S05]  /*9410*/  BSYNC B0 ;  /* 0x0000000000007941 */ /* 0x000fea0003800000 */
.L_x_884:
[C---:B------:R-:W-:Y:S04]  /*9420*/  LEA R2, P0, R91.reuse, R132, 0x1 ;  /* 0x000000845b027211 */ /* 0x040fe800078008ff */
[----:B------:R-:W-:Y:S05]  /*9430*/  LEA.HI.X R3, R91, R133, R90, 0x1, P0 ;  /* 0x000000855b037211 */ /* 0x000fea00000f0c5a */
[----:B-----5:R3:W-:Y:S04]  /*9440*/  ST.E.128 [R2.64], R36 ;  /* 0x0000002402007985 */ /* 0x0207e8000c101d06 */
.L_x_883:
[----:B------:R-:W-:Y:S05]  /*9450*/  BSYNC B1 ;  /* 0x0000000000017941 */ /* 0x000fea0003800000 */
.L_x_882:
[----:B------:R-:W-:Y:S01]  /*9460*/  ISETP.GE.AND P0, PT, R10, R125, PT ;  /* 0x0000007d0a00720c */ /* 0x000fe20003f06270 */
[----:B------:R-:W-:Y:S01]  /*9470*/  @!UPT UIADD3 URZ, URZ, URZ, URZ ;  /* 0x0000003f3f3ff290 */ /* 0x000fe2000fffe03f */
[----:B------:R-:W-:Y:S11]  /*9480*/  BSSY B1, `(.L_x_886) ;  /* 0x0000064000017945 */ /* 0x000ff60003800000 */
[----:B------:R-:W-:-:S05]  /*9490*/  @P0 BRA `(.L_x_887) ;  /* 0x0000062000000947 */ /* 0x000fca0003800000 */
[C---:B-1-3--:R-:W-:Y:S01]  /*94a0*/  LEA R206, P0, R101.reuse, R126, 0x1 ;  /* 0x0000007e65ce7211 */ /* 0x04afe200078008ff */
[----:B------:R-:W-:Y:S03]  /*94b0*/  BSSY B0, `(.L_x_888) ;  /* 0x000005d000007945 */ /* 0x000fe60003800000 */
[----:B------:R-:W-:Y:S02]  /*94c0*/  LEA.HI.X R207, R101, R127, R104, 0x1, P0 ;  /* 0x0000007f65cf7211 */ /* 0x000fe400000f0c68 */
[----:B------:R-:W-:Y:S03]  /*94d0*/  ISETP.GE.AND P0, PT, R10, R17, PT ;  /* 0x000000110a00720c */ /* 0x000fe60003f06270 */
[----:B----4-:R1:W5:Y:S10]  /*94e0*/  LD.E.128 R36, [R206.64] ;  /* 0x00000006ce247980 */ /* 0x010374000c101d00 */
        /* <DEDUP_REMOVED lines=89> */
.L_x_889:
[----:B------:R-:W-:Y:S05]  /*9a80*/  BSYNC B0 ;  /* 0x0000000000007941 */ /* 0x000fea0003800000 */
.L_x_888:
[C---:B------:R-:W-:Y:S04]  /*9a90*/  LEA R2, P0, R87.reuse, R132, 0x1 ;  /* 0x0000008457027211 */ /* 0x040fe800078008ff */
[----:B------:R-:W-:Y:S05]  /*9aa0*/  LEA.HI.X R3, R87, R133, R86, 0x1, P0 ;  /* 0x0000008557037211 */ /* 0x000fea00000f0c56 */
[----:B-----5:R3:W-:Y:S04]  /*9ab0*/  ST.E.128 [R2.64], R36 ;  /* 0x0000002402007985 */ /* 0x0207e8000c101d06 */
.L_x_887:
[----:B------:R-:W-:Y:S05]  /*9ac0*/  BSYNC B1 ;  /* 0x0000000000017941 */ /* 0x000fea0003800000 */
.L_x_886:
[----:B------:R-:W-:Y:S11]  /*9ad0*/  ISETP.GE.AND P0, PT, R9, R125, PT ;  /* 0x0000007d0900720c */ /* 0x000ff60003f06270 */
[----:B------:R-:W-:Y:S02]  /*9ae0*/  @!UPT UIADD3 URZ, URZ, URZ, URZ ;  /* 0x0000003f3f3ff290 */ /* 0x000fe4000fffe03f */
        /* <DEDUP_REMOVED lines=95> */
.L_x_891:
[----:B------:R-:W-:Y:S05]  /*a0e0*/  BSYNC B0 ;  /* 0x0000000000007941 */ /* 0x000fea0003800000 */
.L_x_890:
[C---:B------:R-:W-:Y:S04]  /*a0f0*/  LEA R2, P0, R81.reuse, R132, 0x1 ;  /* 0x0000008451027211 */ /* 0x040fe800078008ff */
[----:B------:R-:W-:Y:S05]  /*a100*/  LEA.HI.X R3, R81, R133, R80, 0x1, P0 ;  /* 0x0000008551037211 */ /* 0x000fea00000f0c50 */
[----:B-----5:R3:W-:Y:S04]  /*a110*/  ST.E.128 [R2.64], R36 ;  /* 0x0000002402007985 */ /* 0x0207e8000c101d06 */
.L_x_877:
[----:B------:R-:W-:Y:S05]  /*a120*/  BSYNC B2 ;  /* 0x0000000000027941 */ /* 0x000fea0003800000 */
.L_x_876:
        /* <DEDUP_REMOVED lines=103> */
.L_x_897:
[----:B------:R-:W-:Y:S05]  /*a7a0*/  BSYNC B0 ;  /* 0x0000000000007941 */ /* 0x000fea0003800000 */
.L_x_896:
[C---:B------:R-:W-:Y:S04]  /*a7b0*/  LEA R2, P0, R92.reuse, R132, 0x1 ;  /* 0x000000845c027211 */ /* 0x040fe800078008ff */
[----:B------:R-:W-:Y:S05]  /*a7c0*/  LEA.HI.X R3, R92, R133, R93, 0x1, P0 ;  /* 0x000000855c037211 */ /* 0x000fea00000f0c5d */
[----:B-----5:R3:W-:Y:S04]  /*a7d0*/  ST.E.128 [R2.64], R36 ;  /* 0x0000002402007985 */ /* 0x0207e8000c101d06 */
.L_x_895:
[----:B------:R-:W-:Y:S05]  /*a7e0*/  BSYNC B1 ;  /* 0x0000000000017941 */ /* 0x000fea0003800000 */
.L_x_894:
        /* <DEDUP_REMOVED lines=98> */
.L_x_901:
[----:B------:R-:W-:Y:S05]  /*ae10*/  BSYNC B0 ;  /* 0x0000000000007941 */ /* 0x000fea0003800000 */
.L_x_900:
[C---:B------:R-:W-:Y:S04]  /*ae20*/  LEA R2, P0, R89.reuse, R132, 0x1 ;  /* 0x0000008459027211 */ /* 0x040fe800078008ff */
[----:B------:R-:W-:Y:S05]  /*ae30*/  LEA.HI.X R3, R89, R133, R88, 0x1, P0 ;  /* 0x0000008559037211 */ /* 0x000fea00000f0c58 */
[----:B-----5:R3:W-:Y:S04]  /*ae40*/  ST.E.128 [R2.64], R36 ;  /* 0x0000002402007985 */ /* 0x0207e8000c101d06 */
.L_x_899:
[----:B------:R-:W-:Y:S05]  /*ae50*/  BSYNC B1 ;  /* 0x0000000000017941 */ /* 0x000fea0003800000 */
.L_x_898:
[----:B------:R-:W-:Y:S01]  /*ae60*/  ISETP.GE.AND P0, PT, R10, R125, PT ;  /* 0x0000007d0a00720c */ /* 0x000fe20003f06270 */
[----:B------:R-:W-:Y:S01]  /*ae70*/  @!UPT UIADD3 URZ, URZ, URZ, URZ ;  /* 0x0000003f3f3ff290 */ /* 0x000fe2000fffe03f */
[----:B------:R-:W-:Y:S11]  /*ae80*/  BSSY B1, `(.L_x_902) ;  /* 0x0000064000017945 */ /* 0x000ff60003800000 */
[----:B------:R-:W-:-:S05]  /*ae90*/  @P0 BRA `(.L_x_903) ;  /* 0x0000062000000947 */ /* 0x000fca0003800000 */
[C---:B------:R-:W-:Y:S01]  /*aea0*/  LEA R44, P0, R106.reuse, R126, 0x1 ;  /* 0x0000007e6a2c7211 */ /* 0x040fe200078008ff */
[----:B------:R-:W-:Y:S03]  /*aeb0*/  BSSY B0, `(.L_x_904) ;  /* 0x000005d000007945 */ /* 0x000fe60003800000 */
[----:B------:R-:W-:Y:S02]  /*aec0*/  LEA.HI.X R45, R106, R127, R103, 0x1, P0 ;  /* 0x0000007f6a2d7211 */ /* 0x000fe400000f0c67 */
[----:B------:R-:W-:Y:S03]  /*aed0*/  ISETP.GE.AND P0, PT, R10, R17, PT ;  /* 0x000000110a00720c */ /* 0x000fe60003f06270 */
[----:B-1-34-:R1:W5:Y:S10]  /*aee0*/  LD.E.128 R36, [R44.64] ;  /* 0x000000062c247980 */ /* 0x01a374000c101d00 */
        /* <DEDUP_REMOVED lines=16> */
[C---:B------:R-:W-:Y:S02]  /*aff0*/  LEA R204, P0, R6.reuse, R128, 0x1 ;  /* 0x0000008006cc7211 */ /* 0x040fe400078008ff */
[-C--:B------:R-:W-:Y:S01]  /*b000*/  LEA.HI.X.SX32 R43, R43, R140.reuse, 0x1, P2 ;  /* 0x0000008c2b2b7211 */ /* 0x080fe200010f0eff */
[----:B------:R-:W3:Y:S03]  /*b010*/  LD.E.128 R28, [R22.64] ;  /* 0x00000006161c7980 */ /* 0x000ee6000c101d00 */
[----:B------:R-:W-:Y:S02]  /*b020*/  LEA.HI.X R205, R6, R129, R43, 0x1, P0 ;  /* 0x0000008106cd7211 */ /* 0x000fe400000f0c2b */
[----:B------:R-:W-:Y:S01]  /*b030*/  MOV R43, RZ ;  /* 0x000000ff002b7202 */ /* 0x000fe20000000f00 */
[----:B------:R-:W-:Y:S03]  /*b040*/  @P1 IMAD.MOV R43, RZ, RZ, -R7 ;  /* 0x000000ffff2b1224 */ /* 0x000fe600078e0a07 */
[----:B------:R-:W4:Y:S02]  /*b050*/  LD.E.128 R204, [R204.64] ;  /* 0x00000006cccc7980 */ /* 0x000f24000c101d00 */
[----:B------:R-:W-:Y:S04]  /*b060*/  IADD3 R7, P0, R152, R43, RZ ;  /* 0x0000002b98077210 */ /* 0x000fe80007f1e0ff */
[----:B------:R-:W-:Y:S02]  /*b070*/  LEA.HI.X.SX32 R6, R43, R140, 0x1, P0 ;  /* 0x0000008c2b067211 */ /* 0x000fe400000f0eff */
        /* <DEDUP_REMOVED lines=64> */
.L_x_905:
[----:B------:R-:W-:Y:S05]  /*b480*/  BSYNC B0 ;  /* 0x0000000000007941 */ /* 0x000fea0003800000 */
.L_x_904:
[C---:B------:R-:W-:Y:S04]  /*b490*/  LEA R2, P0, R85.reuse, R132, 0x1 ;  /* 0x0000008455027211 */ /* 0x040fe800078008ff */
[----:B------:R-:W-:Y:S05]  /*b4a0*/  LEA.HI.X R3, R85, R133, R84, 0x1, P0 ;  /* 0x0000008555037211 */ /* 0x000fea00000f0c54 */
[----:B-----5:R3:W-:Y:S04]  /*b4b0*/  ST.E.128 [R2.64], R36 ;  /* 0x0000002402007985 */ /* 0x0207e8000c101d06 */
.L_x_903:
[----:B------:R-:W-:Y:S05]  /*b4c0*/  BSYNC B1 ;  /* 0x0000000000017941 */ /* 0x000fea0003800000 */
.L_x_902:
[----:B------:R-:W-:Y:S11]  /*b4d0*/  ISETP.GE.AND P0, PT, R9, R125, PT ;  /* 0x0000007d0900720c */ /* 0x000ff60003f06270 */
[----:B------:R-:W-:Y:S02]  /*b4e0*/  @!UPT UIADD3 URZ, URZ, URZ, URZ ;  /* 0x0000003f3f3ff290 */ /* 0x000fe4000fffe03f */
[----:B------:R-:W-:-:S05]  /*b4f0*/  @P0 BRA `(.L_x_893) ;  /* 0x0000061000000947 */ /* 0x000fca0003800000 */
[C---:B-1-3--:R-:W-:Y:S01]  /*b500*/  LEA R2, P0, R114.reuse, R126, 0x1 ;  /* 0x0000007e72027211 */ /* 0x04afe200078008ff */
[----:B------:R-:W-:Y:S03]  /*b510*/  BSSY B0, `(.L_x_906) ;  /* 0x000005c000007945 */ /* 0x000fe60003800000 */
[----:B------:R-:W-:Y:S02]  /*b520*/  LEA.HI.X R3, R114, R127, R111, 0x1, P0 ;  /* 0x0000007f72037211 */ /* 0x000fe400000f0c6f */
[----:B------:R-:W-:Y:S03]  /*b530*/  ISETP.GE.AND P0, PT, R9, R17, PT ;  /* 0x000000110900720c */ /* 0x000fe60003f06270 */
[----:B------:R1:W5:Y:S10]  /*b540*/  LD.E.128 R28, [R2.64] ;  /* 0x00000006021c7980 */ /* 0x000374000c101d00 */
[----:B------:R-:W-:-:S05]  /*b550*/  @P0 BRA `(.L_x_907) ;  /* 0x0000057000000947 */ /* 0x000fca0003800000 */
[----:B------:R-:W-:Y:S01]  /*b560*/  LEA.HI R0, R17, R17, RZ, 0x1 ;  /* 0x0000001111007211 */ /* 0x000fe200078f08ff */
[----:B------:R-:W-:Y:S01]  /*b570*/  IMAD.MOV.U32 R23, RZ, RZ, RZ ;  /* 0x000000ffff177224 */ /* 0x000fe200078e00ff */
[----:B------:R-:W-:Y:S01]  /*b580*/  MOV R5, RZ ;  /* 0x000000ff00057202 */ /* 0x000fe20000000f00 */
[----:B----45:R-:W-:Y:S01]  /*b590*/  IMAD.MOV.U32 R36, RZ, RZ, R30 ;  /* 0x000000ffff247224 */ /* 0x030fe200078e001e */
[----:B------:R-:W-:Y:S02]  /*b5a0*/  SHF.R.S32.HI R0, RZ, 0x1, R0 ;  /* 0x00000001ff007819 */ /* 0x000fe40000011400 */
[----:B------:R-:W-:Y:S02]  /*b5b0*/  MOV R39, R29 ;  /* 0x0000001d00277202 */ /* 0x000fe40000000f00 */
[-C--:B------:R-:W-:Y:S02]  /*b5c0*/  ISETP.GE.AND P1, PT, R9, R0.reuse, PT ;  /* 0x000000000900720c */ /* 0x080fe40003f26270 */
[----:B------:R-:W-:Y:S02]  /*b5d0*/  MOV R6, R0 ;  /* 0x0000000000067202 */ /* 0x000fe40000000f00 */
[----:B------:R-:W-:Y:S09]  /*b5e0*/  MOV R37, R31 ;  /* 0x0000001f00257202 */ /* 0x000ff20000000f00 */
[C---:B------:R-:W-:Y:S02]  /*b5f0*/  @P1 IADD3 R6, -R0.reuse, RZ, RZ ;  /* 0x000000ff00061210 */ /* 0x040fe40007ffe1ff */
[----:B------:R-:W-:Y:S02]  /*b600*/  @P1 IADD3 R5, -R0, RZ, RZ ;  /* 0x000000ff00051210 */ /* 0x000fe40007ffe1ff */
[----:B-1----:R-:W-:Y:S02]  /*b610*/  LEA R2, P0, R6, R2, 0x1 ;  /* 0x0000000206027211 */ /* 0x002fe400078008ff */
[----:B------:R-:W-:Y:S02]  /*b620*/  IADD3 R4, P2, R150, R5, RZ ;  /* 0x0000000596047210 */ /* 0x000fe40007f5e0ff */
[----:B------:R-:W-:Y:S02]  /*b630*/  LEA.HI.X.SX32 R3, R6, R3, 0x1, P0 ;  /* 0x0000000306037211 */ /* 0x000fe400000f0eff */
[----:B------:R-:W-:Y:S02]  /*b640*/  LEA R40, P0, R4, R128, 0x1 ;  /* 0x0000008004287211 */ /* 0x000fe400078008ff */
[-C--:B------:R-:W-:Y:S01]  /*b650*/  LEA.HI.X.SX32 R5, R5, R138.reuse, 0x1, P2 ;  /* 0x0000008a05057211 */ /* 0x080fe200010f0eff */
[----:B------:R-:W3:Y:S01]  /*b660*/  LD.E.128 R24, [R2.64] ;  /* 0x0000000602187980 */ /* 0x000ee2000c101d00 */
[----:B------:R-:W-:Y:S02]  /*b670*/  @P1 IADD3 R23, -R0, RZ, RZ ;  /* 0x000000ff00171210 */ /* 0x000fe40007ffe1ff */
[----:B------:R-:W-:Y:S02]  /*b680*/  LEA.HI.X R41, R4, R129, R5, 0x1, P0 ;  /* 0x0000008104297211 */ /* 0x000fe400000f0c05 */
[----:B------:R-:W-:Y:S04]  /*b690*/  IADD3 R7, P0, R150, R23, RZ ;  /* 0x0000001796077210 */ /* 0x000fe80007f1e0ff */
[----:B------:R-:W4:Y:S01]  /*b6a0*/  LD.E.128 R40, [R40.64] ;  /* 0x0000000628287980 */ /* 0x000f22000c101d00 */
[----:B------:R-:W-:Y:S02]  /*b6b0*/  LEA.HI.X.SX32 R0, R23, R138, 0x1, P0 ;  /* 0x0000008a17007211 */ /* 0x000fe400000f0eff */
[C---:B------:R-:W-:Y:S04]  /*b6c0*/  LEA R4, P0, R7.reuse, R130, 0x1 ;  /* 0x0000008207047211 */ /* 0x040fe800078008ff */
[----:B------:R-:W-:Y:S05]  /*b6d0*/  LEA.HI.X R5, R7, R131, R0, 0x1, P0 ;  /* 0x0000008307057211 */ /* 0x000fea00000f0c00 */
[----:B--2---:R1:W2:Y:S01]  /*b6e0*/  LD.E.128 R32, [R4.64] ;  /* 0x0000000604207980 */ /* 0x0042a2000c101d00 */
[--C-:B---3--:R-:W-:Y:S01]  /*b6f0*/  HADD2.F32 R29, -RZ, R24.reuse.H0_H0 ;  /* 0x20000018ff1d7230 */ /* 0x108fe20000004100 */
[----:B------:R-:W-:Y:S01]  /*b700*/  MOV R22, R26 ;  /* 0x0000001a00167202 */ /* 0x000fe20000000f00 */
[----:B------:R-:W-:Y:S01]  /*b710*/  HADD2.F32 R26, -RZ, R39.H0_H0 ;  /* 0x20000027ff1a7230 */ /* 0x000fe20000004100 */
[----:B------:R-:W-:Y:S01]  /*b720*/  MOV R23, R27 ;  /* 0x0000001b00177202 */ /* 0x000fe20000000f00 */
[----:B------:R-:W-:Y:S02]  /*b730*/  HADD2.F32 R27, -RZ, R24.H1_H1 ;  /* 0x30000018ff1b7230 */ /* 0x000fe40000004100 */
[--C-:B------:R-:W-:Y:S02]  /*b740*/  HADD2.F32 R24, -RZ, R25.reuse.H0_H0 ;  /* 0x20000019ff187230 */ /* 0x100fe40000004100 */
[----:B------:R-:W-:Y:S02]  /*b750*/  HADD2.F32 R25, -RZ, R25.H1_H1 ;  /* 0x30000019ff197230 */ /* 0x000fe40000004100 */
[--C-:B----4-:R-:W-:Y:S02]  /*b760*/  HADD2.F32 R3, -RZ, R41.reuse.H0_H0 ;  /* 0x20000029ff037230 */ /* 0x110fe40000004100 */
[----:B-1----:R-:W-:Y:S02]  /*b770*/  HADD2.F32 R4, -RZ, R41.H1_H1 ;  /* 0x30000029ff047230 */ /* 0x002fe40000004100 */
[--C-:B------:R-:W-:Y:S01]  /*b780*/  HADD2.F32 R7, -RZ, R43.reuse.H0_H0 ;  /* 0x2000002bff077230 */ /* 0x100fe20000004100 */
[----:B------:R-:W-:Y:S01]  /*b790*/  @!P1 FADD.FTZ R3, -R3, -RZ ;  /* 0x800000ff03039221 */ /* 0x000fe20000010100 */
[----:B------:R-:W-:Y:S01]  /*b7a0*/  HADD2.F32 R8, -RZ, R43.H1_H1 ;  /* 0x3000002bff087230 */ /* 0x000fe20000004100 */
[----:B------:R-:W-:Y:S01]  /*b7b0*/  @!P1 FADD.FTZ R4, -R4, -RZ ;  /* 0x800000ff04049221 */ /* 0x000fe20000010100 */
[----:B------:R-:W-:Y:S01]  /*b7c0*/  HADD2.F32 R0, -RZ, R40.H0_H0 ;  /* 0x20000028ff007230 */ /* 0x000fe20000004100 */
[----:B------:R-:W-:Y:S01]  /*b7d0*/  FMUL.FTZ R3, R24, R3 ;  /* 0x0000000318037220 */ /* 0x000fe20000410000 */
[--C-:B------:R-:W-:Y:S01]  /*b7e0*/  HADD2.F32 R5, -RZ, R42.reuse.H0_H0 ;  /* 0x2000002aff057230 */ /* 0x100fe20000004100 */
[----:B------:R-:W-:Y:S01]  /*b7f0*/  FMUL.FTZ R4, R25, R4 ;  /* 0x0000000419047220 */ /* 0x000fe20000410000 */
[----:B------:R-:W-:Y:S01]  /*b800*/  HADD2.F32 R6, -RZ, R42.H1_H1 ;  /* 0x3000002aff067230 */ /* 0x000fe20000004100 */
[----:B------:R-:W-:Y:S01]  /*b810*/  @!P1 FADD.FTZ R7, -R7, -RZ ;  /* 0x800000ff07079221 */ /* 0x000fe20000010100 */
[----:B------:R-:W-:Y:S01]  /*b820*/  HADD2.F32 R2, -RZ, R40.H1_H1 ;  /* 0x30000028ff027230 */ /* 0x000fe20000004100 */
[----:B------:R-:W-:Y:S01]  /*b830*/  @!P1 FADD.FTZ R8, -R8, -RZ ;  /* 0x800000ff08089221 */ /* 0x000fe20000010100 */
[--C-:B------:R-:W-:Y:S01]  /*b840*/  HADD2.F32 R24, -RZ, R22.reuse.H0_H0 ;  /* 0x20000016ff187230 */ /* 0x100fe20000004100 */
[----:B------:R-:W-:Y:S01]  /*b850*/  @!P1 FADD.FTZ R0, -R0, -RZ ;  /* 0x800000ff00009221 */ /* 0x000fe20000010100 */
[----:B------:R-:W-:Y:S01]  /*b860*/  HADD2.F32 R25, -RZ, R22.H1_H1 ;  /* 0x30000016ff197230 */ /* 0x000fe20000004100 */
[----:B------:R-:W-:Y:S01]  /*b870*/  @!P1 FADD.FTZ R5, -R5, -RZ ;  /* 0x800000ff05059221 */ /* 0x000fe20000010100 */
[--C-:B------:R-:W-:Y:S01]  /*b880*/  HADD2.F32 R22, -RZ, R23.reuse.H0_H0 ;  /* 0x20000017ff167230 */ /* 0x100fe20000004100 */
[----:B------:R-:W-:Y:S01]  /*b890*/  @!P1 FADD.FTZ R6, -R6, -RZ ;  /* 0x800000ff06069221 */ /* 0x000fe20000010100 */
[----:B------:R-:W-:Y:S01]  /*b8a0*/  HADD2.F32 R23, -RZ, R23.H1_H1 ;  /* 0x30000017ff177230 */ /* 0x000fe20000004100 */
[----:B------:R-:W-:Y:S01]  /*b8b0*/  @!P1 FADD.FTZ R2, -R2, -RZ ;  /* 0x800000ff02029221 */ /* 0x000fe20000010100 */
[----:B--2---:R-:W-:Y:S01]  /*b8c0*/  HADD2.F32 R30, -RZ, R34.H1_H1 ;  /* 0x30000022ff1e7230 */ /* 0x004fe20000004100 */
[----:B------:R-:W-:Y:S01]  /*b8d0*/  FMUL.FTZ R7, R22, R7 ;  /* 0x0000000716077220 */ /* 0x000fe20000410000 */
[----:B------:R-:W-:Y:S01]  /*b8e0*/  HADD2.F32 R22, -RZ, R32.H0_H0 ;  /* 0x20000020ff167230 */ /* 0x000fe20000004100 */
[----:B------:R-:W-:Y:S01]  /*b8f0*/  FMUL.FTZ R8, R23, R8 ;  /* 0x0000000817087220 */ /* 0x000fe20000410000 */
[----:B------:R-:W-:Y:S01]  /*b900*/  HADD2.F32 R23, -RZ, R28.H0_H0 ;  /* 0x2000001cff177230 */ /* 0x000fe20000004100 */
[----:B------:R-:W-:Y:S01]  /*b910*/  FMUL.FTZ R0, R29, R0 ;  /* 0x000000001d007220 */ /* 0x000fe20000410000 */
[----:B------:R-:W-:Y:S01]  /*b920*/  HADD2.F32 R29, -RZ, R34.H0_H0 ;  /* 0x20000022ff1d7230 */ /* 0x000fe20000004100 */
[----:B------:R-:W-:Y:S01]  /*b930*/  FMUL.FTZ R5, R24, R5 ;  /* 0x0000000518057220 */ /* 0x000fe20000410000 */
[----:B------:R-:W-:Y:S01]  /*b940*/  HADD2.F32 R24, -RZ, R32.H1_H1 ;  /* 0x30000020ff187230 */ /* 0x000fe20000004100 */
[----:B------:R-:W-:Y:S01]  /*b950*/  FMUL.FTZ R6, R25, R6 ;  /* 0x0000000619067220 */ /* 0x000fe20000410000 */
[----:B------:R-:W-:Y:S01]  /*b960*/  HADD2.F32 R25, -RZ, R28.H1_H1 ;  /* 0x3000001cff197230 */ /* 0x000fe20000004100 */
[----:B------:R-:W-:Y:S01]  /*b970*/  FMUL.FTZ R2, R27, R2 ;  /* 0x000000021b027220 */ /* 0x000fe20000410000 */
[--C-:B------:R-:W-:Y:S01]  /*b980*/  HADD2.F32 R27, -RZ, R33.reuse.H0_H0 ;  /* 0x20000021ff1b7230 */ /* 0x100fe20000004100 */
[----:B------:R-:W-:Y:S01]  /*b990*/  FFMA.FTZ R0, R23, R22, R0 ;  /* 0x0000001617007223 */ /* 0x000fe20000010000 */
[----:B------:R-:W-:Y:S01]  /*b9a0*/  HADD2.F32 R28, -RZ, R33.H1_H1 ;  /* 0x30000021ff1c7230 */ /* 0x000fe20000004100 */
[----:B------:R-:W-:Y:S01]  /*b9b0*/  FFMA.FTZ R2, R25, R24, R2 ;  /* 0x0000001819027223 */ /* 0x000fe20000010002 */
[----:B------:R-:W-:Y:S01]  /*b9c0*/  HADD2.F32 R23, -RZ, R39.H1_H1 ;  /* 0x30000027ff177230 */ /* 0x000fe20000004100 */
[----:B------:R-:W-:Y:S01]  /*b9d0*/  FFMA.FTZ R3, R26, R27, R3 ;  /* 0x0000001b1a037223 */ /* 0x000fe20000010003 */
[--C-:B------:R-:W-:Y:S02]  /*b9e0*/  HADD2.F32 R22, -RZ, R36.reuse.H0_H0 ;  /* 0x20000024ff167230 */ /* 0x100fe40000004100 */
[----:B------:R-:W-:Y:S01]  /*b9f0*/  HADD2.F32 R25, -RZ, R36.H1_H1 ;  /* 0x30000024ff197230 */ /* 0x000fe20000004100 */
[----:B------:R-:W-:Y:S01]  /*ba00*/  FFMA.FTZ R4, R23, R28, R4 ;  /* 0x0000001c17047223 */ /* 0x000fe20000010004 */
[----:B------:R-:W-:Y:S01]  /*ba10*/  HADD2.F32 R31, -RZ, R35.H0_H0 ;  /* 0x20000023ff1f7230 */ /* 0x000fe20000004100 */
[----:B------:R-:W-:Y:S01]  /*ba20*/  F2FP.PACK_AB R28, R2, R0 ;  /* 0x00000000021c723e */ /* 0x000fe200000000ff */
[----:B------:R-:W-:Y:S01]  /*ba30*/  FFMA.FTZ R5, R22, R29, R5 ;  /* 0x0000001d16057223 */ /* 0x000fe20000010005 */
        /* <DEDUP_REMOVED lines=9> */
.L_x_907:
[----:B------:R-:W-:Y:S05]  /*bad0*/  BSYNC B0 ;  /* 0x0000000000007941 */ /* 0x000fea0003800000 */
.L_x_906:
[C---:B-1----:R-:W-:Y:S04]  /*bae0*/  LEA R2, P0, R79.reuse, R132, 0x1 ;  /* 0x000000844f027211 */ /* 0x042fe800078008ff */
[----:B------:R-:W-:Y:S05]  /*baf0*/  LEA.HI.X R3, R79, R133, R78, 0x1, P0 ;  /* 0x000000854f037211 */ /* 0x000fea00000f0c4e */
[----:B-----5:R1:W-:Y:S04]  /*bb00*/  ST.E.128 [R2.64], R28 ;  /* 0x0000001c02007985 */ /* 0x0203e8000c101d06 */
.L_x_893:
[----:B------:R-:W-:Y:S05]  /*bb10*/  BSYNC B2 ;  /* 0x0000000000027941 */ /* 0x000fea0003800000 */
.L_x_892:
        /* <DEDUP_REMOVED lines=9> */
[----:B-1-3--:R-:W-:Y:S01]  /*bbb0*/  IMAD.WIDE.U32 R2, R198, 0x60, R126 ;  /* 0x00000060c6027825 */ /* 0x00afe200078e007e */
[----:B------:R-:W-:Y:S01]  /*bbc0*/  ISETP.GE.AND P0, PT, R14, R17, PT ;  /* 0x000000110e00720c */ /* 0x000fe20003f06270 */
[----:B------:R-:W-:Y:S02]  /*bbd0*/  BSSY B0, `(.L_x_912) ;  /* 0x000005c000007945 */ /* 0x000fe40003800000 */
[----:B------:R-:W-:Y:S05]  /*bbe0*/  IMAD R0, R199, 0x60, RZ ;  /* 0x00000060c7007824 */ /* 0x000fea00078e02ff */
[----:B------:R-:W-:Y:S05]  /*bbf0*/  IADD3 R3, R3, R0, RZ ;  /* 0x0000000003037210 */ /* 0x000fea0007ffe0ff */
[----:B------:R1:W5:Y:S01]  /*bc00*/  LD.E.128 R28, [R2.64] ;  /* 0x00000006021c7980 */ /* 0x000362000c101d00 */
[----:B------:R-:W-:-:S05]  /*bc10*/  @P0 BRA `(.L_x_913) ;  /* 0x0000057000000947 */ /* 0x000fca0003800000 */
[----:B------:R-:W-:Y:S01]  /*bc20*/  LEA.HI R5, R17, R17, RZ, 0x1 ;  /* 0x0000001111057211 */ /* 0x000fe200078f08ff */
[----:B----45:R-:W-:Y:S01]  /*bc30*/  IMAD.MOV.U32 R36, RZ, RZ, R30 ;  /* 0x000000ffff247224 */ /* 0x030fe200078e001e */
[----:B------:R-:W-:Y:S02]  /*bc40*/  MOV R4, RZ ;  /* 0x000000ff00047202 */ /* 0x000fe40000000f00 */
[----:B------:R-:W-:Y:S02]  /*bc50*/  SHF.R.S32.HI R5, RZ, 0x1, R5 ;  /* 0x00000001ff057819 */ /* 0x000fe40000011405 */
[----:B------:R-:W-:Y:S02]  /*bc60*/  MOV R39, R29 ;  /* 0x0000001d00277202 */ /* 0x000fe40000000f00 */
[-C--:B------:R-:W-:Y:S02]  /*bc70*/  ISETP.GE.AND P1, PT, R14, R5.reuse, PT ;  /* 0x000000050e00720c */ /* 0x080fe40003f26270 */
[----:B------:R-:W-:Y:S02]  /*bc80*/  MOV R6, R5 ;  /* 0x0000000500067202 */ /* 0x000fe40000000f00 */
[----:B------:R-:W-:Y:S09]  /*bc90*/  MOV R37, R31 ;  /* 0x0000001f00257202 */ /* 0x000ff20000000f00 */
[C---:B------:R-:W-:Y:S02]  /*bca0*/  @P1 IADD3 R6, -R5.reuse, RZ, RZ ;  /* 0x000000ff05061210 */ /* 0x040fe40007ffe1ff */
[----:B------:R-:W-:Y:S02]  /*bcb0*/  @P1 IADD3 R4, -R5, RZ, RZ ;  /* 0x000000ff05041210 */ /* 0x000fe40007ffe1ff */
[C---:B-1----:R-:W-:Y:S02]  /*bcc0*/  LEA R2, P0, R6.reuse, R2, 0x1 ;  /* 0x0000000206027211 */ /* 0x042fe400078008ff */
[----:B------:R-:W-:Y:S02]  /*bcd0*/  IADD3 R0, P2, R157, R4, RZ ;  /* 0x000000049d007210 */ /* 0x000fe40007f5e0ff */
[----:B------:R-:W-:Y:S02]  /*bce0*/  LEA.HI.X.SX32 R3, R6, R3, 0x1, P0 ;  /* 0x0000000306037211 */ /* 0x000fe400000f0eff */
[----:B------:R-:W-:Y:S02]  /*bcf0*/  LEA R40, P0, R0, R128, 0x1 ;  /* 0x0000008000287211 */ /* 0x000fe400078008ff */
[----:B------:R-:W-:Y:S01]  /*bd00*/  LEA.HI.X.SX32 R4, R4, R144, 0x1, P2 ;  /* 0x0000009004047211 */ /* 0x000fe200010f0eff */
[----:B------:R-:W3:Y:S03]  /*bd10*/  LD.E.128 R24, [R2.64] ;  /* 0x0000000602187980 */ /* 0x000ee6000c101d00 */
[----:B------:R-:W-:Y:S01]  /*bd20*/  LEA.HI.X R41, R0, R129, R4, 0x1, P0 ;  /* 0x0000008100297211 */ /* 0x000fe200000f0c04 */
[----:B------:R-:W-:Y:S01]  /*bd30*/  IMAD.MOV.U32 R0, RZ, RZ, RZ ;  /* 0x000000ffff007224 */ /* 0x000fe200078e00ff */
[----:B------:R-:W-:Y:S04]  /*bd40*/  @P1 IADD3 R0, -R5, RZ, RZ ;  /* 0x000000ff05001210 */ /* 0x000fe80007ffe1ff */
[----:B------:R-:W4:Y:S01]  /*bd50*/  LD.E.128 R40, [R40.64] ;  /* 0x0000000628287980 */ /* 0x000f22000c101d00 */
[----:B------:R-:W-:Y:S04]  /*bd60*/  IADD3 R7, P0, R157, R0, RZ ;  /* 0x000000009d077210 */ /* 0x000fe80007f1e0ff */
        /* <DEDUP_REMOVED lines=66> */
.L_x_913:
[----:B------:R-:W-:Y:S05]  /*c190*/  BSYNC B0 ;  /* 0x0000000000007941 */ /* 0x000fea0003800000 */
.L_x_912:
[----:B------:R-:W-:Y:S02]  /*c1a0*/  IMAD R0, R61, 0x60, RZ ;  /* 0x000000603d007824 */ /* 0x000fe400078e02ff */
[----:B-1----:R-:W-:Y:S05]  /*c1b0*/  IMAD.WIDE.U32 R2, R60, 0x60, R132 ;  /* 0x000000603c027825 */ /* 0x002fea00078e0084 */
[----:B------:R-:W-:Y:S05]  /*c1c0*/  IADD3 R3, R3, R0, RZ ;  /* 0x0000000003037210 */ /* 0x000fea0007ffe0ff */
[----:B-----5:R1:W-:Y:S02]  /*c1d0*/  ST.E.128 [R2.64], R28 ;  /* 0x0000001c02007985 */ /* 0x0203e4000c101d06 */
.L_x_911:
[----:B------:R-:W-:Y:S05]  /*c1e0*/  BSYNC B1 ;  /* 0x0000000000017941 */ /* 0x000fea0003800000 */
.L_x_910:
        /* <DEDUP_REMOVED lines=97> */
.L_x_917:
[----:B------:R-:W-:Y:S05]  /*c800*/  BSYNC B0 ;  /* 0x0000000000007941 */ /* 0x000fea0003800000 */
.L_x_916:
[C---:B-1----:R-:W-:Y:S04]  /*c810*/  LEA R2, P0, R83.reuse, R132, 0x1 ;  /* 0x0000008453027211 */ /* 0x042fe800078008ff */
[----:B------:R-:W-:Y:S05]  /*c820*/  LEA.HI.X R3, R83, R133, R82, 0x1, P0 ;  /* 0x0000008553037211 */ /* 0x000fea00000f0c52 */
[----:B-----5:R1:W-:Y:S04]  /*c830*/  ST.E.128 [R2.64], R28 ;  /* 0x0000001c02007985 */ /* 0x0203e8000c101d06 */
.L_x_915:
[----:B------:R-:W-:Y:S05]  /*c840*/  BSYNC B1 ;  /* 0x0000000000017941 */ /* 0x000fea0003800000 */
.L_x_914:
        /* <DEDUP_REMOVED lines=97> */
.L_x_921:
[----:B------:R-:W-:Y:S05]  /*ce60*/  BSYNC B0 ;  /* 0x0000000000007941 */ /* 0x000fea0003800000 */
.L_x_920:
[C---:B-1----:R-:W-:Y:S04]  /*ce70*/  LEA R2, P0, R77.reuse, R132, 0x1 ;  /* 0x000000844d027211 */ /* 0x042fe800078008ff */
[----:B------:R-:W-:Y:S05]  /*ce80*/  LEA.HI.X R3, R77, R133, R76, 0x1, P0 ;  /* 0x000000854d037211 */ /* 0x000fea00000f0c4c */
[----:B-----5:R1:W-:Y:S04]  /*ce90*/  ST.E.128 [R2.64], R28 ;  /* 0x0000001c02007985 */ /* 0x0203e8000c101d06 */
.L_x_919:
[----:B------:R-:W-:Y:S05]  /*cea0*/  BSYNC B1 ;  /* 0x0000000000017941 */ /* 0x000fea0003800000 */
.L_x_918:
        /* <DEDUP_REMOVED lines=13> */
[----:B------:R-:W-:Y:S02]  /*cf80*/  MOV R23, RZ ;  /* 0x000000ff00177202 */ /* 0x000fe40000000f00 */
[-C--:B------:R-:W-:Y:S02]  /*cf90*/  ISETP.GE.AND P1, PT, R9, R0.reuse, PT ;  /* 0x000000000900720c */ /* 0x080fe40003f26270 */
[----:B------:R-:W-:Y:S02]  /*cfa0*/  MOV R6, R0 ;  /* 0x0000000000067202 */ /* 0x000fe40000000f00 */
[----:B------:R-:W-:Y:S02]  /*cfb0*/  MOV R39, R29 ;  /* 0x0000001d00277202 */ /* 0x000fe40000000f00 */
[----:B------:R-:W-:Y:S07]  /*cfc0*/  MOV R36, R30 ;  /* 0x0000001e00247202 */ /* 0x000fee0000000f00 */
[C---:B------:R-:W-:Y:S01]  /*cfd0*/  @P1 IADD3 R6, -R0.reuse, RZ, RZ ;  /* 0x000000ff00061210 */ /* 0x040fe20007ffe1ff */
[----:B------:R-:W-:Y:S01]  /*cfe0*/  @P1 IMAD.MOV R23, RZ, RZ, -R0 ;  /* 0x000000ffff171224 */ /* 0x000fe200078e0a00 */
[----:B------:R-:W-:Y:S02]  /*cff0*/  @P1 IADD3 R5, -R0, RZ, RZ ;  /* 0x000000ff00051210 */ /* 0x000fe40007ffe1ff */
[----:B-1----:R-:W-:Y:S02]  /*d000*/  LEA R2, P0, R6, R2, 0x1 ;  /* 0x0000000206027211 */ /* 0x002fe400078008ff */
[----:B------:R-:W-:Y:S02]  /*d010*/  IADD3 R4, P2, R148, R5, RZ ;  /* 0x0000000594047210 */ /* 0x000fe40007f5e0ff */
[----:B------:R-:W-:Y:S02]  /*d020*/  LEA.HI.X.SX32 R3, R6, R3, 0x1, P0 ;  /* 0x0000000306037211 */ /* 0x000fe400000f0eff */
[C---:B------:R-:W-:Y:S02]  /*d030*/  LEA R40, P0, R4.reuse, R128, 0x1 ;  /* 0x0000008004287211 */ /* 0x040fe400078008ff */
[-C--:B------:R-:W-:Y:S01]  /*d040*/  LEA.HI.X.SX32 R5, R5, R136.reuse, 0x1, P2 ;  /* 0x0000008805057211 */ /* 0x080fe200010f0eff */
[----:B------:R1:W3:Y:S03]  /*d050*/  LD.E.128 R24, [R2.64] ;  /* 0x0000000602187980 */ /* 0x0002e6000c101d00 */
[----:B------:R-:W-:Y:S02]  /*d060*/  LEA.HI.X R41, R4, R129, R5, 0x1, P0 ;  /* 0x0000008104297211 */ /* 0x000fe400000f0c05 */
[----:B------:R-:W-:Y:S04]  /*d070*/  IADD3 R7, P0, R148, R23, RZ ;  /* 0x0000001794077210 */ /* 0x000fe80007f1e0ff */
[----:B------:R-:W1:Y:S01]  /*d080*/  LD.E.128 R40, [R40.64] ;  /* 0x0000000628287980 */ /* 0x000e62000c101d00 */
[----:B------:R-:W-:Y:S02]  /*d090*/  LEA.HI.X.SX32 R0, R23, R136, 0x1, P0 ;  /* 0x0000008817007211 */ /* 0x000fe400000f0eff */
[C---:B------:R-:W-:Y:S04]  /*d0a0*/  LEA R4, P0, R7.reuse, R130, 0x1 ;  /* 0x0000008207047211 */ /* 0x040fe800078008ff */
[----:B------:R-:W-:Y:S05]  /*d0b0*/  LEA.HI.X R5, R7, R131, R0, 0x1, P0 ;  /* 0x0000008307057211 */ /* 0x000fea00000f0c00 */
[----:B--2---:R4:W2:Y:S01]  /*d0c0*/  LD.E.128 R32, [R4.64] ;  /* 0x0000000604207980 */ /* 0x0048a2000c101d00 */
[--C-:B-1----:R-:W-:Y:S01]  /*d0d0*/  HADD2.F32 R3, -RZ, R41.reuse.H0_H0 ;  /* 0x20000029ff037230 */ /* 0x102fe20000004100 */
[----:B---3--:R-:W-:Y:S01]  /*d0e0*/  MOV R23, R25 ;  /* 0x0000001900177202 */ /* 0x008fe20000000f00 */
[----:B----4-:R-:W-:Y:S01]  /*d0f0*/  HADD2.F32 R4, -RZ, R41.H1_H1 ;  /* 0x30000029ff047230 */ /* 0x010fe20000004100 */
[----:B------:R-:W-:Y:S01]  /*d100*/  MOV R22, R26 ;  /* 0x0000001a00167202 */ /* 0x000fe20000000f00 */
[--C-:B------:R-:W-:Y:S01]  /*d110*/  HADD2.F32 R25, -RZ, R24.reuse.H1_H1 ;  /* 0x30000018ff197230 */ /* 0x100fe20000004100 */
[----:B------:R-:W-:Y:S01]  /*d120*/  MOV R17, R27 ;  /* 0x0000001b00117202 */ /* 0x000fe20000000f00 */
[----:B------:R-:W-:Y:S01]  /*d130*/  HADD2.F32 R27, -RZ, R24.H0_H0 ;  /* 0x20000018ff1b7230 */ /* 0x000fe20000004100 */
[----:B------:R-:W-:Y:S01]  /*d140*/  @!P1 FADD.FTZ R3, -R3, -RZ ;  /* 0x800000ff03039221 */ /* 0x000fe20000010100 */
[--C-:B------:R-:W-:Y:S01]  /*d150*/  HADD2.F32 R24, -RZ, R23.reuse.H0_H0 ;  /* 0x20000017ff187230 */ /* 0x100fe20000004100 */
[----:B------:R-:W-:Y:S01]  /*d160*/  @!P1 FADD.FTZ R4, -R4, -RZ ;  /* 0x800000ff04049221 */ /* 0x000fe20000010100 */
[----:B------:R-:W-:Y:S02]  /*d170*/  HADD2.F32 R23, -RZ, R23.H1_H1 ;  /* 0x30000017ff177230 */ /* 0x000fe40000004100 */
[----:B------:R-:W-:Y:S01]  /*d180*/  HADD2.F32 R6, -RZ, R42.H1_H1 ;  /* 0x3000002aff067230 */ /* 0x000fe20000004100 */
[----:B------:R-:W-:Y:S01]  /*d190*/  FMUL.FTZ R3, R24, R3 ;  /* 0x0000000318037220 */ /* 0x000fe20000410000 */
[----:B------:R-:W-:Y:S01]  /*d1a0*/  HADD2.F32 R7, -RZ, R43.H0_H0 ;  /* 0x2000002bff077230 */ /* 0x000fe20000004100 */
[----:B------:R-:W-:Y:S01]  /*d1b0*/  FMUL.FTZ R4, R23, R4 ;  /* 0x0000000417047220 */ /* 0x000fe20000410000 */
[--C-:B------:R-:W-:Y:S01]  /*d1c0*/  HADD2.F32 R0, -RZ, R40.reuse.H0_H0 ;  /* 0x20000028ff007230 */ /* 0x100fe20000004100 */
[----:B------:R-:W-:Y:S01]  /*d1d0*/  @!P1 FADD.FTZ R6, -R6, -RZ ;  /* 0x800000ff06069221 */ /* 0x000fe20000010100 */
[----:B------:R-:W-:Y:S01]  /*d1e0*/  HADD2.F32 R2, -RZ, R40.H1_H1 ;  /* 0x30000028ff027230 */ /* 0x000fe20000004100 */
[----:B------:R-:W-:Y:S01]  /*d1f0*/  @!P1 FADD.FTZ R7, -R7, -RZ ;  /* 0x800000ff07079221 */ /* 0x000fe20000010100 */
[----:B------:R-:W-:Y:S01]  /*d200*/  HADD2.F32 R5, -RZ, R42.H0_H0 ;  /* 0x2000002aff057230 */ /* 0x000fe20000004100 */
[----:B------:R-:W-:Y:S01]  /*d210*/  @!P1 FADD.FTZ R0, -R0, -RZ ;  /* 0x800000ff00009221 */ /* 0x000fe20000010100 */
[--C-:B------:R-:W-:Y:S01]  /*d220*/  HADD2.F32 R24, -RZ, R22.reuse.H0_H0 ;  /* 0x20000016ff187230 */ /* 0x100fe20000004100 */
[----:B------:R-:W-:Y:S01]  /*d230*/  @!P1 FADD.FTZ R2, -R2, -RZ ;  /* 0x800000ff02029221 */ /* 0x000fe20000010100 */
[----:B------:R-:W-:Y:S01]  /*d240*/  HADD2.F32 R23, -RZ, R22.H1_H1 ;  /* 0x30000016ff177230 */ /* 0x000fe20000004100 */
[----:B------:R-:W-:Y:S01]  /*d250*/  @!P1 FADD.FTZ R5, -R5, -RZ ;  /* 0x800000ff05059221 */ /* 0x000fe20000010100 */
[----:B------:R-:W-:Y:S01]  /*d260*/  HADD2.F32 R22, -RZ, R17.H0_H0 ;  /* 0x20000011ff167230 */ /* 0x000fe20000004100 */
[----:B------:R-:W-:Y:S01]  /*d270*/  FMUL.FTZ R0, R27, R0 ;  /* 0x000000001b007220 */ /* 0x000fe20000410000 */
[----:B------:R-:W-:Y:S01]  /*d280*/  HADD2.F32 R26, -RZ, R39.H0_H0 ;  /* 0x20000027ff1a7230 */ /* 0x000fe20000004100 */
        /* <DEDUP_REMOVED lines=8> */
[----:B------:R-:W-:Y:S01]  /*d310*/  FFMA.FTZ R0, R23, R22, R0 ;  /* 0x0000001617007223 */ /* 0x000fe20000010000 */
[----:B------:R-:W-:Y:S02]  /*d320*/  HADD2.F32 R27, -RZ, R33.H0_H0 ;  /* 0x20000021ff1b7230 */ /* 0x000fe40000004100 */
[----:B------:R-:W-:Y:S01]  /*d330*/  HADD2.F32 R8, -RZ, R43.H1_H1 ;  /* 0x3000002bff087230 */ /* 0x000fe20000004100 */
[----:B------:R-:W-:Y:S01]  /*d340*/  FFMA.FTZ R2, R25, R24, R2 ;  /* 0x0000001819027223 */ /* 0x000fe20000010002 */
[----:B------:R-:W-:Y:S01]  /*d350*/  HADD2.F32 R28, -RZ, R33.H1_H1 ;  /* 0x30000021ff1c7230 */ /* 0x000fe20000004100 */
[----:B------:R-:W-:Y:S01]  /*d360*/  FFMA.FTZ R3, R26, R27, R3 ;  /* 0x0000001b1a037223 */ /* 0x000fe20000010003 */
[----:B------:R-:W-:Y:S01]  /*d370*/  HADD2.F32 R23, -RZ, R39.H1_H1 ;  /* 0x30000027ff177230 */ /* 0x000fe20000004100 */
[----:B------:R-:W-:Y:S01]  /*d380*/  @!P1 FADD.FTZ R8, -R8, -RZ ;  /* 0x800000ff08089221 */ /* 0x000fe20000010100 */
[----:B------:R-:W-:Y:S02]  /*d390*/  HADD2.F32 R29, -RZ, R34.H0_H0 ;  /* 0x20000022ff1d7230 */ /* 0x000fe40000004100 */
[----:B------:R-:W-:Y:S01]  /*d3a0*/  HADD2.F32 R22, -RZ, R36.H0_H0 ;  /* 0x20000024ff167230 */ /* 0x000fe20000004100 */
[----:B------:R-:W-:Y:S01]  /*d3b0*/  FFMA.FTZ R4, R23, R28, R4 ;  /* 0x0000001c17047223 */ /* 0x000fe20000010004 */
[----:B------:R-:W-:Y:S01]  /*d3c0*/  HADD2.F32 R17, -RZ, R17.H1_H1 ;  /* 0x30000011ff117230 */ /* 0x000fe20000004100 */
[----:B------:R-:W-:Y:S01]  /*d3d0*/  F2FP.PACK_AB R28, R2, R0 ;  /* 0x00000000021c723e */ /* 0x000fe200000000ff */
[----:B------:R-:W-:Y:S01]  /*d3e0*/  HADD2.F32 R30, -RZ, R34.H1_H1 ;  /* 0x30000022ff1e7230 */ /* 0x000fe20000004100 */
[----:B------:R-:W-:Y:S01]  /*d3f0*/  FFMA.FTZ R5, R22, R29, R5 ;  /* 0x0000001d16057223 */ /* 0x000fe20000010005 */
[----:B------:R-:W-:Y:S01]  /*d400*/  HADD2.F32 R25, -RZ, R36.H1_H1 ;  /* 0x30000024ff197230 */ /* 0x000fe20000004100 */
[----:B------:R-:W-:Y:S01]  /*d410*/  FMUL.FTZ R8, R17, R8 ;  /* 0x0000000811087220 */ /* 0x000fe20000410000 */
[----:B------:R-:W-:Y:S01]  /*d420*/  HADD2.F32 R31, -RZ, R35.H0_H0 ;  /* 0x20000023ff1f7230 */ /* 0x000fe20000004100 */
[----:B------:R-:W-:Y:S01]  /*d430*/  F2FP.PACK_AB R29, R4, R3 ;  /* 0x00000003041d723e */ /* 0x000fe200000000ff */
[----:B------:R-:W-:Y:S01]  /*d440*/  HADD2.F32 R24, -RZ, R37.H0_H0 ;  /* 0x20000025ff187230 */ /* 0x000fe20000004100 */
[----:B------:R-:W-:Y:S01]  /*d450*/  FFMA.FTZ R6, R25, R30, R6 ;  /* 0x0000001e19067223 */ /* 0x000fe20000010006 */
[----:B------:R-:W-:Y:S02]  /*d460*/  HADD2.F32 R32, -RZ, R35.H1_H1 ;  /* 0x30000023ff207230 */ /* 0x000fe40000004100 */
[----:B------:R-:W-:Y:S01]  /*d470*/  HADD2.F32 R27, -RZ, R37.H1_H1 ;  /* 0x30000025ff1b7230 */ /* 0x000fe20000004100 */
[----:B------:R-:W-:Y:S01]  /*d480*/  FFMA.FTZ R7, R24, R31, R7 ;  /* 0x0000001f18077223 */ /* 0x000fe20000010007 */
[----:B------:R-:W-:Y:S03]  /*d490*/  F2FP.PACK_AB R30, R6, R5 ;  /* 0x00000005061e723e */ /* 0x000fe600000000ff */
[----:B------:R-:W-:Y:S05]  /*d4a0*/  FFMA.FTZ R8, R27, R32, R8 ;  /* 0x000000201b087223 */ /* 0x000fea0000010008 */
[----:B------:R-:W-:Y:S02]  /*d4b0*/  F2FP.PACK_AB R31, R8, R7 ;  /* 0x00000007081f723e */ /* 0x000fe400000000ff */
.L_x_923:
[----:B------:R-:W-:Y:S05]  /*d4c0*/  BSYNC B0 ;  /* 0x0000000000007941 */ /* 0x000fea0003800000 */
.L_x_922:
[C---:B-1----:R-:W-:Y:S04]  /*d4d0*/  LEA R2, P0, R75.reuse, R132, 0x1 ;  /* 0x000000844b027211 */ /* 0x042fe800078008ff */
[----:B------:R-:W-:Y:S05]  /*d4e0*/  LEA.HI.X R3, R75, R133, R74, 0x1, P0 ;  /* 0x000000854b037211 */ /* 0x000fea00000f0c4a */
[----:B-----5:R1:W-:Y:S04]  /*d4f0*/  ST.E.128 [R2.64], R28 ;  /* 0x0000001c02007985 */ /* 0x0203e8000c101d06 */
.L_x_909:
[----:B------:R-:W-:Y:S05]  /*d500*/  BSYNC B2 ;  /* 0x0000000000027941 */ /* 0x000fea0003800000 */
.L_x_908:
[----:B-1-3--:R-:W3:Y:S02]  /*d510*/  LD.E R3, [R20.64+0xd0] ;  /* 0x0000d00614037980 */ /* 0x00aee4000c101900 */
[----:B---3--:R-:W-:Y:S05]  /*d520*/  IMAD.U32 R3, R3, -0x20, RZ ;  /* 0xffffffe003037824 */ /* 0x008fea00078e00ff */
[C---:B------:R-:W-:Y:S02]  /*d530*/  LEA R130, P1, R3.reuse, R130, 0x1 ;  /* 0x0000008203827211 */ /* 0x040fe400078208ff */
[C---:B------:R-:W-:Y:S02]  /*d540*/  LEA R128, P0, R3.reuse, R128, 0x1 ;  /* 0x0000008003807211 */ /* 0x040fe400078008ff */
[C---:B------:R-:W-:Y:S02]  /*d550*/  LEA.HI.X.SX32 R131, R3.reuse, R131, 0x1, P1 ;  /* 0x0000008303837211 */ /* 0x040fe400008f0eff */
[----:B------:R-:W-:Y:S01]  /*d560*/  LEA.HI.X.SX32 R129, R3, R129, 0x1, P0 ;  /* 0x0000008103817211 */ /* 0x000fe200000f0eff */
[----:B------:R-:W-:-:S05]  /*d570*/  BRA `(.L_x_859) ;  /* 0x0000076000007947 */ /* 0x000fca0003800000 */
.L_x_825:
[----:B------:R-:W-:Y:S01]  /*d580*/  BSSY B0, `(.L_x_924) ;  /* 0x000000e000007945 */ /* 0x000fe20003800000 */
[----:B------:R-:W-:-:S05]  /*d590*/  @!P2 BRA `(.L_x_925) ;  /* 0x000000c00000a947 */ /* 0x000fca0003800000 */
[----:B------:R-:W-:Y:S02]  /*d5a0*/  ISETP.NE.AND P1, PT, R162, RZ, PT ;  /* 0x000000ffa200720c */ /* 0x000fe40003f25270 */
[----:B------:R-:W-:Y:S11]  /*d5b0*/  ISETP.NE.AND P0, PT, R161, RZ, PT ;  /* 0x000000ffa100720c */ /* 0x000ff60003f05270 */
[----:B-1----:R-:W2:Y:S04]  /*d5c0*/  @P1 LD.E.128 R4, [R126.64] ;  /* 0x000000067e041980 */ /* 0x002ea8000c101d00 */
[----:B--2---:R1:W-:Y:S01]  /*d5d0*/  @P1 ST.E.128 [R132.64], R4 ;  /* 0x0000000484001985 */ /* 0x0043e2000c101d06 */
[----:B------:R-:W-:Y:S03]  /*d5e0*/  ISETP.NE.AND P1, PT, R160, RZ, PT ;  /* 0x000000ffa000720c */ /* 0x000fe60003f25270 */
[----:B------:R-:W2:Y:S04]  /*d5f0*/  @P0 LD.E.128 R28, [R126.64+0x80] ;  /* 0x000080067e1c0980 */ /* 0x000ea8000c101d00 */
[----:B--2---:R2:W-:Y:S01]  /*d600*/  @P0 ST.E.128 [R132.64+0x80], R28 ;  /* 0x0000801c84000985 */ /* 0x0045e2000c101d06 */
[----:B------:R-:W-:Y:S05]  /*d610*/  ISETP.NE.AND P0, PT, R158, RZ, PT ;  /* 0x000000ff9e00720c */ /* 0x000fea0003f05270 */
[----:B------:R-:W3:Y:S04]  /*d620*/  @P1 LD.E.128 R24, [R126.64+0x100] ;  /* 0x000100067e181980 */ /* 0x000ee8000c101d00 */
[----:B---3--:R2:W-:Y:S04]  /*d630*/  @P1 ST.E.128 [R132.64+0x100], R24 ;  /* 0x0001001884001985 */ /* 0x0085e8000c101d06 */
[----:B-1----:R-:W3:Y:S04]  /*d640*/  @P0 LD.E.128 R4, [R126.64+0x180] ;  /* 0x000180067e040980 */ /* 0x002ee8000c101d00 */
[----:B---3--:R2:W-:Y:S02]  /*d650*/  @P0 ST.E.128 [R132.64+0x180], R4 ;  /* 0x0001800484000985 */ /* 0x0085e4000c101d06 */
.L_x_925:
[----:B------:R-:W-:Y:S05]  /*d660*/  BSYNC B0 ;  /* 0x0000000000007941 */ /* 0x000fea0003800000 */
.L_x_924:
[C---:B------:R-:W-:Y:S01]  /*d670*/  ISETP.GE.AND P0, PT, R69.reuse, R202, PT ;  /* 0x000000ca4500720c */ /* 0x040fe20003f06270 */
[----:B------:R-:W-:Y:S03]  /*d680*/  BSSY B0, `(.L_x_926) ;  /* 0x0000020000007945 */ /* 0x000fe60003800000 */
[----:B------:R-:W-:Y:S11]  /*d690*/  ISETP.GE.AND P0, PT, R69, R200, !P0 ;  /* 0x000000c84500720c */ /* 0x000ff60004706270 */
[----:B------:R-:W-:Y:S02]  /*d6a0*/  @!UPT UIADD3 URZ, URZ, URZ, URZ ;  /* 0x0000003f3f3ff290 */ /* 0x000fe4000fffe03f */
[----:B------:R-:W-:-:S05]  /*d6b0*/  @!P0 BRA `(.L_x_927) ;  /* 0x000001c000008947 */ /* 0x000fca0003800000 */
[----:B------:R-:W-:Y:S02]  /*d6c0*/  ISETP.NE.AND P3, PT, R162, RZ, PT ;  /* 0x000000ffa200720c */ /* 0x000fe40003f65270 */
[----:B------:R-:W-:Y:S11]  /*d6d0*/  ISETP.NE.AND P2, PT, R161, RZ, PT ;  /* 0x000000ffa100720c */ /* 0x000ff60003f45270 */
[----:B------:R-:W-:Y:S02]  /*d6e0*/  @P3 LEA R22, P0, R98, R126, 0x1 ;  /* 0x0000007e62163211 */ /* 0x000fe400078008ff */
[----:B-1----:R-:W-:Y:S02]  /*d6f0*/  @P3 LEA R2, P1, R236, R132, 0x1 ;  /* 0x00000084ec023211 */ /* 0x002fe400078208ff */
[----:B------:R-:W-:Y:S02]  /*d700*/  @P3 LEA.HI.X R23, R98, R127, R95, 0x1, P0 ;  /* 0x0000007f62173211 */ /* 0x000fe400000f0c5f */
[C---:B------:R-:W-:Y:S02]  /*d710*/  @P2 LEA R36, P0, R97.reuse, R126, 0x1 ;  /* 0x0000007e61242211 */ /* 0x040fe400078008ff */
[----:B------:R-:W-:Y:S01]  /*d720*/  @P3 LEA.HI.X R3, R236, R133, R237, 0x1, P1 ;  /* 0x00000085ec033211 */ /* 0x000fe200008f0ced */
[----:B--2---:R-:W2:Y:S01]  /*d730*/  @P3 LD.E.128 R4, [R22.64] ;  /* 0x0000000616043980 */ /* 0x004ea2000c101d00 */
[----:B------:R-:W-:Y:S02]  /*d740*/  @P2 LEA.HI.X R37, R97, R127, R100, 0x1, P0 ;  /* 0x0000007f61252211 */ /* 0x000fe400000f0c64 */
[C---:B------:R-:W-:Y:S04]  /*d750*/  @P2 LEA R34, P1, R91.reuse, R132, 0x1 ;  /* 0x000000845b222211 */ /* 0x040fe800078208ff */
[----:B------:R-:W-:Y:S02]  /*d760*/  @P2 LEA.HI.X R35, R91, R133, R90, 0x1, P1 ;  /* 0x000000855b232211 */ /* 0x000fe400008f0c5a */
[----:B------:R-:W-:Y:S01]  /*d770*/  ISETP.NE.AND P1, PT, R158, RZ, PT ;  /* 0x000000ff9e00720c */ /* 0x000fe20003f25270 */
[----:B--2---:R1:W-:Y:S01]  /*d780*/  @P3 ST.E.128 [R2.64], R4 ;  /* 0x0000000402003985 */ /* 0x0043e2000c101d06 */
[----:B------:R-:W-:Y:S03]  /*d790*/  ISETP.NE.AND P3, PT, R160, RZ, PT ;  /* 0x000000ffa000720c */ /* 0x000fe60003f65270 */
[----:B------:R2:W3:Y:S10]  /*d7a0*/  @P2 LD.E.128 R28, [R36.64] ;  /* 0x00000006241c2980 */ /* 0x0004f4000c101d00 */
[CC--:B------:R-:W-:Y:S04]  /*d7b0*/  @P3 LEA R32, P0, R101.reuse, R126.reuse, 0x1 ;  /* 0x0000007e65203211 */ /* 0x0c0fe800078008ff */
[-C--:B------:R-:W-:Y:S02]  /*d7c0*/  @P3 LEA.HI.X R33, R101, R127.reuse, R104, 0x1, P0 ;  /* 0x0000007f65213211 */ /* 0x080fe400000f0c68 */
[C---:B-1----:R-:W-:Y:S04]  /*d7d0*/  @P1 LEA R2, P0, R109.reuse, R126, 0x1 ;  /* 0x0000007e6d021211 */ /* 0x042fe800078008ff */
[----:B------:R-:W-:Y:S02]  /*d7e0*/  @P1 LEA.HI.X R3, R109, R127, R112, 0x1, P0 ;  /* 0x0000007f6d031211 */ /* 0x000fe400000f0c70 */
[CC--:B--2---:R-:W-:Y:S04]  /*d7f0*/  @P1 LEA R36, P0, R81.reuse, R132.reuse, 0x1 ;  /* 0x0000008451241211 */ /* 0x0c4fe800078008ff */
[-C--:B------:R-:W-:Y:S01]  /*d800*/  @P1 LEA.HI.X R37, R81, R133.reuse, R80, 0x1, P0 ;  /* 0x0000008551251211 */ /* 0x080fe200000f0c50 */
[----:B---3--:R1:W-:Y:S01]  /*d810*/  @P2 ST.E.128 [R34.64], R28 ;  /* 0x0000001c22002985 */ /* 0x0083e2000c101d06 */
[C---:B------:R-:W-:Y:S03]  /*d820*/  @P3 LEA R22, P2, R87.reuse, R132, 0x1 ;  /* 0x0000008457163211 */ /* 0x040fe600078408ff */
[----:B------:R-:W2:Y:S01]  /*d830*/  @P3 LD.E.128 R24, [R32.64] ;  /* 0x0000000620183980 */ /* 0x000ea2000c101d00 */
[----:B------:R-:W-:Y:S05]  /*d840*/  @P3 LEA.HI.X R23, R87, R133, R86, 0x1, P2 ;  /* 0x0000008557173211 */ /* 0x000fea00010f0c56 */
[----:B--2---:R1:W-:Y:S04]  /*d850*/  @P3 ST.E.128 [R22.64], R24 ;  /* 0x0000001816003985 */ /* 0x0043e8000c101d06 */
[----:B------:R-:W2:Y:S04]  /*d860*/  @P1 LD.E.128 R4, [R2.64] ;  /* 0x0000000602041980 */ /* 0x000ea8000c101d00 */
[----:B--2---:R1:W-:Y:S02]  /*d870*/  @P1 ST.E.128 [R36.64], R4 ;  /* 0x0000000424001985 */ /* 0x0043e4000c101d06 */
.L_x_927:
[----:B------:R-:W-:Y:S05]  /*d880*/  BSYNC B0 ;  /* 0x0000000000007941 */ /* 0x000fea0003800000 */
.L_x_926:
[C---:B------:R-:W-:Y:S01]  /*d890*/  ISETP.GE.AND P0, PT, R68.reuse, R202, PT ;  /* 0x000000ca4400720c */ /* 0x040fe20003f06270 */
[----:B------:R-:W-:Y:S03]  /*d8a0*/  BSSY B0, `(.L_x_928) ;  /* 0x0000020000007945 */ /* 0x000fe60003800000 */
[----:B------:R-:W-:Y:S11]  /*d8b0*/  ISETP.GE.AND P0, PT, R68, R200, !P0 ;  /* 0x000000c84400720c */ /* 0x000ff60004706270 */
[----:B------:R-:W-:Y:S02]  /*d8c0*/  @!UPT UIADD3 URZ, URZ, URZ, URZ ;  /* 0x0000003f3f3ff290 */ /* 0x000fe4000fffe03f */
[----:B------:R-:W-:-:S05]  /*d8d0*/  @!P0 BRA `(.L_x_929) ;  /* 0x000001c000008947 */ /* 0x000fca0003800000 */
[----:B------:R-:W-:Y:S02]  /*d8e0*/  ISETP.NE.AND P3, PT, R162, RZ, PT ;  /* 0x000000ffa200720c */ /* 0x000fe40003f65270 */
[----:B------:R-:W-:Y:S11]  /*d8f0*/  ISETP.NE.AND P2, PT, R161, RZ, PT ;  /* 0x000000ffa100720c */ /* 0x000ff60003f45270 */
[----:B-1----:R-:W-:Y:S02]  /*d900*/  @P3 LEA R22, P0, R108, R126, 0x1 ;  /* 0x0000007e6c163211 */ /* 0x002fe400078008ff */
[----:B------:R-:W-:Y:S02]  /*d910*/  @P3 LEA R2, P1, R92, R132, 0x1 ;  /* 0x000000845c023211 */ /* 0x000fe400078208ff */
[----:B------:R-:W-:Y:S02]  /*d920*/  @P3 LEA.HI.X R23, R108, R127, R105, 0x1, P0 ;  /* 0x0000007f6c173211 */ /* 0x000fe400000f0c69 */
[----:B------:R-:W-:Y:S02]  /*d930*/  @P2 LEA R36, P0, R102, R126, 0x1 ;  /* 0x0000007e66242211 */ /* 0x000fe400078008ff */
        /* <DEDUP_REMOVED lines=22> */
.L_x_929:
[----:B------:R-:W-:Y:S05]  /*daa0*/  BSYNC B0 ;  /* 0x0000000000007941 */ /* 0x000fea0003800000 */
.L_x_928:
[C---:B------:R-:W-:Y:S04]  /*dab0*/  ISETP.GE.AND P0, PT, R67.reuse, R202, PT ;  /* 0x000000ca4300720c */ /* 0x040fe80003f06270 */
[----:B------:R-:W-:Y:S11]  /*dac0*/  ISETP.GE.AND P0, PT, R67, R200, !P0 ;  /* 0x000000c84300720c */ /* 0x000ff60004706270 */
[----:B------:R-:W-:Y:S02]  /*dad0*/  @!UPT UIADD3 URZ, URZ, URZ, URZ ;  /* 0x0000003f3f3ff290 */ /* 0x000fe4000fffe03f */
[----:B------:R-:W-:-:S05]  /*dae0*/  @!P0 BRA `(.L_x_859) ;  /* 0x000001f000008947 */ /* 0x000fca0003800000 */
[----:B------:R-:W-:Y:S02]  /*daf0*/  ISETP.NE.AND P1, PT, R162, RZ, PT ;  /* 0x000000ffa200720c */ /* 0x000fe40003f25270 */
[----:B------:R-:W-:Y:S02]  /*db00*/  ISETP.NE.AND P2, PT, R161, RZ, PT ;  /* 0x000000ffa100720c */ /* 0x000fe40003f45270 */
[----:B------:R-:W-:Y:S09]  /*db10*/  ISETP.NE.AND P3, PT, R160, RZ, PT ;  /* 0x000000ffa000720c */ /* 0x000ff20003f65270 */
[----:B-1----:R-:W-:Y:S04]  /*db20*/  @P1 IMAD.WIDE.U32 R2, R198, 0x60, R126 ;  /* 0x00000060c6021825 */ /* 0x002fe800078e007e */
[----:B------:R-:W-:Y:S02]  /*db30*/  @P1 IMAD R0, R199, 0x60, RZ ;  /* 0x00000060c7001824 */ /* 0x000fe400078e02ff */
[----:B------:R-:W-:Y:S04]  /*db40*/  @P1 IMAD.WIDE.U32 R22, R60, 0x60, R132 ;  /* 0x000000603c161825 */ /* 0x000fe800078e0084 */
[----:B------:R-:W-:Y:S02]  /*db50*/  @P1 IMAD.IADD R3, R3, 0x1, R0 ;  /* 0x0000000103031824 */ /* 0x000fe400078e0200 */
[----:B------:R-:W-:Y:S03]  /*db60*/  @P1 IMAD R0, R61, 0x60, RZ ;  /* 0x000000603d001824 */ /* 0x000fe600078e02ff */
[----:B--2---:R1:W2:Y:S01]  /*db70*/  @P1 LD.E.128 R4, [R2.64] ;  /* 0x0000000602041980 */ /* 0x0042a2000c101d00 */
[----:B------:R-:W-:Y:S01]  /*db80*/  @P1 IMAD.IADD R23, R23, 0x1, R0 ;  /* 0x0000000117171824 */ /* 0x000fe200078e0200 */
[CC--:B-1----:R-:W-:Y:S04]  /*db90*/  @P2 LEA R2, P0, R110.reuse, R126.reuse, 0x1 ;  /* 0x0000007e6e022211 */ /* 0x0c2fe800078008ff */
[-C--:B------:R-:W-:Y:S02]  /*dba0*/  @P2 LEA.HI.X R3, R110, R127.reuse, R107, 0x1, P0 ;  /* 0x0000007f6e032211 */ /* 0x080fe400000f0c6b */
[C---:B------:R-:W-:Y:S04]  /*dbb0*/  @P3 LEA R34, P0, R116.reuse, R126, 0x1 ;  /* 0x0000007e74223211 */ /* 0x040fe800078008ff */
[----:B------:R-:W-:Y:S01]  /*dbc0*/  @P3 LEA.HI.X R35, R116, R127, R113, 0x1, P0 ;  /* 0x0000007f74233211 */ /* 0x000fe200000f0c71 */
[----:B--2---:R1:W-:Y:S01]  /*dbd0*/  @P1 ST.E.128 [R22.64], R4 ;  /* 0x0000000416001985 */ /* 0x0043e2000c101d06 */
[C---:B------:R-:W-:Y:S03]  /*dbe0*/  @P2 LEA R36, P1, R83.reuse, R132, 0x1 ;  /* 0x0000008453242211 */ /* 0x040fe600078208ff */
[----:B------:R2:W3:Y:S01]  /*dbf0*/  @P2 LD.E.128 R28, [R2.64] ;  /* 0x00000006021c2980 */ /* 0x0004e2000c101d00 */
[----:B------:R-:W-:Y:S02]  /*dc00*/  @P2 LEA.HI.X R37, R83, R133, R82, 0x1, P1 ;  /* 0x0000008553252211 */ /* 0x000fe400008f0c52 */
[----:B------:R-:W-:Y:S11]  /*dc10*/  ISETP.NE.AND P1, PT, R158, RZ, PT ;  /* 0x000000ff9e00720c */ /* 0x000ff60003f25270 */
[----:B------:R-:W-:Y:S02]  /*dc20*/  @!UPT UIADD3 URZ, URZ, URZ, URZ ;  /* 0x0000003f3f3ff290 */ /* 0x000fe4000fffe03f */
        /* <DEDUP_REMOVED lines=11> */
.L_x_859:
[----:B------:R-:W-:Y:S05]  /*dce0*/  BSYNC B3 ;  /* 0x0000000000037941 */ /* 0x000fea0003800000 */
.L_x_824:
[----:B------:R-:W-:Y:S01]  /*dcf0*/  ISETP.NE.U32.AND P1, PT, R248, RZ, PT ;  /* 0x000000fff800720c */ /* 0x000fe20003f25070 */
[----:B-1----:R-:W3:Y:S01]  /*dd00*/  LD.E R3, [R20.64+0x128] ;  /* 0x0001280614037980 */ /* 0x002ee2000c101900 */
[----:B------:R-:W-:Y:S02]  /*dd10*/  BSSY B0, `(.L_x_930) ;  /* 0x000005f000007945 */ /* 0x000fe40003800000 */
[----:B------:R-:W-:Y:S01]  /*dd20*/  ISETP.NE.AND.EX P1, PT, R249, RZ, PT, P1 ;  /* 0x000000fff900720c */ /* 0x000fe20003f25310 */
[----:B---3--:R-:W-:Y:S05]  /*dd30*/  IMAD.U32 R3, R3, -0x40, RZ ;  /* 0xffffffc003037824 */ /* 0x008fea00078e00ff */
[C---:B--2---:R-:W-:Y:S04]  /*dd40*/  LEA R126, P0, R3.reuse, R126, 0x1 ;  /* 0x0000007e037e7211 */ /* 0x044fe800078008ff */
[----:B------:R-:W-:Y:S03]  /*dd50*/  LEA.HI.X.SX32 R127, R3, R127, 0x1, P0 ;  /* 0x0000007f037f7211 */ /* 0x000fe600000f0eff */
[----:B------:R-:W-:-:S05]  /*dd60*/  @!P1 BRA `(.L_x_931) ;  /* 0x0000051000009947 */ /* 0x000fca0003800000 */
[----:B------:R-:W-:Y:S04]  /*dd70*/  IADD3 R3, R12, -0x1, RZ ;  /* 0xffffffff0c037810 */ /* 0x000fe80007ffe0ff */
[----:B------:R-:W-:Y:S11]  /*dd80*/  ISETP.GT.AND P0, PT, R3, R94, PT ;  /* 0x0000005e0300720c */ /* 0x000ff60003f04270 */
[----:B------:R-:W-:Y:S02]  /*dd90*/  @!UPT UIADD3 URZ, URZ, URZ, URZ ;  /* 0x0000003f3f3ff290 */ /* 0x000fe4000fffe03f */
[----:B------:R-:W-:-:S05]  /*dda0*/  @!P0 BRA `(.L_x_932) ;  /* 0x0000055000008947 */ /* 0x000fca0003800000 */
[----:B------:R-:W-:Y:S01]  /*ddb0*/  IMAD.MOV.U32 R22, RZ, RZ, RZ ;  /* 0x000000ffff167224 */ /* 0x000fe200078e00ff */
[----:B------:R-:W2:Y:S01]  /*ddc0*/  LD.E R2, [R20.64+0x170] ;  /* 0x0001700614027980 */ /* 0x000ea2000c101900 */
[----:B------:R-:W-:Y:S03]  /*ddd0*/  IABS R8, R13 ;  /* 0x0000000d00087213 */ /* 0x000fe60000000000 */
[----:B------:R-:W3:Y:S06]  /*dde0*/  LD.E.64 R26, [R20.64+0x40] ;  /* 0x00004006141a7980 */ /* 0x000eec000c101b00 */
[----:B----4-:R-:W4:Y:S01]  /*ddf0*/  LD.E.64 R24, [R20.64+0x20] ;  /* 0x0000200614187980 */ /* 0x010f22000c101b00 */
[-C--:B--2---:R-:W-:Y:S02]  /*de00*/  IABS R3, R2.reuse ;  /* 0x0000000200037213 */ /* 0x084fe40000000000 */
[----:B------:R-:W-:Y:S02]  /*de10*/  IABS R7, R2 ;  /* 0x0000000200077213 */ /* 0x000fe40000000000 */
[----:B------:R-:W1:Y:S03]  /*de20*/  I2F.RP R17, R3 ;  /* 0x0000000300117306 */ /* 0x000e660000209400 */
[----:B------:R-:W-:Y:S07]  /*de30*/  IMAD.MOV R7, RZ, RZ, -R7 ;  /* 0x000000ffff077224 */ /* 0x000fee00078e0a07 */
[----:B-1----:R-:W1:Y:S02]  /*de40*/  MUFU.RCP R0, R17 ;  /* 0x0000001100007308 */ /* 0x002e640000001000 */
[----:B-1----:R-:W-:Y:S02]  /*de50*/  IADD3 R4, R0, 0xffffffe, RZ ;  /* 0x0ffffffe00047810 */ /* 0x002fe40007ffe0ff */
[----:B------:R-:W-:Y:S06]  /*de60*/  IADD3 R0, R16, -0x80, RZ ;  /* 0xffffff8010007810 */ /* 0x000fec0007ffe0ff */
[----:B------:R-:W1:Y:S01]  /*de70*/  F2I.FTZ.U32.TRUNC.NTZ R23, R4 ;  /* 0x0000000400177305 */ /* 0x000e62000021f000 */
[----:B------:R-:W2:Y:S01]  /*de80*/  LD.E.64 R16, [R20.64+0x38] ;  /* 0x0000380614107980 */ /* 0x000ea2000c101b00 */
[----:B------:R-:W-:Y:S01]  /*de90*/  IABS R5, R0 ;  /* 0x0000000000057213 */ /* 0x000fe20000000000 */
[--C-:B-1----:R-:W-:Y:S04]  /*dea0*/  IMAD.MOV R6, RZ, RZ, -R23.reuse ;  /* 0x000000ffff067224 */ /* 0x102fe800078e0a17 */
[----:B------:R-:W-:Y:S04]  /*deb0*/  IMAD R6, R6, R3, RZ ;  /* 0x0000000306067224 */ /* 0x000fe800078e02ff */
[----:B------:R-:W-:Y:S02]  /*dec0*/  IMAD.HI.U32 R6, R23, R6, R22 ;  /* 0x0000000617067227 */ /* 0x000fe400078e0016 */
[----:B------:R-:W2:Y:S04]  /*ded0*/  LD.E.64 R22, [R20.64+0x28] ;  /* 0x0000280614167980 */ /* 0x000ea8000c101b00 */
[C---:B------:R-:W-:Y:S04]  /*dee0*/  IMAD.HI.U32 R4, R6.reuse, R5, RZ ;  /* 0x0000000506047227 */ /* 0x040fe800078e00ff */
[----:B------:R-:W-:Y:S04]  /*def0*/  IMAD.HI.U32 R6, R6, R8, RZ ;  /* 0x0000000806067227 */ /* 0x000fe800078e00ff */
[-C--:B------:R-:W-:Y:S02]  /*df00*/  IMAD R5, R4, R7.reuse, R5 ;  /* 0x0000000704057224 */ /* 0x080fe400078e0205 */
[----:B------:R-:W-:Y:S03]  /*df10*/  IMAD R8, R6, R7, R8 ;  /* 0x0000000706087224 */ /* 0x000fe600078e0208 */
[C---:B------:R-:W-:Y:S02]  /*df20*/  ISETP.GT.U32.AND P0, PT, R3.reuse, R5, PT ;  /* 0x000000050300720c */ /* 0x040fe40003f04070 */
[----:B------:R-:W-:Y:S11]  /*df30*/  ISETP.GT.U32.AND P3, PT, R3, R8, PT ;  /* 0x000000080300720c */ /* 0x000ff60003f64070 */
[--C-:B------:R-:W-:Y:S01]  /*df40*/  @!P0 IMAD.IADD R5, R5, 0x1, -R3.reuse ;  /* 0x0000000105058824 */ /* 0x100fe200078e0a03 */
[----:B------:R-:W-:Y:S01]  /*df50*/  @!P0 IADD3 R4, R4, 0x1, RZ ;  /* 0x0000000104048810 */ /* 0x000fe20007ffe0ff */
[----:B------:R-:W-:Y:S01]  /*df60*/  @!P3 IMAD.IADD R8, R8, 0x1, -R3 ;  /* 0x000000010808b824 */ /* 0x000fe200078e0a03 */
[----:B------:R-:W-:Y:S02]  /*df70*/  @!P3 IADD3 R6, R6, 0x1, RZ ;  /* 0x000000010606b810 */ /* 0x000fe40007ffe0ff */
[-C--:B------:R-:W-:Y:S02]  /*df80*/  ISETP.GE.U32.AND P4, PT, R5, R3.reuse, PT ;  /* 0x000000030500720c */ /* 0x080fe40003f86070 */
[----:B------:R-:W-:Y:S02]  /*df90*/  ISETP.GE.U32.AND P5, PT, R8, R3, PT ;  /* 0x000000030800720c */ /* 0x000fe40003fa6070 */
[-C--:B------:R-:W-:Y:S02]  /*dfa0*/  LOP3.LUT R5, R13, R2.reuse, RZ, 0x3c, !PT ;  /* 0x000000020d057212 */ /* 0x080fe400078e3cff */
[-C--:B------:R-:W-:Y:S02]  /*dfb0*/  LOP3.LUT R3, R0, R2.reuse, RZ, 0x3c, !PT ;  /* 0x0000000200037212 */ /* 0x080fe400078e3cff */
[----:B------:R-:W-:Y:S02]  /*dfc0*/  ISETP.GE.AND P2, PT, R5, RZ, PT ;  /* 0x000000ff0500720c */ /* 0x000fe40003f46270 */
[----:B------:R-:W-:Y:S02]  /*dfd0*/  ISETP.GE.AND P1, PT, R3, RZ, PT ;  /* 0x000000ff0300720c */ /* 0x000fe40003f26270 */
[----:B------:R-:W-:Y:S02]  /*dfe0*/  ISETP.NE.AND P0, PT, R2, RZ, PT ;  /* 0x000000ff0200720c */ /* 0x000fe40003f05270 */
[----:B------:R-:W-:Y:S02]  /*dff0*/  @P4 IADD3 R4, R4, 0x1, RZ ;  /* 0x0000000104044810 */ /* 0x000fe40007ffe0ff */
[----:B------:R-:W-:Y:S02]  /*e000*/  @P5 IADD3 R6, R6, 0x1, RZ ;  /* 0x0000000106065810 */ /* 0x000fe40007ffe0ff */
[----:B------:R-:W-:Y:S02]  /*e010*/  LOP3.LUT R3, RZ, R2, RZ, 0x33, !PT ;  /* 0x00000002ff037212 */ /* 0x000fe400078e33ff */
[----:B------:R-:W-:Y:S01]  /*e020*/  IADD3 R0, -R13, R0, RZ ;  /* 0x000000000d007210 */ /* 0x000fe20007ffe1ff */
[----:B------:R-:W-:Y:S02]  /*e030*/  @!P2 IMAD.MOV R6, RZ, RZ, -R6 ;  /* 0x000000ffff06a224 */ /* 0x000fe400078e0a06 */
[----:B------:R-:W-:Y:S05]  /*e040*/  @!P1 IMAD.MOV R4, RZ, RZ, -R4 ;  /* 0x000000ffff049224 */ /* 0x000fea00078e0a04 */
[C---:B------:R-:W-:Y:S02]  /*e050*/  SEL R4, R3.reuse, R4, !P0 ;  /* 0x0000000403047207 */ /* 0x040fe40004000000 */
[----:B------:R-:W-:Y:S02]  /*e060*/  SEL R3, R3, R6, !P0 ;  /* 0x0000000603037207 */ /* 0x000fe40004000000 */
[CC--:B------:R-:W-:Y:S02]  /*e070*/  LEA R30, P1, R4.reuse, R248.reuse, 0x2 ;  /* 0x000000f8041e7211 */ /* 0x0c0fe400078210ff */
[C---:B------:R-:W-:Y:S02]  /*e080*/  LEA R28, P0, R3.reuse, R248, 0x2 ;  /* 0x000000f8031c7211 */ /* 0x040fe400078010ff */
[-C--:B------:R-:W-:Y:S02]  /*e090*/  LEA.HI.X.SX32 R31, R4, R249.reuse, 0x2, P1 ;  /* 0x000000f9041f7211 */ /* 0x080fe400008f16ff */
[C---:B------:R-:W-:Y:S01]  /*e0a0*/  LEA.HI.X.SX32 R29, R3.reuse, R249, 0x2, P0 ;  /* 0x000000f9031d7211 */ /* 0x040fe200000f16ff */
[----:B------:R-:W-:Y:S02]  /*e0b0*/  IMAD.IADD R3, R3, 0x1, -R4 ;  /* 0x0000000103037824 */ /* 0x000fe400078e0a04 */
[----:B------:R-:W2:Y:S02]  /*e0c0*/  LD.E R5, [R30.64] ;  /* 0x000000061e057980 */ /* 0x000ea4000c101900 */
[----:B------:R-:W-:Y:S02]  /*e0d0*/  IMAD R0, R3, R2, R0 ;  /* 0x0000000203007224 */ /* 0x000fe400078e0200 */
[----:B------:R1:W2:Y:S02]  /*e0e0*/  LD.E R6, [R28.64] ;  /* 0x000000061c067980 */ /* 0x0002a4000c101900 */
[-C--:B---3--:R-:W-:Y:S01]  /*e0f0*/  IMAD R4, R27, R0.reuse, RZ ;  /* 0x000000001b047224 */ /* 0x088fe200078e02ff */
[----:B------:R-:W-:Y:S01]  /*e100*/  SHF.R.S32.HI R3, RZ, 0x1f, R0 ;  /* 0x0000001fff037819 */ /* 0x000fe20000011400 */
[C---:B-1----:R-:W-:Y:S04]  /*e110*/  IMAD.WIDE.U32 R28, R26.reuse, R0, RZ ;  /* 0x000000001a1c7225 */ /* 0x042fe800078e00ff */
[----:B--2---:R-:W-:Y:S02]  /*e120*/  IMAD.IADD R6, R5, 0x1, -R6 ;  /* 0x0000000105067824 */ /* 0x004fe400078e0a06 */
[----:B------:R-:W-:Y:S02]  /*e130*/  IMAD R5, R26, R3, R4 ;  /* 0x000000031a057224 */ /* 0x000fe400078e0204 */
[-C--:B----4-:R-:W-:Y:S01]  /*e140*/  IMAD R4, R25, R6.reuse, RZ ;  /* 0x0000000619047224 */ /* 0x090fe200078e02ff */
[----:B------:R-:W-:Y:S01]  /*e150*/  SHF.R.S32.HI R7, RZ, 0x1f, R6 ;  /* 0x0000001fff077819 */ /* 0x000fe20000011406 */
[C---:B------:R-:W-:Y:S04]  /*e160*/  IMAD.WIDE.U32 R26, R24.reuse, R6, RZ ;  /* 0x00000006181a7225 */ /* 0x040fe800078e00ff */
[-C--:B------:R-:W-:Y:S01]  /*e170*/  IMAD R4, R24, R7.reuse, R4 ;  /* 0x0000000718047224 */ /* 0x080fe200078e0204 */
[----:B------:R-:W-:Y:S01]  /*e180*/  MOV R24, R28 ;  /* 0x0000001c00187202 */ /* 0x000fe20000000f00 */
[----:B------:R-:W-:Y:S02]  /*e190*/  IMAD.IADD R25, R29, 0x1, R5 ;  /* 0x000000011d197824 */ /* 0x000fe400078e0205 */
[----:B------:R-:W-:Y:S02]  /*e1a0*/  IMAD.IADD R27, R27, 0x1, R4 ;  /* 0x000000011b1b7824 */ /* 0x000fe400078e0204 */
[----:B------:R-:W-:Y:S04]  /*e1b0*/  IMAD.WIDE.U32 R24, R6, R22, R24 ;  /* 0x0000001606187225 */ /* 0x000fe800078e0018 */
[----:B------:R-:W-:Y:S01]  /*e1c0*/  IMAD R6, R23, R6, RZ ;  /* 0x0000000617067224 */ /* 0x000fe200078e02ff */
[----:B------:R-:W-:Y:S01]  /*e1d0*/  LEA R134, P1, R24, R134, 0x1 ;  /* 0x0000008618867211 */ /* 0x000fe200078208ff */
[----:B------:R-:W-:Y:S02]  /*e1e0*/  IMAD R4, R17, R0, RZ ;  /* 0x0000000011047224 */ /* 0x000fe400078e02ff */
[----:B------:R-:W-:Y:S04]  /*e1f0*/  IMAD.WIDE.U32 R26, R0, R16, R26 ;  /* 0x00000010001a7225 */ /* 0x000fe800078e001a */
[----:B------:R-:W-:Y:S01]  /*e200*/  IMAD R6, R22, R7, R6 ;  /* 0x0000000716067224 */ /* 0x000fe200078e0206 */
[----:B------:R-:W-:Y:S01]  /*e210*/  LEA R132, P0, R26, R132, 0x1 ;  /* 0x000000841a847211 */ /* 0x000fe200078008ff */
[----:B------:R-:W-:Y:S02]  /*e220*/  IMAD R4, R16, R3, R4 ;  /* 0x0000000310047224 */ /* 0x000fe400078e0204 */
[----:B------:R-:W-:Y:S02]  /*e230*/  IMAD.IADD R6, R25, 0x1, R6 ;  /* 0x0000000119067824 */ /* 0x000fe400078e0206 */
[----:B------:R-:W-:Y:S03]  /*e240*/  IMAD.IADD R4, R27, 0x1, R4 ;  /* 0x000000011b047824 */ /* 0x000fe600078e0204 */
[----:B------:R-:W-:Y:S02]  /*e250*/  LEA.HI.X R135, R24, R135, R6, 0x1, P1 ;  /* 0x0000008718877211 */ /* 0x000fe400008f0c06 */
[----:B------:R-:W-:Y:S01]  /*e260*/  LEA.HI.X R133, R26, R133, R4, 0x1, P0 ;  /* 0x000000851a857211 */ /* 0x000fe200000f0c04 */
[----:B------:R-:W-:-:S05]  /*e270*/  BRA `(.L_x_932) ;  /* 0x0000008000007947 */ /* 0x000fca0003800000 */
.L_x_931:
[----:B------:R-:W2:Y:S04]  /*e280*/  LD.E R5, [R20.64+0x40] ;  /* 0x0000400614057980 */ /* 0x000ea8000c101900 */
[----:B------:R-:W3:Y:S02]  /*e290*/  LD.E R3, [R20.64+0x38] ;  /* 0x0000380614037980 */ /* 0x000ee4000c101900 */
[----:B---3--:R-:W-:Y:S02]  /*e2a0*/  IMAD.U32 R3, R3, -0x40, RZ ;  /* 0xffffffc003037824 */ /* 0x008fe400078e00ff */
[----:B--2---:R-:W-:Y:S03]  /*e2b0*/  IMAD.U32 R5, R5, -0x40, RZ ;  /* 0xffffffc005057824 */ /* 0x004fe600078e00ff */
[----:B----4-:R-:W-:Y:S02]  /*e2c0*/  LEA R132, P0, R3, R132, 0x1 ;  /* 0x0000008403847211 */ /* 0x010fe400078008ff */
[----:B------:R-:W-:Y:S02]  /*e2d0*/  LEA R134, P1, R5, R134, 0x1 ;  /* 0x0000008605867211 */ /* 0x000fe400078208ff */
[----:B------:R-:W-:Y:S02]  /*e2e0*/  LEA.HI.X.SX32 R133, R3, R133, 0x1, P0 ;  /* 0x0000008503857211 */ /* 0x000fe400000f0eff */
[----:B------:R-:W-:Y:S04]  /*e2f0*/  LEA.HI.X.SX32 R135, R5, R135, 0x1, P1 ;  /* 0x0000008705877211 */ /* 0x000fe800008f0eff */
.L_x_932:
[----:B------:R-:W-:Y:S05]  /*e300*/  BSYNC B0 ;  /* 0x0000000000007941 */ /* 0x000fea0003800000 */
.L_x_930:
[----:B------:R-:W-:Y:S04]  /*e310*/  IADD3 R12, R12, -0x1, RZ ;  /* 0xffffffff0c0c7810 */ /* 0x000fe80007ffe0ff */
[----:B------:R-:W-:Y:S11]  /*e320*/  ISETP.GT.AND P0, PT, R12, R94, PT ;  /* 0x0000005e0c00720c */ /* 0x000ff60003f04270 */
[----:B------:R-:W-:Y:S02]  /*e330*/  @!UPT UIADD3 URZ, URZ, URZ, URZ ;  /* 0x0000003f3f3ff290 */ /* 0x000fe4000fffe03f */
[----:B------:R-:W-:-:S05]  /*e340*/  @P0 BRA `(.L_x_933) ;  /* 0xffff49e000000947 */ /* 0x000fca000383ffff */
.L_x_815:
[----:B------:R-:W-:Y:S01]  /*e350*/  WARPSYNC 0xffffffff ;  /* 0xffffffff00007948 */ /* 0x000fe20003800000 */
[----:B------:R-:W-:Y:S06]  /*e360*/  BAR.SYNC.DEFER_BLOCKING 0x0 ;  /* 0x0000000000007b1d */ /* 0x000fec0000010000 */
[----:B------:R-:W2:Y:S01]  /*e370*/  LD.E R0, [R20.64+0xd0] ;  /* 0x0000d00614007980 */ /* 0x000ea2000c101900 */
[----:B------:R-:W-:Y:S01]  /*e380*/  BSSY B3, `(.L_x_934) ;  /* 0x00009ab000037945 */ /* 0x000fe20003800000 */
[----:B------:R-:W-:Y:S01]  /*e390*/  IMAD.SHL.U32 R245, R168, 0x2, RZ ;  /* 0x00000002a8f57824 */ /* 0x000fe200078e00ff */
[C---:B------:R-:W-:Y:S01]  /*e3a0*/  SHF.L.U64.HI R17, R190.reuse, 0x4, R191 ;  /* 0x00000004be117819 */ /* 0x040fe200000102bf */
[----:B------:R-:W-:Y:S01]  /*e3b0*/  IMAD.SHL.U32 R13, R190, 0x10, RZ ;  /* 0x00000010be0d7824 */ /* 0x000fe200078e00ff */
[----:B--2---:R-:W-:-:S13]  /*e3c0*/  ISETP.NE.AND P0, PT, R0, RZ, PT ;  /* 0x000000ff0000720c */ /* 0x004fda0003f05270 */
[----:B------:R-:W-:Y:S05]  /*e3d0*/  @!P0 BRA `(.L_x_935) ;  /* 0x0000910000008947 */ /* 0x000fea0003800000 */
[----:B------:R-:W2:Y:S01]  /*e3e0*/  LD.E.64 R2, [R20.64+0xf0] ;  /* 0x0000f00614027980 */ /* 0x000ea2000c101b00 */
[----:B------:R-:W-:-:S03]  /*e3f0*/  IMAD.MOV.U32 R7, RZ, RZ, RZ ;  /* 0x000000ffff077224 */ /* 0x000fc600078e00ff */
[----:B------:R-:W3:Y:S04]  /*e400*/  LD.E.U8 R4, [R20.64+0x1b3] ;  /* 0x0001b30614047980 */ /* 0x000ee8000c101100 */
[----:B------:R1:W5:Y:S04]  /*e410*/  LD.E.64 R24, [R20.64+0x148] ;  /* 0x0001480614187980 */ /* 0x000368000c101b00 */
[----:B------:R1:W5:Y:S01]  /*e420*/  LD.E.64 R26, [R20.64+0x150] ;  /* 0x00015006141a7980 */ /* 0x000362000c101b00 */
[----:B--2---:R-:W-:-:S04]  /*e430*/  ISETP.NE.U32.AND P1, PT, R2, RZ, PT ;  /* 0x000000ff0200720c */ /* 0x004fc80003f25070 */
[----:B------:R-:W-:-:S13]  /*e440*/  ISETP.NE.AND.EX P1, PT, R3, RZ, PT, P1 ;  /* 0x000000ff0300720c */ /* 0x000fda0003f25310 */
[----:B------:R-:W-:-:S04]  /*e450*/  @P1 LEA R18, P0, R242, R2, 0x2 ;  /* 0x00000002f2121211 */ /* 0x000fc800078010ff */
[----:B------:R-:W-:Y:S02]  /*e460*/  @P1 LEA.HI.X R19, R242, R3, R71, 0x2, P0 ;  /* 0x00000003f2131211 */ /* 0x000fe400000f1447 */
[----:B------:R1:W5:Y:S04]  /*e470*/  LD.E R3, [R20.64+0xc0] ;  /* 0x0000c00614037980 */ /* 0x000368000c101900 */
[----:B------:R-:W2:Y:S01]  /*e480*/  @P1 LD.E R7, [R18.64] ;  /* 0x0000000612071980 */ /* 0x000ea2000c101900 */
[----:B------:R-:W-:Y:S02]  /*e490*/  IADD3 R13, P1, R13, R184, RZ ;  /* 0x000000b80d0d7210 */ /* 0x000fe40007f3e0ff */
[----:B------:R-:W-:Y:S02]  /*e4a0*/  LEA.HI R2, R0, R0, RZ, 0x1 ;  /* 0x0000000000027211 */ /* 0x000fe400078f08ff */
[----:B------:R-:W-:Y:S01]  /*e4b0*/  LEA R5, P0, R190, R184, 0x5 ;  /* 0x000000b8be057211 */ /* 0x000fe200078028ff */
[----:B------:R-:W-:Y:S01]  /*e4c0*/  IMAD.X R17, R17, 0x1, R187, P1 ;  /* 0x0000000111117824 */ /* 0x000fe200008e06bb */
[----:B-----5:R-:W-:Y:S01]  /*e4d0*/  LEA R30, P2, R184, R192, 0x1 ;  /* 0x000000c0b81e7211 */ /* 0x020fe200078408ff */
[----:B------:R-:W-:Y:S01]  /*e4e0*/  IMAD.MOV.U32 R186, RZ, RZ, R184 ;  /* 0x000000ffffba7224 */ /* 0x000fe200078e00b8 */
[----:B------:R-:W-:-:S02]  /*e4f0*/  SHF.R.S32.HI R2, RZ, 0x1, R2 ;  /* 0x00000001ff027819 */ /* 0x000fc40000011402 */
[----:B---3--:R-:W-:Y:S02]  /*e500*/  ISETP.NE.AND P4, PT, R4, RZ, PT ;  /* 0x000000ff0400720c */ /* 0x008fe40003f85270 */
[-C--:B------:R-:W-:Y:S02]  /*e510*/  LEA R34, P1, R13, R192.reuse, 0x1 ;  /* 0x000000c00d227211 */ /* 0x080fe400078208ff */
[----:B------:R-:W-:Y:S01]  /*e520*/  LEA.HI.X R8, R190, R187, R191, 0x5, P0 ;  /* 0x000000bbbe087211 */ /* 0x000fe200000f2cbf */
[----:B------:R-:W-:Y:S01]  /*e530*/  IMAD R6, R191, 0x30, RZ ;  /* 0x00000030bf067824 */ /* 0x000fe200078e02ff */
[-CC-:B------:R-:W-:Y:S01]  /*e540*/  LEA.HI.X R31, R184, R193.reuse, R187.reuse, 0x1, P2 ;  /* 0x000000c1b81f7211 */ /* 0x180fe200010f0cbb */
[----:B------:R-:W-:Y:S01]  /*e550*/  IMAD.WIDE.U32 R186, R190, 0x30, R186 ;  /* 0x00000030beba7825 */ /* 0x000fe200078e00ba */
[-C--:B------:R-:W-:Y:S02]  /*e560*/  LEA R32, P0, R5, R192.reuse, 0x1 ;  /* 0x000000c005207211 */ /* 0x080fe400078008ff */
[-C--:B------:R-:W-:Y:S01]  /*e570*/  LEA.HI.X R35, R13, R193.reuse, R17, 0x1, P1 ;  /* 0x000000c10d237211 */ /* 0x080fe200008f0c11 */
[----:B------:R-:W-:Y:S01]  /*e580*/  IMAD.IADD R13, R244, 0x1, -R169 ;  /* 0x00000001f40d7824 */ /* 0x000fe200078e0aa9 */
[----:B------:R-:W-:Y:S01]  /*e590*/  LEA.HI.X R33, R5, R193, R8, 0x1, P0 ;  /* 0x000000c105217211 */ /* 0x000fe200000f0c08 */
[----:B------:R-:W-:Y:S01]  /*e5a0*/  IMAD.IADD R5, R187, 0x1, R6 ;  /* 0x00000001bb057824 */ /* 0x000fe200078e0206 */
[----:B------:R-:W-:-:S02]  /*e5b0*/  LEA R28, P1, R186, R192, 0x1 ;  /* 0x000000c0ba1c7211 */ /* 0x000fc400078208ff */
[----:B------:R-:W-:Y:S01]  /*e5c0*/  ISETP.GE.AND P0, PT, R180, R13, PT ;  /* 0x0000000db400720c */ /* 0x000fe20003f06270 */
[----:B------:R-:W-:Y:S01]  /*e5d0*/  IMAD.MOV.U32 R23, RZ, RZ, R2 ;  /* 0x000000ffff177224 */ /* 0x000fe200078e0002 */
[----:B------:R-:W-:Y:S02]  /*e5e0*/  LEA.HI.X R29, R186, R193, R5, 0x1, P1 ;  /* 0x000000c1ba1d7211 */ /* 0x000fe400008f0c05 */
[----:B------:R-:W-:Y:S01]  /*e5f0*/  ISETP.GT.AND P0, PT, R55, -0x8, !P0 ;  /* 0xfffffff83700780c */ /* 0x000fe20004704270 */
[----:B--2---:R-:W-:-:S04]  /*e600*/  IMAD.IADD R7, R96, 0x1, R7 ;  /* 0x0000000160077824 */ /* 0x004fc800078e0207 */
[----:B------:R-:W-:-:S05]  /*e610*/  IMAD R7, R2, R7, RZ ;  /* 0x0000000702077224 */ /* 0x000fca00078e02ff */
[----:B------:R-:W-:Y:S02]  /*e620*/  SHF.R.S32.HI R17, RZ, 0x1f, R7 ;  /* 0x0000001fff117819 */ /* 0x000fe40000011407 */
[-C--:B------:R-:W-:Y:S02]  /*e630*/  IADD3 R8, P2, R14, R7.reuse, RZ ;  /* 0x000000070e087210 */ /* 0x080fe40007f5e0ff */
[----:B------:R-:W-:-:S03]  /*e640*/  IADD3 R4, P3, R164, R7, RZ ;  /* 0x00000007a4047210 */ /* 0x000fc60007f7e0ff */
[----:B------:R-:W-:Y:S01]  /*e650*/  IMAD.X R22, R15, 0x1, R17, P2 ;  /* 0x000000010f167824 */ /* 0x000fe200010e0611 */
[----:B------:R-:W-:Y:S01]  /*e660*/  LEA.HI.X.SX32 R5, R164, R17, 0x1, P3 ;  /* 0x00000011a4057211 */ /* 0x000fe200018f0eff */
[----:B------:R-:W-:Y:S05]  /*e670*/  @!P4 BRA `(.L_x_936) ;  /* 0x000033400000c947 */ /* 0x000fea0003800000 */
[C---:B-1----:R-:W-:Y:S01]  /*e680*/  IMAD.SHL.U32 R19, R4.reuse, 0x2, RZ ;  /* 0x0000000204137824 */ /* 0x042fe200078e00ff */
[----:B------:R-:W-:Y:S01]  /*e690*/  SHF.L.U64.HI R5, R4, 0x1, R5 ;  /* 0x0000000104057819 */ /* 0x000fe20000010205 */
[----:B------:R-:W-:Y:S03]  /*e6a0*/  BSSY B2, `(.L_x_937) ;  /* 0x00000cc000027945 */ /* 0x000fe60003800000 */
[-C--:B------:R-:W-:Y:S02]  /*e6b0*/  IADD3 R16, P2, R24, R19.reuse, RZ ;  /* 0x0000001318107210 */ /* 0x080fe40007f5e0ff */
[----:B------:R-:W-:-:S03]  /*e6c0*/  IADD3 R18, P1, R26, R19, RZ ;  /* 0x000000131a127210 */ /* 0x000fc60007f3e0ff */
[--C-:B------:R-:W-:Y:S02]  /*e6d0*/  IMAD.X R17, R25, 0x1, R5.reuse, P2 ;  /* 0x0000000119117824 */ /* 0x100fe400010e0605 */
[----:B------:R-:W-:Y:S01]  /*e6e0*/  IMAD.X R19, R27, 0x1, R5, P1 ;  /* 0x000000011b137824 */ /* 0x000fe200008e0605 */
[----:B------:R-:W-:Y:S05]  /*e6f0*/  @!P0 BRA `(.L_x_938) ;  /* 0x00000c6000008947 */ /* 0x000fea0003800000 */
[----:B------:R-:W-:Y:S01]  /*e700*/  ISETP.GE.AND P0, PT, R14, R3, PT ;  /* 0x000000030e00720c */ /* 0x000fe20003f06270 */
[----:B------:R-:W-:-:S12]  /*e710*/  BSSY B1, `(.L_x_939) ;  /* 0x0000030000017945 */ /* 0x000fd80003800000 */
[----:B------:R1:W-:Y:S01]  /*e720*/  @P0 STS.128 [R245], RZ ;  /* 0x000000fff5000388 */ /* 0x0003e20000000c00 */
[----:B------:R-:W-:Y:S05]  /*e730*/  @P0 BRA `(.L_x_940) ;  /* 0x000002d000000947 */ /* 0x000fea0003800000 */
[----:B------:R2:W5:Y:S01]  /*e740*/  LD.E.128 R24, [R30.64] ;  /* 0x000000061e187980 */ /* 0x000562000c101d00 */
[----:B------:R-:W-:Y:S01]  /*e750*/  ISETP.GE.AND P0, PT, R14, R0, PT ;  /* 0x000000000e00720c */ /* 0x000fe20003f06270 */
[----:B------:R-:W-:-:S12]  /*e760*/  BSSY B0, `(.L_x_941) ;  /* 0x0000029000007945 */ /* 0x000fd80003800000 */
[----:B------:R-:W-:Y:S05]  /*e770*/  @P0 BRA `(.L_x_942) ;  /* 0x0000027000000947 */ /* 0x000fea0003800000 */
[----:B------:R-:W3:Y:S04]  /*e780*/  LD.E.64 R4, [R18.64] ;  /* 0x0000000612047980 */ /* 0x000ee8000c101b00 */
[----:B--2---:R-:W2:Y:S01]  /*e790*/  LD.E.64 R6, [R16.64] ;  /* 0x0000000610067980 */ /* 0x004ea2000c101b00 */
[----:B-----5:R-:W-:Y:S01]  /*e7a0*/  MOV R41, R25 ;  /* 0x0000001900297202 */ /* 0x020fe20000000f00 */
[--C-:B------:R-:W-:Y:S02]  /*e7b0*/  HADD2.F32 R23, -RZ, R27.reuse.H1_H1 ;  /* 0x3000001bff177230 */ /* 0x100fe40000004100 */
[----:B----4-:R-:W-:Y:S02]  /*e7c0*/  HADD2.F32 R39, -RZ, R27.H0_H0 ;  /* 0x2000001bff277230 */ /* 0x010fe40000004100 */
[----:B------:R-:W-:-:S02]  /*e7d0*/  HADD2.F32 R25, -RZ, R41.H0_H0 ;  /* 0x20000029ff197230 */ /* 0x000fc40000004100 */
[----:B------:R-:W-:Y:S02]  /*e7e0*/  HADD2.F32 R41, -RZ, R41.H1_H1 ;  /* 0x30000029ff297230 */ /* 0x000fe40000004100 */
[----:B---3--:R-:W-:Y:S02]  /*e7f0*/  HADD2.F32 R2, -RZ, R5.H1_H1 ;  /* 0x30000005ff027230 */ /* 0x008fe40000004100 */
[----:B------:R-:W-:Y:S02]  /*e800*/  HADD2.F32 R8, -RZ, R4.H1_H1 ;  /* 0x30000004ff087230 */ /* 0x000fe40000004100 */
[----:B--2---:R-:W-:Y:S01]  /*e810*/  HADD2.F32 R22, -RZ, R6.H1_H1 ;  /* 0x30000006ff167230 */ /* 0x004fe20000004100 */
[----:B------:R-:W-:Y:S01]  /*e820*/  FMUL.FTZ R27, R23, R2 ;  /* 0x00000002171b7220 */ /* 0x000fe20000410000 */
[----:B------:R-:W-:Y:S01]  /*e830*/  HADD2.F32 R12, -RZ, R7.H1_H1 ;  /* 0x30000007ff0c7230 */ /* 0x000fe20000004100 */
[C---:B------:R-:W-:Y:S01]  /*e840*/  FMUL.FTZ R37, R41.reuse, R8 ;  /* 0x0000000829257220 */ /* 0x040fe20000410000 */
[----:B------:R-:W-:Y:S01]  /*e850*/  HADD2.F32 R4, -RZ, R4.H0_H0 ;  /* 0x20000004ff047230 */ /* 0x000fe20000004100 */
[----:B------:R-:W-:Y:S01]  /*e860*/  FMUL.FTZ R36, R41, R22 ;  /* 0x0000001629247220 */ /* 0x000fe20000410000 */
[----:B------:R-:W-:Y:S01]  /*e870*/  HADD2.F32 R5, -RZ, R5.H0_H0 ;  /* 0x20000005ff057230 */ /* 0x000fe20000004100 */
[----:B------:R-:W-:Y:S01]  /*e880*/  FMUL.FTZ R23, R23, R12 ;  /* 0x0000000c17177220 */ /* 0x000fe20000410000 */
[----:B------:R-:W-:Y:S01]  /*e890*/  HADD2.F32 R6, -RZ, R6.H0_H0 ;  /* 0x20000006ff067230 */ /* 0x000fe20000004100 */
[----:B------:R-:W-:Y:S01]  /*e8a0*/  FFMA.FTZ R36, R25, R8, R36 ;  /* 0x0000000819247223 */ /* 0x000fe20000010024 */
[----:B------:R-:W-:Y:S01]  /*e8b0*/  HADD2.F32 R8, -RZ, R26.H1_H1 ;  /* 0x3000001aff087230 */ /* 0x000fe20000004100 */
[----:B------:R-:W-:Y:S01]  /*e8c0*/  FFMA.FTZ R2, R39, R2, R23 ;  /* 0x0000000227027223 */ /* 0x000fe20000010017 */
[--C-:B------:R-:W-:Y:S01]  /*e8d0*/  HADD2.F32 R23, -RZ, R24.reuse.H1_H1 ;  /* 0x30000018ff177230 */ /* 0x100fe20000004100 */
[----:B------:R-:W-:Y:S01]  /*e8e0*/  FFMA.FTZ R37, R25, R22, -R37 ;  /* 0x0000001619257223 */ /* 0x000fe20000010825 */
[----:B------:R-:W-:Y:S01]  /*e8f0*/  HADD2.F32 R7, -RZ, R7.H0_H0 ;  /* 0x20000007ff077230 */ /* 0x000fe20000004100 */
[----:B------:R-:W-:Y:S01]  /*e900*/  FFMA.FTZ R27, R39, R12, -R27 ;  /* 0x0000000c271b7223 */ /* 0x000fe2000001081b */
[----:B------:R-:W-:Y:S01]  /*e910*/  HADD2.F32 R25, -RZ, R24.H0_H0 ;  /* 0x20000018ff197230 */ /* 0x000fe20000004100 */
[C---:B------:R-:W-:Y:S01]  /*e920*/  FMUL.FTZ R12, R23.reuse, R4 ;  /* 0x00000004170c7220 */ /* 0x040fe20000410000 */
[----:B------:R-:W-:Y:S01]  /*e930*/  HADD2.F32 R26, -RZ, R26.H0_H0 ;  /* 0x2000001aff1a7230 */ /* 0x000fe20000004100 */
[----:B------:R-:W-:Y:S01]  /*e940*/  FMUL.FTZ R22, R8, R5 ;  /* 0x0000000508167220 */ /* 0x000fe20000410000 */
[----:B------:R-:W-:Y:S01]  /*e950*/  F2FP.PACK_AB R27, R2, R27 ;  /* 0x0000001b021b723e */ /* 0x000fe200000000ff */
[----:B------:R-:W-:-:S02]  /*e960*/  FMUL.FTZ R23, R23, R6 ;  /* 0x0000000617177220 */ /* 0x000fc40000410000 */
[----:B------:R-:W-:Y:S02]  /*e970*/  FMUL.FTZ R8, R8, R7 ;  /* 0x0000000708087220 */ /* 0x000fe40000410000 */
[C---:B------:R-:W-:Y:S02]  /*e980*/  FFMA.FTZ R12, R25.reuse, R6, -R12 ;  /* 0x00000006190c7223 */ /* 0x040fe4000001080c */
[----:B------:R-:W-:Y:S01]  /*e990*/  FFMA.FTZ R23, R25, R4, R23 ;  /* 0x0000000419177223 */ /* 0x000fe20000010017 */
[----:B------:R-:W-:Y:S01]  /*e9a0*/  F2FP.PACK_AB R25, R36, R37 ;  /* 0x000000252419723e */ /* 0x000fe200000000ff */
[C---:B------:R-:W-:Y:S02]  /*e9b0*/  FFMA.FTZ R22, R26.reuse, R7, -R22 ;  /* 0x000000071a167223 */ /* 0x040fe40000010816 */
[----:B------:R-:W-:Y:S01]  /*e9c0*/  FFMA.FTZ R5, R26, R5, R8 ;  /* 0x000000051a057223 */ /* 0x000fe20000010008 */
[----:B------:R-:W-:-:S04]  /*e9d0*/  F2FP.PACK_AB R24, R23, R12 ;  /* 0x0000000c1718723e */ /* 0x000fc800000000ff */
[----:B------:R-:W-:Y:S02]  /*e9e0*/  F2FP.PACK_AB R26, R5, R22 ;  /* 0x00000016051a723e */ /* 0x000fe400000000ff */
.L_x_942:
[----:B------:R-:W-:Y:S05]  /*e9f0*/  BSYNC B0 ;  /* 0x0000000000007941 */ /* 0x000fea0003800000 */
.L_x_941:
[----:B-----5:R3:W-:Y:S02]  /*ea00*/  STS.128 [R245], R24 ;  /* 0x00000018f5007388 */ /* 0x0207e40000000c00 */
.L_x_940:
[----:B------:R-:W-:Y:S05]  /*ea10*/  BSYNC B1 ;  /* 0x0000000000017941 */ /* 0x000fea0003800000 */
.L_x_939:
[----:B------:R-:W-:Y:S01]  /*ea20*/  ISETP.GE.AND P0, PT, R11, R3, PT ;  /* 0x000000030b00720c */ /* 0x000fe20003f06270 */
[----:B------:R-:W-:-:S12]  /*ea30*/  BSSY B1, `(.L_x_943) ;  /* 0x0000030000017945 */ /* 0x000fd80003800000 */
[----:B------:R1:W-:Y:S01]  /*ea40*/  @P0 STS.128 [R245+0x2000], RZ ;  /* 0x002000fff5000388 */ /* 0x0003e20000000c00 */
[----:B------:R-:W-:Y:S05]  /*ea50*/  @P0 BRA `(.L_x_944) ;  /* 0x000002d000000947 */ /* 0x000fea0003800000 */
[----:B---3--:R3:W5:Y:S01]  /*ea60*/  LD.E.128 R24, [R30.64+0x80] ;  /* 0x000080061e187980 */ /* 0x008762000c101d00 */
[----:B------:R-:W-:Y:S01]  /*ea70*/  ISETP.GE.AND P0, PT, R11, R0, PT ;  /* 0x000000000b00720c */ /* 0x000fe20003f06270 */
[----:B------:R-:W-:-:S12]  /*ea80*/  BSSY B0, `(.L_x_945) ;  /* 0x0000029000007945 */ /* 0x000fd80003800000 */
[----:B------:R-:W-:Y:S05]  /*ea90*/  @P0 BRA `(.L_x_946) ;  /* 0x0000027000000947 */ /* 0x000fea0003800000 */
[----:B--2---:R-:W2:Y:S04]  /*eaa0*/  LD.E.64 R4, [R18.64+0x40] ;  /* 0x0000400612047980 */ /* 0x004ea8000c101b00 */
[----:B---3--:R-:W3:Y:S01]  /*eab0*/  LD.E.64 R6, [R16.64+0x40] ;  /* 0x0000400610067980 */ /* 0x008ee2000c101b00 */
[----:B-----5:R-:W-:Y:S01]  /*eac0*/  MOV R41, R25 ;  /* 0x0000001900297202 */ /* 0x020fe20000000f00 */
[--C-:B------:R-:W-:Y:S02]  /*ead0*/  HADD2.F32 R23, -RZ, R27.reuse.H1_H1 ;  /* 0x3000001bff177230 */ /* 0x100fe40000004100 */
[----:B----4-:R-:W-:Y:S02]  /*eae0*/  HADD2.F32 R39, -RZ, R27.H0_H0 ;  /* 0x2000001bff277230 */ /* 0x010fe40000004100 */
[----:B------:R-:W-:-:S02]  /*eaf0*/  HADD2.F32 R25, -RZ, R41.H0_H0 ;  /* 0x20000029ff197230 */ /* 0x000fc40000004100 */
[----:B------:R-:W-:Y:S02]  /*eb00*/  HADD2.F32 R41, -RZ, R41.H1_H1 ;  /* 0x30000029ff297230 */ /* 0x000fe40000004100 */
[----:B--2---:R-:W-:Y:S02]  /*eb10*/  HADD2.F32 R2, -RZ, R5.H1_H1 ;  /* 0x30000005ff027230 */ /* 0x004fe40000004100 */
[----:B------:R-:W-:Y:S02]  /*eb20*/  HADD2.F32 R8, -RZ, R4.H1_H1 ;  /* 0x30000004ff087230 */ /* 0x000fe40000004100 */
[----:B---3--:R-:W-:Y:S01]  /*eb30*/  HADD2.F32 R22, -RZ, R6.H1_H1 ;  /* 0x30000006ff167230 */ /* 0x008fe20000004100 */
        /* <DEDUP_REMOVED lines=29> */
.L_x_946:
[----:B------:R-:W-:Y:S05]  /*ed10*/  BSYNC B0 ;  /* 0x0000000000007941 */ /* 0x000fea0003800000 */
.L_x_945:
[----:B-----5:R1:W-:Y:S02]  /*ed20*/  STS.128 [R245+0x2000], R24 ;  /* 0x00200018f5007388 */ /* 0x0203e40000000c00 */
.L_x_944:
[----:B------:R-:W-:Y:S05]  /*ed30*/  BSYNC B1 ;  /* 0x0000000000017941 */ /* 0x000fea0003800000 */
.L_x_943:
[----:B------:R-:W-:Y:S01]  /*ed40*/  ISETP.GE.AND P0, PT, R10, R3, PT ;  /* 0x000000030a00720c */ /* 0x000fe20003f06270 */
[----:B------:R-:W-:-:S12]  /*ed50*/  BSSY B1, `(.L_x_947) ;  /* 0x0000030000017945 */ /* 0x000fd80003800000 */
[----:B------:R1:W-:Y:S01]  /*ed60*/  @P0 STS.128 [R245+0x4000], RZ ;  /* 0x004000fff5000388 */ /* 0x0003e20000000c00 */
[----:B------:R-:W-:Y:S05]  /*ed70*/  @P0 BRA `(.L_x_948) ;  /* 0x000002d000000947 */ /* 0x000fea0003800000 */
[----:B-1-3--:R1:W5:Y:S01]  /*ed80*/  LD.E.128 R24, [R30.64+0x100] ;  /* 0x000100061e187980 */ /* 0x00a362000c101d00 */
[----:B------:R-:W-:Y:S01]  /*ed90*/  ISETP.GE.AND P0, PT, R10, R0, PT ;  /* 0x000000000a00720c */ /* 0x000fe20003f06270 */
[----:B------:R-:W-:-:S12]  /*eda0*/  BSSY B0, `(.L_x_949) ;  /* 0x0000029000007945 */ /* 0x000fd80003800000 */
[----:B------:R-:W-:Y:S05]  /*edb0*/  @P0 BRA `(.L_x_950) ;  /* 0x0000027000000947 */ /* 0x000fea0003800000 */
[----:B------:R-:W3:Y:S04]  /*edc0*/  LD.E.64 R4, [R18.64+0x80] ;  /* 0x0000800612047980 */ /* 0x000ee8000c101b00 */
[----:B--2---:R-:W2:Y:S01]  /*edd0*/  LD.E.64 R6, [R16.64+0x80] ;  /* 0x0000800610067980 */ /* 0x004ea2000c101b00 */
        /* <DEDUP_REMOVED lines=37> */
.L_x_950:
[----:B------:R-:W-:Y:S05]  /*f030*/  BSYNC B0 ;  /* 0x0000000000007941 */ /* 0x000fea0003800000 */
.L_x_949:
[----:B-----5:R3:W-:Y:S02]  /*f040*/  STS.128 [R245+0x4000], R24 ;  /* 0x00400018f5007388 */ /* 0x0207e40000000c00 */
.L_x_948:
[----:B------:R-:W-:Y:S05]  /*f050*/  BSYNC B1 ;  /* 0x0000000000017941 */ /* 0x000fea0003800000 */
.L_x_947:
[----:B------:R-:W-:-:S13]  /*f060*/  ISETP.GE.AND P0, PT, R9, R3, PT ;  /* 0x000000030900720c */ /* 0x000fda0003f06270 */
        /* <DEDUP_REMOVED lines=8> */
[----:B----45:R-:W-:Y:S01]  /*f0f0*/  MOV R39, R25 ;  /* 0x0000001900277202 */ /* 0x030fe20000000f00 */
[--C-:B------:R-:W-:Y:S02]  /*f100*/  HADD2.F32 R23, -RZ, R27.reuse.H1_H1 ;  /* 0x3000001bff177230 */ /* 0x100fe40000004100 */
[----:B------:R-:W-:Y:S02]  /*f110*/  HADD2.F32 R37, -RZ, R27.H0_H0 ;  /* 0x2000001bff257230 */ /* 0x000fe40000004100 */
[----:B------:R-:W-:-:S02]  /*f120*/  HADD2.F32 R25, -RZ, R39.H0_H0 ;  /* 0x20000027ff197230 */ /* 0x000fc40000004100 */
[----:B------:R-:W-:Y:S02]  /*f130*/  HADD2.F32 R39, -RZ, R39.H1_H1 ;  /* 0x30000027ff277230 */ /* 0x000fe40000004100 */
[----:B---3--:R-:W-:Y:S02]  /*f140*/  HADD2.F32 R2, -RZ, R5.H1_H1 ;  /* 0x30000005ff027230 */ /* 0x008fe40000004100 */
[----:B------:R-:W-:Y:S02]  /*f150*/  HADD2.F32 R8, -RZ, R4.H1_H1 ;  /* 0x30000004ff087230 */ /* 0x000fe40000004100 */
[----:B--2---:R-:W-:Y:S01]  /*f160*/  HADD2.F32 R22, -RZ, R6.H1_H1 ;  /* 0x30000006ff167230 */ /* 0x004fe20000004100 */
[----:B------:R-:W-:Y:S01]  /*f170*/  FMUL.FTZ R27, R23, R2 ;  /* 0x00000002171b7220 */ /* 0x000fe20000410000 */
[----:B------:R-:W-:Y:S01]  /*f180*/  HADD2.F32 R12, -RZ, R7.H1_H1 ;  /* 0x30000007ff0c7230 */ /* 0x000fe20000004100 */
[C---:B-1----:R-:W-:Y:S01]  /*f190*/  FMUL.FTZ R31, R39.reuse, R8 ;  /* 0x00000008271f7220 */ /* 0x042fe20000410000 */
        /* <DEDUP_REMOVED lines=26> */
.L_x_952:
[----:B------:R-:W-:Y:S05]  /*f340*/  BSYNC B0 ;  /* 0x0000000000007941 */ /* 0x000fea0003800000 */
.L_x_951:
[----:B-----5:R3:W-:Y:S02]  /*f350*/  STS.128 [R245+0x6000], R24 ;  /* 0x00600018f5007388 */ /* 0x0207e40000000c00 */
.L_x_938:
[----:B------:R-:W-:Y:S05]  /*f360*/  BSYNC B2 ;  /* 0x0000000000027941 */ /* 0x000fea0003800000 */
.L_x_937:
[----:B-123--:R-:W-:Y:S01]  /*f370*/  IADD3 R30, R180, 0x10, RZ ;  /* 0x00000010b41e7810 */ /* 0x00efe20007ffe0ff */
[----:B------:R-:W-:Y:S03]  /*f380*/  BSSY B2, `(.L_x_953) ;  /* 0x00000ca000027945 */ /* 0x000fe60003800000 */
[----:B------:R-:W-:-:S04]  /*f390*/  ISETP.GE.AND P0, PT, R30, R13, PT ;  /* 0x0000000d1e00720c */ /* 0x000fc80003f06270 */
[----:B------:R-:W-:-:S13]  /*f3a0*/  ISETP.LT.OR P0, PT, R55, -0x87, P0 ;  /* 0xffffff793700780c */ /* 0x000fda0000701670 */
[----:B------:R-:W-:Y:S05]  /*f3b0*/  @P0 BRA `(.L_x_954) ;  /* 0x00000c6000000947 */ /* 0x000fea0003800000 */
[----:B------:R-:W-:Y:S01]  /*f3c0*/  ISETP.GE.AND P0, PT, R14, R3, PT ;  /* 0x000000030e00720c */ /* 0x000fe20003f06270 */
[----:B------:R-:W-:-:S12]  /*f3d0*/  BSSY B1, `(.L_x_955) ;  /* 0x0000030000017945 */ /* 0x000fd80003800000 */
[----:B------:R1:W-:Y:S01]  /*f3e0*/  @P0 STS.128 [R245+0x800], RZ ;  /* 0x000800fff5000388 */ /* 0x0003e20000000c00 */
        /* <DEDUP_REMOVED lines=17> */
[----:B------:R-:W-:Y:S01]  /*f500*/  FMUL.FTZ R27, R23, R2 ;  /* 0x00000002171b7220 */ /* 0x000fe20000410000 */
        /* <DEDUP_REMOVED lines=18> */
[-C--:B------:R-:W-:Y:S02]  /*f630*/  FMUL.FTZ R8, R8, R7.reuse ;  /* 0x0000000708087220 */ /* 0x080fe40000410000 */
[C---:B------:R-:W-:Y:S02]  /*f640*/  FFMA.FTZ R12, R25.reuse, R6, -R12 ;  /* 0x00000006190c7223 */ /* 0x040fe4000001080c */
[----:B------:R-:W-:Y:S01]  /*f650*/  FFMA.FTZ R23, R25, R4, R23 ;  /* 0x0000000419177223 */ /* 0x000fe20000010017 */
[----:B------:R-:W-:Y:S01]  /*f660*/  F2FP.PACK_AB R25, R31, R36 ;  /* 0x000000241f19723e */ /* 0x000fe200000000ff */
[C---:B------:R-:W-:Y:S02]  /*f670*/  FFMA.FTZ R22, R26.reuse, R7, -R22 ;  /* 0x000000071a167223 */ /* 0x040fe40000010816 */
[----:B------:R-:W-:Y:S01]  /*f680*/  FFMA.FTZ R5, R26, R5, R8 ;  /* 0x000000051a057223 */ /* 0x000fe20000010008 */
[----:B------:R-:W-:-:S04]  /*f690*/  F2FP.PACK_AB R24, R23, R12 ;  /* 0x0000000c1718723e */ /* 0x000fc800000000ff */
[----:B------:R-:W-:Y:S02]  /*f6a0*/  F2FP.PACK_AB R26, R5, R22 ;  /* 0x00000016051a723e */ /* 0x000fe400000000ff */
.L_x_958:
[----:B------:R-:W-:Y:S05]  /*f6b0*/  BSYNC B0 ;  /* 0x0000000000007941 */ /* 0x000fea0003800000 */
.L_x_957:
[----:B-----5:R3:W-:Y:S02]  /*f6c0*/  STS.128 [R245+0x800], R24 ;  /* 0x00080018f5007388 */ /* 0x0207e40000000c00 */
.L_x_956:
[----:B------:R-:W-:Y:S05]  /*f6d0*/  BSYNC B1 ;  /* 0x0000000000017941 */ /* 0x000fea0003800000 */
.L_x_955:
        /* <DEDUP_REMOVED lines=47> */
.L_x_962:
[----:B------:R-:W-:Y:S05]  /*f9d0*/  BSYNC B0 ;  /* 0x0000000000007941 */ /* 0x000fea0003800000 */
.L_x_961:
[----:B-----5:R1:W-:Y:S02]  /*f9e0*/  STS.128 [R245+0x2800], R24 ;  /* 0x00280018f5007388 */ /* 0x0203e40000000c00 */
.L_x_960:
[----:B------:R-:W-:Y:S05]  /*f9f0*/  BSYNC B1 ;  /* 0x0000000000017941 */ /* 0x000fea0003800000 */
.L_x_959:
        /* <DEDUP_REMOVED lines=47> */
.L_x_966:
[----:B------:R-:W-:Y:S05]  /*fcf0*/  BSYNC B0 ;  /* 0x0000000000007941 */ /* 0x000fea0003800000 */
.L_x_965:
[----:B-----5:R3:W-:Y:S02]  /*fd00*/  STS.128 [R245+0x4800], R24 ;  /* 0x00480018f5007388 */ /* 0x0207e40000000c00 */
.L_x_964:
[----:B------:R-:W-:Y:S05]  /*fd10*/  BSYNC B1 ;  /* 0x0000000000017941 */ /* 0x000fea0003800000 */
.L_x_963:
        /* <DEDUP_REMOVED lines=11> */
[----:B-1----:R-:W-:Y:S02]  /*fdd0*/  HADD2.F32 R35, -RZ, R27.H0_H0 ;  /* 0x2000001bff237230 */ /* 0x002fe40000004100 */
        /* <DEDUP_REMOVED lines=34> */
.L_x_968:
[----:B------:R-:W-:Y:S05]  /*10000*/  BSYNC B0 ;  /* 0x0000000000007941 */ /* 0x000fea0003800000 */
.L_x_967:
[----:B-----5:R3:W-:Y:S02]  /*10010*/  STS.128 [R245+0x6800], R24 ;  /* 0x00680018f5007388 */ /* 0x0207e40000000c00 */
.L_x_954:
[----:B------:R-:W-:Y:S05]  /*10020*/  BSYNC B2 ;  /* 0x0000000000027941 */ /* 0x000fea0003800000 */
.L_x_953:
        /* <DEDUP_REMOVED lines=24> */
[--C-:B------:R-:W-:Y:S01]  /*101b0*/  HADD2.F32 R22, -RZ, R6.reuse.H1_H1 ;  /* 0x30000006ff167230 */ /* 0x100fe20000004100 */
[----:B------:R-:W-:Y:S01]  /*101c0*/  FMUL.FTZ R35, R31, R8 ;  /* 0x000000081f237220 */ /* 0x000fe20000410000 */
[----:B------:R-:W-:Y:S01]  /*101d0*/  HADD2.F32 R6, -RZ, R6.H0_H0 ;  /* 0x20000006ff067230 */ /* 0x000fe20000004100 */
[----:B------:R-:W-:Y:S01]  /*101e0*/  FMUL.FTZ R23, R23, R12 ;  /* 0x0000000c17177220 */ /* 0x000fe20000410000 */
[----:B------:R-:W-:Y:S01]  /*101f0*/  HADD2.F32 R4, -RZ, R4.H0_H0 ;  /* 0x20000004ff047230 */ /* 0x000fe20000004100 */
[----:B------:R-:W-:Y:S01]  /*10200*/  FMUL.FTZ R31, R31, R22 ;  /* 0x000000161f1f7220 */ /* 0x000fe20000410000 */
[----:B------:R-:W-:Y:S01]  /*10210*/  HADD2.F32 R5, -RZ, R5.H0_H0 ;  /* 0x20000005ff057230 */ /* 0x000fe20000004100 */
[C---:B------:R-:W-:Y:S01]  /*10220*/  FFMA.FTZ R2, R37.reuse, R2, R23 ;  /* 0x0000000225027223 */ /* 0x040fe20000010017 */
[----:B------:R-:W-:Y:S01]  /*10230*/  HADD2.F32 R23, -RZ, R24.H1_H1 ;  /* 0x30000018ff177230 */ /* 0x000fe20000004100 */
[----:B------:R-:W-:Y:S01]  /*10240*/  FFMA.FTZ R27, R37, R12, -R27 ;  /* 0x0000000c251b7223 */ /* 0x000fe2000001081b */
[----:B------:R-:W-:Y:S01]  /*10250*/  HADD2.F32 R12, -RZ, R26.H1_H1 ;  /* 0x3000001aff0c7230 */ /* 0x000fe20000004100 */
[C---:B------:R-:W-:Y:S01]  /*10260*/  FFMA.FTZ R35, R25.reuse, R22, -R35 ;  /* 0x0000001619237223 */ /* 0x040fe20000010823 */
[----:B------:R-:W-:Y:S01]  /*10270*/  HADD2.F32 R7, -RZ, R7.H0_H0 ;  /* 0x20000007ff077230 */ /* 0x000fe20000004100 */
[----:B------:R-:W-:Y:S01]  /*10280*/  FFMA.FTZ R8, R25, R8, R31 ;  /* 0x0000000819087223 */ /* 0x000fe2000001001f */
[----:B------:R-:W-:Y:S01]  /*10290*/  HADD2.F32 R25, -RZ, R24.H0_H0 ;  /* 0x20000018ff197230 */ /* 0x000fe20000004100 */
[C---:B------:R-:W-:Y:S01]  /*102a0*/  FMUL.FTZ R22, R23.reuse, R4 ;  /* 0x0000000417167220 */ /* 0x040fe20000410000 */
[----:B------:R-:W-:Y:S01]  /*102b0*/  HADD2.F32 R26, -RZ, R26.H0_H0 ;  /* 0x2000001aff1a7230 */ /* 0x000fe20000004100 */
[----:B------:R-:W-:Y:S01]  /*102c0*/  FMUL.FTZ R24, R23, R6 ;  /* 0x0000000617187220 */ /* 0x000fe20000410000 */
[----:B------:R-:W-:Y:S01]  /*102d0*/  F2FP.PACK_AB R8, R8, R35 ;  /* 0x000000230808723e */ /* 0x000fe200000000ff */
[----:B------:R-:W-:Y:S01]  /*102e0*/  FMUL.FTZ R23, R12, R5 ;  /* 0x000000050c177220 */ /* 0x000fe20000410000 */
[----:B------:R-:W-:Y:S01]  /*102f0*/  F2FP.PACK_AB R27, R2, R27 ;  /* 0x0000001b021b723e */ /* 0x000fe200000000ff */
[----:B------:R-:W-:-:S02]  /*10300*/  FMUL.FTZ R12, R12, R7 ;  /* 0x000000070c0c7220 */ /* 0x000fc40000410000 */
[C---:B------:R-:W-:Y:S02]  /*10310*/  FFMA.FTZ R22, R25.reuse, R6, -R22 ;  /* 0x0000000619167223 */ /* 0x040fe40000010816 */
[----:B------:R-:W-:Y:S02]  /*10320*/  FFMA.FTZ R25, R25, R4, R24 ;  /* 0x0000000419197223 */ /* 0x000fe40000010018 */
[C---:B------:R-:W-:Y:S02]  /*10330*/  FFMA.FTZ R23, R26.reuse, R7, -R23 ;  /* 0x000000071a177223 */ /* 0x040fe40000010817 */
[----:B------:R-:W-:Y:S01]  /*10340*/  FFMA.FTZ R12, R26, R5, R12 ;  /* 0x000000051a0c7223 */ /* 0x000fe2000001000c */
[----:B------:R-:W-:Y:S02]  /*10350*/  F2FP.PACK_AB R24, R25, R22 ;  /* 0x000000161918723e */ /* 0x000fe400000000ff */
[----:B------:R-:W-:Y:S02]  /*10360*/  MOV R25, R8 ;  /* 0x0000000800197202 */ /* 0x000fe40000000f00 */
[----:B------:R-:W-:-:S02]  /*10370*/  F2FP.PACK_AB R26, R12, R23 ;  /* 0x000000170c1a723e */ /* 0x000fc400000000ff */
.L_x_974:
[----:B------:R-:W-:Y:S05]  /*10380*/  BSYNC B0 ;  /* 0x0000000000007941 */ /* 0x000fea0003800000 */
.L_x_973:
[----:B-----5:R3:W-:Y:S02]  /*10390*/  STS.128 [R245+0x1000], R24 ;  /* 0x00100018f5007388 */ /* 0x0207e40000000c00 */
.L_x_972:
[----:B------:R-:W-:Y:S05]  /*103a0*/  BSYNC B1 ;  /* 0x0000000000017941 */ /* 0x000fea0003800000 */
.L_x_971:
        /* <DEDUP_REMOVED lines=48> */
.L_x_978:
[----:B------:R-:W-:Y:S05]  /*106b0*/  BSYNC B0 ;  /* 0x0000000000007941 */ /* 0x000fea0003800000 */
.L_x_977:
[----:B-----5:R1:W-:Y:S02]  /*106c0*/  STS.128 [R245+0x3000], R24 ;  /* 0x00300018f5007388 */ /* 0x0203e40000000c00 */
.L_x_976:
[----:B------:R-:W-:Y:S05]  /*106d0*/  BSYNC B1 ;  /* 0x0000000000017941 */ /* 0x000fea0003800000 */
.L_x_975:
        /* <DEDUP_REMOVED lines=48> */
.L_x_982:
[----:B------:R-:W-:Y:S05]  /*109e0*/  BSYNC B0 ;  /* 0x0000000000007941 */ /* 0x000fea0003800000 */
.L_x_981:
[----:B-----5:R3:W-:Y:S02]  /*109f0*/  STS.128 [R245+0x5000], R24 ;  /* 0x00500018f5007388 */ /* 0x0207e40000000c00 */
.L_x_980:
[----:B------:R-:W-:Y:S05]  /*10a00*/  BSYNC B1 ;  /* 0x0000000000017941 */ /* 0x000fea0003800000 */
.L_x_979:
        /* <DEDUP_REMOVED lines=46> */
.L_x_984:
[----:B------:R-:W-:Y:S05]  /*10cf0*/  BSYNC B0 ;  /* 0x0000000000007941 */ /* 0x000fea0003800000 */
.L_x_983:
[----:B-----5:R3:W-:Y:S02]  /*10d00*/  STS.128 [R245+0x7000], R24 ;  /* 0x00700018f5007388 */ /* 0x0207e40000000c00 */
.L_x_970:
[----:B------:R-:W-:Y:S05]  /*10d10*/  BSYNC B2 ;  /* 0x0000000000027941 */ /* 0x000fea0003800000 */
.L_x_969:
[----:B-123--:R-:W-:-:S04]  /*10d20*/  IADD3 R32, R180, 0x30, RZ ;  /* 0x00000030b4207810 */ /* 0x00efc80007ffe0ff */
        /* <DEDUP_REMOVED lines=13> */
[--C-:B-----5:R-:W-:Y:S02]  /*10e00*/  HADD2.F32 R14, -RZ, R25.reuse.H0_H0 ;  /* 0x20000019ff0e7230 */ /* 0x120fe40000004100 */
[----:B------:R-:W-:Y:S02]  /*10e10*/  HADD2.F32 R25, -RZ, R25.H1_H1 ;  /* 0x30000019ff197230 */ /* 0x000fe40000004100 */
[--C-:B------:R-:W-:Y:S02]  /*10e20*/  HADD2.F32 R15, -RZ, R27.reuse.H1_H1 ;  /* 0x3000001bff0f7230 */ /* 0x100fe40000004100 */
[----:B------:R-:W-:-:S02]  /*10e30*/  HADD2.F32 R27, -RZ, R27.H0_H0 ;  /* 0x2000001bff1b7230 */ /* 0x000fc40000004100 */
[----:B---3--:R-:W-:Y:S02]  /*10e40*/  HADD2.F32 R8, -RZ, R4.H1_H1 ;  /* 0x30000004ff087230 */ /* 0x008fe40000004100 */
[----:B------:R-:W-:Y:S02]  /*10e50*/  HADD2.F32 R2, -RZ, R5.H1_H1 ;  /* 0x30000005ff027230 */ /* 0x000fe40000004100 */
[--C-:B--2---:R-:W-:Y:S01]  /*10e60*/  HADD2.F32 R13, -RZ, R6.reuse.H1_H1 ;  /* 0x30000006ff0d7230 */ /* 0x104fe20000004100 */
[----:B------:R-:W-:Y:S01]  /*10e70*/  FMUL.FTZ R22, R25, R8 ;  /* 0x0000000819167220 */ /* 0x000fe20000410000 */
[----:B------:R-:W-:Y:S01]  /*10e80*/  HADD2.F32 R12, -RZ, R7.H1_H1 ;  /* 0x30000007ff0c7230 */ /* 0x000fe20000004100 */
[----:B------:R-:W-:Y:S01]  /*10e90*/  FMUL.FTZ R23, R15, R2 ;  /* 0x000000020f177220 */ /* 0x000fe20000410000 */
[----:B------:R-:W-:Y:S01]  /*10ea0*/  HADD2.F32 R6, -RZ, R6.H0_H0 ;  /* 0x20000006ff067230 */ /* 0x000fe20000004100 */
[-C--:B------:R-:W-:Y:S01]  /*10eb0*/  FMUL.FTZ R25, R25, R13.reuse ;  /* 0x0000000d19197220 */ /* 0x080fe20000410000 */
[----:B------:R-:W-:Y:S01]  /*10ec0*/  HADD2.F32 R4, -RZ, R4.H0_H0 ;  /* 0x20000004ff047230 */ /* 0x000fe20000004100 */
[C---:B------:R-:W-:Y:S01]  /*10ed0*/  FFMA.FTZ R22, R14.reuse, R13, -R22 ;  /* 0x0000000d0e167223 */ /* 0x040fe20000010816 */
[----:B------:R-:W-:Y:S01]  /*10ee0*/  HADD2.F32 R13, -RZ, R24.H1_H1 ;  /* 0x30000018ff0d7230 */ /* 0x000fe20000004100 */
[----:B------:R-:W-:Y:S01]  /*10ef0*/  FMUL.FTZ R15, R15, R12 ;  /* 0x0000000c0f0f7220 */ /* 0x000fe20000410000 */
[----:B------:R-:W-:Y:S01]  /*10f00*/  HADD2.F32 R5, -RZ, R5.H0_H0 ;  /* 0x20000005ff057230 */ /* 0x000fe20000004100 */
[----:B------:R-:W-:Y:S01]  /*10f10*/  FFMA.FTZ R25, R14, R8, R25 ;  /* 0x000000080e197223 */ /* 0x000fe20000010019 */
        /* <DEDUP_REMOVED lines=16> */
[----:B------:R-:W-:-:S04]  /*11020*/  F2FP.PACK_AB R24, R15, R12 ;  /* 0x0000000c0f18723e */ /* 0x000fc800000000ff */
[----:B------:R-:W-:Y:S02]  /*11030*/  F2FP.PACK_AB R26, R8, R13 ;  /* 0x0000000d081a723e */ /* 0x000fe400000000ff */
.L_x_989:
[----:B------:R-:W-:Y:S05]  /*11040*/  BSYNC B0 ;  /* 0x0000000000007941 */ /* 0x000fea0003800000 */
.L_x_988:
[----:B-----5:R3:W-:Y:S02]  /*11050*/  STS.128 [R245+0x1800], R24 ;  /* 0x00180018f5007388 */ /* 0x0207e40000000c00 */
.L_x_987:
[----:B------:R-:W-:Y:S05]  /*11060*/  BSYNC B1 ;  /* 0x0000000000017941 */ /* 0x000fea0003800000 */
.L_x_986:
[----:B------:R-:W-:Y:S01]  /*11070*/  ISETP.GE.AND P0, PT, R11, R3, PT ;  /* 0x000000030b00720c */ /* 0x000fe20003f06270 */
[----:B------:R-:W-:-:S12]  /*11080*/  BSSY B1, `(.L_x_990) ;  /* 0x0000031000017945 */ /* 0x000fd80003800000 */
[----:B------:R1:W-:Y:S01]  /*11090*/  @P0 STS.128 [R245+0x3800], RZ ;  /* 0x003800fff5000388 */ /* 0x0003e20000000c00 */
[----:B------:R-:W-:Y:S05]  /*110a0*/  @P0 BRA `(.L_x_991) ;  /* 0x000002e000000947 */ /* 0x000fea0003800000 */
[----:B------:R1:W5:Y:S01]  /*110b0*/  LD.E.128 R12, [R28.64+0x80] ;  /* 0x000080061c0c7980 */ /* 0x000362000c101d00 */
[----:B------:R-:W-:Y:S01]  /*110c0*/  ISETP.GE.AND P0, PT, R11, R0, PT ;  /* 0x000000000b00720c */ /* 0x000fe20003f06270 */
[----:B------:R-:W-:-:S12]  /*110d0*/  BSSY B0, `(.L_x_992) ;  /* 0x000002a000007945 */ /* 0x000fd80003800000 */
[----:B------:R-:W-:Y:S05]  /*110e0*/  @P0 BRA `(.L_x_993) ;  /* 0x0000028000000947 */ /* 0x000fea0003800000 */
[----:B--2---:R-:W2:Y:S04]  /*110f0*/  LD.E.64 R4, [R18.64+0x40] ;  /* 0x0000400612047980 */ /* 0x004ea8000c101b00 */
[----:B---3--:R-:W3:Y:S01]  /*11100*/  LD.E.64 R6, [R16.64+0x40] ;  /* 0x0000400610067980 */ /* 0x008ee2000c101b00 */
[--C-:B-----5:R-:W-:Y:S01]  /*11110*/  HADD2.F32 R23, -RZ, R13.reuse.H0_H0 ;  /* 0x2000000dff177230 */ /* 0x120fe20000004100 */
[----:B------:R-:W-:Y:S01]  /*11120*/  MOV R22, R14 ;  /* 0x0000000e00167202 */ /* 0x000fe20000000f00 */
[----:B------:R-:W-:Y:S02]  /*11130*/  HADD2.F32 R24, -RZ, R13.H1_H1 ;  /* 0x3000000dff187230 */ /* 0x000fe40000004100 */
[--C-:B------:R-:W-:Y:S02]  /*11140*/  HADD2.F32 R14, -RZ, R15.reuse.H1_H1 ;  /* 0x3000000fff0e7230 */ /* 0x100fe40000004100 */
[----:B------:R-:W-:-:S02]  /*11150*/  HADD2.F32 R25, -RZ, R15.H0_H0 ;  /* 0x2000000fff197230 */ /* 0x000fc40000004100 */
[----:B--2---:R-:W-:Y:S02]  /*11160*/  HADD2.F32 R8, -RZ, R4.H1_H1 ;  /* 0x30000004ff087230 */ /* 0x004fe40000004100 */
[----:B------:R-:W-:Y:S02]  /*11170*/  HADD2.F32 R2, -RZ, R5.H1_H1 ;  /* 0x30000005ff027230 */ /* 0x000fe40000004100 */
[--C-:B---3--:R-:W-:Y:S01]  /*11180*/  HADD2.F32 R13, -RZ, R6.reuse.H1_H1 ;  /* 0x30000006ff0d7230 */ /* 0x108fe20000004100 */
[C---:B------:R-:W-:Y:S01]  /*11190*/  FMUL.FTZ R26, R24.reuse, R8 ;  /* 0x00000008181a7220 */ /* 0x040fe20000410000 */
[----:B------:R-:W-:Y:S02]  /*111a0*/  HADD2.F32 R11, -RZ, R7.H1_H1 ;  /* 0x30000007ff0b7230 */ /* 0x000fe40000004100 */
[----:B------:R-:W-:Y:S01]  /*111b0*/  HADD2.F32 R6, -RZ, R6.H0_H0 ;  /* 0x20000006ff067230 */ /* 0x000fe20000004100 */
[----:B------:R-:W-:Y:S01]  /*111c0*/  FMUL.FTZ R15, R24, R13 ;  /* 0x0000000d180f7220 */ /* 0x000fe20000410000 */
[----:B------:R-:W-:Y:S01]  /*111d0*/  HADD2.F32 R4, -RZ, R4.H0_H0 ;  /* 0x20000004ff047230 */ /* 0x000fe20000004100 */
[CC--:B------:R-:W-:Y:S01]  /*111e0*/  FMUL.FTZ R24, R14.reuse, R2.reuse ;  /* 0x000000020e187220 */ /* 0x0c0fe20000410000 */
[----:B------:R-:W-:Y:S01]  /*111f0*/  HADD2.F32 R5, -RZ, R5.H0_H0 ;  /* 0x20000005ff057230 */ /* 0x000fe20000004100 */
[-C--:B------:R-:W-:Y:S01]  /*11200*/  FMUL.FTZ R14, R14, R11.reuse ;  /* 0x0000000b0e0e7220 */ /* 0x080fe20000410000 */
[----:B------:R-:W-:Y:S01]  /*11210*/  HADD2.F32 R7, -RZ, R7.H0_H0 ;  /* 0x20000007ff077230 */ /* 0x000fe20000004100 */
[C---:B------:R-:W-:Y:S01]  /*11220*/  FFMA.FTZ R24, R25.reuse, R11, -R24 ;  /* 0x0000000b19187223 */ /* 0x040fe20000010818 */
[----:B------:R-:W-:Y:S01]  /*11230*/  HADD2.F32 R11, -RZ, R12.H1_H1 ;  /* 0x3000000cff0b7230 */ /* 0x000fe20000004100 */
[----:B------:R-:W-:Y:S01]  /*11240*/  FFMA.FTZ R25, R25, R2, R14 ;  /* 0x0000000219197223 */ /* 0x000fe2000001000e */
[----:B------:R-:W-:Y:S01]  /*11250*/  HADD2.F32 R2, -RZ, R22.H1_H1 ;  /* 0x30000016ff027230 */ /* 0x000fe20000004100 */
[C---:B------:R-:W-:Y:S01]  /*11260*/  FFMA.FTZ R26, R23.reuse, R13, -R26 ;  /* 0x0000000d171a7223 */ /* 0x040fe2000001081a */
[----:B------:R-:W-:Y:S01]  /*11270*/  HADD2.F32 R13, -RZ, R12.H0_H0 ;  /* 0x2000000cff0d7230 */ /* 0x000fe20000004100 */
[----:B------:R-:W-:Y:S01]  /*11280*/  FFMA.FTZ R15, R23, R8, R15 ;  /* 0x00000008170f7223 */ /* 0x000fe2000001000f */
[----:B------:R-:W-:Y:S01]  /*11290*/  HADD2.F32 R22, -RZ, R22.H0_H0 ;  /* 0x20000016ff167230 */ /* 0x000fe20000004100 */
[----:B------:R-:W-:-:S02]  /*112a0*/  FMUL.FTZ R8, R11, R4 ;  /* 0x000000040b087220 */ /* 0x000fc40000410000 */
[----:B------:R-:W-:Y:S01]  /*112b0*/  FMUL.FTZ R12, R11, R6 ;  /* 0x000000060b0c7220 */ /* 0x000fe20000410000 */
[----:B------:R-:W-:Y:S01]  /*112c0*/  F2FP.PACK_AB R26, R15, R26 ;  /* 0x0000001a0f1a723e */ /* 0x000fe200000000ff */
[C---:B------:R-:W-:Y:S01]  /*112d0*/  FMUL.FTZ R11, R2.reuse, R5 ;  /* 0x00000005020b7220 */ /* 0x040fe20000410000 */
[----:B------:R-:W-:Y:S01]  /*112e0*/  F2FP.PACK_AB R15, R25, R24 ;  /* 0x00000018190f723e */ /* 0x000fe200000000ff */
[-C--:B------:R-:W-:Y:S02]  /*112f0*/  FMUL.FTZ R2, R2, R7.reuse ;  /* 0x0000000702027220 */ /* 0x080fe40000410000 */
[C---:B------:R-:W-:Y:S02]  /*11300*/  FFMA.FTZ R8, R13.reuse, R6, -R8 ;  /* 0x000000060d087223 */ /* 0x040fe40000010808 */
[----:B------:R-:W-:Y:S02]  /*11310*/  FFMA.FTZ R13, R13, R4, R12 ;  /* 0x000000040d0d7223 */ /* 0x000fe4000001000c */
[----:B------:R-:W-:-:S02]  /*11320*/  FFMA.FTZ R11, R22, R7, -R11 ;  /* 0x00000007160b7223 */ /* 0x000fc4000001080b */
[----:B------:R-:W-:Y:S01]  /*11330*/  FFMA.FTZ R2, R22, R5, R2 ;  /* 0x0000000516027223 */ /* 0x000fe20000010002 */
[----:B------:R-:W-:Y:S02]  /*11340*/  F2FP.PACK_AB R12, R13, R8 ;  /* 0x000000080d0c723e */ /* 0x000fe400000000ff */
[----:B------:R-:W-:Y:S02]  /*11350*/  MOV R13, R26 ;  /* 0x0000001a000d7202 */ /* 0x000fe40000000f00 */
[----:B------:R-:W-:Y:S02]  /*11360*/  F2FP.PACK_AB R14, R2, R11 ;  /* 0x0000000b020e723e */ /* 0x000fe400000000ff */
.L_x_993:
[----:B------:R-:W-:Y:S05]  /*11370*/  BSYNC B0 ;  /* 0x0000000000007941 */ /* 0x000fea0003800000 */
.L_x_992:
[----:B-----5:R1:W-:Y:S02]  /*11380*/  STS.128 [R245+0x3800], R12 ;  /* 0x0038000cf5007388 */ /* 0x0203e40000000c00 */
.L_x_991:
[----:B------:R-:W-:Y:S05]  /*11390*/  BSYNC B1 ;  /* 0x0000000000017941 */ /* 0x000fea0003800000 */
.L_x_990:
[----:B------:R-:W-:Y:S01]  /*113a0*/  ISETP.GE.AND P0, PT, R10, R3, PT ;  /* 0x000000030a00720c */ /* 0x000fe20003f06270 */
[----:B------:R-:W-:-:S12]  /*113b0*/  BSSY B1, `(.L_x_994) ;  /* 0x0000030000017945 */ /* 0x000fd80003800000 */
[----:B------:R1:W-:Y:S01]  /*113c0*/  @P0 STS.128 [R245+0x5800], RZ ;  /* 0x005800fff5000388 */ /* 0x0003e20000000c00 */
[----:B------:R-:W-:Y:S05]  /*113d0*/  @P0 BRA `(.L_x_995) ;  /* 0x000002d000000947 */ /* 0x000fea0003800000 */
[----:B-1----:R1:W5:Y:S01]  /*113e0*/  LD.E.128 R12, [R28.64+0x100] ;  /* 0x000100061c0c7980 */ /* 0x002362000c101d00 */
[----:B------:R-:W-:Y:S01]  /*113f0*/  ISETP.GE.AND P0, PT, R10, R0, PT ;  /* 0x000000000a00720c */ /* 0x000fe20003f06270 */
[----:B------:R-:W-:-:S12]  /*11400*/  BSSY B0, `(.L_x_996) ;  /* 0x0000029000007945 */ /* 0x000fd80003800000 */
[----:B------:R-:W-:Y:S05]  /*11410*/  @P0 BRA `(.L_x_997) ;  /* 0x0000027000000947 */ /* 0x000fea0003800000 */
[----:B--2---:R-:W2:Y:S04]  /*11420*/  LD.E.64 R4, [R18.64+0x80] ;  /* 0x0000800612047980 */ /* 0x004ea8000c101b00 */
[----:B---3--:R-:W3:Y:S01]  /*11430*/  LD.E.64 R6, [R16.64+0x80] ;  /* 0x0000800610067980 */ /* 0x008ee2000c101b00 */
[--C-:B-----5:R-:W-:Y:S02]  /*11440*/  HADD2.F32 R23, -RZ, R13.reuse.H1_H1 ;  /* 0x3000000dff177230 */ /* 0x120fe40000004100 */
[----:B------:R-:W-:Y:S02]  /*11450*/  HADD2.F32 R22, -RZ, R13.H0_H0 ;  /* 0x2000000dff167230 */ /* 0x000fe40000004100 */
[--C-:B------:R-:W-:Y:S02]  /*11460*/  HADD2.F32 R13, -RZ, R15.reuse.H1_H1 ;  /* 0x3000000fff0d7230 */ /* 0x100fe40000004100 */
[----:B------:R-:W-:-:S02]  /*11470*/  HADD2.F32 R25, -RZ, R15.H0_H0 ;  /* 0x2000000fff197230 */ /* 0x000fc40000004100 */
[----:B--2---:R-:W-:Y:S02]  /*11480*/  HADD2.F32 R8, -RZ, R4.H1_H1 ;  /* 0x30000004ff087230 */ /* 0x004fe40000004100 */
[----:B------:R-:W-:Y:S02]  /*11490*/  HADD2.F32 R2, -RZ, R5.H1_H1 ;  /* 0x30000005ff027230 */ /* 0x000fe40000004100 */
[--C-:B---3--:R-:W-:Y:S01]  /*114a0*/  HADD2.F32 R11, -RZ, R6.reuse.H1_H1 ;  /* 0x30000006ff0b7230 */ /* 0x108fe20000004100 */
[----:B------:R-:W-:Y:S01]  /*114b0*/  FMUL.FTZ R24, R23, R8 ;  /* 0x0000000817187220 */ /* 0x000fe20000410000 */
[----:B------:R-:W-:Y:S01]  /*114c0*/  HADD2.F32 R10, -RZ, R7.H1_H1 ;  /* 0x30000007ff0a7230 */ /* 0x000fe20000004100 */
[----:B------:R-:W-:Y:S01]  /*114d0*/  FMUL.FTZ R15, R13, R2 ;  /* 0x000000020d0f7220 */ /* 0x000fe20000410000 */
[----:B------:R-:W-:Y:S01]  /*114e0*/  HADD2.F32 R6, -RZ, R6.H0_H0 ;  /* 0x20000006ff067230 */ /* 0x000fe20000004100 */
[-C--:B------:R-:W-:Y:S01]  /*114f0*/  FMUL.FTZ R23, R23, R11.reuse ;  /* 0x0000000b17177220 */ /* 0x080fe20000410000 */
[----:B------:R-:W-:Y:S01]  /*11500*/  HADD2.F32 R4, -RZ, R4.H0_H0 ;  /* 0x20000004ff047230 */ /* 0x000fe20000004100 */
[----:B------:R-:W-:Y:S01]  /*11510*/  FMUL.FTZ R13, R13, R10 ;  /* 0x0000000a0d0d7220 */ /* 0x000fe20000410000 */
[----:B------:R-:W-:Y:S01]  /*11520*/  HADD2.F32 R5, -RZ, R5.H0_H0 ;  /* 0x20000005ff057230 */ /* 0x000fe20000004100 */
[C---:B------:R-:W-:Y:S01]  /*11530*/  FFMA.FTZ R24, R22.reuse, R11, -R24 ;  /* 0x0000000b16187223 */ /* 0x040fe20000010818 */
[----:B------:R-:W-:Y:S01]  /*11540*/  HADD2.F32 R11, -RZ, R12.H1_H1 ;  /* 0x3000000cff0b7230 */ /* 0x000fe20000004100 */
[----:B------:R-:W-:Y:S01]  /*11550*/  FFMA.FTZ R23, R22, R8, R23 ;  /* 0x0000000816177223 */ /* 0x000fe20000010017 */
[----:B------:R-:W-:Y:S01]  /*11560*/  HADD2.F32 R8, -RZ, R14.H1_H1 ;  /* 0x3000000eff087230 */ /* 0x000fe20000004100 */
[C---:B------:R-:W-:Y:S01]  /*11570*/  FFMA.FTZ R2, R25.reuse, R2, R13 ;  /* 0x0000000219027223 */ /* 0x040fe2000001000d */
[----:B------:R-:W-:Y:S01]  /*11580*/  HADD2.F32 R7, -RZ, R7.H0_H0 ;  /* 0x20000007ff077230 */ /* 0x000fe20000004100 */
[----:B------:R-:W-:Y:S01]  /*11590*/  FFMA.FTZ R15, R25, R10, -R15 ;  /* 0x0000000a190f7223 */ /* 0x000fe2000001080f */
        /* <DEDUP_REMOVED lines=15> */
.L_x_997:
[----:B------:R-:W-:Y:S05]  /*11690*/  BSYNC B0 ;  /* 0x0000000000007941 */ /* 0x000fea0003800000 */
.L_x_996:
[----:B-----5:R1:W-:Y:S02]  /*116a0*/  STS.128 [R245+0x5800], R12 ;  /* 0x0058000cf5007388 */ /* 0x0203e40000000c00 */
.L_x_995:
[----:B------:R-:W-:Y:S05]  /*116b0*/  BSYNC B1 ;  /* 0x0000000000017941 */ /* 0x000fea0003800000 */
.L_x_994:
[----:B------:R-:W-:-:S13]  /*116c0*/  ISETP.GE.AND P0, PT, R9, R3, PT ;  /* 0x000000030900720c */ /* 0x000fda0003f06270 */
[----:B------:R1:W-:Y:S01]  /*116d0*/  @P0 STS.128 [R245+0x7800], RZ ;  /* 0x007800fff5000388 */ /* 0x0003e20000000c00 */
[----:B------:R-:W-:Y:S05]  /*116e0*/  @P0 BRA `(.L_x_985) ;  /* 0x0000674000000947 */ /* 0x000fea0003800000 */
[----:B-1----:R1:W5:Y:S01]  /*116f0*/  LD.E.128 R12, [R28.64+0x180] ;  /* 0x000180061c0c7980 */ /* 0x002362000c101d00 */
[----:B------:R-:W-:Y:S01]  /*11700*/  ISETP.GE.AND P0, PT, R9, R0, PT ;  /* 0x000000000900720c */ /* 0x000fe20003f06270 */
[----:B------:R-:W-:-:S12]  /*11710*/  BSSY B0, `(.L_x_998) ;  /* 0x0000028000007945 */ /* 0x000fd80003800000 */
[----:B------:R-:W-:Y:S05]  /*11720*/  @P0 BRA `(.L_x_999) ;  /* 0x0000026000000947 */ /* 0x000fea0003800000 */
[----:B--2---:R-:W2:Y:S04]  /*11730*/  LD.E.64 R2, [R18.64+0xc0] ;  /* 0x0000c00612027980 */ /* 0x004ea8000c101b00 */
[----:B---3--:R1:W3:Y:S01]  /*11740*/  LD.E.64 R4, [R16.64+0xc0] ;  /* 0x0000c00610047980 */ /* 0x0082e2000c101b00 */
[----:B-----5:R-:W-:Y:S02]  /*11750*/  HADD2.F32 R9, -RZ, R15.H1_H1 ;  /* 0x3000000fff097230 */ /* 0x020fe40000004100 */
[--C-:B------:R-:W-:Y:S02]  /*11760*/  HADD2.F32 R11, -RZ, R13.reuse.H0_H0 ;  /* 0x2000000dff0b7230 */ /* 0x100fe40000004100 */
[----:B------:R-:W-:Y:S02]  /*11770*/  HADD2.F32 R13, -RZ, R13.H1_H1 ;  /* 0x3000000dff0d7230 */ /* 0x000fe40000004100 */
[----:B-1----:R-:W-:-:S02]  /*11780*/  HADD2.F32 R17, -RZ, R15.H0_H0 ;  /* 0x2000000fff117230 */ /* 0x002fc40000004100 */
[----:B--2---:R-:W-:Y:S02]  /*11790*/  HADD2.F32 R0, -RZ, R3.H1_H1 ;  /* 0x30000003ff007230 */ /* 0x004fe40000004100 */
[----:B------:R-:W-:Y:S02]  /*117a0*/  HADD2.F32 R6, -RZ, R2.H1_H1 ;  /* 0x30000002ff067230 */ /* 0x000fe40000004100 */
[----:B---3--:R-:W-:Y:S01]  /*117b0*/  HADD2.F32 R7, -RZ, R5.H1_H1 ;  /* 0x30000005ff077230 */ /* 0x008fe20000004100 */
[----:B------:R-:W-:Y:S01]  /*117c0*/  FMUL.FTZ R10, R9, R0 ;  /* 0x00000000090a7220 */ /* 0x000fe20000410000 */
[--C-:B------:R-:W-:Y:S01]  /*117d0*/  HADD2.F32 R8, -RZ, R4.reuse.H1_H1 ;  /* 0x30000004ff087230 */ /* 0x100fe20000004100 */
        /* <DEDUP_REMOVED lines=18> */
[C---:B------:R-:W-:Y:S01]  /*11900*/  FMUL.FTZ R7, R0.reuse, R3 ;  /* 0x0000000300077220 */ /* 0x040fe20000410000 */
        /* <DEDUP_REMOVED lines=8> */
.L_x_999:
[----:B------:R-:W-:Y:S05]  /*11990*/  BSYNC B0 ;  /* 0x0000000000007941 */ /* 0x000fea0003800000 */
.L_x_998:
[----:B-----5:R1:W-:Y:S01]  /*119a0*/  STS.128 [R245+0x7800], R12 ;  /* 0x0078000cf5007388 */ /* 0x0203e20000000c00 */
[----:B------:R-:W-:Y:S05]  /*119b0*/  BRA `(.L_x_985) ;  /* 0x0000647000007947 */ /* 0x000fea0003800000 */
.L_x_936:
[----:B-1----:R-:W-:Y:S01]  /*119c0*/  BSSY B2, `(.L_x_1000) ;  /* 0x000016b000027945 */ /* 0x002fe20003800000 */
        /* <DEDUP_REMOVED lines=9> */
[-C--:B------:R-:W-:Y:S02]  /*11a60*/  ISETP.GE.AND P0, PT, R14, R23.reuse, PT ;  /* 0x000000170e00720c */ /* 0x080fe40003f06270 */
[----:B------:R-:W-:Y:S02]  /*11a70*/  MOV R5, RZ ;  /* 0x000000ff00057202 */ /* 0x000fe40000000f00 */
[----:B------:R-:W-:-:S09]  /*11a80*/  MOV R17, R23 ;  /* 0x0000001700117202 */ /* 0x000fd20000000f00 */
[C---:B------:R-:W-:Y:S02]  /*11a90*/  @P0 IADD3 R5, -R2.reuse, RZ, RZ ;  /* 0x000000ff02050210 */ /* 0x040fe40007ffe1ff */
[----:B------:R-:W-:Y:S02]  /*11aa0*/  @P0 IADD3 R17, -R2, RZ, RZ ;  /* 0x000000ff02110210 */ /* 0x000fe40007ffe1ff */
[----:B------:R-:W-:-:S03]  /*11ab0*/  IADD3 R7, P1, R5, R8, RZ ;  /* 0x0000000805077210 */ /* 0x000fc60007f3e0ff */
[----:B----4-:R-:W-:Y:S01]  /*11ac0*/  IMAD.WIDE R36, R17, 0x2, R30 ;  /* 0x0000000211247825 */ /* 0x010fe200078e021e */
[----:B------:R-:W-:Y:S02]  /*11ad0*/  LEA.HI.X.SX32 R5, R5, R22, 0x1, P1 ;  /* 0x0000001605057211 */ /* 0x000fe400008f0eff */
[C---:B------:R-:W-:Y:S02]  /*11ae0*/  LEA R4, P1, R7.reuse, R26, 0x1 ;  /* 0x0000001a07047211 */ /* 0x040fe400078208ff */
[----:B------:R-:W-:Y:S01]  /*11af0*/  MOV R17, RZ ;  /* 0x000000ff00117202 */ /* 0x000fe20000000f00 */
[----:B------:R-:W3:Y:S01]  /*11b00*/  LD.E.128 R36, [R36.64] ;  /* 0x0000000624247980 */ /* 0x000ee2000c101d00 */
[----:B------:R-:W-:Y:S02]  /*11b10*/  LEA.HI.X R5, R7, R27, R5, 0x1, P1 ;  /* 0x0000001b07057211 */ /* 0x000fe400008f0c05 */
[----:B------:R-:W-:-:S04]  /*11b20*/  @P0 IADD3 R17, -R2, RZ, RZ ;  /* 0x000000ff02110210 */ /* 0x000fc80007ffe1ff */
[----:B------:R-:W4:Y:S01]  /*11b30*/  LD.E.128 R4, [R4.64] ;  /* 0x0000000604047980 */ /* 0x000f22000c101d00 */
[----:B------:R-:W-:-:S04]  /*11b40*/  IADD3 R19, P1, R17, R8, RZ ;  /* 0x0000000811137210 */ /* 0x000fc80007f3e0ff */
[----:B------:R-:W-:Y:S02]  /*11b50*/  LEA.HI.X.SX32 R17, R17, R22, 0x1, P1 ;  /* 0x0000001611117211 */ /* 0x000fe400008f0eff */
[----:B------:R-:W-:-:S04]  /*11b60*/  LEA R16, P1, R19, R24, 0x1 ;  /* 0x0000001813107211 */ /* 0x000fc800078208ff */
[----:B------:R-:W-:-:S06]  /*11b70*/  LEA.HI.X R17, R19, R25, R17, 0x1, P1 ;  /* 0x0000001913117211 */ /* 0x000fcc00008f0c11 */
[----:B--2---:R-:W2:Y:S01]  /*11b80*/  LD.E.128 R16, [R16.64] ;  /* 0x0000000610107980 */ /* 0x004ea2000c101d00 */
[----:B---3--:R-:W-:Y:S02]  /*11b90*/  HADD2.F32 R49, -RZ, R37.H0_H0 ;  /* 0x20000025ff317230 */ /* 0x008fe40000004100 */
[----:B------:R-:W-:Y:S02]  /*11ba0*/  HADD2.F32 R52, -RZ, R39.H0_H0 ;  /* 0x20000027ff347230 */ /* 0x000fe40000004100 */
[--C-:B----4-:R-:W-:Y:S02]  /*11bb0*/  HADD2.F32 R12, -RZ, R5.reuse.H0_H0 ;  /* 0x20000005ff0c7230 */ /* 0x110fe40000004100 */
[----:B------:R-:W-:Y:S02]  /*11bc0*/  HADD2.F32 R44, -RZ, R5.H1_H1 ;  /* 0x30000005ff2c7230 */ /* 0x000fe40000004100 */
[----:B------:R-:W-:Y:S01]  /*11bd0*/  HADD2.F32 R5, -RZ, R7.H0_H0 ;  /* 0x20000007ff057230 */ /* 0x000fe20000004100 */
[----:B------:R-:W-:Y:S01]  /*11be0*/  @!P0 FADD.FTZ R12, -R12, -RZ ;  /* 0x800000ff0c0c8221 */ /* 0x000fe20000010100 */
[----:B------:R-:W-:-:S02]  /*11bf0*/  HADD2.F32 R45, -RZ, R4.H0_H0 ;  /* 0x20000004ff2d7230 */ /* 0x000fc40000004100 */
[----:B------:R-:W-:Y:S01]  /*11c00*/  HADD2.F32 R46, -RZ, R4.H1_H1 ;  /* 0x30000004ff2e7230 */ /* 0x000fe20000004100 */
[----:B------:R-:W-:Y:S01]  /*11c10*/  @!P0 FADD.FTZ R5, -R5, -RZ ;  /* 0x800000ff05058221 */ /* 0x000fe20000010100 */
[--C-:B------:R-:W-:Y:S02]  /*11c20*/  HADD2.F32 R4, -RZ, R6.reuse.H0_H0 ;  /* 0x20000006ff047230 */ /* 0x100fe40000004100 */
[----:B------:R-:W-:Y:S02]  /*11c30*/  HADD2.F32 R6, -RZ, R6.H1_H1 ;  /* 0x30000006ff067230 */ /* 0x000fe40000004100 */
[----:B------:R-:W-:Y:S01]  /*11c40*/  HADD2.F32 R7, -RZ, R7.H1_H1 ;  /* 0x30000007ff077230 */ /* 0x000fe20000004100 */
[----:B------:R-:W-:Y:S01]  /*11c50*/  FMUL.FTZ R49, R49, R12 ;  /* 0x0000000c31317220 */ /* 0x000fe20000410000 */
[----:B------:R-:W-:Y:S01]  /*11c60*/  HADD2.F32 R12, -RZ, R36.H0_H0 ;  /* 0x20000024ff0c7230 */ /* 0x000fe20000004100 */
[----:B------:R-:W-:Y:S01]  /*11c70*/  FMUL.FTZ R52, R52, R5 ;  /* 0x0000000534347220 */ /* 0x000fe20000410000 */
[----:B------:R-:W-:Y:S01]  /*11c80*/  HADD2.F32 R5, -RZ, R38.H1_H1 ;  /* 0x30000026ff057230 */ /* 0x000fe20000004100 */
[----:B------:R-:W-:Y:S01]  /*11c90*/  @!P0 FADD.FTZ R45, -R45, -RZ ;  /* 0x800000ff2d2d8221 */ /* 0x000fe20000010100 */
[----:B------:R-:W-:Y:S01]  /*11ca0*/  HADD2.F32 R54, -RZ, R39.H1_H1 ;  /* 0x30000027ff367230 */ /* 0x000fe20000004100 */
[----:B------:R-:W-:-:S02]  /*11cb0*/  @!P0 FADD.FTZ R6, -R6, -RZ ;  /* 0x800000ff06068221 */ /* 0x000fc40000010100 */
[----:B------:R-:W-:Y:S01]  /*11cc0*/  @!P0 FADD.FTZ R7, -R7, -RZ ;  /* 0x800000ff07078221 */ /* 0x000fe20000010100 */
[----:B------:R-:W-:Y:S01]  /*11cd0*/  HADD2.F32 R37, -RZ, R37.H1_H1 ;  /* 0x30000025ff257230 */ /* 0x000fe20000004100 */
[----:B------:R-:W-:Y:S01]  /*11ce0*/  FMUL.FTZ R45, R12, R45 ;  /* 0x0000002d0c2d7220 */ /* 0x000fe20000410000 */
[----:B-----5:R-:W-:Y:S01]  /*11cf0*/  HADD2.F32 R12, -RZ, R41.H0_H0 ;  /* 0x20000029ff0c7230 */ /* 0x020fe20000004100 */
[----:B------:R-:W-:Y:S01]  /*11d00*/  FMUL.FTZ R6, R5, R6 ;  /* 0x0000000605067220 */ /* 0x000fe20000410000 */
[----:B--2---:R-:W-:Y:S01]  /*11d10*/  HADD2.F32 R5, -RZ, R17.H0_H0 ;  /* 0x20000011ff057230 */ /* 0x004fe20000004100 */
[----:B------:R-:W-:Y:S01]  /*11d20*/  FMUL.FTZ R54, R54, R7 ;  /* 0x0000000736367220 */ /* 0x000fe20000410000 */
[----:B------:R-:W-:Y:S01]  /*11d30*/  HADD2.F32 R7, -RZ, R38.H0_H0 ;  /* 0x20000026ff077230 */ /* 0x000fe20000004100 */
[----:B------:R-:W-:Y:S01]  /*11d40*/  @!P0 FADD.FTZ R44, -R44, -RZ ;  /* 0x800000ff2c2c8221 */ /* 0x000fe20000010100 */
[----:B------:R-:W-:Y:S01]  /*11d50*/  HADD2.F32 R39, -RZ, R36.H1_H1 ;  /* 0x30000024ff277230 */ /* 0x000fe20000004100 */
[----:B------:R-:W-:Y:S01]  /*11d60*/  @!P0 FADD.FTZ R4, -R4, -RZ ;  /* 0x800000ff04048221 */ /* 0x000fe20000010100 */
[----:B------:R-:W-:Y:S01]  /*11d70*/  HADD2.F32 R36, -RZ, R41.H1_H1 ;  /* 0x30000029ff247230 */ /* 0x000fe20000004100 */
[----:B------:R-:W-:Y:S01]  /*11d80*/  @!P0 FADD.FTZ R46, -R46, -RZ ;  /* 0x800000ff2e2e8221 */ /* 0x000fe20000010100 */
[----:B------:R-:W-:Y:S01]  /*11d90*/  HADD2.F32 R38, -RZ, R17.H1_H1 ;  /* 0x30000011ff267230 */ /* 0x000fe20000004100 */
[----:B------:R-:W-:Y:S01]  /*11da0*/  FMUL.FTZ R37, R37, R44 ;  /* 0x0000002c25257220 */ /* 0x000fe20000410000 */
[--C-:B------:R-:W-:Y:S01]  /*11db0*/  HADD2.F32 R44, -RZ, R16.reuse.H0_H0 ;  /* 0x20000010ff2c7230 */ /* 0x100fe20000004100 */
[----:B------:R-:W-:Y:S01]  /*11dc0*/  FFMA.FTZ R5, R12, R5, R49 ;  /* 0x000000050c057223 */ /* 0x000fe20000010031 */
[----:B------:R-:W-:Y:S01]  /*11dd0*/  HADD2.F32 R41, -RZ, R16.H1_H1 ;  /* 0x30000010ff297230 */ /* 0x000fe20000004100 */
[----:B------:R-:W-:Y:S01]  /*11de0*/  FMUL.FTZ R4, R7, R4 ;  /* 0x0000000407047220 */ /* 0x000fe20000410000 */
[----:B------:R-:W-:Y:S01]  /*11df0*/  HADD2.F32 R12, -RZ, R40.H0_H0 ;  /* 0x20000028ff0c7230 */ /* 0x000fe20000004100 */
[----:B------:R-:W-:Y:S01]  /*11e00*/  FMUL.FTZ R46, R39, R46 ;  /* 0x0000002e272e7220 */ /* 0x000fe20000410000 */
[----:B------:R-:W-:-:S02]  /*11e10*/  HADD2.F32 R7, -RZ, R43.H0_H0 ;  /* 0x2000002bff077230 */ /* 0x000fc40000004100 */
[--C-:B------:R-:W-:Y:S02]  /*11e20*/  HADD2.F32 R17, -RZ, R19.reuse.H0_H0 ;  /* 0x20000013ff117230 */ /* 0x100fe40000004100 */
[----:B------:R-:W-:Y:S02]  /*11e30*/  HADD2.F32 R40, -RZ, R40.H1_H1 ;  /* 0x30000028ff287230 */ /* 0x000fe40000004100 */
[----:B------:R-:W-:Y:S01]  /*11e40*/  HADD2.F32 R16, -RZ, R42.H0_H0 ;  /* 0x2000002aff107230 */ /* 0x000fe20000004100 */
[----:B------:R-:W-:Y:S01]  /*11e50*/  FFMA.FTZ R36, R36, R38, R37 ;  /* 0x0000002624247223 */ /* 0x000fe20000010025 */
[----:B------:R-:W-:Y:S02]  /*11e60*/  HADD2.F32 R19, -RZ, R19.H1_H1 ;  /* 0x30000013ff137230 */ /* 0x000fe40000004100 */
[--C-:B------:R-:W-:Y:S02]  /*11e70*/  HADD2.F32 R39, -RZ, R18.reuse.H0_H0 ;  /* 0x20000012ff277230 */ /* 0x100fe40000004100 */
[----:B------:R-:W-:-:S02]  /*11e80*/  HADD2.F32 R51, -RZ, R18.H1_H1 ;  /* 0x30000012ff337230 */ /* 0x000fc40000004100 */
[----:B------:R-:W-:Y:S02]  /*11e90*/  HADD2.F32 R43, -RZ, R43.H1_H1 ;  /* 0x3000002bff2b7230 */ /* 0x000fe40000004100 */
[----:B------:R-:W-:Y:S01]  /*11ea0*/  HADD2.F32 R42, -RZ, R42.H1_H1 ;  /* 0x3000002aff2a7230 */ /* 0x000fe20000004100 */
[----:B------:R-:W-:Y:S02]  /*11eb0*/  FFMA.FTZ R12, R12, R44, R45 ;  /* 0x0000002c0c0c7223 */ /* 0x000fe4000001002d */
[----:B------:R-:W-:Y:S01]  /*11ec0*/  FFMA.FTZ R41, R40, R41, R46 ;  /* 0x0000002928297223 */ /* 0x000fe2000001002e */
[----:B------:R-:W-:Y:S01]  /*11ed0*/  F2FP.PACK_AB R5, R36, R5 ;  /* 0x000000052405723e */ /* 0x000fe200000000ff */
[----:B------:R-:W-:Y:S02]  /*11ee0*/  FFMA.FTZ R7, R7, R17, R52 ;  /* 0x0000001107077223 */ /* 0x000fe40000010034 */
[----:B------:R-:W-:Y:S02]  /*11ef0*/  FFMA.FTZ R54, R43, R19, R54 ;  /* 0x000000132b367223 */ /* 0x000fe40000010036 */
[----:B------:R-:W-:-:S02]  /*11f00*/  FFMA.FTZ R4, R16, R39, R4 ;  /* 0x0000002710047223 */ /* 0x000fc40000010004 */
[----:B------:R-:W-:Y:S01]  /*11f10*/  FFMA.FTZ R51, R42, R51, R6 ;  /* 0x000000332a337223 */ /* 0x000fe20000010006 */
[----:B------:R-:W-:Y:S02]  /*11f20*/  F2FP.PACK_AB R40, R41, R12 ;  /* 0x0000000c2928723e */ /* 0x000fe400000000ff */
[----:B------:R-:W-:Y:S02]  /*11f30*/  F2FP.PACK_AB R43, R54, R7 ;  /* 0x00000007362b723e */ /* 0x000fe400000000ff */
[----:B------:R-:W-:Y:S02]  /*11f40*/  F2FP.PACK_AB R42, R51, R4 ;  /* 0x00000004332a723e */ /* 0x000fe400000000ff */
[----:B------:R-:W-:Y:S02]  /*11f50*/  MOV R41, R5 ;  /* 0x0000000500297202 */ /* 0x000fe40000000f00 */
.L_x_1005:
[----:B------:R-:W-:Y:S05]  /*11f60*/  BSYNC B0 ;  /* 0x0000000000007941 */ /* 0x000fea0003800000 */
.L_x_1004:
[----:B-----5:R3:W-:Y:S02]  /*11f70*/  STS.128 [R245], R40 ;  /* 0x00000028f5007388 */ /* 0x0207e40000000c00 */
.L_x_1003:
[----:B------:R-:W-:Y:S05]  /*11f80*/  BSYNC B1 ;  /* 0x0000000000017941 */ /* 0x000fea0003800000 */
.L_x_1002:
        /* <DEDUP_REMOVED lines=18> */
[----:B------:R-:W4:Y:S01]  /*120b0*/  LD.E.128 R36, [R36.64+0x80] ;  /* 0x0000800624247980 */ /* 0x000f22000c101d00 */
[----:B------:R-:W-:Y:S02]  /*120c0*/  LEA.HI.X R5, R7, R27, R5, 0x1, P1 ;  /* 0x0000001b07057211 */ /* 0x000fe400008f0c05 */
[----:B------:R-:W-:-:S04]  /*120d0*/  @P0 IADD3 R17, -R2, RZ, RZ ;  /* 0x000000ff02110210 */ /* 0x000fc80007ffe1ff */
[----:B--2---:R-:W2:Y:S01]  /*120e0*/  LD.E.128 R4, [R4.64+0x80] ;  /* 0x0000800604047980 */ /* 0x004ea2000c101d00 */
[----:B------:R-:W-:-:S04]  /*120f0*/  IADD3 R19, P1, R17, R8, RZ ;  /* 0x0000000811137210 */ /* 0x000fc80007f3e0ff */
[----:B------:R-:W-:Y:S02]  /*12100*/  LEA.HI.X.SX32 R17, R17, R22, 0x1, P1 ;  /* 0x0000001611117211 */ /* 0x000fe400008f0eff */
[----:B------:R-:W-:-:S04]  /*12110*/  LEA R16, P1, R19, R24, 0x1 ;  /* 0x0000001813107211 */ /* 0x000fc800078208ff */
[----:B------:R-:W-:-:S06]  /*12120*/  LEA.HI.X R17, R19, R25, R17, 0x1, P1 ;  /* 0x0000001913117211 */ /* 0x000fcc00008f0c11 */
[----:B---3--:R-:W3:Y:S01]  /*12130*/  LD.E.128 R16, [R16.64+0x80] ;  /* 0x0000800610107980 */ /* 0x008ee2000c101d00 */
[----:B----4-:R-:W-:Y:S02]  /*12140*/  HADD2.F32 R49, -RZ, R37.H0_H0 ;  /* 0x20000025ff317230 */ /* 0x010fe40000004100 */
[----:B------:R-:W-:Y:S02]  /*12150*/  HADD2.F32 R52, -RZ, R39.H0_H0 ;  /* 0x20000027ff347230 */ /* 0x000fe40000004100 */
[--C-:B--2---:R-:W-:Y:S02]  /*12160*/  HADD2.F32 R12, -RZ, R5.reuse.H0_H0 ;  /* 0x20000005ff0c7230 */ /* 0x104fe40000004100 */
        /* <DEDUP_REMOVED lines=21> */
[----:B---3--:R-:W-:Y:S01]  /*122c0*/  HADD2.F32 R5, -RZ, R17.H0_H0 ;  /* 0x20000011ff057230 */ /* 0x008fe20000004100 */
        /* <DEDUP_REMOVED lines=36> */
.L_x_1009:
[----:B------:R-:W-:Y:S05]  /*12510*/  BSYNC B0 ;  /* 0x0000000000007941 */ /* 0x000fea0003800000 */
.L_x_1008:
[----:B-----5:R1:W-:Y:S02]  /*12520*/  STS.128 [R245+0x2000], R40 ;  /* 0x00200028f5007388 */ /* 0x0203e40000000c00 */
.L_x_1007:
[----:B------:R-:W-:Y:S05]  /*12530*/  BSYNC B1 ;  /* 0x0000000000017941 */ /* 0x000fea0003800000 */
.L_x_1006:
        /* <DEDUP_REMOVED lines=18> */
[----:B------:R-:W3:Y:S01]  /*12660*/  LD.E.128 R36, [R36.64+0x100] ;  /* 0x0001000624247980 */ /* 0x000ee2000c101d00 */
[----:B------:R-:W-:Y:S02]  /*12670*/  LEA.HI.X R5, R7, R27, R5, 0x1, P1 ;  /* 0x0000001b07057211 */ /* 0x000fe400008f0c05 */
[----:B------:R-:W-:-:S04]  /*12680*/  @P0 IADD3 R17, -R2, RZ, RZ ;  /* 0x000000ff02110210 */ /* 0x000fc80007ffe1ff */
[----:B------:R-:W4:Y:S01]  /*12690*/  LD.E.128 R4, [R4.64+0x100] ;  /* 0x0001000604047980 */ /* 0x000f22000c101d00 */
[----:B------:R-:W-:-:S04]  /*126a0*/  IADD3 R19, P1, R17, R8, RZ ;  /* 0x0000000811137210 */ /* 0x000fc80007f3e0ff */
[----:B------:R-:W-:Y:S02]  /*126b0*/  LEA.HI.X.SX32 R17, R17, R22, 0x1, P1 ;  /* 0x0000001611117211 */ /* 0x000fe400008f0eff */
[----:B------:R-:W-:-:S04]  /*126c0*/  LEA R16, P1, R19, R24, 0x1 ;  /* 0x0000001813107211 */ /* 0x000fc800078208ff */
[----:B------:R-:W-:-:S06]  /*126d0*/  LEA.HI.X R17, R19, R25, R17, 0x1, P1 ;  /* 0x0000001913117211 */ /* 0x000fcc00008f0c11 */
[----:B--2---:R-:W2:Y:S01]  /*126e0*/  LD.E.128 R16, [R16.64+0x100] ;  /* 0x0001000610107980 */ /* 0x004ea2000c101d00 */
        /* <DEDUP_REMOVED lines=61> */
.L_x_1013:
[----:B------:R-:W-:Y:S05]  /*12ac0*/  BSYNC B0 ;  /* 0x0000000000007941 */ /* 0x000fea0003800000 */
.L_x_1012:
[----:B-----5:R3:W-:Y:S02]  /*12ad0*/  STS.128 [R245+0x4000], R40 ;  /* 0x00400028f5007388 */ /* 0x0207e40000000c00 */
.L_x_1011:
[----:B------:R-:W-:Y:S05]  /*12ae0*/  BSYNC B1 ;  /* 0x0000000000017941 */ /* 0x000fea0003800000 */
.L_x_1010:
[----:B------:R-:W-:-:S13]  /*12af0*/  ISETP.GE.AND P0, PT, R9, R3, PT ;  /* 0x000000030900720c */ /* 0x000fda0003f06270 */
        /* <DEDUP_REMOVED lines=28> */
[----:B-1----:R-:W-:Y:S02]  /*12cc0*/  HADD2.F32 R30, -RZ, R4.H1_H1 ;  /* 0x30000004ff1e7230 */ /* 0x002fe40000004100 */
[--C-:B------:R-:W-:Y:S02]  /*12cd0*/  HADD2.F32 R4, -RZ, R5.reuse.H0_H0 ;  /* 0x20000005ff047230 */ /* 0x100fe40000004100 */
[----:B------:R-:W-:Y:S01]  /*12ce0*/  HADD2.F32 R31, -RZ, R5.H1_H1 ;  /* 0x30000005ff1f7230 */ /* 0x000fe20000004100 */
[----:B------:R-:W-:Y:S01]  /*12cf0*/  @!P0 FADD.FTZ R12, -R12, -RZ ;  /* 0x800000ff0c0c8221 */ /* 0x000fe20000010100 */
[--C-:B------:R-:W-:Y:S01]  /*12d00*/  HADD2.F32 R5, -RZ, R6.reuse.H0_H0 ;  /* 0x20000006ff057230 */ /* 0x100fe20000004100 */
[----:B------:R-:W-:Y:S01]  /*12d10*/  @!P0 FADD.FTZ R4, -R4, -RZ ;  /* 0x800000ff04048221 */ /* 0x000fe20000010100 */
[----:B------:R-:W-:-:S02]  /*12d20*/  HADD2.F32 R44, -RZ, R6.H1_H1 ;  /* 0x30000006ff2c7230 */ /* 0x000fc40000004100 */
[--C-:B------:R-:W-:Y:S02]  /*12d30*/  HADD2.F32 R6, -RZ, R7.reuse.H0_H0 ;  /* 0x20000007ff067230 */ /* 0x100fe40000004100 */
[----:B------:R-:W-:Y:S01]  /*12d40*/  HADD2.F32 R7, -RZ, R7.H1_H1 ;  /* 0x30000007ff077230 */ /* 0x000fe20000004100 */
[----:B------:R-:W-:Y:S01]  /*12d50*/  FMUL.FTZ R45, R45, R12 ;  /* 0x0000000c2d2d7220 */ /* 0x000fe20000410000 */
[----:B------:R-:W-:Y:S01]  /*12d60*/  HADD2.F32 R51, -RZ, R36.H1_H1 ;  /* 0x30000024ff337230 */ /* 0x000fe20000004100 */
[----:B------:R-:W-:Y:S01]  /*12d70*/  FMUL.FTZ R49, R49, R4 ;  /* 0x0000000431317220 */ /* 0x000fe20000410000 */
[----:B------:R-:W-:Y:S01]  /*12d80*/  HADD2.F32 R36, -RZ, R37.H1_H1 ;  /* 0x30000025ff247230 */ /* 0x000fe20000004100 */
[----:B------:R-:W-:Y:S01]  /*12d90*/  @!P0 FADD.FTZ R31, -R31, -RZ ;  /* 0x800000ff1f1f8221 */ /* 0x000fe20000010100 */
[--C-:B------:R-:W-:Y:S01]  /*12da0*/  HADD2.F32 R12, -RZ, R38.reuse.H0_H0 ;  /* 0x20000026ff0c7230 */ /* 0x100fe20000004100 */
[----:B------:R-:W-:Y:S01]  /*12db0*/  @!P0 FADD.FTZ R5, -R5, -RZ ;  /* 0x800000ff05058221 */ /* 0x000fe20000010100 */
[--C-:B------:R-:W-:Y:S01]  /*12dc0*/  HADD2.F32 R4, -RZ, R39.reuse.H1_H1 ;  /* 0x30000027ff047230 */ /* 0x100fe20000004100 */
[----:B------:R-:W-:Y:S01]  /*12dd0*/  @!P0 FADD.FTZ R7, -R7, -RZ ;  /* 0x800000ff07078221 */ /* 0x000fe20000010100 */
[----:B------:R-:W-:Y:S01]  /*12de0*/  HADD2.F32 R37, -RZ, R38.H1_H1 ;  /* 0x30000026ff257230 */ /* 0x000fe20000004100 */
[----:B------:R-:W-:Y:S01]  /*12df0*/  FMUL.FTZ R36, R36, R31 ;  /* 0x0000001f24247220 */ /* 0x000fe20000410000 */
[----:B------:R-:W-:Y:S01]  /*12e00*/  HADD2.F32 R31, -RZ, R39.H0_H0 ;  /* 0x20000027ff1f7230 */ /* 0x000fe20000004100 */
[----:B------:R-:W-:Y:S01]  /*12e10*/  FMUL.FTZ R5, R12, R5 ;  /* 0x000000050c057220 */ /* 0x000fe20000410000 */
[----:B--2---:R-:W-:Y:S01]  /*12e20*/  HADD2.F32 R12, -RZ, R16.H0_H0 ;  /* 0x20000010ff0c7230 */ /* 0x004fe20000004100 */
[----:B------:R-:W-:Y:S01]  /*12e30*/  FMUL.FTZ R7, R4, R7 ;  /* 0x0000000704077220 */ /* 0x000fe20000410000 */
[----:B-----5:R-:W-:Y:S01]  /*12e40*/  HADD2.F32 R4, -RZ, R40.H0_H0 ;  /* 0x20000028ff047230 */ /* 0x020fe20000004100 */
[----:B------:R-:W-:-:S02]  /*12e50*/  @!P0 FADD.FTZ R44, -R44, -RZ ;  /* 0x800000ff2c2c8221 */ /* 0x000fc40000010100 */
[----:B------:R-:W-:Y:S02]  /*12e60*/  @!P0 FADD.FTZ R6, -R6, -RZ ;  /* 0x800000ff06068221 */ /* 0x000fe40000010100 */
[----:B------:R-:W-:Y:S01]  /*12e70*/  @!P0 FADD.FTZ R30, -R30, -RZ ;  /* 0x800000ff1e1e8221 */ /* 0x000fe20000010100 */
[--C-:B------:R-:W-:Y:S01]  /*12e80*/  HADD2.F32 R38, -RZ, R18.reuse.H0_H0 ;  /* 0x20000012ff267230 */ /* 0x100fe20000004100 */
[----:B------:R-:W-:Y:S01]  /*12e90*/  FMUL.FTZ R44, R37, R44 ;  /* 0x0000002c252c7220 */ /* 0x000fe20000410000 */
[----:B------:R-:W-:Y:S01]  /*12ea0*/  HADD2.F32 R39, -RZ, R18.H1_H1 ;  /* 0x30000012ff277230 */ /* 0x000fe20000004100 */
[----:B------:R-:W-:Y:S01]  /*12eb0*/  FMUL.FTZ R6, R31, R6 ;  /* 0x000000061f067220 */ /* 0x000fe20000410000 */
[----:B------:R-:W-:Y:S01]  /*12ec0*/  HADD2.F32 R31, -RZ, R16.H1_H1 ;  /* 0x30000010ff1f7230 */ /* 0x000fe20000004100 */
[----:B------:R-:W-:Y:S01]  /*12ed0*/  FMUL.FTZ R51, R51, R30 ;  /* 0x0000001e33337220 */ /* 0x000fe20000410000 */
[--C-:B------:R-:W-:Y:S01]  /*12ee0*/  HADD2.F32 R37, -RZ, R19.reuse.H0_H0 ;  /* 0x20000013ff257230 */ /* 0x100fe20000004100 */
[----:B------:R-:W-:Y:S01]  /*12ef0*/  FFMA.FTZ R4, R4, R12, R45 ;  /* 0x0000000c04047223 */ /* 0x000fe2000001002d */
[----:B------:R-:W-:-:S02]  /*12f00*/  HADD2.F32 R18, -RZ, R19.H1_H1 ;  /* 0x30000013ff127230 */ /* 0x000fc40000004100 */
[----:B------:R-:W-:Y:S02]  /*12f10*/  HADD2.F32 R30, -RZ, R41.H0_H0 ;  /* 0x20000029ff1e7230 */ /* 0x000fe40000004100 */
[----:B------:R-:W-:Y:S02]  /*12f20*/  HADD2.F32 R16, -RZ, R17.H0_H0 ;  /* 0x20000011ff107230 */ /* 0x000fe40000004100 */
[----:B------:R-:W-:Y:S02]  /*12f30*/  HADD2.F32 R12, -RZ, R42.H0_H0 ;  /* 0x2000002aff0c7230 */ /* 0x000fe40000004100 */
[----:B------:R-:W-:Y:S02]  /*12f40*/  HADD2.F32 R19, -RZ, R43.H0_H0 ;  /* 0x2000002bff137230 */ /* 0x000fe40000004100 */
[----:B------:R-:W-:Y:S02]  /*12f50*/  HADD2.F32 R40, -RZ, R40.H1_H1 ;  /* 0x30000028ff287230 */ /* 0x000fe40000004100 */
[----:B------:R-:W-:-:S02]  /*12f60*/  HADD2.F32 R17, -RZ, R17.H1_H1 ;  /* 0x30000011ff117230 */ /* 0x000fc40000004100 */
[----:B------:R-:W-:Y:S02]  /*12f70*/  HADD2.F32 R41, -RZ, R41.H1_H1 ;  /* 0x30000029ff297230 */ /* 0x000fe40000004100 */
[----:B------:R-:W-:Y:S02]  /*12f80*/  HADD2.F32 R42, -RZ, R42.H1_H1 ;  /* 0x3000002aff2a7230 */ /* 0x000fe40000004100 */
[----:B------:R-:W-:Y:S01]  /*12f90*/  HADD2.F32 R43, -RZ, R43.H1_H1 ;  /* 0x3000002bff2b7230 */ /* 0x000fe20000004100 */
[----:B------:R-:W-:Y:S02]  /*12fa0*/  FFMA.FTZ R31, R40, R31, R51 ;  /* 0x0000001f281f7223 */ /* 0x000fe40000010033 */
[----:B------:R-:W-:Y:S02]  /*12fb0*/  FFMA.FTZ R16, R30, R16, R49 ;  /* 0x000000101e107223 */ /* 0x000fe40000010031 */
[----:B------:R-:W-:Y:S02]  /*12fc0*/  FFMA.FTZ R17, R41, R17, R36 ;  /* 0x0000001129117223 */ /* 0x000fe40000010024 */
[----:B------:R-:W-:-:S02]  /*12fd0*/  FFMA.FTZ R5, R12, R38, R5 ;  /* 0x000000260c057223 */ /* 0x000fc40000010005 */
[----:B------:R-:W-:Y:S02]  /*12fe0*/  FFMA.FTZ R42, R42, R39, R44 ;  /* 0x000000272a2a7223 */ /* 0x000fe4000001002c */
[----:B------:R-:W-:Y:S02]  /*12ff0*/  FFMA.FTZ R6, R19, R37, R6 ;  /* 0x0000002513067223 */ /* 0x000fe40000010006 */
[----:B------:R-:W-:Y:S01]  /*13000*/  FFMA.FTZ R7, R43, R18, R7 ;  /* 0x000000122b077223 */ /* 0x000fe20000010007 */
[----:B------:R-:W-:Y:S02]  /*13010*/  F2FP.PACK_AB R40, R31, R4 ;  /* 0x000000041f28723e */ /* 0x000fe400000000ff */
[----:B------:R-:W-:Y:S02]  /*13020*/  F2FP.PACK_AB R41, R17, R16 ;  /* 0x000000101129723e */ /* 0x000fe400000000ff */
[----:B------:R-:W-:Y:S02]  /*13030*/  F2FP.PACK_AB R42, R42, R5 ;  /* 0x000000052a2a723e */ /* 0x000fe400000000ff */
[----:B------:R-:W-:-:S02]  /*13040*/  F2FP.PACK_AB R43, R7, R6 ;  /* 0x00000006072b723e */ /* 0x000fc400000000ff */
.L_x_1015:
[----:B------:R-:W-:Y:S05]  /*13050*/  BSYNC B0 ;  /* 0x0000000000007941 */ /* 0x000fea0003800000 */
.L_x_1014:
[----:B-----5:R3:W-:Y:S02]  /*13060*/  STS.128 [R245+0x6000], R40 ;  /* 0x00600028f5007388 */ /* 0x0207e40000000c00 */
.L_x_1001:
[----:B------:R-:W-:Y:S05]  /*13070*/  BSYNC B2 ;  /* 0x0000000000027941 */ /* 0x000fea0003800000 */
.L_x_1000:
        /* <DEDUP_REMOVED lines=32> */
[----:B---3--:R-:W-:Y:S02]  /*13280*/  HADD2.F32 R52, -RZ, R37.H1_H1 ;  /* 0x30000025ff347230 */ /* 0x008fe40000004100 */
[----:B------:R-:W-:Y:S02]  /*13290*/  HADD2.F32 R46, -RZ, R39.H0_H0 ;  /* 0x20000027ff2e7230 */ /* 0x000fe40000004100 */
[--C-:B----4-:R-:W-:Y:S02]  /*132a0*/  HADD2.F32 R12, -RZ, R5.reuse.H0_H0 ;  /* 0x20000005ff0c7230 */ /* 0x110fe40000004100 */
[----:B------:R-:W-:Y:S02]  /*132b0*/  HADD2.F32 R31, -RZ, R5.H1_H1 ;  /* 0x30000005ff1f7230 */ /* 0x000fe40000004100 */
[--C-:B------:R-:W-:Y:S02]  /*132c0*/  HADD2.F32 R5, -RZ, R7.reuse.H0_H0 ;  /* 0x20000007ff057230 */ /* 0x100fe40000004100 */
[----:B------:R-:W-:Y:S01]  /*132d0*/  HADD2.F32 R7, -RZ, R7.H1_H1 ;  /* 0x30000007ff077230 */ /* 0x000fe20000004100 */
[----:B------:R-:W-:Y:S01]  /*132e0*/  @!P0 FADD.FTZ R31, -R31, -RZ ;  /* 0x800000ff1f1f8221 */ /* 0x000fe20000010100 */
[--C-:B------:R-:W-:Y:S01]  /*132f0*/  HADD2.F32 R44, -RZ, R4.reuse.H0_H0 ;  /* 0x20000004ff2c7230 */ /* 0x100fe20000004100 */
[----:B------:R-:W-:Y:S01]  /*13300*/  @!P0 FADD.FTZ R5, -R5, -RZ ;  /* 0x800000ff05058221 */ /* 0x000fe20000010100 */
[----:B------:R-:W-:Y:S01]  /*13310*/  HADD2.F32 R45, -RZ, R4.H1_H1 ;  /* 0x30000004ff2d7230 */ /* 0x000fe20000004100 */
[----:B------:R-:W-:Y:S01]  /*13320*/  @!P0 FADD.FTZ R7, -R7, -RZ ;  /* 0x800000ff07078221 */ /* 0x000fe20000010100 */
[----:B------:R-:W-:-:S02]  /*13330*/  HADD2.F32 R4, -RZ, R6.H0_H0 ;  /* 0x20000006ff047230 */ /* 0x000fc40000004100 */
[----:B------:R-:W-:Y:S02]  /*13340*/  HADD2.F32 R54, -RZ, R39.H1_H1 ;  /* 0x30000027ff367230 */ /* 0x000fe40000004100 */
[----:B------:R-:W-:Y:S01]  /*13350*/  HADD2.F32 R6, -RZ, R6.H1_H1 ;  /* 0x30000006ff067230 */ /* 0x000fe20000004100 */
[----:B------:R-:W-:Y:S01]  /*13360*/  FMUL.FTZ R52, R52, R31 ;  /* 0x0000001f34347220 */ /* 0x000fe20000410000 */
[----:B------:R-:W-:Y:S01]  /*13370*/  HADD2.F32 R31, -RZ, R36.H0_H0 ;  /* 0x20000024ff1f7230 */ /* 0x000fe20000004100 */
[----:B------:R-:W-:Y:S01]  /*13380*/  FMUL.FTZ R46, R46, R5 ;  /* 0x000000052e2e7220 */ /* 0x000fe20000410000 */
[--C-:B------:R-:W-:Y:S01]  /*13390*/  HADD2.F32 R5, -RZ, R38.reuse.H1_H1 ;  /* 0x30000026ff057230 */ /* 0x100fe20000004100 */
[----:B------:R-:W-:Y:S01]  /*133a0*/  FMUL.FTZ R54, R54, R7 ;  /* 0x0000000736367220 */ /* 0x000fe20000410000 */
[----:B------:R-:W-:Y:S01]  /*133b0*/  HADD2.F32 R49, -RZ, R37.H0_H0 ;  /* 0x20000025ff317230 */ /* 0x000fe20000004100 */
[----:B------:R-:W-:Y:S01]  /*133c0*/  @!P0 FADD.FTZ R44, -R44, -RZ ;  /* 0x800000ff2c2c8221 */ /* 0x000fe20000010100 */
[----:B------:R-:W-:Y:S01]  /*133d0*/  HADD2.F32 R7, -RZ, R38.H0_H0 ;  /* 0x20000026ff077230 */ /* 0x000fe20000004100 */
[----:B------:R-:W-:-:S02]  /*133e0*/  @!P0 FADD.FTZ R6, -R6, -RZ ;  /* 0x800000ff06068221 */ /* 0x000fc40000010100 */
[----:B------:R-:W-:Y:S02]  /*133f0*/  @!P0 FADD.FTZ R12, -R12, -RZ ;  /* 0x800000ff0c0c8221 */ /* 0x000fe40000010100 */
[----:B------:R-:W-:Y:S02]  /*13400*/  @!P0 FADD.FTZ R4, -R4, -RZ ;  /* 0x800000ff04048221 */ /* 0x000fe40000010100 */
[----:B------:R-:W-:Y:S01]  /*13410*/  FMUL.FTZ R44, R31, R44 ;  /* 0x0000002c1f2c7220 */ /* 0x000fe20000410000 */
[--C-:B--2---:R-:W-:Y:S01]  /*13420*/  HADD2.F32 R31, -RZ, R17.reuse.H1_H1 ;  /* 0x30000011ff1f7230 */ /* 0x104fe20000004100 */
[----:B------:R-:W-:Y:S01]  /*13430*/  FMUL.FTZ R6, R5, R6 ;  /* 0x0000000605067220 */ /* 0x000fe20000410000 */
[----:B------:R-:W-:Y:S01]  /*13440*/  HADD2.F32 R5, -RZ, R17.H0_H0 ;  /* 0x20000011ff057230 */ /* 0x000fe20000004100 */
[----:B------:R-:W-:Y:S01]  /*13450*/  FMUL.FTZ R49, R49, R12 ;  /* 0x0000000c31317220 */ /* 0x000fe20000410000 */
[----:B-----5:R-:W-:Y:S01]  /*13460*/  HADD2.F32 R12, -RZ, R41.H0_H0 ;  /* 0x20000029ff0c7230 */ /* 0x020fe20000004100 */
[----:B------:R-:W-:Y:S01]  /*13470*/  FMUL.FTZ R4, R7, R4 ;  /* 0x0000000407047220 */ /* 0x000fe20000410000 */
[----:B------:R-:W-:-:S02]  /*13480*/  HADD2.F32 R7, -RZ, R43.H0_H0 ;  /* 0x2000002bff077230 */ /* 0x000fc40000004100 */
[----:B------:R-:W-:Y:S01]  /*13490*/  HADD2.F32 R17, -RZ, R19.H0_H0 ;  /* 0x20000013ff117230 */ /* 0x000fe20000004100 */
[----:B------:R-:W-:Y:S01]  /*134a0*/  @!P0 FADD.FTZ R45, -R45, -RZ ;  /* 0x800000ff2d2d8221 */ /* 0x000fe20000010100 */
[----:B------:R-:W-:Y:S01]  /*134b0*/  HADD2.F32 R36, -RZ, R36.H1_H1 ;  /* 0x30000024ff247230 */ /* 0x000fe20000004100 */
[----:B------:R-:W-:Y:S01]  /*134c0*/  FFMA.FTZ R5, R12, R5, R49 ;  /* 0x000000050c057223 */ /* 0x000fe20000010031 */
[----:B------:R-:W-:Y:S01]  /*134d0*/  HADD2.F32 R37, -RZ, R16.H0_H0 ;  /* 0x20000010ff257230 */ /* 0x000fe20000004100 */
[----:B------:R-:W-:Y:S01]  /*134e0*/  FFMA.FTZ R7, R7, R17, R46 ;  /* 0x0000001107077223 */ /* 0x000fe2000001002e */
[----:B------:R-:W-:Y:S02]  /*134f0*/  HADD2.F32 R12, -RZ, R40.H0_H0 ;  /* 0x20000028ff0c7230 */ /* 0x000fe40000004100 */
[----:B------:R-:W-:Y:S01]  /*13500*/  HADD2.F32 R17, -RZ, R42.H0_H0 ;  /* 0x2000002aff117230 */ /* 0x000fe20000004100 */
[----:B------:R-:W-:Y:S01]  /*13510*/  FMUL.FTZ R45, R36, R45 ;  /* 0x0000002d242d7220 */ /* 0x000fe20000410000 */
[----:B------:R-:W-:-:S02]  /*13520*/  HADD2.F32 R41, -RZ, R41.H1_H1 ;  /* 0x30000029ff297230 */ /* 0x000fc40000004100 */
[----:B------:R-:W-:Y:S02]  /*13530*/  HADD2.F32 R19, -RZ, R19.H1_H1 ;  /* 0x30000013ff137230 */ /* 0x000fe40000004100 */
[----:B------:R-:W-:Y:S02]  /*13540*/  HADD2.F32 R16, -RZ, R16.H1_H1 ;  /* 0x30000010ff107230 */ /* 0x000fe40000004100 */
[--C-:B------:R-:W-:Y:S02]  /*13550*/  HADD2.F32 R39, -RZ, R18.reuse.H0_H0 ;  /* 0x20000012ff277230 */ /* 0x100fe40000004100 */
[----:B------:R-:W-:Y:S02]  /*13560*/  HADD2.F32 R51, -RZ, R18.H1_H1 ;  /* 0x30000012ff337230 */ /* 0x000fe40000004100 */
[----:B------:R-:W-:Y:S02]  /*13570*/  HADD2.F32 R43, -RZ, R43.H1_H1 ;  /* 0x3000002bff2b7230 */ /* 0x000fe40000004100 */
[----:B------:R-:W-:-:S02]  /*13580*/  HADD2.F32 R40, -RZ, R40.H1_H1 ;  /* 0x30000028ff287230 */ /* 0x000fc40000004100 */
[----:B------:R-:W-:Y:S01]  /*13590*/  HADD2.F32 R42, -RZ, R42.H1_H1 ;  /* 0x3000002aff2a7230 */ /* 0x000fe20000004100 */
[----:B------:R-:W-:Y:S02]  /*135a0*/  FFMA.FTZ R52, R41, R31, R52 ;  /* 0x0000001f29347223 */ /* 0x000fe40000010034 */
[----:B------:R-:W-:Y:S02]  /*135b0*/  FFMA.FTZ R54, R43, R19, R54 ;  /* 0x000000132b367223 */ /* 0x000fe40000010036 */
[----:B------:R-:W-:Y:S02]  /*135c0*/  FFMA.FTZ R12, R12, R37, R44 ;  /* 0x000000250c0c7223 */ /* 0x000fe4000001002c */
[----:B------:R-:W-:Y:S02]  /*135d0*/  FFMA.FTZ R45, R40, R16, R45 ;  /* 0x00000010282d7223 */ /* 0x000fe4000001002d */
[----:B------:R-:W-:Y:S02]  /*135e0*/  FFMA.FTZ R4, R17, R39, R4 ;  /* 0x0000002711047223 */ /* 0x000fe40000010004 */
[----:B------:R-:W-:Y:S01]  /*135f0*/  FFMA.FTZ R51, R42, R51, R6 ;  /* 0x000000332a337223 */ /* 0x000fe20000010006 */
[----:B------:R-:W-:-:S02]  /*13600*/  F2FP.PACK_AB R41, R52, R5 ;  /* 0x000000053429723e */ /* 0x000fc400000000ff */
[----:B------:R-:W-:Y:S02]  /*13610*/  F2FP.PACK_AB R40, R45, R12 ;  /* 0x0000000c2d28723e */ /* 0x000fe400000000ff */
[----:B------:R-:W-:Y:S02]  /*13620*/  F2FP.PACK_AB R43, R54, R7 ;  /* 0x00000007362b723e */ /* 0x000fe400000000ff */
[----:B------:R-:W-:Y:S02]  /*13630*/  F2FP.PACK_AB R42, R51, R4 ;  /* 0x00000004332a723e */ /* 0x000fe400000000ff */
.L_x_1021:
[----:B------:R-:W-:Y:S05]  /*13640*/  BSYNC B0 ;  /* 0x0000000000007941 */ /* 0x000fea0003800000 */
.L_x_1020:
[----:B-----5:R3:W-:Y:S02]  /*13650*/  STS.128 [R245+0x800], R40 ;  /* 0x00080028f5007388 */ /* 0x0207e40000000c00 */
.L_x_1019:
[----:B------:R-:W-:Y:S05]  /*13660*/  BSYNC B1 ;  /* 0x0000000000017941 */ /* 0x000fea0003800000 */
.L_x_1018:
        /* <DEDUP_REMOVED lines=27> */
[----:B----4-:R-:W-:Y:S02]  /*13820*/  HADD2.F32 R52, -RZ, R37.H1_H1 ;  /* 0x30000025ff347230 */ /* 0x010fe40000004100 */
[----:B------:R-:W-:Y:S02]  /*13830*/  HADD2.F32 R46, -RZ, R39.H0_H0 ;  /* 0x20000027ff2e7230 */ /* 0x000fe40000004100 */
[--C-:B--2---:R-:W-:Y:S02]  /*13840*/  HADD2.F32 R12, -RZ, R5.reuse.H0_H0 ;  /* 0x20000005ff0c7230 */ /* 0x104fe40000004100 */
        /* <DEDUP_REMOVED lines=23> */
[--C-:B---3--:R-:W-:Y:S01]  /*139c0*/  HADD2.F32 R31, -RZ, R17.reuse.H1_H1 ;  /* 0x30000011ff1f7230 */ /* 0x108fe20000004100 */
        /* <DEDUP_REMOVED lines=33> */
.L_x_1025:
[----:B------:R-:W-:Y:S05]  /*13be0*/  BSYNC B0 ;  /* 0x0000000000007941 */ /* 0x000fea0003800000 */
.L_x_1024:
[----:B-----5:R1:W-:Y:S02]  /*13bf0*/  STS.128 [R245+0x2800], R40 ;  /* 0x00280028f5007388 */ /* 0x0203e40000000c00 */
.L_x_1023:
[----:B------:R-:W-:Y:S05]  /*13c00*/  BSYNC B1 ;  /* 0x0000000000017941 */ /* 0x000fea0003800000 */
.L_x_1022:
        /* <DEDUP_REMOVED lines=87> */
.L_x_1029:
[----:B------:R-:W-:Y:S05]  /*14180*/  BSYNC B0 ;  /* 0x0000000000007941 */ /* 0x000fea0003800000 */
.L_x_1028:
[----:B-----5:R3:W-:Y:S02]  /*14190*/  STS.128 [R245+0x4800], R40 ;  /* 0x00480028f5007388 */ /* 0x0207e40000000c00 */
.L_x_1027:
[----:B------:R-:W-:Y:S05]  /*141a0*/  BSYNC B1 ;  /* 0x0000000000017941 */ /* 0x000fea0003800000 */
.L_x_1026:
        /* <DEDUP_REMOVED lines=30> */
[--C-:B------:R-:W-:Y:S02]  /*14390*/  HADD2.F32 R4, -RZ, R5.reuse.H0_H0 ;  /* 0x20000005ff047230 */ /* 0x100fe40000004100 */
[----:B-1----:R-:W-:Y:S01]  /*143a0*/  HADD2.F32 R34, -RZ, R5.H1_H1 ;  /* 0x30000005ff227230 */ /* 0x002fe20000004100 */
        /* <DEDUP_REMOVED lines=9> */
[--C-:B------:R-:W-:Y:S01]  /*14440*/  HADD2.F32 R12, -RZ, R38.reuse.H0_H0 ;  /* 0x20000026ff0c7230 */ /* 0x100fe20000004100 */
[----:B------:R-:W-:Y:S01]  /*14450*/  @!P0 FADD.FTZ R31, -R31, -RZ ;  /* 0x800000ff1f1f8221 */ /* 0x000fe20000010100 */
[--C-:B------:R-:W-:Y:S01]  /*14460*/  HADD2.F32 R4, -RZ, R39.reuse.H1_H1 ;  /* 0x30000027ff047230 */ /* 0x100fe20000004100 */
[----:B------:R-:W-:Y:S02]  /*14470*/  @!P0 FADD.FTZ R5, -R5, -RZ ;  /* 0x800000ff05058221 */ /* 0x000fe40000010100 */
[----:B------:R-:W-:Y:S01]  /*14480*/  @!P0 FADD.FTZ R7, -R7, -RZ ;  /* 0x800000ff07078221 */ /* 0x000fe20000010100 */
[----:B------:R-:W-:Y:S01]  /*14490*/  HADD2.F32 R38, -RZ, R38.H1_H1 ;  /* 0x30000026ff267230 */ /* 0x000fe20000004100 */
[----:B------:R-:W-:Y:S01]  /*144a0*/  FMUL.FTZ R36, R36, R31 ;  /* 0x0000001f24247220 */ /* 0x000fe20000410000 */
[----:B------:R-:W-:Y:S01]  /*144b0*/  HADD2.F32 R31, -RZ, R39.H0_H0 ;  /* 0x20000027ff1f7230 */ /* 0x000fe20000004100 */
[----:B------:R-:W-:Y:S01]  /*144c0*/  @!P0 FADD.FTZ R35, -R35, -RZ ;  /* 0x800000ff23238221 */ /* 0x000fe20000010100 */
[----:B------:R-:W-:Y:S01]  /*144d0*/  HADD2.F32 R37, -RZ, R37.H1_H1 ;  /* 0x30000025ff257230 */ /* 0x000fe20000004100 */
[----:B------:R-:W-:Y:S01]  /*144e0*/  FMUL.FTZ R5, R12, R5 ;  /* 0x000000050c057220 */ /* 0x000fe20000410000 */
[----:B--2---:R-:W-:Y:S01]  /*144f0*/  HADD2.F32 R12, -RZ, R16.H0_H0 ;  /* 0x20000010ff0c7230 */ /* 0x004fe20000004100 */
[----:B------:R-:W-:Y:S01]  /*14500*/  FMUL.FTZ R7, R4, R7 ;  /* 0x0000000704077220 */ /* 0x000fe20000410000 */
[----:B-----5:R-:W-:Y:S01]  /*14510*/  HADD2.F32 R4, -RZ, R40.H0_H0 ;  /* 0x20000028ff047230 */ /* 0x020fe20000004100 */
[----:B------:R-:W-:-:S02]  /*14520*/  @!P0 FADD.FTZ R6, -R6, -RZ ;  /* 0x800000ff06068221 */ /* 0x000fc40000010100 */
[----:B------:R-:W-:Y:S02]  /*14530*/  @!P0 FADD.FTZ R34, -R34, -RZ ;  /* 0x800000ff22228221 */ /* 0x000fe40000010100 */
[----:B------:R-:W-:Y:S01]  /*14540*/  FMUL.FTZ R35, R38, R35 ;  /* 0x0000002326237220 */ /* 0x000fe20000410000 */
[----:B------:R-:W-:Y:S01]  /*14550*/  HADD2.F32 R38, -RZ, R16.H1_H1 ;  /* 0x30000010ff267230 */ /* 0x000fe20000004100 */
[----:B------:R-:W-:Y:S01]  /*14560*/  FMUL.FTZ R6, R31, R6 ;  /* 0x000000061f067220 */ /* 0x000fe20000410000 */
[--C-:B------:R-:W-:Y:S01]  /*14570*/  HADD2.F32 R16, -RZ, R17.reuse.H0_H0 ;  /* 0x20000011ff107230 */ /* 0x100fe20000004100 */
[----:B------:R-:W-:Y:S01]  /*14580*/  FMUL.FTZ R37, R37, R34 ;  /* 0x0000002225257220 */ /* 0x000fe20000410000 */
[----:B------:R-:W-:Y:S01]  /*14590*/  HADD2.F32 R44, -RZ, R17.H1_H1 ;  /* 0x30000011ff2c7230 */ /* 0x000fe20000004100 */
[----:B------:R-:W-:Y:S01]  /*145a0*/  FFMA.FTZ R4, R4, R12, R45 ;  /* 0x0000000c04047223 */ /* 0x000fe2000001002d */
[----:B------:R-:W-:Y:S02]  /*145b0*/  HADD2.F32 R31, -RZ, R40.H1_H1 ;  /* 0x30000028ff1f7230 */ /* 0x000fe40000004100 */
[----:B------:R-:W-:-:S02]  /*145c0*/  HADD2.F32 R17, -RZ, R19.H0_H0 ;  /* 0x20000013ff117230 */ /* 0x000fc40000004100 */
[----:B------:R-:W-:Y:S02]  /*145d0*/  HADD2.F32 R46, -RZ, R19.H1_H1 ;  /* 0x30000013ff2e7230 */ /* 0x000fe40000004100 */
[----:B------:R-:W-:Y:S02]  /*145e0*/  HADD2.F32 R34, -RZ, R41.H0_H0 ;  /* 0x20000029ff227230 */ /* 0x000fe40000004100 */
[----:B------:R-:W-:Y:S02]  /*145f0*/  HADD2.F32 R40, -RZ, R18.H0_H0 ;  /* 0x20000012ff287230 */ /* 0x000fe40000004100 */
[----:B------:R-:W-:Y:S02]  /*14600*/  HADD2.F32 R12, -RZ, R42.H0_H0 ;  /* 0x2000002aff0c7230 */ /* 0x000fe40000004100 */
[----:B------:R-:W-:Y:S02]  /*14610*/  HADD2.F32 R19, -RZ, R43.H0_H0 ;  /* 0x2000002bff137230 */ /* 0x000fe40000004100 */
        /* <DEDUP_REMOVED lines=15> */
.L_x_1031:
[----:B------:R-:W-:Y:S05]  /*14710*/  BSYNC B0 ;  /* 0x0000000000007941 */ /* 0x000fea0003800000 */
.L_x_1030:
[----:B-----5:R3:W-:Y:S02]  /*14720*/  STS.128 [R245+0x6800], R40 ;  /* 0x00680028f5007388 */ /* 0x0207e40000000c00 */
.L_x_1017:
[----:B------:R-:W-:Y:S05]  /*14730*/  BSYNC B2 ;  /* 0x0000000000027941 */ /* 0x000fea0003800000 */
.L_x_1016:
        /* <DEDUP_REMOVED lines=45> */
[----:B------:R-:W-:Y:S01]  /*14a10*/  HADD2.F32 R52, -RZ, R37.H1_H1 ;  /* 0x30000025ff347230 */ /* 0x000fe20000004100 */
[----:B------:R-:W-:Y:S01]  /*14a20*/  FMUL.FTZ R46, R46, R5 ;  /* 0x000000052e2e7220 */ /* 0x000fe20000410000 */
[----:B------:R-:W-:Y:S01]  /*14a30*/  HADD2.F32 R54, -RZ, R39.H1_H1 ;  /* 0x30000027ff367230 */ /* 0x000fe20000004100 */
[----:B------:R-:W-:Y:S01]  /*14a40*/  @!P0 FADD.FTZ R31, -R31, -RZ ;  /* 0x800000ff1f1f8221 */ /* 0x000fe20000010100 */
[----:B------:R-:W-:Y:S01]  /*14a50*/  HADD2.F32 R12, -RZ, R36.H0_H0 ;  /* 0x20000024ff0c7230 */ /* 0x000fe20000004100 */
[----:B------:R-:W-:Y:S01]  /*14a60*/  @!P0 FADD.FTZ R7, -R7, -RZ ;  /* 0x800000ff07078221 */ /* 0x000fe20000010100 */
[----:B------:R-:W-:Y:S01]  /*14a70*/  HADD2.F32 R5, -RZ, R38.H1_H1 ;  /* 0x30000026ff057230 */ /* 0x000fe20000004100 */
[----:B------:R-:W-:-:S02]  /*14a80*/  @!P0 FADD.FTZ R35, -R35, -RZ ;  /* 0x800000ff23238221 */ /* 0x000fc40000010100 */
[----:B------:R-:W-:Y:S02]  /*14a90*/  @!P0 FADD.FTZ R6, -R6, -RZ ;  /* 0x800000ff06068221 */ /* 0x000fe40000010100 */
[----:B------:R-:W-:Y:S01]  /*14aa0*/  FMUL.FTZ R52, R52, R31 ;  /* 0x0000001f34347220 */ /* 0x000fe20000410000 */
[----:B------:R-:W-:Y:S01]  /*14ab0*/  HADD2.F32 R31, -RZ, R36.H1_H1 ;  /* 0x30000024ff1f7230 */ /* 0x000fe20000004100 */
[----:B------:R-:W-:Y:S01]  /*14ac0*/  FMUL.FTZ R54, R54, R7 ;  /* 0x0000000736367220 */ /* 0x000fe20000410000 */
[----:B------:R-:W-:Y:S01]  /*14ad0*/  HADD2.F32 R7, -RZ, R38.H0_H0 ;  /* 0x20000026ff077230 */ /* 0x000fe20000004100 */
[----:B------:R-:W-:Y:S01]  /*14ae0*/  FMUL.FTZ R35, R12, R35 ;  /* 0x000000230c237220 */ /* 0x000fe20000410000 */
[----:B-----5:R-:W-:Y:S01]  /*14af0*/  HADD2.F32 R12, -RZ, R41.H0_H0 ;  /* 0x20000029ff0c7230 */ /* 0x020fe20000004100 */
[----:B------:R-:W-:Y:S01]  /*14b00*/  FMUL.FTZ R6, R5, R6 ;  /* 0x0000000605067220 */ /* 0x000fe20000410000 */
[----:B--2---:R-:W-:Y:S01]  /*14b10*/  HADD2.F32 R5, -RZ, R17.H0_H0 ;  /* 0x20000011ff057230 */ /* 0x004fe20000004100 */
[----:B------:R-:W-:-:S02]  /*14b20*/  @!P0 FADD.FTZ R44, -R44, -RZ ;  /* 0x800000ff2c2c8221 */ /* 0x000fc40000010100 */
[----:B------:R-:W-:Y:S01]  /*14b30*/  @!P0 FADD.FTZ R4, -R4, -RZ ;  /* 0x800000ff04048221 */ /* 0x000fe20000010100 */
[--C-:B------:R-:W-:Y:S01]  /*14b40*/  HADD2.F32 R36, -RZ, R16.reuse.H0_H0 ;  /* 0x20000010ff247230 */ /* 0x100fe20000004100 */
[----:B------:R-:W-:Y:S01]  /*14b50*/  FMUL.FTZ R44, R31, R44 ;  /* 0x0000002c1f2c7220 */ /* 0x000fe20000410000 */
[----:B------:R-:W-:Y:S01]  /*14b60*/  HADD2.F32 R31, -RZ, R17.H1_H1 ;  /* 0x30000011ff1f7230 */ /* 0x000fe20000004100 */
[----:B------:R-:W-:Y:S01]  /*14b70*/  FMUL.FTZ R4, R7, R4 ;  /* 0x0000000407047220 */ /* 0x000fe20000410000 */
[----:B------:R-:W-:Y:S01]  /*14b80*/  HADD2.F32 R39, -RZ, R16.H1_H1 ;  /* 0x30000010ff277230 */ /* 0x000fe20000004100 */
[----:B------:R-:W-:Y:S01]  /*14b90*/  FFMA.FTZ R5, R12, R5, R45 ;  /* 0x000000050c057223 */ /* 0x000fe2000001002d */
[----:B------:R-:W-:Y:S02]  /*14ba0*/  HADD2.F32 R7, -RZ, R43.H0_H0 ;  /* 0x2000002bff077230 */ /* 0x000fe40000004100 */
[----:B------:R-:W-:Y:S02]  /*14bb0*/  HADD2.F32 R17, -RZ, R19.H0_H0 ;  /* 0x20000013ff117230 */ /* 0x000fe40000004100 */
[----:B------:R-:W-:-:S02]  /*14bc0*/  HADD2.F32 R12, -RZ, R40.H0_H0 ;  /* 0x20000028ff0c7230 */ /* 0x000fc40000004100 */
[----:B------:R-:W-:Y:S02]  /*14bd0*/  HADD2.F32 R16, -RZ, R42.H0_H0 ;  /* 0x2000002aff107230 */ /* 0x000fe40000004100 */
[----:B------:R-:W-:Y:S02]  /*14be0*/  HADD2.F32 R41, -RZ, R41.H1_H1 ;  /* 0x30000029ff297230 */ /* 0x000fe40000004100 */
[----:B------:R-:W-:Y:S02]  /*14bf0*/  HADD2.F32 R19, -RZ, R19.H1_H1 ;  /* 0x30000013ff137230 */ /* 0x000fe40000004100 */
[--C-:B------:R-:W-:Y:S02]  /*14c00*/  HADD2.F32 R37, -RZ, R18.reuse.H0_H0 ;  /* 0x20000012ff257230 */ /* 0x100fe40000004100 */
[----:B------:R-:W-:Y:S02]  /*14c10*/  HADD2.F32 R49, -RZ, R18.H1_H1 ;  /* 0x30000012ff317230 */ /* 0x000fe40000004100 */
[----:B------:R-:W-:-:S02]  /*14c20*/  HADD2.F32 R43, -RZ, R43.H1_H1 ;  /* 0x3000002bff2b7230 */ /* 0x000fc40000004100 */
[----:B------:R-:W-:Y:S02]  /*14c30*/  HADD2.F32 R40, -RZ, R40.H1_H1 ;  /* 0x30000028ff287230 */ /* 0x000fe40000004100 */
[----:B------:R-:W-:Y:S01]  /*14c40*/  HADD2.F32 R42, -RZ, R42.H1_H1 ;  /* 0x3000002aff2a7230 */ /* 0x000fe20000004100 */
[----:B------:R-:W-:Y:S02]  /*14c50*/  FFMA.FTZ R52, R41, R31, R52 ;  /* 0x0000001f29347223 */ /* 0x000fe40000010034 */
[----:B------:R-:W-:Y:S02]  /*14c60*/  FFMA.FTZ R7, R7, R17, R46 ;  /* 0x0000001107077223 */ /* 0x000fe4000001002e */
[----:B------:R-:W-:Y:S02]  /*14c70*/  FFMA.FTZ R54, R43, R19, R54 ;  /* 0x000000132b367223 */ /* 0x000fe40000010036 */
[----:B------:R-:W-:Y:S02]  /*14c80*/  FFMA.FTZ R12, R12, R36, R35 ;  /* 0x000000240c0c7223 */ /* 0x000fe40000010023 */
[----:B------:R-:W-:-:S02]  /*14c90*/  FFMA.FTZ R39, R40, R39, R44 ;  /* 0x0000002728277223 */ /* 0x000fc4000001002c */
[----:B------:R-:W-:Y:S02]  /*14ca0*/  FFMA.FTZ R4, R16, R37, R4 ;  /* 0x0000002510047223 */ /* 0x000fe40000010004 */
[----:B------:R-:W-:Y:S01]  /*14cb0*/  FFMA.FTZ R49, R42, R49, R6 ;  /* 0x000000312a317223 */ /* 0x000fe20000010006 */
[----:B------:R-:W-:Y:S02]  /*14cc0*/  F2FP.PACK_AB R41, R52, R5 ;  /* 0x000000053429723e */ /* 0x000fe400000000ff */
[----:B------:R-:W-:Y:S02]  /*14cd0*/  F2FP.PACK_AB R40, R39, R12 ;  /* 0x0000000c2728723e */ /* 0x000fe400000000ff */
[----:B------:R-:W-:Y:S02]  /*14ce0*/  F2FP.PACK_AB R43, R54, R7 ;  /* 0x00000007362b723e */ /* 0x000fe400000000ff */
[----:B------:R-:W-:Y:S02]  /*14cf0*/  F2FP.PACK_AB R42, R49, R4 ;  /* 0x00000004312a723e */ /* 0x000fe400000000ff */
.L_x_1037:
[----:B------:R-:W-:Y:S05]  /*14d00*/  BSYNC B0 ;  /* 0x0000000000007941 */ /* 0x000fea0003800000 */
.L_x_1036:
[----:B-----5:R3:W-:Y:S02]  /*14d10*/  STS.128 [R245+0x1000], R40 ;  /* 0x00100028f5007388 */ /* 0x0207e40000000c00 */
.L_x_1035:
[----:B------:R-:W-:Y:S05]  /*14d20*/  BSYNC B1 ;  /* 0x0000000000017941 */ /* 0x000fea0003800000 */
.L_x_1034:
        /* <DEDUP_REMOVED lines=56> */
[----:B---3--:R-:W-:Y:S01]  /*150b0*/  HADD2.F32 R5, -RZ, R17.H0_H0 ;  /* 0x20000011ff057230 */ /* 0x008fe20000004100 */
        /* <DEDUP_REMOVED lines=30> */
.L_x_1041:
[----:B------:R-:W-:Y:S05]  /*152a0*/  BSYNC B0 ;  /* 0x0000000000007941 */ /* 0x000fea0003800000 */
.L_x_1040:
[----:B-----5:R1:W-:Y:S02]  /*152b0*/  STS.128 [R245+0x3000], R40 ;  /* 0x00300028f5007388 */ /* 0x0203e40000000c00 */
.L_x_1039:
[----:B------:R-:W-:Y:S05]  /*152c0*/  BSYNC B1 ;  /* 0x0000000000017941 */ /* 0x000fea0003800000 */
.L_x_1038:
        /* <DEDUP_REMOVED lines=87> */
.L_x_1045:
[----:B------:R-:W-:Y:S05]  /*15840*/  BSYNC B0 ;  /* 0x0000000000007941 */ /* 0x000fea0003800000 */
.L_x_1044:
[----:B-----5:R3:W-:Y:S02]  /*15850*/  STS.128 [R245+0x5000], R40 ;  /* 0x00500028f5007388 */ /* 0x0207e40000000c00 */
.L_x_1043:
[----:B------:R-:W-:Y:S05]  /*15860*/  BSYNC B1 ;  /* 0x0000000000017941 */ /* 0x000fea0003800000 */
.L_x_1042:
[----:B------:R-:W-:-:S13]  /*15870*/  ISETP.GE.AND P0, PT, R9, R3, PT ;  /* 0x000000030900720c */ /* 0x000fda0003f06270 */
[----:B------:R1:W-:Y:S01]  /*15880*/  @P0 STS.128 [R245+0x7000], RZ ;  /* 0x007000fff5000388 */ /* 0x0003e20000000c00 */
[----:B------:R-:W-:Y:S05]  /*15890*/  @P0 BRA `(.L_x_1033) ;  /* 0x0000055000000947 */ /* 0x000fea0003800000 */
[----:B----4-:R4:W5:Y:S01]  /*158a0*/  LD.E.128 R36, [R32.64+0x180] ;  /* 0x0001800620247980 */ /* 0x010962000c101d00 */
        /* <DEDUP_REMOVED lines=9> */
[----:B-1-3--:R-:W-:Y:S01]  /*15940*/  IMAD.WIDE R40, R17, 0x2, R32 ;  /* 0x0000000211287825 */ /* 0x00afe200078e0220 */
[----:B------:R-:W-:Y:S02]  /*15950*/  LEA.HI.X.SX32 R5, R5, R22, 0x1, P1 ;  /* 0x0000001605057211 */ /* 0x000fe400008f0eff */
[C---:B------:R-:W-:Y:S02]  /*15960*/  LEA R4, P1, R7.reuse, R26, 0x1 ;  /* 0x0000001a07047211 */ /* 0x040fe400078208ff */
[----:B------:R-:W-:Y:S01]  /*15970*/  MOV R17, RZ ;  /* 0x000000ff00117202 */ /* 0x000fe20000000f00 */
[----:B------:R-:W3:Y:S01]  /*15980*/  LD.E.128 R40, [R40.64+0x180] ;  /* 0x0001800628287980 */ /* 0x000ee2000c101d00 */
[----:B------:R-:W-:Y:S02]  /*15990*/  LEA.HI.X R5, R7, R27, R5, 0x1, P1 ;  /* 0x0000001b07057211 */ /* 0x000fe400008f0c05 */
[----:B------:R-:W-:-:S04]  /*159a0*/  @P0 IADD3 R17, -R2, RZ, RZ ;  /* 0x000000ff02110210 */ /* 0x000fc80007ffe1ff */
[----:B--2---:R-:W2:Y:S01]  /*159b0*/  LD.E.128 R4, [R4.64+0x180] ;  /* 0x0001800604047980 */ /* 0x004ea2000c101d00 */
[----:B------:R-:W-:-:S04]  /*159c0*/  IADD3 R19, P1, R17, R8, RZ ;  /* 0x0000000811137210 */ /* 0x000fc80007f3e0ff */
[----:B------:R-:W-:Y:S02]  /*159d0*/  LEA.HI.X.SX32 R17, R17, R22, 0x1, P1 ;  /* 0x0000001611117211 */ /* 0x000fe400008f0eff */
[----:B------:R-:W-:-:S04]  /*159e0*/  LEA R16, P1, R19, R24, 0x1 ;  /* 0x0000001813107211 */ /* 0x000fc800078208ff */
[----:B------:R-:W-:-:S06]  /*159f0*/  LEA.HI.X R17, R19, R25, R17, 0x1, P1 ;  /* 0x0000001913117211 */ /* 0x000fcc00008f0c11 */
[----:B----4-:R-:W4:Y:S01]  /*15a00*/  LD.E.128 R16, [R16.64+0x180] ;  /* 0x0001800610107980 */ /* 0x010f22000c101d00 */
[----:B---3--:R-:W-:Y:S02]  /*15a10*/  HADD2.F32 R35, -RZ, R40.H0_H0 ;  /* 0x20000028ff237230 */ /* 0x008fe40000004100 */
        /* <DEDUP_REMOVED lines=8> */
[----:B------:R-:W-:-:S02]  /*15aa0*/  HADD2.F32 R33, -RZ, R6.H1_H1 ;  /* 0x30000006ff217230 */ /* 0x000fc40000004100 */
[--C-:B------:R-:W-:Y:S01]  /*15ab0*/  HADD2.F32 R6, -RZ, R7.reuse.H0_H0 ;  /* 0x20000007ff067230 */ /* 0x100fe20000004100 */
[----:B------:R-:W-:Y:S01]  /*15ac0*/  @!P0 FADD.FTZ R31, -R31, -RZ ;  /* 0x800000ff1f1f8221 */ /* 0x000fe20000010100 */
        /* <DEDUP_REMOVED lines=8> */
[----:B------:R-:W-:-:S02]  /*15b50*/  @!P0 FADD.FTZ R5, -R5, -RZ ;  /* 0x800000ff05058221 */ /* 0x000fc40000010100 */
[----:B------:R-:W-:Y:S02]  /*15b60*/  @!P0 FADD.FTZ R7, -R7, -RZ ;  /* 0x800000ff07078221 */ /* 0x000fe40000010100 */
[----:B------:R-:W-:Y:S01]  /*15b70*/  @!P0 FADD.FTZ R6, -R6, -RZ ;  /* 0x800000ff06068221 */ /* 0x000fe20000010100 */
[----:B------:R-:W-:Y:S01]  /*15b80*/  HADD2.F32 R41, -RZ, R41.H1_H1 ;  /* 0x30000029ff297230 */ /* 0x000fe20000004100 */
[----:B------:R-:W-:Y:S01]  /*15b90*/  FMUL.FTZ R5, R12, R5 ;  /* 0x000000050c057220 */ /* 0x000fe20000410000 */
[----:B------:R-:W-:Y:S01]  /*15ba0*/  HADD2.F32 R42, -RZ, R42.H1_H1 ;  /* 0x3000002aff2a7230 */ /* 0x000fe20000004100 */
[----:B------:R-:W-:Y:S01]  /*15bb0*/  FMUL.FTZ R7, R4, R7 ;  /* 0x0000000704077220 */ /* 0x000fe20000410000 */
[----:B-----5:R-:W-:Y:S01]  /*15bc0*/  HADD2.F32 R4, -RZ, R36.H0_H0 ;  /* 0x20000024ff047230 */ /* 0x020fe20000004100 */
[----:B------:R-:W-:Y:S01]  /*15bd0*/  @!P0 FADD.FTZ R32, -R32, -RZ ;  /* 0x800000ff20208221 */ /* 0x000fe20000010100 */
[----:B----4-:R-:W-:Y:S01]  /*15be0*/  HADD2.F32 R12, -RZ, R16.H0_H0 ;  /* 0x20000010ff0c7230 */ /* 0x010fe20000004100 */
[----:B------:R-:W-:-:S02]  /*15bf0*/  @!P0 FADD.FTZ R33, -R33, -RZ ;  /* 0x800000ff21218221 */ /* 0x000fc40000010100 */
[----:B------:R-:W-:Y:S01]  /*15c00*/  FMUL.FTZ R6, R31, R6 ;  /* 0x000000061f067220 */ /* 0x000fe20000410000 */
[----:B------:R-:W-:Y:S02]  /*15c10*/  HADD2.F32 R31, -RZ, R36.H1_H1 ;  /* 0x30000024ff1f7230 */ /* 0x000fe40000004100 */
[----:B------:R-:W-:Y:S01]  /*15c20*/  HADD2.F32 R36, -RZ, R16.H1_H1 ;  /* 0x30000010ff247230 */ /* 0x000fe20000004100 */
[----:B------:R-:W-:Y:S01]  /*15c30*/  FMUL.FTZ R41, R41, R32 ;  /* 0x0000002029297220 */ /* 0x000fe20000410000 */
[--C-:B------:R-:W-:Y:S01]  /*15c40*/  HADD2.F32 R16, -RZ, R17.reuse.H0_H0 ;  /* 0x20000011ff107230 */ /* 0x100fe20000004100 */
[----:B------:R-:W-:Y:S01]  /*15c50*/  FMUL.FTZ R33, R42, R33 ;  /* 0x000000212a217220 */ /* 0x000fe20000410000 */
[----:B------:R-:W-:Y:S01]  /*15c60*/  HADD2.F32 R44, -RZ, R17.H1_H1 ;  /* 0x30000011ff2c7230 */ /* 0x000fe20000004100 */
[----:B------:R-:W-:Y:S01]  /*15c70*/  FFMA.FTZ R4, R4, R12, R35 ;  /* 0x0000000c04047223 */ /* 0x000fe20000010023 */
[--C-:B------:R-:W-:Y:S02]  /*15c80*/  HADD2.F32 R17, -RZ, R19.reuse.H0_H0 ;  /* 0x20000013ff117230 */ /* 0x100fe40000004100 */
        /* <DEDUP_REMOVED lines=20> */
.L_x_1047:
[----:B------:R-:W-:Y:S05]  /*15dd0*/  BSYNC B0 ;  /* 0x0000000000007941 */ /* 0x000fea0003800000 */
.L_x_1046:
[----:B-----5:R1:W-:Y:S02]  /*15de0*/  STS.128 [R245+0x7000], R36 ;  /* 0x00700024f5007388 */ /* 0x0203e40000000c00 */
.L_x_1033:
[----:B------:R-:W-:Y:S05]  /*15df0*/  BSYNC B2 ;  /* 0x0000000000027941 */ /* 0x000fea0003800000 */
.L_x_1032:
[----:B-1234-:R-:W-:-:S04]  /*15e00*/  IADD3 R32, R180, 0x30, RZ ;  /* 0x00000030b4207810 */ /* 0x01efc80007ffe0ff */
        /* <DEDUP_REMOVED lines=17> */
[----:B------:R-:W-:Y:S01]  /*15f20*/  IMAD.WIDE R36, R13, 0x2, R28 ;  /* 0x000000020d247825 */ /* 0x000fe200078e021c */
        /* <DEDUP_REMOVED lines=12> */
[--C-:B---3--:R-:W-:Y:S02]  /*15ff0*/  HADD2.F32 R42, -RZ, R36.reuse.H0_H0 ;  /* 0x20000024ff2a7230 */ /* 0x108fe40000004100 */
[----:B------:R-:W-:Y:S02]  /*16000*/  HADD2.F32 R36, -RZ, R36.H1_H1 ;  /* 0x30000024ff247230 */ /* 0x000fe40000004100 */
        /* <DEDUP_REMOVED lines=10> */
[--C-:B------:R-:W-:Y:S02]  /*160b0*/  HADD2.F32 R6, -RZ, R7.reuse.H0_H0 ;  /* 0x20000007ff067230 */ /* 0x100fe40000004100 */
[----:B------:R-:W-:Y:S01]  /*160c0*/  HADD2.F32 R7, -RZ, R7.H1_H1 ;  /* 0x30000007ff077230 */ /* 0x000fe20000004100 */
[----:B------:R-:W-:Y:S01]  /*160d0*/  FMUL.FTZ R42, R42, R31 ;  /* 0x0000001f2a2a7220 */ /* 0x000fe20000410000 */
[----:B------:R-:W-:Y:S01]  /*160e0*/  HADD2.F32 R44, -RZ, R37.H1_H1 ;  /* 0x30000025ff2c7230 */ /* 0x000fe20000004100 */
[----:B------:R-:W-:Y:S01]  /*160f0*/  FMUL.FTZ R36, R36, R33 ;  /* 0x0000002124247220 */ /* 0x000fe20000410000 */
[----:B------:R-:W-:Y:S01]  /*16100*/  HADD2.F32 R33, -RZ, R38.H1_H1 ;  /* 0x30000026ff217230 */ /* 0x000fe20000004100 */
[----:B------:R-:W-:Y:S01]  /*16110*/  FMUL.FTZ R41, R41, R4 ;  /* 0x0000000429297220 */ /* 0x000fe20000410000 */
[--C-:B------:R-:W-:Y:S01]  /*16120*/  HADD2.F32 R31, -RZ, R39.reuse.H0_H0 ;  /* 0x20000027ff1f7230 */ /* 0x100fe20000004100 */
[----:B------:R-:W-:Y:S01]  /*16130*/  @!P0 FADD.FTZ R35, -R35, -RZ ;  /* 0x800000ff23238221 */ /* 0x000fe20000010100 */
[----:B------:R-:W-:Y:S01]  /*16140*/  HADD2.F32 R4, -RZ, R39.H1_H1 ;  /* 0x30000027ff047230 */ /* 0x000fe20000004100 */
[----:B------:R-:W-:-:S02]  /*16150*/  @!P0 FADD.FTZ R40, -R40, -RZ ;  /* 0x800000ff28288221 */ /* 0x000fc40000010100 */
[----:B------:R-:W-:Y:S02]  /*16160*/  @!P0 FADD.FTZ R6, -R6, -RZ ;  /* 0x800000ff06068221 */ /* 0x000fe40000010100 */
[----:B------:R-:W-:Y:S02]  /*16170*/  @!P0 FADD.FTZ R7, -R7, -RZ ;  /* 0x800000ff07078221 */ /* 0x000fe40000010100 */
[----:B------:R-:W-:Y:S01]  /*16180*/  FMUL.FTZ R44, R44, R35 ;  /* 0x000000232c2c7220 */ /* 0x000fe20000410000 */
[----:B--2---:R-:W-:Y:S01]  /*16190*/  HADD2.F32 R35, -RZ, R12.H1_H1 ;  /* 0x3000000cff237230 */ /* 0x004fe20000004100 */
[----:B------:R-:W-:Y:S01]  /*161a0*/  FMUL.FTZ R40, R33, R40 ;  /* 0x0000002821287220 */ /* 0x000fe20000410000 */
[--C-:B-----5:R-:W-:Y:S01]  /*161b0*/  HADD2.F32 R33, -RZ, R16.reuse.H1_H1 ;  /* 0x30000010ff217230 */ /* 0x120fe20000004100 */
[----:B------:R-:W-:Y:S01]  /*161c0*/  FMUL.FTZ R6, R31, R6 ;  /* 0x000000061f067220 */ /* 0x000fe20000410000 */
[----:B------:R-:W-:Y:S01]  /*161d0*/  HADD2.F32 R31, -RZ, R16.H0_H0 ;  /* 0x20000010ff1f7230 */ /* 0x000fe20000004100 */
[----:B------:R-:W-:Y:S01]  /*161e0*/  FMUL.FTZ R7, R4, R7 ;  /* 0x0000000704077220 */ /* 0x000fe20000410000 */
[----:B------:R-:W-:-:S02]  /*161f0*/  HADD2.F32 R4, -RZ, R12.H0_H0 ;  /* 0x2000000cff047230 */ /* 0x000fc40000004100 */
[----:B------:R-:W-:Y:S02]  /*16200*/  HADD2.F32 R16, -RZ, R17.H0_H0 ;  /* 0x20000011ff107230 */ /* 0x000fe40000004100 */
[----:B------:R-:W-:Y:S01]  /*16210*/  HADD2.F32 R12, -RZ, R13.H0_H0 ;  /* 0x2000000dff0c7230 */ /* 0x000fe20000004100 */
[----:B------:R-:W-:Y:S01]  /*16220*/  @!P0 FADD.FTZ R5, -R5, -RZ ;  /* 0x800000ff05058221 */ /* 0x000fe20000010100 */
[----:B------:R-:W-:Y:S02]  /*16230*/  HADD2.F32 R46, -RZ, R38.H0_H0 ;  /* 0x20000026ff2e7230 */ /* 0x000fe40000004100 */
[--C-:B------:R-:W-:Y:S01]  /*16240*/  HADD2.F32 R38, -RZ, R14.reuse.H0_H0 ;  /* 0x2000000eff267230 */ /* 0x100fe20000004100 */
[----:B------:R-:W-:Y:S01]  /*16250*/  FFMA.FTZ R12, R16, R12, R41 ;  /* 0x0000000c100c7223 */ /* 0x000fe20000010029 */
[----:B------:R-:W-:Y:S02]  /*16260*/  HADD2.F32 R39, -RZ, R14.H1_H1 ;  /* 0x3000000eff277230 */ /* 0x000fe40000004100 */
[----:B------:R-:W-:-:S02]  /*16270*/  HADD2.F32 R37, -RZ, R15.H0_H0 ;  /* 0x2000000fff257230 */ /* 0x000fc40000004100 */
[----:B------:R-:W-:Y:S02]  /*16280*/  HADD2.F32 R14, -RZ, R15.H1_H1 ;  /* 0x3000000fff0e7230 */ /* 0x000fe40000004100 */
[----:B------:R-:W-:Y:S02]  /*16290*/  HADD2.F32 R16, -RZ, R18.H0_H0 ;  /* 0x20000012ff107230 */ /* 0x000fe40000004100 */
[----:B------:R-:W-:Y:S01]  /*162a0*/  HADD2.F32 R15, -RZ, R19.H0_H0 ;  /* 0x20000013ff0f7230 */ /* 0x000fe20000004100 */
[----:B------:R-:W-:Y:S01]  /*162b0*/  FMUL.FTZ R5, R46, R5 ;  /* 0x000000052e057220 */ /* 0x000fe20000410000 */
        /* <DEDUP_REMOVED lines=9> */
[----:B------:R-:W-:-:S02]  /*16350*/  FFMA.FTZ R7, R19, R14, R7 ;  /* 0x0000000e13077223 */ /* 0x000fc40000010007 */
[----:B------:R-:W-:Y:S01]  /*16360*/  FFMA.FTZ R18, R18, R39, R40 ;  /* 0x0000002712127223 */ /* 0x000fe20000010028 */
[----:B------:R-:W-:Y:S02]  /*16370*/  F2FP.PACK_AB R17, R13, R12 ;  /* 0x0000000c0d11723e */ /* 0x000fe400000000ff */
[----:B------:R-:W-:Y:S02]  /*16380*/  F2FP.PACK_AB R16, R33, R4 ;  /* 0x000000042110723e */ /* 0x000fe400000000ff */
[----:B------:R-:W-:Y:S02]  /*16390*/  F2FP.PACK_AB R19, R7, R6 ;  /* 0x000000060713723e */ /* 0x000fe400000000ff */
[----:B------:R-:W-:Y:S02]  /*163a0*/  F2FP.PACK_AB R18, R18, R5 ;  /* 0x000000051212723e */ /* 0x000fe400000000ff */
.L_x_1051:
[----:B------:R-:W-:Y:S05]  /*163b0*/  BSYNC B0 ;  /* 0x0000000000007941 */ /* 0x000fea0003800000 */
.L_x_1050:
[----:B-----5:R3:W-:Y:S02]  /*163c0*/  STS.128 [R245+0x1800], R16 ;  /* 0x00180010f5007388 */ /* 0x0207e40000000c00 */
.L_x_1049:
[----:B------:R-:W-:Y:S05]  /*163d0*/  BSYNC B1 ;  /* 0x0000000000017941 */ /* 0x000fea0003800000 */
.L_x_1048:
        /* <DEDUP_REMOVED lines=18> */
[----:B--2---:R-:W2:Y:S01]  /*16500*/  LD.E.128 R36, [R36.64+0x80] ;  /* 0x0000800624247980 */ /* 0x004ea2000c101d00 */
[----:B------:R-:W-:Y:S02]  /*16510*/  LEA.HI.X R5, R7, R27, R5, 0x1, P1 ;  /* 0x0000001b07057211 */ /* 0x000fe400008f0c05 */
[----:B------:R-:W-:-:S04]  /*16520*/  @P0 IADD3 R11, -R2, RZ, RZ ;  /* 0x000000ff020b0210 */ /* 0x000fc80007ffe1ff */
[----:B---3--:R-:W3:Y:S01]  /*16530*/  LD.E.128 R4, [R4.64+0x80] ;  /* 0x0000800604047980 */ /* 0x008ee2000c101d00 */
[----:B------:R-:W-:-:S04]  /*16540*/  IADD3 R13, P1, R11, R8, RZ ;  /* 0x000000080b0d7210 */ /* 0x000fc80007f3e0ff */
[----:B------:R-:W-:Y:S02]  /*16550*/  LEA.HI.X.SX32 R11, R11, R22, 0x1, P1 ;  /* 0x000000160b0b7211 */ /* 0x000fe400008f0eff */
[----:B------:R-:W-:-:S04]  /*16560*/  LEA R12, P1, R13, R24, 0x1 ;  /* 0x000000180d0c7211 */ /* 0x000fc800078208ff */
[----:B------:R-:W-:-:S06]  /*16570*/  LEA.HI.X R13, R13, R25, R11, 0x1, P1 ;  /* 0x000000190d0d7211 */ /* 0x000fcc00008f0c0b */
[----:B----4-:R-:W4:Y:S01]  /*16580*/  LD.E.128 R12, [R12.64+0x80] ;  /* 0x000080060c0c7980 */ /* 0x010f22000c101d00 */
[----:B--2---:R-:W-:Y:S02]  /*16590*/  HADD2.F32 R40, -RZ, R36.H0_H0 ;  /* 0x20000024ff287230 */ /* 0x004fe40000004100 */
[----:B------:R-:W-:Y:S02]  /*165a0*/  HADD2.F32 R41, -RZ, R37.H0_H0 ;  /* 0x20000025ff297230 */ /* 0x000fe40000004100 */
[--C-:B---3--:R-:W-:Y:S02]  /*165b0*/  HADD2.F32 R11, -RZ, R4.reuse.H0_H0 ;  /* 0x20000004ff0b7230 */ /* 0x108fe40000004100 */
[----:B------:R-:W-:Y:S02]  /*165c0*/  HADD2.F32 R31, -RZ, R4.H1_H1 ;  /* 0x30000004ff1f7230 */ /* 0x000fe40000004100 */
        /* <DEDUP_REMOVED lines=9> */
[--C-:B------:R-:W-:Y:S01]  /*16660*/  HADD2.F32 R11, -RZ, R39.reuse.H0_H0 ;  /* 0x20000027ff0b7230 */ /* 0x100fe20000004100 */
[----:B------:R-:W-:Y:S01]  /*16670*/  FMUL.FTZ R41, R41, R4 ;  /* 0x0000000429297220 */ /* 0x000fe20000410000 */
[----:B------:R-:W-:Y:S01]  /*16680*/  HADD2.F32 R4, -RZ, R39.H1_H1 ;  /* 0x30000027ff047230 */ /* 0x000fe20000004100 */
[----:B------:R-:W-:Y:S02]  /*16690*/  @!P0 FADD.FTZ R6, -R6, -RZ ;  /* 0x800000ff06068221 */ /* 0x000fe40000010100 */
[----:B------:R-:W-:Y:S01]  /*166a0*/  @!P0 FADD.FTZ R7, -R7, -RZ ;  /* 0x800000ff07078221 */ /* 0x000fe20000010100 */
[----:B------:R-:W-:Y:S01]  /*166b0*/  HADD2.F32 R36, -RZ, R36.H1_H1 ;  /* 0x30000024ff247230 */ /* 0x000fe20000004100 */
[----:B------:R-:W-:Y:S01]  /*166c0*/  FMUL.FTZ R6, R11, R6 ;  /* 0x000000060b067220 */ /* 0x000fe20000410000 */
[----:B------:R-:W-:Y:S01]  /*166d0*/  HADD2.F32 R42, -RZ, R37.H1_H1 ;  /* 0x30000025ff2a7230 */ /* 0x000fe20000004100 */
[----:B------:R-:W-:Y:S01]  /*166e0*/  FMUL.FTZ R7, R4, R7 ;  /* 0x0000000704077220 */ /* 0x000fe20000410000 */
[--C-:B------:R-:W-:Y:S01]  /*166f0*/  HADD2.F32 R44, -RZ, R38.reuse.H0_H0 ;  /* 0x20000026ff2c7230 */ /* 0x100fe20000004100 */
[----:B------:R-:W-:Y:S01]  /*16700*/  @!P0 FADD.FTZ R31, -R31, -RZ ;  /* 0x800000ff1f1f8221 */ /* 0x000fe20000010100 */
[----:B------:R-:W-:Y:S01]  /*16710*/  HADD2.F32 R38, -RZ, R38.H1_H1 ;  /* 0x30000026ff267230 */ /* 0x000fe20000004100 */
[----:B------:R-:W-:Y:S01]  /*16720*/  @!P0 FADD.FTZ R33, -R33, -RZ ;  /* 0x800000ff21218221 */ /* 0x000fe20000010100 */
[----:B-----5:R-:W-:Y:S01]  /*16730*/  HADD2.F32 R11, -RZ, R16.H0_H0 ;  /* 0x20000010ff0b7230 */ /* 0x020fe20000004100 */
[----:B------:R-:W-:Y:S01]  /*16740*/  @!P0 FADD.FTZ R5, -R5, -RZ ;  /* 0x800000ff05058221 */ /* 0x000fe20000010100 */
[----:B----4-:R-:W-:Y:S01]  /*16750*/  HADD2.F32 R4, -RZ, R12.H0_H0 ;  /* 0x2000000cff047230 */ /* 0x010fe20000004100 */
[----:B------:R-:W-:Y:S01]  /*16760*/  @!P0 FADD.FTZ R35, -R35, -RZ ;  /* 0x800000ff23238221 */ /* 0x000fe20000010100 */
[--C-:B------:R-:W-:Y:S01]  /*16770*/  HADD2.F32 R37, -RZ, R15.reuse.H0_H0 ;  /* 0x2000000fff257230 */ /* 0x100fe20000004100 */
[----:B------:R-:W-:Y:S01]  /*16780*/  FMUL.FTZ R36, R36, R31 ;  /* 0x0000001f24247220 */ /* 0x000fe20000410000 */
[----:B------:R-:W-:Y:S01]  /*16790*/  HADD2.F32 R31, -RZ, R16.H1_H1 ;  /* 0x30000010ff1f7230 */ /* 0x000fe20000004100 */
[----:B------:R-:W-:Y:S01]  /*167a0*/  FMUL.FTZ R42, R42, R33 ;  /* 0x000000212a2a7220 */ /* 0x000fe20000410000 */
[----:B------:R-:W-:Y:S01]  /*167b0*/  HADD2.F32 R33, -RZ, R12.H1_H1 ;  /* 0x3000000cff217230 */ /* 0x000fe20000004100 */
[----:B------:R-:W-:Y:S01]  /*167c0*/  FMUL.FTZ R5, R44, R5 ;  /* 0x000000052c057220 */ /* 0x000fe20000410000 */
[----:B------:R-:W-:Y:S01]  /*167d0*/  HADD2.F32 R44, -RZ, R15.H1_H1 ;  /* 0x3000000fff2c7230 */ /* 0x000fe20000004100 */
[----:B------:R-:W-:Y:S01]  /*167e0*/  FMUL.FTZ R35, R38, R35 ;  /* 0x0000002326237220 */ /* 0x000fe20000410000 */
[----:B------:R-:W-:Y:S01]  /*167f0*/  HADD2.F32 R16, -RZ, R17.H0_H0 ;  /* 0x20000011ff107230 */ /* 0x000fe20000004100 */
[----:B------:R-:W-:Y:S01]  /*16800*/  FFMA.FTZ R4, R11, R4, R40 ;  /* 0x000000040b047223 */ /* 0x000fe20000010028 */
[----:B------:R-:W-:-:S02]  /*16810*/  HADD2.F32 R12, -RZ, R13.H0_H0 ;  /* 0x2000000dff0c7230 */ /* 0x000fc40000004100 */
[----:B------:R-:W-:Y:S02]  /*16820*/  HADD2.F32 R38, -RZ, R14.H0_H0 ;  /* 0x2000000eff267230 */ /* 0x000fe40000004100 */
[----:B------:R-:W-:Y:S02]  /*16830*/  HADD2.F32 R15, -RZ, R18.H0_H0 ;  /* 0x20000012ff0f7230 */ /* 0x000fe40000004100 */
[----:B------:R-:W-:Y:S02]  /*16840*/  HADD2.F32 R11, -RZ, R19.H0_H0 ;  /* 0x20000013ff0b7230 */ /* 0x000fe40000004100 */
[----:B------:R-:W-:Y:S02]  /*16850*/  HADD2.F32 R13, -RZ, R13.H1_H1 ;  /* 0x3000000dff0d7230 */ /* 0x000fe40000004100 */
        /* <DEDUP_REMOVED lines=15> */
.L_x_1055:
[----:B------:R-:W-:Y:S05]  /*16950*/  BSYNC B0 ;  /* 0x0000000000007941 */ /* 0x000fea0003800000 */
.L_x_1054:
[----:B-----5:R1:W-:Y:S02]  /*16960*/  STS.128 [R245+0x3800], R16 ;  /* 0x00380010f5007388 */ /* 0x0203e40000000c00 */
.L_x_1053:
[----:B------:R-:W-:Y:S05]  /*16970*/  BSYNC B1 ;  /* 0x0000000000017941 */ /* 0x000fea0003800000 */
.L_x_1052:
        /* <DEDUP_REMOVED lines=44> */
[----:B------:R-:W-:Y:S01]  /*16c40*/  HADD2.F32 R4, -RZ, R39.H1_H1 ;  /* 0x30000027ff047230 */ /* 0x000fe20000004100 */
[----:B------:R-:W-:Y:S02]  /*16c50*/  @!P0 FADD.FTZ R5, -R5, -RZ ;  /* 0x800000ff05058221 */ /* 0x000fe40000010100 */
[----:B------:R-:W-:Y:S01]  /*16c60*/  @!P0 FADD.FTZ R7, -R7, -RZ ;  /* 0x800000ff07078221 */ /* 0x000fe20000010100 */
[----:B------:R-:W-:Y:S01]  /*16c70*/  HADD2.F32 R40, -RZ, R37.H1_H1 ;  /* 0x30000025ff287230 */ /* 0x000fe20000004100 */
[----:B------:R-:W-:Y:S01]  /*16c80*/  FMUL.FTZ R36, R36, R11 ;  /* 0x0000000b24247220 */ /* 0x000fe20000410000 */
[----:B------:R-:W-:Y:S01]  /*16c90*/  HADD2.F32 R11, -RZ, R39.H0_H0 ;  /* 0x20000027ff0b7230 */ /* 0x000fe20000004100 */
[----:B------:R-:W-:Y:S01]  /*16ca0*/  FMUL.FTZ R5, R10, R5 ;  /* 0x000000050a057220 */ /* 0x000fe20000410000 */
[----:B------:R-:W-:Y:S01]  /*16cb0*/  HADD2.F32 R38, -RZ, R38.H1_H1 ;  /* 0x30000026ff267230 */ /* 0x000fe20000004100 */
[----:B------:R-:W-:Y:S01]  /*16cc0*/  FMUL.FTZ R7, R4, R7 ;  /* 0x0000000704077220 */ /* 0x000fe20000410000 */
[----:B-----5:R-:W-:Y:S01]  /*16cd0*/  HADD2.F32 R4, -RZ, R16.H0_H0 ;  /* 0x20000010ff047230 */ /* 0x020fe20000004100 */
[----:B------:R-:W-:Y:S01]  /*16ce0*/  @!P0 FADD.FTZ R31, -R31, -RZ ;  /* 0x800000ff1f1f8221 */ /* 0x000fe20000010100 */
[----:B----4-:R-:W-:Y:S01]  /*16cf0*/  HADD2.F32 R10, -RZ, R12.H0_H0 ;  /* 0x2000000cff0a7230 */ /* 0x010fe20000004100 */
[----:B------:R-:W-:-:S02]  /*16d00*/  @!P0 FADD.FTZ R6, -R6, -RZ ;  /* 0x800000ff06068221 */ /* 0x000fc40000010100 */
        /* <DEDUP_REMOVED lines=8> */
[----:B------:R-:W-:Y:S01]  /*16d90*/  FFMA.FTZ R4, R4, R10, R35 ;  /* 0x0000000a04047223 */ /* 0x000fe20000010023 */
[----:B------:R-:W-:Y:S02]  /*16da0*/  HADD2.F32 R16, -RZ, R17.H0_H0 ;  /* 0x20000011ff107230 */ /* 0x000fe40000004100 */
        /* <DEDUP_REMOVED lines=20> */
.L_x_1059:
[----:B------:R-:W-:Y:S05]  /*16ef0*/  BSYNC B0 ;  /* 0x0000000000007941 */ /* 0x000fea0003800000 */
.L_x_1058:
[----:B-----5:R3:W-:Y:S02]  /*16f00*/  STS.128 [R245+0x5800], R16 ;  /* 0x00580010f5007388 */ /* 0x0207e40000000c00 */
.L_x_1057:
[----:B------:R-:W-:Y:S05]  /*16f10*/  BSYNC B1 ;  /* 0x0000000000017941 */ /* 0x000fea0003800000 */
.L_x_1056:
[----:B------:R-:W-:-:S13]  /*16f20*/  ISETP.GE.AND P0, PT, R9, R3, PT ;  /* 0x000000030900720c */ /* 0x000fda0003f06270 */
[----:B------:R1:W-:Y:S01]  /*16f30*/  @P0 STS.128 [R245+0x7800], RZ ;  /* 0x007800fff5000388 */ /* 0x0003e20000000c00 */
[----:B------:R-:W-:Y:S05]  /*16f40*/  @P0 BRA `(.L_x_985) ;  /* 0x00000ee000000947 */ /* 0x000fea0003800000 */
[----:B------:R1:W5:Y:S01]  /*16f50*/  LD.E.128 R12, [R28.64+0x180] ;  /* 0x000180061c0c7980 */ /* 0x000362000c101d00 */
[----:B------:R-:W-:Y:S01]  /*16f60*/  ISETP.GE.AND P0, PT, R9, R0, PT ;  /* 0x000000000900720c */ /* 0x000fe20003f06270 */
[----:B------:R-:W-:Y:S01]  /*16f70*/  BSSY B0, `(.L_x_1060) ;  /* 0x0000054000007945 */ /* 0x000fe20003800000 */
[----:B------:R-:W-:-:S05]  /*16f80*/  IADD3 R6, P1, R28, 0x180, RZ ;  /* 0x000001801c067810 */ /* 0x000fca0007f3e0ff */
[----:B------:R-:W-:-:S06]  /*16f90*/  IMAD.X R7, RZ, RZ, R29, P1 ;  /* 0x000000ffff077224 */ /* 0x000fcc00008e061d */
[----:B------:R-:W-:Y:S05]  /*16fa0*/  @P0 BRA `(.L_x_1061) ;  /* 0x0000050000000947 */ /* 0x000fea0003800000 */
[----:B------:R-:W-:Y:S02]  /*16fb0*/  ISETP.GE.AND P0, PT, R9, R23, PT ;  /* 0x000000170900720c */ /* 0x000fe40003f06270 */
[----:B------:R-:W-:Y:S02]  /*16fc0*/  MOV R3, RZ ;  /* 0x000000ff00037202 */ /* 0x000fe40000000f00 */
[----:B------:R-:W-:-:S04]  /*16fd0*/  IADD3 R8, P1, R8, 0xc0, RZ ;  /* 0x000000c008087810 */ /* 0x000fc80007f3e0ff */
[----:B------:R-:W-:-:S05]  /*16fe0*/  IADD3.X R22, RZ, R22, RZ, P1, !PT ;  /* 0x00000016ff167210 */ /* 0x000fca0000ffe4ff */
[C---:B------:R-:W-:Y:S02]  /*16ff0*/  @P0 IADD3 R3, -R2.reuse, RZ, RZ ;  /* 0x000000ff02030210 */ /* 0x040fe40007ffe1ff */
[----:B------:R-:W-:Y:S02]  /*17000*/  @P0 IADD3 R23, -R2, RZ, RZ ;  /* 0x000000ff02170210 */ /* 0x000fe40007ffe1ff */
[----:B------:R-:W-:-:S03]  /*17010*/  IADD3 R5, P1, R3, R8, RZ ;  /* 0x0000000803057210 */ /* 0x000fc60007f3e0ff */
[----:B-1-3--:R-:W-:Y:S01]  /*17020*/  IMAD.WIDE R16, R23, 0x2, R6 ;  /* 0x0000000217107825 */ /* 0x00afe200078e0206 */
[----:B------:R-:W-:Y:S02]  /*17030*/  LEA.HI.X.SX32 R3, R3, R22, 0x1, P1 ;  /* 0x0000001603037211 */ /* 0x000fe400008f0eff */
[----:B------:R-:W-:-:S03]  /*17040*/  LEA R4, P1, R5, R26, 0x1 ;  /* 0x0000001a05047211 */ /* 0x000fc600078208ff */
[----:B------:R-:W3:Y:S01]  /*17050*/  LD.E.128 R16, [R16.64] ;  /* 0x0000000610107980 */ /* 0x000ee2000c101d00 */
[----:B------:R-:W-:Y:S02]  /*17060*/  LEA.HI.X R5, R5, R27, R3, 0x1, P1 ;  /* 0x0000001b05057211 */ /* 0x000fe400008f0c03 */
[----:B------:R-:W-:Y:S02]  /*17070*/  MOV R3, RZ ;  /* 0x000000ff00037202 */ /* 0x000fe40000000f00 */
[----:B------:R-:W-:Y:S02]  /*17080*/  @P0 IADD3 R3, -R2, RZ, RZ ;  /* 0x000000ff02030210 */ /* 0x000fe40007ffe1ff */
[----:B--2---:R-:W2:Y:S02]  /*17090*/  LD.E.128 R4, [R4.64] ;  /* 0x0000000604047980 */ /* 0x004ea4000c101d00 */
[----:B------:R-:W-:-:S04]  /*170a0*/  IADD3 R9, P1, R3, R8, RZ ;  /* 0x0000000803097210 */ /* 0x000fc80007f3e0ff */
[----:B------:R-:W-:Y:S02]  /*170b0*/  LEA.HI.X.SX32 R3, R3, R22, 0x1, P1 ;  /* 0x0000001603037211 */ /* 0x000fe400008f0eff */
[----:B------:R-:W-:-:S04]  /*170c0*/  LEA R8, P1, R9, R24, 0x1 ;  /* 0x0000001809087211 */ /* 0x000fc800078208ff */
[----:B------:R-:W-:-:S06]  /*170d0*/  LEA.HI.X R9, R9, R25, R3, 0x1, P1 ;  /* 0x0000001909097211 */ /* 0x000fcc00008f0c03 */
[----:B----4-:R-:W4:Y:S01]  /*170e0*/  LD.E.128 R8, [R8.64] ;  /* 0x0000000608087980 */ /* 0x010f22000c101d00 */
[--C-:B---3--:R-:W-:Y:S02]  /*170f0*/  HADD2.F32 R23, -RZ, R16.reuse.H0_H0 ;  /* 0x20000010ff177230 */ /* 0x108fe40000004100 */
[----:B------:R-:W-:Y:S02]  /*17100*/  HADD2.F32 R27, -RZ, R16.H1_H1 ;  /* 0x30000010ff1b7230 */ /* 0x000fe40000004100 */
[--C-:B--2---:R-:W-:Y:S02]  /*17110*/  HADD2.F32 R2, -RZ, R5.reuse.H0_H0 ;  /* 0x20000005ff027230 */ /* 0x104fe40000004100 */
[----:B------:R-:W-:Y:S02]  /*17120*/  HADD2.F32 R0, -RZ, R4.H0_H0 ;  /* 0x20000004ff007230 */ /* 0x000fe40000004100 */
        /* <DEDUP_REMOVED lines=8> */
[--C-:B------:R-:W-:Y:S02]  /*171b0*/  HADD2.F32 R6, -RZ, R7.reuse.H0_H0 ;  /* 0x20000007ff067230 */ /* 0x100fe40000004100 */
[----:B------:R-:W-:Y:S02]  /*171c0*/  HADD2.F32 R4, -RZ, R4.H1_H1 ;  /* 0x30000004ff047230 */ /* 0x000fe40000004100 */
[----:B------:R-:W-:Y:S01]  /*171d0*/  HADD2.F32 R7, -RZ, R7.H1_H1 ;  /* 0x30000007ff077230 */ /* 0x000fe20000004100 */
[----:B------:R-:W-:Y:S01]  /*171e0*/  FMUL.FTZ R23, R23, R0 ;  /* 0x0000000017177220 */ /* 0x000fe20000410000 */
[--C-:B------:R-:W-:Y:S01]  /*171f0*/  HADD2.F32 R0, -RZ, R19.reuse.H1_H1 ;  /* 0x30000013ff007230 */ /* 0x100fe20000004100 */
[----:B------:R-:W-:Y:S01]  /*17200*/  FMUL.FTZ R25, R25, R2 ;  /* 0x0000000219197220 */ /* 0x000fe20000410000 */
[----:B------:R-:W-:Y:S01]  /*17210*/  HADD2.F32 R2, -RZ, R18.H0_H0 ;  /* 0x20000012ff027230 */ /* 0x000fe20000004100 */
[----:B------:R-:W-:Y:S01]  /*17220*/  FMUL.FTZ R16, R16, R5 ;  /* 0x0000000510107220 */ /* 0x000fe20000410000 */
[----:B------:R-:W-:Y:S01]  /*17230*/  HADD2.F32 R5, -RZ, R19.H0_H0 ;  /* 0x20000013ff057230 */ /* 0x000fe20000004100 */
[----:B------:R-:W-:-:S02]  /*17240*/  @!P0 FADD.FTZ R4, -R4, -RZ ;  /* 0x800000ff04048221 */ /* 0x000fc40000010100 */
[----:B------:R-:W-:Y:S02]  /*17250*/  @!P0 FADD.FTZ R3, -R3, -RZ ;  /* 0x800000ff03038221 */ /* 0x000fe40000010100 */
[----:B------:R-:W-:Y:S02]  /*17260*/  @!P0 FADD.FTZ R6, -R6, -RZ ;  /* 0x800000ff06068221 */ /* 0x000fe40000010100 */
[----:B------:R-:W-:Y:S02]  /*17270*/  @!P0 FADD.FTZ R7, -R7, -RZ ;  /* 0x800000ff07078221 */ /* 0x000fe40000010100 */
[----:B------:R-:W-:Y:S01]  /*17280*/  FMUL.FTZ R27, R27, R4 ;  /* 0x000000041b1b7220 */ /* 0x000fe20000410000 */
[----:B-----5:R-:W-:Y:S01]  /*17290*/  HADD2.F32 R4, -RZ, R13.H0_H0 ;  /* 0x2000000dff047230 */ /* 0x020fe20000004100 */
[----:B------:R-:W-:Y:S01]  /*172a0*/  FMUL.FTZ R3, R2, R3 ;  /* 0x0000000302037220 */ /* 0x000fe20000410000 */
[----:B----4-:R-:W-:Y:S01]  /*172b0*/  HADD2.F32 R2, -RZ, R8.H0_H0 ;  /* 0x20000008ff027230 */ /* 0x010fe20000004100 */
[----:B------:R-:W-:Y:S01]  /*172c0*/  FMUL.FTZ R6, R5, R6 ;  /* 0x0000000605067220 */ /* 0x000fe20000410000 */
[----:B------:R-:W-:Y:S01]  /*172d0*/  HADD2.F32 R5, -RZ, R9.H0_H0 ;  /* 0x20000009ff057230 */ /* 0x000fe20000004100 */
[----:B------:R-:W-:Y:S01]  /*172e0*/  FMUL.FTZ R7, R0, R7 ;  /* 0x0000000700077220 */ /* 0x000fe20000410000 */
[----:B------:R-:W-:Y:S01]  /*172f0*/  HADD2.F32 R0, -RZ, R12.H0_H0 ;  /* 0x2000000cff007230 */ /* 0x000fe20000004100 */
[----:B------:R-:W-:Y:S01]  /*17300*/  @!P0 FADD.FTZ R22, -R22, -RZ ;  /* 0x800000ff16168221 */ /* 0x000fe20000010100 */
[----:B------:R-:W-:Y:S01]  /*17310*/  HADD2.F32 R17, -RZ, R18.H1_H1 ;  /* 0x30000012ff117230 */ /* 0x000fe20000004100 */
[----:B------:R-:W-:Y:S01]  /*17320*/  FFMA.FTZ R4, R4, R5, R25 ;  /* 0x0000000504047223 */ /* 0x000fe20000010019 */
[--C-:B------:R-:W-:Y:S01]  /*17330*/  HADD2.F32 R18, -RZ, R10.reuse.H0_H0 ;  /* 0x2000000aff127230 */ /* 0x100fe20000004100 */
[----:B------:R-:W-:Y:S01]  /*17340*/  FFMA.FTZ R0, R0, R2, R23 ;  /* 0x0000000200007223 */ /* 0x000fe20000010017 */
[----:B------:R-:W-:Y:S01]  /*17350*/  HADD2.F32 R19, -RZ, R10.H1_H1 ;  /* 0x3000000aff137230 */ /* 0x000fe20000004100 */
[----:B------:R-:W-:Y:S01]  /*17360*/  FMUL.FTZ R22, R17, R22 ;  /* 0x0000001611167220 */ /* 0x000fe20000410000 */
[----:B------:R-:W-:-:S02]  /*17370*/  HADD2.F32 R5, -RZ, R14.H0_H0 ;  /* 0x2000000eff057230 */ /* 0x000fc40000004100 */
[----:B------:R-:W-:Y:S02]  /*17380*/  HADD2.F32 R2, -RZ, R15.H0_H0 ;  /* 0x2000000fff027230 */ /* 0x000fe40000004100 */
[----:B------:R-:W-:Y:S02]  /*17390*/  HADD2.F32 R12, -RZ, R12.H1_H1 ;  /* 0x3000000cff0c7230 */ /* 0x000fe40000004100 */
[----:B------:R-:W-:Y:S02]  /*173a0*/  HADD2.F32 R8, -RZ, R8.H1_H1 ;  /* 0x30000008ff087230 */ /* 0x000fe40000004100 */
[----:B------:R-:W-:Y:S02]  /*173b0*/  HADD2.F32 R9, -RZ, R9.H1_H1 ;  /* 0x30000009ff097230 */ /* 0x000fe40000004100 */
[--C-:B------:R-:W-:Y:S02]  /*173c0*/  HADD2.F32 R17, -RZ, R11.reuse.H0_H0 ;  /* 0x2000000bff117230 */ /* 0x100fe40000004100 */
        /* <DEDUP_REMOVED lines=14> */
.L_x_1061:
[----:B------:R-:W-:Y:S05]  /*174b0*/  BSYNC B0 ;  /* 0x0000000000007941 */ /* 0x000fea0003800000 */
.L_x_1060:
[----:B-----5:R1:W-:Y:S01]  /*174c0*/  STS.128 [R245+0x7800], R12 ;  /* 0x0078000cf5007388 */ /* 0x0203e20000000c00 */
[----:B------:R-:W-:Y:S05]  /*174d0*/  BRA `(.L_x_985) ;  /* 0x0000095000007947 */ /* 0x000fea0003800000 */
.L_x_935:
[----:B------:R-:W-:Y:S01]  /*174e0*/  IMAD.IADD R169, R244, 0x1, -R169 ;  /* 0x00000001f4a97824 */ /* 0x000fe200078e0aa9 */
[----:B------:R-:W-:Y:S01]  /*174f0*/  BSSY B0, `(.L_x_1062) ;  /* 0x0000024000007945 */ /* 0x000fe20003800000 */
[----:B------:R-:W-:-:S02]  /*17500*/  ISETP.GE.AND P2, PT, R10, R167, PT ;  /* 0x000000a70a00720c */ /* 0x000fc40003f46270 */
[----:B------:R-:W-:Y:S02]  /*17510*/  ISETP.GE.AND P1, PT, R9, R167, PT ;  /* 0x000000a70900720c */ /* 0x000fe40003f26270 */
[----:B------:R-:W-:Y:S02]  /*17520*/  ISETP.GE.AND P3, PT, R180, R169, PT ;  /* 0x000000a9b400720c */ /* 0x000fe40003f66270 */
[----:B------:R-:W-:-:S11]  /*17530*/  ISETP.GE.AND P0, PT, R11, R167, PT ;  /* 0x000000a70b00720c */ /* 0x000fd60003f06270 */
[----:B------:R-:W-:Y:S05]  /*17540*/  @P3 BRA `(.L_x_1063) ;  /* 0x000001e000003947 */ /* 0x000fea0003800000 */
[----:B------:R-:W-:Y:S02]  /*17550*/  ISETP.GE.AND P6, PT, R14, R167, PT ;  /* 0x000000a70e00720c */ /* 0x000fe40003fc6270 */
[CC--:B-----5:R-:W-:Y:S02]  /*17560*/  @!P0 LEA R4, P4, R184.reuse, R192.reuse, 0x1 ;  /* 0x000000c0b8048211 */ /* 0x0e0fe400078808ff */
[C---:B------:R-:W-:Y:S02]  /*17570*/  @!P2 LEA R2, P3, R184.reuse, R192, 0x1 ;  /* 0x000000c0b802a211 */ /* 0x040fe400078608ff */
[CCC-:B------:R-:W-:Y:S02]  /*17580*/  @!P0 LEA.HI.X R5, R184.reuse, R193.reuse, R187.reuse, 0x1, P4 ;  /* 0x000000c1b8058211 */ /* 0x1c0fe400020f0cbb */
[----:B------:R-:W-:-:S05]  /*17590*/  @!P2 LEA.HI.X R3, R184, R193, R187, 0x1, P3 ;  /* 0x000000c1b803a211 */ /* 0x000fca00018f0cbb */
[C---:B------:R-:W-:Y:S01]  /*175a0*/  @!P6 LEA R6, P5, R184.reuse, R192, 0x1 ;  /* 0x000000c0b806e211 */ /* 0x040fe200078a08ff */
[----:B------:R1:W-:Y:S03]  /*175b0*/  @P6 STS.128 [R245], RZ ;  /* 0x000000fff5006388 */ /* 0x0003e60000000c00 */
[----:B------:R-:W-:-:S05]  /*175c0*/  @!P6 LEA.HI.X R7, R184, R193, R187, 0x1, P5 ;  /* 0x000000c1b807e211 */ /* 0x000fca00028f0cbb */
        /* <DEDUP_REMOVED lines=16> */
[----:B-1----:R-:W-:-:S04]  /*176d0*/  LEA R2, P3, R184, R192, 0x1 ;  /* 0x000000c0b8027211 */ /* 0x002fc800078608ff */
[----:B------:R-:W-:-:S05]  /*176e0*/  LEA.HI.X R3, R184, R193, R187, 0x1, P3 ;  /* 0x000000c1b8037211 */ /* 0x000fca00018f0cbb */
[----:B------:R-:W-:Y:S01]  /*176f0*/  @!PT LDS RZ, [RZ] ;  /* 0x00000000fffff984 */ /* 0x000fe20000000800 */
[----:B------:R-:W-:Y:S01]  /*17700*/  @!PT LDS RZ, [RZ] ;  /* 0x00000000fffff984 */ /* 0x000fe20000000800 */
[----:B------:R-:W-:Y:S01]  /*17710*/  @!PT LDS RZ, [RZ] ;  /* 0x00000000fffff984 */ /* 0x000fe20000000800 */
[----:B------:R1:W-:Y:S04]  /*17720*/  LDGSTS.E.BYPASS.LTC128B.128 [R245+0x6000], [R2.64+0x180] ;  /* 0x0600018002f57fae */ /* 0x0003e8000b901d46 */
.L_x_1063:
[----:B------:R-:W-:Y:S05]  /*17730*/  BSYNC B0 ;  /* 0x0000000000007941 */ /* 0x000fea0003800000 */
.L_x_1062:
[----:B------:R-:W-:Y:S01]  /*17740*/  IADD3 R30, R180, 0x10, RZ ;  /* 0x00000010b41e7810 */ /* 0x000fe20007ffe0ff */
[----:B------:R-:W-:Y:S03]  /*17750*/  BSSY B0, `(.L_x_1064) ;  /* 0x0000023000007945 */ /* 0x000fe60003800000 */
[----:B------:R-:W-:-:S13]  /*17760*/  ISETP.GE.AND P3, PT, R30, R169, PT ;  /* 0x000000a91e00720c */ /* 0x000fda0003f66270 */
[----:B------:R-:W-:Y:S05]  /*17770*/  @P3 BRA `(.L_x_1065) ;  /* 0x0000020000003947 */ /* 0x000fea0003800000 */
[----:B------:R-:W-:Y:S02]  /*17780*/  ISETP.GE.AND P5, PT, R14, R167, PT ;  /* 0x000000a70e00720c */ /* 0x000fe40003fa6270 */
[----:B------:R-:W-:-:S04]  /*17790*/  IADD3 R13, P3, R13, R184, RZ ;  /* 0x000000b80d0d7210 */ /* 0x000fc80007f7e0ff */
[-C--:B-1---5:R-:W-:Y:S01]  /*177a0*/  @!P0 LEA R4, P4, R13, R192.reuse, 0x1 ;  /* 0x000000c00d048211 */ /* 0x0a2fe200078808ff */
[----:B------:R-:W-:Y:S01]  /*177b0*/  IMAD.X R17, R17, 0x1, R187, P3 ;  /* 0x0000000111117824 */ /* 0x000fe200018e06bb */
[----:B------:R-:W-:-:S04]  /*177c0*/  @!P2 LEA R2, P3, R13, R192, 0x1 ;  /* 0x000000c00d02a211 */ /* 0x000fc800078608ff */
[CCC-:B------:R-:W-:Y:S01]  /*177d0*/  @!P0 LEA.HI.X R5, R13.reuse, R193.reuse, R17.reuse, 0x1, P4 ;  /* 0x000000c10d058211 */ /* 0x1c0fe200020f0c11 */
[----:B------:R1:W-:Y:S01]  /*177e0*/  @P5 STS.128 [R245+0x800], RZ ;  /* 0x000800fff5005388 */ /* 0x0003e20000000c00 */
[C---:B------:R-:W-:Y:S02]  /*177f0*/  @!P5 LEA R6, P6, R13.reuse, R192, 0x1 ;  /* 0x000000c00d06d211 */ /* 0x040fe400078c08ff */
[CCC-:B------:R-:W-:Y:S02]  /*17800*/  @!P2 LEA.HI.X R3, R13.reuse, R193.reuse, R17.reuse, 0x1, P3 ;  /* 0x000000c10d03a211 */ /* 0x1c0fe400018f0c11 */
[----:B------:R-:W-:-:S05]  /*17810*/  @!P5 LEA.HI.X R7, R13, R193, R17, 0x1, P6 ;  /* 0x000000c10d07d211 */ /* 0x000fca00030f0c11 */
        /* <DEDUP_REMOVED lines=22> */
.L_x_1065:
[----:B------:R-:W-:Y:S05]  /*17980*/  BSYNC B0 ;  /* 0x0000000000007941 */ /* 0x000fea0003800000 */
.L_x_1064:
[----:B------:R-:W-:Y:S01]  /*17990*/  IADD3 R34, R180, 0x20, RZ ;  /* 0x00000020b4227810 */ /* 0x000fe20007ffe0ff */
[----:B------:R-:W-:Y:S03]  /*179a0*/  BSSY B0, `(.L_x_1066) ;  /* 0x0000023000007945 */ /* 0x000fe60003800000 */
[----:B------:R-:W-:-:S13]  /*179b0*/  ISETP.GE.AND P3, PT, R34, R169, PT ;  /* 0x000000a92200720c */ /* 0x000fda0003f66270 */
[----:B------:R-:W-:Y:S05]  /*179c0*/  @P3 BRA `(.L_x_1067) ;  /* 0x0000020000003947 */ /* 0x000fea0003800000 */
[----:B------:R-:W-:Y:S02]  /*179d0*/  ISETP.GE.AND P5, PT, R14, R167, PT ;  /* 0x000000a70e00720c */ /* 0x000fe40003fa6270 */
[----:B-1----:R-:W-:-:S04]  /*179e0*/  LEA R5, P3, R190, R184, 0x5 ;  /* 0x000000b8be057211 */ /* 0x002fc800078628ff */
[----:B------:R-:W-:Y:S02]  /*179f0*/  LEA.HI.X R3, R190, R187, R191, 0x5, P3 ;  /* 0x000000bbbe037211 */ /* 0x000fe400018f2cbf */
[CC--:B-----5:R-:W-:Y:S02]  /*17a00*/  @!P0 LEA R8, P4, R5.reuse, R192.reuse, 0x1 ;  /* 0x000000c005088211 */ /* 0x0e0fe400078808ff */
[CC--:B------:R-:W-:Y:S02]  /*17a10*/  @!P2 LEA R6, P3, R5.reuse, R192.reuse, 0x1 ;  /* 0x000000c00506a211 */ /* 0x0c0fe400078608ff */
[CCC-:B------:R-:W-:Y:S01]  /*17a20*/  @!P0 LEA.HI.X R9, R5.reuse, R193.reuse, R3.reuse, 0x1, P4 ;  /* 0x000000c105098211 */ /* 0x1c0fe200020f0c03 */
[----:B------:R1:W-:Y:S01]  /*17a30*/  @P5 STS.128 [R245+0x1000], RZ ;  /* 0x001000fff5005388 */ /* 0x0003e20000000c00 */
[C---:B------:R-:W-:Y:S02]  /*17a40*/  @!P5 LEA R10, P6, R5.reuse, R192, 0x1 ;  /* 0x000000c0050ad211 */ /* 0x040fe400078c08ff */
[----:B------:R-:W-:-:S02]  /*17a50*/  @!P2 LEA.HI.X R7, R5, R193, R3, 0x1, P3 ;  /* 0x000000c10507a211 */ /* 0x000fc400018f0c03 */
        /* <DEDUP_REMOVED lines=17> */
[----:B------:R-:W-:-:S04]  /*17b70*/  LEA R2, P3, R5, R192, 0x1 ;  /* 0x000000c005027211 */ /* 0x000fc800078608ff */
[----:B------:R-:W-:-:S05]  /*17b80*/  LEA.HI.X R3, R5, R193, R3, 0x1, P3 ;  /* 0x000000c105037211 */ /* 0x000fca00018f0c03 */
[----:B------:R-:W-:Y:S01]  /*17b90*/  @!PT LDS RZ, [RZ] ;  /* 0x00000000fffff984 */ /* 0x000fe20000000800 */
[----:B------:R-:W-:Y:S01]  /*17ba0*/  @!PT LDS RZ, [RZ] ;  /* 0x00000000fffff984 */ /* 0x000fe20000000800 */
[----:B------:R-:W-:Y:S01]  /*17bb0*/  @!PT LDS RZ, [RZ] ;  /* 0x00000000fffff984 */ /* 0x000fe20000000800 */
[----:B------:R2:W-:Y:S04]  /*17bc0*/  LDGSTS.E.BYPASS.LTC128B.128 [R245+0x7000], [R2.64+0x180] ;  /* 0x0700018002f57fae */ /* 0x0005e8000b901d46 */
.L_x_1067:
[----:B------:R-:W-:Y:S05]  /*17bd0*/  BSYNC B0 ;  /* 0x0000000000007941 */ /* 0x000fea0003800000 */
.L_x_1066:
[----:B------:R-:W-:-:S04]  /*17be0*/  IADD3 R32, R180, 0x30, RZ ;  /* 0x00000030b4207810 */ /* 0x000fc80007ffe0ff */
[----:B------:R-:W-:-:S13]  /*17bf0*/  ISETP.GE.AND P3, PT, R32, R169, PT ;  /* 0x000000a92000720c */ /* 0x000fda0003f66270 */
[----:B------:R-:W-:Y:S05]  /*17c00*/  @P3 BRA `(.L_x_985) ;  /* 0x0000022000003947 */ /* 0x000fea0003800000 */
[----:B------:R-:W-:Y:S01]  /*17c10*/  ISETP.GE.AND P5, PT, R14, R167, PT ;  /* 0x000000a70e00720c */ /* 0x000fe20003fa6270 */
[----:B------:R-:W-:Y:S02]  /*17c20*/  IMAD.MOV.U32 R185, RZ, RZ, R187 ;  /* 0x000000ffffb97224 */ /* 0x000fe400078e00bb */
[----:B------:R-:W-:Y:S02]  /*17c30*/  IMAD R0, R191, 0x30, RZ ;  /* 0x00000030bf007824 */ /* 0x000fe400078e02ff */
[----:B------:R-:W-:-:S04]  /*17c40*/  IMAD.WIDE.U32 R190, R190, 0x30, R184 ;  /* 0x00000030bebe7825 */ /* 0x000fc800078e00b8 */
[----:B-12---:R-:W-:Y:S01]  /*17c50*/  IMAD.IADD R3, R0, 0x1, R191 ;  /* 0x0000000100037824 */ /* 0x006fe200078e02bf */
[CC--:B-----5:R-:W-:Y:S02]  /*17c60*/  @!P0 LEA R6, P4, R190.reuse, R192.reuse, 0x1 ;  /* 0x000000c0be068211 */ /* 0x0e0fe400078808ff */
[CC--:B------:R-:W-:Y:S01]  /*17c70*/  @!P2 LEA R4, P3, R190.reuse, R192.reuse, 0x1 ;  /* 0x000000c0be04a211 */ /* 0x0c0fe200078608ff */
[----:B------:R1:W-:Y:S01]  /*17c80*/  @P5 STS.128 [R245+0x1800], RZ ;  /* 0x001800fff5005388 */ /* 0x0003e20000000c00 */
[C---:B------:R-:W-:Y:S02]  /*17c90*/  @!P5 LEA R8, P6, R190.reuse, R192, 0x1 ;  /* 0x000000c0be08d211 */ /* 0x040fe400078c08ff */
[CCC-:B------:R-:W-:Y:S02]  /*17ca0*/  @!P0 LEA.HI.X R7, R190.reuse, R193.reuse, R3.reuse, 0x1, P4 ;  /* 0x000000c1be078211 */ /* 0x1c0fe400020f0c03 */
[CCC-:B------:R-:W-:Y:S02]  /*17cb0*/  @!P5 LEA.HI.X R9, R190.reuse, R193.reuse, R3.reuse, 0x1, P6 ;  /* 0x000000c1be09d211 */ /* 0x1c0fe400030f0c03 */
[----:B------:R-:W-:-:S03]  /*17cc0*/  @!P2 LEA.HI.X R5, R190, R193, R3, 0x1, P3 ;  /* 0x000000c1be05a211 */ /* 0x000fc600018f0c03 */
        /* <DEDUP_REMOVED lines=22> */
.L_x_985:
[----:B------:R-:W-:Y:S05]  /*17e30*/  BSYNC B3 ;  /* 0x0000000000037941 */ /* 0x000fea0003800000 */
.L_x_934:
[----:B------:R-:W-:Y:S01]  /*17e40*/  LEA R23, R165, 0xffffffc0, 0x6 ;  /* 0xffffffc0a5177811 */ /* 0x000fe200078e30ff */
[----:B------:R-:W-:Y:S01]  /*17e50*/  BSSY B0, `(.L_x_1068) ;  /* 0x0000020000007945 */ /* 0x000fe20003800000 */
[----:B------:R-:W-:-:S03]  /*17e60*/  LOP3.LUT R247, R166, 0xff, RZ, 0xc0, !PT ;  /* 0x000000ffa6f77812 */ /* 0x000fc600078ec0ff */
[----:B-12---:R-:W-:-:S05]  /*17e70*/  IMAD.IADD R3, R64, 0x1, -R23 ;  /* 0x0000000140037824 */ /* 0x006fca00078e0a17 */
[----:B------:R-:W-:-:S13]  /*17e80*/  ISETP.GE.AND P0, PT, R180, R3, PT ;  /* 0x00000003b400720c */ /* 0x000fda0003f06270 */
[----:B------:R-:W-:Y:S05]  /*17e90*/  @P0 BRA `(.L_x_1069) ;  /* 0x000001b000000947 */ /* 0x000fea0003800000 */
[C---:B------:R-:W-:Y:S02]  /*17ea0*/  LOP3.LUT R0, R247.reuse, 0x1, RZ, 0xc0, !PT ;  /* 0x00000001f7007812 */ /* 0x040fe400078ec0ff */
[----:B------:R-:W-:Y:S02]  /*17eb0*/  R2P PR, R247, 0xe ;  /* 0x0000000ef7007804 */ /* 0x000fe40000000000 */
[----:B------:R-:W-:-:S11]  /*17ec0*/  ISETP.NE.U32.AND P0, PT, R0, 0x1, PT ;  /* 0x000000010000780c */ /* 0x000fd60003f05070 */
[----:B------:R-:W-:Y:S01]  /*17ed0*/  @P1 IMAD.MOV.U32 R6, RZ, RZ, R238 ;  /* 0x000000ffff061224 */ /* 0x000fe200078e00ee */
[----:B------:R-:W-:Y:S01]  /*17ee0*/  @P2 MOV R4, R238 ;  /* 0x000000ee00042202 */ /* 0x000fe20000000f00 */
[--C-:B------:R-:W-:Y:S01]  /*17ef0*/  @P1 IMAD.MOV.U32 R7, RZ, RZ, R239.reuse ;  /* 0x000000ffff071224 */ /* 0x100fe200078e00ef */
[----:B------:R-:W-:Y:S01]  /*17f00*/  @!PT LDS RZ, [RZ] ;  /* 0x00000000fffff984 */ /* 0x000fe20000000800 */
[----:B------:R-:W-:Y:S01]  /*17f10*/  @!PT LDS RZ, [RZ] ;  /* 0x00000000fffff984 */ /* 0x000fe20000000800 */
[----:B------:R-:W-:Y:S01]  /*17f20*/  @!PT LDS RZ, [RZ] ;  /* 0x00000000fffff984 */ /* 0x000fe20000000800 */
[----:B------:R1:W-:Y:S01]  /*17f30*/  @!P0 LDGSTS.E.BYPASS.LTC128B.128 [R245+0x8000], [R238.64] ;  /* 0x08000000eef58fae */ /* 0x0003e2000b901d46 */
[----:B------:R-:W-:-:S03]  /*17f40*/  @P2 IMAD.MOV.U32 R5, RZ, RZ, R239 ;  /* 0x000000ffff052224 */ /* 0x000fc600078e00ef */
[----:B------:R1:W-:Y:S04]  /*17f50*/  @P0 STS.128 [R245+0x8000], RZ ;  /* 0x008000fff5000388 */ /* 0x0003e80000000c00 */
[----:B------:R-:W-:Y:S01]  /*17f60*/  @!PT LDS RZ, [RZ] ;  /* 0x00000000fffff984 */ /* 0x000fe20000000800 */
[----:B------:R-:W-:Y:S01]  /*17f70*/  @!PT LDS RZ, [RZ] ;  /* 0x00000000fffff984 */ /* 0x000fe20000000800 */
[----:B------:R-:W-:Y:S01]  /*17f80*/  @!PT LDS RZ, [RZ] ;  /* 0x00000000fffff984 */ /* 0x000fe20000000800 */
[----:B------:R1:W-:Y:S04]  /*17f90*/  @P1 LDGSTS.E.BYPASS.LTC128B.128 [R245+0xa000], [R6.64+0x80] ;  /* 0x0a00008006f51fae */ /* 0x0003e8000b901d46 */
[----:B------:R1:W-:Y:S04]  /*17fa0*/  @!P1 STS.128 [R245+0xa000], RZ ;  /* 0x00a000fff5009388 */ /* 0x0003e80000000c00 */
        /* <DEDUP_REMOVED lines=9> */
[----:B------:R1:W-:Y:S02]  /*18040*/  @!P3 STS.128 [R245+0xe000], RZ ;  /* 0x00e000fff500b388 */ /* 0x0003e40000000c00 */
.L_x_1069:
[----:B------:R-:W-:Y:S05]  /*18050*/  BSYNC B0 ;  /* 0x0000000000007941 */ /* 0x000fea0003800000 */
.L_x_1068:
[----:B------:R-:W-:Y:S01]  /*18060*/  ISETP.GE.AND P0, PT, R30, R3, PT ;  /* 0x000000031e00720c */ /* 0x000fe20003f06270 */
[----:B------:R-:W-:-:S12]  /*18070*/  BSSY B0, `(.L_x_1070) ;  /* 0x0000025000007945 */ /* 0x000fd80003800000 */
[----:B------:R-:W-:Y:S05]  /*18080*/  @P0 BRA `(.L_x_1071) ;  /* 0x0000023000000947 */ /* 0x000fea0003800000 */
[C---:B------:R-:W-:Y:S02]  /*18090*/  LOP3.LUT R0, R247.reuse, 0x1, RZ, 0xc0, !PT ;  /* 0x00000001f7007812 */ /* 0x040fe400078ec0ff */
[C---:B------:R-:W-:Y:S02]  /*180a0*/  LOP3.LUT P4, RZ, R247.reuse, 0x2, RZ, 0xc0, !PT ;  /* 0x00000002f7ff7812 */ /* 0x040fe4000788c0ff */
[----:B------:R-:W-:Y:S02]  /*180b0*/  ISETP.NE.U32.AND P5, PT, R0, 0x1, PT ;  /* 0x000000010000780c */ /* 0x000fe40003fa5070 */
[C---:B------:R-:W-:Y:S02]  /*180c0*/  LOP3.LUT P3, RZ, R247.reuse, 0x4, RZ, 0xc0, !PT ;  /* 0x00000004f7ff7812 */ /* 0x040fe4000786c0ff */
[----:B------:R-:W-:Y:S02]  /*180d0*/  LOP3.LUT P1, RZ, R247, 0x8, RZ, 0xc0, !PT ;  /* 0x00000008f7ff7812 */ /* 0x000fe4000782c0ff */
[----:B-1----:R-:W-:-:S05]  /*180e0*/  IADD3 R7, P2, R236, R170, RZ ;  /* 0x000000aaec077210 */ /* 0x002fca0007f5e0ff */
[----:B------:R-:W-:Y:S01]  /*180f0*/  IMAD.X R5, R237, 0x1, R173, P2 ;  /* 0x00000001ed057824 */ /* 0x000fe200010e06ad */
[C---:B------:R-:W-:Y:S02]  /*18100*/  @P4 LEA R10, P6, R7.reuse, R174, 0x1 ;  /* 0x000000ae070a4211 */ /* 0x040fe400078c08ff */
[C---:B------:R-:W-:Y:S02]  /*18110*/  @!P5 LEA R12, P0, R236.reuse, R238, 0x1 ;  /* 0x000000eeec0cd211 */ /* 0x040fe400078008ff */
[CC--:B------:R-:W-:Y:S02]  /*18120*/  @P3 LEA R8, P2, R7.reuse, R174.reuse, 0x1 ;  /* 0x000000ae07083211 */ /* 0x0c0fe400078408ff */
[----:B------:R-:W-:Y:S02]  /*18130*/  @!P5 LEA.HI.X R13, R236, R239, R237, 0x1, P0 ;  /* 0x000000efec0dd211 */ /* 0x000fe400000f0ced */
[C---:B------:R-:W-:Y:S02]  /*18140*/  @P1 LEA R4, P0, R7.reuse, R174, 0x1 ;  /* 0x000000ae07041211 */ /* 0x040fe400078008ff */
[CCC-:B------:R-:W-:Y:S01]  /*18150*/  @P4 LEA.HI.X R11, R7.reuse, R175.reuse, R5.reuse, 0x1, P6 ;  /* 0x000000af070b4211 */ /* 0x1c0fe200030f0c05 */
[----:B------:R-:W-:Y:S01]  /*18160*/  @!PT LDS RZ, [RZ] ;  /* 0x00000000fffff984 */ /* 0x000fe20000000800 */
[----:B------:R-:W-:Y:S01]  /*18170*/  @!PT LDS RZ, [RZ] ;  /* 0x00000000fffff984 */ /* 0x000fe20000000800 */
[----:B------:R-:W-:Y:S01]  /*18180*/  @!PT LDS RZ, [RZ] ;  /* 0x00000000fffff984 */ /* 0x000fe20000000800 */
[----:B------:R1:W-:Y:S01]  /*18190*/  @!P5 LDGSTS.E.BYPASS.LTC128B.128 [R245+0x8800], [R12.64] ;  /* 0x088000000cf5dfae */ /* 0x0003e2000b901d46 */
[----:B------:R-:W-:-:S02]  /*181a0*/  @P3 LEA.HI.X R9, R7, R175, R5, 0x1, P2 ;  /* 0x000000af07093211 */ /* 0x000fc400010f0c05 */
[----:B------:R-:W-:Y:S01]  /*181b0*/  @P1 LEA.HI.X R5, R7, R175, R5, 0x1, P0 ;  /* 0x000000af07051211 */ /* 0x000fe200000f0c05 */
        /* <DEDUP_REMOVED lines=16> */
.L_x_1071:
[----:B------:R-:W-:Y:S05]  /*182c0*/  BSYNC B0 ;  /* 0x0000000000007941 */ /* 0x000fea0003800000 */
.L_x_1070:
[----:B------:R-:W-:Y:S01]  /*182d0*/  ISETP.GE.AND P0, PT, R34, R3, PT ;  /* 0x000000032200720c */ /* 0x000fe20003f06270 */
[----:B------:R-:W-:-:S12]  /*182e0*/  BSSY B0, `(.L_x_1072) ;  /* 0x0000027000007945 */ /* 0x000fd80003800000 */
[----:B------:R-:W-:Y:S05]  /*182f0*/  @P0 BRA `(.L_x_1073) ;  /* 0x0000025000000947 */ /* 0x000fea0003800000 */
[C---:B------:R-:W-:Y:S02]  /*18300*/  LOP3.LUT R0, R247.reuse, 0x1, RZ, 0xc0, !PT ;  /* 0x00000001f7007812 */ /* 0x040fe400078ec0ff */
[C---:B------:R-:W-:Y:S02]  /*18310*/  LOP3.LUT P4, RZ, R247.reuse, 0x2, RZ, 0xc0, !PT ;  /* 0x00000002f7ff7812 */ /* 0x040fe4000788c0ff */
[----:B------:R-:W-:Y:S01]  /*18320*/  ISETP.NE.U32.AND P5, PT, R0, 0x1, PT ;  /* 0x000000010000780c */ /* 0x000fe20003fa5070 */
[C---:B------:R-:W-:Y:S01]  /*18330*/  IMAD.SHL.U32 R0, R60.reuse, 0x20, RZ ;  /* 0x000000203c007824 */ /* 0x040fe200078e00ff */
[C---:B------:R-:W-:Y:S02]  /*18340*/  LOP3.LUT P3, RZ, R247.reuse, 0x4, RZ, 0xc0, !PT ;  /* 0x00000004f7ff7812 */ /* 0x040fe4000786c0ff */
[----:B------:R-:W-:Y:S02]  /*18350*/  LOP3.LUT P1, RZ, R247, 0x8, RZ, 0xc0, !PT ;  /* 0x00000008f7ff7812 */ /* 0x000fe4000782c0ff */
[----:B------:R-:W-:-:S02]  /*18360*/  SHF.L.U64.HI R2, R60, 0x5, R61 ;  /* 0x000000053c027819 */ /* 0x000fc4000001023d */
[----:B-1----:R-:W-:-:S04]  /*18370*/  LEA R5, P0, R60, R170, 0x5 ;  /* 0x000000aa3c057211 */ /* 0x002fc800078028ff */
[----:B------:R-:W-:Y:S02]  /*18380*/  @P4 LEA R10, P6, R5, R174, 0x1 ;  /* 0x000000ae050a4211 */ /* 0x000fe400078c08ff */
[----:B------:R-:W-:-:S04]  /*18390*/  @!P5 LEA R6, P2, R0, R238, 0x1 ;  /* 0x000000ee0006d211 */ /* 0x000fc800078408ff */
[----:B------:R-:W-:Y:S02]  /*183a0*/  @!P5 LEA.HI.X R7, R0, R239, R2, 0x1, P2 ;  /* 0x000000ef0007d211 */ /* 0x000fe400010f0c02 */
[----:B------:R-:W-:Y:S02]  /*183b0*/  LEA.HI.X R0, R60, R173, R61, 0x5, P0 ;  /* 0x000000ad3c007211 */ /* 0x000fe400000f2c3d */
[CC--:B------:R-:W-:Y:S01]  /*183c0*/  @P3 LEA R8, P2, R5.reuse, R174.reuse, 0x1 ;  /* 0x000000ae05083211 */ /* 0x0c0fe200078408ff */
[----:B------:R-:W-:Y:S01]  /*183d0*/  @!PT LDS RZ, [RZ] ;  /* 0x00000000fffff984 */ /* 0x000fe20000000800 */
[----:B------:R-:W-:Y:S01]  /*183e0*/  @!PT LDS RZ, [RZ] ;  /* 0x00000000fffff984 */ /* 0x000fe20000000800 */
[----:B------:R-:W-:Y:S01]  /*183f0*/  @!PT LDS RZ, [RZ] ;  /* 0x00000000fffff984 */ /* 0x000fe20000000800 */
[----:B------:R1:W-:Y:S01]  /*18400*/  @!P5 LDGSTS.E.BYPASS.LTC128B.128 [R245+0x9000], [R6.64] ;  /* 0x0900000006f5dfae */ /* 0x0003e2000b901d46 */
[C---:B------:R-:W-:Y:S02]  /*18410*/  @P1 LEA R4, P0, R5.reuse, R174, 0x1 ;  /* 0x000000ae05041211 */ /* 0x040fe400078008ff */
[CCC-:B------:R-:W-:Y:S01]  /*18420*/  @P4 LEA.HI.X R11, R5.reuse, R175.reuse, R0.reuse, 0x1, P6 ;  /* 0x000000af050b4211 */ /* 0x1c0fe200030f0c00 */
[----:B------:R1:W-:Y:S01]  /*18430*/  @P5 STS.128 [R245+0x9000], RZ ;  /* 0x009000fff5005388 */ /* 0x0003e20000000c00 */
[----:B------:R-:W-:-:S02]  /*18440*/  @P3 LEA.HI.X R9, R5, R175, R0, 0x1, P2 ;  /* 0x000000af05093211 */ /* 0x000fc400010f0c00 */
[----:B------:R-:W-:Y:S01]  /*18450*/  @P1 LEA.HI.X R5, R5, R175, R0, 0x1, P0 ;  /* 0x000000af05051211 */ /* 0x000fe200000f0c00 */
        /* <DEDUP_REMOVED lines=15> */
.L_x_1073:
[----:B------:R-:W-:Y:S05]  /*18550*/  BSYNC B0 ;  /* 0x0000000000007941 */ /* 0x000fea0003800000 */
.L_x_1072:
[----:B------:R-:W-:Y:S01]  /*18560*/  ISETP.GE.AND P0, PT, R32, R3, PT ;  /* 0x000000032000720c */ /* 0x000fe20003f06270 */
[----:B------:R-:W-:-:S12]  /*18570*/  BSSY B0, `(.L_x_1074) ;  /* 0x000002a000007945 */ /* 0x000fd80003800000 */
[----:B------:R-:W-:Y:S05]  /*18580*/  @P0 BRA `(.L_x_1075) ;  /* 0x0000028000000947 */ /* 0x000fea0003800000 */
[C---:B------:R-:W-:Y:S01]  /*18590*/  LOP3.LUT R0, R247.reuse, 0x1, RZ, 0xc0, !PT ;  /* 0x00000001f7007812 */ /* 0x040fe200078ec0ff */
[----:B------:R-:W-:Y:S01]  /*185a0*/  IMAD.MOV.U32 R172, RZ, RZ, R170 ;  /* 0x000000ffffac7224 */ /* 0x000fe200078e00aa */
[----:B------:R-:W-:Y:S02]  /*185b0*/  LOP3.LUT P2, RZ, R247, 0x2, RZ, 0xc0, !PT ;  /* 0x00000002f7ff7812 */ /* 0x000fe4000784c0ff */
[----:B------:R-:W-:Y:S01]  /*185c0*/  ISETP.NE.U32.AND P3, PT, R0, 0x1, PT ;  /* 0x000000010000780c */ /* 0x000fe20003f65070 */
[----:B------:R-:W-:Y:S01]  /*185d0*/  IMAD R0, R61, 0x30, RZ ;  /* 0x000000303d007824 */ /* 0x000fe200078e02ff */
[----:B------:R-:W-:Y:S01]  /*185e0*/  LOP3.LUT P1, RZ, R247, 0x4, RZ, 0xc0, !PT ;  /* 0x00000004f7ff7812 */ /* 0x000fe2000782c0ff */
[----:B-1----:R-:W-:-:S04]  /*185f0*/  IMAD.WIDE.U32 R6, R60, 0x30, R172 ;  /* 0x000000303c067825 */ /* 0x002fc800078e00ac */
[----:B------:R-:W-:-:S04]  /*18600*/  IMAD.IADD R5, R7, 0x1, R0 ;  /* 0x0000000107057824 */ /* 0x000fc800078e0200 */
[-C--:B------:R-:W-:Y:S02]  /*18610*/  @P2 LEA R12, P4, R6, R174.reuse, 0x1 ;  /* 0x000000ae060c2211 */ /* 0x080fe400078808ff */
[----:B------:R-:W-:Y:S02]  /*18620*/  @!P3 IMAD.WIDE.U32 R8, R60, 0x60, R238 ;  /* 0x000000603c08b825 */ /* 0x000fe400078e00ee */
[C---:B------:R-:W-:Y:S02]  /*18630*/  @P1 LEA R10, P0, R6.reuse, R174, 0x1 ;  /* 0x000000ae060a1211 */ /* 0x040fe400078008ff */
[----:B------:R-:W-:Y:S01]  /*18640*/  @!P3 IMAD R61, R61, 0x60, RZ ;  /* 0x000000603d3db824 */ /* 0x000fe200078e02ff */
[CCC-:B------:R-:W-:Y:S02]  /*18650*/  @P2 LEA.HI.X R13, R6.reuse, R175.reuse, R5.reuse, 0x1, P4 ;  /* 0x000000af060d2211 */ /* 0x1c0fe400020f0c05 */
[----:B------:R-:W-:Y:S01]  /*18660*/  @P1 LEA.HI.X R11, R6, R175, R5, 0x1, P0 ;  /* 0x000000af060b1211 */ /* 0x000fe200000f0c05 */
[----:B------:R-:W-:Y:S01]  /*18670*/  @!P3 IMAD.IADD R9, R61, 0x1, R9 ;  /* 0x000000013d09b824 */ /* 0x000fe200078e0209 */
[----:B------:R-:W-:-:S04]  /*18680*/  LOP3.LUT P0, RZ, R247, 0x8, RZ, 0xc0, !PT ;  /* 0x00000008f7ff7812 */ /* 0x000fc8000780c0ff */
        /* <DEDUP_REMOVED lines=14> */
[----:B------:R1:W-:Y:S01]  /*18770*/  @!P1 STS.128 [R245+0xd800], RZ ;  /* 0x00d800fff5009388 */ /* 0x0003e20000000c00 */
[----:B------:R-:W-:Y:S05]  /*18780*/  @!P0 BRA `(.L_x_1076) ;  /* 0x0000007000008947 */ /* 0x000fea0003800000 */
[----:B------:R-:W-:-:S04]  /*18790*/  LEA R4, P0, R6, R174, 0x1 ;  /* 0x000000ae06047211 */ /* 0x000fc800078008ff */
[----:B------:R-:W-:-:S05]  /*187a0*/  LEA.HI.X R5, R6, R175, R5, 0x1, P0 ;  /* 0x000000af06057211 */ /* 0x000fca00000f0c05 */
[----:B------:R-:W-:Y:S01]  /*187b0*/  @!PT LDS RZ, [RZ] ;  /* 0x00000000fffff984 */ /* 0x000fe20000000800 */
[----:B------:R-:W-:Y:S01]  /*187c0*/  @!PT LDS RZ, [RZ] ;  /* 0x00000000fffff984 */ /* 0x000fe20000000800 */
[----:B------:R-:W-:Y:S01]  /*187d0*/  @!PT LDS RZ, [RZ] ;  /* 0x00000000fffff984 */ /* 0x000fe20000000800 */
[----:B------:R2:W-:Y:S01]  /*187e0*/  LDGSTS.E.BYPASS.LTC128B.128 [R245+0xf800], [R4.64+0x180] ;  /* 0x0f80018004f57fae */ /* 0x0005e2000b901d46 */
[----:B------:R-:W-:Y:S05]  /*187f0*/  BRA `(.L_x_1075) ;  /* 0x0000001000007947 */ /* 0x000fea0003800000 */
.L_x_1076:
[----:B------:R2:W-:Y:S02]  /*18800*/  STS.128 [R245+0xf800], RZ ;  /* 0x00f800fff5007388 */ /* 0x0005e40000000c00 */
.L_x_1075:
[----:B------:R-:W-:Y:S05]  /*18810*/  BSYNC B0 ;  /* 0x0000000000007941 */ /* 0x000fea0003800000 */
.L_x_1074:
[----:B------:R-:W0:Y:S01]  /*18820*/  LDGDEPBAR ;  /* 0x00000000000079af */ /* 0x000e220000000000 */
[----:B------:R-:W-:Y:S01]  /*18830*/  ISETP.GE.AND P0, PT, R180, R3, PT ;  /* 0x00000003b400720c */ /* 0x000fe20003f06270 */
[----:B------:R-:W-:Y:S01]  /*18840*/  BSSY B0, `(.L_x_1077) ;  /* 0x0000023000007945 */ /* 0x000fe20003800000 */
[----:B------:R-:W-:-:S04]  /*18850*/  DEPBAR.LE SB0, 0x0 ;  /* 0x000080000000791a */ /* 0x000fc80000000000 */
[----:B------:R-:W-:Y:S07]  /*18860*/  BAR.SYNC.DEFER_BLOCKING 0x0 ;  /* 0x0000000000007b1d */ /* 0x000fee0000010000 */
[----:B------:R1:W-:Y:S04]  /*18870*/  @P0 STS.128 [R245+0x10000], RZ ;  /* 0x010000fff5000388 */ /* 0x0003e80000000c00 */
[----:B------:R1:W-:Y:S04]  /*18880*/  @P0 STS.128 [R245+0x12000], RZ ;  /* 0x012000fff5000388 */ /* 0x0003e80000000c00 */
[----:B------:R1:W-:Y:S04]  /*18890*/  @P0 STS.128 [R245+0x14000], RZ ;  /* 0x014000fff5000388 */ /* 0x0003e80000000c00 */
[----:B------:R1:W-:Y:S01]  /*188a0*/  @P0 STS.128 [R245+0x16000], RZ ;  /* 0x016000fff5000388 */ /* 0x0003e20000000c00 */
[----:B------:R-:W-:Y:S05]  /*188b0*/  @P0 BRA `(.L_x_1078) ;  /* 0x000001b000000947 */ /* 0x000fea0003800000 */
[C---:B------:R-:W-:Y:S02]  /*188c0*/  LOP3.LUT R0, R247.reuse, 0x1, RZ, 0xc0, !PT ;  /* 0x00000001f7007812 */ /* 0x040fe400078ec0ff */
[----:B------:R-:W-:-:S02]  /*188d0*/  R2P PR, R247, 0xe ;  /* 0x0000000ef7007804 */ /* 0x000fc40000000000 */
[----:B------:R-:W-:-:S11]  /*188e0*/  ISETP.NE.U32.AND P0, PT, R0, 0x1, PT ;  /* 0x000000010000780c */ /* 0x000fd60003f05070 */
[----:B-1----:R-:W-:Y:S01]  /*188f0*/  @P1 IMAD.MOV.U32 R6, RZ, RZ, R188 ;  /* 0x000000ffff061224 */ /* 0x002fe200078e00bc */
[----:B--2---:R-:W-:Y:S01]  /*18900*/  @P2 MOV R4, R188 ;  /* 0x000000bc00042202 */ /* 0x004fe20000000f00 */
        /* <DEDUP_REMOVED lines=22> */
.L_x_1078:
[----:B------:R-:W-:Y:S05]  /*18a70*/  BSYNC B0 ;  /* 0x0000000000007941 */ /* 0x000fea0003800000 */
.L_x_1077:
[----:B------:R-:W-:Y:S01]  /*18a80*/  ISETP.GE.AND P0, PT, R30, R3, PT ;  /* 0x000000031e00720c */ /* 0x000fe20003f06270 */
[----:B------:R-:W-:-:S12]  /*18a90*/  BSSY B0, `(.L_x_1079) ;  /* 0x0000029000007945 */ /* 0x000fd80003800000 */
[----:B------:R1:W-:Y:S04]  /*18aa0*/  @P0 STS.128 [R245+0x10800], RZ ;  /* 0x010800fff5000388 */ /* 0x0003e80000000c00 */
[----:B------:R1:W-:Y:S04]  /*18ab0*/  @P0 STS.128 [R245+0x12800], RZ ;  /* 0x012800fff5000388 */ /* 0x0003e80000000c00 */
[----:B------:R1:W-:Y:S04]  /*18ac0*/  @P0 STS.128 [R245+0x14800], RZ ;  /* 0x014800fff5000388 */ /* 0x0003e80000000c00 */
[----:B------:R1:W-:Y:S01]  /*18ad0*/  @P0 STS.128 [R245+0x16800], RZ ;  /* 0x016800fff5000388 */ /* 0x0003e20000000c00 */
[----:B------:R-:W-:Y:S05]  /*18ae0*/  @P0 BRA `(.L_x_1080) ;  /* 0x0000023000000947 */ /* 0x000fea0003800000 */
[C---:B------:R-:W-:Y:S02]  /*18af0*/  LOP3.LUT R0, R247.reuse, 0x1, RZ, 0xc0, !PT ;  /* 0x00000001f7007812 */ /* 0x040fe400078ec0ff */
[----:B------:R-:W-:-:S02]  /*18b00*/  LOP3.LUT P4, RZ, R247, 0x2, RZ, 0xc0, !PT ;  /* 0x00000002f7ff7812 */ /* 0x000fc4000788c0ff */
[----:B------:R-:W-:Y:S02]  /*18b10*/  ISETP.NE.U32.AND P5, PT, R0, 0x1, PT ;  /* 0x000000010000780c */ /* 0x000fe40003fa5070 */
[C---:B------:R-:W-:Y:S02]  /*18b20*/  LOP3.LUT P3, RZ, R247.reuse, 0x4, RZ, 0xc0, !PT ;  /* 0x00000004f7ff7812 */ /* 0x040fe4000786c0ff */
[----:B------:R-:W-:Y:S02]  /*18b30*/  LOP3.LUT P1, RZ, R247, 0x8, RZ, 0xc0, !PT ;  /* 0x00000008f7ff7812 */ /* 0x000fe4000782c0ff */
[----:B-1----:R-:W-:-:S05]  /*18b40*/  IADD3 R7, P2, R234, R176, RZ ;  /* 0x000000b0ea077210 */ /* 0x002fca0007f5e0ff */
[----:B--2---:R-:W-:Y:S01]  /*18b50*/  IMAD.X R5, R235, 0x1, R179, P2 ;  /* 0x00000001eb057824 */ /* 0x004fe200010e06b3 */
        /* <DEDUP_REMOVED lines=28> */
.L_x_1080:
[----:B------:R-:W-:Y:S05]  /*18d20*/  BSYNC B0 ;  /* 0x0000000000007941 */ /* 0x000fea0003800000 */
.L_x_1079:
        /* <DEDUP_REMOVED lines=9> */
[----:B------:R-:W-:Y:S01]  /*18dc0*/  ISETP.NE.U32.AND P5, PT, R0, 0x1, PT ;  /* 0x000000010000780c */ /* 0x000fe20003fa5070 */
[C---:B------:R-:W-:Y:S01]  /*18dd0*/  IMAD.SHL.U32 R0, R62.reuse, 0x20, RZ ;  /* 0x000000203e007824 */ /* 0x040fe200078e00ff */
[C---:B------:R-:W-:Y:S02]  /*18de0*/  LOP3.LUT P3, RZ, R247.reuse, 0x4, RZ, 0xc0, !PT ;  /* 0x00000004f7ff7812 */ /* 0x040fe4000786c0ff */
[----:B------:R-:W-:Y:S02]  /*18df0*/  LOP3.LUT P1, RZ, R247, 0x8, RZ, 0xc0, !PT ;  /* 0x00000008f7ff7812 */ /* 0x000fe4000782c0ff */
[C---:B------:R-:W-:Y:S02]  /*18e00*/  SHF.L.U64.HI R2, R62.reuse, 0x5, R63 ;  /* 0x000000053e027819 */ /* 0x040fe4000001023f */
[----:B-12---:R-:W-:-:S04]  /*18e10*/  LEA R5, P0, R62, R176, 0x5 ;  /* 0x000000b03e057211 */ /* 0x006fc800078028ff */
        /* <DEDUP_REMOVED lines=29> */
.L_x_1082:
[----:B------:R-:W-:Y:S05]  /*18ff0*/  BSYNC B0 ;  /* 0x0000000000007941 */ /* 0x000fea0003800000 */
.L_x_1081:
[----:B------:R-:W-:Y:S01]  /*19000*/  ISETP.GE.AND P0, PT, R32, R3, PT ;  /* 0x000000032000720c */ /* 0x000fe20003f06270 */
[----:B------:R-:W-:Y:S01]  /*19010*/  BSSY B0, `(.L_x_1083) ;  /* 0x0000031000007945 */ /* 0x000fe20003800000 */
[----:B------:R-:W-:-:S04]  /*19020*/  SHF.R.S32.HI R0, RZ, 0x1f, R55 ;  /* 0x0000001fff007819 */ /* 0x000fc80000011437 */
[----:B------:R-:W-:-:S04]  /*19030*/  LEA.HI R0, R0, R55, RZ, 0x5 ;  /* 0x0000003700007211 */ /* 0x000fc800078f28ff */
[----:B------:R-:W-:-:S03]  /*19040*/  SHF.R.S32.HI R2, RZ, 0x5, R0 ;  /* 0x00000005ff027819 */ /* 0x000fc60000011400 */
[----:B------:R1:W-:Y:S04]  /*19050*/  @P0 STS.128 [R245+0x11800], RZ ;  /* 0x011800fff5000388 */ /* 0x0003e80000000c00 */
[----:B------:R1:W-:Y:S04]  /*19060*/  @P0 STS.128 [R245+0x13800], RZ ;  /* 0x013800fff5000388 */ /* 0x0003e80000000c00 */
[----:B------:R1:W-:Y:S04]  /*19070*/  @P0 STS.128 [R245+0x15800], RZ ;  /* 0x015800fff5000388 */ /* 0x0003e80000000c00 */
[----:B------:R1:W-:Y:S01]  /*19080*/  @P0 STS.128 [R245+0x17800], RZ ;  /* 0x017800fff5000388 */ /* 0x0003e20000000c00 */
[----:B------:R-:W-:Y:S05]  /*19090*/  @P0 BRA `(.L_x_1084) ;  /* 0x0000028000000947 */ /* 0x000fea0003800000 */
[C---:B------:R-:W-:Y:S01]  /*190a0*/  LOP3.LUT R0, R247.reuse, 0x1, RZ, 0xc0, !PT ;  /* 0x00000001f7007812 */ /* 0x040fe200078ec0ff */
[----:B------:R-:W-:Y:S01]  /*190b0*/  IMAD.MOV.U32 R178, RZ, RZ, R176 ;  /* 0x000000ffffb27224 */ /* 0x000fe200078e00b0 */
[----:B------:R-:W-:-:S02]  /*190c0*/  LOP3.LUT P2, RZ, R247, 0x2, RZ, 0xc0, !PT ;  /* 0x00000002f7ff7812 */ /* 0x000fc4000784c0ff */
[----:B------:R-:W-:Y:S01]  /*190d0*/  ISETP.NE.U32.AND P3, PT, R0, 0x1, PT ;  /* 0x000000010000780c */ /* 0x000fe20003f65070 */
[----:B------:R-:W-:Y:S01]  /*190e0*/  IMAD R0, R63, 0x30, RZ ;  /* 0x000000303f007824 */ /* 0x000fe200078e02ff */
[----:B------:R-:W-:Y:S01]  /*190f0*/  LOP3.LUT P1, RZ, R247, 0x4, RZ, 0xc0, !PT ;  /* 0x00000004f7ff7812 */ /* 0x000fe2000782c0ff */
[----:B------:R-:W-:-:S04]  /*19100*/  IMAD.WIDE.U32 R178, R62, 0x30, R178 ;  /* 0x000000303eb27825 */ /* 0x000fc800078e00b2 */
[----:B------:R-:W-:-:S04]  /*19110*/  IMAD.IADD R3, R179, 0x1, R0 ;  /* 0x00000001b3037824 */ /* 0x000fc800078e0200 */
[-C--:B-1----:R-:W-:Y:S02]  /*19120*/  @P2 LEA R8, P4, R178, R182.reuse, 0x1 ;  /* 0x000000b6b2082211 */ /* 0x082fe400078808ff */
[----:B--2---:R-:W-:Y:S02]  /*19130*/  @!P3 IMAD.WIDE.U32 R4, R62, 0x60, R188 ;  /* 0x000000603e04b825 */ /* 0x004fe400078e00bc */
        /* <DEDUP_REMOVED lines=22> */
[----:B-1----:R-:W-:-:S04]  /*192a0*/  LEA R4, P0, R178, R182, 0x1 ;  /* 0x000000b6b2047211 */ /* 0x002fc800078008ff */
[----:B------:R-:W-:-:S05]  /*192b0*/  LEA.HI.X R5, R178, R183, R3, 0x1, P0 ;  /* 0x000000b7b2057211 */ /* 0x000fca00000f0c03 */
[----:B------:R-:W-:Y:S01]  /*192c0*/  @!PT LDS RZ, [RZ] ;  /* 0x00000000fffff984 */ /* 0x000fe20000000800 */
[----:B------:R-:W-:Y:S01]  /*192d0*/  @!PT LDS RZ, [RZ] ;  /* 0x00000000fffff984 */ /* 0x000fe20000000800 */
[----:B------:R-:W-:Y:S01]  /*192e0*/  @!PT LDS RZ, [RZ] ;  /* 0x00000000fffff984 */ /* 0x000fe20000000800 */
[----:B------:R1:W-:Y:S01]  /*192f0*/  LDGSTS.E.BYPASS.LTC128B.128 [R245+0x17800], [R4.64+0x180] ;  /* 0x1780018004f57fae */ /* 0x0003e2000b901d46 */
[----:B------:R-:W-:Y:S05]  /*19300*/  BRA `(.L_x_1084) ;  /* 0x0000001000007947 */ /* 0x000fea0003800000 */
.L_x_1085:
[----:B------:R2:W-:Y:S02]  /*19310*/  STS.128 [R245+0x17800], RZ ;  /* 0x017800fff5007388 */ /* 0x0005e40000000c00 */
.L_x_1084:
[----:B------:R-:W-:Y:S05]  /*19320*/  BSYNC B0 ;  /* 0x0000000000007941 */ /* 0x000fea0003800000 */
.L_x_1083:
[C---:B------:R-:W-:Y:S01]  /*19330*/  IMAD.SHL.U32 R0, R65.reuse, 0x40, RZ ;  /* 0x0000004041007824 */ /* 0x040fe200078e00ff */
[----:B------:R-:W-:Y:S01]  /*19340*/  R2P PR, R65, 0x6 ;  /* 0x0000000641007804 */ /* 0x000fe20000000000 */
[----:B------:R-:W-:Y:S01]  /*19350*/  IMAD.SHL.U32 R180, R180, 0x8, RZ ;  /* 0x00000008b4b47824 */ /* 0x000fe200078e00ff */
[----:B------:R-:W0:Y:S01]  /*19360*/  LDGDEPBAR ;  /* 0x00000000000079af */ /* 0x000e220000000000 */
[----:B------:R-:W-:Y:S01]  /*19370*/  IMAD R229, R2, 0x400, R47 ;  /* 0x0000040002e57824 */ /* 0x000fe200078e022f */
[----:B------:R-:W-:Y:S01]  /*19380*/  LOP3.LUT R3, R0, 0x1c0, RZ, 0xc0, !PT ;  /* 0x000001c000037812 */ /* 0x000fe200078ec0ff */
[----:B------:R-:W-:Y:S01]  /*19390*/  IMAD.SHL.U32 R55, R55, 0x2, RZ ;  /* 0x0000000237377824 */ /* 0x000fe200078e00ff */
[----:B------:R-:W-:Y:S01]  /*193a0*/  BSSY B1, `(.L_x_1086) ;  /* 0x00001f9000017945 */ /* 0x000fe20003800000 */
[----:B------:R-:W-:Y:S01]  /*193b0*/  IMAD.SHL.U32 R229, R229, 0x2, RZ ;  /* 0x00000002e5e57824 */ /* 0x000fe200078e00ff */
[----:B------:R-:W-:-:S02]  /*193c0*/  LOP3.LUT R180, R3, 0x8, R180, 0xf8, !PT ;  /* 0x0000000803b47812 */ /* 0x000fc400078ef8b4 */
[----:B------:R-:W-:Y:S01]  /*193d0*/  SHF.R.U32.HI R3, RZ, 0x3, R3 ;  /* 0x00000003ff037819 */ /* 0x000fe20000011603 */
[--C-:B------:R-:W-:Y:S01]  /*193e0*/  IMAD R227, R50, 0x2, R229.reuse ;  /* 0x0000000232e37824 */ /* 0x100fe200078e02e5 */
[----:B------:R-:W-:Y:S01]  /*193f0*/  LDSM.16.M88.4 R88, [R229] ;  /* 0x00000000e558783b */ /* 0x000fe20000000200 */
[----:B------:R-:W-:Y:S01]  /*19400*/  IMAD R225, R48, 0x2, R229 ;  /* 0x0000000230e17824 */ /* 0x000fe200078e02e5 */
[----:B------:R-:W-:Y:S01]  /*19410*/  LOP3.LUT R3, R180, R3, RZ, 0x3c, !PT ;  /* 0x00000003b4037212 */ /* 0x000fe200078e3cff */
[----:B------:R-:W-:Y:S01]  /*19420*/  IMAD R224, R48, 0x2, R227 ;  /* 0x0000000230e07824 */ /* 0x000fe200078e02e3 */
[----:B------:R-:W-:Y:S03]  /*19430*/  LDSM.16.M88.4 R68, [R227] ;  /* 0x00000000e344783b */ /* 0x000fe60000000200 */
[----:B------:R-:W-:Y:S02]  /*19440*/  IMAD R228, R66, 0x200, R3 ;  /* 0x0000020042e47824 */ /* 0x000fe400078e0203 */
[----:B------:R-:W-:-:S02]  /*19450*/  IMAD.MOV.U32 R3, RZ, RZ, 0x40 ;  /* 0x00000040ff037424 */ /* 0x000fc400078e00ff */
[----:B------:R-:W-:-:S03]  /*19460*/  IMAD.SHL.U32 R228, R228, 0x2, RZ ;  /* 0x00000002e4e47824 */ /* 0x000fc600078e00ff */
[----:B------:R-:W-:Y:S02]  /*19470*/  SEL R3, R3, 0xffffffc0, !P2 ;  /* 0xffffffc003037807 */ /* 0x000fe40005000000 */
[----:B------:R-:W1:Y:S01]  /*19480*/  LDSM.16.M88.4 R56, [R228+0x8000] ;  /* 0x00800000e438783b */ /* 0x000e620000000200 */
[C---:B------:R-:W-:Y:S02]  /*19490*/  IADD3 R0, R228.reuse, 0x8000, RZ ;  /* 0x00008000e4007810 */ /* 0x040fe40007ffe0ff */
[----:B------:R-:W-:Y:S01]  /*194a0*/  IADD3 R226, R228, 0x8020, RZ ;  /* 0x00008020e4e27810 */ /* 0x000fe20007ffe0ff */
[----:B----4-:R-:W4:Y:S01]  /*194b0*/  LDSM.16.M88.4 R36, [R228+0x8800] ;  /* 0x00880000e424783b */ /* 0x010f220000000200 */
[----:B------:R-:W-:Y:S01]  /*194c0*/  @P1 IADD3 R226, R0, -0x20, RZ ;  /* 0xffffffe000e21810 */ /* 0x000fe20007ffe0ff */
[----:B------:R-:W-:Y:S01]  /*194d0*/  IMAD.IADD R223, R228, 0x1, R3 ;  /* 0x00000001e4df7824 */ /* 0x000fe200078e0203 */
[----:B------:R-:W-:Y:S01]  /*194e0*/  LOP3.LUT R0, R55, 0x6, RZ, 0xc0, !PT ;  /* 0x0000000637007812 */ /* 0x000fe200078ec0ff */
[----:B---3--:R-:W3:Y:S01]  /*194f0*/  LDSM.16.M88.4 R28, [R228+0x9000] ;  /* 0x00900000e41c783b */ /* 0x008ee20000000200 */
[C---:B------:R-:W-:Y:S01]  /*19500*/  IADD3 R222, R226.reuse, 0x800, RZ ;  /* 0x00000800e2de7810 */ /* 0x040fe20007ffe0ff */
[----:B------:R-:W-:Y:S01]  /*19510*/  IMAD.IADD R219, R3, 0x1, R226 ;  /* 0x0000000103db7824 */ /* 0x000fe200078e02e2 */
[C---:B------:R-:W-:Y:S01]  /*19520*/  IADD3 R221, R226.reuse, 0x1000, RZ ;  /* 0x00001000e2dd7810 */ /* 0x040fe20007ffe0ff */
[----:B-12---:R-:W1:Y:S01]  /*19530*/  LDSM.16.M88.4 R4, [R228+0x9800] ;  /* 0x00980000e404783b */ /* 0x006e620000000200 */
[----:B------:R-:W-:Y:S01]  /*19540*/  IMAD R3, R165, 0x40, R0 ;  /* 0x00000040a5037824 */ /* 0x000fe200078e0200 */
[----:B------:R-:W-:-:S02]  /*19550*/  IADD3 R220, R226, 0x1800, RZ ;  /* 0x00001800e2dc7810 */ /* 0x000fc40007ffe0ff */
[----:B------:R-:W2:Y:S01]  /*19560*/  LDSM.16.M88.4 R76, [R226] ;  /* 0x00000000e24c783b */ /* 0x000ea20000000200 */
[C---:B------:R-:W-:Y:S02]  /*19570*/  IADD3 R218, R226.reuse, 0x2000, RZ ;  /* 0x00002000e2da7810 */ /* 0x040fe40007ffe0ff */
[C---:B------:R-:W-:Y:S01]  /*19580*/  IADD3 R217, R226.reuse, 0x2800, RZ ;  /* 0x00002800e2d97810 */ /* 0x040fe20007ffe0ff */
[----:B-----5:R-:W1:Y:S01]  /*19590*/  LDSM.16.M88.4 R16, [R226+0x800] ;  /* 0x00080000e210783b */ /* 0x020e620000000200 */
[C---:B------:R-:W-:Y:S02]  /*195a0*/  IADD3 R216, R226.reuse, 0x3000, RZ ;  /* 0x00003000e2d87810 */ /* 0x040fe40007ffe0ff */
[C---:B------:R-:W-:Y:S01]  /*195b0*/  IADD3 R215, R226.reuse, 0x3800, RZ ;  /* 0x00003800e2d77810 */ /* 0x040fe20007ffe0ff */
[----:B------:R-:W1:Y:S01]  /*195c0*/  LDSM.16.M88.4 R80, [R226+0x1000] ;  /* 0x00100000e250783b */ /* 0x000e620000000200 */
[C---:B------:R-:W-:Y:S02]  /*195d0*/  IADD3 R214, R226.reuse, 0x4000, RZ ;  /* 0x00004000e2d67810 */ /* 0x040fe40007ffe0ff */
[C---:B------:R-:W-:Y:S01]  /*195e0*/  IADD3 R213, R226.reuse, 0x4800, RZ ;  /* 0x00004800e2d57810 */ /* 0x040fe20007ffe0ff */
[----:B------:R-:W1:Y:S01]  /*195f0*/  LDSM.16.M88.4 R72, [R226+0x1800] ;  /* 0x00180000e248783b */ /* 0x000e620000000200 */
[----:B------:R-:W-:-:S02]  /*19600*/  IADD3 R212, R226, 0x5000, RZ ;  /* 0x00005000e2d47810 */ /* 0x000fc40007ffe0ff */
[C---:B------:R-:W-:Y:S01]  /*19610*/  IADD3 R211, R226.reuse, 0x5800, RZ ;  /* 0x00005800e2d37810 */ /* 0x040fe20007ffe0ff */
[----:B------:R-:W-:Y:S01]  /*19620*/  LDSM.16.M88.4 R8, [R223+0x8000] ;  /* 0x00800000df08783b */ /* 0x000fe20000000200 */
[C---:B------:R-:W-:Y:S02]  /*19630*/  IADD3 R210, R226.reuse, 0x6000, RZ ;  /* 0x00006000e2d27810 */ /* 0x040fe40007ffe0ff */
[C---:B------:R-:W-:Y:S01]  /*19640*/  IADD3 R209, R226.reuse, 0x6800, RZ ;  /* 0x00006800e2d17810 */ /* 0x040fe20007ffe0ff */
[----:B------:R-:W-:Y:S01]  /*19650*/  LDSM.16.M88.4 R12, [R223+0x8800] ;  /* 0x00880000df0c783b */ /* 0x000fe20000000200 */
[C---:B------:R-:W-:Y:S02]  /*19660*/  IADD3 R208, R226.reuse, 0x7000, RZ ;  /* 0x00007000e2d07810 */ /* 0x040fe40007ffe0ff */
[----:B------:R-:W-:Y:S01]  /*19670*/  IADD3 R167, R226, 0x7800, RZ ;  /* 0x00007800e2a77810 */ /* 0x000fe20007ffe0ff */
[C---:B------:R-:W-:Y:S01]  /*19680*/  HMMA.16816.F32 R60, R88.reuse, R56, RZ ;  /* 0x00000038583c723c */ /* 0x040fe200000018ff */
[----:B------:R-:W-:Y:S04]  /*19690*/  LDSM.16.M88.4 R92, [R219+0x3000] ;  /* 0x00300000db5c783b */ /* 0x000fe80000000200 */
[----:B------:R-:W-:Y:S03]  /*196a0*/  LDSM.16.M88.4 R84, [R228+0xd000] ;  /* 0x00d00000e454783b */ /* 0x000fe60000000200 */
[C---:B------:R-:W-:Y:S01]  /*196b0*/  HMMA.16816.F32 R56, R88.reuse, R58, RZ ;  /* 0x0000003a5838723c */ /* 0x040fe200000018ff */
[----:B------:R-:W-:Y:S07]  /*196c0*/  LDSM.16.M88.4 R96, [R223+0xd800] ;  /* 0x00d80000df60783b */ /* 0x000fee0000000200 */
[C---:B----4-:R-:W-:Y:S08]  /*196d0*/  HMMA.16816.F32 R40, R88.reuse, R36, RZ ;  /* 0x000000245828723c */ /* 0x050ff000000018ff */
[C---:B---3--:R-:W-:Y:S08]  /*196e0*/  HMMA.16816.F32 R32, R88.reuse, R28, RZ ;  /* 0x0000001c5820723c */ /* 0x048ff000000018ff */
[C---:B------:R-:W-:Y:S08]  /*196f0*/  HMMA.16816.F32 R36, R88.reuse, R38, RZ ;  /* 0x000000265824723c */ /* 0x040ff000000018ff */
[C---:B------:R-:W-:Y:S08]  /*19700*/  HMMA.16816.F32 R28, R88.reuse, R30, RZ ;  /* 0x0000001e581c723c */ /* 0x040ff000000018ff */
[C---:B-1----:R-:W-:Y:S08]  /*19710*/  HMMA.16816.F32 R24, R88.reuse, R4, RZ ;  /* 0x000000045818723c */ /* 0x042ff000000018ff */
[----:B------:R-:W-:Y:S01]  /*19720*/  HMMA.16816.F32 R88, R88, R6, RZ ;  /* 0x000000065858723c */ /* 0x000fe200000018ff */
[----:B------:R-:W1:Y:S07]  /*19730*/  LDSM.16.M88.4 R4, [R225] ;  /* 0x00000000e104783b */ /* 0x000e6e0000000200 */
[C---:B--2---:R-:W-:Y:S08]  /*19740*/  HMMA.16816.F32 R60, R68.reuse, R76, R60 ;  /* 0x0000004c443c723c */ /* 0x044ff0000000183c */
        /* <DEDUP_REMOVED lines=30> */
[----:B------:R-:W1:Y:S07]  /*19930*/  LDSM.16.M88.4 R72, [R228+0xb000] ;  /* 0x00b00000e448783b */ /* 0x000e6e0000000200 */
        /* <DEDUP_REMOVED lines=13> */
[C---:B------:R-:W-:Y:S08]  /*19a10*/  HMMA.16816.F32 R32, R4.reuse, R72, R32 ;  /* 0x000000480420723c */ /* 0x040ff00000001820 */
        /* <DEDUP_REMOVED lines=31> */
[----:B------:R-:W1:Y:S03]  /*19c10*/  LDSM.16.M88.4 R80, [R228+0xd800] ;  /* 0x00d80000e450783b */ /* 0x000e660000000200 */
        /* <DEDUP_REMOVED lines=22> */
[C---:B------:R-:W-:Y:S08]  /*19d80*/  HMMA.16816.F32 R24, R8.reuse, R80, R24 ;  /* 0x000000500818723c */ /* 0x040ff00000001818 */
        /* <DEDUP_REMOVED lines=11> */
[----:B------:R-:W4:Y:S07]  /*19e40*/  LDSM.16.M88.4 R72, [R219+0x5000] ;  /* 0x00500000db48783b */ /* 0x000f2e0000000200 */
        /* <DEDUP_REMOVED lines=18> */
[C---:B------:R-:W-:Y:S08]  /*19f70*/  HMMA.16816.F32 R32, R84.reuse, R72, R32 ;  /* 0x000000485420723c */ /* 0x040ff00000001820 */
        /* <DEDUP_REMOVED lines=8> */
[----:B------:R-:W1:Y:S07]  /*1a000*/  LDSM.16.M88.4 R68, [R226+0x7000] ;  /* 0x00700000e244783b */ /* 0x000e6e0000000200 */
        /* <DEDUP_REMOVED lines=16> */
[C---:B------:R-:W-:Y:S08]  /*1a110*/  HMMA.16816.F32 R32, R80.reuse, R68, R32 ;  /* 0x000000445020723c */ /* 0x040ff00000001820 */
[C---:B------:R-:W-:Y:S01]  /*1a120*/  HMMA.16816.F32 R28, R80.reuse, R70, R28 ;  /* 0x00000046501c723c */ /* 0x040fe2000000181c */
[----:B------:R-:W4:Y:S07]  /*1a130*/  LDSM.16.M88.4 R68, [R223+0xf800] ;  /* 0x00f80000df44783b */ /* 0x000f2e0000000200 */
[C---:B------:R-:W-:Y:S08]  /*1a140*/  HMMA.16816.F32 R60, R80.reuse, R76, R60 ;  /* 0x0000004c503c723c */ /* 0x040ff0000000183c */
[C---:B------:R-:W-:Y:S01]  /*1a150*/  HMMA.16816.F32 R56, R80.reuse, R78, R56 ;  /* 0x0000004e5038723c */ /* 0x040fe20000001838 */
[----:B------:R-:W4:Y:S07]  /*1a160*/  LDSM.16.M88.4 R76, [R224+0x6000] ;  /* 0x00600000e04c783b */ /* 0x000f2e0000000200 */
[C---:B--2---:R-:W-:Y:S08]  /*1a170*/  HMMA.16816.F32 R92, R80.reuse, R8, R92 ;  /* 0x00000008505c723c */ /* 0x044ff0000000185c */
[----:B------:R-:W-:Y:S01]  /*1a180*/  HMMA.16816.F32 R88, R80, R10, R88 ;  /* 0x0000000a5058723c */ /* 0x000fe20000001858 */
[----:B------:R-:W2:Y:S07]  /*1a190*/  LDSM.16.M88.4 R8, [R219+0x6800] ;  /* 0x00680000db08783b */ /* 0x000eae0000000200 */
[C---:B---3--:R-:W-:Y:S08]  /*1a1a0*/  HMMA.16816.F32 R60, R12.reuse, R4, R60 ;  /* 0x000000040c3c723c */ /* 0x048ff0000000183c */
[C---:B------:R-:W-:Y:S01]  /*1a1b0*/  HMMA.16816.F32 R56, R12.reuse, R6, R56 ;  /* 0x000000060c38723c */ /* 0x040fe20000001838 */
[----:B------:R-:W3:Y:S07]  /*1a1c0*/  LDSM.16.M88.4 R4, [R219+0x7000] ;  /* 0x00700000db04783b */ /* 0x000eee0000000200 */
[C---:B-1----:R-:W-:Y:S07]  /*1a1d0*/  HMMA.16816.F32 R40, R12.reuse, R24, R40 ;  /* 0x000000180c28723c */ /* 0x042fee0000001828 */
[----:B------:R-:W-:Y:S01]  /*1a1e0*/  IADD3 R25, R3, -0x40, RZ ;  /* 0xffffffc003197810 */ /* 0x000fe20007ffe0ff */
[----:B------:R-:W-:Y:S03]  /*1a1f0*/  HMMA.16816.F32 R36, R12, R26, R36 ;  /* 0x0000001a0c24723c */ /* 0x000fe60000001824 */
[----:B------:R-:W-:-:S05]  /*1a200*/  ISETP.GE.AND P1, PT, R25, R64, PT ;  /* 0x000000401900720c */ /* 0x000fca0003f26270 */
[C---:B------:R-:W-:Y:S07]  /*1a210*/  HMMA.16816.F32 R32, R12.reuse, R16, R32 ;  /* 0x000000100c20723c */ /* 0x040fee0000001820 */
[----:B------:R-:W-:Y:S01]  /*1a220*/  IADD3 R17, R3, -0x38, RZ ;  /* 0xffffffc803117810 */ /* 0x000fe20007ffe0ff */
[----:B------:R-:W-:Y:S03]  /*1a230*/  HMMA.16816.F32 R28, R12, R18, R28 ;  /* 0x000000120c1c723c */ /* 0x000fe6000000181c */
[----:B------:R-:W-:-:S02]  /*1a240*/  ISETP.GE.AND P6, PT, R17, R64, PT ;  /* 0x000000401100720c */ /* 0x000fc40003fc6270 */
[C---:B------:R-:W-:Y:S02]  /*1a250*/  IADD3 R17, R3.reuse, -0x30, RZ ;  /* 0xffffffd003117810 */ /* 0x040fe40007ffe0ff */
[----:B------:R-:W-:Y:S01]  /*1a260*/  IADD3 R19, R3, -0x3f, RZ ;  /* 0xffffffc103137810 */ /* 0x000fe20007ffe0ff */
[----:B----4-:R-:W-:Y:S01]  /*1a270*/  HMMA.16816.F32 R92, R12, R68, R92 ;  /* 0x000000440c5c723c */ /* 0x010fe2000000185c */
[-C--:B------:R-:W-:Y:S02]  /*1a280*/  ISETP.GE.AND P4, PT, R17, R64.reuse, PT ;  /* 0x000000401100720c */ /* 0x080fe40003f86270 */
[----:B------:R-:W-:-:S05]  /*1a290*/  ISETP.GE.AND P0, PT, R19, R64, PT ;  /* 0x000000401300720c */ /* 0x000fca0003f06270 */
[----:B------:R-:W-:Y:S01]  /*1a2a0*/  HMMA.16816.F32 R88, R12, R70, R88 ;  /* 0x000000460c58723c */ /* 0x000fe20000001858 */
[----:B------:R-:W1:Y:S01]  /*1a2b0*/  LDSM.16.M88.4 R12, [R219+0x7800] ;  /* 0x00780000db0c783b */ /* 0x000e620000000200 */
[----:B------:R-:W-:-:S06]  /*1a2c0*/  DEPBAR.LE SB0, 0x0 ;  /* 0x000080000000791a */ /* 0x000fcc0000000000 */
[C---:B------:R-:W-:Y:S08]  /*1a2d0*/  HMMA.16816.F32 R60, R76.reuse, R72, R60 ;  /* 0x000000484c3c723c */ /* 0x040ff0000000183c */
[C---:B------:R-:W-:Y:S08]  /*1a2e0*/  HMMA.16816.F32 R56, R76.reuse, R74, R56 ;  /* 0x0000004a4c38723c */ /* 0x040ff00000001838 */
[C---:B--2---:R-:W-:Y:S07]  /*1a2f0*/  HMMA.16816.F32 R40, R76.reuse, R8, R40 ;  /* 0x000000084c28723c */ /* 0x044fee0000001828 */
[----:B------:R-:W-:Y:S01]  /*1a300*/  IADD3 R9, R3, -0x37, RZ ;  /* 0xffffffc903097810 */ /* 0x000fe20007ffe0ff */
[----:B---3--:R-:W-:Y:S01]  /*1a310*/  HMMA.16816.F32 R28, R76, R6, R28 ;  /* 0x000000064c1c723c */ /* 0x008fe2000000181c */
[----:B------:R-:W-:-:S02]  /*1a320*/  FSEL R62, R62, -INF , !P1 ;  /* 0xff8000003e3e7808 */ /* 0x000fc40004800000 */
[-C--:B------:R-:W-:Y:S02]  /*1a330*/  ISETP.GE.AND P5, PT, R9, R64.reuse, PT ;  /* 0x000000400900720c */ /* 0x080fe40003fa6270 */
[----:B------:R-:W-:Y:S02]  /*1a340*/  IADD3 R9, R3, -0x2f, RZ ;  /* 0xffffffd103097810 */ /* 0x000fe40007ffe0ff */
[----:B------:R-:W-:Y:S01]  /*1a350*/  FSEL R60, R60, -INF , !P1 ;  /* 0xff8000003c3c7808 */ /* 0x000fe20004800000 */
[----:B------:R-:W-:Y:S01]  /*1a360*/  HMMA.16816.F32 R36, R76, R10, R36 ;  /* 0x0000000a4c24723c */ /* 0x000fe20000001824 */
[----:B------:R-:W-:Y:S02]  /*1a370*/  ISETP.GE.AND P3, PT, R9, R64, PT ;  /* 0x000000400900720c */ /* 0x000fe40003f66270 */
[----:B------:R-:W-:Y:S02]  /*1a380*/  IADD3 R9, R3, -0x27, RZ ;  /* 0xffffffd903097810 */ /* 0x000fe40007ffe0ff */
[----:B------:R-:W-:-:S02]  /*1a390*/  FSEL R58, R58, -INF , !P6 ;  /* 0xff8000003a3a7808 */ /* 0x000fc40007000000 */
[----:B------:R-:W-:Y:S01]  /*1a3a0*/  ISETP.GE.AND P1, PT, R9, R64, PT ;  /* 0x000000400900720c */ /* 0x000fe20003f26270 */
[C---:B------:R-:W-:Y:S01]  /*1a3b0*/  HMMA.16816.F32 R32, R76.reuse, R4, R32 ;  /* 0x000000044c20723c */ /* 0x040fe20000001820 */
[C---:B------:R-:W-:Y:S02]  /*1a3c0*/  IADD3 R9, R3.reuse, -0x20, RZ ;  /* 0xffffffe003097810 */ /* 0x040fe40007ffe0ff */
[----:B------:R-:W-:Y:S02]  /*1a3d0*/  FSEL R56, R56, -INF , !P6 ;  /* 0xff80000038387808 */ /* 0x000fe40007000000 */
[C---:B------:R-:W-:Y:S02]  /*1a3e0*/  IADD3 R7, R3.reuse, -0x18, RZ ;  /* 0xffffffe803077810 */ /* 0x040fe40007ffe0ff */
[----:B------:R-:W-:Y:S01]  /*1a3f0*/  IADD3 R5, R3, -0x1f, RZ ;  /* 0xffffffe103057810 */ /* 0x000fe20007ffe0ff */
[----:B-1----:R-:W-:Y:S01]  /*1a400*/  HMMA.16816.F32 R92, R76, R12, R92 ;  /* 0x0000000c4c5c723c */ /* 0x002fe2000000185c */
        /* <DEDUP_REMOVED lines=8> */
[----:B------:R-:W-:Y:S02]  /*1a490*/  FSEL R57, R57, -INF , !P5 ;  /* 0xff80000039397808 */ /* 0x000fe40006800000 */
[----:B------:R-:W-:Y:S02]  /*1a4a0*/  FSEL R8, R42, -INF , !P4 ;  /* 0xff8000002a087808 */ /* 0x000fe40006000000 */
[----:B------:R-:W-:Y:S02]  /*1a4b0*/  FSEL R9, R40, -INF , !P4 ;  /* 0xff80000028097808 */ /* 0x000fe40006000000 */
[-C--:B------:R-:W-:Y:S02]  /*1a4c0*/  ISETP.GE.AND P5, PT, R7, R64.reuse, PT ;  /* 0x000000400700720c */ /* 0x080fe40003fa6270 */
[----:B------:R-:W-:Y:S02]  /*1a4d0*/  ISETP.GE.AND P4, PT, R5, R64, PT ;  /* 0x000000400500720c */ /* 0x000fe40003f86270 */
[----:B------:R-:W-:-:S02]  /*1a4e0*/  IADD3 R5, R3, -0x10, RZ ;  /* 0xfffffff003057810 */ /* 0x000fc40007ffe0ff */
[-C--:B------:R-:W-:Y:S02]  /*1a4f0*/  ISETP.GE.AND P2, PT, R11, R64.reuse, PT ;  /* 0x000000400b00720c */ /* 0x080fe40003f46270 */
[----:B------:R-:W-:Y:S02]  /*1a500*/  FSEL R13, R43, -INF , !P3 ;  /* 0xff8000002b0d7808 */ /* 0x000fe40005800000 */
[----:B------:R-:W-:Y:S02]  /*1a510*/  FSEL R11, R41, -INF , !P3 ;  /* 0xff800000290b7808 */ /* 0x000fe40005800000 */
[----:B------:R-:W-:Y:S02]  /*1a520*/  FSEL R186, R30, -INF , !P5 ;  /* 0xff8000001eba7808 */ /* 0x000fe40006800000 */
[----:B------:R-:W-:Y:S02]  /*1a530*/  FSEL R180, R28, -INF , !P5 ;  /* 0xff8000001cb47808 */ /* 0x000fe40006800000 */
[----:B------:R-:W-:-:S02]  /*1a540*/  ISETP.GE.AND P3, PT, R5, R64, PT ;  /* 0x000000400500720c */ /* 0x000fc40003f66270 */
[----:B------:R-:W-:Y:S02]  /*1a550*/  ISETP.GE.AND P5, PT, R165, 0x2, PT ;  /* 0x00000002a500780c */ /* 0x000fe40003fa6270 */
[----:B------:R-:W-:Y:S02]  /*1a560*/  IADD3 R5, R3, -0xf, RZ ;  /* 0xfffffff103057810 */ /* 0x000fe40007ffe0ff */
[----:B------:R-:W-:Y:S02]  /*1a570*/  FSEL R0, R38, -INF , !P2 ;  /* 0xff80000026007808 */ /* 0x000fe40005000000 */
[----:B------:R-:W-:Y:S02]  /*1a580*/  FSEL R2, R36, -INF , !P2 ;  /* 0xff80000024027808 */ /* 0x000fe40005000000 */
[----:B------:R-:W-:Y:S02]  /*1a590*/  ISETP.GE.AND P2, PT, R5, R64, PT ;  /* 0x000000400500720c */ /* 0x000fe40003f46270 */
[----:B------:R-:W-:-:S02]  /*1a5a0*/  IADD3 R5, R3, -0x8, RZ ;  /* 0xfffffff803057810 */ /* 0x000fc40007ffe0ff */
[----:B------:R-:W-:Y:S02]  /*1a5b0*/  IADD3 R3, R3, -0x7, RZ ;  /* 0xfffffff903037810 */ /* 0x000fe40007ffe0ff */
[----:B------:R-:W-:Y:S02]  /*1a5c0*/  FSEL R12, R39, -INF , !P1 ;  /* 0xff800000270c7808 */ /* 0x000fe40004800000 */
[----:B------:R-:W-:Y:S02]  /*1a5d0*/  FSEL R10, R37, -INF , !P1 ;  /* 0xff800000250a7808 */ /* 0x000fe40004800000 */
[----:B------:R-:W-:Y:S02]  /*1a5e0*/  FSEL R182, R34, -INF , !P0 ;  /* 0xff80000022b67808 */ /* 0x000fe40004000000 */
[----:B------:R-:W-:Y:S02]  /*1a5f0*/  FSEL R178, R32, -INF , !P0 ;  /* 0xff80000020b27808 */ /* 0x000fe40004000000 */
[----:B------:R-:W-:-:S02]  /*1a600*/  ISETP.GE.AND P1, PT, R5, R64, PT ;  /* 0x000000400500720c */ /* 0x000fc40003f26270 */
[----:B------:R-:W-:Y:S02]  /*1a610*/  ISETP.GE.AND P0, PT, R3, R64, PT ;  /* 0x000000400300720c */ /* 0x000fe40003f06270 */
        /* <DEDUP_REMOVED lines=10> */
[----:B------:R-:W-:-:S02]  /*1a6c0*/  FSEL R32, R91, -INF , !P0 ;  /* 0xff8000005b207808 */ /* 0x000fc40004000000 */
[----:B------:R-:W-:Y:S01]  /*1a6d0*/  FSEL R195, R89, -INF , !P0 ;  /* 0xff80000059c37808 */ /* 0x000fe20004000000 */
[----:B------:R-:W-:Y:S06]  /*1a6e0*/  BAR.SYNC.DEFER_BLOCKING 0x0 ;  /* 0x0000000000007b1d */ /* 0x000fec0000010000 */
[----:B------:R-:W-:Y:S05]  /*1a6f0*/  @!P5 BRA `(.L_x_1087) ;  /* 0x00000c300000d947 */ /* 0x000fea0003800000 */
[----:B------:R-:W-:Y:S01]  /*1a700*/  ISETP.NE.U32.AND P0, PT, R248, RZ, PT ;  /* 0x000000fff800720c */ /* 0x000fe20003f05070 */
[----:B------:R-:W-:Y:S03]  /*1a710*/  BSSY B0, `(.L_x_1088) ;  /* 0x0000042000007945 */ /* 0x000fe60003800000 */
[----:B------:R-:W-:-:S13]  /*1a720*/  ISETP.NE.AND.EX P0, PT, R249, RZ, PT, P0 ;  /* 0x000000fff900720c */ /* 0x000fda0003f05300 */
[----:B------:R-:W-:Y:S05]  /*1a730*/  @!P0 BRA `(.L_x_1089) ;  /* 0x000003c000008947 */ /* 0x000fea0003800000 */
[----:B------:R-:W2:Y:S01]  /*1a740*/  LD.E R16, [R20.64+0x170] ;  /* 0x0001700614107980 */ /* 0x000ea2000c101900 */
[C---:B------:R-:W-:Y:S02]  /*1a750*/  IADD3 R14, R23.reuse, -0x40, RZ ;  /* 0xffffffc0170e7810 */ /* 0x040fe40007ffe0ff */
[----:B------:R-:W-:Y:S02]  /*1a760*/  IABS R5, R23 ;  /* 0x0000001700057213 */ /* 0x000fe40000000000 */
[-C--:B--2---:R-:W-:Y:S02]  /*1a770*/  IABS R6, R16.reuse ;  /* 0x0000001000067213 */ /* 0x084fe40000000000 */
[-C--:B------:R-:W-:Y:S02]  /*1a780*/  IABS R4, R16.reuse ;  /* 0x0000001000047213 */ /* 0x080fe40000000000 */
[----:B------:R-:W1:Y:S01]  /*1a790*/  I2F.RP R7, R6 ;  /* 0x0000000600077306 */ /* 0x000e620000209400 */
[----:B------:R-:W-:-:S02]  /*1a7a0*/  LOP3.LUT R23, R23, R16, RZ, 0x3c, !PT ;  /* 0x0000001017177212 */ /* 0x000fc400078e3cff */
[----:B------:R-:W-:Y:S02]  /*1a7b0*/  IMAD.MOV R4, RZ, RZ, -R4 ;  /* 0x000000ffff047224 */ /* 0x000fe400078e0a04 */
[----:B------:R-:W-:-:S03]  /*1a7c0*/  ISETP.GE.AND P2, PT, R23, RZ, PT ;  /* 0x000000ff1700720c */ /* 0x000fc60003f46270 */
[----:B-1----:R-:W1:Y:S02]  /*1a7d0*/  MUFU.RCP R24, R7 ;  /* 0x0000000700187308 */ /* 0x002e640000001000 */
[----:B-1----:R-:W-:-:S06]  /*1a7e0*/  IADD3 R24, R24, 0xffffffe, RZ ;  /* 0x0ffffffe18187810 */ /* 0x002fcc0007ffe0ff */
[----:B------:R-:W1:Y:S02]  /*1a7f0*/  F2I.FTZ.U32.TRUNC.NTZ R25, R24 ;  /* 0x0000001800197305 */ /* 0x000e64000021f000 */
[--C-:B-1----:R-:W-:Y:S02]  /*1a800*/  IMAD.MOV R3, RZ, RZ, -R25.reuse ;  /* 0x000000ffff037224 */ /* 0x102fe400078e0a19 */
[----:B------:R-:W-:Y:S02]  /*1a810*/  IMAD.MOV.U32 R24, RZ, RZ, RZ ;  /* 0x000000ffff187224 */ /* 0x000fe400078e00ff */
[----:B------:R-:W-:Y:S01]  /*1a820*/  IMAD R18, R3, R6, RZ ;  /* 0x0000000603127224 */ /* 0x000fe200078e02ff */
[----:B------:R-:W-:Y:S02]  /*1a830*/  IABS R3, R14 ;  /* 0x0000000e00037213 */ /* 0x000fe40000000000 */
[----:B------:R-:W-:Y:S01]  /*1a840*/  LOP3.LUT R14, R14, R16, RZ, 0x3c, !PT ;  /* 0x000000100e0e7212 */ /* 0x000fe200078e3cff */
[----:B------:R-:W-:-:S03]  /*1a850*/  IMAD.HI.U32 R18, R25, R18, R24 ;  /* 0x0000001219127227 */ /* 0x000fc600078e0018 */
[----:B------:R-:W-:-:S03]  /*1a860*/  ISETP.GE.AND P0, PT, R14, RZ, PT ;  /* 0x000000ff0e00720c */ /* 0x000fc60003f06270 */
[----:B------:R-:W-:-:S04]  /*1a870*/  IMAD.HI.U32 R15, R18, R5, RZ ;  /* 0x00000005120f7227 */ /* 0x000fc800078e00ff */
[----:B------:R-:W-:Y:S02]  /*1a880*/  IMAD.HI.U32 R7, R18, R3, RZ ;  /* 0x0000000312077227 */ /* 0x000fe400078e00ff */
[----:B------:R-:W2:Y:S02]  /*1a890*/  LD.E.64 R18, [R20.64+0x20] ;  /* 0x0000200614127980 */ /* 0x000ea4000c101b00 */
[-C--:B------:R-:W-:Y:S02]  /*1a8a0*/  IMAD R5, R15, R4.reuse, R5 ;  /* 0x000000040f057224 */ /* 0x080fe400078e0205 */
[----:B------:R-:W-:-:S03]  /*1a8b0*/  IMAD R3, R7, R4, R3 ;  /* 0x0000000407037224 */ /* 0x000fc600078e0203 */
[C---:B------:R-:W-:Y:S02]  /*1a8c0*/  ISETP.GT.U32.AND P3, PT, R6.reuse, R5, PT ;  /* 0x000000050600720c */ /* 0x040fe40003f64070 */
[----:B------:R-:W-:-:S11]  /*1a8d0*/  ISETP.GT.U32.AND P1, PT, R6, R3, PT ;  /* 0x000000030600720c */ /* 0x000fd60003f24070 */
[----:B------:R-:W-:Y:S01]  /*1a8e0*/  @!P3 IMAD.IADD R5, R5, 0x1, -R6 ;  /* 0x000000010505b824 */ /* 0x000fe200078e0a06 */
[----:B------:R-:W-:Y:S02]  /*1a8f0*/  @!P3 IADD3 R15, R15, 0x1, RZ ;  /* 0x000000010f0fb810 */ /* 0x000fe40007ffe0ff */
[-C--:B------:R-:W-:Y:S02]  /*1a900*/  @!P1 IADD3 R3, R3, -R6.reuse, RZ ;  /* 0x8000000603039210 */ /* 0x080fe40007ffe0ff */
[-C--:B------:R-:W-:Y:S02]  /*1a910*/  ISETP.GE.U32.AND P6, PT, R5, R6.reuse, PT ;  /* 0x000000060500720c */ /* 0x080fe40003fc6070 */
[----:B------:R-:W-:Y:S02]  /*1a920*/  ISETP.GE.U32.AND P4, PT, R3, R6, PT ;  /* 0x000000060300720c */ /* 0x000fe40003f86070 */
[----:B------:R-:W-:Y:S02]  /*1a930*/  @!P1 IADD3 R7, R7, 0x1, RZ ;  /* 0x0000000107079810 */ /* 0x000fe40007ffe0ff */
[----:B------:R-:W-:-:S02]  /*1a940*/  ISETP.NE.AND P1, PT, R16, RZ, PT ;  /* 0x000000ff1000720c */ /* 0x000fc40003f25270 */
[----:B------:R-:W-:-:S05]  /*1a950*/  LOP3.LUT R6, RZ, R16, RZ, 0x33, !PT ;  /* 0x00000010ff067212 */ /* 0x000fca00078e33ff */
[----:B------:R-:W-:Y:S02]  /*1a960*/  @P6 IADD3 R15, R15, 0x1, RZ ;  /* 0x000000010f0f6810 */ /* 0x000fe40007ffe0ff */
[----:B------:R-:W-:-:S03]  /*1a970*/  @P4 IADD3 R7, R7, 0x1, RZ ;  /* 0x0000000107074810 */ /* 0x000fc60007ffe0ff */
[----:B------:R-:W-:Y:S02]  /*1a980*/  @!P2 IMAD.MOV R15, RZ, RZ, -R15 ;  /* 0x000000ffff0fa224 */ /* 0x000fe400078e0a0f */
[----:B------:R-:W-:-:S03]  /*1a990*/  @!P0 IMAD.MOV R7, RZ, RZ, -R7 ;  /* 0x000000ffff078224 */ /* 0x000fc600078e0a07 */
[C---:B------:R-:W-:Y:S02]  /*1a9a0*/  SEL R5, R6.reuse, R15, !P1 ;  /* 0x0000000f06057207 */ /* 0x040fe40004800000 */
[----:B------:R-:W-:Y:S01]  /*1a9b0*/  SEL R6, R6, R7, !P1 ;  /* 0x0000000706067207 */ /* 0x000fe20004800000 */
[----:B------:R-:W3:Y:S02]  /*1a9c0*/  LD.E.64 R14, [R20.64+0x38] ;  /* 0x00003806140e7980 */ /* 0x000ee4000c101b00 */
[----:B------:R-:W-:-:S04]  /*1a9d0*/  IMAD.WIDE R24, R5, 0x4, R248 ;  /* 0x0000000405187825 */ /* 0x000fc800078e02f8 */
[----:B------:R-:W-:Y:S01]  /*1a9e0*/  IMAD.WIDE R22, R6, 0x4, R248 ;  /* 0x0000000406167825 */ /* 0x000fe200078e02f8 */
[----:B------:R-:W4:Y:S04]  /*1a9f0*/  LD.E R4, [R24.64] ;  /* 0x0000000618047980 */ /* 0x000f28000c101900 */
[----:B------:R-:W4:Y:S01]  /*1aa00*/  LD.E R3, [R22.64] ;  /* 0x0000000616037980 */ /* 0x000f22000c101900 */
[----:B------:R-:W-:-:S05]  /*1aa10*/  IADD3 R5, R5, -R6, RZ ;  /* 0x8000000605057210 */ /* 0x000fca0007ffe0ff */
[----:B------:R-:W-:-:S05]  /*1aa20*/  IMAD R16, R16, R5, -0x40 ;  /* 0xffffffc010107424 */ /* 0x000fca00078e0205 */
[----:B------:R-:W-:Y:S01]  /*1aa30*/  SHF.R.S32.HI R6, RZ, 0x1f, R16 ;  /* 0x0000001fff067819 */ /* 0x000fe20000011410 */
[-C--:B---3--:R-:W-:Y:S02]  /*1aa40*/  IMAD R5, R15, R16.reuse, RZ ;  /* 0x000000100f057224 */ /* 0x088fe400078e02ff */
[----:B------:R-:W-:-:S04]  /*1aa50*/  IMAD.WIDE.U32 R16, R14, R16, RZ ;  /* 0x000000100e107225 */ /* 0x000fc800078e00ff */
[----:B------:R-:W-:Y:S02]  /*1aa60*/  IMAD R6, R14, R6, R5 ;  /* 0x000000060e067224 */ /* 0x000fe400078e0205 */
[----:B----4-:R-:W-:Y:S02]  /*1aa70*/  IMAD.IADD R3, R3, 0x1, -R4 ;  /* 0x0000000103037824 */ /* 0x010fe400078e0a04 */
[----:B------:R-:W-:Y:S02]  /*1aa80*/  IMAD.IADD R17, R17, 0x1, R6 ;  /* 0x0000000111117824 */ /* 0x000fe400078e0206 */
[----:B--2---:R-:W-:Y:S01]  /*1aa90*/  IMAD R5, R19, R3, RZ ;  /* 0x0000000313057224 */ /* 0x004fe200078e02ff */
[----:B------:R-:W-:Y:S01]  /*1aaa0*/  SHF.R.S32.HI R4, RZ, 0x1f, R3 ;  /* 0x0000001fff047819 */ /* 0x000fe20000011403 */
[----:B------:R-:W-:-:S04]  /*1aab0*/  IMAD.WIDE.U32 R16, R3, R18, R16 ;  /* 0x0000001203107225 */ /* 0x000fc800078e0010 */
[----:B------:R-:W-:Y:S02]  /*1aac0*/  IMAD R4, R18, R4, R5 ;  /* 0x0000000412047224 */ /* 0x000fe400078e0205 */
[----:B------:R-:W-:-:S03]  /*1aad0*/  IMAD.MOV.U32 R3, RZ, RZ, R16 ;  /* 0x000000ffff037224 */ /* 0x000fc600078e0010 */
[----:B------:R-:W-:Y:S01]  /*1aae0*/  IADD3 R4, R17, R4, RZ ;  /* 0x0000000411047210 */ /* 0x000fe20007ffe0ff */
[----:B------:R-:W-:Y:S05]  /*1aaf0*/  BRA `(.L_x_1090) ;  /* 0x0000003000007947 */ /* 0x000fea0003800000 */
.L_x_1089:
[----:B------:R-:W2:Y:S02]  /*1ab00*/  LD.E R3, [R20.64+0x38] ;  /* 0x0000380614037980 */ /* 0x000ea4000c101900 */
[----:B--2---:R-:W-:-:S04]  /*1ab10*/  LEA R3, -R3, RZ, 0x6 ;  /* 0x000000ff03037211 */ /* 0x004fc800078e31ff */
[----:B------:R-:W-:Y:S02]  /*1ab20*/  SHF.R.S32.HI R4, RZ, 0x1f, R3 ;  /* 0x0000001fff047819 */ /* 0x000fe40000011403 */
.L_x_1090:
[----:B------:R-:W-:Y:S05]  /*1ab30*/  BSYNC B0 ;  /* 0x0000000000007941 */ /* 0x000fea0003800000 */
.L_x_1088:
[C---:B------:R-:W-:Y:S02]  /*1ab40*/  LOP3.LUT P3, RZ, R247.reuse, 0x4, RZ, 0xc0, !PT ;  /* 0x00000004f7ff7812 */ /* 0x040fe4000786c0ff */
[----:B------:R-:W-:Y:S02]  /*1ab50*/  LOP3.LUT P4, RZ, R247, 0x2, RZ, 0xc0, !PT ;  /* 0x00000002f7ff7812 */ /* 0x000fe4000788c0ff */
[----:B------:R-:W-:Y:S02]  /*1ab60*/  IADD3 R171, P1, R3, R170, RZ ;  /* 0x000000aa03ab7210 */ /* 0x000fe40007f3e0ff */
[C---:B------:R-:W-:Y:S02]  /*1ab70*/  LOP3.LUT P2, RZ, R247.reuse, 0x8, RZ, 0xc0, !PT ;  /* 0x00000008f7ff7812 */ /* 0x040fe4000784c0ff */
[----:B------:R-:W-:Y:S01]  /*1ab80*/  LOP3.LUT P6, RZ, R247, 0x1, RZ, 0xc0, !PT ;  /* 0x00000001f7ff7812 */ /* 0x000fe200078cc0ff */
[----:B------:R-:W-:Y:S01]  /*1ab90*/  IMAD.X R172, R4, 0x1, R173, P1 ;  /* 0x0000000104ac7824 */ /* 0x000fe200008e06ad */
[----:B------:R-:W-:-:S03]  /*1aba0*/  LEA R16, P0, R3, R238, 0x1 ;  /* 0x000000ee03107211 */ /* 0x000fc600078008ff */
[----:B------:R-:W-:Y:S02]  /*1abb0*/  @P3 LEA R6, P1, R171, R174, 0x1 ;  /* 0x000000aeab063211 */ /* 0x000fe400078208ff */
[----:B------:R-:W-:Y:S02]  /*1abc0*/  LEA.HI.X R17, R3, R239, R4, 0x1, P0 ;  /* 0x000000ef03117211 */ /* 0x000fe400000f0c04 */
[-CC-:B------:R-:W-:Y:S02]  /*1abd0*/  @P3 LEA.HI.X R7, R171, R175.reuse, R172.reuse, 0x1, P1 ;  /* 0x000000afab073211 */ /* 0x180fe400008f0cac */
[----:B------:R-:W-:Y:S02]  /*1abe0*/  IADD3 R3, P1, R3, R236, RZ ;  /* 0x000000ec03037210 */ /* 0x000fe40007f3e0ff */
[CC--:B------:R-:W-:Y:S01]  /*1abf0*/  @P4 LEA R14, P0, R171.reuse, R174.reuse, 0x1 ;  /* 0x000000aeab0e4211 */ /* 0x0c0fe200078008ff */
[----:B------:R-:W-:Y:S01]  /*1ac00*/  @!PT LDS RZ, [RZ] ;  /* 0x00000000fffff984 */ /* 0x000fe20000000800 */
[----:B------:R-:W-:Y:S01]  /*1ac10*/  @!PT LDS RZ, [RZ] ;  /* 0x00000000fffff984 */ /* 0x000fe20000000800 */
[----:B------:R-:W-:Y:S01]  /*1ac20*/  @!PT LDS RZ, [RZ] ;  /* 0x00000000fffff984 */ /* 0x000fe20000000800 */
[----:B------:R1:W-:Y:S02]  /*1ac30*/  @P6 LDGSTS.E.BYPASS.LTC128B.128 [R245+0x8000], [R16.64] ;  /* 0x0800000010f56fae */ /* 0x0003e4000b901d46 */
[----:B------:R-:W-:Y:S01]  /*1ac40*/  IMAD.X R4, R4, 0x1, R237, P1 ;  /* 0x0000000104047824 */ /* 0x000fe200008e06ed */
[C---:B------:R-:W-:Y:S01]  /*1ac50*/  @P4 LEA.HI.X R15, R171.reuse, R175, R172, 0x1, P0 ;  /* 0x000000afab0f4211 */ /* 0x040fe200000f0cac */
[----:B------:R1:W-:Y:S01]  /*1ac60*/  @!P6 STS.128 [R245+0x8000], RZ ;  /* 0x008000fff500e388 */ /* 0x0003e20000000c00 */
[----:B------:R-:W-:-:S02]  /*1ac70*/  @P2 LEA R18, P0, R171, R174, 0x1 ;  /* 0x000000aeab122211 */ /* 0x000fc400078008ff */
[-C--:B------:R-:W-:Y:S01]  /*1ac80*/  @P6 LEA R28, P1, R3, R238.reuse, 0x1 ;  /* 0x000000ee031c6211 */ /* 0x080fe200078208ff */
[----:B------:R-:W-:Y:S01]  /*1ac90*/  @!PT LDS RZ, [RZ] ;  /* 0x00000000fffff984 */ /* 0x000fe20000000800 */
[----:B------:R-:W-:Y:S01]  /*1aca0*/  @!PT LDS RZ, [RZ] ;  /* 0x00000000fffff984 */ /* 0x000fe20000000800 */
[----:B------:R-:W-:Y:S01]  /*1acb0*/  @!PT LDS RZ, [RZ] ;  /* 0x00000000fffff984 */ /* 0x000fe20000000800 */
[----:B------:R1:W-:Y:S01]  /*1acc0*/  @P4 LDGSTS.E.BYPASS.LTC128B.128 [R245+0xa000], [R14.64+0x80] ;  /* 0x0a0000800ef54fae */ /* 0x0003e2000b901d46 */
[----:B------:R-:W-:Y:S02]  /*1acd0*/  @P2 LEA.HI.X R19, R171, R175, R172, 0x1, P0 ;  /* 0x000000afab132211 */ /* 0x000fe400000f0cac */
[CCC-:B------:R-:W-:Y:S01]  /*1ace0*/  @P6 LEA.HI.X R29, R3.reuse, R239.reuse, R4.reuse, 0x1, P1 ;  /* 0x000000ef031d6211 */ /* 0x1c0fe200008f0c04 */
[----:B------:R1:W-:Y:S01]  /*1acf0*/  @!P4 STS.128 [R245+0xa000], RZ ;  /* 0x00a000fff500c388 */ /* 0x0003e20000000c00 */
[CC--:B------:R-:W-:Y:S02]  /*1ad00*/  @P4 LEA R26, P0, R3.reuse, R238.reuse, 0x1 ;  /* 0x000000ee031a4211 */ /* 0x0c0fe400078008ff */
[C---:B------:R-:W-:Y:S01]  /*1ad10*/  @P3 LEA R24, P1, R3.reuse, R238, 0x1 ;  /* 0x000000ee03183211 */ /* 0x040fe200078208ff */
[----:B------:R-:W-:Y:S01]  /*1ad20*/  @!PT LDS RZ, [RZ] ;  /* 0x00000000fffff984 */ /* 0x000fe20000000800 */
[----:B------:R-:W-:Y:S01]  /*1ad30*/  @!PT LDS RZ, [RZ] ;  /* 0x00000000fffff984 */ /* 0x000fe20000000800 */
[----:B------:R-:W-:Y:S01]  /*1ad40*/  @!PT LDS RZ, [RZ] ;  /* 0x00000000fffff984 */ /* 0x000fe20000000800 */
[----:B------:R1:W-:Y:S01]  /*1ad50*/  @P3 LDGSTS.E.BYPASS.LTC128B.128 [R245+0xc000], [R6.64+0x100] ;  /* 0x0c00010006f53fae */ /* 0x0003e2000b901d46 */
[----:B------:R-:W-:-:S02]  /*1ad60*/  @P4 LEA.HI.X R27, R3, R239, R4, 0x1, P0 ;  /* 0x000000ef031b4211 */ /* 0x000fc400000f0c04 */
[CCC-:B------:R-:W-:Y:S01]  /*1ad70*/  @P3 LEA.HI.X R25, R3.reuse, R239.reuse, R4.reuse, 0x1, P1 ;  /* 0x000000ef03193211 */ /* 0x1c0fe200008f0c04 */
[----:B------:R1:W-:Y:S01]  /*1ad80*/  @!P3 STS.128 [R245+0xc000], RZ ;  /* 0x00c000fff500b388 */ /* 0x0003e20000000c00 */
[C---:B------:R-:W-:Y:S02]  /*1ad90*/  @P2 LEA R22, P0, R3.reuse, R238, 0x1 ;  /* 0x000000ee03162211 */ /* 0x040fe400078008ff */
[C---:B------:R-:W-:Y:S01]  /*1ada0*/  IADD3 R5, P1, R3.reuse, R236, RZ ;  /* 0x000000ec03057210 */ /* 0x040fe20007f3e0ff */
[----:B------:R-:W-:Y:S01]  /*1adb0*/  @!PT LDS RZ, [RZ] ;  /* 0x00000000fffff984 */ /* 0x000fe20000000800 */
[----:B------:R-:W-:Y:S01]  /*1adc0*/  @!PT LDS RZ, [RZ] ;  /* 0x00000000fffff984 */ /* 0x000fe20000000800 */
[----:B------:R-:W-:Y:S01]  /*1add0*/  @!PT LDS RZ, [RZ] ;  /* 0x00000000fffff984 */ /* 0x000fe20000000800 */
[----:B------:R1:W-:Y:S01]  /*1ade0*/  @P2 LDGSTS.E.BYPASS.LTC128B.128 [R245+0xe000], [R18.64+0x180] ;  /* 0x0e00018012f52fae */ /* 0x0003e2000b901d46 */
[-C--:B------:R-:W-:Y:S02]  /*1adf0*/  @P2 LEA.HI.X R23, R3, R239.reuse, R4, 0x1, P0 ;  /* 0x000000ef03172211 */ /* 0x080fe400000f0c04 */
[CC--:B------:R-:W-:Y:S01]  /*1ae00*/  @P4 LEA R38, P0, R5.reuse, R238.reuse, 0x1 ;  /* 0x000000ee05264211 */ /* 0x0c0fe200078008ff */
[----:B------:R-:W-:Y:S01]  /*1ae10*/  IMAD.X R4, R4, 0x1, R237, P1 ;  /* 0x0000000104047824 */ /* 0x000fe200008e06ed */
[CC--:B------:R-:W-:Y:S01]  /*1ae20*/  @P6 LEA R40, P1, R5.reuse, R238.reuse, 0x1 ;  /* 0x000000ee05286211 */ /* 0x0c0fe200078208ff */
[----:B------:R1:W-:Y:S03]  /*1ae30*/  @!P2 STS.128 [R245+0xe000], RZ ;  /* 0x00e000fff500a388 */ /* 0x0003e60000000c00 */
[C---:B------:R-:W-:Y:S01]  /*1ae40*/  @P6 LEA.HI.X R41, R5.reuse, R239, R4, 0x1, P1 ;  /* 0x000000ef05296211 */ /* 0x040fe200008f0c04 */
[----:B------:R-:W-:Y:S01]  /*1ae50*/  @!PT LDS RZ, [RZ] ;  /* 0x00000000fffff984 */ /* 0x000fe20000000800 */
[----:B------:R-:W-:Y:S01]  /*1ae60*/  @!PT LDS RZ, [RZ] ;  /* 0x00000000fffff984 */ /* 0x000fe20000000800 */
[----:B------:R-:W-:Y:S01]  /*1ae70*/  @!PT LDS RZ, [RZ] ;  /* 0x00000000fffff984 */ /* 0x000fe20000000800 */
[----:B------:R1:W-:Y:S01]  /*1ae80*/  @P6 LDGSTS.E.BYPASS.LTC128B.128 [R245+0x8800], [R28.64] ;  /* 0x088000001cf56fae */ /* 0x0003e2000b901d46 */
[----:B------:R-:W-:-:S02]  /*1ae90*/  @P3 LEA R36, P1, R5, R238, 0x1 ;  /* 0x000000ee05243211 */ /* 0x000fc400078208ff */
[CCC-:B------:R-:W-:Y:S01]  /*1aea0*/  @P4 LEA.HI.X R39, R5.reuse, R239.reuse, R4.reuse, 0x1, P0 ;  /* 0x000000ef05274211 */ /* 0x1c0fe200000f0c04 */
[----:B------:R1:W-:Y:S01]  /*1aeb0*/  @!P6 STS.128 [R245+0x8800], RZ ;  /* 0x008800fff500e388 */ /* 0x0003e20000000c00 */
[CCC-:B------:R-:W-:Y:S02]  /*1aec0*/  @P3 LEA.HI.X R37, R5.reuse, R239.reuse, R4.reuse, 0x1, P1 ;  /* 0x000000ef05253211 */ /* 0x1c0fe400008f0c04 */
[C---:B------:R-:W-:Y:S01]  /*1aed0*/  @P2 LEA R30, P0, R5.reuse, R238, 0x1 ;  /* 0x000000ee051e2211 */ /* 0x040fe200078008ff */
[----:B------:R-:W-:Y:S01]  /*1aee0*/  @!PT LDS RZ, [RZ] ;  /* 0x00000000fffff984 */ /* 0x000fe20000000800 */
[----:B------:R-:W-:Y:S01]  /*1aef0*/  @!PT LDS RZ, [RZ] ;  /* 0x00000000fffff984 */ /* 0x000fe20000000800 */
[----:B------:R-:W-:Y:S01]  /*1af00*/  @!PT LDS RZ, [RZ] ;  /* 0x00000000fffff984 */ /* 0x000fe20000000800 */
[----:B------:R1:W-:Y:S01]  /*1af10*/  @P4 LDGSTS.E.BYPASS.LTC128B.128 [R245+0xa800], [R26.64+0x80] ;  /* 0x0a8000801af54fae */ /* 0x0003e2000b901d46 */
[C---:B------:R-:W-:Y:S02]  /*1af20*/  IADD3 R3, P1, R5.reuse, R236, RZ ;  /* 0x000000ec05037210 */ /* 0x040fe40007f3e0ff */
[-C--:B------:R-:W-:Y:S01]  /*1af30*/  @P2 LEA.HI.X R31, R5, R239.reuse, R4, 0x1, P0 ;  /* 0x000000ef051f2211 */ /* 0x080fe200000f0c04 */
[----:B------:R1:W-:Y:S01]  /*1af40*/  @!P4 STS.128 [R245+0xa800], RZ ;  /* 0x00a800fff500c388 */ /* 0x0003e20000000c00 */
[CC--:B------:R-:W-:Y:S01]  /*1af50*/  @P4 LEA R44, P0, R3.reuse, R238.reuse, 0x1 ;  /* 0x000000ee032c4211 */ /* 0x0c0fe200078008ff */
[----:B------:R-:W-:Y:S01]  /*1af60*/  IMAD.X R4, R4, 0x1, R237, P1 ;  /* 0x0000000104047824 */ /* 0x000fe200008e06ed */
[CC--:B------:R-:W-:Y:S01]  /*1af70*/  @P6 LEA R52, P1, R3.reuse, R238.reuse, 0x1 ;  /* 0x000000ee03346211 */ /* 0x0c0fe200078208ff */
[----:B------:R-:W-:Y:S01]  /*1af80*/  @!PT LDS RZ, [RZ] ;  /* 0x00000000fffff984 */ /* 0x000fe20000000800 */
[----:B------:R-:W-:Y:S01]  /*1af90*/  @!PT LDS RZ, [RZ] ;  /* 0x00000000fffff984 */ /* 0x000fe20000000800 */
[----:B------:R-:W-:Y:S01]  /*1afa0*/  @!PT LDS RZ, [RZ] ;  /* 0x00000000fffff984 */ /* 0x000fe20000000800 */
[----:B------:R1:W-:Y:S03]  /*1afb0*/  @P3 LDGSTS.E.BYPASS.LTC128B.128 [R245+0xc800], [R24.64+0x100] ;  /* 0x0c80010018f53fae */ /* 0x0003e6000b901d46 */
[C---:B------:R-:W-:Y:S01]  /*1afc0*/  @P6 LEA.HI.X R53, R3.reuse, R239, R4, 0x1, P1 ;  /* 0x000000ef03356211 */ /* 0x040fe200008f0c04 */
[----:B------:R1:W-:Y:S01]  /*1afd0*/  @!P3 STS.128 [R245+0xc800], RZ ;  /* 0x00c800fff500b388 */ /* 0x0003e20000000c00 */
[----:B------:R-:W-:-:S02]  /*1afe0*/  @P3 LEA R42, P1, R3, R238, 0x1 ;  /* 0x000000ee032a3211 */ /* 0x000fc400078208ff */
[CC--:B------:R-:W-:Y:S01]  /*1aff0*/  @P4 LEA.HI.X R45, R3.reuse, R239.reuse, R4, 0x1, P0 ;  /* 0x000000ef032d4211 */ /* 0x0c0fe200000f0c04 */
[----:B------:R-:W-:Y:S01]  /*1b000*/  @!PT LDS RZ, [RZ] ;  /* 0x00000000fffff984 */ /* 0x000fe20000000800 */
[----:B------:R-:W-:Y:S01]  /*1b010*/  @!PT LDS RZ, [RZ] ;  /* 0x00000000fffff984 */ /* 0x000fe20000000800 */
[----:B------:R-:W-:Y:S01]  /*1b020*/  @!PT LDS RZ, [RZ] ;  /* 0x00000000fffff984 */ /* 0x000fe20000000800 */
[----:B------:R1:W-:Y:S01]  /*1b030*/  @P2 LDGSTS.E.BYPASS.LTC128B.128 [R245+0xe800], [R22.64+0x180] ;  /* 0x0e80018016f52fae */ /* 0x0003e2000b901d46 */
[C---:B------:R-:W-:Y:S01]  /*1b040*/  @P2 LEA R54, P0, R3.reuse, R238, 0x1 ;  /* 0x000000ee03362211 */ /* 0x040fe200078008ff */
[----:B------:R-:W-:Y:S01]  /*1b050*/  IMAD.MOV.U32 R238, RZ, RZ, R16 ;  /* 0x000000ffffee7224 */ /* 0x000fe200078e0010 */
[CCC-:B------:R-:W-:Y:S01]  /*1b060*/  @P3 LEA.HI.X R43, R3.reuse, R239.reuse, R4.reuse, 0x1, P1 ;  /* 0x000000ef032b3211 */ /* 0x1c0fe200008f0c04 */
[----:B------:R1:W-:Y:S01]  /*1b070*/  @!P2 STS.128 [R245+0xe800], RZ ;  /* 0x00e800fff500a388 */ /* 0x0003e20000000c00 */
[----:B------:R-:W-:Y:S01]  /*1b080*/  @P2 LEA.HI.X R55, R3, R239, R4, 0x1, P0 ;  /* 0x000000ef03372211 */ /* 0x000fe200000f0c04 */
[----:B------:R-:W-:Y:S02]  /*1b090*/  IMAD.MOV.U32 R239, RZ, RZ, R17 ;  /* 0x000000ffffef7224 */ /* 0x000fe400078e0011 */
[----:B------:R-:W-:Y:S01]  /*1b0a0*/  @!PT LDS RZ, [RZ] ;  /* 0x00000000fffff984 */ /* 0x000fe20000000800 */
[----:B------:R-:W-:Y:S01]  /*1b0b0*/  @!PT LDS RZ, [RZ] ;  /* 0x00000000fffff984 */ /* 0x000fe20000000800 */
[----:B------:R-:W-:Y:S01]  /*1b0c0*/  @!PT LDS RZ, [RZ] ;  /* 0x00000000fffff984 */ /* 0x000fe20000000800 */
[----:B------:R1:W-:Y:S04]  /*1b0d0*/  @P6 LDGSTS.E.BYPASS.LTC128B.128 [R245+0x9000], [R40.64] ;  /* 0x0900000028f56fae */ /* 0x0003e8000b901d46 */
        /* <DEDUP_REMOVED lines=36> */
[----:B------:R-:W0:Y:S02]  /*1b320*/  LDGDEPBAR ;  /* 0x00000000000079af */ /* 0x000e240000000000 */
.L_x_1087:
[----:B------:R-:W-:Y:S05]  /*1b330*/  BSYNC B1 ;  /* 0x0000000000017941 */ /* 0x000fea0003800000 */
.L_x_1086:
[----:B------:R2:W3:Y:S01]  /*1b340*/  LD.E R184, [R20.64+0xdc] ;  /* 0x0000dc0614b87980 */ /* 0x0004e2000c101900 */
[----:B------:R-:W-:-:S02]  /*1b350*/  FMNMX.FTZ R3, R60, R61, !PT ;  /* 0x0000003d3c037209 */ /* 0x000fc40007810000 */
[----:B------:R-:W-:Y:S02]  /*1b360*/  SHF.L.U32 R233, R47, 0x1, RZ ;  /* 0x000000012fe97819 */ /* 0x000fe400000006ff */
[----:B------:R-:W-:Y:S02]  /*1b370*/  FMNMX.FTZ R4, R56, R3, !PT ;  /* 0x0000000338047209 */ /* 0x000fe40007810000 */
[----:B------:R-:W-:Y:S01]  /*1b380*/  FMNMX.FTZ R3, R62, R63, !PT ;  /* 0x0000003f3e037209 */ /* 0x000fe20007810000 */
[----:B------:R-:W-:Y:S01]  /*1b390*/  LDSM.16.MT88.4 R156, [R233+0x10000] ;  /* 0x01000000e99c783b */ /* 0x000fe20000004200 */
[----:B------:R-:W-:Y:S02]  /*1b3a0*/  FMNMX.FTZ R4, R57, R4, !PT ;  /* 0x0000000439047209 */ /* 0x000fe40007810000 */
[----:B------:R-:W-:Y:S01]  /*1b3b0*/  LEA R231, R48, R233, 0x1 ;  /* 0x000000e930e77211 */ /* 0x000fe200078e08ff */
[----:B------:R-:W-:Y:S01]  /*1b3c0*/  LDSM.16.MT88.4 R64, [R233+0x12000] ;  /* 0x01200000e940783b */ /* 0x000fe20000004200 */
[----:B------:R-:W-:-:S02]  /*1b3d0*/  FMNMX.FTZ R4, R9, R4, !PT ;  /* 0x0000000409047209 */ /* 0x000fc40007810000 */
[----:B------:R-:W-:Y:S01]  /*1b3e0*/  LEA R232, R50, R233, 0x1 ;  /* 0x000000e932e87211 */ /* 0x000fe200078e08ff */
[----:B------:R-:W-:Y:S01]  /*1b3f0*/  LDSM.16.MT88.4 R80, [R231+0x12000] ;  /* 0x01200000e750783b */ /* 0x000fe20000004200 */
[----:B------:R-:W-:Y:S02]  /*1b400*/  FMNMX.FTZ R5, R11, R4, !PT ;  /* 0x000000040b057209 */ /* 0x000fe40007810000 */
[----:B------:R-:W-:Y:S01]  /*1b410*/  FMNMX.FTZ R4, R58, R3, !PT ;  /* 0x000000033a047209 */ /* 0x000fe20007810000 */
[----:B-1----:R-:W-:Y:S01]  /*1b420*/  LDSM.16.MT88.4 R40, [R232+0x10000] ;  /* 0x01000000e828783b */ /* 0x002fe20000004200 */
[----:B------:R-:W-:Y:S02]  /*1b430*/  FMNMX.FTZ R5, R2, R5, !PT ;  /* 0x0000000502057209 */ /* 0x000fe40007810000 */
[----:B------:R-:W-:Y:S01]  /*1b440*/  FMNMX.FTZ R3, R59, R4, !PT ;  /* 0x000000043b037209 */ /* 0x000fe20007810000 */
[----:B------:R-:W-:Y:S01]  /*1b450*/  LDSM.16.MT88.4 R72, [R232+0x12000] ;  /* 0x01200000e848783b */ /* 0x000fe20000004200 */
[----:B------:R-:W-:-:S02]  /*1b460*/  FMNMX.FTZ R5, R10, R5, !PT ;  /* 0x000000050a057209 */ /* 0x000fc40007810000 */
[----:B------:R-:W-:Y:S01]  /*1b470*/  FMNMX.FTZ R4, R8, R3, !PT ;  /* 0x0000000308047209 */ /* 0x000fe20007810000 */
[----:B------:R-:W-:Y:S01]  /*1b480*/  LDSM.16.MT88.4 R96, [R233+0x14000] ;  /* 0x01400000e960783b */ /* 0x000fe20000004200 */
[----:B------:R-:W-:Y:S02]  /*1b490*/  FMNMX.FTZ R6, R178, R5, !PT ;  /* 0x00000005b2067209 */ /* 0x000fe40007810000 */
[----:B------:R-:W-:Y:S01]  /*1b4a0*/  FMNMX.FTZ R5, R13, R4, !PT ;  /* 0x000000040d057209 */ /* 0x000fe20007810000 */
[----:B------:R-:W-:Y:S01]  /*1b4b0*/  LDSM.16.MT88.4 R104, [R232+0x14000] ;  /* 0x01400000e868783b */ /* 0x000fe20000004200 */
        /* <DEDUP_REMOVED lines=10> */
[----:B------:R-:W-:Y:S01]  /*1b560*/  LEA R230, R48, R232, 0x1 ;  /* 0x000000e830e67211 */ /* 0x000fe200078e08ff */
        /* <DEDUP_REMOVED lines=9> */
[----:B------:R-:W-:Y:S03]  /*1b600*/  LDSM.16.MT88.4 R16, [R232+0x10800] ;  /* 0x01080000e810783b */ /* 0x000fe60000004200 */
[----:B------:R-:W-:Y:S01]  /*1b610*/  FMNMX.FTZ R3, R190, R3, !PT ;  /* 0x00000003be037209 */ /* 0x000fe20007810000 */
[----:B------:R-:W1:Y:S03]  /*1b620*/  SHFL.BFLY PT, R5, R6, 0x2, 0x1f ;  /* 0x0c401f0006057f89 */ /* 0x000e6600000e0000 */
[----:B------:R-:W-:Y:S01]  /*1b630*/  FMNMX.FTZ R4, R34, R3, !PT ;  /* 0x0000000322047209 */ /* 0x000fe20007810000 */
[----:B------:R-:W-:Y:S03]  /*1b640*/  LDSM.16.MT88.4 R24, [R233+0x12800] ;  /* 0x01280000e918783b */ /* 0x000fe60000004200 */
[----:B------:R-:W-:Y:S01]  /*1b650*/  FMNMX.FTZ R7, R33, R4, !PT ;  /* 0x0000000421077209 */ /* 0x000fe20007810000 */
[----:B--2---:R-:W-:Y:S03]  /*1b660*/  LDSM.16.MT88.4 R20, [R230+0x12800] ;  /* 0x01280000e614783b */ /* 0x004fe60000004200 */
[----:B------:R-:W-:Y:S01]  /*1b670*/  FMNMX.FTZ R7, R32, R7, !PT ;  /* 0x0000000720077209 */ /* 0x000fe20007810000 */
[----:B------:R-:W-:Y:S04]  /*1b680*/  LDSM.16.MT88.4 R28, [R231+0x10800] ;  /* 0x01080000e71c783b */ /* 0x000fe80000004200 */
[----:B------:R-:W2:Y:S01]  /*1b690*/  SHFL.BFLY PT, R4, R7, 0x2, 0x1f ;  /* 0x0c401f0007047f89 */ /* 0x000ea200000e0000 */
[----:B-1----:R-:W-:-:S05]  /*1b6a0*/  FMNMX.FTZ R5, R6, R5, !PT ;  /* 0x0000000506057209 */ /* 0x002fca0007810000 */
[----:B------:R-:W1:Y:S01]  /*1b6b0*/  SHFL.BFLY PT, R164, R5, 0x1, 0x1f ;  /* 0x0c201f0005a47f89 */ /* 0x000e6200000e0000 */
[----:B--2---:R-:W-:-:S05]  /*1b6c0*/  FMNMX.FTZ R4, R7, R4, !PT ;  /* 0x0000000407047209 */ /* 0x004fca0007810000 */
[----:B------:R-:W2:Y:S01]  /*1b6d0*/  SHFL.BFLY PT, R3, R4, 0x1, 0x1f ;  /* 0x0c201f0004037f89 */ /* 0x000ea200000e0000 */
[----:B-1----:R-:W-:-:S04]  /*1b6e0*/  FMNMX.FTZ R164, R5, R164, !PT ;  /* 0x000000a405a47209 */ /* 0x002fc80007810000 */
[----:B------:R-:W-:Y:S02]  /*1b6f0*/  FSETP.NEU.FTZ.AND P0, PT, R164, -INF , PT ;  /* 0xff800000a400780b */ /* 0x000fe40003f1d000 */
[----:B--2---:R-:W-:Y:S02]  /*1b700*/  FMNMX.FTZ R3, R4, R3, !PT ;  /* 0x0000000304037209 */ /* 0x004fe40007810000 */
[----:B------:R-:W1:Y:S01]  /*1b710*/  LDSM.16.MT88.4 R4, [R231+0x10000] ;  /* 0x01000000e704783b */ /* 0x000e620000004200 */
[C---:B---3--:R-:W-:Y:S02]  /*1b720*/  FMUL.FTZ R199, R184.reuse, R164 ;  /* 0x000000a4b8c77220 */ /* 0x048fe40000410000 */
[----:B------:R-:W-:-:S03]  /*1b730*/  FMUL.FTZ R35, R184, R3 ;  /* 0x00000003b8237220 */ /* 0x000fc60000410000 */
[----:B------:R-:W-:Y:S02]  /*1b740*/  FSEL R199, R199, RZ, P0 ;  /* 0x000000ffc7c77208 */ /* 0x000fe40000000000 */
[----:B------:R-:W-:-:S03]  /*1b750*/  FSETP.NEU.FTZ.AND P0, PT, R3, -INF , PT ;  /* 0xff8000000300780b */ /* 0x000fc60003f1d000 */
[-CC-:B------:R-:W-:Y:S01]  /*1b760*/  FFMA.FTZ R179, R60, R184.reuse, -R199.reuse ;  /* 0x000000b83cb37223 */ /* 0x180fe200000108c7 */
[----:B------:R-:W-:Y:S01]  /*1b770*/  FSEL R35, R35, RZ, P0 ;  /* 0x000000ff23237208 */ /* 0x000fe20000000000 */
[-CC-:B------:R-:W-:Y:S02]  /*1b780*/  FFMA.FTZ R174, R61, R184.reuse, -R199.reuse ;  /* 0x000000b83dae7223 */ /* 0x180fe400000108c7 */
[-CC-:B------:R-:W-:Y:S02]  /*1b790*/  FFMA.FTZ R177, R56, R184.reuse, -R199.reuse ;  /* 0x000000b838b17223 */ /* 0x180fe400000108c7 */
[-C--:B------:R-:W-:Y:S01]  /*1b7a0*/  FFMA.FTZ R170, R57, R184.reuse, -R199 ;  /* 0x000000b839aa7223 */ /* 0x080fe200000108c7 */
[----:B------:R-:W-:Y:S01]  /*1b7b0*/  MUFU.EX2 R179, R179 ;  /* 0x000000b300b37308 */ /* 0x000fe20000000800 */
[-CC-:B------:R-:W-:Y:S02]  /*1b7c0*/  FFMA.FTZ R176, R62, R184.reuse, -R35.reuse ;  /* 0x000000b83eb07223 */ /* 0x180fe40000010823 */
[----:B------:R-:W-:-:S02]  /*1b7d0*/  FFMA.FTZ R183, R63, R184, -R35 ;  /* 0x000000b83fb77223 */ /* 0x000fc40000010823 */
[-CC-:B------:R-:W-:Y:S02]  /*1b7e0*/  FFMA.FTZ R181, R58, R184.reuse, -R35.reuse ;  /* 0x000000b83ab57223 */ /* 0x180fe40000010823 */
[-C--:B------:R-:W-:Y:S01]  /*1b7f0*/  FFMA.FTZ R172, R59, R184.reuse, -R35 ;  /* 0x000000b83bac7223 */ /* 0x080fe20000010823 */
[----:B------:R-:W2:Y:S01]  /*1b800*/  MUFU.EX2 R174, R174 ;  /* 0x000000ae00ae7308 */ /* 0x000ea20000000800 */
[----:B------:R-:W3:Y:S01]  /*1b810*/  LDSM.16.MT88.4 R56, [R230+0x10000] ;  /* 0x01000000e638783b */ /* 0x000ee20000004200 */
[-CC-:B------:R-:W-:Y:S02]  /*1b820*/  FFMA.FTZ R171, R2, R184.reuse, -R199.reuse ;  /* 0x000000b802ab7223 */ /* 0x180fe400000108c7 */
[-CC-:B------:R-:W-:Y:S02]  /*1b830*/  FFMA.FTZ R175, R9, R184.reuse, -R199.reuse ;  /* 0x000000b809af7223 */ /* 0x180fe400000108c7 */
[-CC-:B------:R-:W-:Y:S02]  /*1b840*/  FFMA.FTZ R168, R11, R184.reuse, -R199.reuse ;  /* 0x000000b80ba87223 */ /* 0x180fe400000108c7 */
[----:B------:R-:W-:Y:S01]  /*1b850*/  MUFU.EX2 R177, R177 ;  /* 0x000000b100b17308 */ /* 0x000fe20000000800 */
[----:B------:R-:W-:-:S02]  /*1b860*/  FFMA.FTZ R2, R10, R184, -R199 ;  /* 0x000000b80a027223 */ /* 0x000fc400000108c7 */
[-CC-:B------:R-:W-:Y:S02]  /*1b870*/  FFMA.FTZ R173, R8, R184.reuse, -R35.reuse ;  /* 0x000000b808ad7223 */ /* 0x180fe40000010823 */
[----:B------:R-:W-:Y:S01]  /*1b880*/  LDSM.16.MT88.4 R8, [R233+0x10800] ;  /* 0x01080000e908783b */ /* 0x000fe20000004200 */
[-CC-:B------:R-:W-:Y:S02]  /*1b890*/  FFMA.FTZ R169, R0, R184.reuse, -R35.reuse ;  /* 0x000000b800a97223 */ /* 0x180fe40000010823 */
[----:B------:R-:W4:Y:S01]  /*1b8a0*/  MUFU.EX2 R170, R170 ;  /* 0x000000aa00aa7308 */ /* 0x000f220000000800 */
[----:B--2---:R-:W-:Y:S01]  /*1b8b0*/  F2FP.PACK_AB R144, R174, R179 ;  /* 0x000000b3ae90723e */ /* 0x004fe200000000ff */
[-CC-:B------:R-:W-:Y:S02]  /*1b8c0*/  FFMA.FTZ R166, R13, R184.reuse, -R35.reuse ;  /* 0x000000b80da67223 */ /* 0x180fe40000010823 */
[-C--:B------:R-:W-:Y:S02]  /*1b8d0*/  FFMA.FTZ R0, R12, R184.reuse, -R35 ;  /* 0x000000b80c007223 */ /* 0x080fe40000010823 */
[----:B------:R-:W-:Y:S01]  /*1b8e0*/  LDSM.16.MT88.4 R12, [R230+0x10800] ;  /* 0x01080000e60c783b */ /* 0x000fe20000004200 */
[-CC-:B------:R-:W-:Y:S01]  /*1b8f0*/  FFMA.FTZ R178, R178, R184.reuse, -R199.reuse ;  /* 0x000000b8b2b27223 */ /* 0x180fe200000108c7 */
[----:B------:R-:W-:Y:S01]  /*1b900*/  MUFU.EX2 R176, R176 ;  /* 0x000000b000b07308 */ /* 0x000fe20000000800 */
[----:B------:R-:W-:-:S02]  /*1b910*/  FFMA.FTZ R185, R185, R184, -R199 ;  /* 0x000000b8b9b97223 */ /* 0x000fc400000108c7 */
[-CC-:B------:R-:W-:Y:S02]  /*1b920*/  FFMA.FTZ R180, R180, R184.reuse, -R199.reuse ;  /* 0x000000b8b4b47223 */ /* 0x180fe400000108c7 */
[-C--:B------:R-:W-:Y:S02]  /*1b930*/  FFMA.FTZ R187, R187, R184.reuse, -R199 ;  /* 0x000000b8bbbb7223 */ /* 0x080fe400000108c7 */
[-CC-:B------:R-:W-:Y:S01]  /*1b940*/  FFMA.FTZ R182, R182, R184.reuse, -R35.reuse ;  /* 0x000000b8b6b67223 */ /* 0x180fe20000010823 */
[----:B------:R-:W2:Y:S01]  /*1b950*/  MUFU.EX2 R183, R183 ;  /* 0x000000b700b77308 */ /* 0x000ea20000000800 */
[----:B----4-:R-:W-:Y:S01]  /*1b960*/  F2FP.PACK_AB R146, R170, R177 ;  /* 0x000000b1aa92723e */ /* 0x010fe200000000ff */
[-CC-:B------:R-:W-:Y:S02]  /*1b970*/  FFMA.FTZ R191, R191, R184.reuse, -R35.reuse ;  /* 0x000000b8bfbf7223 */ /* 0x180fe40000010823 */
[-CC-:B------:R-:W-:Y:S02]  /*1b980*/  FFMA.FTZ R186, R186, R184.reuse, -R35.reuse ;  /* 0x000000b8baba7223 */ /* 0x180fe40000010823 */
[----:B------:R-:W-:-:S02]  /*1b990*/  FFMA.FTZ R193, R193, R184, -R35 ;  /* 0x000000b8c1c17223 */ /* 0x000fc40000010823 */
[----:B------:R-:W-:Y:S01]  /*1b9a0*/  MUFU.EX2 R181, R181 ;  /* 0x000000b500b57308 */ /* 0x000fe20000000800 */
[-CC-:B------:R-:W-:Y:S02]  /*1b9b0*/  FFMA.FTZ R201, R192, R184.reuse, -R199.reuse ;  /* 0x000000b8c0c97223 */ /* 0x180fe400000108c7 */
[-CC-:B------:R-:W-:Y:S02]  /*1b9c0*/  FFMA.FTZ R192, R197, R184.reuse, -R199.reuse ;  /* 0x000000b8c5c07223 */ /* 0x180fe400000108c7 */
[-CC-:B------:R-:W-:Y:S02]  /*1b9d0*/  FFMA.FTZ R194, R194, R184.reuse, -R199.reuse ;  /* 0x000000b8c2c27223 */ /* 0x180fe400000108c7 */
[----:B------:R-:W-:Y:S01]  /*1b9e0*/  FFMA.FTZ R195, R195, R184, -R199 ;  /* 0x000000b8c3c37223 */ /* 0x000fe200000108c7 */
[----:B------:R-:W4:Y:S01]  /*1b9f0*/  MUFU.EX2 R172, R172 ;  /* 0x000000ac00ac7308 */ /* 0x000f220000000800 */
[----:B--2---:R-:W-:Y:S01]  /*1ba00*/  F2FP.PACK_AB R145, R183, R176 ;  /* 0x000000b0b791723e */ /* 0x004fe200000000ff */
[----:B------:R-:W-:-:S02]  /*1ba10*/  FFMA.FTZ R190, R190, R184, -R35 ;  /* 0x000000b8bebe7223 */ /* 0x000fc40000010823 */
[-CC-:B------:R-:W-:Y:S02]  /*1ba20*/  FFMA.FTZ R197, R34, R184.reuse, -R35.reuse ;  /* 0x000000b822c57223 */ /* 0x180fe40000010823 */
[-CC-:B------:R-:W-:Y:S02]  /*1ba30*/  FFMA.FTZ R196, R33, R184.reuse, -R35.reuse ;  /* 0x000000b821c47223 */ /* 0x180fe40000010823 */
[----:B------:R-:W-:Y:S01]  /*1ba40*/  MUFU.EX2 R175, R175 ;  /* 0x000000af00af7308 */ /* 0x000fe20000000800 */
[----:B------:R-:W-:Y:S02]  /*1ba50*/  FFMA.FTZ R251, R32, R184, -R35 ;  /* 0x000000b820fb7223 */ /* 0x000fe40000010823 */
[----:B------:R-:W-:Y:S01]  /*1ba60*/  FADD.FTZ R174, R179, R174 ;  /* 0x000000aeb3ae7221 */ /* 0x000fe20000010000 */
[----:B------:R-:W-:Y:S01]  /*1ba70*/  LDSM.16.MT88.4 R32, [R232+0x11800] ;  /* 0x01180000e820783b */ /* 0x000fe20000004200 */
[----:B------:R-:W-:Y:S02]  /*1ba80*/  FADD.FTZ R176, R176, R183 ;  /* 0x000000b7b0b07221 */ /* 0x000fe40000010000 */
[----:B------:R-:W-:Y:S01]  /*1ba90*/  FADD.FTZ R177, R177, R174 ;  /* 0x000000aeb1b17221 */ /* 0x000fe20000010000 */
[----:B----4-:R-:W-:Y:S01]  /*1baa0*/  F2FP.PACK_AB R147, R172, R181 ;  /* 0x000000b5ac93723e */ /* 0x010fe200000000ff */
[----:B------:R-:W2:Y:S01]  /*1bab0*/  MUFU.EX2 R168, R168 ;  /* 0x000000a800a87308 */ /* 0x000ea20000000800 */
[----:B------:R-:W-:-:S02]  /*1bac0*/  FADD.FTZ R181, R181, R176 ;  /* 0x000000b0b5b57221 */ /* 0x000fc40000010000 */
[----:B------:R-:W-:Y:S02]  /*1bad0*/  FADD.FTZ R170, R170, R177 ;  /* 0x000000b1aaaa7221 */ /* 0x000fe40000010000 */
[----:B------:R-:W-:Y:S01]  /*1bae0*/  FADD.FTZ R172, R172, R181 ;  /* 0x000000b5acac7221 */ /* 0x000fe20000010000 */
[C---:B-1----:R-:W-:Y:S02]  /*1baf0*/  HMMA.16816.F32 R44, R144.reuse, R4, RZ ;  /* 0x00000004902c723c */ /* 0x042fe400000018ff */
[----:B------:R-:W-:Y:S06]  /*1bb00*/  MUFU.EX2 R171, R171 ;  /* 0x000000ab00ab7308 */ /* 0x000fec0000000800 */
[C---:B------:R-:W-:Y:S01]  /*1bb10*/  HMMA.16816.F32 R48, R144.reuse, R6, RZ ;  /* 0x000000069030723c */ /* 0x040fe200000018ff */
[----:B------:R-:W1:Y:S01]  /*1bb20*/  LDSM.16.MT88.4 R4, [R230+0x16000] ;  /* 0x01600000e604783b */ /* 0x000e620000004200 */
[----:B------:R-:W-:Y:S06]  /*1bb30*/  MUFU.EX2 R2, R2 ;  /* 0x0000000200027308 */ /* 0x000fec0000000800 */
[C---:B------:R-:W-:Y:S02]  /*1bb40*/  HMMA.16816.F32 R160, R144.reuse, R156, RZ ;  /* 0x0000009c90a0723c */ /* 0x040fe400000018ff */
[----:B------:R-:W-:Y:S06]  /*1bb50*/  MUFU.EX2 R173, R173 ;  /* 0x000000ad00ad7308 */ /* 0x000fec0000000800 */
[C---:B------:R-:W-:Y:S02]  /*1bb60*/  HMMA.16816.F32 R156, R144.reuse, R158, RZ ;  /* 0x0000009e909c723c */ /* 0x040fe400000018ff */
[----:B------:R-:W4:Y:S06]  /*1bb70*/  MUFU.EX2 R166, R166 ;  /* 0x000000a600a67308 */ /* 0x000f2c0000000800 */
[C---:B------:R-:W-:Y:S02]  /*1bb80*/  HMMA.16816.F32 R36, R144.reuse, R40, RZ ;  /* 0x000000289024723c */ /* 0x040fe400000018ff */
[----:B------:R-:W-:Y:S06]  /*1bb90*/  MUFU.EX2 R169, R169 ;  /* 0x000000a900a97308 */ /* 0x000fec0000000800 */
[C---:B---3--:R-:W-:Y:S02]  /*1bba0*/  HMMA.16816.F32 R52, R144.reuse, R56, RZ ;  /* 0x000000389034723c */ /* 0x048fe400000018ff */
[----:B------:R-:W3:Y:S06]  /*1bbb0*/  MUFU.EX2 R0, R0 ;  /* 0x0000000000007308 */ /* 0x000eec0000000800 */
[C---:B------:R-:W-:Y:S02]  /*1bbc0*/  HMMA.16816.F32 R60, R144.reuse, R64, RZ ;  /* 0x00000040903c723c */ /* 0x040fe400000018ff */
[----:B------:R-:W-:Y:S06]  /*1bbd0*/  MUFU.EX2 R178, R178 ;  /* 0x000000b200b27308 */ /* 0x000fec0000000800 */
[C---:B------:R-:W-:Y:S02]  /*1bbe0*/  HMMA.16816.F32 R68, R144.reuse, R72, RZ ;  /* 0x000000489044723c */ /* 0x040fe400000018ff */
[----:B------:R-:W5:Y:S06]  /*1bbf0*/  MUFU.EX2 R185, R185 ;  /* 0x000000b900b97308 */ /* 0x000f6c0000000800 */
        /* <DEDUP_REMOVED lines=36> */
[C---:B-1----:R-:W-:Y:S07]  /*1be40*/  HMMA.16816.F32 R148, R144.reuse, R4, RZ ;  /* 0x000000049094723c */ /* 0x042fee00000018ff */
[----:B--2---:R-:W-:Y:S01]  /*1be50*/  F2FP.PACK_AB R4, R168, R175 ;  /* 0x000000afa804723e */ /* 0x004fe200000000ff */
[----:B------:R-:W-:Y:S01]  /*1be60*/  HMMA.16816.F32 R144, R144, R6, RZ ;  /* 0x000000069090723c */ /* 0x000fe200000018ff */
[----:B----4-:R-:W-:Y:S01]  /*1be70*/  F2FP.PACK_AB R5, R166, R173 ;  /* 0x000000ada605723e */ /* 0x010fe200000000ff */
[----:B------:R-:W-:-:S02]  /*1be80*/  FADD.FTZ R175, R175, R170 ;  /* 0x000000aaafaf7221 */ /* 0x000fc40000010000 */
[----:B------:R-:W-:Y:S02]  /*1be90*/  FADD.FTZ R173, R173, R172 ;  /* 0x000000acadad7221 */ /* 0x000fe40000010000 */
[----:B------:R-:W-:Y:S01]  /*1bea0*/  FADD.FTZ R168, R168, R175 ;  /* 0x000000afa8a87221 */ /* 0x000fe20000010000 */
[----:B------:R-:W-:Y:S01]  /*1beb0*/  F2FP.PACK_AB R6, R2, R171 ;  /* 0x000000ab0206723e */ /* 0x000fe200000000ff */
[----:B------:R-:W-:Y:S01]  /*1bec0*/  FADD.FTZ R166, R166, R173 ;  /* 0x000000ada6a67221 */ /* 0x000fe20000010000 */
[----:B---3--:R-:W-:Y:S01]  /*1bed0*/  F2FP.PACK_AB R7, R0, R169 ;  /* 0x000000a90007723e */ /* 0x008fe200000000ff */
[----:B------:R-:W-:Y:S02]  /*1bee0*/  FADD.FTZ R171, R171, R168 ;  /* 0x000000a8abab7221 */ /* 0x000fe40000010000 */
[----:B------:R-:W-:Y:S02]  /*1bef0*/  FADD.FTZ R169, R169, R166 ;  /* 0x000000a6a9a97221 */ /* 0x000fe40000010000 */
[----:B------:R-:W-:-:S02]  /*1bf00*/  FADD.FTZ R171, R2, R171 ;  /* 0x000000ab02ab7221 */ /* 0x000fc40000010000 */
[----:B------:R-:W-:Y:S01]  /*1bf10*/  HMMA.16816.F32 R160, R4, R8, R160 ;  /* 0x0000000804a0723c */ /* 0x000fe200000018a0 */
[----:B------:R-:W-:-:S07]  /*1bf20*/  FADD.FTZ R169, R0, R169 ;  /* 0x000000a900a97221 */ /* 0x000fce0000010000 */
[C---:B------:R-:W-:Y:S01]  /*1bf30*/  HMMA.16816.F32 R156, R4.reuse, R10, R156 ;  /* 0x0000000a049c723c */ /* 0x040fe2000000189c */
[----:B------:R-:W1:Y:S07]  /*1bf40*/  LDSM.16.MT88.4 R8, [R232+0x12800] ;  /* 0x01280000e808783b */ /* 0x000e6e0000004200 */
[C---:B------:R-:W-:Y:S08]  /*1bf50*/  HMMA.16816.F32 R36, R4.reuse, R16, R36 ;  /* 0x000000100424723c */ /* 0x040ff00000001824 */
[C---:B------:R-:W-:Y:S01]  /*1bf60*/  HMMA.16816.F32 R40, R4.reuse, R18, R40 ;  /* 0x000000120428723c */ /* 0x040fe20000001828 */
[----:B------:R-:W2:Y:S07]  /*1bf70*/  LDSM.16.MT88.4 R16, [R231+0x12800] ;  /* 0x01280000e710783b */ /* 0x000eae0000004200 */
[C---:B------:R-:W-:Y:S08]  /*1bf80*/  HMMA.16816.F32 R52, R4.reuse, R12, R52 ;  /* 0x0000000c0434723c */ /* 0x040ff00000001834 */
[C---:B------:R-:W-:Y:S01]  /*1bf90*/  HMMA.16816.F32 R56, R4.reuse, R14, R56 ;  /* 0x0000000e0438723c */ /* 0x040fe20000001838 */
[----:B------:R-:W3:Y:S07]  /*1bfa0*/  LDSM.16.MT88.4 R12, [R233+0x14800] ;  /* 0x01480000e90c783b */ /* 0x000eee0000004200 */
[C---:B------:R-:W-:Y:S08]  /*1bfb0*/  HMMA.16816.F32 R60, R4.reuse, R24, R60 ;  /* 0x00000018043c723c */ /* 0x040ff0000000183c */
        /* <DEDUP_REMOVED lines=10> */
[----:B------:R-:W-:Y:S07]  /*1c060*/  LDSM.16.MT88.4 R24, [R231+0x14800] ;  /* 0x01480000e718783b */ /* 0x000fee0000004200 */
[C---:B-1----:R-:W-:Y:S08]  /*1c070*/  HMMA.16816.F32 R100, R4.reuse, R8, R100 ;  /* 0x000000080464723c */ /* 0x042ff00000001864 */
[C---:B------:R-:W-:Y:S01]  /*1c080*/  HMMA.16816.F32 R104, R4.reuse, R10, R104 ;  /* 0x0000000a0468723c */ /* 0x040fe20000001868 */
[----:B------:R-:W1:Y:S07]  /*1c090*/  LDSM.16.MT88.4 R8, [R231+0x16800] ;  /* 0x01680000e708783b */ /* 0x000e6e0000004200 */
[C---:B------:R-:W-:Y:S08]  /*1c0a0*/  HMMA.16816.F32 R84, R4.reuse, R20, R84 ;  /* 0x000000140454723c */ /* 0x040ff00000001854 */
[C---:B------:R-:W-:Y:S01]  /*1c0b0*/  HMMA.16816.F32 R88, R4.reuse, R22, R88 ;  /* 0x000000160458723c */ /* 0x040fe20000001858 */
[----:B------:R-:W4:Y:S07]  /*1c0c0*/  LDSM.16.MT88.4 R20, [R233+0x16800] ;  /* 0x01680000e914783b */ /* 0x000f2e0000004200 */
        /* <DEDUP_REMOVED lines=14> */
[----:B------:R-:W1:Y:S07]  /*1c1b0*/  LDSM.16.MT88.4 R24, [R232+0x11000] ;  /* 0x01100000e818783b */ /* 0x000e6e0000004200 */
[C---:B----4-:R-:W-:Y:S08]  /*1c1c0*/  HMMA.16816.F32 R124, R4.reuse, R20, R124 ;  /* 0x00000014047c723c */ /* 0x050ff0000000187c */
[C---:B------:R-:W-:Y:S01]  /*1c1d0*/  HMMA.16816.F32 R128, R4.reuse, R22, R128 ;  /* 0x000000160480723c */ /* 0x040fe20000001880 */
[----:B------:R-:W4:Y:S07]  /*1c1e0*/  LDSM.16.MT88.4 R20, [R230+0x11000] ;  /* 0x01100000e614783b */ /* 0x000f2e0000004200 */
[C---:B--2---:R-:W-:Y:S08]  /*1c1f0*/  HMMA.16816.F32 R148, R4.reuse, R16, R148 ;  /* 0x000000100494723c */ /* 0x044ff00000001894 */
[----:B------:R-:W-:Y:S01]  /*1c200*/  HMMA.16816.F32 R144, R4, R18, R144 ;  /* 0x000000120490723c */ /* 0x000fe20000001890 */
[----:B------:R-:W2:Y:S06]  /*1c210*/  LDSM.16.MT88.4 R16, [R233+0x13000] ;  /* 0x01300000e910783b */ /* 0x000eac0000004200 */
[----:B-----5:R-:W-:Y:S01]  /*1c220*/  F2FP.PACK_AB R4, R185, R178 ;  /* 0x000000b2b904723e */ /* 0x020fe200000000ff */
        /* <DEDUP_REMOVED lines=9> */
[----:B---3--:R-:W-:Y:S01]  /*1c2c0*/  HMMA.16816.F32 R160, R4, R12, R160 ;  /* 0x0000000c04a0723c */ /* 0x008fe200000018a0 */
[----:B------:R-:W-:Y:S02]  /*1c2d0*/  FADD.FTZ R187, R187, R180 ;  /* 0x000000b4bbbb7221 */ /* 0x000fe40000010000 */
[----:B------:R-:W-:-:S05]  /*1c2e0*/  FADD.FTZ R193, R193, R186 ;  /* 0x000000bac1c17221 */ /* 0x000fca0000010000 */
[C---:B------:R-:W-:Y:S01]  /*1c2f0*/  HMMA.16816.F32 R156, R4.reuse, R14, R156 ;  /* 0x0000000e049c723c */ /* 0x040fe2000000189c */
[----:B------:R-:W3:Y:S07]  /*1c300*/  LDSM.16.MT88.4 R12, [R232+0x13000] ;  /* 0x01300000e80c783b */ /* 0x000eee0000004200 */
[C---:B-1----:R-:W-:Y:S08]  /*1c310*/  HMMA.16816.F32 R44, R4.reuse, R8, R44 ;  /* 0x00000008042c723c */ /* 0x042ff0000000182c */
[C---:B------:R-:W-:Y:S01]  /*1c320*/  HMMA.16816.F32 R48, R4.reuse, R10, R48 ;  /* 0x0000000a0430723c */ /* 0x040fe20000001830 */
[----:B------:R-:W1:Y:S07]  /*1c330*/  LDSM.16.MT88.4 R8, [R231+0x13000] ;  /* 0x01300000e708783b */ /* 0x000e6e0000004200 */
[C---:B------:R-:W-:Y:S08]  /*1c340*/  HMMA.16816.F32 R36, R4.reuse, R24, R36 ;  /* 0x000000180424723c */ /* 0x040ff00000001824 */
[C---:B------:R-:W-:Y:S01]  /*1c350*/  HMMA.16816.F32 R40, R4.reuse, R26, R40 ;  /* 0x0000001a0428723c */ /* 0x040fe20000001828 */
[----:B------:R-:W5:Y:S07]  /*1c360*/  LDSM.16.MT88.4 R24, [R230+0x13000] ;  /* 0x01300000e618783b */ /* 0x000f6e0000004200 */
[C---:B----4-:R-:W-:Y:S08]  /*1c370*/  HMMA.16816.F32 R52, R4.reuse, R20, R52 ;  /* 0x000000140434723c */ /* 0x050ff00000001834 */
        /* <DEDUP_REMOVED lines=11> */
[C---:B-----5:R-:W-:Y:S08]  /*1c430*/  HMMA.16816.F32 R84, R4.reuse, R24, R84 ;  /* 0x000000180454723c */ /* 0x060ff00000001854 */
        /* <DEDUP_REMOVED lines=16> */
[----:B------:R-:W-:Y:S07]  /*1c540*/  LDSM.16.MT88.4 R24, [R230+0x11800] ;  /* 0x01180000e618783b */ /* 0x000fee0000004200 */
[C---:B----4-:R-:W-:Y:S08]  /*1c550*/  HMMA.16816.F32 R132, R4.reuse, R20, R132 ;  /* 0x000000140484723c */ /* 0x050ff00000001884 */
[C---:B------:R-:W-:Y:S01]  /*1c560*/  HMMA.16816.F32 R152, R4.reuse, R22, R152 ;  /* 0x000000160498723c */ /* 0x040fe20000001898 */
[----:B------:R-:W-:Y:S07]  /*1c570*/  LDSM.16.MT88.4 R20, [R232+0x13800] ;  /* 0x01380000e814783b */ /* 0x000fee0000004200 */
[C---:B--2---:R-:W-:Y:S08]  /*1c580*/  HMMA.16816.F32 R136, R4.reuse, R16, R136 ;  /* 0x000000100488723c */ /* 0x044ff00000001888 */
[C---:B------:R-:W-:Y:S01]  /*1c590*/  HMMA.16816.F32 R140, R4.reuse, R18, R140 ;  /* 0x00000012048c723c */ /* 0x040fe2000000188c */
[----:B------:R-:W-:Y:S07]  /*1c5a0*/  LDSM.16.MT88.4 R16, [R230+0x13800] ;  /* 0x01380000e610783b */ /* 0x000fee0000004200 */
[C---:B---3--:R-:W-:Y:S08]  /*1c5b0*/  HMMA.16816.F32 R148, R4.reuse, R12, R148 ;  /* 0x0000000c0494723c */ /* 0x048ff00000001894 */
[----:B------:R-:W-:Y:S01]  /*1c5c0*/  HMMA.16816.F32 R144, R4, R14, R144 ;  /* 0x0000000e0490723c */ /* 0x000fe20000001890 */
[----:B------:R-:W2:Y:S06]  /*1c5d0*/  LDSM.16.MT88.4 R12, [R233+0x13800] ;  /* 0x01380000e90c783b */ /* 0x000eac0000004200 */
        /* <DEDUP_REMOVED lines=15> */
[C---:B------:R-:W-:Y:S08]  /*1c6d0*/  HMMA.16816.F32 R44, R4.reuse, R28, R44 ;  /* 0x0000001c042c723c */ /* 0x040ff0000000182c */
[C---:B--2---:R-:W-:Y:S08]  /*1c6e0*/  HMMA.16816.F32 R60, R4.reuse, R12, R60 ;  /* 0x0000000c043c723c */ /* 0x044ff0000000183c */
[C---:B------:R-:W-:Y:S01]  /*1c6f0*/  HMMA.16816.F32 R64, R4.reuse, R14, R64 ;  /* 0x0000000e0440723c */ /* 0x040fe20000001840 */
[----:B------:R-:W2:Y:S07]  /*1c700*/  LDSM.16.MT88.4 R12, [R233+0x15800] ;  /* 0x01580000e90c783b */ /* 0x000eae0000004200 */
[C---:B------:R-:W-:Y:S01]  /*1c710*/  HMMA.16816.F32 R48, R4.reuse, R30, R48 ;  /* 0x0000001e0430723c */ /* 0x040fe20000001830 */
[----:B------:R-:W-:Y:S07]  /*1c720*/  LDSM.16.MT88.4 R28, [R232+0x15800] ;  /* 0x01580000e81c783b */ /* 0x000fee0000004200 */
[C---:B------:R-:W-:Y:S08]  /*1c730*/  HMMA.16816.F32 R52, R4.reuse, R24, R52 ;  /* 0x000000180434723c */ /* 0x040ff00000001834 */
[C---:B-1----:R-:W-:Y:S08]  /*1c740*/  HMMA.16816.F32 R76, R4.reuse, R8, R76 ;  /* 0x00000008044c723c */ /* 0x042ff0000000184c */
[C---:B------:R-:W-:Y:S01]  /*1c750*/  HMMA.16816.F32 R80, R4.reuse, R10, R80 ;  /* 0x0000000a0450723c */ /* 0x040fe20000001850 */
[----:B------:R-:W1:Y:S07]  /*1c760*/  LDSM.16.MT88.4 R8, [R233+0x17800] ;  /* 0x01780000e908783b */ /* 0x000e6e0000004200 */
[C---:B------:R-:W-:Y:S01]  /*1c770*/  HMMA.16816.F32 R56, R4.reuse, R26, R56 ;  /* 0x0000001a0438723c */ /* 0x040fe20000001838 */
[----:B------:R-:W3:Y:S07]  /*1c780*/  LDSM.16.MT88.4 R24, [R231+0x15800] ;  /* 0x01580000e718783b */ /* 0x000eee0000004200 */
[C---:B------:R-:W-:Y:S08]  /*1c790*/  HMMA.16816.F32 R68, R4.reuse, R20, R68 ;  /* 0x000000140444723c */ /* 0x040ff00000001844 */
[C---:B------:R-:W-:Y:S01]  /*1c7a0*/  HMMA.16816.F32 R72, R4.reuse, R22, R72 ;  /* 0x000000160448723c */ /* 0x040fe20000001848 */
[----:B------:R-:W4:Y:S07]  /*1c7b0*/  LDSM.16.MT88.4 R20, [R230+0x15800] ;  /* 0x01580000e614783b */ /* 0x000f2e0000004200 */
[C---:B------:R-:W-:Y:S08]  /*1c7c0*/  HMMA.16816.F32 R84, R4.reuse, R16, R84 ;  /* 0x000000100454723c */ /* 0x040ff00000001854 */
        /* <DEDUP_REMOVED lines=8> */
[C---:B------:R-:W-:Y:S08]  /*1c850*/  HMMA.16816.F32 R36, R4.reuse, R32, R36 ;  /* 0x000000200424723c */ /* 0x040ff00000001824 */
[C---:B------:R-:W-:Y:S08]  /*1c860*/  HMMA.16816.F32 R40, R4.reuse, R34, R40 ;  /* 0x000000220428723c */ /* 0x040ff00000001828 */
[C---:B------:R-:W-:Y:S08]  /*1c870*/  HMMA.16816.F32 R100, R4.reuse, R28, R100 ;  /* 0x0000001c0464723c */ /* 0x040ff00000001864 */
[C---:B------:R-:W-:Y:S08]  /*1c880*/  HMMA.16816.F32 R104, R4.reuse, R30, R104 ;  /* 0x0000001e0468723c */ /* 0x040ff00000001868 */
[C---:B---3--:R-:W-:Y:S08]  /*1c890*/  HMMA.16816.F32 R108, R4.reuse, R24, R108 ;  /* 0x00000018046c723c */ /* 0x048ff0000000186c */
        /* <DEDUP_REMOVED lines=8> */
[----:B------:R-:W-:Y:S01]  /*1c920*/  HMMA.16816.F32 R144, R4, R10, R144 ;  /* 0x0000000a0490723c */ /* 0x000fe20000001890 */
[----:B------:R-:W-:Y:S03]  /*1c930*/  @!UPT UIADD3 URZ, URZ, URZ, URZ ;  /* 0x0000003f3f3ff290 */ /* 0x000fe6000fffe03f */
[----:B------:R-:W-:Y:S11]  /*1c940*/  @!P5 BRA `(.L_x_1091) ;  /* 0x000045500000d947 */ /* 0x000ff60003800000 */
[----:B------:R-:W-:Y:S01]  /*1c950*/  IADD3 R250, R165, -0x2, RZ ;  /* 0xfffffffea5fa7810 */ /* 0x000fe20007ffe0ff */
[----:B------:R-:W-:Y:S01]  /*1c960*/  IMAD.MOV.U32 R0, RZ, RZ, R3 ;  /* 0x000000ffff007224 */ /* 0x000fe200078e0003 */
[----:B------:R-:W-:-:S07]  /*1c970*/  MOV R165, R164 ;  /* 0x000000a400a57202 */ /* 0x000fce0000000f00 */
.L_x_1100:
[----:B------:R-:W-:Y:S01]  /*1c980*/  ULDC.64 UR4, c[0x0][0x40] ;  /* 0x0000100000047ab9 */ /* 0x000fe20000000a00 */
[----:B------:R-:W-:Y:S04]  /*1c990*/  DEPBAR.LE SB0, 0x0 ;  /* 0x000080000000791a */ /* 0x000fe80000000000 */
[----:B------:R-:W-:Y:S01]  /*1c9a0*/  ISETP.NE.U32.AND P0, PT, R248, RZ, PT ;  /* 0x000000fff800720c */ /* 0x000fe20003f05070 */
[----:B------:R-:W-:Y:S03]  /*1c9b0*/  UIADD3 UR4, UP0, UR4, 0x160, URZ ;  /* 0x0000016004047890 */ /* 0x000fe6000ff1e03f */
[----:B------:R-:W-:Y:S01]  /*1c9c0*/  ISETP.NE.AND.EX P0, PT, R249, RZ, PT, P0 ;  /* 0x000000fff900720c */ /* 0x000fe20003f05300 */
[----:B------:R-:W-:Y:S02]  /*1c9d0*/  UIADD3.X UR5, URZ, UR5, URZ, UP0, !UPT ;  /* 0x000000053f057290 */ /* 0x000fe400087fe43f */
[----:B------:R-:W-:Y:S04]  /*1c9e0*/  IMAD.U32 R2, RZ, RZ, UR4 ;  /* 0x00000004ff027e24 */ /* 0x000fe8000f8e00ff */
[----:B------:R-:W-:Y:S01]  /*1c9f0*/  IMAD.U32 R3, RZ, RZ, UR5 ;  /* 0x00000005ff037e24 */ /* 0x000fe2000f8e00ff */
[----:B------:R-:W-:Y:S01]  /*1ca00*/  WARPSYNC 0xffffffff ;  /* 0xffffffff00007948 */ /* 0x000fe20003800000 */
[----:B------:R-:W-:Y:S06]  /*1ca10*/  BAR.SYNC.DEFER_BLOCKING 0x0 ;  /* 0x0000000000007b1d */ /* 0x000fec0000010000 */
[----:B------:R-:W-:Y:S01]  /*1ca20*/  BSSY B0, `(.L_x_1092) ;  /* 0x0000046000007945 */ /* 0x000fe20003800000 */
[----:B------:R-:W-:-:S05]  /*1ca30*/  @!P0 BRA `(.L_x_1093) ;  /* 0x0000040000008947 */ /* 0x000fca0003800000 */
[----:B------:R-:W-:Y:S02]  /*1ca40*/  ULDC.64 UR4, c[0x0][0x118] ;  /* 0x0000460000047ab9 */ /* 0x000fe40000000a00 */
[----:B------:R-:W2:Y:S02]  /*1ca50*/  LD.E R11, [R2.64+0x170] ;  /* 0x00017004020b7980 */ /* 0x000ea4000c101900 */
[-C--:B--2---:R-:W-:Y:S02]  /*1ca60*/  IABS R8, R11.reuse ;  /* 0x0000000b00087213 */ /* 0x084fe40000000000 */
[-C--:B------:R-:W-:Y:S02]  /*1ca70*/  IABS R6, R11.reuse ;  /* 0x0000000b00067213 */ /* 0x080fe40000000000 */
[----:B------:R-:W1:Y:S03]  /*1ca80*/  I2F.RP R9, R8 ;  /* 0x0000000800097306 */ /* 0x000e660000209400 */
[----:B------:R-:W-:Y:S07]  /*1ca90*/  IMAD.MOV R6, RZ, RZ, -R6 ;  /* 0x000000ffff067224 */ /* 0x000fee00078e0a06 */
[----:B-1----:R-:W1:Y:S02]  /*1caa0*/  MUFU.RCP R4, R9 ;  /* 0x0000000900047308 */ /* 0x002e640000001000 */
[----:B-1----:R-:W-:Y:S01]  /*1cab0*/  IADD3 R14, R4, 0xffffffe, RZ ;  /* 0x0ffffffe040e7810 */ /* 0x002fe20007ffe0ff */
[----:B------:R-:W-:Y:S07]  /*1cac0*/  IMAD.SHL.U32 R4, R250, 0x40, RZ ;  /* 0x00000040fa047824 */ /* 0x000fee00078e00ff */
[----:B------:R-:W1:Y:S01]  /*1cad0*/  F2I.FTZ.U32.TRUNC.NTZ R15, R14 ;  /* 0x0000000e000f7305 */ /* 0x000e62000021f000 */
[C---:B------:R-:W-:Y:S02]  /*1cae0*/  IADD3 R12, R4.reuse, 0x40, RZ ;  /* 0x00000040040c7810 */ /* 0x040fe40007ffe0ff */
[----:B------:R-:W-:Y:S02]  /*1caf0*/  IABS R5, R4 ;  /* 0x0000000400057213 */ /* 0x000fe40000000000 */
[-C--:B------:R-:W-:Y:S04]  /*1cb00*/  LOP3.LUT R4, R4, R11.reuse, RZ, 0x3c, !PT ;  /* 0x0000000b04047212 */ /* 0x080fe800078e3cff */
[----:B------:R-:W-:Y:S01]  /*1cb10*/  ISETP.GE.AND P0, PT, R4, RZ, PT ;  /* 0x000000ff0400720c */ /* 0x000fe20003f06270 */
[--C-:B-1----:R-:W-:Y:S02]  /*1cb20*/  IMAD.MOV R7, RZ, RZ, -R15.reuse ;  /* 0x000000ffff077224 */ /* 0x102fe400078e0a0f */
[----:B------:R-:W-:Y:S02]  /*1cb30*/  IMAD.MOV.U32 R14, RZ, RZ, RZ ;  /* 0x000000ffff0e7224 */ /* 0x000fe400078e00ff */
[----:B------:R-:W-:Y:S01]  /*1cb40*/  IMAD R10, R7, R8, RZ ;  /* 0x00000008070a7224 */ /* 0x000fe200078e02ff */
[----:B------:R-:W-:Y:S02]  /*1cb50*/  IABS R7, R12 ;  /* 0x0000000c00077213 */ /* 0x000fe40000000000 */
[----:B------:R-:W-:Y:S01]  /*1cb60*/  LOP3.LUT R12, R12, R11, RZ, 0x3c, !PT ;  /* 0x0000000b0c0c7212 */ /* 0x000fe200078e3cff */
[----:B------:R-:W-:Y:S02]  /*1cb70*/  IMAD.HI.U32 R10, R15, R10, R14 ;  /* 0x0000000a0f0a7227 */ /* 0x000fe400078e000e */
[----:B------:R-:W2:Y:S01]  /*1cb80*/  LD.E.64 R14, [R2.64+0x28] ;  /* 0x00002804020e7980 */ /* 0x000ea2000c101b00 */
[----:B------:R-:W-:Y:S03]  /*1cb90*/  ISETP.GE.AND P2, PT, R12, RZ, PT ;  /* 0x000000ff0c00720c */ /* 0x000fe60003f46270 */
        /* <DEDUP_REMOVED lines=12> */
[----:B------:R-:W-:Y:S02]  /*1cc60*/  ISETP.NE.AND P1, PT, R11, RZ, PT ;  /* 0x000000ff0b00720c */ /* 0x000fe40003f25270 */
[----:B------:R-:W-:Y:S07]  /*1cc70*/  LOP3.LUT R7, RZ, R11, RZ, 0x33, !PT ;  /* 0x0000000bff077212 */ /* 0x000fee00078e33ff */
[----:B------:R-:W-:Y:S02]  /*1cc80*/  @P4 IADD3 R9, R9, 0x1, RZ ;  /* 0x0000000109094810 */ /* 0x000fe40007ffe0ff */
[----:B------:R-:W-:Y:S03]  /*1cc90*/  @P5 IADD3 R10, R10, 0x1, RZ ;  /* 0x000000010a0a5810 */ /* 0x000fe60007ffe0ff */
[----:B------:R-:W-:Y:S02]  /*1cca0*/  @!P0 IMAD.MOV R9, RZ, RZ, -R9 ;  /* 0x000000ffff098224 */ /* 0x000fe400078e0a09 */
[----:B------:R-:W-:Y:S03]  /*1ccb0*/  @!P2 IMAD.MOV R10, RZ, RZ, -R10 ;  /* 0x000000ffff0aa224 */ /* 0x000fe600078e0a0a */
[C---:B------:R-:W-:Y:S02]  /*1ccc0*/  SEL R13, R7.reuse, R9, !P1 ;  /* 0x00000009070d7207 */ /* 0x040fe40004800000 */
[----:B------:R-:W-:Y:S01]  /*1ccd0*/  SEL R7, R7, R10, !P1 ;  /* 0x0000000a07077207 */ /* 0x000fe20004800000 */
[----:B------:R-:W3:Y:S01]  /*1cce0*/  LD.E.64 R8, [R2.64+0x40] ;  /* 0x0000400402087980 */ /* 0x000ee2000c101b00 */
[-C--:B------:R-:W-:Y:S02]  /*1ccf0*/  LEA R18, P1, R13, R248.reuse, 0x2 ;  /* 0x000000f80d127211 */ /* 0x080fe400078210ff */
[C---:B------:R-:W-:Y:S01]  /*1cd00*/  LEA R16, P0, R7.reuse, R248, 0x2 ;  /* 0x000000f807107211 */ /* 0x040fe200078010ff */
[----:B------:R-:W-:Y:S01]  /*1cd10*/  IMAD.IADD R6, R7, 0x1, -R13 ;  /* 0x0000000107067824 */ /* 0x000fe200078e0a0d */
[-C--:B------:R-:W-:Y:S02]  /*1cd20*/  LEA.HI.X.SX32 R19, R13, R249.reuse, 0x2, P1 ;  /* 0x000000f90d137211 */ /* 0x080fe400008f16ff */
[----:B------:R-:W-:Y:S01]  /*1cd30*/  LEA.HI.X.SX32 R17, R7, R249, 0x2, P0 ;  /* 0x000000f907117211 */ /* 0x000fe200000f16ff */
[----:B------:R-:W-:Y:S02]  /*1cd40*/  IMAD R11, R11, R6, -0x40 ;  /* 0xffffffc00b0b7424 */ /* 0x000fe400078e0206 */
[----:B------:R-:W4:Y:S03]  /*1cd50*/  LD.E R4, [R18.64] ;  /* 0x0000000412047980 */ /* 0x000f26000c101900 */
[----:B------:R-:W-:Y:S01]  /*1cd60*/  SHF.R.S32.HI R7, RZ, 0x1f, R11 ;  /* 0x0000001fff077819 */ /* 0x000fe2000001140b */
[----:B------:R-:W4:Y:S01]  /*1cd70*/  LD.E R5, [R16.64] ;  /* 0x0000000410057980 */ /* 0x000f22000c101900 */
[-C--:B---3--:R-:W-:Y:S02]  /*1cd80*/  IMAD R6, R9, R11.reuse, RZ ;  /* 0x0000000b09067224 */ /* 0x088fe400078e02ff */
[C---:B------:R-:W-:Y:S04]  /*1cd90*/  IMAD.WIDE.U32 R10, R8.reuse, R11, RZ ;  /* 0x0000000b080a7225 */ /* 0x040fe800078e00ff */
[----:B------:R-:W-:Y:S04]  /*1cda0*/  IMAD R6, R8, R7, R6 ;  /* 0x0000000708067224 */ /* 0x000fe800078e0206 */
[----:B------:R-:W-:Y:S02]  /*1cdb0*/  IMAD.IADD R11, R11, 0x1, R6 ;  /* 0x000000010b0b7824 */ /* 0x000fe400078e0206 */
[----:B----4-:R-:W-:Y:S04]  /*1cdc0*/  IMAD.IADD R5, R4, 0x1, -R5 ;  /* 0x0000000104057824 */ /* 0x010fe800078e0a05 */
[----:B--2---:R-:W-:Y:S01]  /*1cdd0*/  IMAD R7, R15, R5, RZ ;  /* 0x000000050f077224 */ /* 0x004fe200078e02ff */
[----:B------:R-:W-:Y:S01]  /*1cde0*/  SHF.R.S32.HI R4, RZ, 0x1f, R5 ;  /* 0x0000001fff047819 */ /* 0x000fe20000011405 */
[----:B------:R-:W-:Y:S04]  /*1cdf0*/  IMAD.WIDE.U32 R10, R5, R14, R10 ;  /* 0x0000000e050a7225 */ /* 0x000fe800078e000a */
[----:B------:R-:W-:Y:S02]  /*1ce00*/  IMAD R7, R14, R4, R7 ;  /* 0x000000040e077224 */ /* 0x000fe400078e0207 */
[----:B------:R-:W-:Y:S02]  /*1ce10*/  IMAD.MOV.U32 R9, RZ, RZ, R10 ;  /* 0x000000ffff097224 */ /* 0x000fe400078e000a */
[----:B------:R-:W-:Y:S01]  /*1ce20*/  IMAD.IADD R4, R11, 0x1, R7 ;  /* 0x000000010b047824 */ /* 0x000fe200078e0207 */
[----:B------:R-:W-:-:S05]  /*1ce30*/  BRA `(.L_x_1094) ;  /* 0x0000004000007947 */ /* 0x000fca0003800000 */
.L_x_1093:
[----:B------:R-:W-:Y:S02]  /*1ce40*/  ULDC.64 UR4, c[0x0][0x118] ;  /* 0x0000460000047ab9 */ /* 0x000fe40000000a00 */
[----:B------:R-:W2:Y:S02]  /*1ce50*/  LD.E R9, [R2.64+0x40] ;  /* 0x0000400402097980 */ /* 0x000ea4000c101900 */
[----:B--2---:R-:W-:Y:S04]  /*1ce60*/  LEA R9, -R9, RZ, 0x6 ;  /* 0x000000ff09097211 */ /* 0x004fe800078e31ff */
[----:B------:R-:W-:Y:S02]  /*1ce70*/  SHF.R.S32.HI R4, RZ, 0x1f, R9 ;  /* 0x0000001fff047819 */ /* 0x000fe40000011409 */
.L_x_1094:
[----:B------:R-:W-:Y:S05]  /*1ce80*/  BSYNC B0 ;  /* 0x0000000000007941 */ /* 0x000fea0003800000 */
.L_x_1092:
[----:B------:R1:W-:Y:S01]  /*1ce90*/  STL.64 [R1], R2 ;  /* 0x0000000201007387 */ /* 0x0003e20000100a00 */
[C---:B------:R-:W-:Y:S01]  /*1cea0*/  LOP3.LUT P6, RZ, R247.reuse, 0x1, RZ, 0xc0, !PT ;  /* 0x00000001f7ff7812 */ /* 0x040fe200078cc0ff */
[----:B------:R-:W-:Y:S01]  /*1ceb0*/  ULDC.64 UR4, c[0x0][0x118] ;  /* 0x0000460000047ab9 */ /* 0x000fe20000000a00 */
[C---:B------:R-:W-:Y:S01]  /*1cec0*/  LOP3.LUT P4, RZ, R247.reuse, 0x4, RZ, 0xc0, !PT ;  /* 0x00000004f7ff7812 */ /* 0x040fe2000788c0ff */
[----:B------:R-:W-:Y:S01]  /*1ced0*/  BSSY B1, `(.L_x_1095) ;  /* 0x000020f000017945 */ /* 0x000fe20003800000 */
[C---:B------:R-:W-:Y:S02]  /*1cee0*/  LOP3.LUT P5, RZ, R247.reuse, 0x2, RZ, 0xc0, !PT ;  /* 0x00000002f7ff7812 */ /* 0x040fe400078ac0ff */
[----:B------:R-:W-:Y:S02]  /*1cef0*/  LOP3.LUT P3, RZ, R247, 0x8, RZ, 0xc0, !PT ;  /* 0x00000008f7ff7812 */ /* 0x000fe4000786c0ff */
[-C--:B------:R-:W-:Y:S04]  /*1cf00*/  IADD3 R7, P1, R9, R234.reuse, RZ ;  /* 0x000000ea09077210 */ /* 0x080fe80007f3e0ff */
[C---:B------:R-:W-:Y:S01]  /*1cf10*/  IADD3 R5, P2, R7.reuse, R234, RZ ;  /* 0x000000ea07057210 */ /* 0x040fe20007f5e0ff */
[--C-:B------:R-:W-:Y:S01]  /*1cf20*/  IMAD.X R6, R4, 0x1, R235.reuse, P1 ;  /* 0x0000000104067824 */ /* 0x100fe200008e06eb */
[CC--:B------:R-:W-:Y:S04]  /*1cf30*/  @P6 LEA R16, P1, R7.reuse, R188.reuse, 0x1 ;  /* 0x000000bc07106211 */ /* 0x0c0fe800078208ff */
[CC--:B------:R-:W-:Y:S02]  /*1cf40*/  @P6 LEA.HI.X R17, R7.reuse, R189.reuse, R6, 0x1, P1 ;  /* 0x000000bd07116211 */ /* 0x0c0fe400008f0c06 */
[-C--:B------:R-:W-:Y:S02]  /*1cf50*/  @P3 LEA R8, P1, R7, R188.reuse, 0x1 ;  /* 0x000000bc07083211 */ /* 0x080fe400078208ff */
[CC--:B-1----:R-:W-:Y:S04]  /*1cf60*/  LEA R2, P0, R9.reuse, R188.reuse, 0x1 ;  /* 0x000000bc09027211 */ /* 0x0c2fe800078008ff */
[-C--:B------:R-:W-:Y:S01]  /*1cf70*/  LEA.HI.X R3, R9, R189.reuse, R4, 0x1, P0 ;  /* 0x000000bd09037211 */ /* 0x080fe200000f0c04 */
[--C-:B------:R-:W-:Y:S01]  /*1cf80*/  IMAD.X R4, R6, 0x1, R235.reuse, P2 ;  /* 0x0000000106047824 */ /* 0x100fe200010e06eb */
[CC--:B------:R-:W-:Y:S02]  /*1cf90*/  @P4 LEA R10, P2, R7.reuse, R188.reuse, 0x1 ;  /* 0x000000bc070a4211 */ /* 0x0c0fe400078408ff */
[CC--:B------:R-:W-:Y:S01]  /*1cfa0*/  @P5 LEA R12, P0, R7.reuse, R188.reuse, 0x1 ;  /* 0x000000bc070c5211 */ /* 0x0c0fe200078008ff */
[----:B------:R-:W-:Y:S01]  /*1cfb0*/  @!PT LDS RZ, [RZ] ;  /* 0x00000000fffff984 */ /* 0x000fe20000000800 */
[----:B------:R-:W-:Y:S01]  /*1cfc0*/  @!PT LDS RZ, [RZ] ;  /* 0x00000000fffff984 */ /* 0x000fe20000000800 */
[----:B------:R-:W-:Y:S01]  /*1cfd0*/  @!PT LDS RZ, [RZ] ;  /* 0x00000000fffff984 */ /* 0x000fe20000000800 */
[----:B------:R1:W-:Y:S01]  /*1cfe0*/  @P6 LDGSTS.E.BYPASS.LTC128B.128 [R245+0x10000], [R2.64] ;  /* 0x1000000002f56fae */ /* 0x0003e2000b901d44 */
[-CC-:B------:R-:W-:Y:S02]  /*1cff0*/  @P4 LEA.HI.X R11, R7, R189.reuse, R6.reuse, 0x1, P2 ;  /* 0x000000bd070b4211 */ /* 0x180fe400010f0c06 */
[-C--:B------:R-:W-:Y:S01]  /*1d000*/  @P5 LEA R22, P2, R5, R188.reuse, 0x1 ;  /* 0x000000bc05165211 */ /* 0x080fe200078408ff */
[----:B------:R-:W-:Y:S01]  /*1d010*/  @!P6 STS.128 [R245+0x10000], RZ ;  /* 0x010000fff500e388 */ /* 0x000fe20000000c00 */
[-CC-:B------:R-:W-:Y:S02]  /*1d020*/  @P5 LEA.HI.X R13, R7, R189.reuse, R6.reuse, 0x1, P0 ;  /* 0x000000bd070d5211 */ /* 0x180fe400000f0c06 */
[----:B------:R-:W-:Y:S02]  /*1d030*/  @P6 LEA R14, P0, R5, R188, 0x1 ;  /* 0x000000bc050e6211 */ /* 0x000fe400078008ff */
[-C--:B------:R-:W-:Y:S02]  /*1d040*/  @P3 LEA.HI.X R9, R7, R189.reuse, R6, 0x1, P1 ;  /* 0x000000bd07093211 */ /* 0x080fe400008f0c06 */
[CCC-:B------:R-:W-:Y:S02]  /*1d050*/  @P5 LEA.HI.X R23, R5.reuse, R189.reuse, R4.reuse, 0x1, P2 ;  /* 0x000000bd05175211 */ /* 0x1c0fe400010f0c04 */
[C---:B------:R-:W-:Y:S02]  /*1d060*/  IADD3 R6, P2, R5.reuse, R234, RZ ;  /* 0x000000ea05067210 */ /* 0x040fe40007f5e0ff */
[CC--:B------:R-:W-:Y:S02]  /*1d070*/  @P4 LEA R20, P1, R5.reuse, R188.reuse, 0x1 ;  /* 0x000000bc05144211 */ /* 0x0c0fe400078208ff */
[CCC-:B------:R-:W-:Y:S02]  /*1d080*/  @P6 LEA.HI.X R15, R5.reuse, R189.reuse, R4.reuse, 0x1, P0 ;  /* 0x000000bd050f6211 */ /* 0x1c0fe400000f0c04 */
[CC--:B------:R-:W-:Y:S02]  /*1d090*/  @P3 LEA R18, P0, R5.reuse, R188.reuse, 0x1 ;  /* 0x000000bc05123211 */ /* 0x0c0fe400078008ff */
[CCC-:B------:R-:W-:Y:S02]  /*1d0a0*/  @P4 LEA.HI.X R21, R5.reuse, R189.reuse, R4.reuse, 0x1, P1 ;  /* 0x000000bd05154211 */ /* 0x1c0fe400008f0c04 */
[-C--:B------:R-:W-:Y:S01]  /*1d0b0*/  @P3 LEA.HI.X R19, R5, R189.reuse, R4, 0x1, P0 ;  /* 0x000000bd05133211 */ /* 0x080fe200000f0c04 */
[----:B------:R-:W-:Y:S01]  /*1d0c0*/  IMAD.X R4, R4, 0x1, R235, P2 ;  /* 0x0000000104047824 */ /* 0x000fe200010e06eb */
[CC--:B------:R-:W-:Y:S01]  /*1d0d0*/  @P6 LEA R24, P0, R6.reuse, R188.reuse, 0x1 ;  /* 0x000000bc06186211 */ /* 0x0c0fe200078008ff */
[--C-:B------:R-:W-:Y:S01]  /*1d0e0*/  @P5 IMAD.MOV.U32 R5, RZ, RZ, R3.reuse ;  /* 0x000000ffff055224 */ /* 0x100fe200078e0003 */
[CC--:B------:R-:W-:Y:S02]  /*1d0f0*/  @P5 LEA R30, P2, R6.reuse, R188.reuse, 0x1 ;  /* 0x000000bc061e5211 */ /* 0x0c0fe400078408ff */
[CC--:B------:R-:W-:Y:S02]  /*1d100*/  @P4 LEA R28, P1, R6.reuse, R188.reuse, 0x1 ;  /* 0x000000bc061c4211 */ /* 0x0c0fe400078208ff */
[CCC-:B------:R-:W-:Y:S02]  /*1d110*/  @P6 LEA.HI.X R25, R6.reuse, R189.reuse, R4.reuse, 0x1, P0 ;  /* 0x000000bd06196211 */ /* 0x1c0fe400000f0c04 */
[C---:B------:R-:W-:Y:S02]  /*1d120*/  @P3 LEA R188, P0, R6.reuse, R188, 0x1 ;  /* 0x000000bc06bc3211 */ /* 0x040fe400078008ff */
[CCC-:B------:R-:W-:Y:S02]  /*1d130*/  @P5 LEA.HI.X R31, R6.reuse, R189.reuse, R4.reuse, 0x1, P2 ;  /* 0x000000bd061f5211 */ /* 0x1c0fe400010f0c04 */
[CCC-:B------:R-:W-:Y:S02]  /*1d140*/  @P4 LEA.HI.X R29, R6.reuse, R189.reuse, R4.reuse, 0x1, P1 ;  /* 0x000000bd061d4211 */ /* 0x1c0fe400008f0c04 */
[----:B------:R-:W-:Y:S01]  /*1d150*/  @P3 LEA.HI.X R189, R6, R189, R4, 0x1, P0 ;  /* 0x000000bd06bd3211 */ /* 0x000fe200000f0c04 */
[--C-:B------:R-:W-:Y:S01]  /*1d160*/  @P5 IMAD.MOV.U32 R4, RZ, RZ, R2.reuse ;  /* 0x000000ffff045224 */ /* 0x100fe200078e0002 */
[----:B------:R-:W-:Y:S04]  /*1d170*/  ISETP.GE.AND P0, PT, R250, 0x1, PT ;  /* 0x00000001fa00780c */ /* 0x000fe80003f06270 */
[----:B------:R-:W-:Y:S01]  /*1d180*/  @!PT LDS RZ, [RZ] ;  /* 0x00000000fffff984 */ /* 0x000fe20000000800 */
[----:B------:R-:W-:Y:S01]  /*1d190*/  @!PT LDS RZ, [RZ] ;  /* 0x00000000fffff984 */ /* 0x000fe20000000800 */
[----:B------:R-:W-:Y:S01]  /*1d1a0*/  @!PT LDS RZ, [RZ] ;  /* 0x00000000fffff984 */ /* 0x000fe20000000800 */
[----:B------:R2:W-:Y:S04]  /*1d1b0*/  @P5 LDGSTS.E.BYPASS.LTC128B.128 [R245+0x12000], [R4.64+0x80] ;  /* 0x1200008004f55fae */ /* 0x0005e8000b901d44 */
[----:B------:R-:W-:Y:S01]  /*1d1c0*/  @!P5 STS.128 [R245+0x12000], RZ ;  /* 0x012000fff500d388 */ /* 0x000fe20000000c00 */
[--C-:B--2---:R-:W-:Y:S02]  /*1d1d0*/  @P4 IMAD.MOV.U32 R4, RZ, RZ, R2.reuse ;  /* 0x000000ffff044224 */ /* 0x104fe400078e0002 */
[--C-:B------:R-:W-:Y:S05]  /*1d1e0*/  @P4 IMAD.MOV.U32 R5, RZ, RZ, R3.reuse ;  /* 0x000000ffff054224 */ /* 0x100fea00078e0003 */
        /* <DEDUP_REMOVED lines=11> */
[----:B------:R-:W-:Y:S04]  /*1d2a0*/  @!P3 STS.128 [R245+0x16000], RZ ;  /* 0x016000fff500b388 */ /* 0x000fe80000000c00 */
[----:B------:R-:W-:Y:S01]  /*1d2b0*/  @!PT LDS RZ, [RZ] ;  /* 0x00000000fffff984 */ /* 0x000fe20000000800 */
[----:B------:R-:W-:Y:S01]  /*1d2c0*/  @!PT LDS RZ, [RZ] ;  /* 0x00000000fffff984 */ /* 0x000fe20000000800 */
[----:B------:R-:W-:Y:S01]  /*1d2d0*/  @!PT LDS RZ, [RZ] ;  /* 0x00000000fffff984 */ /* 0x000fe20000000800 */
[----:B------:R3:W-:Y:S04]  /*1d2e0*/  @P6 LDGSTS.E.BYPASS.LTC128B.128 [R245+0x10800], [R16.64] ;  /* 0x1080000010f56fae */ /* 0x0007e8000b901d44 */
[----:B------:R-:W-:Y:S04]  /*1d2f0*/  @!P6 STS.128 [R245+0x10800], RZ ;  /* 0x010800fff500e388 */ /* 0x000fe80000000c00 */
        /* <DEDUP_REMOVED lines=55> */
[----:B------:R-:W-:Y:S04]  /*1d670*/  LDSM.16.M88.4 R32, [R229] ;  /* 0x00000000e520783b */ /* 0x000fe80000000200 */
[----:B-1----:R-:W1:Y:S04]  /*1d680*/  LDSM.16.M88.4 R8, [R228+0x8000] ;  /* 0x00800000e408783b */ /* 0x002e680000000200 */
[----:B---3--:R-:W4:Y:S04]  /*1d690*/  LDSM.16.M88.4 R16, [R228+0x8800] ;  /* 0x00880000e410783b */ /* 0x008f280000000200 */
[----:B------:R-:W3:Y:S04]  /*1d6a0*/  LDSM.16.M88.4 R24, [R228+0x9000] ;  /* 0x00900000e418783b */ /* 0x000ee80000000200 */
[----:B------:R-:W0:Y:S04]  /*1d6b0*/  LDGDEPBAR ;  /* 0x00000000000079af */ /* 0x000e280000000000 */
[----:B------:R-:W3:Y:S04]  /*1d6c0*/  LDSM.16.M88.4 R168, [R228+0x9800] ;  /* 0x00980000e4a8783b */ /* 0x000ee80000000200 */
[----:B------:R-:W-:Y:S04]  /*1d6d0*/  LDSM.16.M88.4 R172, [R227] ;  /* 0x00000000e3ac783b */ /* 0x000fe80000000200 */
[----:B------:R-:W3:Y:S04]  /*1d6e0*/  LDSM.16.M88.4 R176, [R226] ;  /* 0x00000000e2b0783b */ /* 0x000ee80000000200 */
[----:B------:R-:W3:Y:S04]  /*1d6f0*/  LDSM.16.M88.4 R180, [R222] ;  /* 0x00000000deb4783b */ /* 0x000ee80000000200 */
[----:B------:R-:W3:Y:S04]  /*1d700*/  LDSM.16.M88.4 R184, [R221] ;  /* 0x00000000ddb8783b */ /* 0x000ee80000000200 */
[----:B--2---:R-:W2:Y:S01]  /*1d710*/  LDSM.16.M88.4 R188, [R220] ;  /* 0x00000000dcbc783b */ /* 0x004ea20000000200 */
[C---:B-1----:R-:W-:Y:S03]  /*1d720*/  HMMA.16816.F32 R4, R32.reuse, R8, RZ ;  /* 0x000000082004723c */ /* 0x042fe600000018ff */
[----:B------:R-:W-:Y:S04]  /*1d730*/  LDSM.16.M88.4 R192, [R225] ;  /* 0x00000000e1c0783b */ /* 0x000fe80000000200 */
[----:B------:R-:W1:Y:S01]  /*1d740*/  LDSM.16.M88.4 R196, [R223+0x8000] ;  /* 0x00800000dfc4783b */ /* 0x000e620000000200 */
[C---:B------:R-:W-:Y:S03]  /*1d750*/  HMMA.16816.F32 R8, R32.reuse, R10, RZ ;  /* 0x0000000a2008723c */ /* 0x040fe600000018ff */
[----:B------:R-:W1:Y:S04]  /*1d760*/  LDSM.16.M88.4 R200, [R223+0x8800] ;  /* 0x00880000dfc8783b */ /* 0x000e680000000200 */
[----:B------:R-:W-:Y:S01]  /*1d770*/  LDSM.16.M88.4 R204, [R223+0x9800] ;  /* 0x00980000dfcc783b */ /* 0x000fe20000000200 */
[C---:B----4-:R-:W-:Y:S08]  /*1d780*/  HMMA.16816.F32 R12, R32.reuse, R16, RZ ;  /* 0x00000010200c723c */ /* 0x050ff000000018ff */
[C---:B------:R-:W-:Y:S08]  /*1d790*/  HMMA.16816.F32 R16, R32.reuse, R18, RZ ;  /* 0x000000122010723c */ /* 0x040ff000000018ff */
[C---:B---3--:R-:W-:Y:S08]  /*1d7a0*/  HMMA.16816.F32 R20, R32.reuse, R24, RZ ;  /* 0x000000182014723c */ /* 0x048ff000000018ff */
[C---:B------:R-:W-:Y:S08]  /*1d7b0*/  HMMA.16816.F32 R24, R32.reuse, R26, RZ ;  /* 0x0000001a2018723c */ /* 0x040ff000000018ff */
[C---:B------:R-:W-:Y:S08]  /*1d7c0*/  HMMA.16816.F32 R28, R32.reuse, R168, RZ ;  /* 0x000000a8201c723c */ /* 0x040ff000000018ff */
[----:B------:R-:W-:Y:S01]  /*1d7d0*/  HMMA.16816.F32 R32, R32, R170, RZ ;  /* 0x000000aa2020723c */ /* 0x000fe200000018ff */
[----:B------:R-:W3:Y:S07]  /*1d7e0*/  LDSM.16.M88.4 R168, [R223+0x9000] ;  /* 0x00900000dfa8783b */ /* 0x000eee0000000200 */
[C---:B------:R-:W-:Y:S08]  /*1d7f0*/  HMMA.16816.F32 R4, R172.reuse, R176, R4 ;  /* 0x000000b0ac04723c */ /* 0x040ff00000001804 */
[C---:B------:R-:W-:Y:S01]  /*1d800*/  HMMA.16816.F32 R8, R172.reuse, R178, R8 ;  /* 0x000000b2ac08723c */ /* 0x040fe20000001808 */
[----:B------:R-:W-:Y:S07]  /*1d810*/  LDSM.16.M88.4 R176, [R224] ;  /* 0x00000000e0b0783b */ /* 0x000fee0000000200 */
[C---:B------:R-:W-:Y:S08]  /*1d820*/  HMMA.16816.F32 R12, R172.reuse, R180, R12 ;  /* 0x000000b4ac0c723c */ /* 0x040ff0000000180c */
[C---:B------:R-:W-:Y:S01]  /*1d830*/  HMMA.16816.F32 R16, R172.reuse, R182, R16 ;  /* 0x000000b6ac10723c */ /* 0x040fe20000001810 */
[----:B------:R-:W4:Y:S07]  /*1d840*/  LDSM.16.M88.4 R180, [R219] ;  /* 0x00000000dbb4783b */ /* 0x000f2e0000000200 */
[C---:B------:R-:W-:Y:S08]  /*1d850*/  HMMA.16816.F32 R20, R172.reuse, R184, R20 ;  /* 0x000000b8ac14723c */ /* 0x040ff00000001814 */
[C---:B------:R-:W-:Y:S01]  /*1d860*/  HMMA.16816.F32 R24, R172.reuse, R186, R24 ;  /* 0x000000baac18723c */ /* 0x040fe20000001818 */
[----:B------:R-:W3:Y:S07]  /*1d870*/  LDSM.16.M88.4 R184, [R219+0x800] ;  /* 0x00080000dbb8783b */ /* 0x000eee0000000200 */
[C---:B--2---:R-:W-:Y:S08]  /*1d880*/  HMMA.16816.F32 R28, R172.reuse, R188, R28 ;  /* 0x000000bcac1c723c */ /* 0x044ff0000000181c */
[----:B------:R-:W-:Y:S01]  /*1d890*/  HMMA.16816.F32 R32, R172, R190, R32 ;  /* 0x000000beac20723c */ /* 0x000fe20000001820 */
[----:B------:R-:W2:Y:S04]  /*1d8a0*/  LDSM.16.M88.4 R172, [R219+0x1000] ;  /* 0x00100000dbac783b */ /* 0x000ea80000000200 */
[----:B------:R-:W2:Y:S03]  /*1d8b0*/  LDSM.16.M88.4 R188, [R219+0x1800] ;  /* 0x00180000dbbc783b */ /* 0x000ea60000000200 */
[C---:B-1----:R-:W-:Y:S08]  /*1d8c0*/  HMMA.16816.F32 R4, R192.reuse, R196, R4 ;  /* 0x000000c4c004723c */ /* 0x042ff00000001804 */
[C---:B------:R-:W-:Y:S01]  /*1d8d0*/  HMMA.16816.F32 R8, R192.reuse, R198, R8 ;  /* 0x000000c6c008723c */ /* 0x040fe20000001808 */
[----:B------:R-:W-:Y:S07]  /*1d8e0*/  LDSM.16.M88.4 R196, [R228+0xa000] ;  /* 0x00a00000e4c4783b */ /* 0x000fee0000000200 */
[C---:B------:R-:W-:Y:S08]  /*1d8f0*/  HMMA.16816.F32 R12, R192.reuse, R200, R12 ;  /* 0x000000c8c00c723c */ /* 0x040ff0000000180c */
[C---:B------:R-:W-:Y:S01]  /*1d900*/  HMMA.16816.F32 R16, R192.reuse, R202, R16 ;  /* 0x000000cac010723c */ /* 0x040fe20000001810 */
[----:B------:R-:W-:Y:S07]  /*1d910*/  LDSM.16.M88.4 R200, [R228+0xa800] ;  /* 0x00a80000e4c8783b */ /* 0x000fee0000000200 */
[C---:B---3--:R-:W-:Y:S08]  /*1d920*/  HMMA.16816.F32 R20, R192.reuse, R168, R20 ;  /* 0x000000a8c014723c */ /* 0x048ff00000001814 */
[C---:B------:R-:W-:Y:S01]  /*1d930*/  HMMA.16816.F32 R24, R192.reuse, R170, R24 ;  /* 0x000000aac018723c */ /* 0x040fe20000001818 */
[----:B------:R-:W1:Y:S07]  /*1d940*/  LDSM.16.M88.4 R168, [R229+0x2000] ;  /* 0x00200000e5a8783b */ /* 0x000e6e0000000200 */
[C---:B------:R-:W-:Y:S08]  /*1d950*/  HMMA.16816.F32 R28, R192.reuse, R204, R28 ;  /* 0x000000ccc01c723c */ /* 0x040ff0000000181c */
[----:B------:R-:W-:Y:S01]  /*1d960*/  HMMA.16816.F32 R32, R192, R206, R32 ;  /* 0x000000cec020723c */ /* 0x000fe20000001820 */
[----:B------:R-:W3:Y:S04]  /*1d970*/  LDSM.16.M88.4 R192, [R228+0xb000] ;  /* 0x00b00000e4c0783b */ /* 0x000ee80000000200 */
[----:B------:R-:W1:Y:S03]  /*1d980*/  LDSM.16.M88.4 R204, [R228+0xb800] ;  /* 0x00b80000e4cc783b */ /* 0x000e660000000200 */
[C---:B----4-:R-:W-:Y:S08]  /*1d990*/  HMMA.16816.F32 R4, R176.reuse, R180, R4 ;  /* 0x000000b4b004723c */ /* 0x050ff00000001804 */
[C---:B------:R-:W-:Y:S01]  /*1d9a0*/  HMMA.16816.F32 R8, R176.reuse, R182, R8 ;  /* 0x000000b6b008723c */ /* 0x040fe20000001808 */
[----:B------:R-:W-:Y:S07]  /*1d9b0*/  LDSM.16.M88.4 R180, [R218] ;  /* 0x00000000dab4783b */ /* 0x000fee0000000200 */
[C---:B------:R-:W-:Y:S08]  /*1d9c0*/  HMMA.16816.F32 R12, R176.reuse, R184, R12 ;  /* 0x000000b8b00c723c */ /* 0x040ff0000000180c */
[C---:B------:R-:W-:Y:S01]  /*1d9d0*/  HMMA.16816.F32 R16, R176.reuse, R186, R16 ;  /* 0x000000bab010723c */ /* 0x040fe20000001810 */
[----:B------:R-:W-:Y:S07]  /*1d9e0*/  LDSM.16.M88.4 R184, [R217] ;  /* 0x00000000d9b8783b */ /* 0x000fee0000000200 */
[C---:B--2---:R-:W-:Y:S08]  /*1d9f0*/  HMMA.16816.F32 R20, R176.reuse, R172, R20 ;  /* 0x000000acb014723c */ /* 0x044ff00000001814 */
[C---:B------:R-:W-:Y:S01]  /*1da00*/  HMMA.16816.F32 R24, R176.reuse, R174, R24 ;  /* 0x000000aeb018723c */ /* 0x040fe20000001818 */
[----:B------:R-:W2:Y:S07]  /*1da10*/  LDSM.16.M88.4 R172, [R227+0x2000] ;  /* 0x00200000e3ac783b */ /* 0x000eae0000000200 */
[C---:B------:R-:W-:Y:S08]  /*1da20*/  HMMA.16816.F32 R28, R176.reuse, R188, R28 ;  /* 0x000000bcb01c723c */ /* 0x040ff0000000181c */
[----:B------:R-:W-:Y:S01]  /*1da30*/  HMMA.16816.F32 R32, R176, R190, R32 ;  /* 0x000000beb020723c */ /* 0x000fe20000001820 */
[----:B------:R-:W4:Y:S04]  /*1da40*/  LDSM.16.M88.4 R176, [R216] ;  /* 0x00000000d8b0783b */ /* 0x000f280000000200 */
[----:B------:R-:W2:Y:S03]  /*1da50*/  LDSM.16.M88.4 R188, [R215] ;  /* 0x00000000d7bc783b */ /* 0x000ea60000000200 */
        /* <DEDUP_REMOVED lines=13> */
[C---:B--2---:R-:W-:Y:S08]  /*1db30*/  HMMA.16816.F32 R4, R172.reuse, R180, R4 ;  /* 0x000000b4ac04723c */ /* 0x044ff00000001804 */
[C---:B------:R-:W-:Y:S01]  /*1db40*/  HMMA.16816.F32 R8, R172.reuse, R182, R8 ;  /* 0x000000b6ac08723c */ /* 0x040fe20000001808 */
[----:B------:R-:W-:Y:S07]  /*1db50*/  LDSM.16.M88.4 R180, [R219+0x2000] ;  /* 0x00200000dbb4783b */ /* 0x000fee0000000200 */
[C---:B------:R-:W-:Y:S08]  /*1db60*/  HMMA.16816.F32 R12, R172.reuse, R184, R12 ;  /* 0x000000b8ac0c723c */ /* 0x040ff0000000180c */
[C---:B------:R-:W-:Y:S01]  /*1db70*/  HMMA.16816.F32 R16, R172.reuse, R186, R16 ;  /* 0x000000baac10723c */ /* 0x040fe20000001810 */
[----:B------:R-:W-:Y:S07]  /*1db80*/  LDSM.16.M88.4 R184, [R219+0x2800] ;  /* 0x00280000dbb8783b */ /* 0x000fee0000000200 */
[C---:B----4-:R-:W-:Y:S08]  /*1db90*/  HMMA.16816.F32 R20, R172.reuse, R176, R20 ;  /* 0x000000b0ac14723c */ /* 0x050ff00000001814 */
[C---:B------:R-:W-:Y:S01]  /*1dba0*/  HMMA.16816.F32 R24, R172.reuse, R178, R24 ;  /* 0x000000b2ac18723c */ /* 0x040fe20000001818 */
[----:B------:R-:W2:Y:S07]  /*1dbb0*/  LDSM.16.M88.4 R176, [R224+0x2000] ;  /* 0x00200000e0b0783b */ /* 0x000eae0000000200 */
[C---:B------:R-:W-:Y:S08]  /*1dbc0*/  HMMA.16816.F32 R28, R172.reuse, R188, R28 ;  /* 0x000000bcac1c723c */ /* 0x040ff0000000181c */
[----:B------:R-:W-:Y:S01]  /*1dbd0*/  HMMA.16816.F32 R32, R172, R190, R32 ;  /* 0x000000beac20723c */ /* 0x000fe20000001820 */
[----:B------:R-:W4:Y:S04]  /*1dbe0*/  LDSM.16.M88.4 R172, [R219+0x3000] ;  /* 0x00300000dbac783b */ /* 0x000f280000000200 */
        /* <DEDUP_REMOVED lines=16> */
[----:B------:R-:W-:Y:S07]  /*1dcf0*/  LDSM.16.M88.4 R180, [R214] ;  /* 0x00000000d6b4783b */ /* 0x000fee0000000200 */
[C---:B------:R-:W-:Y:S08]  /*1dd00*/  HMMA.16816.F32 R12, R176.reuse, R184, R12 ;  /* 0x000000b8b00c723c */ /* 0x040ff0000000180c */
[C---:B------:R-:W-:Y:S01]  /*1dd10*/  HMMA.16816.F32 R16, R176.reuse, R186, R16 ;  /* 0x000000bab010723c */ /* 0x040fe20000001810 */
[----:B------:R-:W-:Y:S07]  /*1dd20*/  LDSM.16.M88.4 R184, [R213] ;  /* 0x00000000d5b8783b */ /* 0x000fee0000000200 */
[C---:B----4-:R-:W-:Y:S08]  /*1dd30*/  HMMA.16816.F32 R20, R176.reuse, R172, R20 ;  /* 0x000000acb014723c */ /* 0x050ff00000001814 */
        /* <DEDUP_REMOVED lines=84> */
[C---:B-1----:R-:W-:Y:S01]  /*1e280*/  HMMA.16816.F32 R4, R192.reuse, R196, R4 ;  /* 0x000000c4c004723c */ /* 0x042fe20000001804 */
[----:B------:R-:W-:Y:S04]  /*1e290*/  DEPBAR.LE SB0, 0x0 ;  /* 0x000080000000791a */ /* 0x000fe80000000000 */
[----:B------:R-:W-:Y:S03]  /*1e2a0*/  BAR.SYNC.DEFER_BLOCKING 0x0 ;  /* 0x0000000000007b1d */ /* 0x000fe60000010000 */
[C---:B------:R-:W-:Y:S08]  /*1e2b0*/  HMMA.16816.F32 R8, R192.reuse, R198, R8 ;  /* 0x000000c6c008723c */ /* 0x040ff00000001808 */
[C---:B------:R-:W-:Y:S08]  /*1e2c0*/  HMMA.16816.F32 R12, R192.reuse, R200, R12 ;  /* 0x000000c8c00c723c */ /* 0x040ff0000000180c */
[C---:B------:R-:W-:Y:S08]  /*1e2d0*/  HMMA.16816.F32 R16, R192.reuse, R202, R16 ;  /* 0x000000cac010723c */ /* 0x040ff00000001810 */
[C---:B---3--:R-:W-:Y:S08]  /*1e2e0*/  HMMA.16816.F32 R20, R192.reuse, R168, R20 ;  /* 0x000000a8c014723c */ /* 0x048ff00000001814 */
[C---:B------:R-:W-:Y:S08]  /*1e2f0*/  HMMA.16816.F32 R24, R192.reuse, R170, R24 ;  /* 0x000000aac018723c */ /* 0x040ff00000001818 */
[C---:B------:R-:W-:Y:S08]  /*1e300*/  HMMA.16816.F32 R28, R192.reuse, R204, R28 ;  /* 0x000000ccc01c723c */ /* 0x040ff0000000181c */
[----:B------:R-:W-:Y:S08]  /*1e310*/  HMMA.16816.F32 R32, R192, R206, R32 ;  /* 0x000000cec020723c */ /* 0x000ff00000001820 */
[C---:B--2---:R-:W-:Y:S08]  /*1e320*/  HMMA.16816.F32 R4, R176.reuse, R180, R4 ;  /* 0x000000b4b004723c */ /* 0x044ff00000001804 */
[C---:B------:R-:W-:Y:S08]  /*1e330*/  HMMA.16816.F32 R8, R176.reuse, R182, R8 ;  /* 0x000000b6b008723c */ /* 0x040ff00000001808 */
[C---:B------:R-:W-:Y:S08]  /*1e340*/  HMMA.16816.F32 R12, R176.reuse, R184, R12 ;  /* 0x000000b8b00c723c */ /* 0x040ff0000000180c */
[C---:B------:R-:W-:Y:S08]  /*1e350*/  HMMA.16816.F32 R16, R176.reuse, R186, R16 ;  /* 0x000000bab010723c */ /* 0x040ff00000001810 */
[C---:B----4-:R-:W-:Y:S08]  /*1e360*/  HMMA.16816.F32 R20, R176.reuse, R172, R20 ;  /* 0x000000acb014723c */ /* 0x050ff00000001814 */
[C---:B------:R-:W-:Y:S08]  /*1e370*/  HMMA.16816.F32 R24, R176.reuse, R174, R24 ;  /* 0x000000aeb018723c */ /* 0x040ff00000001818 */
[C---:B------:R-:W-:Y:S07]  /*1e380*/  HMMA.16816.F32 R28, R176.reuse, R188, R28 ;  /* 0x000000bcb01c723c */ /* 0x040fee000000181c */
[----:B------:R-:W-:Y:S01]  /*1e390*/  IMAD.MOV.U32 R188, RZ, RZ, R2 ;  /* 0x000000ffffbc7224 */ /* 0x000fe200078e0002 */
[----:B------:R-:W-:Y:S04]  /*1e3a0*/  HMMA.16816.F32 R32, R176, R190, R32 ;  /* 0x000000beb020723c */ /* 0x000fe80000001820 */
[----:B------:R-:W-:Y:S02]  /*1e3b0*/  IMAD.MOV.U32 R189, RZ, RZ, R3 ;  /* 0x000000ffffbd7224 */ /* 0x000fe400078e0003 */
[----:B------:R1:W5:Y:S02]  /*1e3c0*/  LDL.LU.64 R2, [R1] ;  /* 0x0000000001027983 */ /* 0x0003640000300a00 */
[----:B------:R-:W-:-:S11]  /*1e3d0*/  @!P0 BRA `(.L_x_1096) ;  /* 0x00000be000008947 */ /* 0x000fd60003800000 */
[----:B------:R-:W-:Y:S01]  /*1e3e0*/  ISETP.NE.U32.AND P0, PT, R248, RZ, PT ;  /* 0x000000fff800720c */ /* 0x000fe20003f05070 */
[----:B------:R-:W-:Y:S03]  /*1e3f0*/  BSSY B0, `(.L_x_1097) ;  /* 0x0000048000007945 */ /* 0x000fe60003800000 */
[----:B------:R-:W-:Y:S11]  /*1e400*/  ISETP.NE.AND.EX P0, PT, R249, RZ, PT, P0 ;  /* 0x000000fff900720c */ /* 0x000ff60003f05300 */
[----:B------:R-:W-:Y:S02]  /*1e410*/  @!UPT UIADD3 URZ, URZ, URZ, URZ ;  /* 0x0000003f3f3ff290 */ /* 0x000fe4000fffe03f */
[----:B------:R-:W-:-:S05]  /*1e420*/  @!P0 BRA `(.L_x_1098) ;  /* 0x0000040000008947 */ /* 0x000fca0003800000 */
[----:B------:R-:W-:Y:S01]  /*1e430*/  IMAD.SHL.U32 R166, R250, 0x40, RZ ;  /* 0x00000040faa67824 */ /* 0x000fe200078e00ff */
[----:B------:R-:W-:Y:S02]  /*1e440*/  ULDC.64 UR4, c[0x0][0x118] ;  /* 0x0000460000047ab9 */ /* 0x000fe40000000a00 */
[----:B-----5:R-:W2:Y:S02]  /*1e450*/  LD.E R175, [R2.64+0x170] ;  /* 0x0001700402af7980 */ /* 0x020ea4000c101900 */
[----:B------:R-:W-:Y:S02]  /*1e460*/  IADD3 R172, R166, -0x40, RZ ;  /* 0xffffffc0a6ac7810 */ /* 0x000fe40007ffe0ff */
[----:B------:R-:W3:Y:S02]  /*1e470*/  LD.E.64 R178, [R2.64+0x20] ;  /* 0x0000200402b27980 */ /* 0x000ee4000c101b00 */
[----:B------:R-:W-:Y:S02]  /*1e480*/  IABS R168, R172 ;  /* 0x000000ac00a87213 */ /* 0x000fe40000000000 */
[-C--:B--2---:R-:W-:Y:S02]  /*1e490*/  IABS R171, R175.reuse ;  /* 0x000000af00ab7213 */ /* 0x084fe40000000000 */
[-C--:B------:R-:W-:Y:S02]  /*1e4a0*/  IABS R169, R175.reuse ;  /* 0x000000af00a97213 */ /* 0x080fe40000000000 */
[----:B------:R-:W2:Y:S01]  /*1e4b0*/  I2F.RP R170, R171 ;  /* 0x000000ab00aa7306 */ /* 0x000ea20000209400 */
[----:B------:R-:W-:Y:S02]  /*1e4c0*/  LOP3.LUT R172, R172, R175, RZ, 0x3c, !PT ;  /* 0x000000afacac7212 */ /* 0x000fe400078e3cff */
[----:B------:R-:W-:Y:S07]  /*1e4d0*/  IMAD.MOV R169, RZ, RZ, -R169 ;  /* 0x000000ffffa97224 */ /* 0x000fee00078e0aa9 */
[----:B--2---:R-:W2:Y:S02]  /*1e4e0*/  MUFU.RCP R164, R170 ;  /* 0x000000aa00a47308 */ /* 0x004ea40000001000 */
[----:B--2---:R-:W-:Y:S08]  /*1e4f0*/  IADD3 R176, R164, 0xffffffe, RZ ;  /* 0x0ffffffea4b07810 */ /* 0x004ff00007ffe0ff */
[----:B------:R-:W2:Y:S02]  /*1e500*/  F2I.FTZ.U32.TRUNC.NTZ R177, R176 ;  /* 0x000000b000b17305 */ /* 0x000ea4000021f000 */
[--C-:B--2---:R-:W-:Y:S02]  /*1e510*/  IMAD.MOV R164, RZ, RZ, -R177.reuse ;  /* 0x000000ffffa47224 */ /* 0x104fe400078e0ab1 */
[----:B------:R-:W-:Y:S02]  /*1e520*/  IMAD.MOV.U32 R176, RZ, RZ, RZ ;  /* 0x000000ffffb07224 */ /* 0x000fe400078e00ff */
[----:B------:R-:W-:Y:S01]  /*1e530*/  IMAD R173, R164, R171, RZ ;  /* 0x000000aba4ad7224 */ /* 0x000fe200078e02ff */
[----:B------:R-:W-:Y:S02]  /*1e540*/  IABS R164, R166 ;  /* 0x000000a600a47213 */ /* 0x000fe40000000000 */
[----:B------:R-:W-:Y:S01]  /*1e550*/  LOP3.LUT R166, R166, R175, RZ, 0x3c, !PT ;  /* 0x000000afa6a67212 */ /* 0x000fe200078e3cff */
[----:B------:R-:W-:Y:S02]  /*1e560*/  IMAD.HI.U32 R173, R177, R173, R176 ;  /* 0x000000adb1ad7227 */ /* 0x000fe400078e00b0 */
[----:B------:R-:W2:Y:S04]  /*1e570*/  LD.E.64 R176, [R2.64+0x38] ;  /* 0x0000380402b07980 */ /* 0x000ea8000c101b00 */
[C---:B------:R-:W-:Y:S04]  /*1e580*/  IMAD.HI.U32 R170, R173.reuse, R168, RZ ;  /* 0x000000a8adaa7227 */ /* 0x040fe800078e00ff */
[CC--:B------:R-:W-:Y:S02]  /*1e590*/  IMAD R168, R170.reuse, R169.reuse, R168 ;  /* 0x000000a9aaa87224 */ /* 0x0c0fe400078e02a8 */
[----:B------:R-:W-:Y:S03]  /*1e5a0*/  IMAD.HI.U32 R173, R173, R164, RZ ;  /* 0x000000a4adad7227 */ /* 0x000fe600078e00ff */
[----:B------:R-:W-:Y:S01]  /*1e5b0*/  ISETP.GT.U32.AND P2, PT, R171, R168, PT ;  /* 0x000000a8ab00720c */ /* 0x000fe20003f44070 */
[----:B------:R-:W-:Y:S05]  /*1e5c0*/  IMAD R164, R173, R169, R164 ;  /* 0x000000a9ada47224 */ /* 0x000fea00078e02a4 */
[----:B------:R-:W-:Y:S07]  /*1e5d0*/  ISETP.GT.U32.AND P0, PT, R171, R164, PT ;  /* 0x000000a4ab00720c */ /* 0x000fee0003f04070 */
[----:B------:R-:W-:Y:S01]  /*1e5e0*/  @!P2 IADD3 R170, R170, 0x1, RZ ;  /* 0x00000001aaaaa810 */ /* 0x000fe20007ffe0ff */
[--C-:B------:R-:W-:Y:S05]  /*1e5f0*/  @!P2 IMAD.IADD R168, R168, 0x1, -R171.reuse ;  /* 0x00000001a8a8a824 */ /* 0x100fea00078e0aab */
[-C--:B------:R-:W-:Y:S01]  /*1e600*/  ISETP.GE.U32.AND P1, PT, R168, R171.reuse, PT ;  /* 0x000000aba800720c */ /* 0x080fe20003f26070 */
[----:B------:R-:W-:Y:S01]  /*1e610*/  @!P0 IMAD.IADD R164, R164, 0x1, -R171 ;  /* 0x00000001a4a48824 */ /* 0x000fe200078e0aab */
[----:B------:R-:W-:Y:S02]  /*1e620*/  @!P0 IADD3 R173, R173, 0x1, RZ ;  /* 0x00000001adad8810 */ /* 0x000fe40007ffe0ff */
[----:B------:R-:W-:Y:S02]  /*1e630*/  ISETP.GE.AND P0, PT, R172, RZ, PT ;  /* 0x000000ffac00720c */ /* 0x000fe40003f06270 */
[----:B------:R-:W-:Y:S02]  /*1e640*/  ISETP.GE.U32.AND P2, PT, R164, R171, PT ;  /* 0x000000aba400720c */ /* 0x000fe40003f46070 */
[----:B------:R-:W-:Y:S05]  /*1e650*/  LOP3.LUT R164, RZ, R175, RZ, 0x33, !PT ;  /* 0x000000afffa47212 */ /* 0x000fea00078e33ff */
[----:B------:R-:W-:Y:S02]  /*1e660*/  @P1 IADD3 R170, R170, 0x1, RZ ;  /* 0x00000001aaaa1810 */ /* 0x000fe40007ffe0ff */
[----:B------:R-:W-:Y:S03]  /*1e670*/  ISETP.GE.AND P1, PT, R166, RZ, PT ;  /* 0x000000ffa600720c */ /* 0x000fe60003f26270 */
[----:B------:R-:W-:Y:S01]  /*1e680*/  @!P0 IMAD.MOV R170, RZ, RZ, -R170 ;  /* 0x000000ffffaa8224 */ /* 0x000fe200078e0aaa */
[----:B------:R-:W-:Y:S02]  /*1e690*/  @P2 IADD3 R173, R173, 0x1, RZ ;  /* 0x00000001adad2810 */ /* 0x000fe40007ffe0ff */
[----:B------:R-:W-:Y:S04]  /*1e6a0*/  ISETP.NE.AND P2, PT, R175, RZ, PT ;  /* 0x000000ffaf00720c */ /* 0x000fe80003f45270 */
[C---:B------:R-:W-:Y:S03]  /*1e6b0*/  SEL R171, R164.reuse, R170, !P2 ;  /* 0x000000aaa4ab7207 */ /* 0x040fe60005000000 */
[----:B------:R-:W-:Y:S01]  /*1e6c0*/  @!P1 IMAD.MOV R173, RZ, RZ, -R173 ;  /* 0x000000ffffad9224 */ /* 0x000fe200078e0aad */
[CC--:B------:R-:W-:Y:S04]  /*1e6d0*/  LEA R182, P1, R171.reuse, R248.reuse, 0x2 ;  /* 0x000000f8abb67211 */ /* 0x0c0fe800078210ff */
[----:B------:R-:W-:Y:S02]  /*1e6e0*/  SEL R173, R164, R173, !P2 ;  /* 0x000000ada4ad7207 */ /* 0x000fe40005000000 */
[-C--:B------:R-:W-:Y:S02]  /*1e6f0*/  LEA.HI.X.SX32 R183, R171, R249.reuse, 0x2, P1 ;  /* 0x000000f9abb77211 */ /* 0x080fe400008f16ff */
[C---:B------:R-:W-:Y:S01]  /*1e700*/  LEA R180, P0, R173.reuse, R248, 0x2 ;  /* 0x000000f8adb47211 */ /* 0x040fe200078010ff */
[C---:B------:R-:W-:Y:S02]  /*1e710*/  IMAD.IADD R166, R173.reuse, 0x1, -R171 ;  /* 0x00000001ada67824 */ /* 0x040fe400078e0aab */
[----:B------:R-:W4:Y:S01]  /*1e720*/  LD.E R164, [R182.64] ;  /* 0x00000004b6a47980 */ /* 0x000f22000c101900 */
[----:B------:R-:W-:Y:S01]  /*1e730*/  LEA.HI.X.SX32 R181, R173, R249, 0x2, P0 ;  /* 0x000000f9adb57211 */ /* 0x000fe200000f16ff */
[----:B------:R-:W-:Y:S04]  /*1e740*/  IMAD R175, R175, R166, -0x40 ;  /* 0xffffffc0afaf7424 */ /* 0x000fe800078e02a6 */
[----:B------:R-:W4:Y:S01]  /*1e750*/  LD.E R169, [R180.64] ;  /* 0x00000004b4a97980 */ /* 0x000f22000c101900 */
[----:B------:R-:W-:Y:S01]  /*1e760*/  SHF.R.S32.HI R171, RZ, 0x1f, R175 ;  /* 0x0000001fffab7819 */ /* 0x000fe200000114af */
[-C--:B--2---:R-:W-:Y:S02]  /*1e770*/  IMAD R166, R177, R175.reuse, RZ ;  /* 0x000000afb1a67224 */ /* 0x084fe400078e02ff */
[C---:B------:R-:W-:Y:S04]  /*1e780*/  IMAD.WIDE.U32 R172, R176.reuse, R175, RZ ;  /* 0x000000afb0ac7225 */ /* 0x040fe800078e00ff */
[----:B------:R-:W-:Y:S04]  /*1e790*/  IMAD R166, R176, R171, R166 ;  /* 0x000000abb0a67224 */ /* 0x000fe800078e02a6 */
[----:B------:R-:W-:Y:S02]  /*1e7a0*/  IMAD.IADD R173, R173, 0x1, R166 ;  /* 0x00000001adad7824 */ /* 0x000fe400078e02a6 */
[----:B----4-:R-:W-:Y:S04]  /*1e7b0*/  IMAD.IADD R169, R164, 0x1, -R169 ;  /* 0x00000001a4a97824 */ /* 0x010fe800078e0aa9 */
[----:B---3--:R-:W-:Y:S01]  /*1e7c0*/  IMAD R171, R179, R169, RZ ;  /* 0x000000a9b3ab7224 */ /* 0x008fe200078e02ff */
[----:B------:R-:W-:Y:S01]  /*1e7d0*/  SHF.R.S32.HI R164, RZ, 0x1f, R169 ;  /* 0x0000001fffa47819 */ /* 0x000fe200000114a9 */
[----:B------:R-:W-:Y:S04]  /*1e7e0*/  IMAD.WIDE.U32 R172, R169, R178, R172 ;  /* 0x000000b2a9ac7225 */ /* 0x000fe800078e00ac */
[----:B------:R-:W-:Y:S04]  /*1e7f0*/  IMAD R171, R178, R164, R171 ;  /* 0x000000a4b2ab7224 */ /* 0x000fe800078e02ab */
[----:B------:R-:W-:Y:S02]  /*1e800*/  IMAD.IADD R164, R173, 0x1, R171 ;  /* 0x00000001ada47824 */ /* 0x000fe400078e02ab */
[----:B------:R-:W-:Y:S01]  /*1e810*/  IMAD.MOV.U32 R173, RZ, RZ, R172 ;  /* 0x000000ffffad7224 */ /* 0x000fe200078e00ac */
[----:B------:R-:W-:-:S05]  /*1e820*/  BRA `(.L_x_1099) ;  /* 0x0000004000007947 */ /* 0x000fca0003800000 */
.L_x_1098:
[----:B------:R-:W-:Y:S02]  /*1e830*/  ULDC.64 UR4, c[0x0][0x118] ;  /* 0x0000460000047ab9 */ /* 0x000fe40000000a00 */
[----:B-----5:R-:W2:Y:S02]  /*1e840*/  LD.E R173, [R2.64+0x38] ;  /* 0x0000380402ad7980 */ /* 0x020ea4000c101900 */
[----:B--2---:R-:W-:Y:S04]  /*1e850*/  LEA R173, -R173, RZ, 0x6 ;  /* 0x000000ffadad7211 */ /* 0x004fe800078e31ff */
[----:B------:R-:W-:Y:S02]  /*1e860*/  SHF.R.S32.HI R164, RZ, 0x1f, R173 ;  /* 0x0000001fffa47819 */ /* 0x000fe400000114ad */
.L_x_1099:
[----:B------:R-:W-:Y:S05]  /*1e870*/  BSYNC B0 ;  /* 0x0000000000007941 */ /* 0x000fea0003800000 */
.L_x_1097:
[C---:B------:R-:W-:Y:S01]  /*1e880*/  LEA R180, P0, R173.reuse, R238, 0x1 ;  /* 0x000000eeadb47211 */ /* 0x040fe200078008ff */
[----:B------:R-:W-:Y:S01]  /*1e890*/  ULDC.64 UR4, c[0x0][0x118] ;  /* 0x0000460000047ab9 */ /* 0x000fe20000000a00 */
[C---:B------:R-:W-:Y:S02]  /*1e8a0*/  IADD3 R171, P1, R173.reuse, R236, RZ ;  /* 0x000000ecadab7210 */ /* 0x040fe40007f3e0ff */
[-C--:B------:R-:W-:Y:S02]  /*1e8b0*/  LEA.HI.X R181, R173, R239.reuse, R164, 0x1, P0 ;  /* 0x000000efadb57211 */ /* 0x080fe400000f0ca4 */
[CC--:B------:R-:W-:Y:S01]  /*1e8c0*/  @P5 LEA R174, P0, R171.reuse, R238.reuse, 0x1 ;  /* 0x000000eeabae5211 */ /* 0x0c0fe200078008ff */
[--C-:B------:R-:W-:Y:S01]  /*1e8d0*/  IMAD.X R166, R164, 0x1, R237.reuse, P1 ;  /* 0x00000001a4a67824 */ /* 0x100fe200008e06ed */
[C---:B------:R-:W-:Y:S01]  /*1e8e0*/  @P6 LEA R178, P1, R171.reuse, R238, 0x1 ;  /* 0x000000eeabb26211 */ /* 0x040fe200078208ff */
[----:B------:R-:W-:Y:S01]  /*1e8f0*/  @!PT LDS RZ, [RZ] ;  /* 0x00000000fffff984 */ /* 0x000fe20000000800 */
[----:B------:R-:W-:Y:S01]  /*1e900*/  @!PT LDS RZ, [RZ] ;  /* 0x00000000fffff984 */ /* 0x000fe20000000800 */
[----:B------:R-:W-:Y:S01]  /*1e910*/  @!PT LDS RZ, [RZ] ;  /* 0x00000000fffff984 */ /* 0x000fe20000000800 */
[----:B------:R2:W-:Y:S01]  /*1e920*/  @P6 LDGSTS.E.BYPASS.LTC128B.128 [R245+0x8000], [R180.64] ;  /* 0x08000000b4f56fae */ /* 0x0005e2000b901d44 */
[C---:B------:R-:W-:Y:S02]  /*1e930*/  IADD3 R169, P2, R171.reuse, R236, RZ ;  /* 0x000000ecaba97210 */ /* 0x040fe40007f5e0ff */
[CCC-:B------:R-:W-:Y:S01]  /*1e940*/  @P6 LEA.HI.X R179, R171.reuse, R239.reuse, R166.reuse, 0x1, P1 ;  /* 0x000000efabb36211 */ /* 0x1c0fe200008f0ca6 */
[----:B------:R2:W-:Y:S01]  /*1e950*/  @!P6 STS.128 [R245+0x8000], RZ ;  /* 0x008000fff500e388 */ /* 0x0005e20000000c00 */
[CCC-:B------:R-:W-:Y:S01]  /*1e960*/  @P5 LEA.HI.X R175, R171.reuse, R239.reuse, R166.reuse, 0x1, P0 ;  /* 0x000000efabaf5211 */ /* 0x1c0fe200000f0ca6 */
[--C-:B------:R-:W-:Y:S01]  /*1e970*/  IMAD.X R164, R166, 0x1, R237.reuse, P2 ;  /* 0x00000001a6a47824 */ /* 0x100fe200010e06ed */
[CC--:B------:R-:W-:Y:S01]  /*1e980*/  @P4 LEA R172, P2, R171.reuse, R238.reuse, 0x1 ;  /* 0x000000eeabac4211 */ /* 0x0c0fe200078408ff */
[----:B------:R-:W-:Y:S01]  /*1e990*/  @!PT LDS RZ, [RZ] ;  /* 0x00000000fffff984 */ /* 0x000fe20000000800 */
[----:B------:R-:W-:Y:S01]  /*1e9a0*/  @!PT LDS RZ, [RZ] ;  /* 0x00000000fffff984 */ /* 0x000fe20000000800 */
[----:B------:R-:W-:Y:S01]  /*1e9b0*/  @!PT LDS RZ, [RZ] ;  /* 0x00000000fffff984 */ /* 0x000fe20000000800 */
[----:B------:R2:W-:Y:S01]  /*1e9c0*/  @P5 LDGSTS.E.BYPASS.LTC128B.128 [R245+0xa000], [R180.64+0x80] ;  /* 0x0a000080b4f55fae */ /* 0x0005e2000b901d44 */
[CC--:B------:R-:W-:Y:S02]  /*1e9d0*/  @P3 LEA R170, P1, R171.reuse, R238.reuse, 0x1 ;  /* 0x000000eeabaa3211 */ /* 0x0c0fe400078208ff */
[CCC-:B------:R-:W-:Y:S01]  /*1e9e0*/  @P4 LEA.HI.X R173, R171.reuse, R239.reuse, R166.reuse, 0x1, P2 ;  /* 0x000000efabad4211 */ /* 0x1c0fe200010f0ca6 */
[----:B------:R2:W-:Y:S01]  /*1e9f0*/  @!P5 STS.128 [R245+0xa000], RZ ;  /* 0x00a000fff500d388 */ /* 0x0005e20000000c00 */
[-C--:B------:R-:W-:Y:S02]  /*1ea00*/  @P3 LEA.HI.X R171, R171, R239.reuse, R166, 0x1, P1 ;  /* 0x000000efabab3211 */ /* 0x080fe400008f0ca6 */
        /* <DEDUP_REMOVED lines=8> */
[CCC-:B------:R-:W-:Y:S02]  /*1ea90*/  @P5 LEA.HI.X R185, R169.reuse, R239.reuse, R164.reuse, 0x1, P2 ;  /* 0x000000efa9b95211 */ /* 0x1c0fe400010f0ca4 */
[CC--:B------:R-:W-:Y:S01]  /*1eaa0*/  @P4 LEA R182, P1, R169.reuse, R238.reuse, 0x1 ;  /* 0x000000eea9b64211 */ /* 0x0c0fe200078208ff */
[----:B------:R-:W-:Y:S01]  /*1eab0*/  @!PT LDS RZ, [RZ] ;  /* 0x00000000fffff984 */ /* 0x000fe20000000800 */
[----:B------:R-:W-:Y:S01]  /*1eac0*/  @!PT LDS RZ, [RZ] ;  /* 0x00000000fffff984 */ /* 0x000fe20000000800 */
[----:B------:R-:W-:Y:S01]  /*1ead0*/  @!PT LDS RZ, [RZ] ;  /* 0x00000000fffff984 */ /* 0x000fe20000000800 */
[----:B------:R2:W-:Y:S01]  /*1eae0*/  @P3 LDGSTS.E.BYPASS.LTC128B.128 [R245+0xe000], [R180.64+0x180] ;  /* 0x0e000180b4f53fae */ /* 0x0005e2000b901d44 */
[C---:B------:R-:W-:Y:S02]  /*1eaf0*/  @P3 LEA R168, P0, R169.reuse, R238, 0x1 ;  /* 0x000000eea9a83211 */ /* 0x040fe400078008ff */
[CCC-:B------:R-:W-:Y:S01]  /*1eb00*/  @P4 LEA.HI.X R183, R169.reuse, R239.reuse, R164.reuse, 0x1, P1 ;  /* 0x000000efa9b74211 */ /* 0x1c0fe200008f0ca4 */
[----:B------:R2:W-:Y:S01]  /*1eb10*/  @!P3 STS.128 [R245+0xe000], RZ ;  /* 0x00e000fff500b388 */ /* 0x0005e20000000c00 */
[C---:B------:R-:W-:Y:S02]  /*1eb20*/  IADD3 R166, P2, R169.reuse, R236, RZ ;  /* 0x000000eca9a67210 */ /* 0x040fe40007f5e0ff */
[-C--:B------:R-:W-:Y:S01]  /*1eb30*/  @P3 LEA.HI.X R169, R169, R239.reuse, R164, 0x1, P0 ;  /* 0x000000efa9a93211 */ /* 0x080fe200000f0ca4 */
[----:B------:R-:W-:Y:S01]  /*1eb40*/  @!PT LDS RZ, [RZ] ;  /* 0x00000000fffff984 */ /* 0x000fe20000000800 */
[----:B------:R-:W-:Y:S01]  /*1eb50*/  @!PT LDS RZ, [RZ] ;  /* 0x00000000fffff984 */ /* 0x000fe20000000800 */
[----:B------:R-:W-:Y:S01]  /*1eb60*/  @!PT LDS RZ, [RZ] ;  /* 0x00000000fffff984 */ /* 0x000fe20000000800 */
[----:B------:R2:W-:Y:S01]  /*1eb70*/  @P6 LDGSTS.E.BYPASS.LTC128B.128 [R245+0x8800], [R178.64] ;  /* 0x08800000b2f56fae */ /* 0x0005e2000b901d44 */
[-C--:B------:R-:W-:Y:S01]  /*1eb80*/  @P6 LEA R192, P0, R166, R238.reuse, 0x1 ;  /* 0x000000eea6c06211 */ /* 0x080fe200078008ff */
[----:B------:R-:W-:Y:S01]  /*1eb90*/  IMAD.X R164, R164, 0x1, R237, P2 ;  /* 0x00000001a4a47824 */ /* 0x000fe200010e06ed */
[CC--:B------:R-:W-:Y:S01]  /*1eba0*/  @P5 LEA R190, P2, R166.reuse, R238.reuse, 0x1 ;  /* 0x000000eea6be5211 */ /* 0x0c0fe200078408ff */
[----:B------:R2:W-:Y:S01]  /*1ebb0*/  @!P6 STS.128 [R245+0x8800], RZ ;  /* 0x008800fff500e388 */ /* 0x0005e20000000c00 */
[CC--:B------:R-:W-:Y:S02]  /*1ebc0*/  @P4 LEA R186, P1, R166.reuse, R238.reuse, 0x1 ;  /* 0x000000eea6ba4211 */ /* 0x0c0fe400078208ff */
[CCC-:B------:R-:W-:Y:S01]  /*1ebd0*/  @P6 LEA.HI.X R193, R166.reuse, R239.reuse, R164.reuse, 0x1, P0 ;  /* 0x000000efa6c16211 */ /* 0x1c0fe200000f0ca4 */
[----:B------:R-:W-:Y:S01]  /*1ebe0*/  @!PT LDS RZ, [RZ] ;  /* 0x00000000fffff984 */ /* 0x000fe20000000800 */
[----:B------:R-:W-:Y:S01]  /*1ebf0*/  @!PT LDS RZ, [RZ] ;  /* 0x00000000fffff984 */ /* 0x000fe20000000800 */
[----:B------:R-:W-:Y:S01]  /*1ec00*/  @!PT LDS RZ, [RZ] ;  /* 0x00000000fffff984 */ /* 0x000fe20000000800 */
[----:B------:R2:W-:Y:S01]  /*1ec10*/  @P5 LDGSTS.E.BYPASS.LTC128B.128 [R245+0xa800], [R174.64+0x80] ;  /* 0x0a800080aef55fae */ /* 0x0005e2000b901d44 */
[CCC-:B------:R-:W-:Y:S02]  /*1ec20*/  @P5 LEA.HI.X R191, R166.reuse, R239.reuse, R164.reuse, 0x1, P2 ;  /* 0x000000efa6bf5211 */ /* 0x1c0fe400010f0ca4 */
[CC--:B------:R-:W-:Y:S01]  /*1ec30*/  @P4 LEA.HI.X R187, R166.reuse, R239.reuse, R164, 0x1, P1 ;  /* 0x000000efa6bb4211 */ /* 0x0c0fe200008f0ca4 */
[----:B------:R2:W-:Y:S01]  /*1ec40*/  @!P5 STS.128 [R245+0xa800], RZ ;  /* 0x00a800fff500d388 */ /* 0x0005e20000000c00 */
[C---:B------:R-:W-:Y:S01]  /*1ec50*/  @P3 LEA R194, P0, R166.reuse, R238, 0x1 ;  /* 0x000000eea6c23211 */ /* 0x040fe200078008ff */
[----:B------:R-:W-:Y:S02]  /*1ec60*/  IMAD.MOV.U32 R238, RZ, RZ, R180 ;  /* 0x000000ffffee7224 */ /* 0x000fe400078e00b4 */
[----:B------:R-:W-:Y:S01]  /*1ec70*/  @!PT LDS RZ, [RZ] ;  /* 0x00000000fffff984 */ /* 0x000fe20000000800 */
[----:B------:R-:W-:Y:S01]  /*1ec80*/  @!PT LDS RZ, [RZ] ;  /* 0x00000000fffff984 */ /* 0x000fe20000000800 */
[----:B------:R-:W-:Y:S01]  /*1ec90*/  @!PT LDS RZ, [RZ] ;  /* 0x00000000fffff984 */ /* 0x000fe20000000800 */
[----:B------:R2:W-:Y:S01]  /*1eca0*/  @P4 LDGSTS.E.BYPASS.LTC128B.128 [R245+0xc800], [R172.64+0x100] ;  /* 0x0c800100acf54fae */ /* 0x0005e2000b901d44 */
[----:B------:R-:W-:Y:S01]  /*1ecb0*/  @P3 LEA.HI.X R195, R166, R239, R164, 0x1, P0 ;  /* 0x000000efa6c33211 */ /* 0x000fe200000f0ca4 */
[----:B------:R-:W-:Y:S02]  /*1ecc0*/  IMAD.MOV.U32 R239, RZ, RZ, R181 ;  /* 0x000000ffffef7224 */ /* 0x000fe400078e00b5 */
        /* <DEDUP_REMOVED lines=47> */
.L_x_1096:
[----:B------:R-:W-:Y:S05]  /*1efc0*/  BSYNC B1 ;  /* 0x0000000000017941 */ /* 0x000fea0003800000 */
.L_x_1095:
[----:B------:R-:W-:Y:S01]  /*1efd0*/  ULDC.64 UR4, c[0x0][0x118] ;  /* 0x0000460000047ab9 */ /* 0x000fe20000000a00 */
[----:B------:R-:W-:Y:S01]  /*1efe0*/  FMNMX.FTZ R164, R4, R165, !PT ;  /* 0x000000a504a47209 */ /* 0x000fe20007810000 */
[----:B-----5:R3:W4:Y:S01]  /*1eff0*/  LD.E R166, [R2.64+0xdc] ;  /* 0x0000dc0402a67980 */ /* 0x020722000c101900 */
[----:B--2---:R-:W-:Y:S02]  /*1f000*/  FMNMX.FTZ R168, R6, R0, !PT ;  /* 0x0000000006a87209 */ /* 0x004fe40007810000 */
        /* <DEDUP_REMOVED lines=8> */
[----:B------:R-:W-:Y:S04]  /*1f090*/  FMNMX.FTZ R164, R12, R169, !PT ;  /* 0x000000a90ca47209 */ /* 0x000fe80007810000 */
[----:B------:R-:W-:Y:S01]  /*1f0a0*/  FMNMX.FTZ R169, R13, R164, !PT ;  /* 0x000000a40da97209 */ /* 0x000fe20007810000 */
[----:B------:R-:W-:Y:S01]  /*1f0b0*/  LDSM.16.MT88.4 R180, [R231+0x12800] ;  /* 0x01280000e7b4783b */ /* 0x000fe20000004200 */
[----:B------:R-:W-:Y:S02]  /*1f0c0*/  FMNMX.FTZ R164, R14, R171, !PT ;  /* 0x000000ab0ea47209 */ /* 0x000fe40007810000 */
[----:B---3--:R-:W-:Y:S02]  /*1f0d0*/  FMNMX.FTZ R2, R16, R169, !PT ;  /* 0x000000a910027209 */ /* 0x008fe40007810000 */
[----:B------:R-:W-:Y:S03]  /*1f0e0*/  FMNMX.FTZ R169, R15, R164, !PT ;  /* 0x000000a40fa97209 */ /* 0x000fe60007810000 */
        /* <DEDUP_REMOVED lines=19> */
[----:B------:R-:W2:Y:S01]  /*1f220*/  SHFL.BFLY PT, R164, R171, 0x2, 0x1f ;  /* 0x0c401f00aba47f89 */ /* 0x000ea200000e0000 */
[----:B------:R-:W-:Y:S07]  /*1f230*/  FMNMX.FTZ R170, R35, R2, !PT ;  /* 0x0000000223aa7209 */ /* 0x000fee0007810000 */
[----:B------:R-:W3:Y:S01]  /*1f240*/  SHFL.BFLY PT, R3, R170, 0x2, 0x1f ;  /* 0x0c401f00aa037f89 */ /* 0x000ee200000e0000 */
[----:B--2---:R-:W-:Y:S07]  /*1f250*/  FMNMX.FTZ R169, R171, R164, !PT ;  /* 0x000000a4aba97209 */ /* 0x004fee0007810000 */
[----:B------:R-:W2:Y:S01]  /*1f260*/  SHFL.BFLY PT, R164, R169, 0x1, 0x1f ;  /* 0x0c201f00a9a47f89 */ /* 0x000ea200000e0000 */
[----:B---3--:R-:W-:Y:S07]  /*1f270*/  FMNMX.FTZ R168, R170, R3, !PT ;  /* 0x00000003aaa87209 */ /* 0x008fee0007810000 */
[----:B------:R-:W3:Y:S01]  /*1f280*/  SHFL.BFLY PT, R3, R168, 0x1, 0x1f ;  /* 0x0c201f00a8037f89 */ /* 0x000ee200000e0000 */
[----:B--2---:R-:W-:Y:S04]  /*1f290*/  FMNMX.FTZ R164, R169, R164, !PT ;  /* 0x000000a4a9a47209 */ /* 0x004fe80007810000 */
[C---:B------:R-:W-:Y:S01]  /*1f2a0*/  FSETP.NEU.FTZ.AND P0, PT, R164.reuse, -INF , PT ;  /* 0xff800000a400780b */ /* 0x040fe20003f1d000 */
[----:B------:R-:W-:Y:S01]  /*1f2b0*/  FADD.FTZ R165, -R164, R165 ;  /* 0x000000a5a4a57221 */ /* 0x000fe20000010100 */
[----:B---3--:R-:W-:Y:S02]  /*1f2c0*/  FMNMX.FTZ R3, R168, R3, !PT ;  /* 0x00000003a8037209 */ /* 0x008fe40007810000 */
[----:B------:R-:W2:Y:S01]  /*1f2d0*/  LDSM.16.MT88.4 R168, [R233+0x10000] ;  /* 0x01000000e9a8783b */ /* 0x000ea20000004200 */
[C---:B----4-:R-:W-:Y:S02]  /*1f2e0*/  FMUL.FTZ R201, R166.reuse, R164 ;  /* 0x000000a4a6c97220 */ /* 0x050fe40000410000 */
[C---:B------:R-:W-:Y:S02]  /*1f2f0*/  FMUL.FTZ R199, R166.reuse, R3 ;  /* 0x00000003a6c77220 */ /* 0x040fe40000410000 */
[C---:B------:R-:W-:Y:S01]  /*1f300*/  FMUL.FTZ R2, R166.reuse, R165 ;  /* 0x000000a5a6027220 */ /* 0x040fe20000410000 */
[----:B------:R-:W-:Y:S01]  /*1f310*/  FSEL R201, R201, RZ, P0 ;  /* 0x000000ffc9c97208 */ /* 0x000fe20000000000 */
[C---:B------:R-:W-:Y:S01]  /*1f320*/  FADD.FTZ R165, -R3.reuse, R0 ;  /* 0x0000000003a57221 */ /* 0x040fe20000010100 */
[----:B------:R-:W-:Y:S03]  /*1f330*/  FSETP.NEU.FTZ.AND P0, PT, R3, -INF , PT ;  /* 0xff8000000300780b */ /* 0x000fe60003f1d000 */
[----:B------:R-:W-:Y:S01]  /*1f340*/  FMUL.FTZ R0, R166, R165 ;  /* 0x000000a5a6007220 */ /* 0x000fe20000410000 */
[----:B------:R-:W-:Y:S01]  /*1f350*/  FSEL R199, R199, RZ, P0 ;  /* 0x000000ffc7c77208 */ /* 0x000fe20000000000 */
[-CC-:B------:R-:W-:Y:S01]  /*1f360*/  FFMA.FTZ R193, R4, R166.reuse, -R201.reuse ;  /* 0x000000a604c17223 */ /* 0x180fe200000108c9 */
[----:B------:R-:W3:Y:S01]  /*1f370*/  MUFU.EX2 R2, R2 ;  /* 0x0000000200027308 */ /* 0x000ee20000000800 */
[-C--:B------:R-:W-:Y:S01]  /*1f380*/  FFMA.FTZ R165, R5, R166.reuse, -R201 ;  /* 0x000000a605a57223 */ /* 0x080fe200000108c9 */
[----:B------:R-:W-:Y:S01]  /*1f390*/  ISETP.GT.AND P0, PT, R250, RZ, PT ;  /* 0x000000fffa00720c */ /* 0x000fe20003f04270 */
[-CC-:B------:R-:W-:Y:S02]  /*1f3a0*/  FFMA.FTZ R190, R6, R166.reuse, -R199.reuse ;  /* 0x000000a606be7223 */ /* 0x180fe400000108c7 */
[-C--:B------:R-:W-:Y:S02]  /*1f3b0*/  FFMA.FTZ R191, R7, R166.reuse, -R199 ;  /* 0x000000a607bf7223 */ /* 0x080fe400000108c7 */
[-CC-:B------:R-:W-:Y:S02]  /*1f3c0*/  FFMA.FTZ R192, R8, R166.reuse, -R201.reuse ;  /* 0x000000a608c07223 */ /* 0x180fe400000108c9 */
[-C--:B------:R-:W-:Y:S01]  /*1f3d0*/  FFMA.FTZ R195, R9, R166.reuse, -R201 ;  /* 0x000000a609c37223 */ /* 0x080fe200000108c9 */
[----:B------:R-:W4:Y:S01]  /*1f3e0*/  MUFU.EX2 R0, R0 ;  /* 0x0000000000007308 */ /* 0x000f220000000800 */
[-CC-:B------:R-:W-:Y:S02]  /*1f3f0*/  FFMA.FTZ R194, R10, R166.reuse, -R199.reuse ;  /* 0x000000a60ac27223 */ /* 0x180fe400000108c7 */
[-C--:B------:R-:W-:Y:S02]  /*1f400*/  FFMA.FTZ R197, R11, R166.reuse, -R199 ;  /* 0x000000a60bc57223 */ /* 0x080fe400000108c7 */
[-CC-:B------:R-:W-:Y:S02]  /*1f410*/  FFMA.FTZ R206, R32, R166.reuse, -R201.reuse ;  /* 0x000000a620ce7223 */ /* 0x180fe400000108c9 */
[-CC-:B------:R-:W-:Y:S02]  /*1f420*/  FFMA.FTZ R196, R12, R166.reuse, -R201.reuse ;  /* 0x000000a60cc47223 */ /* 0x180fe400000108c9 */
[-C--:B------:R-:W-:Y:S01]  /*1f430*/  FFMA.FTZ R203, R13, R166.reuse, -R201 ;  /* 0x000000a60dcb7223 */ /* 0x080fe200000108c9 */
[----:B------:R-:W-:Y:S01]  /*1f440*/  MUFU.EX2 R193, R193 ;  /* 0x000000c100c17308 */ /* 0x000fe20000000800 */
[-CC-:B------:R-:W-:Y:S02]  /*1f450*/  FFMA.FTZ R198, R14, R166.reuse, -R199.reuse ;  /* 0x000000a60ec67223 */ /* 0x180fe400000108c7 */
[----:B------:R-:W-:Y:S02]  /*1f460*/  FFMA.FTZ R205, R15, R166, -R199 ;  /* 0x000000a60fcd7223 */ /* 0x000fe400000108c7 */
[C---:B---3--:R-:W-:Y:S02]  /*1f470*/  FMUL.FTZ R4, R2.reuse, R160 ;  /* 0x000000a002047220 */ /* 0x048fe40000410000 */
[C---:B------:R-:W-:Y:S02]  /*1f480*/  FMUL.FTZ R5, R2.reuse, R161 ;  /* 0x000000a102057220 */ /* 0x040fe40000410000 */
[C---:B------:R-:W-:Y:S01]  /*1f490*/  FMUL.FTZ R8, R2.reuse, R156 ;  /* 0x0000009c02087220 */ /* 0x040fe20000410000 */
[----:B------:R-:W3:Y:S01]  /*1f4a0*/  MUFU.EX2 R165, R165 ;  /* 0x000000a500a57308 */ /* 0x000ee20000000800 */
[C---:B------:R-:W-:Y:S02]  /*1f4b0*/  FMUL.FTZ R9, R2.reuse, R157 ;  /* 0x0000009d02097220 */ /* 0x040fe40000410000 */
[----:B------:R-:W-:Y:S02]  /*1f4c0*/  FMUL.FTZ R36, R2, R36 ;  /* 0x0000002402247220 */ /* 0x000fe40000410000 */
[C---:B----4-:R-:W-:Y:S02]  /*1f4d0*/  FMUL.FTZ R6, R0.reuse, R162 ;  /* 0x000000a200067220 */ /* 0x050fe40000410000 */
[C---:B------:R-:W-:Y:S02]  /*1f4e0*/  FMUL.FTZ R7, R0.reuse, R163 ;  /* 0x000000a300077220 */ /* 0x040fe40000410000 */
[C---:B------:R-:W-:Y:S01]  /*1f4f0*/  FMUL.FTZ R10, R0.reuse, R158 ;  /* 0x0000009e000a7220 */ /* 0x040fe20000410000 */
[----:B------:R-:W-:Y:S01]  /*1f500*/  MUFU.EX2 R190, R190 ;  /* 0x000000be00be7308 */ /* 0x000fe20000000800 */
[----:B------:R-:W-:Y:S02]  /*1f510*/  FMUL.FTZ R11, R0, R159 ;  /* 0x0000009f000b7220 */ /* 0x000fe40000410000 */
[----:B------:R-:W4:Y:S01]  /*1f520*/  LDSM.16.MT88.4 R156, [R230+0x10000] ;  /* 0x01000000e69c783b */ /* 0x000f220000004200 */
[----:B------:R-:W-:Y:S02]  /*1f530*/  FMUL.FTZ R37, R2, R37 ;  /* 0x0000002502257220 */ /* 0x000fe40000410000 */
[C---:B------:R-:W-:Y:S02]  /*1f540*/  FMUL.FTZ R38, R0.reuse, R38 ;  /* 0x0000002600267220 */ /* 0x040fe40000410000 */
[----:B------:R-:W-:Y:S02]  /*1f550*/  FMUL.FTZ R39, R0, R39 ;  /* 0x0000002700277220 */ /* 0x000fe40000410000 */
[----:B------:R-:W1:Y:S01]  /*1f560*/  MUFU.EX2 R191, R191 ;  /* 0x000000bf00bf7308 */ /* 0x000e620000000800 */
        /* <DEDUP_REMOVED lines=10> */
[----:B------:R-:W-:Y:S01]  /*1f610*/  LDSM.16.MT88.4 R152, [R230+0x16000] ;  /* 0x01600000e698783b */ /* 0x000fe20000004200 */
[C---:B------:R-:W-:Y:S02]  /*1f620*/  FMUL.FTZ R44, R2.reuse, R44 ;  /* 0x0000002c022c7220 */ /* 0x040fe40000410000 */
[----:B------:R-:W3:Y:S01]  /*1f630*/  MUFU.EX2 R195, R195 ;  /* 0x000000c300c37308 */ /* 0x000ee20000000800 */
[----:B------:R-:W-:Y:S02]  /*1f640*/  FMUL.FTZ R45, R2, R45 ;  /* 0x0000002d022d7220 */ /* 0x000fe40000410000 */
[C---:B------:R-:W-:Y:S01]  /*1f650*/  FMUL.FTZ R46, R0.reuse, R46 ;  /* 0x0000002e002e7220 */ /* 0x040fe20000410000 */
[----:B-1----:R-:W-:Y:S01]  /*1f660*/  F2FP.PACK_AB R161, R191, R190 ;  /* 0x000000bebfa1723e */ /* 0x002fe200000000ff */
        /* <DEDUP_REMOVED lines=8> */
[C---:B------:R-:W-:Y:S01]  /*1f6f0*/  FMUL.FTZ R54, R0.reuse, R54 ;  /* 0x0000003600367220 */ /* 0x040fe20000410000 */
[----:B------:R-:W1:Y:S01]  /*1f700*/  MUFU.EX2 R197, R197 ;  /* 0x000000c500c57308 */ /* 0x000e620000000800 */
[----:B------:R-:W-:Y:S02]  /*1f710*/  FMUL.FTZ R55, R0, R55 ;  /* 0x0000003700377220 */ /* 0x000fe40000410000 */
[C---:B------:R-:W-:Y:S01]  /*1f720*/  FMUL.FTZ R56, R2.reuse, R56 ;  /* 0x0000003802387220 */ /* 0x040fe20000410000 */
[----:B---3--:R-:W-:Y:S01]  /*1f730*/  F2FP.PACK_AB R162, R195, R192 ;  /* 0x000000c0c3a2723e */ /* 0x008fe200000000ff */
        /* <DEDUP_REMOVED lines=17> */
[C---:B--2---:R-:W-:Y:S05]  /*1f850*/  HMMA.16816.F32 R4, R160.reuse, R168, R4 ;  /* 0x000000a8a004723c */ /* 0x044fea0000001804 */
[C---:B------:R-:W-:Y:S02]  /*1f860*/  FMUL.FTZ R70, R0.reuse, R70 ;  /* 0x0000004600467220 */ /* 0x040fe40000410000 */
[----:B------:R-:W-:Y:S01]  /*1f870*/  FMUL.FTZ R71, R0, R71 ;  /* 0x0000004700477220 */ /* 0x000fe20000410000 */
[C---:B------:R-:W-:Y:S01]  /*1f880*/  HMMA.16816.F32 R8, R160.reuse, R170, R8 ;  /* 0x000000aaa008723c */ /* 0x040fe20000001808 */
[----:B------:R-:W1:Y:S01]  /*1f890*/  LDSM.16.MT88.4 R168, [R233+0x12000] ;  /* 0x01200000e9a8783b */ /* 0x000e620000004200 */
[----:B------:R-:W2:Y:S02]  /*1f8a0*/  MUFU.EX2 R205, R205 ;  /* 0x000000cd00cd7308 */ /* 0x000ea40000000800 */
[C---:B------:R-:W-:Y:S02]  /*1f8b0*/  FMUL.FTZ R72, R2.reuse, R72 ;  /* 0x0000004802487220 */ /* 0x040fe40000410000 */
[----:B------:R-:W-:Y:S02]  /*1f8c0*/  FMUL.FTZ R73, R2, R73 ;  /* 0x0000004902497220 */ /* 0x000fe40000410000 */
[C---:B------:R-:W-:Y:S04]  /*1f8d0*/  HMMA.16816.F32 R36, R160.reuse, R172, R36 ;  /* 0x000000aca024723c */ /* 0x040fe80000001824 */
[C---:B------:R-:W-:Y:S01]  /*1f8e0*/  FMUL.FTZ R74, R0.reuse, R74 ;  /* 0x0000004a004a7220 */ /* 0x040fe20000410000 */
[----:B------:R-:W-:Y:S01]  /*1f8f0*/  MUFU.EX2 R206, R206 ;  /* 0x000000ce00ce7308 */ /* 0x000fe20000000800 */
[----:B------:R-:W-:Y:S02]  /*1f900*/  FMUL.FTZ R75, R0, R75 ;  /* 0x0000004b004b7220 */ /* 0x000fe40000410000 */
[C---:B------:R-:W-:Y:S01]  /*1f910*/  HMMA.16816.F32 R40, R160.reuse, R174, R40 ;  /* 0x000000aea028723c */ /* 0x040fe20000001828 */
[----:B------:R-:W2:Y:S03]  /*1f920*/  LDSM.16.MT88.4 R172, [R232+0x12000] ;  /* 0x01200000e8ac783b */ /* 0x000ea60000004200 */
[C---:B------:R-:W-:Y:S02]  /*1f930*/  FMUL.FTZ R76, R2.reuse, R76 ;  /* 0x0000004c024c7220 */ /* 0x040fe40000410000 */
[----:B------:R-:W-:Y:S02]  /*1f940*/  FMUL.FTZ R77, R2, R77 ;  /* 0x0000004d024d7220 */ /* 0x000fe40000410000 */
[C---:B------:R-:W-:Y:S04]  /*1f950*/  HMMA.16816.F32 R44, R160.reuse, R176, R44 ;  /* 0x000000b0a02c723c */ /* 0x040fe8000000182c */
[C---:B------:R-:W-:Y:S02]  /*1f960*/  FMUL.FTZ R78, R0.reuse, R78 ;  /* 0x0000004e004e7220 */ /* 0x040fe40000410000 */
[----:B------:R-:W-:Y:S02]  /*1f970*/  FMUL.FTZ R79, R0, R79 ;  /* 0x0000004f004f7220 */ /* 0x000fe40000410000 */
        /* <DEDUP_REMOVED lines=11> */
[C---:B-1----:R-:W-:Y:S04]  /*1fa30*/  HMMA.16816.F32 R60, R160.reuse, R168, R60 ;  /* 0x000000a8a03c723c */ /* 0x042fe8000000183c */
[C---:B------:R-:W-:Y:S02]  /*1fa40*/  FMUL.FTZ R86, R0.reuse, R86 ;  /* 0x0000005600567220 */ /* 0x040fe40000410000 */
[----:B------:R-:W-:Y:S02]  /*1fa50*/  FMUL.FTZ R87, R0, R87 ;  /* 0x0000005700577220 */ /* 0x000fe40000410000 */
[C---:B------:R-:W-:Y:S01]  /*1fa60*/  HMMA.16816.F32 R64, R160.reuse, R170, R64 ;  /* 0x000000aaa040723c */ /* 0x040fe20000001840 */
[----:B------:R-:W1:Y:S03]  /*1fa70*/  LDSM.16.MT88.4 R168, [R230+0x12000] ;  /* 0x01200000e6a8783b */ /* 0x000e660000004200 */
[C---:B------:R-:W-:Y:S02]  /*1fa80*/  FMUL.FTZ R88, R2.reuse, R88 ;  /* 0x0000005802587220 */ /* 0x040fe40000410000 */
[----:B------:R-:W-:Y:S02]  /*1fa90*/  FMUL.FTZ R89, R2, R89 ;  /* 0x0000005902597220 */ /* 0x000fe40000410000 */
[C---:B--2---:R-:W-:Y:S04]  /*1faa0*/  HMMA.16816.F32 R68, R160.reuse, R172, R68 ;  /* 0x000000aca044723c */ /* 0x044fe80000001844 */
[C---:B------:R-:W-:Y:S02]  /*1fab0*/  FMUL.FTZ R90, R0.reuse, R90 ;  /* 0x0000005a005a7220 */ /* 0x040fe40000410000 */
[----:B------:R-:W-:Y:S02]  /*1fac0*/  FMUL.FTZ R91, R0, R91 ;  /* 0x0000005b005b7220 */ /* 0x000fe40000410000 */
[C---:B------:R-:W-:Y:S01]  /*1fad0*/  HMMA.16816.F32 R72, R160.reuse, R174, R72 ;  /* 0x000000aea048723c */ /* 0x040fe20000001848 */
[----:B------:R-:W2:Y:S03]  /*1fae0*/  LDSM.16.MT88.4 R172, [R233+0x14000] ;  /* 0x01400000e9ac783b */ /* 0x000ea60000004200 */
[C---:B------:R-:W-:Y:S02]  /*1faf0*/  FMUL.FTZ R92, R2.reuse, R92 ;  /* 0x0000005c025c7220 */ /* 0x040fe40000410000 */
[----:B------:R-:W-:Y:S02]  /*1fb00*/  FMUL.FTZ R93, R2, R93 ;  /* 0x0000005d025d7220 */ /* 0x000fe40000410000 */
[C---:B------:R-:W-:Y:S01]  /*1fb10*/  FMUL.FTZ R94, R0.reuse, R94 ;  /* 0x0000005e005e7220 */ /* 0x040fe20000410000 */
[C---:B----4-:R-:W-:Y:S03]  /*1fb20*/  HMMA.16816.F32 R76, R160.reuse, R156, R76 ;  /* 0x0000009ca04c723c */ /* 0x050fe6000000184c */
[----:B------:R-:W-:Y:S02]  /*1fb30*/  FMUL.FTZ R95, R0, R95 ;  /* 0x0000005f005f7220 */ /* 0x000fe40000410000 */
[C---:B------:R-:W-:Y:S02]  /*1fb40*/  FMUL.FTZ R96, R2.reuse, R96 ;  /* 0x0000006002607220 */ /* 0x040fe40000410000 */
[----:B------:R-:W-:Y:S01]  /*1fb50*/  FMUL.FTZ R97, R2, R97 ;  /* 0x0000006102617220 */ /* 0x000fe20000410000 */
        /* <DEDUP_REMOVED lines=30> */
[C---:B------:R-:W-:Y:S04]  /*1fd40*/  FMUL.FTZ R116, R2.reuse, R116 ;  /* 0x0000007402747220 */ /* 0x040fe80000410000 */
[----:B------:R-:W-:Y:S01]  /*1fd50*/  FMUL.FTZ R117, R2, R117 ;  /* 0x0000007502757220 */ /* 0x000fe20000410000 */
[C---:B------:R-:W-:Y:S01]  /*1fd60*/  HMMA.16816.F32 R112, R160.reuse, R170, R112 ;  /* 0x000000aaa070723c */ /* 0x040fe20000001870 */
[----:B------:R-:W1:Y:S02]  /*1fd70*/  LDSM.16.MT88.4 R168, [R232+0x16000] ;  /* 0x01600000e8a8783b */ /* 0x000e640000004200 */
[C---:B------:R-:W-:Y:S02]  /*1fd80*/  FMUL.FTZ R118, R0.reuse, R118 ;  /* 0x0000007600767220 */ /* 0x040fe40000410000 */
[----:B------:R-:W-:Y:S02]  /*1fd90*/  FMUL.FTZ R119, R0, R119 ;  /* 0x0000007700777220 */ /* 0x000fe40000410000 */
[C---:B------:R-:W-:Y:S02]  /*1fda0*/  FMUL.FTZ R120, R2.reuse, R120 ;  /* 0x0000007802787220 */ /* 0x040fe40000410000 */
[----:B------:R-:W-:Y:S03]  /*1fdb0*/  FMUL.FTZ R121, R2, R121 ;  /* 0x0000007902797220 */ /* 0x000fe60000410000 */
[C---:B--2---:R-:W-:Y:S03]  /*1fdc0*/  HMMA.16816.F32 R116, R160.reuse, R172, R116 ;  /* 0x000000aca074723c */ /* 0x044fe60000001874 */
[C---:B------:R-:W-:Y:S02]  /*1fdd0*/  FMUL.FTZ R122, R0.reuse, R122 ;  /* 0x0000007a007a7220 */ /* 0x040fe40000410000 */
[----:B------:R-:W-:Y:S02]  /*1fde0*/  FMUL.FTZ R123, R0, R123 ;  /* 0x0000007b007b7220 */ /* 0x000fe40000410000 */
[C---:B------:R-:W-:Y:S02]  /*1fdf0*/  FMUL.FTZ R124, R2.reuse, R124 ;  /* 0x0000007c027c7220 */ /* 0x040fe40000410000 */
[----:B------:R-:W-:Y:S03]  /*1fe00*/  FMUL.FTZ R125, R2, R125 ;  /* 0x0000007d027d7220 */ /* 0x000fe60000410000 */
[C---:B------:R-:W-:Y:S01]  /*1fe10*/  HMMA.16816.F32 R120, R160.reuse, R174, R120 ;  /* 0x000000aea078723c */ /* 0x040fe20000001878 */
[----:B------:R-:W2:Y:S02]  /*1fe20*/  LDSM.16.MT88.4 R172, [R231+0x16000] ;  /* 0x01600000e7ac783b */ /* 0x000ea40000004200 */
[C---:B------:R-:W-:Y:S02]  /*1fe30*/  FMUL.FTZ R126, R0.reuse, R126 ;  /* 0x0000007e007e7220 */ /* 0x040fe40000410000 */
[----:B------:R-:W-:Y:S02]  /*1fe40*/  FMUL.FTZ R127, R0, R127 ;  /* 0x0000007f007f7220 */ /* 0x000fe40000410000 */
[C---:B------:R-:W-:Y:S02]  /*1fe50*/  FMUL.FTZ R128, R2.reuse, R128 ;  /* 0x0000008002807220 */ /* 0x040fe40000410000 */
[----:B------:R-:W-:Y:S03]  /*1fe60*/  FMUL.FTZ R129, R2, R129 ;  /* 0x0000008102817220 */ /* 0x000fe60000410000 */
[C---:B----4-:R-:W-:Y:S03]  /*1fe70*/  HMMA.16816.F32 R124, R160.reuse, R156, R124 ;  /* 0x0000009ca07c723c */ /* 0x050fe6000000187c */
[C---:B------:R-:W-:Y:S02]  /*1fe80*/  FMUL.FTZ R130, R0.reuse, R130 ;  /* 0x0000008200827220 */ /* 0x040fe40000410000 */
        /* <DEDUP_REMOVED lines=11> */
[----:B------:R-:W-:Y:S02]  /*1ff40*/  FMUL.FTZ R139, R0, R139 ;  /* 0x0000008b008b7220 */ /* 0x000fe40000410000 */
[-CC-:B------:R-:W-:Y:S01]  /*1ff50*/  FFMA.FTZ R200, R16, R166.reuse, -R201.reuse ;  /* 0x000000a610c87223 */ /* 0x180fe200000108c9 */
[C---:B------:R-:W-:Y:S01]  /*1ff60*/  HMMA.16816.F32 R12, R160.reuse, R170, R12 ;  /* 0x000000aaa00c723c */ /* 0x040fe2000000180c */
[----:B------:R-:W1:Y:S03]  /*1ff70*/  LDSM.16.MT88.4 R168, [R232+0x10800] ;  /* 0x01080000e8a8783b */ /* 0x000e660000004200 */
[-C--:B------:R-:W-:Y:S01]  /*1ff80*/  FFMA.FTZ R207, R17, R166.reuse, -R201 ;  /* 0x000000a611cf7223 */ /* 0x080fe200000108c9 */
[----:B------:R-:W-:Y:S01]  /*1ff90*/  MUFU.EX2 R200, R200 ;  /* 0x000000c800c87308 */ /* 0x000fe20000000800 */
[-CC-:B------:R-:W-:Y:S02]  /*1ffa0*/  FFMA.FTZ R202, R18, R166.reuse, -R199.reuse ;  /* 0x000000a612ca7223 */ /* 0x180fe400000108c7 */
[C---:B--2---:R-:W-:Y:S04]  /*1ffb0*/  HMMA.16816.F32 R136, R160.reuse, R172, R136 ;  /* 0x000000aca088723c */ /* 0x044fe80000001888 */
[----:B------:R-:W-:Y:S02]  /*1ffc0*/  FFMA.FTZ R204, R19, R166, -R199 ;  /* 0x000000a613cc7223 */ /* 0x000fe400000108c7 */
[C---:B------:R-:W-:Y:S01]  /*1ffd0*/  FMUL.FTZ R140, R2.reuse, R140 ;  /* 0x0000008c028c7220 */ /* 0x040fe20000410000 */
[----:B------:R-:W2:Y:S01]  /*1ffe0*/  MUFU.EX2 R207, R207 ;  /* 0x000000cf00cf7308 */ /* 0x000ea20000000800 */
[----:B------:R-:W-:Y:S04]  /*1fff0*/  FMUL.FTZ R141, R2, R141 ;  /* 0x0000008d028d7220 */ /* 0x000fe80000410000 */
[C---:B------:R-:W-:Y:S02]  /*20000*/  FMUL.FTZ R142, R0.reuse, R142 ;  /* 0x0000008e008e7220 */ /* 0x040fe40000410000 */
[----:B------:R-:W-:Y:S02]  /*20010*/  FMUL.FTZ R143, R0, R143 ;  /* 0x0000008f008f7220 */ /* 0x000fe40000410000 */
[C---:B------:R-:W-:Y:S01]  /*20020*/  FMUL.FTZ R16, R2.reuse, R148 ;  /* 0x0000009402107220 */ /* 0x040fe20000410000 */
[----:B------:R-:W-:Y:S01]  /*20030*/  MUFU.EX2 R202, R202 ;  /* 0x000000ca00ca7308 */ /* 0x000fe20000000800 */
[----:B---3--:R-:W-:Y:S01]  /*20040*/  F2FP.PACK_AB R148, R203, R196 ;  /* 0x000000c4cb94723e */ /* 0x008fe200000000ff */
[----:B------:R-:W-:Y:S01]  /*20050*/  FMUL.FTZ R17, R2, R149 ;  /* 0x0000009502117220 */ /* 0x000fe20000410000 */
[----:B------:R-:W-:Y:S01]  /*20060*/  F2FP.PACK_AB R149, R205, R198 ;  /* 0x000000c6cd95723e */ /* 0x000fe200000000ff */
[C---:B------:R-:W-:Y:S01]  /*20070*/  HMMA.16816.F32 R140, R160.reuse, R174, R140 ;  /* 0x000000aea08c723c */ /* 0x040fe2000000188c */
[----:B------:R-:W3:Y:S02]  /*20080*/  LDSM.16.MT88.4 R172, [R231+0x10800] ;  /* 0x01080000e7ac783b */ /* 0x000ee40000004200 */
[C---:B------:R-:W-:Y:S02]  /*20090*/  FMUL.FTZ R18, R0.reuse, R150 ;  /* 0x0000009600127220 */ /* 0x040fe40000410000 */
[----:B------:R-:W-:Y:S01]  /*200a0*/  FMUL.FTZ R19, R0, R151 ;  /* 0x0000009700137220 */ /* 0x000fe20000410000 */
[----:B------:R-:W1:Y:S01]  /*200b0*/  MUFU.EX2 R204, R204 ;  /* 0x000000cc00cc7308 */ /* 0x000e620000000800 */
[C---:B------:R-:W-:Y:S02]  /*200c0*/  FMUL.FTZ R144, R2.reuse, R144 ;  /* 0x0000009002907220 */ /* 0x040fe40000410000 */
[----:B------:R-:W-:Y:S03]  /*200d0*/  FMUL.FTZ R145, R2, R145 ;  /* 0x0000009102917220 */ /* 0x000fe60000410000 */
[C---:B------:R-:W-:Y:S03]  /*200e0*/  HMMA.16816.F32 R16, R160.reuse, R152, R16 ;  /* 0x00000098a010723c */ /* 0x040fe60000001810 */
[C---:B------:R-:W-:Y:S01]  /*200f0*/  FMUL.FTZ R146, R0.reuse, R146 ;  /* 0x0000009200927220 */ /* 0x040fe20000410000 */
[----:B--2---:R-:W-:Y:S01]  /*20100*/  F2FP.PACK_AB R150, R207, R200 ;  /* 0x000000c8cf96723e */ /* 0x004fe200000000ff */
[----:B------:R-:W-:Y:S02]  /*20110*/  FMUL.FTZ R147, R0, R147 ;  /* 0x0000009300937220 */ /* 0x000fe40000410000 */
[----:B------:R-:W-:Y:S02]  /*20120*/  FFMA.FTZ R193, R2, R252, R193 ;  /* 0x000000fc02c17223 */ /* 0x000fe400000100c1 */
[----:B------:R-:W-:Y:S03]  /*20130*/  FFMA.FTZ R190, R0, R251, R190 ;  /* 0x000000fb00be7223 */ /* 0x000fe600000100be */
[----:B------:R-:W-:Y:S01]  /*20140*/  HMMA.16816.F32 R144, R160, R154, R144 ;  /* 0x0000009aa090723c */ /* 0x000fe20000001890 */
[----:B------:R-:W2:Y:S02]  /*20150*/  LDSM.16.MT88.4 R152, [R230+0x10800] ;  /* 0x01080000e698783b */ /* 0x000ea40000004200 */
[----:B------:R-:W-:Y:S01]  /*20160*/  IADD3 R0, R250, -0x1, RZ ;  /* 0xfffffffffa007810 */ /* 0x000fe20007ffe0ff */
[----:B------:R-:W-:Y:S01]  /*20170*/  FADD.FTZ R193, R165, R193 ;  /* 0x000000c1a5c17221 */ /* 0x000fe20000010000 */
[----:B------:R-:W-:Y:S01]  /*20180*/  MOV R165, R164 ;  /* 0x000000a400a57202 */ /* 0x000fe20000000f00 */
[----:B------:R-:W-:Y:S01]  /*20190*/  FADD.FTZ R191, R191, R190 ;  /* 0x000000bebfbf7221 */ /* 0x000fe20000010000 */
[----:B-1----:R-:W-:Y:S01]  /*201a0*/  F2FP.PACK_AB R151, R204, R202 ;  /* 0x000000cacc97723e */ /* 0x002fe200000000ff */
[----:B------:R-:W-:Y:S01]  /*201b0*/  FADD.FTZ R192, R192, R193 ;  /* 0x000000c1c0c07221 */ /* 0x000fe20000010000 */
[----:B------:R-:W1:Y:S03]  /*201c0*/  LDSM.16.MT88.4 R160, [R233+0x12800] ;  /* 0x01280000e9a0783b */ /* 0x000e660000004200 */
[----:B------:R-:W-:Y:S01]  /*201d0*/  MOV R250, R0 ;  /* 0x0000000000fa7202 */ /* 0x000fe20000000f00 */
[----:B------:R-:W-:Y:S01]  /*201e0*/  FADD.FTZ R194, R194, R191 ;  /* 0x000000bfc2c27221 */ /* 0x000fe20000010000 */
[C---:B----4-:R-:W-:Y:S05]  /*201f0*/  HMMA.16816.F32 R4, R148.reuse, R156, R4 ;  /* 0x0000009c9404723c */ /* 0x050fea0000001804 */
[----:B------:R-:W-:Y:S01]  /*20200*/  FADD.FTZ R195, R195, R192 ;  /* 0x000000c0c3c37221 */ /* 0x000fe20000010000 */
[----:B------:R-:W-:Y:S01]  /*20210*/  MOV R0, R3 ;  /* 0x0000000300007202 */ /* 0x000fe20000000f00 */
[----:B------:R-:W-:Y:S01]  /*20220*/  FADD.FTZ R197, R197, R194 ;  /* 0x000000c2c5c57221 */ /* 0x000fe20000010000 */
[C---:B------:R-:W-:Y:S01]  /*20230*/  HMMA.16816.F32 R8, R148.reuse, R158, R8 ;  /* 0x0000009e9408723c */ /* 0x040fe20000001808 */
[----:B------:R-:W4:Y:S03]  /*20240*/  LDSM.16.MT88.4 R156, [R230+0x12800] ;  /* 0x01280000e69c783b */ /* 0x000f260000004200 */
[----:B------:R-:W-:Y:S02]  /*20250*/  FADD.FTZ R196, R196, R195 ;  /* 0x000000c3c4c47221 */ /* 0x000fe40000010000 */
[----:B------:R-:W-:Y:S02]  /*20260*/  FADD.FTZ R198, R198, R197 ;  /* 0x000000c5c6c67221 */ /* 0x000fe40000010000 */
[C---:B------:R-:W-:Y:S04]  /*20270*/  HMMA.16816.F32 R36, R148.reuse, R168, R36 ;  /* 0x000000a89424723c */ /* 0x040fe80000001824 */
[----:B------:R-:W-:Y:S02]  /*20280*/  FADD.FTZ R203, R203, R196 ;  /* 0x000000c4cbcb7221 */ /* 0x000fe40000010000 */
[----:B------:R-:W-:Y:S02]  /*20290*/  FADD.FTZ R205, R205, R198 ;  /* 0x000000c6cdcd7221 */ /* 0x000fe40000010000 */
[C---:B------:R-:W-:Y:S01]  /*202a0*/  HMMA.16816.F32 R40, R148.reuse, R170, R40 ;  /* 0x000000aa9428723c */ /* 0x040fe20000001828 */
[----:B------:R-:W4:Y:S03]  /*202b0*/  LDSM.16.MT88.4 R168, [R233+0x14800] ;  /* 0x01480000e9a8783b */ /* 0x000f260000004200 */
[----:B------:R-:W-:Y:S04]  /*202c0*/  FADD.FTZ R200, R200, R203 ;  /* 0x000000cbc8c87221 */ /* 0x000fe80000010000 */
[C---:B---3--:R-:W-:Y:S04]  /*202d0*/  HMMA.16816.F32 R44, R148.reuse, R172, R44 ;  /* 0x000000ac942c723c */ /* 0x048fe8000000182c */
[----:B------:R-:W-:Y:S04]  /*202e0*/  FADD.FTZ R207, R207, R200 ;  /* 0x000000c8cfcf7221 */ /* 0x000fe80000010000 */
[C---:B------:R-:W-:Y:S01]  /*202f0*/  HMMA.16816.F32 R48, R148.reuse, R174, R48 ;  /* 0x000000ae9430723c */ /* 0x040fe20000001830 */
[----:B------:R-:W-:Y:S07]  /*20300*/  LDSM.16.MT88.4 R172, [R233+0x13000] ;  /* 0x01300000e9ac783b */ /* 0x000fee0000004200 */
[C---:B--2---:R-:W-:Y:S08]  /*20310*/  HMMA.16816.F32 R52, R148.reuse, R152, R52 ;  /* 0x000000989434723c */ /* 0x044ff00000001834 */
        /* <DEDUP_REMOVED lines=8> */
[C---:B------:R-:W-:Y:S07]  /*203a0*/  HMMA.16816.F32 R76, R148.reuse, R180, R76 ;  /* 0x000000b4944c723c */ /* 0x040fee000000184c */
[-CC-:B------:R-:W-:Y:S01]  /*203b0*/  FFMA.FTZ R180, R20, R166.reuse, -R201.reuse ;  /* 0x000000a614b47223 */ /* 0x180fe200000108c9 */
[C---:B------:R-:W-:Y:S04]  /*203c0*/  HMMA.16816.F32 R80, R148.reuse, R182, R80 ;  /* 0x000000b69450723c */ /* 0x040fe80000001850 */
[-C--:B------:R-:W-:Y:S01]  /*203d0*/  FFMA.FTZ R181, R21, R166.reuse, -R201 ;  /* 0x000000a615b57223 */ /* 0x080fe200000108c9 */
[----:B------:R-:W-:Y:S02]  /*203e0*/  MUFU.EX2 R180, R180 ;  /* 0x000000b400b47308 */ /* 0x000fe40000000800 */
[-CC-:B------:R-:W-:Y:S01]  /*203f0*/  FFMA.FTZ R182, R22, R166.reuse, -R199.reuse ;  /* 0x000000a616b67223 */ /* 0x180fe200000108c7 */
[C---:B----4-:R-:W-:Y:S04]  /*20400*/  HMMA.16816.F32 R84, R148.reuse, R156, R84 ;  /* 0x0000009c9454723c */ /* 0x050fe80000001854 */
[-C--:B------:R-:W-:Y:S02]  /*20410*/  FFMA.FTZ R183, R23, R166.reuse, -R199 ;  /* 0x000000a617b77223 */ /* 0x080fe400000108c7 */
[----:B------:R-:W-:Y:S01]  /*20420*/  LDSM.16.MT88.4 R20, [R231+0x16800] ;  /* 0x01680000e714783b */ /* 0x000fe20000004200 */
[----:B------:R-:W3:Y:S01]  /*20430*/  MUFU.EX2 R181, R181 ;  /* 0x000000b500b57308 */ /* 0x000ee20000000800 */
[C---:B------:R-:W-:Y:S06]  /*20440*/  HMMA.16816.F32 R88, R148.reuse, R158, R88 ;  /* 0x0000009e9458723c */ /* 0x040fec0000001858 */
[----:B------:R-:W4:Y:S02]  /*20450*/  LDSM.16.MT88.4 R156, [R233+0x16800] ;  /* 0x01680000e99c783b */ /* 0x000f240000004200 */
[C---:B------:R-:W-:Y:S01]  /*20460*/  HMMA.16816.F32 R92, R148.reuse, R168, R92 ;  /* 0x000000a8945c723c */ /* 0x040fe2000000185c */
[----:B------:R-:W-:Y:S07]  /*20470*/  MUFU.EX2 R182, R182 ;  /* 0x000000b600b67308 */ /* 0x000fee0000000800 */
[C---:B------:R-:W-:Y:S01]  /*20480*/  HMMA.16816.F32 R96, R148.reuse, R170, R96 ;  /* 0x000000aa9460723c */ /* 0x040fe20000001860 */
[----:B------:R-:W3:Y:S02]  /*20490*/  LDSM.16.MT88.4 R168, [R232+0x16800] ;  /* 0x01680000e8a8783b */ /* 0x000ee40000004200 */
[----:B------:R-:W1:Y:S05]  /*204a0*/  MUFU.EX2 R183, R183 ;  /* 0x000000b700b77308 */ /* 0x000e6a0000000800 */
[C---:B------:R-:W-:Y:S07]  /*204b0*/  HMMA.16816.F32 R100, R148.reuse, R184, R100 ;  /* 0x000000b89464723c */ /* 0x040fee0000001864 */
[-CC-:B------:R-:W-:Y:S01]  /*204c0*/  FFMA.FTZ R184, R24, R166.reuse, -R201.reuse ;  /* 0x000000a618b87223 */ /* 0x180fe200000108c9 */
[C---:B------:R-:W-:Y:S04]  /*204d0*/  HMMA.16816.F32 R104, R148.reuse, R186, R104 ;  /* 0x000000ba9468723c */ /* 0x040fe80000001868 */
[-C--:B------:R-:W-:Y:S01]  /*204e0*/  FFMA.FTZ R185, R25, R166.reuse, -R201 ;  /* 0x000000a619b97223 */ /* 0x080fe200000108c9 */
[----:B------:R-:W-:Y:S02]  /*204f0*/  MUFU.EX2 R184, R184 ;  /* 0x000000b800b87308 */ /* 0x000fe40000000800 */
[-CC-:B------:R-:W-:Y:S01]  /*20500*/  FFMA.FTZ R186, R26, R166.reuse, -R199.reuse ;  /* 0x000000a61aba7223 */ /* 0x180fe200000108c7 */
[C---:B--2---:R-:W-:Y:S04]  /*20510*/  HMMA.16816.F32 R108, R148.reuse, R152, R108 ;  /* 0x00000098946c723c */ /* 0x044fe8000000186c */
[----:B------:R-:W-:Y:S02]  /*20520*/  FFMA.FTZ R187, R27, R166, -R199 ;  /* 0x000000a61bbb7223 */ /* 0x000fe400000108c7 */
[----:B------:R-:W-:Y:S01]  /*20530*/  LDSM.16.MT88.4 R24, [R232+0x11000] ;  /* 0x01100000e818783b */ /* 0x000fe20000004200 */
[----:B------:R-:W2:Y:S01]  /*20540*/  MUFU.EX2 R185, R185 ;  /* 0x000000b900b97308 */ /* 0x000ea20000000800 */
[C---:B------:R-:W-:Y:S06]  /*20550*/  HMMA.16816.F32 R112, R148.reuse, R154, R112 ;  /* 0x0000009a9470723c */ /* 0x040fec0000001870 */
[----:B------:R-:W2:Y:S02]  /*20560*/  LDSM.16.MT88.4 R152, [R230+0x16800] ;  /* 0x01680000e698783b */ /* 0x000ea40000004200 */
[C---:B-1----:R-:W-:Y:S01]  /*20570*/  HMMA.16816.F32 R116, R148.reuse, R160, R116 ;  /* 0x000000a09474723c */ /* 0x042fe20000001874 */
[----:B------:R-:W-:Y:S07]  /*20580*/  MUFU.EX2 R186, R186 ;  /* 0x000000ba00ba7308 */ /* 0x000fee0000000800 */
[C---:B------:R-:W-:Y:S01]  /*20590*/  HMMA.16816.F32 R120, R148.reuse, R162, R120 ;  /* 0x000000a29478723c */ /* 0x040fe20000001878 */
[----:B------:R-:W-:Y:S02]  /*205a0*/  LDSM.16.MT88.4 R160, [R231+0x11000] ;  /* 0x01100000e7a0783b */ /* 0x000fe40000004200 */
[----:B------:R-:W1:Y:S05]  /*205b0*/  MUFU.EX2 R187, R187 ;  /* 0x000000bb00bb7308 */ /* 0x000e6a0000000800 */
[C---:B----4-:R-:W-:Y:S08]  /*205c0*/  HMMA.16816.F32 R124, R148.reuse, R156, R124 ;  /* 0x0000009c947c723c */ /* 0x050ff0000000187c */
[C---:B------:R-:W-:Y:S01]  /*205d0*/  HMMA.16816.F32 R128, R148.reuse, R158, R128 ;  /* 0x0000009e9480723c */ /* 0x040fe20000001880 */
[----:B------:R-:W4:Y:S07]  /*205e0*/  LDSM.16.MT88.4 R156, [R233+0x11000] ;  /* 0x01100000e99c783b */ /* 0x000f2e0000004200 */
[C---:B---3--:R-:W-:Y:S08]  /*205f0*/  HMMA.16816.F32 R132, R148.reuse, R168, R132 ;  /* 0x000000a89484723c */ /* 0x048ff00000001884 */
[C---:B------:R-:W-:Y:S01]  /*20600*/  HMMA.16816.F32 R12, R148.reuse, R170, R12 ;  /* 0x000000aa940c723c */ /* 0x040fe2000000180c */
[----:B------:R-:W3:Y:S07]  /*20610*/  LDSM.16.MT88.4 R168, [R230+0x11000] ;  /* 0x01100000e6a8783b */ /* 0x000eee0000004200 */
[C---:B------:R-:W-:Y:S07]  /*20620*/  HMMA.16816.F32 R136, R148.reuse, R20, R136 ;  /* 0x000000149488723c */ /* 0x040fee0000001888 */
[----:B------:R-:W-:Y:S01]  /*20630*/  F2FP.PACK_AB R20, R181, R180 ;  /* 0x000000b4b514723e */ /* 0x000fe200000000ff */
[C---:B------:R-:W-:Y:S04]  /*20640*/  HMMA.16816.F32 R140, R148.reuse, R22, R140 ;  /* 0x00000016948c723c */ /* 0x040fe8000000188c */
[----:B------:R-:W-:Y:S01]  /*20650*/  F2FP.PACK_AB R21, R183, R182 ;  /* 0x000000b6b715723e */ /* 0x000fe200000000ff */
[----:B------:R-:W-:Y:S02]  /*20660*/  FADD.FTZ R180, R180, R207 ;  /* 0x000000cfb4b47221 */ /* 0x000fe40000010000 */
[----:B--2---:R-:W-:Y:S01]  /*20670*/  F2FP.PACK_AB R22, R185, R184 ;  /* 0x000000b8b916723e */ /* 0x004fe200000000ff */
[C---:B------:R-:W-:Y:S04]  /*20680*/  HMMA.16816.F32 R16, R148.reuse, R152, R16 ;  /* 0x000000989410723c */ /* 0x040fe80000001810 */
[----:B-1----:R-:W-:Y:S01]  /*20690*/  F2FP.PACK_AB R23, R187, R186 ;  /* 0x000000babb17723e */ /* 0x002fe200000000ff */
[----:B------:R-:W-:Y:S03]  /*206a0*/  FADD.FTZ R181, R181, R180 ;  /* 0x000000b4b5b57221 */ /* 0x000fe60000010000 */
[----:B------:R-:W-:Y:S01]  /*206b0*/  HMMA.16816.F32 R144, R148, R154, R144 ;  /* 0x0000009a9490723c */ /* 0x000fe20000001890 */
[----:B------:R-:W1:Y:S03]  /*206c0*/  LDSM.16.MT88.4 R148, [R232+0x13000] ;  /* 0x01300000e894783b */ /* 0x000e660000004200 */
[----:B------:R-:W-:Y:S04]  /*206d0*/  FADD.FTZ R184, R184, R181 ;  /* 0x000000b5b8b87221 */ /* 0x000fe80000010000 */
[C---:B----4-:R-:W-:Y:S01]  /*206e0*/  HMMA.16816.F32 R4, R20.reuse, R156, R4 ;  /* 0x0000009c1404723c */ /* 0x050fe20000001804 */
[----:B------:R-:W2:Y:S04]  /*206f0*/  LDSM.16.MT88.4 R152, [R231+0x13000] ;  /* 0x01300000e798783b */ /* 0x000ea80000004200 */
[----:B------:R-:W-:Y:S03]  /*20700*/  FADD.FTZ R185, R185, R184 ;  /* 0x000000b8b9b97221 */ /* 0x000fe60000010000 */
[C---:B------:R-:W-:Y:S01]  /*20710*/  HMMA.16816.F32 R8, R20.reuse, R158, R8 ;  /* 0x0000009e1408723c */ /* 0x040fe20000001808 */
[----:B------:R-:W-:Y:S07]  /*20720*/  LDSM.16.MT88.4 R156, [R230+0x15000] ;  /* 0x01500000e69c783b */ /* 0x000fee0000004200 */
[C---:B------:R-:W-:Y:S08]  /*20730*/  HMMA.16816.F32 R36, R20.reuse, R24, R36 ;  /* 0x000000181424723c */ /* 0x040ff00000001824 */
[C---:B------:R-:W-:Y:S01]  /*20740*/  HMMA.16816.F32 R40, R20.reuse, R26, R40 ;  /* 0x0000001a1428723c */ /* 0x040fe20000001828 */
[----:B------:R-:W4:Y:S07]  /*20750*/  LDSM.16.MT88.4 R24, [R233+0x15000] ;  /* 0x01500000e918783b */ /* 0x000f2e0000004200 */
[C---:B------:R-:W-:Y:S08]  /*20760*/  HMMA.16816.F32 R44, R20.reuse, R160, R44 ;  /* 0x000000a0142c723c */ /* 0x040ff0000000182c */
[C---:B------:R-:W-:Y:S01]  /*20770*/  HMMA.16816.F32 R48, R20.reuse, R162, R48 ;  /* 0x000000a21430723c */ /* 0x040fe20000001830 */
[----:B------:R-:W-:Y:S07]  /*20780*/  LDSM.16.MT88.4 R160, [R231+0x17000] ;  /* 0x01700000e7a0783b */ /* 0x000fee0000004200 */
[C---:B---3--:R-:W-:Y:S08]  /*20790*/  HMMA.16816.F32 R52, R20.reuse, R168, R52 ;  /* 0x000000a81434723c */ /* 0x048ff00000001834 */
[C---:B------:R-:W-:Y:S01]  /*207a0*/  HMMA.16816.F32 R56, R20.reuse, R170, R56 ;  /* 0x000000aa1438723c */ /* 0x040fe20000001838 */
[----:B------:R-:W-:Y:S07]  /*207b0*/  LDSM.16.MT88.4 R168, [R232+0x11800] ;  /* 0x01180000e8a8783b */ /* 0x000fee0000004200 */
[C---:B------:R-:W-:Y:S07]  /*207c0*/  HMMA.16816.F32 R60, R20.reuse, R172, R60 ;  /* 0x000000ac143c723c */ /* 0x040fee000000183c */
[-C--:B------:R-:W-:Y:S01]  /*207d0*/  FFMA.FTZ R172, R34, R166.reuse, -R199 ;  /* 0x000000a622ac7223 */ /* 0x080fe200000108c7 */
[C---:B------:R-:W-:Y:S03]  /*207e0*/  HMMA.16816.F32 R64, R20.reuse, R174, R64 ;  /* 0x000000ae1440723c */ /* 0x040fe60000001840 */
[----:B------:R-:W3:Y:S05]  /*207f0*/  MUFU.EX2 R173, R172 ;  /* 0x000000ac00ad7308 */ /* 0x000eea0000000800 */
[C---:B-1----:R-:W-:Y:S08]  /*20800*/  HMMA.16816.F32 R68, R20.reuse, R148, R68 ;  /* 0x000000941444723c */ /* 0x042ff00000001844 */
[C---:B------:R-:W-:Y:S01]  /*20810*/  HMMA.16816.F32 R72, R20.reuse, R150, R72 ;  /* 0x000000961448723c */ /* 0x040fe20000001848 */
[----:B------:R-:W1:Y:S07]  /*20820*/  LDSM.16.MT88.4 R148, [R232+0x15000] ;  /* 0x01500000e894783b */ /* 0x000e6e0000004200 */
[C---:B--2---:R-:W-:Y:S08]  /*20830*/  HMMA.16816.F32 R76, R20.reuse, R152, R76 ;  /* 0x00000098144c723c */ /* 0x044ff0000000184c */
[C---:B------:R-:W-:Y:S01]  /*20840*/  HMMA.16816.F32 R80, R20.reuse, R154, R80 ;  /* 0x0000009a1450723c */ /* 0x040fe20000001850 */
[----:B------:R-:W2:Y:S07]  /*20850*/  LDSM.16.MT88.4 R152, [R231+0x15000] ;  /* 0x01500000e798783b */ /* 0x000eae0000004200 */
[C---:B------:R-:W-:Y:S07]  /*20860*/  HMMA.16816.F32 R84, R20.reuse, R176, R84 ;  /* 0x000000b01454723c */ /* 0x040fee0000001854 */
[-CC-:B------:R-:W-:Y:S01]  /*20870*/  FFMA.FTZ R176, R28, R166.reuse, -R201.reuse ;  /* 0x000000a61cb07223 */ /* 0x180fe200000108c9 */
[C---:B------:R-:W-:Y:S04]  /*20880*/  HMMA.16816.F32 R88, R20.reuse, R178, R88 ;  /* 0x000000b21458723c */ /* 0x040fe80000001858 */
[-CC-:B------:R-:W-:Y:S01]  /*20890*/  FFMA.FTZ R177, R29, R166.reuse, -R201.reuse ;  /* 0x000000a61db17223 */ /* 0x180fe200000108c9 */
[----:B------:R-:W-:Y:S01]  /*208a0*/  MUFU.EX2 R176, R176 ;  /* 0x000000b000b07308 */ /* 0x000fe20000000800 */
[-C--:B------:R-:W-:Y:S02]  /*208b0*/  FFMA.FTZ R201, R33, R166.reuse, -R201 ;  /* 0x000000a621c97223 */ /* 0x080fe400000108c9 */
[C---:B----4-:R-:W-:Y:S04]  /*208c0*/  HMMA.16816.F32 R92, R20.reuse, R24, R92 ;  /* 0x00000018145c723c */ /* 0x050fe8000000185c */
[-CC-:B------:R-:W-:Y:S02]  /*208d0*/  FFMA.FTZ R178, R30, R166.reuse, -R199.reuse ;  /* 0x000000a61eb27223 */ /* 0x180fe400000108c7 */
[-CC-:B------:R-:W-:Y:S01]  /*208e0*/  FFMA.FTZ R179, R31, R166.reuse, -R199.reuse ;  /* 0x000000a61fb37223 */ /* 0x180fe200000108c7 */
[----:B------:R-:W4:Y:S01]  /*208f0*/  MUFU.EX2 R177, R177 ;  /* 0x000000b100b17308 */ /* 0x000f220000000800 */
[C---:B------:R-:W-:Y:S01]  /*20900*/  HMMA.16816.F32 R96, R20.reuse, R26, R96 ;  /* 0x0000001a1460723c */ /* 0x040fe20000001860 */
[----:B------:R-:W4:Y:S03]  /*20910*/  LDSM.16.MT88.4 R24, [R233+0x17000] ;  /* 0x01700000e918783b */ /* 0x000f260000004200 */
[----:B------:R-:W-:Y:S01]  /*20920*/  FFMA.FTZ R199, R35, R166, -R199 ;  /* 0x000000a623c77223 */ /* 0x000fe200000108c7 */
[----:B---3--:R-:W-:Y:S03]  /*20930*/  MOV R166, R173 ;  /* 0x000000ad00a67202 */ /* 0x008fe60000000f00 */
[C---:B-1----:R-:W-:Y:S01]  /*20940*/  HMMA.16816.F32 R100, R20.reuse, R148, R100 ;  /* 0x000000941464723c */ /* 0x042fe20000001864 */
[----:B------:R-:W1:Y:S01]  /*20950*/  LDSM.16.MT88.4 R28, [R232+0x17000] ;  /* 0x01700000e81c783b */ /* 0x000e620000004200 */
[----:B------:R-:W-:Y:S06]  /*20960*/  MUFU.EX2 R178, R178 ;  /* 0x000000b200b27308 */ /* 0x000fec0000000800 */
[C---:B------:R-:W-:Y:S01]  /*20970*/  HMMA.16816.F32 R104, R20.reuse, R150, R104 ;  /* 0x000000961468723c */ /* 0x040fe20000001868 */
[----:B------:R-:W3:Y:S03]  /*20980*/  LDSM.16.MT88.4 R148, [R230+0x17000] ;  /* 0x01700000e694783b */ /* 0x000ee60000004200 */
[----:B------:R-:W1:Y:S04]  /*20990*/  MUFU.EX2 R179, R179 ;  /* 0x000000b300b37308 */ /* 0x000e680000000800 */
[C---:B--2---:R-:W-:Y:S01]  /*209a0*/  HMMA.16816.F32 R108, R20.reuse, R152, R108 ;  /* 0x00000098146c723c */ /* 0x044fe2000000186c */
[----:B------:R-:W-:Y:S05]  /*209b0*/  LDSM.16.MT88.4 R32, [R231+0x11800] ;  /* 0x01180000e720783b */ /* 0x000fea0000004200 */
[----:B------:R-:W2:Y:S02]  /*209c0*/  MUFU.EX2 R201, R201 ;  /* 0x000000c900c97308 */ /* 0x000ea40000000800 */
[C---:B------:R-:W-:Y:S01]  /*209d0*/  HMMA.16816.F32 R112, R20.reuse, R154, R112 ;  /* 0x0000009a1470723c */ /* 0x040fe20000001870 */
[----:B------:R-:W2:Y:S07]  /*209e0*/  LDSM.16.MT88.4 R152, [R233+0x11800] ;  /* 0x01180000e998783b */ /* 0x000eae0000004200 */
[C---:B------:R-:W-:Y:S01]  /*209f0*/  HMMA.16816.F32 R116, R20.reuse, R156, R116 ;  /* 0x0000009c1474723c */ /* 0x040fe20000001874 */
[----:B------:R-:W-:Y:S01]  /*20a00*/  LDSM.16.MT88.4 R172, [R233+0x17800] ;  /* 0x01780000e9ac783b */ /* 0x000fe20000004200 */
[----:B------:R-:W1:Y:S06]  /*20a10*/  MUFU.EX2 R199, R199 ;  /* 0x000000c700c77308 */ /* 0x000e6c0000000800 */
[C---:B------:R-:W-:Y:S08]  /*20a20*/  HMMA.16816.F32 R120, R20.reuse, R158, R120 ;  /* 0x0000009e1478723c */ /* 0x040ff00000001878 */
[C---:B----4-:R-:W-:Y:S08]  /*20a30*/  HMMA.16816.F32 R124, R20.reuse, R24, R124 ;  /* 0x00000018147c723c */ /* 0x050ff0000000187c */
[C---:B------:R-:W-:Y:S01]  /*20a40*/  HMMA.16816.F32 R128, R20.reuse, R26, R128 ;  /* 0x0000001a1480723c */ /* 0x040fe20000001880 */
[----:B------:R-:W4:Y:S07]  /*20a50*/  LDSM.16.MT88.4 R24, [R230+0x11800] ;  /* 0x01180000e618783b */ /* 0x000f2e0000004200 */
[C---:B-1----:R-:W-:Y:S08]  /*20a60*/  HMMA.16816.F32 R132, R20.reuse, R28, R132 ;  /* 0x0000001c1484723c */ /* 0x042ff00000001884 */
[C---:B------:R-:W-:Y:S01]  /*20a70*/  HMMA.16816.F32 R12, R20.reuse, R30, R12 ;  /* 0x0000001e140c723c */ /* 0x040fe2000000180c */
[----:B------:R-:W1:Y:S07]  /*20a80*/  LDSM.16.MT88.4 R28, [R233+0x13800] ;  /* 0x01380000e91c783b */ /* 0x000e6e0000004200 */
[C---:B------:R-:W-:Y:S08]  /*20a90*/  HMMA.16816.F32 R136, R20.reuse, R160, R136 ;  /* 0x000000a01488723c */ /* 0x040ff00000001888 */
[C---:B------:R-:W-:Y:S08]  /*20aa0*/  HMMA.16816.F32 R140, R20.reuse, R162, R140 ;  /* 0x000000a2148c723c */ /* 0x040ff0000000188c */
[C---:B---3--:R-:W-:Y:S08]  /*20ab0*/  HMMA.16816.F32 R16, R20.reuse, R148, R16 ;  /* 0x000000941410723c */ /* 0x048ff00000001810 */
[----:B------:R-:W-:Y:S01]  /*20ac0*/  HMMA.16816.F32 R144, R20, R150, R144 ;  /* 0x000000961490723c */ /* 0x000fe20000001890 */
[----:B------:R-:W-:Y:S06]  /*20ad0*/  LDSM.16.MT88.4 R148, [R230+0x13800] ;  /* 0x01380000e694783b */ /* 0x000fec0000004200 */
[----:B------:R-:W-:Y:S01]  /*20ae0*/  F2FP.PACK_AB R20, R177, R176 ;  /* 0x000000b0b114723e */ /* 0x000fe200000000ff */
[----:B------:R-:W-:Y:S01]  /*20af0*/  FADD.FTZ R176, R176, R185 ;  /* 0x000000b9b0b07221 */ /* 0x000fe20000010000 */
[----:B------:R-:W-:Y:S03]  /*20b00*/  F2FP.PACK_AB R21, R179, R178 ;  /* 0x000000b2b315723e */ /* 0x000fe600000000ff */
[----:B--2---:R-:W-:Y:S01]  /*20b10*/  F2FP.PACK_AB R22, R201, R206 ;  /* 0x000000cec916723e */ /* 0x004fe200000000ff */
[----:B------:R-:W-:Y:S01]  /*20b20*/  FADD.FTZ R177, R177, R176 ;  /* 0x000000b0b1b17221 */ /* 0x000fe20000010000 */
[----:B------:R-:W-:Y:S03]  /*20b30*/  F2FP.PACK_AB R23, R199, R166 ;  /* 0x000000a6c717723e */ /* 0x000fe600000000ff */
[----:B------:R-:W-:Y:S04]  /*20b40*/  FADD.FTZ R206, R206, R177 ;  /* 0x000000b1cece7221 */ /* 0x000fe80000010000 */
[C---:B------:R-:W-:Y:S01]  /*20b50*/  HMMA.16816.F32 R160, R20.reuse, R152, R4 ;  /* 0x0000009814a0723c */ /* 0x040fe20000001804 */
[----:B------:R-:W2:Y:S02]  /*20b60*/  LDSM.16.MT88.4 R4, [R232+0x13800] ;  /* 0x01380000e804783b */ /* 0x000ea40000004200 */
[----:B------:R-:W-:Y:S05]  /*20b70*/  FADD.FTZ R252, R201, R206 ;  /* 0x000000cec9fc7221 */ /* 0x000fea0000010000 */
[C---:B------:R-:W-:Y:S01]  /*20b80*/  HMMA.16816.F32 R156, R20.reuse, R154, R8 ;  /* 0x0000009a149c723c */ /* 0x040fe20000001808 */
[----:B------:R-:W3:Y:S07]  /*20b90*/  LDSM.16.MT88.4 R8, [R231+0x13800] ;  /* 0x01380000e708783b */ /* 0x000eee0000004200 */
[C---:B------:R-:W-:Y:S01]  /*20ba0*/  HMMA.16816.F32 R36, R20.reuse, R168, R36 ;  /* 0x000000a81424723c */ /* 0x040fe20000001824 */
[----:B------:R-:W1:Y:S07]  /*20bb0*/  LDSM.16.MT88.4 R152, [R233+0x15800] ;  /* 0x01580000e998783b */ /* 0x000e6e0000004200 */
[C---:B------:R-:W-:Y:S01]  /*20bc0*/  HMMA.16816.F32 R40, R20.reuse, R170, R40 ;  /* 0x000000aa1428723c */ /* 0x040fe20000001828 */
[----:B------:R-:W-:Y:S07]  /*20bd0*/  LDSM.16.MT88.4 R168, [R230+0x15800] ;  /* 0x01580000e6a8783b */ /* 0x000fee0000004200 */
[C---:B------:R-:W-:Y:S08]  /*20be0*/  HMMA.16816.F32 R44, R20.reuse, R32, R44 ;  /* 0x00000020142c723c */ /* 0x040ff0000000182c */
[C---:B------:R-:W-:Y:S01]  /*20bf0*/  HMMA.16816.F32 R48, R20.reuse, R34, R48 ;  /* 0x000000221430723c */ /* 0x040fe20000001830 */
[----:B------:R-:W3:Y:S07]  /*20c00*/  LDSM.16.MT88.4 R32, [R232+0x15800] ;  /* 0x01580000e820783b */ /* 0x000eee0000004200 */
        /* <DEDUP_REMOVED lines=20> */
[C---:B------:R-:W-:Y:S08]  /*20d50*/  HMMA.16816.F32 R116, R20.reuse, R168, R116 ;  /* 0x000000a81474723c */ /* 0x040ff00000001874 */
[C---:B------:R-:W-:Y:S08]  /*20d60*/  HMMA.16816.F32 R120, R20.reuse, R170, R120 ;  /* 0x000000aa1478723c */ /* 0x040ff00000001878 */
[C---:B------:R-:W-:Y:S08]  /*20d70*/  HMMA.16816.F32 R124, R20.reuse, R172, R124 ;  /* 0x000000ac147c723c */ /* 0x040ff0000000187c */
[C---:B------:R-:W-:Y:S08]  /*20d80*/  HMMA.16816.F32 R128, R20.reuse, R174, R128 ;  /* 0x000000ae1480723c */ /* 0x040ff00000001880 */
[C---:B-1----:R-:W-:Y:S08]  /*20d90*/  HMMA.16816.F32 R132, R20.reuse, R28, R132 ;  /* 0x0000001c1484723c */ /* 0x042ff00000001884 */
[C---:B------:R-:W-:Y:S08]  /*20da0*/  HMMA.16816.F32 R152, R20.reuse, R30, R12 ;  /* 0x0000001e1498723c */ /* 0x040ff0000000180c */
[C---:B--2---:R-:W-:Y:S07]  /*20db0*/  HMMA.16816.F32 R136, R20.reuse, R4, R136 ;  /* 0x000000041488723c */ /* 0x044fee0000001888 */
[----:B------:R-:W-:Y:S01]  /*20dc0*/  FADD.FTZ R5, R202, R205 ;  /* 0x000000cdca057221 */ /* 0x000fe20000010000 */
[C---:B------:R-:W-:Y:S04]  /*20dd0*/  HMMA.16816.F32 R140, R20.reuse, R6, R140 ;  /* 0x00000006148c723c */ /* 0x040fe8000000188c */
[----:B------:R-:W-:Y:S04]  /*20de0*/  FADD.FTZ R5, R204, R5 ;  /* 0x00000005cc057221 */ /* 0x000fe80000010000 */
[C---:B---3--:R-:W-:Y:S04]  /*20df0*/  HMMA.16816.F32 R148, R20.reuse, R8, R16 ;  /* 0x000000081494723c */ /* 0x048fe80000001810 */
[----:B------:R-:W-:Y:S04]  /*20e00*/  FADD.FTZ R182, R182, R5 ;  /* 0x00000005b6b67221 */ /* 0x000fe80000010000 */
[----:B------:R-:W-:Y:S01]  /*20e10*/  FADD.FTZ R183, R183, R182 ;  /* 0x000000b6b7b77221 */ /* 0x000fe20000010000 */
[----:B------:R-:W-:Y:S03]  /*20e20*/  HMMA.16816.F32 R144, R20, R10, R144 ;  /* 0x0000000a1490723c */ /* 0x000fe60000001890 */
[----:B------:R-:W-:Y:S04]  /*20e30*/  FADD.FTZ R186, R186, R183 ;  /* 0x000000b7baba7221 */ /* 0x000fe80000010000 */
[----:B------:R-:W-:Y:S05]  /*20e40*/  FADD.FTZ R187, R187, R186 ;  /* 0x000000babbbb7221 */ /* 0x000fea0000010000 */
[----:B------:R-:W-:Y:S04]  /*20e50*/  FADD.FTZ R178, R178, R187 ;  /* 0x000000bbb2b27221 */ /* 0x000fe80000010000 */
[----:B------:R-:W-:Y:S04]  /*20e60*/  FADD.FTZ R178, R179, R178 ;  /* 0x000000b2b3b27221 */ /* 0x000fe80000010000 */
[----:B------:R-:W-:Y:S04]  /*20e70*/  FADD.FTZ R178, R166, R178 ;  /* 0x000000b2a6b27221 */ /* 0x000fe80000010000 */
[----:B------:R-:W-:Y:S01]  /*20e80*/  FADD.FTZ R251, R199, R178 ;  /* 0x000000b2c7fb7221 */ /* 0x000fe20000010000 */
[----:B------:R-:W-:-:S05]  /*20e90*/  @P0 BRA `(.L_x_1100) ;  /* 0xffffbae000000947 */ /* 0x000fca000383ffff */
.L_x_1091:
[----:B------:R-:W-:Y:S02]  /*20ea0*/  ULDC.64 UR4, c[0x0][0x40] ;  /* 0x0000100000047ab9 */ /* 0x000fe40000000a00 */
[----:B------:R-:W-:-:S04]  /*20eb0*/  UIADD3 UR4, UP0, UR4, 0x160, URZ ;  /* 0x0000016004047890 */ /* 0x000fc8000ff1e03f */
[----:B------:R-:W-:Y:S02]  /*20ec0*/  UIADD3.X UR5, URZ, UR5, URZ, UP0, !UPT ;  /* 0x000000053f057290 */ /* 0x000fe400087fe43f */
[----:B------:R-:W-:-:S04]  /*20ed0*/  IMAD.U32 R8, RZ, RZ, UR4 ;  /* 0x00000004ff087e24 */ /* 0x000fc8000f8e00ff */
[----:B------:R-:W-:Y:S01]  /*20ee0*/  IMAD.U32 R9, RZ, RZ, UR5 ;  /* 0x00000005ff097e24 */ /* 0x000fe2000f8e00ff */
[----:B------:R-:W-:Y:S01]  /*20ef0*/  ULDC.64 UR4, c[0x0][0x118] ;  /* 0x0000460000047ab9 */ /* 0x000fe20000000a00 */
[----:B------:R-:W-:-:S03]  /*20f00*/  MOV R5, 0x1f ;  /* 0x0000001f00057802 */ /* 0x000fc60000000f00 */
[----:B------:R1:W5:Y:S01]  /*20f10*/  LD.E R2, [R8.64+0xd8] ;  /* 0x0000d80408027980 */ /* 0x000362000c101900 */
[----:B------:R-:W-:Y:S01]  /*20f20*/  MOV R0, 0xffffffff ;  /* 0xffffffff00007802 */ /* 0x000fe20000000f00 */
[----:B------:R-:W-:Y:S05]  /*20f30*/  BRA.DIV ~URZ, `(.L_x_1101) ;  /* 0x000020727f007947 */ /* 0x000fea000b800000 */
[----:B------:R2:W3:Y:S02]  /*20f40*/  SHFL.BFLY PT, R6, R252, 0x2, 0x1f ;  /* 0x0c401f00fc067f89 */ /* 0x0004e400000e0000 */
.L_x_1114:
[----:B--23--:R-:W-:Y:S01]  /*20f50*/  FADD.FTZ R252, R6, R252 ;  /* 0x000000fc06fc7221 */ /* 0x00cfe20000010000 */
[----:B------:R-:W-:Y:S05]  /*20f60*/  BRA.DIV ~URZ, `(.L_x_1102) ;  /* 0x000020827f007947 */ /* 0x000fea000b800000 */
[----:B------:R-:W2:Y:S04]  /*20f70*/  SHFL.BFLY PT, R0, R251, 0x2, 0x1f ;  /* 0x0c401f00fb007f89 */ /* 0x000ea800000e0000 */
[----:B------:R-:W3:Y:S01]  /*20f80*/  SHFL.BFLY PT, R5, R252, 0x1, 0x1f ;  /* 0x0c201f00fc057f89 */ /* 0x000ee200000e0000 */
[----:B--2---:R-:W-:Y:S02]  /*20f90*/  FADD.FTZ R7, R0, R251 ;  /* 0x000000fb00077221 */ /* 0x004fe40000010000 */
[----:B---3--:R-:W-:-:S03]  /*20fa0*/  FADD.FTZ R10, R252, R5 ;  /* 0x00000005fc0a7221 */ /* 0x008fc60000010000 */
[----:B------:R2:W3:Y:S04]  /*20fb0*/  SHFL.BFLY PT, R6, R7, 0x1, 0x1f ;  /* 0x0c201f0007067f89 */ /* 0x0004e800000e0000 */
.L_x_1115:
[----:B------:R-:W4:Y:S01]  /*20fc0*/  S2R R4, SR_TID.X ;  /* 0x0000000000047919 */ /* 0x000f220000002100 */
[----:B------:R-:W-:Y:S01]  /*20fd0*/  FSETP.NE.FTZ.AND P4, PT, R10, RZ, PT ;  /* 0x000000ff0a00720b */ /* 0x000fe20003f95000 */
[----:B---3--:R-:W-:Y:S01]  /*20fe0*/  FADD.FTZ R6, R6, R7 ;  /* 0x0000000706067221 */ /* 0x008fe20000010000 */
[----:B------:R-:W-:Y:S01]  /*20ff0*/  MOV R0, 0x3f800000 ;  /* 0x3f80000000007802 */ /* 0x000fe20000000f00 */
[----:B------:R-:W-:-:S03]  /*21000*/  ULDC.64 UR4, c[0x0][0x118] ;  /* 0x0000460000047ab9 */ /* 0x000fc60000000a00 */
[----:B------:R-:W-:-:S07]  /*21010*/  FSETP.NE.FTZ.AND P3, PT, R6, RZ, PT ;  /* 0x000000ff0600720b */ /* 0x000fce0003f75000 */
[----:B------:R-:W3:Y:S01]  /*21020*/  @P4 MUFU.RCP R0, R10 ;  /* 0x0000000a00004308 */ /* 0x000ee20000001000 */
[----:B----4-:R-:W-:-:S04]  /*21030*/  SHF.R.S32.HI R5, RZ, 0x1f, R4 ;  /* 0x0000001fff057819 */ /* 0x010fc80000011404 */
[----:B--2---:R-:W-:Y:S01]  /*21040*/  LEA.HI R7, R5, R4, RZ, 0x2 ;  /* 0x0000000405077211 */ /* 0x004fe200078f10ff */
[----:B---3--:R-:W-:-:S03]  /*21050*/  FMUL.FTZ R160, R0, R160 ;  /* 0x000000a000a07220 */ /* 0x008fc60000410000 */
[--C-:B------:R-:W-:Y:S01]  /*21060*/  SHF.R.S32.HI R12, RZ, 0x2, R7.reuse ;  /* 0x00000002ff0c7819 */ /* 0x100fe20000011407 */
[C---:B------:R-:W-:Y:S01]  /*21070*/  FMUL.FTZ R161, R0.reuse, R161 ;  /* 0x000000a100a17220 */ /* 0x040fe20000410000 */
[----:B------:R-:W-:Y:S01]  /*21080*/  SHF.R.S32.HI R11, RZ, 0x1f, R7 ;  /* 0x0000001fff0b7819 */ /* 0x000fe20000011407 */
[C---:B------:R-:W-:Y:S01]  /*21090*/  FMUL.FTZ R156, R0.reuse, R156 ;  /* 0x0000009c009c7220 */ /* 0x040fe20000410000 */
[----:B------:R-:W-:Y:S01]  /*210a0*/  LOP3.LUT R7, R7, 0x3ffffffc, RZ, 0xc0, !PT ;  /* 0x3ffffffc07077812 */ /* 0x000fe200078ec0ff */
[C---:B------:R-:W-:Y:S01]  /*210b0*/  FMUL.FTZ R157, R0.reuse, R157 ;  /* 0x0000009d009d7220 */ /* 0x040fe20000410000 */
[----:B------:R-:W-:Y:S01]  /*210c0*/  LEA.HI R11, R11, R12, RZ, 0x3 ;  /* 0x0000000c0b0b7211 */ /* 0x000fe200078f18ff */
[C---:B------:R-:W-:Y:S01]  /*210d0*/  FMUL.FTZ R36, R0.reuse, R36 ;  /* 0x0000002400247220 */ /* 0x040fe20000410000 */
[----:B------:R-:W-:Y:S01]  /*210e0*/  IADD3 R16, -R7, R4, RZ ;  /* 0x0000000407107210 */ /* 0x000fe20007ffe1ff */
[C---:B------:R-:W-:Y:S01]  /*210f0*/  FMUL.FTZ R37, R0.reuse, R37 ;  /* 0x0000002500257220 */ /* 0x040fe20000410000 */
[----:B------:R-:W-:Y:S01]  /*21100*/  LOP3.LUT R11, R11, 0xfffffff8, RZ, 0xc0, !PT ;  /* 0xfffffff80b0b7812 */ /* 0x000fe200078ec0ff */
[C---:B------:R-:W-:Y:S01]  /*21110*/  FMUL.FTZ R40, R0.reuse, R40 ;  /* 0x0000002800287220 */ /* 0x040fe20000410000 */
[----:B------:R-:W-:Y:S01]  /*21120*/  F2FP.PACK_AB R160, R161, R160 ;  /* 0x000000a0a1a0723e */ /* 0x000fe200000000ff */
[----:B------:R-:W-:Y:S01]  /*21130*/  FMUL.FTZ R41, R0, R41 ;  /* 0x0000002900297220 */ /* 0x000fe20000410000 */
[----:B------:R-:W-:Y:S01]  /*21140*/  IADD3 R12, R12, -R11, RZ ;  /* 0x8000000b0c0c7210 */ /* 0x000fe20007ffe0ff */
[C---:B------:R-:W-:Y:S01]  /*21150*/  FMUL.FTZ R44, R0.reuse, R44 ;  /* 0x0000002c002c7220 */ /* 0x040fe20000410000 */
[----:B------:R-:W-:Y:S01]  /*21160*/  LEA.HI R11, R5, R4, RZ, 0x5 ;  /* 0x00000004050b7211 */ /* 0x000fe200078f28ff */
[----:B------:R-:W-:Y:S01]  /*21170*/  FMUL.FTZ R45, R0, R45 ;  /* 0x0000002d002d7220 */ /* 0x000fe20000410000 */
[----:B------:R-:W-:Y:S01]  /*21180*/  SHF.L.U32 R14, R12, 0x6, RZ ;  /* 0x000000060c0e7819 */ /* 0x000fe200000006ff */
[C---:B------:R-:W-:Y:S01]  /*21190*/  FMUL.FTZ R48, R0.reuse, R48 ;  /* 0x0000003000307220 */ /* 0x040fe20000410000 */
[----:B------:R-:W-:Y:S01]  /*211a0*/  SHF.R.S32.HI R13, RZ, 0x5, R11 ;  /* 0x00000005ff0d7819 */ /* 0x000fe2000001140b */
[----:B------:R-:W-:Y:S01]  /*211b0*/  FMUL.FTZ R49, R0, R49 ;  /* 0x0000003100317220 */ /* 0x000fe20000410000 */
[----:B------:R-:W-:Y:S01]  /*211c0*/  LOP3.LUT R14, R14, 0x1c0, RZ, 0xc0, !PT ;  /* 0x000001c00e0e7812 */ /* 0x000fe200078ec0ff */
[----:B------:R-:W-:Y:S01]  /*211d0*/  FMUL.FTZ R52, R0, R52 ;  /* 0x0000003400347220 */ /* 0x000fe20000410000 */
[----:B------:R-:W-:Y:S01]  /*211e0*/  LOP3.LUT R7, R12, 0x1, RZ, 0xc0, !PT ;  /* 0x000000010c077812 */ /* 0x000fe200078ec0ff */
[C---:B------:R-:W-:Y:S01]  /*211f0*/  FMUL.FTZ R53, R0.reuse, R53 ;  /* 0x0000003500357220 */ /* 0x040fe20000410000 */
[----:B------:R-:W-:Y:S01]  /*21200*/  LEA R16, R13, R16, 0x9 ;  /* 0x000000100d107211 */ /* 0x000fe200078e48ff */
[----:B------:R-:W-:Y:S01]  /*21210*/  FMUL.FTZ R56, R0, R56 ;  /* 0x0000003800387220 */ /* 0x000fe20000410000 */
[----:B------:R-:W-:Y:S01]  /*21220*/  LEA.HI R15, R14, R14, RZ, 0x1d ;  /* 0x0000000e0e0f7211 */ /* 0x000fe200078fe8ff */
[C---:B------:R-:W-:Y:S01]  /*21230*/  FMUL.FTZ R57, R0.reuse, R57 ;  /* 0x0000003900397220 */ /* 0x040fe20000410000 */
[----:B------:R-:W-:Y:S01]  /*21240*/  ISETP.NE.U32.AND P0, PT, R7, 0x1, PT ;  /* 0x000000010700780c */ /* 0x000fe20003f05070 */
[----:B------:R-:W-:Y:S01]  /*21250*/  FMUL.FTZ R60, R0, R60 ;  /* 0x0000003c003c7220 */ /* 0x000fe20000410000 */
[----:B------:R-:W-:Y:S01]  /*21260*/  LEA R15, R16, R15, 0x1 ;  /* 0x0000000f100f7211 */ /* 0x000fe200078e08ff */
[----:B------:R-:W-:Y:S01]  /*21270*/  FMUL.FTZ R61, R0, R61 ;  /* 0x0000003d003d7220 */ /* 0x000fe20000410000 */
[----:B------:R-:W-:Y:S01]  /*21280*/  R2P PR, R12, 0x6 ;  /* 0x000000060c007804 */ /* 0x000fe20000000000 */
[C---:B------:R-:W-:Y:S01]  /*21290*/  FMUL.FTZ R64, R0.reuse, R64 ;  /* 0x0000004000407220 */ /* 0x040fe20000410000 */
[----:B------:R-:W-:Y:S01]  /*212a0*/  MOV R7, 0x20 ;  /* 0x0000002000077802 */ /* 0x000fe20000000f00 */
[C---:B------:R-:W-:Y:S01]  /*212b0*/  FMUL.FTZ R65, R0.reuse, R65 ;  /* 0x0000004100417220 */ /* 0x040fe20000410000 */
[----:B------:R-:W-:Y:S01]  /*212c0*/  SHF.L.U32 R15, R15, 0x1, RZ ;  /* 0x000000010f0f7819 */ /* 0x000fe200000006ff */
[C---:B------:R-:W-:Y:S01]  /*212d0*/  FMUL.FTZ R68, R0.reuse, R68 ;  /* 0x0000004400447220 */ /* 0x040fe20000410000 */
[----:B------:R-:W-:Y:S01]  /*212e0*/  SEL R12, R7, 0xffffffe0, !P1 ;  /* 0xffffffe0070c7807 */ /* 0x000fe20004800000 */
[C---:B------:R-:W-:Y:S01]  /*212f0*/  FMUL.FTZ R69, R0.reuse, R69 ;  /* 0x0000004500457220 */ /* 0x040fe20000410000 */
[----:B------:R-:W-:Y:S01]  /*21300*/  MOV R7, 0x40 ;  /* 0x0000004000077802 */ /* 0x000fe20000000f00 */
[C---:B------:R-:W-:Y:S01]  /*21310*/  FMUL.FTZ R72, R0.reuse, R72 ;  /* 0x0000004800487220 */ /* 0x040fe20000410000 */
[C---:B------:R-:W-:Y:S01]  /*21320*/  IADD3 R17, R15.reuse, -0x10, RZ ;  /* 0xfffffff00f117810 */ /* 0x040fe20007ffe0ff */
[C---:B------:R-:W-:Y:S01]  /*21330*/  FMUL.FTZ R73, R0.reuse, R73 ;  /* 0x0000004900497220 */ /* 0x040fe20000410000 */
[----:B------:R-:W-:Y:S01]  /*21340*/  @P0 IADD3 R17, R15, 0x10, RZ ;  /* 0x000000100f110810 */ /* 0x000fe20007ffe0ff */
[C---:B------:R-:W-:Y:S01]  /*21350*/  FMUL.FTZ R76, R0.reuse, R76 ;  /* 0x0000004c004c7220 */ /* 0x040fe20000410000 */
[----:B------:R-:W-:Y:S01]  /*21360*/  SEL R14, R7, 0xffffffc0, !P2 ;  /* 0xffffffc0070e7807 */ /* 0x000fe20005000000 */
[C---:B------:R-:W-:Y:S01]  /*21370*/  FMUL.FTZ R77, R0.reuse, R77 ;  /* 0x0000004d004d7220 */ /* 0x040fe20000410000 */
[----:B------:R-:W-:Y:S01]  /*21380*/  F2FP.PACK_AB R156, R157, R156 ;  /* 0x0000009c9d9c723e */ /* 0x000fe200000000ff */
[C---:B------:R-:W-:Y:S01]  /*21390*/  FMUL.FTZ R80, R0.reuse, R80 ;  /* 0x0000005000507220 */ /* 0x040fe20000410000 */
[----:B------:R-:W-:Y:S01]  /*213a0*/  F2FP.PACK_AB R36, R37, R36 ;  /* 0x000000242524723e */ /* 0x000fe200000000ff */
[C---:B------:R-:W-:Y:S01]  /*213b0*/  FMUL.FTZ R81, R0.reuse, R81 ;  /* 0x0000005100517220 */ /* 0x040fe20000410000 */
[----:B------:R-:W-:Y:S01]  /*213c0*/  IADD3 R19, R15, R12, RZ ;  /* 0x0000000c0f137210 */ /* 0x000fe20007ffe0ff */
[C---:B------:R-:W-:Y:S01]  /*213d0*/  FMUL.FTZ R84, R0.reuse, R84 ;  /* 0x0000005400547220 */ /* 0x040fe20000410000 */
[----:B------:R-:W-:Y:S01]  /*213e0*/  F2FP.PACK_AB R40, R41, R40 ;  /* 0x000000282928723e */ /* 0x000fe200000000ff */
[----:B------:R-:W-:Y:S01]  /*213f0*/  FMUL.FTZ R85, R0, R85 ;  /* 0x0000005500557220 */ /* 0x000fe20000410000 */
[----:B------:R-:W-:Y:S01]  /*21400*/  IADD3 R7, R12, R17, RZ ;  /* 0x000000110c077210 */ /* 0x000fe20007ffe0ff */
[C---:B------:R-:W-:Y:S01]  /*21410*/  FMUL.FTZ R88, R0.reuse, R88 ;  /* 0x0000005800587220 */ /* 0x040fe20000410000 */
[----:B------:R-:W-:Y:S01]  /*21420*/  F2FP.PACK_AB R44, R45, R44 ;  /* 0x0000002c2d2c723e */ /* 0x000fe200000000ff */
[C---:B------:R-:W-:Y:S01]  /*21430*/  FMUL.FTZ R89, R0.reuse, R89 ;  /* 0x0000005900597220 */ /* 0x040fe20000410000 */
[----:B------:R-:W-:Y:S01]  /*21440*/  IADD3 R21, R15, R14, RZ ;  /* 0x0000000e0f157210 */ /* 0x000fe20007ffe0ff */
[C---:B------:R-:W-:Y:S01]  /*21450*/  FMUL.FTZ R92, R0.reuse, R92 ;  /* 0x0000005c005c7220 */ /* 0x040fe20000410000 */
[----:B------:R-:W-:Y:S01]  /*21460*/  F2FP.PACK_AB R48, R49, R48 ;  /* 0x000000303130723e */ /* 0x000fe200000000ff */
[C---:B------:R-:W-:Y:S01]  /*21470*/  FMUL.FTZ R93, R0.reuse, R93 ;  /* 0x0000005d005d7220 */ /* 0x040fe20000410000 */
[----:B------:R-:W-:Y:S01]  /*21480*/  STS [R15], R160 ;  /* 0x000000a00f007388 */ /* 0x000fe20000000800 */
        /* <DEDUP_REMOVED lines=52> */
[----:B------:R-:W-:Y:S01]  /*217d0*/  FMUL.FTZ R148, R0, R148 ;  /* 0x0000009400947220 */ /* 0x000fe20000410000 */
[----:B------:R-:W-:Y:S01]  /*217e0*/  ISETP.NE.AND P0, PT, R246, -0x1, PT ;  /* 0xfffffffff600780c */ /* 0x000fe20003f05270 */
[C---:B------:R-:W-:Y:S01]  /*217f0*/  FMUL.FTZ R149, R0.reuse, R149 ;  /* 0x0000009500957220 */ /* 0x040fe20000410000 */
[----:B------:R-:W-:Y:S01]  /*21800*/  F2FP.PACK_AB R140, R141, R140 ;  /* 0x0000008c8d8c723e */ /* 0x000fe200000000ff */
[----:B------:R-:W-:-:S02]  /*21810*/  FMUL.FTZ R144, R0, R144 ;  /* 0x0000009000907220 */ /* 0x000fc40000410000 */
[----:B------:R-:W-:Y:S01]  /*21820*/  FMUL.FTZ R145, R0, R145 ;  /* 0x0000009100917220 */ /* 0x000fe20000410000 */
[----:B------:R-:W-:Y:S02]  /*21830*/  MOV R0, 0x3f800000 ;  /* 0x3f80000000007802 */ /* 0x000fe40000000f00 */
[----:B------:R-:W-:Y:S02]  /*21840*/  F2FP.PACK_AB R148, R149, R148 ;  /* 0x000000949594723e */ /* 0x000fe400000000ff */
[----:B------:R-:W-:Y:S02]  /*21850*/  F2FP.PACK_AB R144, R145, R144 ;  /* 0x000000909190723e */ /* 0x000fe400000000ff */
[----:B------:R-:W2:Y:S02]  /*21860*/  @P3 MUFU.RCP R0, R6 ;  /* 0x0000000600003308 */ /* 0x000ea40000001000 */
[C---:B--2---:R-:W-:Y:S02]  /*21870*/  FMUL.FTZ R163, R0.reuse, R163 ;  /* 0x000000a300a37220 */ /* 0x044fe40000410000 */
[----:B------:R-:W-:-:S02]  /*21880*/  FMUL.FTZ R162, R0, R162 ;  /* 0x000000a200a27220 */ /* 0x000fc40000410000 */
[C---:B------:R-:W-:Y:S02]  /*21890*/  FMUL.FTZ R159, R0.reuse, R159 ;  /* 0x0000009f009f7220 */ /* 0x040fe40000410000 */
[C---:B------:R-:W-:Y:S01]  /*218a0*/  FMUL.FTZ R158, R0.reuse, R158 ;  /* 0x0000009e009e7220 */ /* 0x040fe20000410000 */
[----:B------:R-:W-:Y:S01]  /*218b0*/  F2FP.PACK_AB R162, R163, R162 ;  /* 0x000000a2a3a2723e */ /* 0x000fe200000000ff */
[C---:B------:R-:W-:Y:S02]  /*218c0*/  FMUL.FTZ R39, R0.reuse, R39 ;  /* 0x0000002700277220 */ /* 0x040fe40000410000 */
[C---:B------:R-:W-:Y:S01]  /*218d0*/  FMUL.FTZ R38, R0.reuse, R38 ;  /* 0x0000002600267220 */ /* 0x040fe20000410000 */
[----:B------:R-:W-:Y:S01]  /*218e0*/  F2FP.PACK_AB R158, R159, R158 ;  /* 0x0000009e9f9e723e */ /* 0x000fe200000000ff */
[C---:B------:R-:W-:Y:S01]  /*218f0*/  FMUL.FTZ R43, R0.reuse, R43 ;  /* 0x0000002b002b7220 */ /* 0x040fe20000410000 */
[----:B------:R-:W-:Y:S01]  /*21900*/  STS [R15+0x400], R162 ;  /* 0x000400a20f007388 */ /* 0x000fe20000000800 */
[C---:B------:R-:W-:Y:S01]  /*21910*/  FMUL.FTZ R42, R0.reuse, R42 ;  /* 0x0000002a002a7220 */ /* 0x040fe20000410000 */
[----:B------:R-:W-:Y:S01]  /*21920*/  F2FP.PACK_AB R38, R39, R38 ;  /* 0x000000262726723e */ /* 0x000fe200000000ff */
[C---:B------:R-:W-:Y:S01]  /*21930*/  FMUL.FTZ R47, R0.reuse, R47 ;  /* 0x0000002f002f7220 */ /* 0x040fe20000410000 */
[----:B------:R-:W-:Y:S01]  /*21940*/  STS [R17], R156 ;  /* 0x0000009c11007388 */ /* 0x000fe20000000800 */
        /* <DEDUP_REMOVED lines=108> */
[----:B------:R-:W-:Y:S01]  /*22010*/  FMUL.FTZ R0, R0, R146 ;  /* 0x0000009200007220 */ /* 0x000fe20000410000 */
[----:B------:R-:W-:-:S02]  /*22020*/  F2FP.PACK_AB R150, R151, R150 ;  /* 0x000000969796723e */ /* 0x000fc400000000ff */
[----:B------:R-:W-:Y:S02]  /*22030*/  STS [R27+0x2000], R88 ;  /* 0x002000581b007388 */ /* 0x000fe40000000800 */
[----:B------:R-:W-:Y:S02]  /*22040*/  F2FP.PACK_AB R0, R147, R0 ;  /* 0x000000009300723e */ /* 0x000fe400000000ff */
        /* <DEDUP_REMOVED lines=33> */
[----:B--2---:R-:W2:Y:S04]  /*22260*/  LD.E.U8 R7, [R8.64+0x1c8] ;  /* 0x0001c80408077980 */ /* 0x004ea8000c101100 */
[----:B------:R-:W4:Y:S04]  /*22270*/  @!P0 LD.E.64 R16, [R8.64+0x80] ;  /* 0x0000800408108980 */ /* 0x000f28000c101b00 */
[----:B------:R-:W3:Y:S01]  /*22280*/  LD.E.64 R82, [R8.64+0x88] ;  /* 0x0000880408527980 */ /* 0x000ee2000c101b00 */
[----:B------:R-:W1:Y:S01]  /*22290*/  @P4 MUFU.LG2 R15, R10 ;  /* 0x0000000a000f4308 */ /* 0x000e620000000c00 */
[----:B------:R-:W-:Y:S01]  /*222a0*/  @!P0 SHF.R.S32.HI R14, RZ, 0x1f, R242 ;  /* 0x0000001fff0e8819 */ /* 0x000fe200000114f2 */
[----:B------:R-:W-:Y:S01]  /*222b0*/  BSSY B0, `(.L_x_1103) ;  /* 0x0000020000007945 */ /* 0x000fe20003800000 */
[----:B------:R2:W5:Y:S05]  /*222c0*/  LD.E.64 R80, [R8.64+0x90] ;  /* 0x0000900408507980 */ /* 0x00056a000c101b00 */
[----:B------:R-:W1:Y:S01]  /*222d0*/  @P3 MUFU.LG2 R6, R6 ;  /* 0x0000000600063308 */ /* 0x000e620000000c00 */
[----:B------:R-:W-:Y:S01]  /*222e0*/  MOV R12, 0x7f800000 ;  /* 0x7f800000000c7802 */ /* 0x000fe20000000f00 */
[----:B-1----:R-:W-:-:S02]  /*222f0*/  @P4 FMUL.FTZ R15, R15, 0.69314718246459960938 ;  /* 0x3f3172180f0f4820 */ /* 0x002fc40000410000 */
[----:B------:R-:W-:-:S04]  /*22300*/  @P3 FMUL.FTZ R10, R6, 0.69314718246459960938 ;  /* 0x3f317218060a3820 */ /* 0x000fc80000410000 */
[----:B-----5:R-:W-:Y:S01]  /*22310*/  @P3 FFMA.FTZ R12, R3, R2, R10 ;  /* 0x00000002030c3223 */ /* 0x020fe2000001000a */
[----:B--2---:R-:W-:Y:S01]  /*22320*/  ISETP.NE.AND P1, PT, R7, RZ, PT ;  /* 0x000000ff0700720c */ /* 0x004fe20003f25270 */
[----:B----4-:R-:W-:-:S04]  /*22330*/  @!P0 IMAD R17, R17, R242, RZ ;  /* 0x000000f211118224 */ /* 0x010fc800078e02ff */
[----:B------:R-:W-:Y:S02]  /*22340*/  @!P0 IMAD R14, R16, R14, R17 ;  /* 0x0000000e100e8224 */ /* 0x000fe400078e0211 */
[-C--:B---3--:R-:W-:Y:S02]  /*22350*/  @P0 IMAD R0, R83, R246.reuse, RZ ;  /* 0x000000f653000224 */ /* 0x088fe400078e02ff */
[----:B------:R-:W-:-:S04]  /*22360*/  @P0 IMAD.WIDE.U32 R18, R82, R246, RZ ;  /* 0x000000f652120225 */ /* 0x000fc800078e00ff */
[----:B------:R-:W-:Y:S01]  /*22370*/  @!P0 IMAD.WIDE.U32 R16, R16, R242, RZ ;  /* 0x000000f210108225 */ /* 0x000fe200078e00ff */
[----:B------:R-:W-:Y:S02]  /*22380*/  MOV R7, 0x7f800000 ;  /* 0x7f80000000077802 */ /* 0x000fe40000000f00 */
[----:B------:R-:W-:Y:S01]  /*22390*/  @P0 IADD3 R0, R19, R0, RZ ;  /* 0x0000000013000210 */ /* 0x000fe20007ffe0ff */
[----:B------:R-:W-:Y:S01]  /*223a0*/  @P4 FFMA.FTZ R7, R164, R2, R15 ;  /* 0x00000002a4074223 */ /* 0x000fe2000001000f */
[----:B------:R-:W-:Y:S02]  /*223b0*/  @P0 MOV R6, R18 ;  /* 0x0000001200060202 */ /* 0x000fe40000000f00 */
[----:B------:R-:W-:Y:S02]  /*223c0*/  @!P0 IADD3 R0, R17, R14, RZ ;  /* 0x0000000e11008210 */ /* 0x000fe40007ffe0ff */
[----:B------:R-:W-:Y:S01]  /*223d0*/  @!P0 MOV R6, R16 ;  /* 0x0000001000068202 */ /* 0x000fe20000000f00 */
[----:B------:R-:W-:Y:S05]  /*223e0*/  @!P1 BRA `(.L_x_1104) ;  /* 0x0000007000009947 */ /* 0x000fea0003800000 */
[----:B------:R-:W-:Y:S01]  /*223f0*/  ISETP.NE.AND P0, PT, R246, -0x1, PT ;  /* 0xfffffffff600780c */ /* 0x000fe20003f05270 */
[----:B------:R-:W-:-:S02]  /*22400*/  ULDC.64 UR4, c[0x0][0x118] ;  /* 0x0000460000047ab9 */ /* 0x000fc40000000a00 */
[----:B------:R-:W2:Y:S10]  /*22410*/  LD.E R14, [R8.64+0xd4] ;  /* 0x0000d404080e7980 */ /* 0x000eb4000c101900 */
[----:B------:R-:W3:Y:S02]  /*22420*/  @!P0 LD.E R3, [R8.64+0xb4] ;  /* 0x0000b40408038980 */ /* 0x000ee4000c101900 */
[----:B---3--:R-:W-:-:S04]  /*22430*/  @!P0 IMAD R246, R3, R242, RZ ;  /* 0x000000f203f68224 */ /* 0x008fc800078e02ff */
[----:B--2---:R-:W-:Y:S01]  /*22440*/  IMAD R14, R14, R241, R246 ;  /* 0x000000f10e0e7224 */ /* 0x004fe200078e02f6 */
[----:B------:R-:W-:Y:S05]  /*22450*/  BRA `(.L_x_1105) ;  /* 0x0000005000007947 */ /* 0x000fea0003800000 */
.L_x_1104:
[----:B------:R-:W-:Y:S02]  /*22460*/  ULDC.64 UR4, c[0x0][0x118] ;  /* 0x0000460000047ab9 */ /* 0x000fe40000000a00 */
[----:B------:R-:W2:Y:S04]  /*22470*/  LD.E R2, [R8.64+0x60] ;  /* 0x0000600408027980 */ /* 0x000ea8000c101900 */
[----:B------:R-:W3:Y:S01]  /*22480*/  LD.E R14, [R8.64+0xb4] ;  /* 0x0000b404080e7980 */ /* 0x000ee2000c101900 */
[----:B--2---:R-:W-:-:S04]  /*22490*/  IMAD R3, R2, R242, R241 ;  /* 0x000000f202037224 */ /* 0x004fc800078e02f1 */
[----:B---3--:R-:W-:Y:S02]  /*224a0*/  IMAD R14, R14, R3, RZ ;  /* 0x000000030e0e7224 */ /* 0x008fe400078e02ff */
.L_x_1105:
[----:B------:R-:W-:Y:S05]  /*224b0*/  BSYNC B0 ;  /* 0x0000000000007941 */ /* 0x000fea0003800000 */
.L_x_1103:
[----:B------:R-:W-:Y:S02]  /*224c0*/  ULDC.64 UR4, c[0x0][0x118] ;  /* 0x0000460000047ab9 */ /* 0x000fe40000000a00 */
[----:B------:R1:W5:Y:S04]  /*224d0*/  LD.E.64 R84, [R8.64+0x70] ;  /* 0x0000700408547980 */ /* 0x000368000c101b00 */
[----:B------:R1:W5:Y:S01]  /*224e0*/  LD.E.64 R86, [R8.64+0xa0] ;  /* 0x0000a00408567980 */ /* 0x000362000c101b00 */
[----:B------:R-:W-:Y:S01]  /*224f0*/  WARPSYNC 0xffffffff ;  /* 0xffffffff00007948 */ /* 0x000fe20003800000 */
[----:B------:R-:W-:Y:S01]  /*22500*/  LOP3.LUT R3, R11, 0xffffffe0, RZ, 0xc0, !PT ;  /* 0xffffffe00b037812 */ /* 0x000fe200078ec0ff */
[----:B------:R-:W-:Y:S01]  /*22510*/  BSSY B0, `(.L_x_1106) ;  /* 0x000002a000007945 */ /* 0x000fe20003800000 */
[----:B------:R-:W-:Y:S01]  /*22520*/  BAR.SYNC.DEFER_BLOCKING 0x0 ;  /* 0x0000000000007b1d */ /* 0x000fe20000010000 */
[----:B------:R-:W-:-:S02]  /*22530*/  SHF.R.S32.HI R10, RZ, 0x1f, R13 ;  /* 0x0000001fff0a7819 */ /* 0x000fc4000001140d */
[----:B------:R-:W-:Y:S02]  /*22540*/  IMAD.IADD R3, R4, 0x1, -R3 ;  /* 0x0000000104037824 */ /* 0x000fe400078e0a03 */
[----:B------:R-:W-:-:S03]  /*22550*/  LEA.HI R10, R10, R13, RZ, 0x2 ;  /* 0x0000000d0a0a7211 */ /* 0x000fc600078f10ff */
[----:B------:R-:W-:Y:S02]  /*22560*/  LOP3.LUT P0, RZ, R3, 0x3, RZ, 0xc0, !PT ;  /* 0x0000000303ff7812 */ /* 0x000fe4000780c0ff */
[----:B------:R-:W-:Y:S02]  /*22570*/  SHF.R.S32.HI R2, RZ, 0x1f, R3 ;  /* 0x0000001fff027819 */ /* 0x000fe40000011403 */
[----:B------:R-:W-:Y:S02]  /*22580*/  LOP3.LUT R10, R10, 0xffffffc, RZ, 0xc0, !PT ;  /* 0x0ffffffc0a0a7812 */ /* 0x000fe400078ec0ff */
[----:B------:R-:W-:-:S03]  /*22590*/  LEA.HI R2, R2, R3, RZ, 0x2 ;  /* 0x0000000302027211 */ /* 0x000fc600078f10ff */
[----:B------:R-:W-:Y:S01]  /*225a0*/  IMAD.IADD R13, R13, 0x1, -R10 ;  /* 0x000000010d0d7824 */ /* 0x000fe200078e0a0a */
[----:B------:R-:W-:-:S05]  /*225b0*/  SHF.R.S32.HI R2, RZ, 0x2, R2 ;  /* 0x00000002ff027819 */ /* 0x000fca0000011402 */
[----:B------:R-:W-:Y:S01]  /*225c0*/  IMAD R13, R13, 0x10, R2 ;  /* 0x000000100d0d7824 */ /* 0x000fe200078e0202 */
[----:B------:R1:W2:Y:S04]  /*225d0*/  LDS.128 R72, [R245] ;  /* 0x00000000f5487984 */ /* 0x0002a80000000c00 */
        /* <DEDUP_REMOVED lines=16> */
[----:B--234-:R-:W-:Y:S01]  /*226e0*/  IMAD R14, R243, 0x40, R14 ;  /* 0x00000040f30e7824 */ /* 0x01cfe200078e020e */
[----:B------:R-:W-:Y:S01]  /*226f0*/  IADD3 R11, R13, 0x8, RZ ;  /* 0x000000080d0b7810 */ /* 0x000fe20007ffe0ff */
[----:B------:R-:W-:Y:S01]  /*22700*/  IMAD R2, R243, -0x40, R244 ;  /* 0xffffffc0f3027824 */ /* 0x000fe200078e02f4 */
[----:B------:R-:W-:-:S02]  /*22710*/  ULDC.64 UR4, c[0x0][0x118] ;  /* 0x0000460000047ab9 */ /* 0x000fc40000000a00 */
[----:B------:R-:W-:Y:S02]  /*22720*/  SHF.R.S32.HI R10, RZ, 0x1f, R14 ;  /* 0x0000001fff0a7819 */ /* 0x000fe4000001140e */
[C---:B------:R-:W-:Y:S02]  /*22730*/  IADD3 R3, P0, R13.reuse, R14, RZ ;  /* 0x0000000e0d037210 */ /* 0x040fe40007f1e0ff */
[-C--:B------:R-:W-:Y:S02]  /*22740*/  ISETP.GE.AND P2, PT, R13, R2.reuse, PT ;  /* 0x000000020d00720c */ /* 0x080fe40003f46270 */
[----:B------:R-:W-:Y:S02]  /*22750*/  ISETP.GE.AND P1, PT, R11, R2, PT ;  /* 0x000000020b00720c */ /* 0x000fe40003f26270 */
[----:B------:R-:W-:Y:S02]  /*22760*/  LEA.HI.X.SX32 R10, R13, R10, 0x1, P0 ;  /* 0x0000000a0d0a7211 */ /* 0x000fe400000f0eff */
[----:B-----5:R-:W-:-:S04]  /*22770*/  LEA R2, P0, R3, R86, 0x2 ;  /* 0x0000005603027211 */ /* 0x020fc800078010ff */
[----:B------:R-:W-:-:S05]  /*22780*/  LEA.HI.X R3, R3, R87, R10, 0x2, P0 ;  /* 0x0000005703037211 */ /* 0x000fca00000f140a */
[----:B------:R2:W-:Y:S04]  /*22790*/  @!P2 ST.E [R2.64], R7 ;  /* 0x000000070200a985 */ /* 0x0005e8000c101904 */
[----:B------:R2:W-:Y:S02]  /*227a0*/  @!P1 ST.E [R2.64+0x20], R12 ;  /* 0x0000200c02009985 */ /* 0x0005e4000c101904 */
.L_x_1107:
[----:B--234-:R-:W-:Y:S05]  /*227b0*/  BSYNC B0 ;  /* 0x0000000000007941 */ /* 0x01cfea0003800000 */
.L_x_1106:
[----:B------:R-:W2:Y:S01]  /*227c0*/  S2R R2, SR_TID.X ;  /* 0x0000000000027919 */ /* 0x000ea20000002100 */
[----:B------:R-:W-:Y:S01]  /*227d0*/  LEA.HI R3, R5, R4, RZ, 0x3 ;  /* 0x0000000405037211 */ /* 0x000fe200078f18ff */
[----:B------:R-:W-:Y:S01]  /*227e0*/  ULDC.64 UR4, c[0x0][0x118] ;  /* 0x0000460000047ab9 */ /* 0x000fe20000000a00 */
[----:B------:R-:W-:Y:S01]  /*227f0*/  IMAD.SHL.U32 R243, R243, 0x40, RZ ;  /* 0x00000040f3f37824 */ /* 0x000fe200078e00ff */
[----:B-1----:R1:W5:Y:S01]  /*22800*/  LD.E R8, [R8.64+0xc0] ;  /* 0x0000c00408087980 */ /* 0x002362000c101900 */
[----:B------:R-:W-:Y:S01]  /*22810*/  LOP3.LUT R3, R3, 0xfffffff8, RZ, 0xc0, !PT ;  /* 0xfffffff803037812 */ /* 0x000fe200078ec0ff */
[----:B------:R-:W-:Y:S01]  /*22820*/  IMAD R7, R81, R241, RZ ;  /* 0x000000f151077224 */ /* 0x000fe200078e02ff */
[----:B------:R-:W-:Y:S01]  /*22830*/  BSSY B0, `(.L_x_1108) ;  /* 0x000002b000007945 */ /* 0x000fe20003800000 */
[----:B------:R-:W-:Y:S01]  /*22840*/  SHF.R.S32.HI R10, RZ, 0x1f, R243 ;  /* 0x0000001fff0a7819 */ /* 0x000fe200000114f3 */
[----:B------:R-:W-:-:S02]  /*22850*/  IMAD R5, R83, R243, RZ ;  /* 0x000000f353057224 */ /* 0x000fc400078e02ff */
[----:B------:R-:W-:Y:S02]  /*22860*/  IMAD.IADD R4, R4, 0x1, -R3 ;  /* 0x0000000104047824 */ /* 0x000fe400078e0a03 */
[----:B------:R-:W-:Y:S02]  /*22870*/  IMAD R5, R82, R10, R5 ;  /* 0x0000000a52057224 */ /* 0x000fe400078e0205 */
[----:B------:R-:W-:-:S05]  /*22880*/  IMAD.SHL.U32 R14, R4, 0x8, RZ ;  /* 0x00000008040e7824 */ /* 0x000fca00078e00ff */
[----:B------:R-:W-:Y:S02]  /*22890*/  SHF.R.S32.HI R15, RZ, 0x1f, R14 ;  /* 0x0000001fff0f7819 */ /* 0x000fe4000001140e */
[----:B--2---:R-:W-:-:S03]  /*228a0*/  SHF.R.S32.HI R3, RZ, 0x1f, R2 ;  /* 0x0000001fff037819 */ /* 0x004fc60000011402 */
[----:B------:R-:W-:Y:S01]  /*228b0*/  IMAD.WIDE.U32 R12, R82, R243, R14 ;  /* 0x000000f3520c7225 */ /* 0x000fe200078e000e */
[----:B------:R-:W-:-:S03]  /*228c0*/  LEA.HI R4, R3, R2, RZ, 0x3 ;  /* 0x0000000203047211 */ /* 0x000fc600078f18ff */
[----:B------:R-:W-:Y:S01]  /*228d0*/  IMAD.IADD R243, R244, 0x1, -R243 ;  /* 0x00000001f4f37824 */ /* 0x000fe200078e0af3 */
[----:B------:R-:W-:Y:S02]  /*228e0*/  IADD3 R10, P0, R6, R12, RZ ;  /* 0x0000000c060a7210 */ /* 0x000fe40007f1e0ff */
[----:B-1----:R-:W-:Y:S02]  /*228f0*/  SHF.R.S32.HI R9, RZ, 0x3, R4 ;  /* 0x00000003ff097819 */ /* 0x002fe40000011404 */
[----:B------:R-:W-:Y:S02]  /*22900*/  LOP3.LUT R3, R4, 0xfffffff8, RZ, 0xc0, !PT ;  /* 0xfffffff804037812 */ /* 0x000fe400078ec0ff */
[----:B------:R-:W-:Y:S02]  /*22910*/  IADD3.X R11, R0, R13, R5, P0, !PT ;  /* 0x0000000d000b7210 */ /* 0x000fe400007fe405 */
[----:B------:R-:W-:Y:S01]  /*22920*/  ISETP.GE.AND P0, PT, R9, R243, PT ;  /* 0x000000f30900720c */ /* 0x000fe20003f06270 */
[----:B------:R-:W-:Y:S01]  /*22930*/  IMAD.IADD R3, R2, 0x1, -R3 ;  /* 0x0000000102037824 */ /* 0x000fe200078e0a03 */
[----:B------:R-:W-:-:S03]  /*22940*/  SHF.R.S32.HI R2, RZ, 0x1f, R241 ;  /* 0x0000001fff027819 */ /* 0x000fc600000114f1 */
[----:B------:R-:W-:Y:S02]  /*22950*/  IMAD.SHL.U32 R3, R3, 0x8, RZ ;  /* 0x0000000803037824 */ /* 0x000fe400078e00ff */
[C---:B------:R-:W-:Y:S02]  /*22960*/  IMAD R2, R80.reuse, R2, R7 ;  /* 0x0000000250027224 */ /* 0x040fe400078e0207 */
[----:B------:R-:W-:Y:S01]  /*22970*/  IMAD.WIDE.U32 R80, R80, R241, R10 ;  /* 0x000000f150507225 */ /* 0x000fe200078e000a */
[C---:B------:R-:W-:Y:S02]  /*22980*/  IADD3 R7, R3.reuse, 0x40, RZ ;  /* 0x0000004003077810 */ /* 0x040fe40007ffe0ff */
[----:B------:R-:W-:Y:S01]  /*22990*/  IADD3 R5, R3, 0x80, RZ ;  /* 0x0000008003057810 */ /* 0x000fe20007ffe0ff */
[----:B-----5:R-:W-:Y:S01]  /*229a0*/  IMAD.IADD R87, R81, 0x1, R2 ;  /* 0x0000000151577824 */ /* 0x020fe200078e0202 */
[----:B------:R-:W-:Y:S02]  /*229b0*/  SHF.R.S32.HI R11, RZ, 0x1f, R9 ;  /* 0x0000001fff0b7819 */ /* 0x000fe40000011409 */
[----:B------:R-:W-:Y:S01]  /*229c0*/  IADD3 R3, R3, 0xc0, RZ ;  /* 0x000000c003037810 */ /* 0x000fe20007ffe0ff */
[----:B------:R-:W-:Y:S05]  /*229d0*/  @P0 BRA `(.L_x_1109) ;  /* 0x0000010000000947 */ /* 0x000fea0003800000 */
[----:B------:R-:W-:Y:S01]  /*229e0*/  IMAD R0, R83, R9, RZ ;  /* 0x0000000953007224 */ /* 0x000fe200078e02ff */
[-C--:B------:R-:W-:Y:S01]  /*229f0*/  ISETP.GE.AND P4, PT, R14, R8.reuse, PT ;  /* 0x000000080e00720c */ /* 0x080fe20003f86270 */
[----:B------:R-:W-:Y:S01]  /*22a00*/  IMAD.MOV.U32 R86, RZ, RZ, R80 ;  /* 0x000000ffff567224 */ /* 0x000fe200078e0050 */
[-C--:B------:R-:W-:Y:S01]  /*22a10*/  ISETP.GE.AND P3, PT, R7, R8.reuse, PT ;  /* 0x000000080700720c */ /* 0x080fe20003f66270 */
[----:B------:R-:W-:Y:S01]  /*22a20*/  IMAD R0, R82, R11, R0 ;  /* 0x0000000b52007224 */ /* 0x000fe200078e0200 */
[----:B------:R-:W-:Y:S01]  /*22a30*/  ISETP.GE.AND P2, PT, R5, R8, PT ;  /* 0x000000080500720c */ /* 0x000fe20003f46270 */
[----:B------:R-:W-:Y:S01]  /*22a40*/  IMAD.WIDE.U32 R12, R9, R82, R86 ;  /* 0x00000052090c7225 */ /* 0x000fe200078e0056 */
[----:B------:R-:W-:Y:S01]  /*22a50*/  ISETP.GE.AND P1, PT, R3, R8, PT ;  /* 0x000000080300720c */ /* 0x000fe20003f26270 */
[----:B------:R-:W-:-:S02]  /*22a60*/  ULDC.64 UR4, c[0x0][0x118] ;  /* 0x0000460000047ab9 */ /* 0x000fc40000000a00 */
[----:B------:R-:W-:Y:S01]  /*22a70*/  IMAD.IADD R13, R13, 0x1, R0 ;  /* 0x000000010d0d7824 */ /* 0x000fe200078e0200 */
[----:B------:R-:W-:-:S04]  /*22a80*/  LEA R88, P0, R12, R84, 0x1 ;  /* 0x000000540c587211 */ /* 0x000fc800078008ff */
[----:B------:R-:W-:-:S05]  /*22a90*/  LEA.HI.X R89, R12, R85, R13, 0x1, P0 ;  /* 0x000000550c597211 */ /* 0x000fca00000f0c0d */
[----:B------:R1:W-:Y:S04]  /*22aa0*/  @!P4 ST.E.128 [R88.64], R72 ;  /* 0x000000485800c985 */ /* 0x0003e8000c101d04 */
[----:B------:R1:W-:Y:S04]  /*22ab0*/  @!P3 ST.E.128 [R88.64+0x80], R56 ;  /* 0x000080385800b985 */ /* 0x0003e8000c101d04 */
[----:B------:R1:W-:Y:S04]  /*22ac0*/  @!P2 ST.E.128 [R88.64+0x100], R40 ;  /* 0x000100285800a985 */ /* 0x0003e8000c101d04 */
[----:B------:R1:W-:Y:S02]  /*22ad0*/  @!P1 ST.E.128 [R88.64+0x180], R24 ;  /* 0x0001801858009985 */ /* 0x0003e4000c101d04 */
.L_x_1109:
[----:B------:R-:W-:Y:S05]  /*22ae0*/  BSYNC B0 ;  /* 0x0000000000007941 */ /* 0x000fea0003800000 */
.L_x_1108:
[----:B------:R-:W-:Y:S01]  /*22af0*/  IADD3 R0, R9, 0x10, RZ ;  /* 0x0000001009007810 */ /* 0x000fe20007ffe0ff */
[----:B------:R-:W-:Y:S03]  /*22b00*/  BSSY B0, `(.L_x_1110) ;  /* 0x0000016000007945 */ /* 0x000fe60003800000 */
[----:B------:R-:W-:-:S13]  /*22b10*/  ISETP.GE.AND P0, PT, R0, R243, PT ;  /* 0x000000f30000720c */ /* 0x000fda0003f06270 */
[----:B------:R-:W-:Y:S05]  /*22b20*/  @P0 BRA `(.L_x_1111) ;  /* 0x0000013000000947 */ /* 0x000fea0003800000 */
[----:B-1----:R-:W-:Y:S01]  /*22b30*/  IADD3 R25, P0, R9, 0x10, RZ ;  /* 0x0000001009197810 */ /* 0x002fe20007f1e0ff */
[----:B------:R-:W-:Y:S01]  /*22b40*/  IMAD.MOV.U32 R26, RZ, RZ, R80 ;  /* 0x000000ffff1a7224 */ /* 0x000fe200078e0050 */
[-C--:B------:R-:W-:Y:S01]  /*22b50*/  ISETP.GE.AND P3, PT, R14, R8.reuse, PT ;  /* 0x000000080e00720c */ /* 0x080fe20003f66270 */
[----:B------:R-:W-:Y:S01]  /*22b60*/  IMAD.MOV.U32 R27, RZ, RZ, R87 ;  /* 0x000000ffff1b7224 */ /* 0x000fe200078e0057 */
[-C--:B------:R-:W-:Y:S01]  /*22b70*/  ISETP.GE.AND P2, PT, R7, R8.reuse, PT ;  /* 0x000000080700720c */ /* 0x080fe20003f46270 */
[----:B------:R-:W-:Y:S01]  /*22b80*/  IMAD.X R13, RZ, RZ, R11, P0 ;  /* 0x000000ffff0d7224 */ /* 0x000fe200000e060b */
[-C--:B------:R-:W-:Y:S01]  /*22b90*/  ISETP.GE.AND P1, PT, R5, R8.reuse, PT ;  /* 0x000000080500720c */ /* 0x080fe20003f26270 */
[----:B------:R-:W-:Y:S01]  /*22ba0*/  IMAD.WIDE.U32 R26, R82, R25, R26 ;  /* 0x00000019521a7225 */ /* 0x000fe200078e001a */
[----:B------:R-:W-:Y:S01]  /*22bb0*/  ISETP.GE.AND P0, PT, R3, R8, PT ;  /* 0x000000080300720c */ /* 0x000fe20003f06270 */
[----:B------:R-:W-:Y:S02]  /*22bc0*/  ULDC.64 UR4, c[0x0][0x118] ;  /* 0x0000460000047ab9 */ /* 0x000fe40000000a00 */
[----:B------:R-:W-:Y:S01]  /*22bd0*/  IMAD R13, R13, R82, RZ ;  /* 0x000000520d0d7224 */ /* 0x000fe200078e02ff */
[----:B------:R-:W-:-:S03]  /*22be0*/  LEA R12, P4, R26, R84, 0x1 ;  /* 0x000000541a0c7211 */ /* 0x000fc600078808ff */
[----:B------:R-:W-:-:S04]  /*22bf0*/  IMAD R13, R83, R25, R13 ;  /* 0x00000019530d7224 */ /* 0x000fc800078e020d */
[----:B------:R-:W-:-:S05]  /*22c00*/  IMAD.IADD R13, R27, 0x1, R13 ;  /* 0x000000011b0d7824 */ /* 0x000fca00078e020d */
[----:B------:R-:W-:-:S05]  /*22c10*/  LEA.HI.X R13, R26, R85, R13, 0x1, P4 ;  /* 0x000000551a0d7211 */ /* 0x000fca00020f0c0d */
[----:B------:R1:W-:Y:S04]  /*22c20*/  @!P3 ST.E.128 [R12.64], R68 ;  /* 0x000000440c00b985 */ /* 0x0003e8000c101d04 */
[----:B------:R1:W-:Y:S04]  /*22c30*/  @!P2 ST.E.128 [R12.64+0x80], R52 ;  /* 0x000080340c00a985 */ /* 0x0003e8000c101d04 */
[----:B------:R1:W-:Y:S04]  /*22c40*/  @!P1 ST.E.128 [R12.64+0x100], R36 ;  /* 0x000100240c009985 */ /* 0x0003e8000c101d04 */
[----:B------:R1:W-:Y:S02]  /*22c50*/  @!P0 ST.E.128 [R12.64+0x180], R20 ;  /* 0x000180140c008985 */ /* 0x0003e4000c101d04 */
.L_x_1111:
[----:B------:R-:W-:Y:S05]  /*22c60*/  BSYNC B0 ;  /* 0x0000000000007941 */ /* 0x000fea0003800000 */
.L_x_1110:
        /* <DEDUP_REMOVED lines=23> */
.L_x_1113:
[----:B------:R-:W-:Y:S05]  /*22de0*/  BSYNC B0 ;  /* 0x0000000000007941 */ /* 0x000fea0003800000 */
.L_x_1112:
[----:B------:R-:W-:Y:S01]  /*22df0*/  IADD3 R0, R9, 0x30, RZ ;  /* 0x0000003009007810 */ /* 0x000fe20007ffe0ff */
[----:B------:R-:W-:-:S03]  /*22e00*/  IMAD.MOV.U32 R241, RZ, RZ, 0x0 ;  /* 0x00000000fff17424 */ /* 0x000fc600078e00ff */
[----:B------:R-:W-:-:S13]  /*22e10*/  ISETP.GE.AND P0, PT, R0, R243, PT ;  /* 0x000000f30000720c */ /* 0x000fda0003f06270 */
[----:B------:R-:W-:Y:S05]  /*22e20*/  @P0 RET.REL.NODEC R240 `(_ZN5flash24flash_fwd_splitkv_kernelI23Flash_fwd_kernel_traitsILi256ELi64ELi64ELi4ELb0ELb0EN7cutlass6half_tE19Flash_kernel_traitsILi256ELi64ELi64ELi4ES3_EELb0ELb0ELb0ELb0ELb0ELb0ELb0ELb1EEEvNS_16Flash_fwd_paramsE) ;  /* 0xfffdd1d0f0000950 */ /* 0x000fea0003c3ffff */
[----:B------:R-:W-:Y:S01]  /*22e30*/  IADD3 R9, P0, R9, 0x30, RZ ;  /* 0x0000003009097810 */ /* 0x000fe20007f1e0ff */
[----:B-1----:R-:W-:Y:S01]  /*22e40*/  IMAD.MOV.U32 R12, RZ, RZ, R80 ;  /* 0x000000ffff0c7224 */ /* 0x002fe200078e0050 */
[----:B------:R-:W-:Y:S01]  /*22e50*/  MOV R13, R87 ;  /* 0x00000057000d7202 */ /* 0x000fe20000000f00 */
[----:B------:R-:W-:Y:S01]  /*22e60*/  ULDC.64 UR4, c[0x0][0x118] ;  /* 0x0000460000047ab9 */ /* 0x000fe20000000a00 */
[-C--:B------:R-:W-:Y:S01]  /*22e70*/  ISETP.GE.AND P2, PT, R14, R8.reuse, PT ;  /* 0x000000080e00720c */ /* 0x080fe20003f46270 */
[----:B------:R-:W-:Y:S01]  /*22e80*/  IMAD.X R11, RZ, RZ, R11, P0 ;  /* 0x000000ffff0b7224 */ /* 0x000fe200000e060b */
[-C--:B------:R-:W-:Y:S01]  /*22e90*/  ISETP.GE.AND P0, PT, R5, R8.reuse, PT ;  /* 0x000000080500720c */ /* 0x080fe20003f06270 */
[----:B------:R-:W-:Y:S01]  /*22ea0*/  IMAD.WIDE.U32 R12, R82, R9, R12 ;  /* 0x00000009520c7225 */ /* 0x000fe200078e000c */
[----:B------:R-:W-:Y:S02]  /*22eb0*/  ISETP.GE.AND P1, PT, R7, R8, PT ;  /* 0x000000080700720c */ /* 0x000fe40003f26270 */
[----:B------:R-:W-:Y:S01]  /*22ec0*/  MOV R241, 0x0 ;  /* 0x0000000000f17802 */ /* 0x000fe20000000f00 */
[----:B------:R-:W-:Y:S01]  /*22ed0*/  IMAD R11, R11, R82, RZ ;  /* 0x000000520b0b7224 */ /* 0x000fe200078e02ff */
[----:B------:R-:W-:-:S03]  /*22ee0*/  LEA R4, P3, R12, R84, 0x1 ;  /* 0x000000540c047211 */ /* 0x000fc600078608ff */
[----:B------:R-:W-:-:S04]  /*22ef0*/  IMAD R11, R83, R9, R11 ;  /* 0x00000009530b7224 */ /* 0x000fc800078e020b */
[----:B------:R-:W-:-:S05]  /*22f00*/  IMAD.IADD R11, R13, 0x1, R11 ;  /* 0x000000010d0b7824 */ /* 0x000fca00078e020b */
[----:B------:R-:W-:-:S05]  /*22f10*/  LEA.HI.X R5, R12, R85, R11, 0x1, P3 ;  /* 0x000000550c057211 */ /* 0x000fca00018f0c0b */
[----:B------:R1:W-:Y:S01]  /*22f20*/  @!P0 ST.E.128 [R4.64+0x100], R28 ;  /* 0x0001001c04008985 */ /* 0x0003e2000c101d04 */
[----:B------:R-:W-:-:S03]  /*22f30*/  ISETP.GE.AND P0, PT, R3, R8, PT ;  /* 0x000000080300720c */ /* 0x000fc60003f06270 */
[----:B------:R1:W-:Y:S04]  /*22f40*/  @!P2 ST.E.128 [R4.64], R60 ;  /* 0x0000003c0400a985 */ /* 0x0003e8000c101d04 */
[----:B------:R1:W-:Y:S06]  /*22f50*/  @!P1 ST.E.128 [R4.64+0x80], R44 ;  /* 0x0000802c04009985 */ /* 0x0003ec000c101d04 */
[----:B------:R-:W-:Y:S05]  /*22f60*/  @P0 RET.REL.NODEC R240 `(_ZN5flash24flash_fwd_splitkv_kernelI23Flash_fwd_kernel_traitsILi256ELi64ELi64ELi4ELb0ELb0EN7cutlass6half_tE19Flash_kernel_traitsILi256ELi64ELi64ELi4ES3_EELb0ELb0ELb0ELb0ELb0ELb0ELb0ELb1EEEvNS_16Flash_fwd_paramsE) ;  /* 0xfffdd090f0000950 */ /* 0x000fea0003c3ffff */
[----:B------:R-:W-:Y:S01]  /*22f70*/  MOV R241, 0x0 ;  /* 0x0000000000f17802 */ /* 0x000fe20000000f00 */
[----:B------:R-:W-:-:S02]  /*22f80*/  ULDC.64 UR4, c[0x0][0x118] ;  /* 0x0000460000047ab9 */ /* 0x000fc40000000a00 */
[----:B------:R2:W-:Y:S01]  /*22f90*/  ST.E.128 [R4.64+0x180], R76 ;  /* 0x0001804c04007985 */ /* 0x0005e2000c101d04 */
[----:B------:R-:W-:Y:S05]  /*22fa0*/  RET.REL.NODEC R240 `(_ZN5flash24flash_fwd_splitkv_kernelI23Flash_fwd_kernel_traitsILi256ELi64ELi64ELi4ELb0ELb0EN7cutlass6half_tE19Flash_kernel_traitsILi256ELi64ELi64ELi4ES3_EELb0ELb0ELb0ELb0ELb0ELb0ELb0ELb1EEEvNS_16Flash_fwd_paramsE) ;  /* 0xfffdd050f0007950 */ /* 0x000fea0003c3ffff */
.L_x_1101:
[----:B------:R-:W-:Y:S02]  /*22fb0*/  MOV R6, 0x2 ;  /* 0x0000000200067802 */ /* 0x000fe40000000f00 */
[----:B------:R-:W-:Y:S02]  /*22fc0*/  MOV R4, 0x22fe0 ;  /* 0x00022fe000047802 */ /* 0x000fe40000000f00 */
[----:B-1---5:R-:W-:Y:S05]  /*22fd0*/  CALL.REL.NOINC `($__internal_14_$__cuda_sm70_shflsync_bfly_p) ;  /* 0x000000f000007944 */ /* 0x022fea0003c00000 */
[----:B-12---:R-:W-:Y:S05]  /*22fe0*/  BRA `(.L_x_1114) ;  /* 0xffffdf6000007947 */ /* 0x006fea000383ffff */
.L_x_1102:
[----:B------:R-:W-:Y:S02]  /*22ff0*/  MOV R6, 0x1 ;  /* 0x0000000100067802 */ /* 0x000fe40000000f00 */
[----:B------:R-:W-:Y:S02]  /*23000*/  MOV R4, 0x23020 ;  /* 0x0002302000047802 */ /* 0x000fe40000000f00 */
[----:B-1---5:R-:W-:Y:S05]  /*23010*/  CALL.REL.NOINC `($__internal_14_$__cuda_sm70_shflsync_bfly_p) ;  /* 0x000000b000007944 */ /* 0x022fea0003c00000 */
[----:B--2---:R-:W-:Y:S01]  /*23020*/  FADD.FTZ R10, R252, R6 ;  /* 0x00000006fc0a7221 */ /* 0x004fe20000010000 */
[----:B-1----:R-:W-:Y:S02]  /*23030*/  MOV R252, R251 ;  /* 0x000000fb00fc7202 */ /* 0x002fe40000000f00 */
[----:B------:R-:W-:Y:S02]  /*23040*/  MOV R6, 0x2 ;  /* 0x0000000200067802 */ /* 0x000fe40000000f00 */
[----:B------:R-:W-:-:S02]  /*23050*/  MOV R4, 0x23070 ;  /* 0x0002307000047802 */ /* 0x000fc40000000f00 */
[----:B------:R-:W-:Y:S05]  /*23060*/  CALL.REL.NOINC `($__internal_14_$__cuda_sm70_shflsync_bfly_p) ;  /* 0x0000006000007944 */ /* 0x000fea0003c00000 */
[----:B--2---:R-:W-:Y:S01]  /*23070*/  FADD.FTZ R7, R251, R6 ;  /* 0x00000006fb077221 */ /* 0x004fe20000010000 */
[----:B------:R-:W-:-:S02]  /*23080*/  MOV R6, 0x1 ;  /* 0x0000000100067802 */ /* 0x000fc40000000f00 */
[----:B------:R-:W-:Y:S02]  /*23090*/  MOV R4, 0x230c0 ;  /* 0x000230c000047802 */ /* 0x000fe40000000f00 */
[----:B-1----:R-:W-:Y:S02]  /*230a0*/  MOV R252, R7 ;  /* 0x0000000700fc7202 */ /* 0x002fe40000000f00 */
[----:B------:R-:W-:Y:S05]  /*230b0*/  CALL.REL.NOINC `($__internal_14_$__cuda_sm70_shflsync_bfly_p) ;  /* 0x0000001000007944 */ /* 0x000fea0003c00000 */
[----:B-12---:R-:W-:Y:S05]  /*230c0*/  BRA `(.L_x_1115) ;  /* 0xffffdef000007947 */ /* 0x006fea000383ffff */
        .weak           $__internal_14_$__cuda_sm70_shflsync_bfly_p
        .type           $__internal_14_$__cuda_sm70_shflsync_bfly_p,@function
        .size           $__internal_14_$__cuda_sm70_shflsync_bfly_p,(.L_x_8731 - $__internal_14_$__cuda_sm70_shflsync_bfly_p)
$__internal_14_$__cuda_sm70_shflsync_bfly_p:
[----:B------:R-:W-:Y:S01]  /*230d0*/  MOV R12, R4 ;  /* 0x00000004000c7202 */ /* 0x000fe20000000f00 */
[----:B------:R-:W-:Y:S04]  /*230e0*/  WARPSYNC R0 ;  /* 0x0000000000007348 */ /* 0x000fe80003800000 */
[----:B------:R-:W-:Y:S01]  /*230f0*/  MOV R13, 0x0 ;  /* 0x00000000000d7802 */ /* 0x000fe20000000f00 */
[----:B------:R1:W2:Y:S03]  /*23100*/  SHFL.BFLY PT, R6, R252, R6, R5 ;  /* 0x0c000006fc067389 */ /* 0x0002a600000e0005 */
[----:B------:R-:W-:Y:S05]  /*23110*/  RET.REL.NODEC R12 `(_ZN5flash24flash_fwd_splitkv_kernelI23Flash_fwd_kernel_traitsILi256ELi64ELi64ELi4ELb0ELb0EN7cutlass6half_tE19Flash_kernel_traitsILi256ELi64ELi64ELi4ES3_EELb0ELb0ELb0ELb0ELb0ELb0ELb0ELb1EEEvNS_16Flash_fwd_paramsE) ;  /* 0xfffdcee00c007950 */ /* 0x000fea0003c3ffff */
.L_x_1116:
        /* <DEDUP_REMOVED lines=14> */
.L_x_8731:


//--------------------- .text._ZN5flash24flash_fwd_splitkv_kernelI23Flash_fwd_kernel_traitsILi256ELi64ELi64ELi4ELb0ELb0EN7cutlass6half_tE19Flash_kernel_traitsILi256ELi64ELi64ELi4ES3_EELb0ELb0ELb0ELb0ELb0ELb1ELb0ELb1EEEvNS_16Flash_fwd_paramsE --------------------------
	.section	.text._ZN5flash24flash_fwd_splitkv_kernelI23Flash_fwd_kernel_traitsILi256ELi64ELi64ELi4ELb0ELb0EN7cutlass6half_tE19Flash_kernel_traitsILi256ELi64ELi64ELi4ES3_EELb0ELb0ELb0ELb0ELb0ELb1ELb0ELb1EEEvNS_16Flash_fwd_paramsE,"ax",@progbits
	.sectioninfo	@"SHI_REGISTERS=255"
	.align	128
        .global         _ZN5flash24flash_fwd_splitkv_kernelI23Flash_fwd_kernel_traitsILi256ELi64ELi64ELi4ELb0ELb0EN7cutlass6half_tE19Flash_kernel_traitsILi256ELi64ELi64ELi4ES3_EELb0ELb0ELb0ELb0ELb0ELb1ELb0ELb1EEEvNS_16Flash_fwd_paramsE
        .type           _ZN5flash24flash_fwd_splitkv_kernelI23Flash_fwd_kernel_traitsILi256ELi64ELi64ELi4ELb0ELb0EN7cutlass6half_tE19Flash_kernel_traitsILi256ELi64ELi64ELi4ES3_EELb0ELb0ELb0ELb0ELb0ELb1ELb0ELb1EEEvNS_16Flash_fwd_paramsE,@function
        .size           _ZN5flash24flash_fwd_splitkv_kernelI23Flash_fwd_kernel_traitsILi256ELi64ELi64ELi4ELb0ELb0EN7cutlass6half_tE19Flash_kernel_traitsILi256ELi64ELi64ELi4ES3_EELb0ELb0ELb0ELb0ELb0ELb1ELb0ELb1EEEvNS_16Flash_fwd_paramsE,(.L_x_8733 - _ZN5flash24flash_fwd_splitkv_kernelI23Flash_fwd_kernel_traitsILi256ELi64ELi64ELi4ELb0ELb0EN7cutlass6half_tE19Flash_kernel_traitsILi256ELi64ELi64ELi4ES3_EELb0ELb0ELb0ELb0ELb0ELb1ELb0ELb1EEEvNS_16Flash_fwd_paramsE)
        .other          _ZN5flash24flash_fwd_splitkv_kernelI23Flash_fwd_kernel_traitsILi256ELi64ELi64ELi4ELb0ELb0EN7cutlass6half_tE19Flash_kernel_traitsILi256ELi64ELi64ELi4ES3_EELb0ELb0ELb0ELb0ELb0ELb1ELb0ELb1EEEvNS_16Flash_fwd_paramsE,@"STO_CUDA_ENTRY STV_DEFAULT"
_ZN5flash24flash_fwd_splitkv_kernelI23Flash_fwd_kernel_traitsILi256ELi64ELi64ELi4ELb0ELb0EN7cutlass6half_tE19Flash_kernel_traitsILi256ELi64ELi64ELi4ES3_EELb0ELb0ELb0ELb0ELb0ELb1ELb0ELb1EEEvNS_16Flash_fwd_paramsE:
.text._ZN5flash24flash_fwd_splitkv_kernelI23Flash_fwd_kernel_traitsILi256ELi64ELi64ELi4ELb0ELb0EN7cutlass6half_tE19Flash_kernel_traitsILi256ELi64ELi64ELi4ES3_EELb0ELb0ELb0ELb0ELb0ELb1ELb0ELb1EEEvNS_16Flash_fwd_paramsE:
        /* <DEDUP_REMOVED lines=10> */
[----:B-123--:R-:W-:Y:S05]  /*00a0*/  CALL.REL.NOINC `($_ZN5flash24flash_fwd_splitkv_kernelI23Flash_fwd_kernel_traitsILi256ELi64ELi64ELi4ELb0ELb0EN7cutlass6half_tE19Flash_kernel_traitsILi256ELi64ELi64ELi4ES3_EELb0ELb0ELb0ELb0ELb0ELb1ELb0ELb1EEEvNS_16Flash_fwd_paramsE$_ZN5flash30compute_attn_1rowblock_splitkvI23Flash_fwd_kernel_traitsILi256ELi64ELi64ELi4ELb0ELb0EN7cutlass6half_tE19Flash_kernel_traitsILi256ELi64ELi64ELi4ES3_EELb0ELb0ELb0ELb0ELb0ELb1ELb0ELb1ENS_16Flash_fwd_paramsEEEvRKT8_iiiii) ;  /* 0x0000002000007944 */ /* 0x00efea0003c00000 */
[----:B------:R-:W-:Y:S05]  /*00b0*/  BSYNC B4 ;  /* 0x0000000000047941 */ /* 0x000fea0003800000 */
.L_x_1117:
[----:B------:R-:W-:Y:S05]  /*00c0*/  EXIT ;  /* 0x000000000000794d */ /* 0x000fea0003800000 */
        .type           $_ZN5flash24flash_fwd_splitkv_kernelI23Flash_fwd_kernel_traitsILi256ELi64ELi64ELi4ELb0ELb0EN7cutlass6half_tE19Flash_kernel_traitsILi256ELi64ELi64ELi4ES3_EELb0ELb0ELb0ELb0ELb0ELb1ELb0ELb1EEEvNS_16Flash_fwd_paramsE$_ZN5flash30compute_attn_1rowblock_splitkvI23Flash_fwd_kernel_traitsILi256ELi64ELi64ELi4ELb0ELb0EN7cutlass6half_tE19Flash_kernel_traitsILi256ELi64ELi64ELi4ES3_EELb0ELb0ELb0ELb0ELb0ELb1ELb0ELb1ENS_16Flash_fwd_paramsEEEvRKT8_iiiii,@function
        .size           $_ZN5flash24flash_fwd_splitkv_kernelI23Flash_fwd_kernel_traitsILi256ELi64ELi64ELi4ELb0ELb0EN7cutlass6half_tE19Flash_kernel_traitsILi256ELi64ELi64ELi4ES3_EELb0ELb0ELb0ELb0ELb0ELb1ELb0ELb1EEEvNS_16Flash_fwd_paramsE$_ZN5flash30compute_attn_1rowblock_splitkvI23Flash_fwd_kernel_traitsILi256ELi64ELi64ELi4ELb0ELb0EN7cutlass6half_tE19Flash_kernel_traitsILi256ELi64ELi64ELi4ES3_EELb0ELb0ELb0ELb0ELb0ELb1ELb0ELb1ENS_16Flash_fwd_paramsEEEvRKT8_iiiii,($__internal_15_$__cuda_sm70_shflsync_bfly_p - $_ZN5flash24flash_fwd_splitkv_kernelI23Flash_fwd_kernel_traitsILi256ELi64ELi64ELi4ELb0ELb0EN7cutlass6half_tE19Flash_kernel_traitsILi256ELi64ELi64ELi4ES3_EELb0ELb0ELb0ELb0ELb0ELb1ELb0ELb1EEEvNS_16Flash_fwd_paramsE$_ZN5flash30compute_attn_1rowblock_splitkvI23Flash_fwd_kernel_traitsILi256ELi64ELi64ELi4ELb0ELb0EN7cutlass6half_tE19Flash_kernel_traitsILi256ELi64ELi64ELi4ES3_EELb0ELb0ELb0ELb0ELb0ELb1ELb0ELb1ENS_16Flash_fwd_paramsEEEvRKT8_iiiii)
$_ZN5flash24flash_fwd_splitkv_kernelI23Flash_fwd_kernel_traitsILi256ELi64ELi64ELi4ELb0ELb0EN7cutlass6half_tE19Flash_kernel_traitsILi256ELi64ELi64ELi4ES3_EELb0ELb0ELb0ELb0ELb0ELb1ELb0ELb1EEEvNS_16Flash_fwd_paramsE$_ZN5flash30compute_attn_1rowblock_splitkvI23Flash_fwd_kernel_traitsILi256ELi64ELi64ELi4ELb0ELb0EN7cutlass6half_tE19Flash_kernel_traitsILi256ELi64ELi64ELi4ES3_EELb0ELb0ELb0ELb0ELb0ELb1ELb0ELb1ENS_16Flash_fwd_paramsEEEvRKT8_iiiii:
        /* <DEDUP_REMOVED lines=21> */
.L_x_1119:
[----:B------:R-:W-:Y:S05]  /*0220*/  BSYNC B0 ;  /* 0x0000000000007941 */ /* 0x000fea0003800000 */
.L_x_1118:
[----:B------:R-:W4:Y:S04]  /*0230*/  LD.E.64 R22, [R20.64+0xf0] ;  /* 0x0000f00614167980 */ /* 0x000f28000c101b00 */
[----:B---3--:R-:W3:Y:S01]  /*0240*/  @P1 LD.E R245, [R2.64+0x4] ;  /* 0x0000040602f51980 */ /* 0x008ee2000c101900 */
        /* <DEDUP_REMOVED lines=9> */
[----:B------:R-:W4:Y:S02]  /*02e0*/  LD.E.U8 R0, [R20.64+0x1b2] ;  /* 0x0001b20614007980 */ /* 0x000f24000c101100 */
[----:B----4-:R-:W-:-:S13]  /*02f0*/  ISETP.NE.AND P0, PT, R0, RZ, PT ;  /* 0x000000ff0000720c */ /* 0x010fda0003f05270 */
[----:B-1----:R-:W4:Y:S02]  /*0300*/  @P0 LD.E R3, [R4.64+0x4] ;  /* 0x0000040604030980 */ /* 0x002f24000c101900 */
[----:B----4-:R-:W-:-:S06]  /*0310*/  @P0 IADD3 R96, R3, -R12, RZ ;  /* 0x8000000c03600210 */ /* 0x010fcc0007ffe0ff */
[----:B------:R1:W5:Y:S01]  /*0320*/  @!P0 LD.E R96, [R4.64] ;  /* 0x0000000604608980 */ /* 0x000362000c101900 */
[----:B------:R-:W-:Y:S05]  /*0330*/  BRA `(.L_x_1122) ;  /* 0x0000001000007947 */ /* 0x000fea0003800000 */
.L_x_1121:
[----:B------:R4:W5:Y:S02]  /*0340*/  LD.E R96, [R20.64+0xb8] ;  /* 0x0000b80614607980 */ /* 0x000964000c101900 */
.L_x_1122:
[----:B------:R-:W-:Y:S05]  /*0350*/  BSYNC B0 ;  /* 0x0000000000007941 */ /* 0x000fea0003800000 */
.L_x_1120:
[----:B-1-3--:R-:W3:Y:S01]  /*0360*/  LD.E.64 R2, [R20.64+0xf8] ;  /* 0x0000f80614027980 */ /* 0x00aee2000c101b00 */
[----:B------:R-:W-:Y:S01]  /*0370*/  BSSY B1, `(.L_x_1123) ;  /* 0x0000012000017945 */ /* 0x000fe20003800000 */
[----:B-----5:R-:W-:Y:S01]  /*0380*/  IMAD.IADD R96, R96, 0x1, -R11 ;  /* 0x0000000160607824 */ /* 0x020fe200078e0a0b */
[----:B---3--:R-:W-:-:S04]  /*0390*/  ISETP.NE.U32.AND P0, PT, R2, RZ, PT ;  /* 0x000000ff0200720c */ /* 0x008fc80003f05070 */
[----:B------:R-:W-:-:S13]  /*03a0*/  ISETP.NE.AND.EX P0, PT, R3, RZ, PT, P0 ;  /* 0x000000ff0300720c */ /* 0x000fda0003f05300 */
[----:B------:R-:W-:Y:S05]  /*03b0*/  @!P0 BRA `(.L_x_1124) ;  /* 0x0000004000008947 */ /* 0x000fea0003800000 */
[----:B------:R-:W-:-:S05]  /*03c0*/  IMAD.WIDE R2, R243, 0x4, R2 ;  /* 0x00000004f3027825 */ /* 0x000fca00078e0202 */
[----:B------:R-:W3:Y:S02]  /*03d0*/  LD.E R64, [R2.64] ;  /* 0x0000000602407980 */ /* 0x000ee4000c101900 */
[----:B---3--:R-:W-:Y:S01]  /*03e0*/  IADD3 R64, R64, -R11, RZ ;  /* 0x8000000b40407210 */ /* 0x008fe20007ffe0ff */
[----:B------:R-:W-:Y:S05]  /*03f0*/  BRA `(.L_x_1125) ;  /* 0x0000009000007947 */ /* 0x000fea0003800000 */
.L_x_1124:
[----:B------:R-:W3:Y:S01]  /*0400*/  LD.E.64 R2, [R20.64+0x108] ;  /* 0x0001080614027980 */ /* 0x000ee2000c101b00 */
[----:B------:R-:W-:Y:S01]  /*0410*/  BSSY B0, `(.L_x_1126) ;  /* 0x0000006000007945 */ /* 0x000fe20003800000 */
[----:B---3--:R-:W-:-:S04]  /*0420*/  ISETP.NE.U32.AND P0, PT, R2, RZ, PT ;  /* 0x000000ff0200720c */ /* 0x008fc80003f05070 */
[----:B------:R-:W-:Y:S01]  /*0430*/  ISETP.NE.AND.EX P0, PT, R3, RZ, PT, P0 ;  /* 0x000000ff0300720c */ /* 0x000fe20003f05300 */
[----:B------:R-:W-:-:S12]  /*0440*/  IMAD.MOV.U32 R3, RZ, RZ, RZ ;  /* 0x000000ffff037224 */ /* 0x000fd800078e00ff */
[----:B------:R-:W-:Y:S05]  /*0450*/  @!P0 BRA `(.L_x_1127) ;  /* 0x0000001000008947 */ /* 0x000fea0003800000 */
[----:B------:R1:W5:Y:S02]  /*0460*/  LD.E R3, [R20.64+0xbc] ;  /* 0x0000bc0614037980 */ /* 0x000364000c101900 */
.L_x_1127:
[----:B------:R-:W-:Y:S05]  /*0470*/  BSYNC B0 ;  /* 0x0000000000007941 */ /* 0x000fea0003800000 */
.L_x_1126:
[----:B-----5:R-:W-:Y:S02]  /*0480*/  IADD3 R64, R96, R3, RZ ;  /* 0x0000000360407210 */ /* 0x020fe40007ffe0ff */
.L_x_1125:
[----:B------:R-:W-:Y:S05]  /*0490*/  BSYNC B1 ;  /* 0x0000000000017941 */ /* 0x000fea0003800000 */
.L_x_1123:
[----:B------:R-:W-:Y:S01]  /*04a0*/  IMAD.SHL.U32 R170, R244, 0x40, RZ ;  /* 0x00000040f4aa7824 */ /* 0x000fe200078e00ff */
[----:B------:R-:W-:Y:S01]  /*04b0*/  MOV R2, R242 ;  /* 0x000000f200027202 */ /* 0x000fe20000000f00 */
[----:B------:R-:W-:-:S03]  /*04c0*/  IMAD.MOV.U32 R3, RZ, RZ, 0x0 ;  /* 0x00000000ff037424 */ /* 0x000fc600078e00ff */
[----:B------:R-:W-:-:S13]  /*04d0*/  ISETP.GT.AND P0, PT, R245, R170, PT ;  /* 0x000000aaf500720c */ /* 0x000fda0003f04270 */
[----:B------:R-:W-:Y:S05]  /*04e0*/  @!P0 RET.REL.NODEC R2 `(_ZN5flash24flash_fwd_splitkv_kernelI23Flash_fwd_kernel_traitsILi256ELi64ELi64ELi4ELb0ELb0EN7cutlass6half_tE19Flash_kernel_traitsILi256ELi64ELi64ELi4ES3_EELb0ELb0ELb0ELb0ELb0ELb1ELb0ELb1EEEvNS_16Flash_fwd_paramsE) ;  /* 0xfffffb1002008950 */ /* 0x000fea0003c3ffff */
[----:B------:R-:W3:Y:S01]  /*04f0*/  LD.E R5, [R20.64+0xb8] ;  /* 0x0000b80614057980 */ /* 0x000ee2000c101900 */
        /* <DEDUP_REMOVED lines=28> */
[----:B------:R-:W-:Y:S01]  /*06c0*/  BSSY B0, `(.L_x_1129) ;  /* 0x000002c000007945 */ /* 0x000fe20003800000 */
[-C--:B---3--:R-:W-:Y:S02]  /*06d0*/  @P0 IMAD R15, R5, R246.reuse, RZ ;  /* 0x000000f6050f0224 */ /* 0x088fe400078e02ff */
[----:B------:R-:W-:-:S04]  /*06e0*/  @P0 IMAD.WIDE.U32 R18, R4, R246, RZ ;  /* 0x000000f604120225 */ /* 0x000fc800078e00ff */
[-C--:B--2---:R-:W-:Y:S02]  /*06f0*/  @!P0 IMAD R11, R23, R243.reuse, RZ ;  /* 0x000000f3170b8224 */ /* 0x084fe400078e02ff */
[----:B-1----:R-:W-:-:S04]  /*0700*/  @!P0 IMAD.WIDE.U32 R20, R22, R243, RZ ;  /* 0x000000f316148225 */ /* 0x002fc800078e00ff */
[----:B------:R-:W-:Y:S01]  /*0710*/  @!P0 IMAD R14, R22, R14, R11 ;  /* 0x0000000e160e8224 */ /* 0x000fe200078e020b */
[----:B------:R-:W-:Y:S02]  /*0720*/  SHF.R.S32.HI R11, RZ, 0x1f, R10 ;  /* 0x0000001fff0b7819 */ /* 0x000fe4000001140a */
        /* <DEDUP_REMOVED lines=11> */
[----:B------:R-:W-:Y:S01]  /*07e0*/  SHF.R.S32.HI R14, RZ, 0x1f, R241 ;  /* 0x0000001fff0e7819 */ /* 0x000fe200000114f1 */
[----:B------:R-:W-:-:S04]  /*07f0*/  IMAD.WIDE.U32 R20, R241, R16, R18 ;  /* 0x00000010f1147225 */ /* 0x000fc800078e0012 */
[----:B------:R-:W-:Y:S02]  /*0800*/  IMAD R25, R16, R14, R25 ;  /* 0x0000000e10197224 */ /* 0x000fe400078e0219 */
[----:B------:R-:W-:Y:S01]  /*0810*/  IMAD R243, R243, R12, R241 ;  /* 0x0000000cf3f37224 */ /* 0x000fe200078e02f1 */
[----:B------:R-:W-:Y:S02]  /*0820*/  SHF.R.S32.HI R13, RZ, 0x1f, R8 ;  /* 0x0000001fff0d7819 */ /* 0x000fe40000011408 */
[C---:B------:R-:W-:Y:S01]  /*0830*/  IADD3 R19, R10.reuse, 0x40, RZ ;  /* 0x000000400a137810 */ /* 0x040fe20007ffe0ff */
[----:B------:R-:W-:Y:S01]  /*0840*/  IMAD R170, R9, R243, R170 ;  /* 0x000000f309aa7224 */ /* 0x000fe200078e02aa */
[C---:B------:R-:W-:Y:S02]  /*0850*/  IADD3 R17, R10.reuse, 0x80, RZ ;  /* 0x000000800a117810 */ /* 0x040fe40007ffe0ff */
        /* <DEDUP_REMOVED lines=8> */
[----:B------:R-:W-:Y:S01]  /*08e0*/  ISETP.GE.AND P2, PT, R17, R0, PT ;  /* 0x000000001100720c */ /* 0x000fe20003f46270 */
        /* <DEDUP_REMOVED lines=9> */
.L_x_1130:
[----:B------:R-:W-:Y:S05]  /*0980*/  BSYNC B0 ;  /* 0x0000000000007941 */ /* 0x000fea0003800000 */
.L_x_1129:
[----:B------:R-:W-:Y:S01]  /*0990*/  IADD3 R16, R8, 0x10, RZ ;  /* 0x0000001008107810 */ /* 0x000fe20007ffe0ff */
[----:B------:R-:W-:Y:S03]  /*09a0*/  BSSY B0, `(.L_x_1131) ;  /* 0x0000015000007945 */ /* 0x000fe60003800000 */
[----:B------:R-:W-:-:S13]  /*09b0*/  ISETP.GE.AND P0, PT, R16, R245, PT ;  /* 0x000000f51000720c */ /* 0x000fda0003f06270 */
[----:B------:R-:W-:Y:S05]  /*09c0*/  @P0 BRA `(.L_x_1132) ;  /* 0x0000012000000947 */ /* 0x000fea0003800000 */
[----:B------:R-:W-:Y:S01]  /*09d0*/  IADD3 R23, P0, R8, 0x10, RZ ;  /* 0x0000001008177810 */ /* 0x000fe20007f1e0ff */
[----:B-1----:R-:W-:Y:S01]  /*09e0*/  IMAD.MOV.U32 R26, RZ, RZ, R20 ;  /* 0x000000ffff1a7224 */ /* 0x002fe200078e0014 */
        /* <DEDUP_REMOVED lines=16> */
.L_x_1132:
[----:B------:R-:W-:Y:S05]  /*0af0*/  BSYNC B0 ;  /* 0x0000000000007941 */ /* 0x000fea0003800000 */
.L_x_1131:
        /* <DEDUP_REMOVED lines=22> */
.L_x_1134:
[----:B------:R-:W-:Y:S05]  /*0c60*/  BSYNC B0 ;  /* 0x0000000000007941 */ /* 0x000fea0003800000 */
.L_x_1133:
[----:B------:R-:W-:Y:S01]  /*0c70*/  IADD3 R12, R8, 0x30, RZ ;  /* 0x00000030080c7810 */ /* 0x000fe20007ffe0ff */
[----:B------:R-:W-:Y:S03]  /*0c80*/  BSSY B0, `(.L_x_1135) ;  /* 0x0000014000007945 */ /* 0x000fe60003800000 */
[----:B------:R-:W-:-:S13]  /*0c90*/  ISETP.GE.AND P0, PT, R12, R245, PT ;  /* 0x000000f50c00720c */ /* 0x000fda0003f06270 */
[----:B------:R-:W-:Y:S05]  /*0ca0*/  @P0 BRA `(.L_x_1136) ;  /* 0x0000011000000947 */ /* 0x000fea0003800000 */
[----:B------:R-:W-:Y:S01]  /*0cb0*/  IADD3 R11, P0, R8, 0x30, RZ ;  /* 0x00000030080b7810 */ /* 0x000fe20007f1e0ff */
[----:B------:R-:W-:Y:S01]  /*0cc0*/  IMAD.MOV.U32 R21, RZ, RZ, R25 ;  /* 0x000000ffff157224 */ /* 0x000fe200078e0019 */
[-C--:B-----5:R-:W-:Y:S02]  /*0cd0*/  ISETP.GE.AND P3, PT, R10, R0.reuse, PT ;  /* 0x000000000a00720c */ /* 0x0a0fe40003f66270 */
        /* <DEDUP_REMOVED lines=14> */
.L_x_1136:
[----:B------:R-:W-:Y:S05]  /*0dc0*/  BSYNC B0 ;  /* 0x0000000000007941 */ /* 0x000fea0003800000 */
.L_x_1135:
[----:B------:R-:W-:Y:S01]  /*0dd0*/  ISETP.NE.AND P4, PT, R58, RZ, PT ;  /* 0x000000ff3a00720c */ /* 0x000fe20003f85270 */
[----:B------:R-:W-:Y:S01]  /*0de0*/  IMAD.MOV.U32 R243, RZ, RZ, 0x0 ;  /* 0x00000000fff37424 */ /* 0x000fe200078e00ff */
[----:B--2--5:R-:W-:-:S02]  /*0df0*/  IADD3 R3, P0, R170, R8, RZ ;  /* 0x00000008aa037210 */ /* 0x024fc40007f1e0ff */
[-C--:B------:R-:W-:Y:S02]  /*0e00*/  ISETP.GE.OR P3, PT, R8, R245.reuse, P4 ;  /* 0x000000f50800720c */ /* 0x080fe40002766670 */
[-C--:B------:R-:W-:Y:S02]  /*0e10*/  ISETP.GE.OR P2, PT, R16, R245.reuse, P4 ;  /* 0x000000f51000720c */ /* 0x080fe40002746670 */
[-C--:B------:R-:W-:Y:S02]  /*0e20*/  ISETP.GE.OR P1, PT, R14, R245.reuse, P4 ;  /* 0x000000f50e00720c */ /* 0x080fe40002726670 */
[----:B------:R-:W-:Y:S02]  /*0e30*/  ISETP.GE.OR P4, PT, R12, R245, P4 ;  /* 0x000000f50c00720c */ /* 0x000fe40002786670 */
[----:B------:R-:W-:Y:S02]  /*0e40*/  LEA.HI.X.SX32 R13, R170, R13, 0x1, P0 ;  /* 0x0000000daa0d7211 */ /* 0x000fe400000f0eff */
[----:B------:R-:W-:-:S03]  /*0e50*/  LEA R2, P0, R3, R6, 0x2 ;  /* 0x0000000603027211 */ /* 0x000fc600078010ff */
[----:B------:R-:W-:Y:S01]  /*0e60*/  @!P3 IMAD.MOV.U32 R9, RZ, RZ, 0x7f800000 ;  /* 0x7f800000ff09b424 */ /* 0x000fe200078e00ff */
[----:B------:R-:W-:Y:S01]  /*0e70*/  LEA.HI.X R3, R3, R7, R13, 0x2, P0 ;  /* 0x0000000703037211 */ /* 0x000fe200000f140d */
[----:B------:R-:W-:Y:S02]  /*0e80*/  @!P2 IMAD.MOV.U32 R7, RZ, RZ, 0x7f800000 ;  /* 0x7f800000ff07a424 */ /* 0x000fe400078e00ff */
[----:B------:R-:W-:Y:S02]  /*0e90*/  @!P1 IMAD.MOV.U32 R5, RZ, RZ, 0x7f800000 ;  /* 0x7f800000ff059424 */ /* 0x000fe400078e00ff */
[----:B------:R2:W-:Y:S04]  /*0ea0*/  @!P3 ST.E [R2.64], R9 ;  /* 0x000000090200b985 */ /* 0x0005e8000c101906 */
[----:B------:R2:W-:Y:S04]  /*0eb0*/  @!P2 ST.E [R2.64+0x40], R7 ;  /* 0x000040070200a985 */ /* 0x0005e8000c101906 */
[----:B------:R2:W-:Y:S01]  /*0ec0*/  @!P1 ST.E [R2.64+0x80], R5 ;  /* 0x0000800502009985 */ /* 0x0005e2000c101906 */
[----:B------:R-:W-:Y:S05]  /*0ed0*/  @P4 RET.REL.NODEC R242 `(_ZN5flash24flash_fwd_splitkv_kernelI23Flash_fwd_kernel_traitsILi256ELi64ELi64ELi4ELb0ELb0EN7cutlass6half_tE19Flash_kernel_traitsILi256ELi64ELi64ELi4ES3_EELb0ELb0ELb0ELb0ELb0ELb1ELb0ELb1EEEvNS_16Flash_fwd_paramsE) ;  /* 0xfffff120f2004950 */ /* 0x000fea0003c3ffff */
[----:B--2---:R-:W-:Y:S02]  /*0ee0*/  MOV R5, 0x7f800000 ;  /* 0x7f80000000057802 */ /* 0x004fe40000000f00 */
[----:B------:R-:W-:-:S03]  /*0ef0*/  MOV R243, 0x0 ;  /* 0x0000000000f37802 */ /* 0x000fc60000000f00 */
[----:B------:R2:W-:Y:S01]  /*0f00*/  ST.E [R2.64+0xc0], R5 ;  /* 0x0000c00502007985 */ /* 0x0005e2000c101906 */
[----:B------:R-:W-:Y:S05]  /*0f10*/  RET.REL.NODEC R242 `(_ZN5flash24flash_fwd_splitkv_kernelI23Flash_fwd_kernel_traitsILi256ELi64ELi64ELi4ELb0ELb0EN7cutlass6half_tE19Flash_kernel_traitsILi256ELi64ELi64ELi4ES3_EELb0ELb0ELb0ELb0ELb0ELb1ELb0ELb1EEEvNS_16Flash_fwd_paramsE) ;  /* 0xfffff0e0f2007950 */ /* 0x000fea0003c3ffff */
.L_x_1128:
        /* <DEDUP_REMOVED lines=81> */
[----:B------:R-:W-:Y:S02]  /*1430*/  SHF.R.S32.HI R9, RZ, 0x1f, R13 ;  /* 0x0000001fff097819 */ /* 0x000fe4000001140d */
[----:B--2---:R-:W-:Y:S01]  /*1440*/  SHF.R.S32.HI R7, RZ, 0x1f, R0 ;  /* 0x0000001fff077819 */ /* 0x004fe20000011400 */
[-C--:B------:R-:W-:Y:S02]  /*1450*/  IMAD R4, R19, R0.reuse, RZ ;  /* 0x0000000013047224 */ /* 0x080fe400078e02ff */
[----:B------:R-:W-:-:S04]  /*1460*/  IMAD.WIDE.U32 R10, R18, R0, RZ ;  /* 0x00000000120a7225 */ /* 0x000fc800078e00ff */
[----:B------:R-:W-:-:S04]  /*1470*/  IMAD R4, R18, R7, R4 ;  /* 0x0000000712047224 */ /* 0x000fc800078e0204 */
        /* <DEDUP_REMOVED lines=20> */
.L_x_1138:
        /* <DEDUP_REMOVED lines=9> */
[----:B------:R-:W-:-:S02]  /*1650*/  LEA R13, R165, 0xffffffc0, 0x6 ;  /* 0xffffffc0a50d7811 */ /* 0x000fc400078e30ff */
        /* <DEDUP_REMOVED lines=17> */
[----:B------:R-:W-:Y:S02]  /*1770*/  @!P3 IMAD R5, R6, R60, R5 ;  /* 0x0000003c0605b224 */ /* 0x000fe400078e0205 */
[----:B------:R-:W-:Y:S01]  /*1780*/  @P3 IMAD.IADD R8, R11, 0x1, R12 ;  /* 0x000000010b083824 */ /* 0x000fe200078e020c */
[----:B-----5:R-:W-:Y:S02]  /*1790*/  @!P3 SHF.R.S32.HI R6, RZ, 0x1f, R10 ;  /* 0x0000001fff06b819 */ /* 0x020fe4000001140a */
[----:B------:R-:W-:Y:S01]  /*17a0*/  @!P3 IADD3 R9, R27, R5, RZ ;  /* 0x000000051b09b210 */ /* 0x000fe20007ffe0ff */
[----:B------:R-:W-:Y:S01]  /*17b0*/  @P3 IMAD R7, R61, R8, RZ ;  /* 0x000000083d073224 */ /* 0x000fe200078e02ff */
[-C--:B------:R-:W-:Y:S01]  /*17c0*/  @!P0 IADD3 R0, R0, -R3.reuse, RZ ;  /* 0x8000000300008210 */ /* 0x080fe20007ffe0ff */
[----:B--2---:R-:W-:Y:S02]  /*17d0*/  @!P3 IMAD R5, R19, R10, RZ ;  /* 0x0000000a1305b224 */ /* 0x004fe400078e02ff */
[----:B------:R-:W-:Y:S01]  /*17e0*/  @P3 IMAD.WIDE.U32 R24, R60, R8, RZ ;  /* 0x000000083c183225 */ /* 0x000fe200078e00ff */
[----:B------:R-:W-:-:S03]  /*17f0*/  ISETP.GE.U32.AND P2, PT, R0, R3, PT ;  /* 0x000000030000720c */ /* 0x000fc60003f46070 */
[----:B------:R-:W-:Y:S01]  /*1800*/  @!P3 IMAD.MOV.U32 R8, RZ, RZ, R26 ;  /* 0x000000ffff08b224 */ /* 0x000fe200078e001a */
[----:B------:R-:W-:Y:S01]  /*1810*/  LOP3.LUT R0, R241, R4, RZ, 0x3c, !PT ;  /* 0x00000004f1007212 */ /* 0x000fe200078e3cff */
[C---:B------:R-:W-:Y:S02]  /*1820*/  @!P3 IMAD R5, R18.reuse, R6, R5 ;  /* 0x000000061205b224 */ /* 0x040fe400078e0205 */
[----:B------:R-:W-:Y:S01]  /*1830*/  @!P3 IMAD.WIDE.U32 R18, R18, R10, R8 ;  /* 0x0000000a1212b225 */ /* 0x000fe200078e0008 */
[----:B------:R-:W-:Y:S02]  /*1840*/  ISETP.GE.AND P1, PT, R0, RZ, PT ;  /* 0x000000ff0000720c */ /* 0x000fe40003f26270 */
[----:B------:R-:W-:Y:S01]  /*1850*/  @!P0 IADD3 R2, R2, 0x1, RZ ;  /* 0x0000000102028810 */ /* 0x000fe20007ffe0ff */
[----:B------:R-:W-:Y:S01]  /*1860*/  @P3 IMAD.MOV.U32 R8, RZ, RZ, R24 ;  /* 0x000000ffff083224 */ /* 0x000fe200078e0018 */
[----:B------:R-:W-:Y:S01]  /*1870*/  @P3 IADD3 R7, R25, R7, RZ ;  /* 0x0000000719073210 */ /* 0x000fe20007ffe0ff */
[----:B------:R-:W-:Y:S01]  /*1880*/  @!P3 IMAD.MOV.U32 R8, RZ, RZ, R18 ;  /* 0x000000ffff08b224 */ /* 0x000fe200078e0012 */
[----:B------:R-:W-:-:S02]  /*1890*/  ISETP.NE.AND P0, PT, R4, RZ, PT ;  /* 0x000000ff0400720c */ /* 0x000fc40003f05270 */
[----:B------:R-:W-:Y:S01]  /*18a0*/  @!P3 IADD3 R7, R19, R5, RZ ;  /* 0x000000051307b210 */ /* 0x000fe20007ffe0ff */
[-C--:B------:R-:W-:Y:S01]  /*18b0*/  @!P3 IMAD R5, R63, R11.reuse, RZ ;  /* 0x0000000b3f05b224 */ /* 0x080fe200078e02ff */
[----:B------:R-:W-:Y:S01]  /*18c0*/  @!P3 SHF.R.S32.HI R3, RZ, 0x1f, R11 ;  /* 0x0000001fff03b819 */ /* 0x000fe2000001140b */
[----:B------:R-:W-:Y:S01]  /*18d0*/  @!P3 IMAD.WIDE.U32 R24, R62, R11, RZ ;  /* 0x0000000b3e18b225 */ /* 0x000fe200078e00ff */
[----:B------:R-:W-:Y:S02]  /*18e0*/  SHF.R.S32.HI R9, RZ, 0x1f, R13 ;  /* 0x0000001fff097819 */ /* 0x000fe4000001140d */
[----:B------:R-:W-:Y:S01]  /*18f0*/  MOV R18, R8 ;  /* 0x0000000800127202 */ /* 0x000fe20000000f00 */
[----:B------:R-:W-:Y:S01]  /*1900*/  @!P3 IMAD R3, R3, R62, R5 ;  /* 0x0000003e0303b224 */ /* 0x000fe200078e0205 */
[----:B------:R-:W-:Y:S01]  /*1910*/  MOV R19, R7 ;  /* 0x0000000700137202 */ /* 0x000fe20000000f00 */
[----:B------:R-:W-:Y:S01]  /*1920*/  IMAD R6, R61, R13, RZ ;  /* 0x0000000d3d067224 */ /* 0x000fe200078e02ff */
[----:B------:R-:W-:-:S02]  /*1930*/  @P2 IADD3 R2, R2, 0x1, RZ ;  /* 0x0000000102022810 */ /* 0x000fc40007ffe0ff */
[----:B------:R-:W-:Y:S01]  /*1940*/  @!P3 IADD3 R7, R25, R3, RZ ;  /* 0x000000031907b210 */ /* 0x000fe20007ffe0ff */
[----:B------:R-:W-:Y:S01]  /*1950*/  IMAD R6, R9, R60, R6 ;  /* 0x0000003c09067224 */ /* 0x000fe200078e0206 */
[----:B------:R-:W-:Y:S01]  /*1960*/  @!P3 SHF.R.S32.HI R3, RZ, 0x1f, R10 ;  /* 0x0000001fff03b819 */ /* 0x000fe2000001140a */
[----:B------:R-:W-:Y:S01]  /*1970*/  IMAD.WIDE.U32 R18, R60, R13, R18 ;  /* 0x0000000d3c127225 */ /* 0x000fe200078e0012 */
[----:B------:R-:W-:-:S03]  /*1980*/  @P3 IADD3 R11, R11, R12, RZ ;  /* 0x0000000c0b0b3210 */ /* 0x000fc60007ffe0ff */
[----:B------:R-:W-:Y:S01]  /*1990*/  @!P1 IMAD.MOV R2, RZ, RZ, -R2 ;  /* 0x000000ffff029224 */ /* 0x000fe200078e0a02 */
[----:B------:R-:W-:Y:S01]  /*19a0*/  @!P0 LOP3.LUT R2, RZ, R4, RZ, 0x33, !PT ;  /* 0x00000004ff028212 */ /* 0x000fe200078e33ff */
[----:B------:R-:W-:Y:S02]  /*19b0*/  @!P3 IMAD R0, R17, R10, RZ ;  /* 0x0000000a1100b224 */ /* 0x000fe400078e02ff */
[----:B------:R-:W-:Y:S01]  /*19c0*/  IMAD.IADD R19, R19, 0x1, R6 ;  /* 0x0000000113137824 */ /* 0x000fe200078e0206 */
[----:B------:R-:W-:Y:S01]  /*19d0*/  @!P3 MOV R6, R24 ;  /* 0x000000180006b202 */ /* 0x000fe20000000f00 */
[----:B------:R-:W-:Y:S01]  /*19e0*/  @!P3 IMAD R0, R16, R3, R0 ;  /* 0x000000031000b224 */ /* 0x000fe200078e0200 */
[----:B------:R-:W-:Y:S01]  /*19f0*/  SHF.R.S32.HI R5, RZ, 0x1f, R2 ;  /* 0x0000001fff057819 */ /* 0x000fe20000011402 */
[----:B------:R-:W-:Y:S02]  /*1a00*/  IMAD R3, R15, R2, RZ ;  /* 0x000000020f037224 */ /* 0x000fe400078e02ff */
[----:B------:R-:W-:-:S02]  /*1a10*/  @P3 IMAD R17, R63, R11, RZ ;  /* 0x0000000b3f113224 */ /* 0x000fc400078e02ff */
        /* <DEDUP_REMOVED lines=11> */
.L_x_1139:
[----:B-1----:R-:W-:Y:S05]  /*1ad0*/  BSYNC B0 ;  /* 0x0000000000007941 */ /* 0x002fea0003800000 */
.L_x_1137:
        /* <DEDUP_REMOVED lines=12> */
[----:B------:R-:W-:Y:S02]  /*1ba0*/  LOP3.LUT R19, R2, 0xfffffff0, RZ, 0xc0, !PT ;  /* 0xfffffff002137812 */ /* 0x000fe400078ec0ff */
[----:B------:R-:W-:Y:S02]  /*1bb0*/  LOP3.LUT R65, R178, 0xfffffff8, RZ, 0xc0, !PT ;  /* 0xfffffff8b2417812 */ /* 0x000fe400078ec0ff */
[----:B------:R-:W-:Y:S01]  /*1bc0*/  SHF.R.S32.HI R15, RZ, 0x4, R2 ;  /* 0x00000004ff0f7819 */ /* 0x000fe20000011402 */
[C---:B------:R-:W-:Y:S01]  /*1bd0*/  IMAD.IADD R19, R58.reuse, 0x1, -R19 ;  /* 0x000000013a137824 */ /* 0x040fe200078e0a13 */
[----:B------:R-:W-:Y:S01]  /*1be0*/  SHF.R.S32.HI R178, RZ, 0x3, R178 ;  /* 0x00000003ffb27819 */ /* 0x000fe200000114b2 */
[----:B------:R-:W-:Y:S01]  /*1bf0*/  IMAD.IADD R65, R58, 0x1, -R65 ;  /* 0x000000013a417824 */ /* 0x000fe200078e0a41 */
[----:B------:R-:W-:-:S02]  /*1c00*/  LEA.HI R66, R2, R15, RZ, 0x1 ;  /* 0x0000000f02427211 */ /* 0x000fc400078f08ff */
[----:B------:R-:W-:Y:S01]  /*1c10*/  SHF.R.S32.HI R8, RZ, 0x1f, R19 ;  /* 0x0000001fff087819 */ /* 0x000fe20000011413 */
[----:B------:R-:W-:Y:S01]  /*1c20*/  IMAD.SHL.U32 R14, R65, 0x8, RZ ;  /* 0x00000008410e7824 */ /* 0x000fe200078e00ff */
[----:B------:R-:W-:Y:S01]  /*1c30*/  LOP3.LUT R66, R66, 0xfffffffe, RZ, 0xc0, !PT ;  /* 0xfffffffe42427812 */ /* 0x000fe200078ec0ff */
[----:B------:R-:W-:Y:S02]  /*1c40*/  IMAD.SHL.U32 R27, R178, 0x40, RZ ;  /* 0x00000040b21b7824 */ /* 0x000fe400078e00ff */
[----:B------:R-:W-:Y:S01]  /*1c50*/  IMAD R2, R9, R62, RZ ;  /* 0x0000003e09027224 */ /* 0x000fe200078e02ff */
[----:B------:R-:W-:Y:S01]  /*1c60*/  LEA.HI R9, R8, R19, RZ, 0x3 ;  /* 0x0000001308097211 */ /* 0x000fe200078f18ff */
[----:B------:R-:W-:Y:S01]  /*1c70*/  IMAD.IADD R66, R15, 0x1, -R66 ;  /* 0x000000010f427824 */ /* 0x000fe200078e0a42 */
[----:B------:R-:W-:Y:S02]  /*1c80*/  IADD3 R26, P1, R14, R6, RZ ;  /* 0x000000060e1a7210 */ /* 0x000fe40007f3e0ff */
[----:B------:R-:W-:-:S02]  /*1c90*/  LOP3.LUT R27, R27, 0x1c0, RZ, 0xc0, !PT ;  /* 0x000001c01b1b7812 */ /* 0x000fc400078ec0ff */
[----:B------:R-:W-:Y:S02]  /*1ca0*/  LOP3.LUT R6, R9, 0xfffffff8, RZ, 0xc0, !PT ;  /* 0xfffffff809067812 */ /* 0x000fe400078ec0ff */
[----:B------:R-:W-:Y:S02]  /*1cb0*/  SHF.R.S32.HI R15, RZ, 0x1f, R14 ;  /* 0x0000001fff0f7819 */ /* 0x000fe4000001140e */
[----:B------:R-:W-:Y:S01]  /*1cc0*/  LEA.HI R7, R7, R58, RZ, 0x6 ;  /* 0x0000003a07077211 */ /* 0x000fe200078f30ff */
[----:B------:R-:W-:Y:S01]  /*1cd0*/  IMAD.IADD R6, R19, 0x1, -R6 ;  /* 0x0000000113067824 */ /* 0x000fe200078e0a06 */
[----:B-1----:R-:W-:Y:S02]  /*1ce0*/  LOP3.LUT R23, R27, 0x38, R14, 0xf8, !PT ;  /* 0x000000381b177812 */ /* 0x002fe400078ef80e */
[----:B------:R-:W-:Y:S01]  /*1cf0*/  SHF.R.U32.HI R8, RZ, 0x3, R27 ;  /* 0x00000003ff087819 */ /* 0x000fe2000001161b */
[----:B------:R-:W-:Y:S02]  /*1d00*/  IMAD.X R27, R15, 0x1, R17, P1 ;  /* 0x000000010f1b7824 */ /* 0x000fe400008e0611 */
[----:B------:R-:W-:Y:S01]  /*1d10*/  IMAD.SHL.U32 R17, R7, 0x8, RZ ;  /* 0x0000000807117824 */ /* 0x000fe200078e00ff */
[----:B------:R-:W-:Y:S01]  /*1d20*/  LOP3.LUT R8, R23, R8, RZ, 0x3c, !PT ;  /* 0x0000000817087212 */ /* 0x000fe200078e3cff */
[----:B------:R-:W-:-:S03]  /*1d30*/  IMAD.SHL.U32 R7, R6, 0x40, RZ ;  /* 0x0000004006077824 */ /* 0x000fc600078e00ff */
[----:B------:R-:W-:Y:S01]  /*1d40*/  LOP3.LUT R168, R8, 0xfffffe00, R17, 0xf8, !PT ;  /* 0xfffffe0008a87812 */ /* 0x000fe200078ef811 */
[----:B------:R-:W-:Y:S01]  /*1d50*/  IMAD.SHL.U32 R8, R66, 0x8, RZ ;  /* 0x0000000842087824 */ /* 0x000fe200078e00ff */
[----:B------:R-:W-:Y:S01]  /*1d60*/  LOP3.LUT R7, R7, 0x1c0, RZ, 0xc0, !PT ;  /* 0x000001c007077812 */ /* 0x000fe200078ec0ff */
[C---:B------:R-:W-:Y:S02]  /*1d70*/  IMAD R2, R13.reuse, R63, R2 ;  /* 0x0000003f0d027224 */ /* 0x040fe400078e0202 */
[----:B------:R-:W-:Y:S01]  /*1d80*/  IMAD.WIDE.U32 R26, R13, R62, R26 ;  /* 0x0000003e0d1a7225 */ /* 0x000fe200078e001a */
[----:B------:R-:W-:Y:S02]  /*1d90*/  LOP3.LUT R8, R7, 0x8, R8, 0xf8, !PT ;  /* 0x0000000807087812 */ /* 0x000fe400078ef808 */
[----:B------:R-:W-:Y:S01]  /*1da0*/  SHF.R.U32.HI R7, RZ, 0x3, R7 ;  /* 0x00000003ff077819 */ /* 0x000fe20000011607 */
[----:B------:R-:W-:Y:S01]  /*1db0*/  IMAD.IADD R27, R27, 0x1, R2 ;  /* 0x000000011b1b7824 */ /* 0x000fe200078e0202 */
[----:B------:R-:W-:-:S02]  /*1dc0*/  SHF.R.S32.HI R70, RZ, 0x1f, R243 ;  /* 0x0000001fff467819 */ /* 0x000fc400000114f3 */
[----:B------:R-:W-:Y:S02]  /*1dd0*/  LOP3.LUT R48, R8, R7, RZ, 0x3c, !PT ;  /* 0x0000000708307212 */ /* 0x000fe400078e3cff */
[C---:B------:R-:W-:Y:S02]  /*1de0*/  LOP3.LUT P3, RZ, R6.reuse, 0x4, RZ, 0xc0, !PT ;  /* 0x0000000406ff7812 */ /* 0x040fe4000786c0ff */
[----:B------:R-:W-:Y:S01]  /*1df0*/  LOP3.LUT P2, RZ, R6, 0x2, RZ, 0xc0, !PT ;  /* 0x0000000206ff7812 */ /* 0x000fe2000784c0ff */
[----:B------:R-:W-:-:S05]  /*1e00*/  IMAD.SHL.U32 R9, R9, 0x40, RZ ;  /* 0x0000004009097824 */ /* 0x000fca00078e00ff */
[----:B------:R-:W-:Y:S02]  /*1e10*/  LOP3.LUT R48, R48, 0xfffffe00, R9, 0xf8, !PT ;  /* 0xfffffe0030307812 */ /* 0x000fe400078ef809 */
        /* <DEDUP_REMOVED lines=13> */
[----:B------:R-:W-:Y:S02]  /*1ef0*/  IMAD.MOV.U32 R49, RZ, RZ, 0x10 ;  /* 0x00000010ff317424 */ /* 0x000fe400078e00ff */
[----:B------:R-:W-:Y:S02]  /*1f00*/  IMAD.MOV.U32 R47, RZ, RZ, 0x20 ;  /* 0x00000020ff2f7424 */ /* 0x000fe400078e00ff */
[----:B------:R-:W-:Y:S01]  /*1f10*/  IMAD.IADD R171, R177, 0x1, R171 ;  /* 0x00000001b1ab7824 */ /* 0x000fe200078e02ab */
[C---:B------:R-:W-:Y:S01]  /*1f20*/  SHF.L.U64.HI R238, R60.reuse, 0x4, R61 ;  /* 0x000000043cee7819 */ /* 0x040fe2000001023d */
[----:B------:R-:W-:Y:S01]  /*1f30*/  IMAD.SHL.U32 R237, R60, 0x10, RZ ;  /* 0x000000103ced7824 */ /* 0x000fe200078e00ff */
[C---:B------:R-:W-:Y:S01]  /*1f40*/  SHF.L.U64.HI R236, R62.reuse, 0x4, R63 ;  /* 0x000000043eec7819 */ /* 0x040fe2000001023f */
[----:B------:R-:W-:Y:S01]  /*1f50*/  IMAD.SHL.U32 R235, R62, 0x10, RZ ;  /* 0x000000103eeb7824 */ /* 0x000fe200078e00ff */
[----:B------:R-:W-:Y:S01]  /*1f60*/  SEL R49, R49, 0xfffffff0, !P2 ;  /* 0xfffffff031317807 */ /* 0x000fe20005000000 */
[----:B------:R-:W-:Y:S01]  /*1f70*/  IMAD.SHL.U32 R164, R65, 0x4, RZ ;  /* 0x0000000441a47824 */ /* 0x000fe200078e00ff */
        /* <DEDUP_REMOVED lines=52> */
[----:B------:R-:W3:Y:S04]  /*22c0*/  LD.E.64 R196, [R20.64+0x128] ;  /* 0x0001280614c47980 */ /* 0x000ee8000c101b00 */
[----:B------:R-:W3:Y:S04]  /*22d0*/  LD.E.64 R28, [R20.64+0x140] ;  /* 0x00014006141c7980 */ /* 0x000ee8000c101b00 */
[----:B------:R-:W3:Y:S04]  /*22e0*/  LD.E.64 R26, [R20.64+0x138] ;  /* 0x00013806141a7980 */ /* 0x000ee8000c101b00 */
[----:B------:R-:W3:Y:S04]  /*22f0*/  LD.E R8, [R20.64+0xd0] ;  /* 0x0000d00614087980 */ /* 0x000ee8000c101900 */
[----:B------:R-:W3:Y:S04]  /*2300*/  LD.E.64 R24, [R20.64+0x108] ;  /* 0x0001080614187980 */ /* 0x000ee8000c101b00 */
[----:B------:R-:W3:Y:S04]  /*2310*/  LD.E.64 R22, [R20.64+0x110] ;  /* 0x0001100614167980 */ /* 0x000ee8000c101b00 */
[----:B------:R-:W3:Y:S04]  /*2320*/  LD.E.64 R12, [R20.64+0x150] ;  /* 0x00015006140c7980 */ /* 0x000ee8000c101b00 */
[----:B------:R-:W3:Y:S01]  /*2330*/  LD.E.64 R6, [R20.64+0x148] ;  /* 0x0001480614067980 */ /* 0x000ee2000c101b00 */
[----:B------:R-:W-:Y:S01]  /*2340*/  IMAD.SHL.U32 R72, R62, 0x20, RZ ;  /* 0x000000203e487824 */ /* 0x000fe200078e00ff */
[----:B------:R-:W-:Y:S01]  /*2350*/  LOP3.LUT R158, R166, 0xffff, RZ, 0xc0, !PT ;  /* 0x0000ffffa69e7812 */ /* 0x000fe200078ec0ff */
[----:B------:R-:W-:Y:S01]  /*2360*/  IMAD R71, R63, 0x60, RZ ;  /* 0x000000603f477824 */ /* 0x000fe200078e02ff */
[C---:B------:R-:W-:Y:S01]  /*2370*/  SHF.L.U64.HI R73, R62.reuse, 0x5, R63 ;  /* 0x000000053e497819 */ /* 0x040fe2000001023f */
[----:B------:R-:W-:Y:S01]  /*2380*/  IMAD.WIDE.U32 R192, R62, 0x60, RZ ;  /* 0x000000603ec07825 */ /* 0x000fe200078e00ff */
[----:B------:R-:W-:-:S02]  /*2390*/  LOP3.LUT R162, R158, 0x1, RZ, 0xc0, !PT ;  /* 0x000000019ea27812 */ /* 0x000fc400078ec0ff */
[----:B------:R-:W-:Y:S01]  /*23a0*/  LOP3.LUT R161, R158, 0x2, RZ, 0xc0, !PT ;  /* 0x000000029ea17812 */ /* 0x000fe200078ec0ff */
[----:B------:R-:W-:Y:S01]  /*23b0*/  IMAD.SHL.U32 R92, R60, 0x20, RZ ;  /* 0x000000203c5c7824 */ /* 0x000fe200078e00ff */
[----:B------:R-:W-:Y:S01]  /*23c0*/  LOP3.LUT R160, R158, 0x4, RZ, 0xc0, !PT ;  /* 0x000000049ea07812 */ /* 0x000fe200078ec0ff */
[----:B------:R-:W-:Y:S01]  /*23d0*/  IMAD.MOV.U32 R133, RZ, RZ, R239 ;  /* 0x000000ffff857224 */ /* 0x000fe200078e00ef */
[----:B------:R-:W-:Y:S01]  /*23e0*/  SHF.L.U64.HI R73, R72, 0x1, R73 ;  /* 0x0000000148497819 */ /* 0x000fe20000010249 */
[----:B------:R-:W-:Y:S01]  /*23f0*/  IMAD.MOV.U32 R134, RZ, RZ, R188 ;  /* 0x000000ffff867224 */ /* 0x000fe200078e00bc */
[C---:B------:R-:W-:Y:S01]  /*2400*/  IADD3 R69, R178.reuse, 0x10, RZ ;  /* 0x00000010b2457810 */ /* 0x040fe20007ffe0ff */
[----:B------:R-:W-:Y:S01]  /*2410*/  IMAD.MOV.U32 R135, RZ, RZ, R189 ;  /* 0x000000ffff877224 */ /* 0x000fe200078e00bd */
[----:B------:R-:W-:Y:S01]  /*2420*/  IADD3 R68, R178, 0x20, RZ ;  /* 0x00000020b2447810 */ /* 0x000fe20007ffe0ff */
[----:B------:R-:W-:Y:S01]  /*2430*/  IMAD.SHL.U32 R72, R72, 0x2, RZ ;  /* 0x0000000248487824 */ /* 0x000fe200078e00ff */
[----:B------:R-:W-:-:S02]  /*2440*/  IADD3 R67, R178, 0x30, RZ ;  /* 0x00000030b2437810 */ /* 0x000fc40007ffe0ff */
[----:B------:R-:W-:Y:S02]  /*2450*/  SHF.L.U64.HI R93, R60, 0x5, R61 ;  /* 0x000000053c5d7819 */ /* 0x000fe4000001023d */
[----:B------:R-:W-:Y:S02]  /*2460*/  MOV R132, R240 ;  /* 0x000000f000847202 */ /* 0x000fe40000000f00 */
[----:B------:R-:W-:Y:S02]  /*2470*/  LOP3.LUT R158, R158, 0x8, RZ, 0xc0, !PT ;  /* 0x000000089e9e7812 */ /* 0x000fe400078ec0ff */
[----:B------:R-:W-:Y:S01]  /*2480*/  IADD3 R71, R193, R71, RZ ;  /* 0x00000047c1477210 */ /* 0x000fe20007ffe0ff */
[----:B--2---:R-:W-:-:S04]  /*2490*/  IMAD R3, R33, R243, RZ ;  /* 0x000000f321037224 */ /* 0x004fc800078e02ff */
[----:B------:R-:W-:Y:S02]  /*24a0*/  IMAD R0, R32, R70, R3 ;  /* 0x0000004620007224 */ /* 0x000fe400078e0203 */
[----:B------:R-:W-:Y:S01]  /*24b0*/  IMAD.WIDE.U32 R32, R243, R32, R14 ;  /* 0x00000020f3207225 */ /* 0x000fe200078e000e */
[----:B----4-:R-:W-:-:S03]  /*24c0*/  SHF.L.U64.HI R120, R194, 0x5, R195 ;  /* 0x00000005c2787819 */ /* 0x010fc600000102c3 */
[----:B---3--:R-:W-:Y:S01]  /*24d0*/  IMAD R3, R19, R243, RZ ;  /* 0x000000f313037224 */ /* 0x008fe200078e02ff */
[----:B------:R-:W-:Y:S01]  /*24e0*/  LEA R19, R165, 0xffffffc0, 0x6 ;  /* 0xffffffc0a5137811 */ /* 0x000fe200078e30ff */
[----:B------:R-:W-:Y:S01]  /*24f0*/  IMAD.IADD R33, R33, 0x1, R0 ;  /* 0x0000000121217824 */ /* 0x000fe200078e0200 */
[----:B------:R-:W-:Y:S01]  /*2500*/  SHF.L.U64.HI R95, R196, 0x4, R197 ;  /* 0x00000004c45f7819 */ /* 0x000fe200000102c5 */
[----:B------:R-:W-:Y:S01]  /*2510*/  IMAD.WIDE.U32 R30, R243, R18, R14 ;  /* 0x00000012f31e7225 */ /* 0x000fe200078e000e */
[----:B------:R-:W-:Y:S02]  /*2520*/  SHF.R.S32.HI R2, RZ, 0x1f, R19 ;  /* 0x0000001fff027819 */ /* 0x000fe40000011413 */
[----:B------:R-:W-:Y:S01]  /*2530*/  SHF.L.U32 R121, R194, 0x5, RZ ;  /* 0x00000005c2797819 */ /* 0x000fe200000006ff */
[----:B------:R-:W-:Y:S01]  /*2540*/  IMAD R0, R18, R70, R3 ;  /* 0x0000004612007224 */ /* 0x000fe200078e0203 */
[----:B------:R-:W-:Y:S01]  /*2550*/  SHF.L.U64.HI R105, R196, 0x5, R197 ;  /* 0x00000005c4697819 */ /* 0x000fe200000102c5 */
[-C--:B------:R-:W-:Y:S01]  /*2560*/  IMAD R17, R195, R19.reuse, RZ ;  /* 0x00000013c3117224 */ /* 0x080fe200078e02ff */
[----:B------:R-:W-:Y:S01]  /*2570*/  SHF.L.U64.HI R120, R121, 0x1, R120 ;  /* 0x0000000179787819 */ /* 0x000fe20000010278 */
[----:B------:R-:W-:-:S02]  /*2580*/  IMAD R3, R197, R19, RZ ;  /* 0x00000013c5037224 */ /* 0x000fc400078e02ff */
        /* <DEDUP_REMOVED lines=55> */
[----:B------:R-:W-:Y:S01]  /*2900*/  IMAD.IADD R152, R163, 0x1, R155 ;  /* 0x00000001a3987824 */ /* 0x000fe200078e029b */
[----:B------:R-:W-:Y:S01]  /*2910*/  LEA.HI.X R123, R16, R23, R123, 0x1, P1 ;  /* 0x00000017107b7211 */ /* 0x000fe200008f0c7b */
[----:B------:R-:W-:Y:S01]  /*2920*/  IMAD.SHL.U32 R119, R194, 0x10, RZ ;  /* 0x00000010c2777824 */ /* 0x000fe200078e00ff */
[----:B------:R-:W-:Y:S01]  /*2930*/  SHF.L.U64.HI R0, R0, 0x1, R5 ;  /* 0x0000000100007819 */ /* 0x000fe20000010205 */
[----:B------:R-:W-:Y:S01]  /*2940*/  IMAD.SHL.U32 R159, R157, 0x20, RZ ;  /* 0x000000209d9f7824 */ /* 0x000fe200078e00ff */
[----:B------:R-:W-:Y:S01]  /*2950*/  SHF.L.U64.HI R131, R131, 0x1, R2 ;  /* 0x0000000183837819 */ /* 0x000fe20000010202 */
[----:B------:R-:W-:Y:S01]  /*2960*/  IMAD R3, R195, 0x60, RZ ;  /* 0x00000060c3037824 */ /* 0x000fe200078e02ff */
        /* <DEDUP_REMOVED lines=8> */
[----:B------:R-:W-:Y:S01]  /*29f0*/  IADD3 R86, P1, R237, 0x80, RZ ;  /* 0x00000080ed567810 */ /* 0x000fe20007f3e0ff */
[C---:B------:R-:W-:Y:S01]  /*2a00*/  IMAD.X R131, R7.reuse, 0x1, R131, P2 ;  /* 0x0000000107837824 */ /* 0x040fe200010e0683 */
[----:B------:R-:W-:Y:S01]  /*2a10*/  IADD3.X R19, R7, R0, RZ, P0, !PT ;  /* 0x0000000007137210 */ /* 0x000fe200007fe4ff */
[----:B------:R-:W-:Y:S01]  /*2a20*/  IMAD.IADD R149, R163, 0x1, R152 ;  /* 0x00000001a3957824 */ /* 0x000fe200078e0298 */
[C---:B------:R-:W-:Y:S01]  /*2a30*/  IADD3 R90, P2, R237.reuse, 0x40, RZ ;  /* 0x00000040ed5a7810 */ /* 0x040fe20007f5e0ff */
[----:B------:R-:W-:Y:S01]  /*2a40*/  IMAD.X R87, RZ, RZ, R238, P1 ;  /* 0x000000ffff577224 */ /* 0x000fe200008e06ee */
        /* <DEDUP_REMOVED lines=9> */
[--C-:B------:R-:W-:Y:S01]  /*2ae0*/  IMAD.X R89, R91, 0x1, R238.reuse, P2 ;  /* 0x000000015b597824 */ /* 0x100fe200010e06ee */
[-C--:B------:R-:W-:Y:S01]  /*2af0*/  IADD3.X R79, R81, R238.reuse, RZ, P0, !PT ;  /* 0x000000ee514f7210 */ /* 0x080fe200007fe4ff */
[----:B------:R-:W-:Y:S01]  /*2b00*/  IMAD.MOV.U32 R12, RZ, RZ, R165 ;  /* 0x000000ffff0c7224 */ /* 0x000fe200078e00a5 */
[C---:B------:R-:W-:Y:S01]  /*2b10*/  IADD3 R97, P5, R98.reuse, 0x40, RZ ;  /* 0x0000004062617810 */ /* 0x040fe20007fbe0ff */
        /* <DEDUP_REMOVED lines=9> */
[----:B------:R-:W-:-:S02]  /*2bb0*/  IADD3.X R76, R85, R238, RZ, P3, !PT ;  /* 0x000000ee554c7210 */ /* 0x000fc40001ffe4ff */
[C---:B------:R-:W-:Y:S01]  /*2bc0*/  SHF.L.U64.HI R0, R194.reuse, 0x4, R195 ;  /* 0x00000004c2007819 */ /* 0x040fe200000102c3 */
[----:B------:R-:W-:Y:S01]  /*2bd0*/  IMAD.X R74, R79, 0x1, R238, P2 ;  /* 0x000000014f4a7824 */ /* 0x000fe200010e06ee */
[-C--:B------:R-:W-:Y:S01]  /*2be0*/  IADD3 R102, P5, R97, R98.reuse, RZ ;  /* 0x0000006261667210 */ /* 0x080fe20007fbe0ff */
[----:B------:R-:W-:Y:S01]  /*2bf0*/  IMAD.WIDE.U32 R194, R194, 0x60, RZ ;  /* 0x00000060c2c27825 */ /* 0x000fe200078e00ff */
[----:B------:R-:W-:Y:S02]  /*2c00*/  IADD3 R106, P4, R101, R98, RZ ;  /* 0x00000062656a7210 */ /* 0x000fe40007f9e0ff */
[C---:B------:R-:W-:Y:S01]  /*2c10*/  IADD3 R110, P3, R108.reuse, R97, RZ ;  /* 0x000000616c6e7210 */ /* 0x040fe20007f7e0ff */
[----:B------:R-:W-:Y:S01]  /*2c20*/  IMAD.IADD R122, R195, 0x1, R3 ;  /* 0x00000001c37a7824 */ /* 0x000fe200078e0203 */
[----:B------:R-:W-:Y:S01]  /*2c30*/  IADD3 R116, P1, R108, R101, RZ ;  /* 0x000000656c747210 */ /* 0x000fe20007f3e0ff */
[--C-:B------:R-:W-:Y:S01]  /*2c40*/  IMAD.X R99, R100, 0x1, R95.reuse, P5 ;  /* 0x0000000164637824 */ /* 0x100fe200028e065f */
[C---:B------:R-:W-:Y:S01]  /*2c50*/  IADD3 R118, P0, R109.reuse, R108, RZ ;  /* 0x0000006c6d767210 */ /* 0x040fe20007f1e0ff */
[----:B------:R-:W-:Y:S01]  /*2c60*/  IMAD.X R103, R104, 0x1, R95, P4 ;  /* 0x0000000168677824 */ /* 0x000fe200020e065f */
[----:B------:R-:W-:Y:S01]  /*2c70*/  IADD3 R114, P2, R109, R98, RZ ;  /* 0x000000626d727210 */ /* 0x000fe20007f5e0ff */
[----:B------:R-:W-:Y:S01]  /*2c80*/  IMAD.X R107, R105, 0x1, R100, P3 ;  /* 0x00000001696b7824 */ /* 0x000fe200018e0664 */
[C---:B------:R-:W-:Y:S01]  /*2c90*/  SHF.L.U64.HI R117, R119.reuse, 0x1, R0 ;  /* 0x0000000177757819 */ /* 0x040fe20000010200 */
[----:B------:R-:W-:Y:S01]  /*2ca0*/  IMAD.SHL.U32 R119, R119, 0x2, RZ ;  /* 0x0000000277777824 */ /* 0x000fe200078e00ff */
[C---:B------:R-:W-:Y:S01]  /*2cb0*/  IADD3.X R111, R112.reuse, R95, RZ, P2, !PT ;  /* 0x0000005f706f7210 */ /* 0x040fe200017fe4ff */
[----:B------:R-:W-:Y:S01]  /*2cc0*/  IMAD.X R113, R105, 0x1, R104, P1 ;  /* 0x0000000169717824 */ /* 0x000fe200008e0668 */
[----:B------:R-:W-:Y:S01]  /*2cd0*/  SHF.R.S32.HI R146, RZ, 0x1f, R159 ;  /* 0x0000001fff927819 */ /* 0x000fe2000001149f */
[----:B------:R-:W-:Y:S01]  /*2ce0*/  IMAD.X R115, R112, 0x1, R105, P0 ;  /* 0x0000000170737824 */ /* 0x000fe200000e0669 */
[----:B------:R-:W-:-:S02]  /*2cf0*/  SHF.R.S32.HI R144, RZ, 0x1f, R157 ;  /* 0x0000001fff907819 */ /* 0x000fc4000001149d */
[----:B------:R-:W-:Y:S02]  /*2d00*/  SHF.R.S32.HI R142, RZ, 0x1f, R154 ;  /* 0x0000001fff8e7819 */ /* 0x000fe4000001149a */
[----:B------:R-:W-:Y:S02]  /*2d10*/  SHF.R.S32.HI R140, RZ, 0x1f, R152 ;  /* 0x0000001fff8c7819 */ /* 0x000fe40000011498 */
[----:B------:R-:W-:Y:S02]  /*2d20*/  SHF.R.S32.HI R139, RZ, 0x1f, R151 ;  /* 0x0000001fff8b7819 */ /* 0x000fe40000011497 */
[----:B------:R-:W-:Y:S02]  /*2d30*/  SHF.R.S32.HI R137, RZ, 0x1f, R149 ;  /* 0x0000001fff897819 */ /* 0x000fe40000011495 */
[----:B------:R-:W-:Y:S02]  /*2d40*/  SHF.R.S32.HI R136, RZ, 0x1f, R148 ;  /* 0x0000001fff887819 */ /* 0x000fe40000011494 */
.L_x_1258:
        /* <DEDUP_REMOVED lines=22> */
.L_x_1142:
[----:B------:R-:W-:Y:S05]  /*2eb0*/  BSYNC B0 ;  /* 0x0000000000007941 */ /* 0x000fea0003800000 */
.L_x_1141:
[C---:B------:R-:W-:Y:S01]  /*2ec0*/  ISETP.GE.AND P0, PT, R69.reuse, R200, PT ;  /* 0x000000c84500720c */ /* 0x040fe20003f06270 */
[----:B------:R-:W-:Y:S03]  /*2ed0*/  BSSY B0, `(.L_x_1143) ;  /* 0x0000014000007945 */ /* 0x000fe60003800000 */
[----:B------:R-:W-:Y:S11]  /*2ee0*/  ISETP.GE.AND P0, PT, R69, R198, !P0 ;  /* 0x000000c64500720c */ /* 0x000ff60004706270 */
[----:B------:R-:W-:Y:S02]  /*2ef0*/  @!UPT UIADD3 URZ, URZ, URZ, URZ ;  /* 0x0000003f3f3ff290 */ /* 0x000fe4000fffe03f */
[----:B------:R-:W-:-:S05]  /*2f00*/  @!P0 BRA `(.L_x_1144) ;  /* 0x0000010000008947 */ /* 0x000fca0003800000 */
[----:B------:R-:W-:Y:S02]  /*2f10*/  ISETP.NE.AND P1, PT, R162, RZ, PT ;  /* 0x000000ffa200720c */ /* 0x000fe40003f25270 */
[----:B------:R-:W-:Y:S02]  /*2f20*/  IADD3 R22, P0, R124, R119, RZ ;  /* 0x000000777c167210 */ /* 0x000fe40007f1e0ff */
[----:B------:R-:W-:Y:S03]  /*2f30*/  LEA R2, P3, R235, R134, 0x1 ;  /* 0x00000086eb027211 */ /* 0x000fe600078608ff */
        /* <DEDUP_REMOVED lines=13> */
.L_x_1144:
[----:B------:R-:W-:Y:S05]  /*3010*/  BSYNC B0 ;  /* 0x0000000000007941 */ /* 0x000fea0003800000 */
.L_x_1143:
        /* <DEDUP_REMOVED lines=21> */
.L_x_1146:
[----:B------:R-:W-:Y:S05]  /*3170*/  BSYNC B0 ;  /* 0x0000000000007941 */ /* 0x000fea0003800000 */
.L_x_1145:
        /* <DEDUP_REMOVED lines=21> */
.L_x_1148:
[----:B------:R-:W-:Y:S05]  /*32d0*/  BSYNC B0 ;  /* 0x0000000000007941 */ /* 0x000fea0003800000 */
.L_x_1147:
        /* <DEDUP_REMOVED lines=69> */
.L_x_1155:
[----:B------:R-:W-:Y:S05]  /*3730*/  BSYNC B0 ;  /* 0x0000000000007941 */ /* 0x000fea0003800000 */
.L_x_1154:
        /* <DEDUP_REMOVED lines=54> */
.L_x_1157:
[----:B------:R-:W-:Y:S05]  /*3aa0*/  BSYNC B0 ;  /* 0x0000000000007941 */ /* 0x000fea0003800000 */
.L_x_1156:
        /* <DEDUP_REMOVED lines=54> */
.L_x_1159:
[----:B------:R-:W-:Y:S05]  /*3e10*/  BSYNC B0 ;  /* 0x0000000000007941 */ /* 0x000fea0003800000 */
.L_x_1158:
        /* <DEDUP_REMOVED lines=53> */
.L_x_1153:
[----:B------:R-:W-:Y:S05]  /*4170*/  BSYNC B1 ;  /* 0x0000000000017941 */ /* 0x000fea0003800000 */
.L_x_1152:
        /* <DEDUP_REMOVED lines=67> */
.L_x_1163:
[----:B------:R-:W-:Y:S05]  /*45b0*/  BSYNC B0 ;  /* 0x0000000000007941 */ /* 0x000fea0003800000 */
.L_x_1162:
        /* <DEDUP_REMOVED lines=57> */
.L_x_1165:
[----:B------:R-:W-:Y:S05]  /*4950*/  BSYNC B0 ;  /* 0x0000000000007941 */ /* 0x000fea0003800000 */
.L_x_1164:
        /* <DEDUP_REMOVED lines=57> */
.L_x_1167:
[----:B------:R-:W-:Y:S05]  /*4cf0*/  BSYNC B0 ;  /* 0x0000000000007941 */ /* 0x000fea0003800000 */
.L_x_1166:
        /* <DEDUP_REMOVED lines=56> */
.L_x_1161:
[----:B------:R-:W-:Y:S05]  /*5080*/  BSYNC B1 ;  /* 0x0000000000017941 */ /* 0x000fea0003800000 */
.L_x_1160:
        /* <DEDUP_REMOVED lines=67> */
.L_x_1171:
[----:B------:R-:W-:Y:S05]  /*54c0*/  BSYNC B0 ;  /* 0x0000000000007941 */ /* 0x000fea0003800000 */
.L_x_1170:
        /* <DEDUP_REMOVED lines=57> */
.L_x_1173:
[----:B------:R-:W-:Y:S05]  /*5860*/  BSYNC B0 ;  /* 0x0000000000007941 */ /* 0x000fea0003800000 */
.L_x_1172:
        /* <DEDUP_REMOVED lines=57> */
.L_x_1175:
[----:B------:R-:W-:Y:S05]  /*5c00*/  BSYNC B0 ;  /* 0x0000000000007941 */ /* 0x000fea0003800000 */
.L_x_1174:
        /* <DEDUP_REMOVED lines=56> */
.L_x_1169:
[----:B------:R-:W-:Y:S05]  /*5f90*/  BSYNC B1 ;  /* 0x0000000000017941 */ /* 0x000fea0003800000 */
.L_x_1168:
        /* <DEDUP_REMOVED lines=69> */
.L_x_1179:
[----:B------:R-:W-:Y:S05]  /*63f0*/  BSYNC B0 ;  /* 0x0000000000007941 */ /* 0x000fea0003800000 */
.L_x_1178:
        /* <DEDUP_REMOVED lines=57> */
.L_x_1181:
[----:B------:R-:W-:Y:S05]  /*6790*/  BSYNC B0 ;  /* 0x0000000000007941 */ /* 0x000fea0003800000 */
.L_x_1180:
        /* <DEDUP_REMOVED lines=57> */
.L_x_1183:
[----:B------:R-:W-:Y:S05]  /*6b30*/  BSYNC B0 ;  /* 0x0000000000007941 */ /* 0x000fea0003800000 */
.L_x_1182:
        /* <DEDUP_REMOVED lines=56> */
.L_x_1177:
[----:B------:R-:W-:Y:S05]  /*6ec0*/  BSYNC B1 ;  /* 0x0000000000017941 */ /* 0x000fea0003800000 */
.L_x_1176:
[----:B-1----:R-:W2:Y:S02]  /*6ed0*/  LD.E R3, [R20.64+0xd0] ;  /* 0x0000d00614037980 */ /* 0x002ea4000c101900 */
[----:B--2---:R-:W-:Y:S05]  /*6ee0*/  IMAD.U32 R3, R3, -0x20, RZ ;  /* 0xffffffe003037824 */ /* 0x004fea00078e00ff */
[C---:B------:R-:W-:Y:S02]  /*6ef0*/  LEA R18, P1, R3.reuse, R18, 0x1 ;  /* 0x0000001203127211 */ /* 0x040fe400078208ff */
[C---:B------:R-:W-:Y:S02]  /*6f00*/  LEA R50, P0, R3.reuse, R50, 0x1 ;  /* 0x0000003203327211 */ /* 0x040fe400078008ff */
[C---:B------:R-:W-:Y:S02]  /*6f10*/  LEA.HI.X.SX32 R19, R3.reuse, R19, 0x1, P1 ;  /* 0x0000001303137211 */ /* 0x040fe400008f0eff */
[----:B------:R-:W-:Y:S01]  /*6f20*/  LEA.HI.X.SX32 R51, R3, R51, 0x1, P0 ;  /* 0x0000003303337211 */ /* 0x000fe200000f0eff */
[----:B------:R-:W-:-:S05]  /*6f30*/  BRA `(.L_x_1184) ;  /* 0x00006dc000007947 */ /* 0x000fca0003800000 */
.L_x_1151:
        /* <DEDUP_REMOVED lines=95> */
.L_x_1190:
[----:B------:R-:W-:Y:S05]  /*7530*/  BSYNC B0 ;  /* 0x0000000000007941 */ /* 0x000fea0003800000 */
.L_x_1189:
[----:B-----5:R3:W-:Y:S02]  /*7540*/  ST.E.128 [R132.64], R36 ;  /* 0x0000002484007985 */ /* 0x0207e4000c101d06 */
.L_x_1188:
[----:B------:R-:W-:Y:S05]  /*7550*/  BSYNC B1 ;  /* 0x0000000000017941 */ /* 0x000fea0003800000 */
.L_x_1187:
        /* <DEDUP_REMOVED lines=93> */
.L_x_1194:
[----:B------:R-:W-:Y:S05]  /*7b30*/  BSYNC B0 ;  /* 0x0000000000007941 */ /* 0x000fea0003800000 */
.L_x_1193:
[----:B-----5:R4:W-:Y:S02]  /*7b40*/  ST.E.128 [R132.64+0x80], R36 ;  /* 0x0000802484007985 */ /* 0x0209e4000c101d06 */
.L_x_1192:
[----:B------:R-:W-:Y:S05]  /*7b50*/  BSYNC B1 ;  /* 0x0000000000017941 */ /* 0x000fea0003800000 */
.L_x_1191:
        /* <DEDUP_REMOVED lines=93> */
.L_x_1198:
[----:B------:R-:W-:Y:S05]  /*8130*/  BSYNC B0 ;  /* 0x0000000000007941 */ /* 0x000fea0003800000 */
.L_x_1197:
[----:B-----5:R4:W-:Y:S02]  /*8140*/  ST.E.128 [R132.64+0x100], R36 ;  /* 0x0001002484007985 */ /* 0x0209e4000c101d06 */
.L_x_1196:
[----:B------:R-:W-:Y:S05]  /*8150*/  BSYNC B1 ;  /* 0x0000000000017941 */ /* 0x000fea0003800000 */
.L_x_1195:
        /* <DEDUP_REMOVED lines=92> */
.L_x_1200:
[----:B------:R-:W-:Y:S05]  /*8720*/  BSYNC B0 ;  /* 0x0000000000007941 */ /* 0x000fea0003800000 */
.L_x_1199:
[----:B-----5:R4:W-:Y:S02]  /*8730*/  ST.E.128 [R132.64+0x180], R36 ;  /* 0x0001802484007985 */ /* 0x0209e4000c101d06 */
.L_x_1186:
[----:B------:R-:W-:Y:S05]  /*8740*/  BSYNC B2 ;  /* 0x0000000000027941 */ /* 0x000fea0003800000 */
.L_x_1185:
        /* <DEDUP_REMOVED lines=30> */
[C---:B---3--:R-:W-:Y:S02]  /*8930*/  LEA R204, P0, R201.reuse, R128, 0x1 ;  /* 0x00000080c9cc7211 */ /* 0x048fe400078008ff */
[----:B------:R-:W-:Y:S01]  /*8940*/  LEA.HI.X.SX32 R202, R202, R147, 0x1, P2 ;  /* 0x00000093caca7211 */ /* 0x000fe200010f0eff */
[----:B-1----:R-:W3:Y:S03]  /*8950*/  LD.E.128 R28, [R22.64] ;  /* 0x00000006161c7980 */ /* 0x002ee6000c101d00 */
        /* <DEDUP_REMOVED lines=70> */
.L_x_1206:
[----:B------:R-:W-:Y:S05]  /*8dc0*/  BSYNC B0 ;  /* 0x0000000000007941 */ /* 0x000fea0003800000 */
.L_x_1205:
[C---:B-1----:R-:W-:Y:S04]  /*8dd0*/  LEA R2, P0, R237.reuse, R132, 0x1 ;  /* 0x00000084ed027211 */ /* 0x042fe800078008ff */
[----:B------:R-:W-:Y:S05]  /*8de0*/  LEA.HI.X R3, R237, R133, R238, 0x1, P0 ;  /* 0x00000085ed037211 */ /* 0x000fea00000f0cee */
[----:B-----5:R1:W-:Y:S04]  /*8df0*/  ST.E.128 [R2.64], R36 ;  /* 0x0000002402007985 */ /* 0x0203e8000c101d06 */
.L_x_1204:
[----:B------:R-:W-:Y:S05]  /*8e00*/  BSYNC B1 ;  /* 0x0000000000017941 */ /* 0x000fea0003800000 */
.L_x_1203:
        /* <DEDUP_REMOVED lines=22> */
[C---:B------:R-:W-:Y:S02]  /*8f70*/  IADD3 R199, P2, R156.reuse, R201, RZ ;  /* 0x000000c99cc77210 */ /* 0x040fe40007f5e0ff */
[----:B------:R-:W-:Y:S02]  /*8f80*/  LEA R22, P0, R203, R204, 0x1 ;  /* 0x000000cccb167211 */ /* 0x000fe400078008ff */
[----:B-1----:R-:W-:Y:S02]  /*8f90*/  LEA.HI.X.SX32 R204, R201, R145, 0x1, P2 ;  /* 0x00000091c9cc7211 */ /* 0x002fe400010f0eff */
[----:B------:R-:W-:Y:S01]  /*8fa0*/  MOV R201, RZ ;  /* 0x000000ff00c97202 */ /* 0x000fe20000000f00 */
[----:B------:R-:W-:Y:S01]  /*8fb0*/  @P1 IMAD.MOV R201, RZ, RZ, -R202 ;  /* 0x000000ffffc91224 */ /* 0x000fe200078e0aca */
[----:B------:R-:W-:Y:S02]  /*8fc0*/  LEA.HI.X.SX32 R23, R203, R205, 0x1, P0 ;  /* 0x000000cdcb177211 */ /* 0x000fe400000f0eff */
[C---:B------:R-:W-:Y:S03]  /*8fd0*/  LEA R206, P0, R199.reuse, R128, 0x1 ;  /* 0x00000080c7ce7211 */ /* 0x040fe600078008ff */
[----:B------:R-:W3:Y:S01]  /*8fe0*/  LD.E.128 R28, [R22.64] ;  /* 0x00000006161c7980 */ /* 0x000ee2000c101d00 */
        /* <DEDUP_REMOVED lines=68> */
.L_x_1210:
[----:B------:R-:W-:Y:S05]  /*9430*/  BSYNC B0 ;  /* 0x0000000000007941 */ /* 0x000fea0003800000 */
.L_x_1209:
[C---:B------:R-:W-:Y:S04]  /*9440*/  LEA R2, P0, R90.reuse, R132, 0x1 ;  /* 0x000000845a027211 */ /* 0x040fe800078008ff */
[----:B------:R-:W-:Y:S05]  /*9450*/  LEA.HI.X R3, R90, R133, R91, 0x1, P0 ;  /* 0x000000855a037211 */ /* 0x000fea00000f0c5b */
[----:B-----5:R3:W-:Y:S04]  /*9460*/  ST.E.128 [R2.64], R36 ;  /* 0x0000002402007985 */ /* 0x0207e8000c101d06 */
.L_x_1208:
[----:B------:R-:W-:Y:S05]  /*9470*/  BSYNC B1 ;  /* 0x0000000000017941 */ /* 0x000fea0003800000 */
.L_x_1207:
        /* <DEDUP_REMOVED lines=25> */
[C---:B-1----:R-:W-:Y:S02]  /*9610*/  LEA R204, P0, R201.reuse, R128, 0x1 ;  /* 0x00000080c9cc7211 */ /* 0x042fe400078008ff */
[----:B------:R-:W-:Y:S01]  /*9620*/  LEA.HI.X.SX32 R202, R202, R143, 0x1, P2 ;  /* 0x0000008fcaca7211 */ /* 0x000fe200010f0eff */
        /* <DEDUP_REMOVED lines=71> */
.L_x_1214:
[----:B------:R-:W-:Y:S05]  /*9aa0*/  BSYNC B0 ;  /* 0x0000000000007941 */ /* 0x000fea0003800000 */
.L_x_1213:
[C---:B------:R-:W-:Y:S04]  /*9ab0*/  LEA R2, P0, R86.reuse, R132, 0x1 ;  /* 0x0000008456027211 */ /* 0x040fe800078008ff */
[----:B------:R-:W-:Y:S05]  /*9ac0*/  LEA.HI.X R3, R86, R133, R87, 0x1, P0 ;  /* 0x0000008556037211 */ /* 0x000fea00000f0c57 */
[----:B-----5:R3:W-:Y:S04]  /*9ad0*/  ST.E.128 [R2.64], R36 ;  /* 0x0000002402007985 */ /* 0x0207e8000c101d06 */
.L_x_1212:
[----:B------:R-:W-:Y:S05]  /*9ae0*/  BSYNC B1 ;  /* 0x0000000000017941 */ /* 0x000fea0003800000 */
.L_x_1211:
[----:B------:R-:W-:Y:S11]  /*9af0*/  ISETP.GE.AND P0, PT, R9, R125, PT ;  /* 0x0000007d0900720c */ /* 0x000ff60003f06270 */
[----:B------:R-:W-:Y:S02]  /*9b00*/  @!UPT UIADD3 URZ, URZ, URZ, URZ ;  /* 0x0000003f3f3ff290 */ /* 0x000fe4000fffe03f */
        /* <DEDUP_REMOVED lines=95> */
.L_x_1216:
[----:B------:R-:W-:Y:S05]  /*a100*/  BSYNC B0 ;  /* 0x0000000000007941 */ /* 0x000fea0003800000 */
.L_x_1215:
[C---:B------:R-:W-:Y:S04]  /*a110*/  LEA R2, P0, R80.reuse, R132, 0x1 ;  /* 0x0000008450027211 */ /* 0x040fe800078008ff */
[----:B------:R-:W-:Y:S05]  /*a120*/  LEA.HI.X R3, R80, R133, R81, 0x1, P0 ;  /* 0x0000008550037211 */ /* 0x000fea00000f0c51 */
[----:B-----5:R3:W-:Y:S04]  /*a130*/  ST.E.128 [R2.64], R36 ;  /* 0x0000002402007985 */ /* 0x0207e8000c101d06 */
.L_x_1202:
[----:B------:R-:W-:Y:S05]  /*a140*/  BSYNC B2 ;  /* 0x0000000000027941 */ /* 0x000fea0003800000 */
.L_x_1201:
        /* <DEDUP_REMOVED lines=103> */
.L_x_1222:
[----:B------:R-:W-:Y:S05]  /*a7c0*/  BSYNC B0 ;  /* 0x0000000000007941 */ /* 0x000fea0003800000 */
.L_x_1221:
[C---:B------:R-:W-:Y:S04]  /*a7d0*/  LEA R2, P0, R92.reuse, R132, 0x1 ;  /* 0x000000845c027211 */ /* 0x040fe800078008ff */
[----:B------:R-:W-:Y:S05]  /*a7e0*/  LEA.HI.X R3, R92, R133, R93, 0x1, P0 ;  /* 0x000000855c037211 */ /* 0x000fea00000f0c5d */
[----:B-----5:R3:W-:Y:S04]  /*a7f0*/  ST.E.128 [R2.64], R36 ;  /* 0x0000002402007985 */ /* 0x0207e8000c101d06 */
.L_x_1220:
[----:B------:R-:W-:Y:S05]  /*a800*/  BSYNC B1 ;  /* 0x0000000000017941 */ /* 0x000fea0003800000 */
.L_x_1219:
        /* <DEDUP_REMOVED lines=98> */
.L_x_1226:
[----:B------:R-:W-:Y:S05]  /*ae30*/  BSYNC B0 ;  /* 0x0000000000007941 */ /* 0x000fea0003800000 */
.L_x_1225:
[C---:B------:R-:W-:Y:S04]  /*ae40*/  LEA R2, P0, R88.reuse, R132, 0x1 ;  /* 0x0000008458027211 */ /* 0x040fe800078008ff */
[----:B------:R-:W-:Y:S05]  /*ae50*/  LEA.HI.X R3, R88, R133, R89, 0x1, P0 ;  /* 0x0000008558037211 */ /* 0x000fea00000f0c59 */
[----:B-----5:R3:W-:Y:S04]  /*ae60*/  ST.E.128 [R2.64], R36 ;  /* 0x0000002402007985 */ /* 0x0207e8000c101d06 */
.L_x_1224:
[----:B------:R-:W-:Y:S05]  /*ae70*/  BSYNC B1 ;  /* 0x0000000000017941 */ /* 0x000fea0003800000 */
.L_x_1223:
        /* <DEDUP_REMOVED lines=98> */
.L_x_1230:
[----:B------:R-:W-:Y:S05]  /*b4a0*/  BSYNC B0 ;  /* 0x0000000000007941 */ /* 0x000fea0003800000 */
.L_x_1229:
[C---:B------:R-:W-:Y:S04]  /*b4b0*/  LEA R2, P0, R84.reuse, R132, 0x1 ;  /* 0x0000008454027211 */ /* 0x040fe800078008ff */
[----:B------:R-:W-:Y:S05]  /*b4c0*/  LEA.HI.X R3, R84, R133, R85, 0x1, P0 ;  /* 0x0000008554037211 */ /* 0x000fea00000f0c55 */
[----:B-----5:R3:W-:Y:S04]  /*b4d0*/  ST.E.128 [R2.64], R36 ;  /* 0x0000002402007985 */ /* 0x0207e8000c101d06 */
.L_x_1228:
[----:B------:R-:W-:Y:S05]  /*b4e0*/  BSYNC B1 ;  /* 0x0000000000017941 */ /* 0x000fea0003800000 */
.L_x_1227:
        /* <DEDUP_REMOVED lines=96> */
.L_x_1232:
[----:B------:R-:W-:Y:S05]  /*baf0*/  BSYNC B0 ;  /* 0x0000000000007941 */ /* 0x000fea0003800000 */
.L_x_1231:
[C---:B-1----:R-:W-:Y:S04]  /*bb00*/  LEA R2, P0, R78.reuse, R132, 0x1 ;  /* 0x000000844e027211 */ /* 0x042fe800078008ff */
[----:B------:R-:W-:Y:S05]  /*bb10*/  LEA.HI.X R3, R78, R133, R79, 0x1, P0 ;  /* 0x000000854e037211 */ /* 0x000fea00000f0c4f */
[----:B-----5:R1:W-:Y:S04]  /*bb20*/  ST.E.128 [R2.64], R28 ;  /* 0x0000001c02007985 */ /* 0x0203e8000c101d06 */
.L_x_1218:
[----:B------:R-:W-:Y:S05]  /*bb30*/  BSYNC B2 ;  /* 0x0000000000027941 */ /* 0x000fea0003800000 */
.L_x_1217:
        /* <DEDUP_REMOVED lines=103> */
.L_x_1238:
[----:B------:R-:W-:Y:S05]  /*c1b0*/  BSYNC B0 ;  /* 0x0000000000007941 */ /* 0x000fea0003800000 */
.L_x_1237:
[----:B------:R-:W-:Y:S02]  /*c1c0*/  IMAD R0, R61, 0x60, RZ ;  /* 0x000000603d007824 */ /* 0x000fe400078e02ff */
[----:B-1----:R-:W-:Y:S05]  /*c1d0*/  IMAD.WIDE.U32 R2, R60, 0x60, R132 ;  /* 0x000000603c027825 */ /* 0x002fea00078e0084 */
[----:B------:R-:W-:Y:S05]  /*c1e0*/  IADD3 R3, R3, R0, RZ ;  /* 0x0000000003037210 */ /* 0x000fea0007ffe0ff */
[----:B-----5:R1:W-:Y:S02]  /*c1f0*/  ST.E.128 [R2.64], R28 ;  /* 0x0000001c02007985 */ /* 0x0203e4000c101d06 */
.L_x_1236:
[----:B------:R-:W-:Y:S05]  /*c200*/  BSYNC B1 ;  /* 0x0000000000017941 */ /* 0x000fea0003800000 */
.L_x_1235:
        /* <DEDUP_REMOVED lines=97> */
.L_x_1242:
[----:B------:R-:W-:Y:S05]  /*c820*/  BSYNC B0 ;  /* 0x0000000000007941 */ /* 0x000fea0003800000 */
.L_x_1241:
[C---:B-1----:R-:W-:Y:S04]  /*c830*/  LEA R2, P0, R83.reuse, R132, 0x1 ;  /* 0x0000008453027211 */ /* 0x042fe800078008ff */
[----:B------:R-:W-:Y:S05]  /*c840*/  LEA.HI.X R3, R83, R133, R82, 0x1, P0 ;  /* 0x0000008553037211 */ /* 0x000fea00000f0c52 */
[----:B-----5:R1:W-:Y:S04]  /*c850*/  ST.E.128 [R2.64], R28 ;  /* 0x0000001c02007985 */ /* 0x0203e8000c101d06 */
.L_x_1240:
[----:B------:R-:W-:Y:S05]  /*c860*/  BSYNC B1 ;  /* 0x0000000000017941 */ /* 0x000fea0003800000 */
.L_x_1239:
        /* <DEDUP_REMOVED lines=97> */
.L_x_1246:
[----:B------:R-:W-:Y:S05]  /*ce80*/  BSYNC B0 ;  /* 0x0000000000007941 */ /* 0x000fea0003800000 */
.L_x_1245:
[C---:B-1----:R-:W-:Y:S04]  /*ce90*/  LEA R2, P0, R77.reuse, R132, 0x1 ;  /* 0x000000844d027211 */ /* 0x042fe800078008ff */
[----:B------:R-:W-:Y:S05]  /*cea0*/  LEA.HI.X R3, R77, R133, R76, 0x1, P0 ;  /* 0x000000854d037211 */ /* 0x000fea00000f0c4c */
[----:B-----5:R1:W-:Y:S04]  /*ceb0*/  ST.E.128 [R2.64], R28 ;  /* 0x0000001c02007985 */ /* 0x0203e8000c101d06 */
.L_x_1244:
[----:B------:R-:W-:Y:S05]  /*cec0*/  BSYNC B1 ;  /* 0x0000000000017941 */ /* 0x000fea0003800000 */
.L_x_1243:
        /* <DEDUP_REMOVED lines=97> */
.L_x_1248:
[----:B------:R-:W-:Y:S05]  /*d4e0*/  BSYNC B0 ;  /* 0x0000000000007941 */ /* 0x000fea0003800000 */
.L_x_1247:
[C---:B-1----:R-:W-:Y:S04]  /*d4f0*/  LEA R2, P0, R75.reuse, R132, 0x1 ;  /* 0x000000844b027211 */ /* 0x042fe800078008ff */
[----:B------:R-:W-:Y:S05]  /*d500*/  LEA.HI.X R3, R75, R133, R74, 0x1, P0 ;  /* 0x000000854b037211 */ /* 0x000fea00000f0c4a */
[----:B-----5:R1:W-:Y:S04]  /*d510*/  ST.E.128 [R2.64], R28 ;  /* 0x0000001c02007985 */ /* 0x0203e8000c101d06 */
.L_x_1234:
[----:B------:R-:W-:Y:S05]  /*d520*/  BSYNC B2 ;  /* 0x0000000000027941 */ /* 0x000fea0003800000 */
.L_x_1233:
[----:B-1-3--:R-:W3:Y:S02]  /*d530*/  LD.E R3, [R20.64+0xd0] ;  /* 0x0000d00614037980 */ /* 0x00aee4000c101900 */
[----:B---3--:R-:W-:Y:S05]  /*d540*/  IMAD.U32 R3, R3, -0x20, RZ ;  /* 0xffffffe003037824 */ /* 0x008fea00078e00ff */
[C---:B------:R-:W-:Y:S02]  /*d550*/  LEA R130, P1, R3.reuse, R130, 0x1 ;  /* 0x0000008203827211 */ /* 0x040fe400078208ff */
[C---:B------:R-:W-:Y:S02]  /*d560*/  LEA R128, P0, R3.reuse, R128, 0x1 ;  /* 0x0000008003807211 */ /* 0x040fe400078008ff */
[C---:B------:R-:W-:Y:S02]  /*d570*/  LEA.HI.X.SX32 R131, R3.reuse, R131, 0x1, P1 ;  /* 0x0000008303837211 */ /* 0x040fe400008f0eff */
[----:B------:R-:W-:Y:S01]  /*d580*/  LEA.HI.X.SX32 R129, R3, R129, 0x1, P0 ;  /* 0x0000008103817211 */ /* 0x000fe200000f0eff */
[----:B------:R-:W-:-:S05]  /*d590*/  BRA `(.L_x_1184) ;  /* 0x0000076000007947 */ /* 0x000fca0003800000 */
.L_x_1150:
        /* <DEDUP_REMOVED lines=14> */
.L_x_1250:
[----:B------:R-:W-:Y:S05]  /*d680*/  BSYNC B0 ;  /* 0x0000000000007941 */ /* 0x000fea0003800000 */
.L_x_1249:
[C---:B------:R-:W-:Y:S01]  /*d690*/  ISETP.GE.AND P0, PT, R69.reuse, R200, PT ;  /* 0x000000c84500720c */ /* 0x040fe20003f06270 */
[----:B------:R-:W-:Y:S03]  /*d6a0*/  BSSY B0, `(.L_x_1251) ;  /* 0x0000020000007945 */ /* 0x000fe60003800000 */
[----:B------:R-:W-:Y:S11]  /*d6b0*/  ISETP.GE.AND P0, PT, R69, R198, !P0 ;  /* 0x000000c64500720c */ /* 0x000ff60004706270 */
[----:B------:R-:W-:Y:S02]  /*d6c0*/  @!UPT UIADD3 URZ, URZ, URZ, URZ ;  /* 0x0000003f3f3ff290 */ /* 0x000fe4000fffe03f */
[----:B------:R-:W-:-:S05]  /*d6d0*/  @!P0 BRA `(.L_x_1252) ;  /* 0x000001c000008947 */ /* 0x000fca0003800000 */
[----:B------:R-:W-:Y:S02]  /*d6e0*/  ISETP.NE.AND P3, PT, R162, RZ, PT ;  /* 0x000000ffa200720c */ /* 0x000fe40003f65270 */
[----:B------:R-:W-:Y:S11]  /*d6f0*/  ISETP.NE.AND P2, PT, R161, RZ, PT ;  /* 0x000000ffa100720c */ /* 0x000ff60003f45270 */
[C---:B------:R-:W-:Y:S02]  /*d700*/  @P3 LEA R22, P0, R98.reuse, R126, 0x1 ;  /* 0x0000007e62163211 */ /* 0x040fe400078008ff */
[----:B-1----:R-:W-:Y:S02]  /*d710*/  @P3 LEA R2, P1, R237, R132, 0x1 ;  /* 0x00000084ed023211 */ /* 0x002fe400078208ff */
        /* <DEDUP_REMOVED lines=24> */
.L_x_1252:
[----:B------:R-:W-:Y:S05]  /*d8a0*/  BSYNC B0 ;  /* 0x0000000000007941 */ /* 0x000fea0003800000 */
.L_x_1251:
        /* <DEDUP_REMOVED lines=33> */
.L_x_1254:
[----:B------:R-:W-:Y:S05]  /*dac0*/  BSYNC B0 ;  /* 0x0000000000007941 */ /* 0x000fea0003800000 */
.L_x_1253:
        /* <DEDUP_REMOVED lines=35> */
.L_x_1184:
[----:B------:R-:W-:Y:S05]  /*dd00*/  BSYNC B3 ;  /* 0x0000000000037941 */ /* 0x000fea0003800000 */
.L_x_1149:
        /* <DEDUP_REMOVED lines=89> */
.L_x_1256:
        /* <DEDUP_REMOVED lines=8> */
.L_x_1257:
[----:B------:R-:W-:Y:S05]  /*e320*/  BSYNC B0 ;  /* 0x0000000000007941 */ /* 0x000fea0003800000 */
.L_x_1255:
[----:B------:R-:W-:Y:S04]  /*e330*/  IADD3 R12, R12, -0x1, RZ ;  /* 0xffffffff0c0c7810 */ /* 0x000fe80007ffe0ff */
[----:B------:R-:W-:Y:S11]  /*e340*/  ISETP.GT.AND P0, PT, R12, R94, PT ;  /* 0x0000005e0c00720c */ /* 0x000ff60003f04270 */
[----:B------:R-:W-:Y:S02]  /*e350*/  @!UPT UIADD3 URZ, URZ, URZ, URZ ;  /* 0x0000003f3f3ff290 */ /* 0x000fe4000fffe03f */
[----:B------:R-:W-:-:S05]  /*e360*/  @P0 BRA `(.L_x_1258) ;  /* 0xffff49e000000947 */ /* 0x000fca000383ffff */
.L_x_1140:
        /* <DEDUP_REMOVED lines=106> */
.L_x_1267:
[----:B------:R-:W-:Y:S05]  /*ea10*/  BSYNC B0 ;  /* 0x0000000000007941 */ /* 0x000fea0003800000 */
.L_x_1266:
[----:B-----5:R3:W-:Y:S02]  /*ea20*/  STS.128 [R247], R24 ;  /* 0x00000018f7007388 */ /* 0x0207e40000000c00 */
.L_x_1265:
[----:B------:R-:W-:Y:S05]  /*ea30*/  BSYNC B1 ;  /* 0x0000000000017941 */ /* 0x000fea0003800000 */
.L_x_1264:
        /* <DEDUP_REMOVED lines=47> */
.L_x_1271:
[----:B------:R-:W-:Y:S05]  /*ed30*/  BSYNC B0 ;  /* 0x0000000000007941 */ /* 0x000fea0003800000 */
.L_x_1270:
[----:B-----5:R1:W-:Y:S02]  /*ed40*/  STS.128 [R247+0x2000], R24 ;  /* 0x00200018f7007388 */ /* 0x0203e40000000c00 */
.L_x_1269:
[----:B------:R-:W-:Y:S05]  /*ed50*/  BSYNC B1 ;  /* 0x0000000000017941 */ /* 0x000fea0003800000 */
.L_x_1268:
        /* <DEDUP_REMOVED lines=47> */
.L_x_1275:
[----:B------:R-:W-:Y:S05]  /*f050*/  BSYNC B0 ;  /* 0x0000000000007941 */ /* 0x000fea0003800000 */
.L_x_1274:
[----:B-----5:R3:W-:Y:S02]  /*f060*/  STS.128 [R247+0x4000], R24 ;  /* 0x00400018f7007388 */ /* 0x0207e40000000c00 */
.L_x_1273:
[----:B------:R-:W-:Y:S05]  /*f070*/  BSYNC B1 ;  /* 0x0000000000017941 */ /* 0x000fea0003800000 */
.L_x_1272:
        /* <DEDUP_REMOVED lines=46> */
.L_x_1277:
[----:B------:R-:W-:Y:S05]  /*f360*/  BSYNC B0 ;  /* 0x0000000000007941 */ /* 0x000fea0003800000 */
.L_x_1276:
[----:B-----5:R3:W-:Y:S02]  /*f370*/  STS.128 [R247+0x6000], R24 ;  /* 0x00600018f7007388 */ /* 0x0207e40000000c00 */
.L_x_1263:
[----:B------:R-:W-:Y:S05]  /*f380*/  BSYNC B2 ;  /* 0x0000000000027941 */ /* 0x000fea0003800000 */
.L_x_1262:
        /* <DEDUP_REMOVED lines=52> */
.L_x_1283:
[----:B------:R-:W-:Y:S05]  /*f6d0*/  BSYNC B0 ;  /* 0x0000000000007941 */ /* 0x000fea0003800000 */
.L_x_1282:
[----:B-----5:R3:W-:Y:S02]  /*f6e0*/  STS.128 [R247+0x800], R24 ;  /* 0x00080018f7007388 */ /* 0x0207e40000000c00 */
.L_x_1281:
[----:B------:R-:W-:Y:S05]  /*f6f0*/  BSYNC B1 ;  /* 0x0000000000017941 */ /* 0x000fea0003800000 */
.L_x_1280:
        /* <DEDUP_REMOVED lines=47> */
.L_x_1287:
[----:B------:R-:W-:Y:S05]  /*f9f0*/  BSYNC B0 ;  /* 0x0000000000007941 */ /* 0x000fea0003800000 */
.L_x_1286:
[----:B-----5:R1:W-:Y:S02]  /*fa00*/  STS.128 [R247+0x2800], R24 ;  /* 0x00280018f7007388 */ /* 0x0203e40000000c00 */
.L_x_1285:
[----:B------:R-:W-:Y:S05]  /*fa10*/  BSYNC B1 ;  /* 0x0000000000017941 */ /* 0x000fea0003800000 */
.L_x_1284:
        /* <DEDUP_REMOVED lines=47> */
.L_x_1291:
[----:B------:R-:W-:Y:S05]  /*fd10*/  BSYNC B0 ;  /* 0x0000000000007941 */ /* 0x000fea0003800000 */
.L_x_1290:
[----:B-----5:R3:W-:Y:S02]  /*fd20*/  STS.128 [R247+0x4800], R24 ;  /* 0x00480018f7007388 */ /* 0x0207e40000000c00 */
.L_x_1289:
[----:B------:R-:W-:Y:S05]  /*fd30*/  BSYNC B1 ;  /* 0x0000000000017941 */ /* 0x000fea0003800000 */
.L_x_1288:
        /* <DEDUP_REMOVED lines=46> */
.L_x_1293:
[----:B------:R-:W-:Y:S05]  /*10020*/  BSYNC B0 ;  /* 0x0000000000007941 */ /* 0x000fea0003800000 */
.L_x_1292:
[----:B-----5:R3:W-:Y:S02]  /*10030*/  STS.128 [R247+0x6800], R24 ;  /* 0x00680018f7007388 */ /* 0x0207e40000000c00 */
.L_x_1279:
[----:B------:R-:W-:Y:S05]  /*10040*/  BSYNC B2 ;  /* 0x0000000000027941 */ /* 0x000fea0003800000 */
.L_x_1278:
        /* <DEDUP_REMOVED lines=53> */
.L_x_1299:
[----:B------:R-:W-:Y:S05]  /*103a0*/  BSYNC B0 ;  /* 0x0000000000007941 */ /* 0x000fea0003800000 */
.L_x_1298:
[----:B-----5:R3:W-:Y:S02]  /*103b0*/  STS.128 [R247+0x1000], R24 ;  /* 0x00100018f7007388 */ /* 0x0207e40000000c00 */
.L_x_1297:
[----:B------:R-:W-:Y:S05]  /*103c0*/  BSYNC B1 ;  /* 0x0000000000017941 */ /* 0x000fea0003800000 */
.L_x_1296:
        /* <DEDUP_REMOVED lines=48> */
.L_x_1303:
[----:B------:R-:W-:Y:S05]  /*106d0*/  BSYNC B0 ;  /* 0x0000000000007941 */ /* 0x000fea0003800000 */
.L_x_1302:
[----:B-----5:R1:W-:Y:S02]  /*106e0*/  STS.128 [R247+0x3000], R24 ;  /* 0x00300018f7007388 */ /* 0x0203e40000000c00 */
.L_x_1301:
[----:B------:R-:W-:Y:S05]  /*106f0*/  BSYNC B1 ;  /* 0x0000000000017941 */ /* 0x000fea0003800000 */
.L_x_1300:
        /* <DEDUP_REMOVED lines=48> */
.L_x_1307:
[----:B------:R-:W-:Y:S05]  /*10a00*/  BSYNC B0 ;  /* 0x0000000000007941 */ /* 0x000fea0003800000 */
.L_x_1306:
[----:B-----5:R3:W-:Y:S02]  /*10a10*/  STS.128 [R247+0x5000], R24 ;  /* 0x00500018f7007388 */ /* 0x0207e40000000c00 */
.L_x_1305:
[----:B------:R-:W-:Y:S05]  /*10a20*/  BSYNC B1 ;  /* 0x0000000000017941 */ /* 0x000fea0003800000 */
.L_x_1304:
        /* <DEDUP_REMOVED lines=46> */
.L_x_1309:
[----:B------:R-:W-:Y:S05]  /*10d10*/  BSYNC B0 ;  /* 0x0000000000007941 */ /* 0x000fea0003800000 */
.L_x_1308:
[----:B-----5:R3:W-:Y:S02]  /*10d20*/  STS.128 [R247+0x7000], R24 ;  /* 0x00700018f7007388 */ /* 0x0207e40000000c00 */
.L_x_1295:
[----:B------:R-:W-:Y:S05]  /*10d30*/  BSYNC B2 ;  /* 0x0000000000027941 */ /* 0x000fea0003800000 */
.L_x_1294:
        /* <DEDUP_REMOVED lines=50> */
.L_x_1314:
[----:B------:R-:W-:Y:S05]  /*11060*/  BSYNC B0 ;  /* 0x0000000000007941 */ /* 0x000fea0003800000 */
.L_x_1313:
[----:B-----5:R3:W-:Y:S02]  /*11070*/  STS.128 [R247+0x1800], R24 ;  /* 0x00180018f7007388 */ /* 0x0207e40000000c00 */
.L_x_1312:
[----:B------:R-:W-:Y:S05]  /*11080*/  BSYNC B1 ;  /* 0x0000000000017941 */ /* 0x000fea0003800000 */
.L_x_1311:
        /* <DEDUP_REMOVED lines=48> */
.L_x_1318:
[----:B------:R-:W-:Y:S05]  /*11390*/  BSYNC B0 ;  /* 0x0000000000007941 */ /* 0x000fea0003800000 */
.L_x_1317:
[----:B-----5:R1:W-:Y:S02]  /*113a0*/  STS.128 [R247+0x3800], R12 ;  /* 0x0038000cf7007388 */ /* 0x0203e40000000c00 */
.L_x_1316:
[----:B------:R-:W-:Y:S05]  /*113b0*/  BSYNC B1 ;  /* 0x0000000000017941 */ /* 0x000fea0003800000 */
.L_x_1315:
        /* <DEDUP_REMOVED lines=47> */
.L_x_1322:
[----:B------:R-:W-:Y:S05]  /*116b0*/  BSYNC B0 ;  /* 0x0000000000007941 */ /* 0x000fea0003800000 */
.L_x_1321:
[----:B-----5:R1:W-:Y:S02]  /*116c0*/  STS.128 [R247+0x5800], R12 ;  /* 0x0058000cf7007388 */ /* 0x0203e40000000c00 */
.L_x_1320:
[----:B------:R-:W-:Y:S05]  /*116d0*/  BSYNC B1 ;  /* 0x0000000000017941 */ /* 0x000fea0003800000 */
.L_x_1319:
        /* <DEDUP_REMOVED lines=45> */
.L_x_1324:
[----:B------:R-:W-:Y:S05]  /*119b0*/  BSYNC B0 ;  /* 0x0000000000007941 */ /* 0x000fea0003800000 */
.L_x_1323:
[----:B-----5:R1:W-:Y:S01]  /*119c0*/  STS.128 [R247+0x7800], R12 ;  /* 0x0078000cf7007388 */ /* 0x0203e20000000c00 */
[----:B------:R-:W-:Y:S05]  /*119d0*/  BRA `(.L_x_1310) ;  /* 0x0000647000007947 */ /* 0x000fea0003800000 */
.L_x_1261:
        /* <DEDUP_REMOVED lines=90> */
.L_x_1330:
[----:B------:R-:W-:Y:S05]  /*11f80*/  BSYNC B0 ;  /* 0x0000000000007941 */ /* 0x000fea0003800000 */
.L_x_1329:
[----:B-----5:R3:W-:Y:S02]  /*11f90*/  STS.128 [R247], R40 ;  /* 0x00000028f7007388 */ /* 0x0207e40000000c00 */
.L_x_1328:
[----:B------:R-:W-:Y:S05]  /*11fa0*/  BSYNC B1 ;  /* 0x0000000000017941 */ /* 0x000fea0003800000 */
.L_x_1327:
        /* <DEDUP_REMOVED lines=88> */
.L_x_1334:
[----:B------:R-:W-:Y:S05]  /*12530*/  BSYNC B0 ;  /* 0x0000000000007941 */ /* 0x000fea0003800000 */
.L_x_1333:
[----:B-----5:R1:W-:Y:S02]  /*12540*/  STS.128 [R247+0x2000], R40 ;  /* 0x00200028f7007388 */ /* 0x0203e40000000c00 */
.L_x_1332:
[----:B------:R-:W-:Y:S05]  /*12550*/  BSYNC B1 ;  /* 0x0000000000017941 */ /* 0x000fea0003800000 */
.L_x_1331:
        /* <DEDUP_REMOVED lines=88> */
.L_x_1338:
[----:B------:R-:W-:Y:S05]  /*12ae0*/  BSYNC B0 ;  /* 0x0000000000007941 */ /* 0x000fea0003800000 */
.L_x_1337:
[----:B-----5:R3:W-:Y:S02]  /*12af0*/  STS.128 [R247+0x4000], R40 ;  /* 0x00400028f7007388 */ /* 0x0207e40000000c00 */
.L_x_1336:
[----:B------:R-:W-:Y:S05]  /*12b00*/  BSYNC B1 ;  /* 0x0000000000017941 */ /* 0x000fea0003800000 */
.L_x_1335:
        /* <DEDUP_REMOVED lines=86> */
.L_x_1340:
[----:B------:R-:W-:Y:S05]  /*13070*/  BSYNC B0 ;  /* 0x0000000000007941 */ /* 0x000fea0003800000 */
.L_x_1339:
[----:B-----5:R3:W-:Y:S02]  /*13080*/  STS.128 [R247+0x6000], R40 ;  /* 0x00600028f7007388 */ /* 0x0207e40000000c00 */
.L_x_1326:
[----:B------:R-:W-:Y:S05]  /*13090*/  BSYNC B2 ;  /* 0x0000000000027941 */ /* 0x000fea0003800000 */
.L_x_1325:
        /* <DEDUP_REMOVED lines=92> */
.L_x_1346:
[----:B------:R-:W-:Y:S05]  /*13660*/  BSYNC B0 ;  /* 0x0000000000007941 */ /* 0x000fea0003800000 */
.L_x_1345:
[----:B-----5:R3:W-:Y:S02]  /*13670*/  STS.128 [R247+0x800], R40 ;  /* 0x00080028f7007388 */ /* 0x0207e40000000c00 */
.L_x_1344:
[----:B------:R-:W-:Y:S05]  /*13680*/  BSYNC B1 ;  /* 0x0000000000017941 */ /* 0x000fea0003800000 */
.L_x_1343:
        /* <DEDUP_REMOVED lines=87> */
.L_x_1350:
[----:B------:R-:W-:Y:S05]  /*13c00*/  BSYNC B0 ;  /* 0x0000000000007941 */ /* 0x000fea0003800000 */
.L_x_1349:
[----:B-----5:R1:W-:Y:S02]  /*13c10*/  STS.128 [R247+0x2800], R40 ;  /* 0x00280028f7007388 */ /* 0x0203e40000000c00 */
.L_x_1348:
[----:B------:R-:W-:Y:S05]  /*13c20*/  BSYNC B1 ;  /* 0x0000000000017941 */ /* 0x000fea0003800000 */
.L_x_1347:
        /* <DEDUP_REMOVED lines=87> */
.L_x_1354:
[----:B------:R-:W-:Y:S05]  /*141a0*/  BSYNC B0 ;  /* 0x0000000000007941 */ /* 0x000fea0003800000 */
.L_x_1353:
[----:B-----5:R3:W-:Y:S02]  /*141b0*/  STS.128 [R247+0x4800], R40 ;  /* 0x00480028f7007388 */ /* 0x0207e40000000c00 */
.L_x_1352:
[----:B------:R-:W-:Y:S05]  /*141c0*/  BSYNC B1 ;  /* 0x0000000000017941 */ /* 0x000fea0003800000 */
.L_x_1351:
        /* <DEDUP_REMOVED lines=86> */
.L_x_1356:
[----:B------:R-:W-:Y:S05]  /*14730*/  BSYNC B0 ;  /* 0x0000000000007941 */ /* 0x000fea0003800000 */
.L_x_1355:
[----:B-----5:R3:W-:Y:S02]  /*14740*/  STS.128 [R247+0x6800], R40 ;  /* 0x00680028f7007388 */ /* 0x0207e40000000c00 */
.L_x_1342:
[----:B------:R-:W-:Y:S05]  /*14750*/  BSYNC B2 ;  /* 0x0000000000027941 */ /* 0x000fea0003800000 */
.L_x_1341:
        /* <DEDUP_REMOVED lines=92> */
.L_x_1362:
[----:B------:R-:W-:Y:S05]  /*14d20*/  BSYNC B0 ;  /* 0x0000000000007941 */ /* 0x000fea0003800000 */
.L_x_1361:
[----:B-----5:R3:W-:Y:S02]  /*14d30*/  STS.128 [R247+0x1000], R40 ;  /* 0x00100028f7007388 */ /* 0x0207e40000000c00 */
.L_x_1360:
[----:B------:R-:W-:Y:S05]  /*14d40*/  BSYNC B1 ;  /* 0x0000000000017941 */ /* 0x000fea0003800000 */
.L_x_1359:
        /* <DEDUP_REMOVED lines=87> */
.L_x_1366:
[----:B------:R-:W-:Y:S05]  /*152c0*/  BSYNC B0 ;  /* 0x0000000000007941 */ /* 0x000fea0003800000 */
.L_x_1365:
[----:B-----5:R1:W-:Y:S02]  /*152d0*/  STS.128 [R247+0x3000], R40 ;  /* 0x00300028f7007388 */ /* 0x0203e40000000c00 */
.L_x_1364:
[----:B------:R-:W-:Y:S05]  /*152e0*/  BSYNC B1 ;  /* 0x0000000000017941 */ /* 0x000fea0003800000 */
.L_x_1363:
        /* <DEDUP_REMOVED lines=87> */
.L_x_1370:
[----:B------:R-:W-:Y:S05]  /*15860*/  BSYNC B0 ;  /* 0x0000000000007941 */ /* 0x000fea0003800000 */
.L_x_1369:
[----:B-----5:R3:W-:Y:S02]  /*15870*/  STS.128 [R247+0x5000], R40 ;  /* 0x00500028f7007388 */ /* 0x0207e40000000c00 */
.L_x_1368:
[----:B------:R-:W-:Y:S05]  /*15880*/  BSYNC B1 ;  /* 0x0000000000017941 */ /* 0x000fea0003800000 */
.L_x_1367:
        /* <DEDUP_REMOVED lines=86> */
.L_x_1372:
[----:B------:R-:W-:Y:S05]  /*15df0*/  BSYNC B0 ;  /* 0x0000000000007941 */ /* 0x000fea0003800000 */
.L_x_1371:
[----:B-----5:R1:W-:Y:S02]  /*15e00*/  STS.128 [R247+0x7000], R36 ;  /* 0x00700024f7007388 */ /* 0x0203e40000000c00 */
.L_x_1358:
[----:B------:R-:W-:Y:S05]  /*15e10*/  BSYNC B2 ;  /* 0x0000000000027941 */ /* 0x000fea0003800000 */
.L_x_1357:
        /* <DEDUP_REMOVED lines=91> */
.L_x_1376:
[----:B------:R-:W-:Y:S05]  /*163d0*/  BSYNC B0 ;  /* 0x0000000000007941 */ /* 0x000fea0003800000 */
.L_x_1375:
[----:B-----5:R3:W-:Y:S02]  /*163e0*/  STS.128 [R247+0x1800], R16 ;  /* 0x00180010f7007388 */ /* 0x0207e40000000c00 */
.L_x_1374:
[----:B------:R-:W-:Y:S05]  /*163f0*/  BSYNC B1 ;  /* 0x0000000000017941 */ /* 0x000fea0003800000 */
.L_x_1373:
        /* <DEDUP_REMOVED lines=87> */
.L_x_1380:
[----:B------:R-:W-:Y:S05]  /*16970*/  BSYNC B0 ;  /* 0x0000000000007941 */ /* 0x000fea0003800000 */
.L_x_1379:
[----:B-----5:R1:W-:Y:S02]  /*16980*/  STS.128 [R247+0x3800], R16 ;  /* 0x00380010f7007388 */ /* 0x0203e40000000c00 */
.L_x_1378:
[----:B------:R-:W-:Y:S05]  /*16990*/  BSYNC B1 ;  /* 0x0000000000017941 */ /* 0x000fea0003800000 */
.L_x_1377:
        /* <DEDUP_REMOVED lines=87> */
.L_x_1384:
[----:B------:R-:W-:Y:S05]  /*16f10*/  BSYNC B0 ;  /* 0x0000000000007941 */ /* 0x000fea0003800000 */
.L_x_1383:
[----:B-----5:R3:W-:Y:S02]  /*16f20*/  STS.128 [R247+0x5800], R16 ;  /* 0x00580010f7007388 */ /* 0x0207e40000000c00 */
.L_x_1382:
[----:B------:R-:W-:Y:S05]  /*16f30*/  BSYNC B1 ;  /* 0x0000000000017941 */ /* 0x000fea0003800000 */
.L_x_1381:
        /* <DEDUP_REMOVED lines=89> */
.L_x_1386:
[----:B------:R-:W-:Y:S05]  /*174d0*/  BSYNC B0 ;  /* 0x0000000000007941 */ /* 0x000fea0003800000 */
.L_x_1385:
[----:B-----5:R1:W-:Y:S01]  /*174e0*/  STS.128 [R247+0x7800], R12 ;  /* 0x0078000cf7007388 */ /* 0x0203e20000000c00 */
[----:B------:R-:W-:Y:S05]  /*174f0*/  BRA `(.L_x_1310) ;  /* 0x0000095000007947 */ /* 0x000fea0003800000 */
.L_x_1260:
        /* <DEDUP_REMOVED lines=37> */
.L_x_1388:
[----:B------:R-:W-:Y:S05]  /*17750*/  BSYNC B0 ;  /* 0x0000000000007941 */ /* 0x000fea0003800000 */
.L_x_1387:
        /* <DEDUP_REMOVED lines=36> */
.L_x_1390:
[----:B------:R-:W-:Y:S05]  /*179a0*/  BSYNC B0 ;  /* 0x0000000000007941 */ /* 0x000fea0003800000 */
.L_x_1389:
        /* <DEDUP_REMOVED lines=36> */
.L_x_1392:
[----:B------:R-:W-:Y:S05]  /*17bf0*/  BSYNC B0 ;  /* 0x0000000000007941 */ /* 0x000fea0003800000 */
.L_x_1391:
[----:B------:R-:W-:-:S04]  /*17c00*/  IADD3 R32, R178, 0x30, RZ ;  /* 0x00000030b2207810 */ /* 0x000fc80007ffe0ff */
[----:B------:R-:W-:-:S13]  /*17c10*/  ISETP.GE.AND P3, PT, R32, R3, PT ;  /* 0x000000032000720c */ /* 0x000fda0003f66270 */
[----:B------:R-:W-:Y:S05]  /*17c20*/  @P3 BRA `(.L_x_1310) ;  /* 0x0000022000003947 */ /* 0x000fea0003800000 */
[----:B------:R-:W-:Y:S01]  /*17c30*/  ISETP.GE.AND P5, PT, R14, R167, PT ;  /* 0x000000a70e00720c */ /* 0x000fe20003fa6270 */
[----:B------:R-:W-:Y:S02]  /*17c40*/  IMAD.MOV.U32 R183, RZ, RZ, R185 ;  /* 0x000000ffffb77224 */ /* 0x000fe400078e00b9 */
[----:B------:R-:W-:Y:S02]  /*17c50*/  IMAD R0, R187, 0x30, RZ ;  /* 0x00000030bb007824 */ /* 0x000fe400078e02ff */
[----:B------:R-:W-:-:S04]  /*17c60*/  IMAD.WIDE.U32 R186, R186, 0x30, R182 ;  /* 0x00000030baba7825 */ /* 0x000fc800078e00b6 */
[----:B------:R-:W-:Y:S01]  /*17c70*/  IMAD.IADD R3, R0, 0x1, R187 ;  /* 0x0000000100037824 */ /* 0x000fe200078e02bb */
[CC--:B-1---5:R-:W-:Y:S02]  /*17c80*/  @!P1 LEA R6, P4, R186.reuse, R190.reuse, 0x1 ;  /* 0x000000beba069211 */ /* 0x0e2fe400078808ff */
[CC--:B--2---:R-:W-:Y:S01]  /*17c90*/  @!P2 LEA R4, P3, R186.reuse, R190.reuse, 0x1 ;  /* 0x000000beba04a211 */ /* 0x0c4fe200078608ff */
        /* <DEDUP_REMOVED lines=27> */
.L_x_1310:
[----:B------:R-:W-:Y:S05]  /*17e50*/  BSYNC B3 ;  /* 0x0000000000037941 */ /* 0x000fea0003800000 */
.L_x_1259:
[----:B--2---:R-:W-:Y:S01]  /*17e60*/  LEA R3, R165, 0xffffffc0, 0x6 ;  /* 0xffffffc0a5037811 */ /* 0x004fe200078e30ff */
[----:B------:R-:W-:Y:S01]  /*17e70*/  BSSY B0, `(.L_x_1393) ;  /* 0x0000024000007945 */ /* 0x000fe20003800000 */
[----:B------:R-:W-:-:S03]  /*17e80*/  LOP3.LUT R250, R166, 0xff, RZ, 0xc0, !PT ;  /* 0x000000ffa6fa7812 */ /* 0x000fc600078ec0ff */
[----:B-1----:R-:W-:-:S05]  /*17e90*/  IMAD.IADD R5, R64, 0x1, -R3 ;  /* 0x0000000140057824 */ /* 0x002fca00078e0a03 */
[----:B------:R-:W-:-:S13]  /*17ea0*/  ISETP.GE.AND P0, PT, R178, R5, PT ;  /* 0x00000005b200720c */ /* 0x000fda0003f06270 */
[----:B------:R-:W-:Y:S05]  /*17eb0*/  @P0 BRA `(.L_x_1394) ;  /* 0x000001f000000947 */ /* 0x000fea0003800000 */
[C---:B------:R-:W-:Y:S02]  /*17ec0*/  LOP3.LUT R0, R250.reuse, 0x1, RZ, 0xc0, !PT ;  /* 0x00000001fa007812 */ /* 0x040fe400078ec0ff */
[----:B------:R-:W-:Y:S02]  /*17ed0*/  R2P PR, R250, 0xe ;  /* 0x0000000efa007804 */ /* 0x000fe40000000000 */
[----:B------:R-:W-:-:S11]  /*17ee0*/  ISETP.NE.U32.AND P0, PT, R0, 0x1, PT ;  /* 0x000000010000780c */ /* 0x000fd60003f05070 */
[----:B------:R-:W-:Y:S01]  /*17ef0*/  @P1 IMAD.MOV.U32 R10, RZ, RZ, R240 ;  /* 0x000000ffff0a1224 */ /* 0x000fe200078e00f0 */
[-C--:B------:R-:W-:Y:S01]  /*17f00*/  @P2 MOV R8, R240.reuse ;  /* 0x000000f000082202 */ /* 0x080fe20000000f00 */
[--C-:B------:R-:W-:Y:S01]  /*17f10*/  @!P0 IMAD.MOV.U32 R7, RZ, RZ, R239.reuse ;  /* 0x000000ffff078224 */ /* 0x100fe200078e00ef */
[-C--:B------:R-:W-:Y:S01]  /*17f20*/  @!P0 MOV R6, R240.reuse ;  /* 0x000000f000068202 */ /* 0x080fe20000000f00 */
[--C-:B------:R-:W-:Y:S02]  /*17f30*/  @P1 IMAD.MOV.U32 R11, RZ, RZ, R239.reuse ;  /* 0x000000ffff0b1224 */ /* 0x100fe400078e00ef */
[--C-:B------:R-:W-:Y:S02]  /*17f40*/  @P2 IMAD.MOV.U32 R9, RZ, RZ, R239.reuse ;  /* 0x000000ffff092224 */ /* 0x100fe400078e00ef */
        /* <DEDUP_REMOVED lines=15> */
[----:B-1----:R-:W-:Y:S01]  /*18040*/  @P3 MOV R6, R240 ;  /* 0x000000f000063202 */ /* 0x002fe20000000f00 */
[----:B------:R-:W-:-:S05]  /*18050*/  @P3 IMAD.MOV.U32 R7, RZ, RZ, R239 ;  /* 0x000000ffff073224 */ /* 0x000fca00078e00ef */
[----:B------:R-:W-:Y:S01]  /*18060*/  @!PT LDS RZ, [RZ] ;  /* 0x00000000fffff984 */ /* 0x000fe20000000800 */
[----:B------:R-:W-:Y:S01]  /*18070*/  @!PT LDS RZ, [RZ] ;  /* 0x00000000fffff984 */ /* 0x000fe20000000800 */
[----:B------:R-:W-:Y:S01]  /*18080*/  @!PT LDS RZ, [RZ] ;  /* 0x00000000fffff984 */ /* 0x000fe20000000800 */
[----:B------:R2:W-:Y:S04]  /*18090*/  @P3 LDGSTS.E.BYPASS.LTC128B.128 [R247+0xe000], [R6.64+0x180] ;  /* 0x0e00018006f73fae */ /* 0x0005e8000b901d46 */
[----:B------:R2:W-:Y:S02]  /*180a0*/  @!P3 STS.128 [R247+0xe000], RZ ;  /* 0x00e000fff700b388 */ /* 0x0005e40000000c00 */
.L_x_1394:
[----:B------:R-:W-:Y:S05]  /*180b0*/  BSYNC B0 ;  /* 0x0000000000007941 */ /* 0x000fea0003800000 */
.L_x_1393:
[----:B------:R-:W-:Y:S01]  /*180c0*/  ISETP.GE.AND P0, PT, R30, R5, PT ;  /* 0x000000051e00720c */ /* 0x000fe20003f06270 */
[----:B------:R-:W-:-:S12]  /*180d0*/  BSSY B0, `(.L_x_1395) ;  /* 0x0000025000007945 */ /* 0x000fd80003800000 */
[----:B------:R-:W-:Y:S05]  /*180e0*/  @P0 BRA `(.L_x_1396) ;  /* 0x0000023000000947 */ /* 0x000fea0003800000 */
[C---:B------:R-:W-:Y:S02]  /*180f0*/  LOP3.LUT R0, R250.reuse, 0x1, RZ, 0xc0, !PT ;  /* 0x00000001fa007812 */ /* 0x040fe400078ec0ff */
[----:B------:R-:W-:Y:S02]  /*18100*/  LOP3.LUT P4, RZ, R250, 0x2, RZ, 0xc0, !PT ;  /* 0x00000002faff7812 */ /* 0x000fe4000788c0ff */
[----:B------:R-:W-:Y:S02]  /*18110*/  ISETP.NE.U32.AND P5, PT, R0, 0x1, PT ;  /* 0x000000010000780c */ /* 0x000fe40003fa5070 */
[C---:B------:R-:W-:Y:S02]  /*18120*/  LOP3.LUT P3, RZ, R250.reuse, 0x4, RZ, 0xc0, !PT ;  /* 0x00000004faff7812 */ /* 0x040fe4000786c0ff */
[----:B------:R-:W-:Y:S02]  /*18130*/  LOP3.LUT P1, RZ, R250, 0x8, RZ, 0xc0, !PT ;  /* 0x00000008faff7812 */ /* 0x000fe4000782c0ff */
[----:B--2---:R-:W-:-:S05]  /*18140*/  IADD3 R9, P2, R237, R172, RZ ;  /* 0x000000aced097210 */ /* 0x004fca0007f5e0ff */
[----:B------:R-:W-:Y:S01]  /*18150*/  IMAD.X R7, R238, 0x1, R169, P2 ;  /* 0x00000001ee077824 */ /* 0x000fe200010e06a9 */
[----:B------:R-:W-:Y:S02]  /*18160*/  @P4 LEA R12, P6, R9, R174, 0x1 ;  /* 0x000000ae090c4211 */ /* 0x000fe400078c08ff */
[----:B------:R-:W-:Y:S02]  /*18170*/  @!P5 LEA R14, P0, R237, R240, 0x1 ;  /* 0x000000f0ed0ed211 */ /* 0x000fe400078008ff */
[-C--:B------:R-:W-:Y:S02]  /*18180*/  @P3 LEA R10, P2, R9, R174.reuse, 0x1 ;  /* 0x000000ae090a3211 */ /* 0x080fe400078408ff */
        /* <DEDUP_REMOVED lines=25> */
.L_x_1396:
[----:B------:R-:W-:Y:S05]  /*18320*/  BSYNC B0 ;  /* 0x0000000000007941 */ /* 0x000fea0003800000 */
.L_x_1395:
[----:B------:R-:W-:Y:S01]  /*18330*/  ISETP.GE.AND P0, PT, R34, R5, PT ;  /* 0x000000052200720c */ /* 0x000fe20003f06270 */
[----:B------:R-:W-:-:S12]  /*18340*/  BSSY B0, `(.L_x_1397) ;  /* 0x0000027000007945 */ /* 0x000fd80003800000 */
[----:B------:R-:W-:Y:S05]  /*18350*/  @P0 BRA `(.L_x_1398) ;  /* 0x0000025000000947 */ /* 0x000fea0003800000 */
[C---:B------:R-:W-:Y:S02]  /*18360*/  LOP3.LUT R0, R250.reuse, 0x1, RZ, 0xc0, !PT ;  /* 0x00000001fa007812 */ /* 0x040fe400078ec0ff */
[----:B------:R-:W-:Y:S02]  /*18370*/  LOP3.LUT P4, RZ, R250, 0x2, RZ, 0xc0, !PT ;  /* 0x00000002faff7812 */ /* 0x000fe4000788c0ff */
[----:B------:R-:W-:Y:S01]  /*18380*/  ISETP.NE.U32.AND P5, PT, R0, 0x1, PT ;  /* 0x000000010000780c */ /* 0x000fe20003fa5070 */
[----:B------:R-:W-:Y:S01]  /*18390*/  IMAD.SHL.U32 R0, R60, 0x20, RZ ;  /* 0x000000203c007824 */ /* 0x000fe200078e00ff */
[C---:B------:R-:W-:Y:S02]  /*183a0*/  LOP3.LUT P3, RZ, R250.reuse, 0x4, RZ, 0xc0, !PT ;  /* 0x00000004faff7812 */ /* 0x040fe4000786c0ff */
[----:B------:R-:W-:Y:S02]  /*183b0*/  LOP3.LUT P1, RZ, R250, 0x8, RZ, 0xc0, !PT ;  /* 0x00000008faff7812 */ /* 0x000fe4000782c0ff */
[----:B------:R-:W-:-:S02]  /*183c0*/  SHF.L.U64.HI R2, R60, 0x5, R61 ;  /* 0x000000053c027819 */ /* 0x000fc4000001023d */
        /* <DEDUP_REMOVED lines=30> */
.L_x_1398:
[----:B------:R-:W-:Y:S05]  /*185b0*/  BSYNC B0 ;  /* 0x0000000000007941 */ /* 0x000fea0003800000 */
.L_x_1397:
        /* <DEDUP_REMOVED lines=9> */
[----:B-12---:R-:W-:-:S08]  /*18650*/  IMAD.WIDE.U32 R8, R60, 0x30, R168 ;  /* 0x000000303c087825 */ /* 0x006fd000078e00a8 */
[CC--:B------:R-:W-:Y:S02]  /*18660*/  @P2 LEA R14, P4, R8.reuse, R174.reuse, 0x1 ;  /* 0x000000ae080e2211 */ /* 0x0c0fe400078808ff */
[----:B------:R-:W-:Y:S02]  /*18670*/  @!P3 IMAD.MOV.U32 R6, RZ, RZ, R240 ;  /* 0x000000ffff06b224 */ /* 0x000fe400078e00f0 */
[----:B------:R-:W-:Y:S01]  /*18680*/  @!P3 IMAD.MOV.U32 R7, RZ, RZ, R239 ;  /* 0x000000ffff07b224 */ /* 0x000fe200078e00ef */
[----:B------:R-:W-:Y:S01]  /*18690*/  @P1 LEA R12, P0, R8, R174, 0x1 ;  /* 0x000000ae080c1211 */ /* 0x000fe200078008ff */
[----:B------:R-:W-:Y:S02]  /*186a0*/  @!P3 IMAD R61, R61, 0x60, RZ ;  /* 0x000000603d3db824 */ /* 0x000fe400078e02ff */
[----:B------:R-:W-:-:S04]  /*186b0*/  @!P3 IMAD.WIDE.U32 R10, R60, 0x60, R6 ;  /* 0x000000603c0ab825 */ /* 0x000fc800078e0006 */
[----:B------:R-:W-:Y:S02]  /*186c0*/  IMAD.IADD R7, R9, 0x1, R0 ;  /* 0x0000000109077824 */ /* 0x000fe400078e0200 */
[----:B------:R-:W-:-:S03]  /*186d0*/  @!P3 IMAD.IADD R11, R61, 0x1, R11 ;  /* 0x000000013d0bb824 */ /* 0x000fc600078e020b */
[CCC-:B------:R-:W-:Y:S02]  /*186e0*/  @P2 LEA.HI.X R15, R8.reuse, R175.reuse, R7.reuse, 0x1, P4 ;  /* 0x000000af080f2211 */ /* 0x1c0fe400020f0c07 */
[----:B------:R-:W-:Y:S01]  /*186f0*/  @P1 LEA.HI.X R13, R8, R175, R7, 0x1, P0 ;  /* 0x000000af080d1211 */ /* 0x000fe200000f0c07 */
[----:B------:R-:W-:Y:S01]  /*18700*/  @!PT LDS RZ, [RZ] ;  /* 0x00000000fffff984 */ /* 0x000fe20000000800 */
[----:B------:R-:W-:Y:S01]  /*18710*/  @!PT LDS RZ, [RZ] ;  /* 0x00000000fffff984 */ /* 0x000fe20000000800 */
[----:B------:R-:W-:Y:S01]  /*18720*/  @!PT LDS RZ, [RZ] ;  /* 0x00000000fffff984 */ /* 0x000fe20000000800 */
[----:B------:R1:W-:Y:S01]  /*18730*/  @!P3 LDGSTS.E.BYPASS.LTC128B.128 [R247+0x9800], [R10.64] ;  /* 0x098000000af7bfae */ /* 0x0003e2000b901d46 */
[----:B------:R-:W-:-:S03]  /*18740*/  LOP3.LUT P0, RZ, R250, 0x8, RZ, 0xc0, !PT ;  /* 0x00000008faff7812 */ /* 0x000fc6000780c0ff */
        /* <DEDUP_REMOVED lines=19> */
.L_x_1401:
[----:B------:R2:W-:Y:S02]  /*18880*/  STS.128 [R247+0xf800], RZ ;  /* 0x00f800fff7007388 */ /* 0x0005e40000000c00 */
.L_x_1400:
[----:B------:R-:W-:Y:S05]  /*18890*/  BSYNC B0 ;  /* 0x0000000000007941 */ /* 0x000fea0003800000 */
.L_x_1399:
        /* <DEDUP_REMOVED lines=13> */
[----:B-12---:R-:W-:Y:S01]  /*18970*/  @P1 IMAD.MOV.U32 R8, RZ, RZ, R188 ;  /* 0x000000ffff081224 */ /* 0x006fe200078e00bc */
        /* <DEDUP_REMOVED lines=23> */
.L_x_1403:
[----:B------:R-:W-:Y:S05]  /*18af0*/  BSYNC B0 ;  /* 0x0000000000007941 */ /* 0x000fea0003800000 */
.L_x_1402:
        /* <DEDUP_REMOVED lines=12> */
[----:B-12---:R-:W-:-:S05]  /*18bc0*/  IADD3 R9, P2, R235, R176, RZ ;  /* 0x000000b0eb097210 */ /* 0x006fca0007f5e0ff */
        /* <DEDUP_REMOVED lines=29> */
.L_x_1405:
[----:B------:R-:W-:Y:S05]  /*18da0*/  BSYNC B0 ;  /* 0x0000000000007941 */ /* 0x000fea0003800000 */
.L_x_1404:
        /* <DEDUP_REMOVED lines=10> */
[----:B------:R-:W-:Y:S01]  /*18e50*/  IMAD.SHL.U32 R0, R62, 0x20, RZ ;  /* 0x000000203e007824 */ /* 0x000fe200078e00ff */
        /* <DEDUP_REMOVED lines=33> */
.L_x_1407:
[----:B------:R-:W-:Y:S05]  /*19070*/  BSYNC B0 ;  /* 0x0000000000007941 */ /* 0x000fea0003800000 */
.L_x_1406:
        /* <DEDUP_REMOVED lines=17> */
[----:B-12---:R-:W-:-:S04]  /*19190*/  IMAD.IADD R7, R171, 0x1, R0 ;  /* 0x00000001ab077824 */ /* 0x006fc800078e0200 */
        /* <DEDUP_REMOVED lines=31> */
.L_x_1410:
[----:B------:R2:W-:Y:S02]  /*19390*/  STS.128 [R247+0x17800], RZ ;  /* 0x017800fff7007388 */ /* 0x0005e40000000c00 */
.L_x_1409:
[----:B------:R-:W-:Y:S05]  /*193a0*/  BSYNC B0 ;  /* 0x0000000000007941 */ /* 0x000fea0003800000 */
.L_x_1408:
[C---:B------:R-:W-:Y:S01]  /*193b0*/  IMAD.SHL.U32 R0, R65.reuse, 0x40, RZ ;  /* 0x0000004041007824 */ /* 0x040fe200078e00ff */
[----:B------:R-:W-:Y:S01]  /*193c0*/  R2P PR, R65, 0x6 ;  /* 0x0000000641007804 */ /* 0x000fe20000000000 */
[----:B------:R-:W-:Y:S01]  /*193d0*/  IMAD.SHL.U32 R178, R178, 0x8, RZ ;  /* 0x00000008b2b27824 */ /* 0x000fe200078e00ff */
[----:B------:R-:W0:Y:S01]  /*193e0*/  LDGDEPBAR ;  /* 0x00000000000079af */ /* 0x000e220000000000 */
[----:B------:R-:W-:Y:S01]  /*193f0*/  IMAD R230, R5, 0x400, R48 ;  /* 0x0000040005e67824 */ /* 0x000fe200078e0230 */
[----:B-12---:R-:W-:-:S03]  /*19400*/  LOP3.LUT R7, R0, 0x1c0, RZ, 0xc0, !PT ;  /* 0x000001c000077812 */ /* 0x006fc600078ec0ff */
        /* <DEDUP_REMOVED lines=13> */
[----:B------:R-:W1:Y:S01]  /*194e0*/  LDSM.16.M88.4 R12, [R229+0x8000] ;  /* 0x00800000e50c783b */ /* 0x000e620000000200 */
[----:B------:R-:W-:-:S02]  /*194f0*/  IADD3 R0, R229, 0x8000, RZ ;  /* 0x00008000e5007810 */ /* 0x000fc40007ffe0ff */
[C---:B------:R-:W-:Y:S01]  /*19500*/  IADD3 R227, R229.reuse, 0x8020, RZ ;  /* 0x00008020e5e37810 */ /* 0x040fe20007ffe0ff */
[----:B------:R-:W2:Y:S01]  /*19510*/  LDSM.16.M88.4 R52, [R229+0x8800] ;  /* 0x00880000e534783b */ /* 0x000ea20000000200 */
[----:B------:R-:W-:Y:S01]  /*19520*/  @P1 IADD3 R227, R0, -0x20, RZ ;  /* 0xffffffe000e31810 */ /* 0x000fe20007ffe0ff */
[----:B------:R-:W-:Y:S02]  /*19530*/  IMAD.MOV.U32 R0, RZ, RZ, 0x40 ;  /* 0x00000040ff007424 */ /* 0x000fe400078e00ff */
[----:B------:R-:W3:Y:S03]  /*19540*/  LDSM.16.M88.4 R76, [R229+0x9000] ;  /* 0x00900000e54c783b */ /* 0x000ee60000000200 */
[----:B------:R-:W-:Y:S01]  /*19550*/  SEL R0, R0, 0xffffffc0, !P2 ;  /* 0xffffffc000007807 */ /* 0x000fe20005000000 */
[----:B------:R-:W4:Y:S04]  /*19560*/  LDSM.16.M88.4 R4, [R229+0x9800] ;  /* 0x00980000e504783b */ /* 0x000f280000000200 */
[----:B---3--:R-:W3:Y:S01]  /*19570*/  LDSM.16.M88.4 R28, [R227] ;  /* 0x00000000e31c783b */ /* 0x008ee20000000200 */
[----:B------:R-:W-:-:S02]  /*19580*/  IMAD.IADD R224, R229, 0x1, R0 ;  /* 0x00000001e5e07824 */ /* 0x000fc400078e0200 */
[----:B------:R-:W-:Y:S01]  /*19590*/  IMAD.IADD R220, R0, 0x1, R227 ;  /* 0x0000000100dc7824 */ /* 0x000fe200078e02e3 */
[----:B------:R-:W3:Y:S04]  /*195a0*/  LDSM.16.M88.4 R24, [R227+0x800] ;  /* 0x00080000e318783b */ /* 0x000ee80000000200 */
[----:B------:R-:W3:Y:S04]  /*195b0*/  LDSM.16.M88.4 R8, [R227+0x1000] ;  /* 0x00100000e308783b */ /* 0x000ee80000000200 */
[----:B------:R-:W3:Y:S04]  /*195c0*/  LDSM.16.M88.4 R40, [R224+0x8000] ;  /* 0x00800000e028783b */ /* 0x000ee80000000200 */
[----:B------:R-:W3:Y:S04]  /*195d0*/  LDSM.16.M88.4 R88, [R227+0x1800] ;  /* 0x00180000e358783b */ /* 0x000ee80000000200 */
[----:B----4-:R-:W3:Y:S01]  /*195e0*/  LDSM.16.M88.4 R36, [R224+0x8800] ;  /* 0x00880000e024783b */ /* 0x010ee20000000200 */
[C---:B-1---5:R-:W-:Y:S03]  /*195f0*/  HMMA.16816.F32 R16, R60.reuse, R12, RZ ;  /* 0x0000000c3c10723c */ /* 0x062fe600000018ff */
[----:B------:R-:W-:Y:S04]  /*19600*/  LDSM.16.M88.4 R96, [R224+0x9800] ;  /* 0x00980000e060783b */ /* 0x000fe80000000200 */
[----:B------:R-:W4:Y:S01]  /*19610*/  LD.E R0, [R20.64+0x18c] ;  /* 0x00018c0614007980 */ /* 0x000f22000c101900 */
[C---:B------:R-:W-:Y:S03]  /*19620*/  HMMA.16816.F32 R12, R60.reuse, R14, RZ ;  /* 0x0000000e3c0c723c */ /* 0x040fe600000018ff */
[----:B------:R-:W-:Y:S04]  /*19630*/  LDSM.16.M88.4 R108, [R220+0x4800] ;  /* 0x00480000dc6c783b */ /* 0x000fe80000000200 */
[----:B------:R-:W-:Y:S01]  /*19640*/  LDSM.16.M88.4 R100, [R229+0xe800] ;  /* 0x00e80000e564783b */ /* 0x000fe20000000200 */
[C---:B--2---:R-:W-:Y:S03]  /*19650*/  HMMA.16816.F32 R32, R60.reuse, R52, RZ ;  /* 0x000000343c20723c */ /* 0x044fe600000018ff */
[----:B------:R-:W-:Y:S05]  /*19660*/  LDSM.16.M88.4 R104, [R224+0xd800] ;  /* 0x00d80000e068783b */ /* 0x000fea0000000200 */
[C---:B------:R-:W-:Y:S08]  /*19670*/  HMMA.16816.F32 R52, R60.reuse, R54, RZ ;  /* 0x000000363c34723c */ /* 0x040ff000000018ff */
[C---:B------:R-:W-:Y:S08]  /*19680*/  HMMA.16816.F32 R80, R60.reuse, R76, RZ ;  /* 0x0000004c3c50723c */ /* 0x040ff000000018ff */
[C---:B------:R-:W-:Y:S08]  /*19690*/  HMMA.16816.F32 R76, R60.reuse, R78, RZ ;  /* 0x0000004e3c4c723c */ /* 0x040ff000000018ff */
[C---:B------:R-:W-:Y:S08]  /*196a0*/  HMMA.16816.F32 R72, R60.reuse, R4, RZ ;  /* 0x000000043c48723c */ /* 0x040ff000000018ff */
[----:B------:R-:W-:Y:S01]  /*196b0*/  HMMA.16816.F32 R60, R60, R6, RZ ;  /* 0x000000063c3c723c */ /* 0x000fe200000018ff */
[----:B------:R-:W1:Y:S07]  /*196c0*/  LDSM.16.M88.4 R4, [R224+0x9000] ;  /* 0x00900000e004783b */ /* 0x000e6e0000000200 */
[C---:B---3--:R-:W-:Y:S08]  /*196d0*/  HMMA.16816.F32 R16, R84.reuse, R28, R16 ;  /* 0x0000001c5410723c */ /* 0x048ff00000001810 */
[C---:B------:R-:W-:Y:S01]  /*196e0*/  HMMA.16816.F32 R12, R84.reuse, R30, R12 ;  /* 0x0000001e540c723c */ /* 0x040fe2000000180c */
[----:B------:R-:W2:Y:S07]  /*196f0*/  LDSM.16.M88.4 R28, [R220] ;  /* 0x00000000dc1c783b */ /* 0x000eae0000000200 */
[C---:B------:R-:W-:Y:S08]  /*19700*/  HMMA.16816.F32 R32, R84.reuse, R24, R32 ;  /* 0x000000185420723c */ /* 0x040ff00000001820 */
[C---:B------:R-:W-:Y:S01]  /*19710*/  HMMA.16816.F32 R52, R84.reuse, R26, R52 ;  /* 0x0000001a5434723c */ /* 0x040fe20000001834 */
[----:B------:R-:W3:Y:S07]  /*19720*/  LDSM.16.M88.4 R24, [R220+0x800] ;  /* 0x00080000dc18783b */ /* 0x000eee0000000200 */
[C---:B------:R-:W-:Y:S08]  /*19730*/  HMMA.16816.F32 R80, R84.reuse, R8, R80 ;  /* 0x000000085450723c */ /* 0x040ff00000001850 */
[----:B------:R-:W-:Y:S01]  /*19740*/  HMMA.16816.F32 R76, R84, R10, R76 ;  /* 0x0000000a544c723c */ /* 0x000fe2000000184c */
[----:B------:R-:W1:Y:S07]  /*19750*/  LDSM.16.M88.4 R8, [R220+0x1000] ;  /* 0x00100000dc08783b */ /* 0x000e6e0000000200 */
[C---:B------:R-:W-:Y:S08]  /*19760*/  HMMA.16816.F32 R16, R92.reuse, R40, R16 ;  /* 0x000000285c10723c */ /* 0x040ff00000001810 */
[----:B------:R-:W-:Y:S01]  /*19770*/  HMMA.16816.F32 R12, R92, R42, R12 ;  /* 0x0000002a5c0c723c */ /* 0x000fe2000000180c */
[----:B------:R-:W-:Y:S07]  /*19780*/  LDSM.16.M88.4 R40, [R229+0xb000] ;  /* 0x00b00000e528783b */ /* 0x000fee0000000200 */
[C---:B------:R-:W-:Y:S08]  /*19790*/  HMMA.16816.F32 R72, R84.reuse, R88, R72 ;  /* 0x000000585448723c */ /* 0x040ff00000001848 */
[----:B------:R-:W-:Y:S01]  /*197a0*/  HMMA.16816.F32 R60, R84, R90, R60 ;  /* 0x0000005a543c723c */ /* 0x000fe2000000183c */
[----:B------:R-:W-:Y:S04]  /*197b0*/  LDSM.16.M88.4 R84, [R230+0x2000] ;  /* 0x00200000e654783b */ /* 0x000fe80000000200 */
[----:B------:R-:W-:Y:S03]  /*197c0*/  LDSM.16.M88.4 R88, [R220+0x1800] ;  /* 0x00180000dc58783b */ /* 0x000fe60000000200 */
[C---:B------:R-:W-:Y:S08]  /*197d0*/  HMMA.16816.F32 R32, R92.reuse, R36, R32 ;  /* 0x000000245c20723c */ /* 0x040ff00000001820 */
[C---:B------:R-:W-:Y:S01]  /*197e0*/  HMMA.16816.F32 R52, R92.reuse, R38, R52 ;  /* 0x000000265c34723c */ /* 0x040fe20000001834 */
[----:B------:R-:W3:Y:S07]  /*197f0*/  LDSM.16.M88.4 R36, [R229+0xa000] ;  /* 0x00a00000e524783b */ /* 0x000eee0000000200 */
[C---:B-1----:R-:W-:Y:S08]  /*19800*/  HMMA.16816.F32 R80, R92.reuse, R4, R80 ;  /* 0x000000045c50723c */ /* 0x042ff00000001850 */
[----:B------:R-:W-:Y:S01]  /*19810*/  HMMA.16816.F32 R76, R92, R6, R76 ;  /* 0x000000065c4c723c */ /* 0x000fe2000000184c */
[----:B------:R-:W1:Y:S07]  /*19820*/  LDSM.16.M88.4 R4, [R229+0xa800] ;  /* 0x00a80000e504783b */ /* 0x000e6e0000000200 */
[C---:B--2---:R-:W-:Y:S08]  /*19830*/  HMMA.16816.F32 R16, R68.reuse, R28, R16 ;  /* 0x0000001c4410723c */ /* 0x044ff00000001810 */
[----:B------:R-:W-:Y:S01]  /*19840*/  HMMA.16816.F32 R12, R68, R30, R12 ;  /* 0x0000001e440c723c */ /* 0x000fe2000000180c */
[----:B------:R-:W-:Y:S07]  /*19850*/  LDSM.16.M88.4 R28, [R227+0x3000] ;  /* 0x00300000e31c783b */ /* 0x000fee0000000200 */
[C---:B------:R-:W-:Y:S08]  /*19860*/  HMMA.16816.F32 R72, R92.reuse, R96, R72 ;  /* 0x000000605c48723c */ /* 0x040ff00000001848 */
[----:B------:R-:W-:Y:S01]  /*19870*/  HMMA.16816.F32 R92, R92, R98, R60 ;  /* 0x000000625c5c723c */ /* 0x000fe2000000183c */
[----:B------:R-:W-:Y:S04]  /*19880*/  LDSM.16.M88.4 R60, [R228+0x2000] ;  /* 0x00200000e43c783b */ /* 0x000fe80000000200 */
[----:B------:R-:W-:Y:S03]  /*19890*/  LDSM.16.M88.4 R96, [R229+0xb800] ;  /* 0x00b80000e560783b */ /* 0x000fe60000000200 */
[C---:B---3--:R-:W-:Y:S08]  /*198a0*/  HMMA.16816.F32 R32, R68.reuse, R24, R32 ;  /* 0x000000184420723c */ /* 0x048ff00000001820 */
[C---:B------:R-:W-:Y:S01]  /*198b0*/  HMMA.16816.F32 R52, R68.reuse, R26, R52 ;  /* 0x0000001a4434723c */ /* 0x040fe20000001834 */
[----:B------:R-:W2:Y:S07]  /*198c0*/  LDSM.16.M88.4 R24, [R227+0x2000] ;  /* 0x00200000e318783b */ /* 0x000eae0000000200 */
[C---:B------:R-:W-:Y:S08]  /*198d0*/  HMMA.16816.F32 R80, R68.reuse, R8, R80 ;  /* 0x000000084450723c */ /* 0x040ff00000001850 */
[----:B------:R-:W-:Y:S01]  /*198e0*/  HMMA.16816.F32 R76, R68, R10, R76 ;  /* 0x0000000a444c723c */ /* 0x000fe2000000184c */
[----:B------:R-:W3:Y:S07]  /*198f0*/  LDSM.16.M88.4 R8, [R227+0x2800] ;  /* 0x00280000e308783b */ /* 0x000eee0000000200 */
[C---:B------:R-:W-:Y:S08]  /*19900*/  HMMA.16816.F32 R16, R84.reuse, R36, R16 ;  /* 0x000000245410723c */ /* 0x040ff00000001810 */
[----:B------:R-:W-:Y:S01]  /*19910*/  HMMA.16816.F32 R12, R84, R38, R12 ;  /* 0x00000026540c723c */ /* 0x000fe2000000180c */
[----:B------:R-:W-:Y:S07]  /*19920*/  LDSM.16.M88.4 R36, [R224+0xa000] ;  /* 0x00a00000e024783b */ /* 0x000fee0000000200 */
[C---:B------:R-:W-:Y:S08]  /*19930*/  HMMA.16816.F32 R72, R68.reuse, R88, R72 ;  /* 0x000000584448723c */ /* 0x040ff00000001848 */
[----:B------:R-:W-:Y:S01]  /*19940*/  HMMA.16816.F32 R92, R68, R90, R92 ;  /* 0x0000005a445c723c */ /* 0x000fe2000000185c */
[----:B------:R-:W3:Y:S04]  /*19950*/  LDSM.16.M88.4 R68, [R226+0x2000] ;  /* 0x00200000e244783b */ /* 0x000ee80000000200 */
[----:B------:R-:W3:Y:S03]  /*19960*/  LDSM.16.M88.4 R88, [R227+0x3800] ;  /* 0x00380000e358783b */ /* 0x000ee60000000200 */
[C---:B-1----:R-:W-:Y:S08]  /*19970*/  HMMA.16816.F32 R32, R84.reuse, R4, R32 ;  /* 0x000000045420723c */ /* 0x042ff00000001820 */
[----:B------:R-:W-:Y:S01]  /*19980*/  HMMA.16816.F32 R52, R84, R6, R52 ;  /* 0x000000065434723c */ /* 0x000fe20000001834 */
[----:B------:R-:W1:Y:S07]  /*19990*/  LDSM.16.M88.4 R4, [R224+0xa800] ;  /* 0x00a80000e004783b */ /* 0x000e6e0000000200 */
[C---:B--2---:R-:W-:Y:S08]  /*199a0*/  HMMA.16816.F32 R16, R60.reuse, R24, R16 ;  /* 0x000000183c10723c */ /* 0x044ff00000001810 */
[----:B------:R-:W-:Y:S01]  /*199b0*/  HMMA.16816.F32 R12, R60, R26, R12 ;  /* 0x0000001a3c0c723c */ /* 0x000fe2000000180c */
        /* <DEDUP_REMOVED lines=9> */
[----:B------:R-:W-:Y:S01]  /*19a50*/  HMMA.16816.F32 R52, R60, R10, R52 ;  /* 0x0000000a3c34723c */ /* 0x000fe20000001834 */
[----:B------:R-:W3:Y:S07]  /*19a60*/  LDSM.16.M88.4 R8, [R220+0x2800] ;  /* 0x00280000dc08783b */ /* 0x000eee0000000200 */
[C---:B------:R-:W-:Y:S08]  /*19a70*/  HMMA.16816.F32 R16, R68.reuse, R36, R16 ;  /* 0x000000244410723c */ /* 0x040ff00000001810 */
[----:B------:R-:W-:Y:S01]  /*19a80*/  HMMA.16816.F32 R12, R68, R38, R12 ;  /* 0x00000026440c723c */ /* 0x000fe2000000180c */
[----:B------:R-:W-:Y:S07]  /*19a90*/  LDSM.16.M88.4 R36, [R229+0xc000] ;  /* 0x00c00000e524783b */ /* 0x000fee0000000200 */
[C---:B------:R-:W-:Y:S08]  /*19aa0*/  HMMA.16816.F32 R80, R60.reuse, R28, R80 ;  /* 0x0000001c3c50723c */ /* 0x040ff00000001850 */
[C---:B------:R-:W-:Y:S01]  /*19ab0*/  HMMA.16816.F32 R76, R60.reuse, R30, R76 ;  /* 0x0000001e3c4c723c */ /* 0x040fe2000000184c */
[----:B------:R-:W-:Y:S07]  /*19ac0*/  LDSM.16.M88.4 R28, [R220+0x3000] ;  /* 0x00300000dc1c783b */ /* 0x000fee0000000200 */
[C---:B------:R-:W-:Y:S08]  /*19ad0*/  HMMA.16816.F32 R72, R60.reuse, R88, R72 ;  /* 0x000000583c48723c */ /* 0x040ff00000001848 */
[----:B------:R-:W-:Y:S01]  /*19ae0*/  HMMA.16816.F32 R92, R60, R90, R92 ;  /* 0x0000005a3c5c723c */ /* 0x000fe2000000185c */
[----:B------:R-:W3:Y:S04]  /*19af0*/  LDSM.16.M88.4 R60, [R230+0x4000] ;  /* 0x00400000e63c783b */ /* 0x000ee80000000200 */
[----:B------:R-:W-:Y:S03]  /*19b00*/  LDSM.16.M88.4 R88, [R220+0x3800] ;  /* 0x00380000dc58783b */ /* 0x000fe60000000200 */
        /* <DEDUP_REMOVED lines=8> */
[----:B------:R-:W-:Y:S07]  /*19b90*/  LDSM.16.M88.4 R40, [R229+0xd000] ;  /* 0x00d00000e528783b */ /* 0x000fee0000000200 */
[C---:B---3--:R-:W-:Y:S08]  /*19ba0*/  HMMA.16816.F32 R32, R84.reuse, R8, R32 ;  /* 0x000000085420723c */ /* 0x048ff00000001820 */
[----:B------:R-:W-:Y:S01]  /*19bb0*/  HMMA.16816.F32 R52, R84, R10, R52 ;  /* 0x0000000a5434723c */ /* 0x000fe20000001834 */
[----:B------:R-:W2:Y:S07]  /*19bc0*/  LDSM.16.M88.4 R8, [R228+0x4000] ;  /* 0x00400000e408783b */ /* 0x000eae0000000200 */
[C---:B------:R-:W-:Y:S08]  /*19bd0*/  HMMA.16816.F32 R72, R68.reuse, R96, R72 ;  /* 0x000000604448723c */ /* 0x040ff00000001848 */
[----:B------:R-:W-:Y:S01]  /*19be0*/  HMMA.16816.F32 R92, R68, R98, R92 ;  /* 0x00000062445c723c */ /* 0x000fe2000000185c */
[----:B------:R-:W3:Y:S04]  /*19bf0*/  LDSM.16.M88.4 R68, [R229+0xd800] ;  /* 0x00d80000e544783b */ /* 0x000ee80000000200 */
[----:B------:R-:W-:Y:S03]  /*19c00*/  LDSM.16.M88.4 R96, [R226+0x4000] ;  /* 0x00400000e260783b */ /* 0x000fe60000000200 */
[C---:B------:R-:W-:Y:S08]  /*19c10*/  HMMA.16816.F32 R16, R60.reuse, R36, R16 ;  /* 0x000000243c10723c */ /* 0x040ff00000001810 */
[----:B------:R-:W-:Y:S01]  /*19c20*/  HMMA.16816.F32 R12, R60, R38, R12 ;  /* 0x000000263c0c723c */ /* 0x000fe2000000180c */
[----:B------:R-:W-:Y:S07]  /*19c30*/  LDSM.16.M88.4 R36, [R224+0xc000] ;  /* 0x00c00000e024783b */ /* 0x000fee0000000200 */
[C---:B------:R-:W-:Y:S08]  /*19c40*/  HMMA.16816.F32 R80, R84.reuse, R28, R80 ;  /* 0x0000001c5450723c */ /* 0x040ff00000001850 */
[----:B------:R-:W-:Y:S01]  /*19c50*/  HMMA.16816.F32 R76, R84, R30, R76 ;  /* 0x0000001e544c723c */ /* 0x000fe2000000184c */
[----:B------:R-:W3:Y:S07]  /*19c60*/  LDSM.16.M88.4 R28, [R227+0x4800] ;  /* 0x00480000e31c783b */ /* 0x000eee0000000200 */
[C---:B-1----:R-:W-:Y:S08]  /*19c70*/  HMMA.16816.F32 R32, R60.reuse, R4, R32 ;  /* 0x000000043c20723c */ /* 0x042ff00000001820 */
[----:B------:R-:W-:Y:S01]  /*19c80*/  HMMA.16816.F32 R52, R60, R6, R52 ;  /* 0x000000063c34723c */ /* 0x000fe20000001834 */
[----:B------:R-:W1:Y:S07]  /*19c90*/  LDSM.16.M88.4 R4, [R227+0x5000] ;  /* 0x00500000e304783b */ /* 0x000e6e0000000200 */
[C---:B------:R-:W-:Y:S08]  /*19ca0*/  HMMA.16816.F32 R72, R84.reuse, R88, R72 ;  /* 0x000000585448723c */ /* 0x040ff00000001848 */
[----:B------:R-:W-:Y:S01]  /*19cb0*/  HMMA.16816.F32 R92, R84, R90, R92 ;  /* 0x0000005a545c723c */ /* 0x000fe2000000185c */
[----:B------:R-:W-:Y:S04]  /*19cc0*/  LDSM.16.M88.4 R88, [R225+0x4000] ;  /* 0x00400000e158783b */ /* 0x000fe80000000200 */
[----:B------:R-:W-:Y:S03]  /*19cd0*/  LDSM.16.M88.4 R84, [R220+0x5000] ;  /* 0x00500000dc54783b */ /* 0x000fe60000000200 */
[C---:B--2---:R-:W-:Y:S08]  /*19ce0*/  HMMA.16816.F32 R16, R8.reuse, R24, R16 ;  /* 0x000000180810723c */ /* 0x044ff00000001810 */
[----:B------:R-:W-:Y:S01]  /*19cf0*/  HMMA.16816.F32 R12, R8, R26, R12 ;  /* 0x0000001a080c723c */ /* 0x000fe2000000180c */
[----:B------:R-:W-:Y:S07]  /*19d00*/  LDSM.16.M88.4 R24, [R220+0x4000] ;  /* 0x00400000dc18783b */ /* 0x000fee0000000200 */
[C---:B------:R-:W-:Y:S08]  /*19d10*/  HMMA.16816.F32 R80, R60.reuse, R40, R80 ;  /* 0x000000283c50723c */ /* 0x040ff00000001850 */
[C---:B------:R-:W-:Y:S01]  /*19d20*/  HMMA.16816.F32 R76, R60.reuse, R42, R76 ;  /* 0x0000002a3c4c723c */ /* 0x040fe2000000184c */
[----:B------:R-:W2:Y:S07]  /*19d30*/  LDSM.16.M88.4 R40, [R227+0x5800] ;  /* 0x00580000e328783b */ /* 0x000eae0000000200 */
[C---:B---3--:R-:W-:Y:S08]  /*19d40*/  HMMA.16816.F32 R72, R60.reuse, R68, R72 ;  /* 0x000000443c48723c */ /* 0x048ff00000001848 */
[----:B------:R-:W-:Y:S01]  /*19d50*/  HMMA.16816.F32 R92, R60, R70, R92 ;  /* 0x000000463c5c723c */ /* 0x000fe2000000185c */
[----:B------:R-:W-:Y:S04]  /*19d60*/  LDSM.16.M88.4 R68, [R230+0x6000] ;  /* 0x00600000e644783b */ /* 0x000fe80000000200 */
[----:B------:R-:W-:Y:S03]  /*19d70*/  LDSM.16.M88.4 R60, [R227+0x6000] ;  /* 0x00600000e33c783b */ /* 0x000fe60000000200 */
[C---:B------:R-:W-:Y:S08]  /*19d80*/  HMMA.16816.F32 R32, R8.reuse, R28, R32 ;  /* 0x0000001c0820723c */ /* 0x040ff00000001820 */
[----:B------:R-:W-:Y:S01]  /*19d90*/  HMMA.16816.F32 R52, R8, R30, R52 ;  /* 0x0000001e0834723c */ /* 0x000fe20000001834 */
[----:B------:R-:W3:Y:S07]  /*19da0*/  LDSM.16.M88.4 R28, [R224+0xc800] ;  /* 0x00c80000e01c783b */ /* 0x000eee0000000200 */
[C---:B------:R-:W-:Y:S08]  /*19db0*/  HMMA.16816.F32 R16, R96.reuse, R36, R16 ;  /* 0x000000246010723c */ /* 0x040ff00000001810 */
[----:B------:R-:W-:Y:S01]  /*19dc0*/  HMMA.16816.F32 R12, R96, R38, R12 ;  /* 0x00000026600c723c */ /* 0x000fe2000000180c */
[----:B------:R-:W-:Y:S07]  /*19dd0*/  LDSM.16.M88.4 R36, [R227+0x6800] ;  /* 0x00680000e324783b */ /* 0x000fee0000000200 */
[C---:B-1----:R-:W-:Y:S08]  /*19de0*/  HMMA.16816.F32 R80, R8.reuse, R4, R80 ;  /* 0x000000040850723c */ /* 0x042ff00000001850 */
[C---:B------:R-:W-:Y:S01]  /*19df0*/  HMMA.16816.F32 R76, R8.reuse, R6, R76 ;  /* 0x00000006084c723c */ /* 0x040fe2000000184c */
[----:B------:R-:W1:Y:S07]  /*19e00*/  LDSM.16.M88.4 R4, [R229+0xe000] ;  /* 0x00e00000e504783b */ /* 0x000e6e0000000200 */
[C---:B--2---:R-:W-:Y:S08]  /*19e10*/  HMMA.16816.F32 R72, R8.reuse, R40, R72 ;  /* 0x000000280848723c */ /* 0x044ff00000001848 */
[----:B------:R-:W-:Y:S01]  /*19e20*/  HMMA.16816.F32 R92, R8, R42, R92 ;  /* 0x0000002a085c723c */ /* 0x000fe2000000185c */
[----:B------:R-:W2:Y:S04]  /*19e30*/  LDSM.16.M88.4 R8, [R224+0xd000] ;  /* 0x00d00000e008783b */ /* 0x000ea80000000200 */
[----:B------:R-:W2:Y:S03]  /*19e40*/  LDSM.16.M88.4 R40, [R228+0x6000] ;  /* 0x00600000e428783b */ /* 0x000ea60000000200 */
[C---:B------:R-:W-:Y:S08]  /*19e50*/  HMMA.16816.F32 R16, R88.reuse, R24, R16 ;  /* 0x000000185810723c */ /* 0x040ff00000001810 */
[----:B------:R-:W-:Y:S01]  /*19e60*/  HMMA.16816.F32 R12, R88, R26, R12 ;  /* 0x0000001a580c723c */ /* 0x000fe2000000180c */
[----:B------:R-:W-:Y:S07]  /*19e70*/  LDSM.16.M88.4 R24, [R224+0xe000] ;  /* 0x00e00000e018783b */ /* 0x000fee0000000200 */
[C---:B---3--:R-:W-:Y:S08]  /*19e80*/  HMMA.16816.F32 R32, R96.reuse, R28, R32 ;  /* 0x0000001c6020723c */ /* 0x048ff00000001820 */
[----:B------:R-:W-:Y:S01]  /*19e90*/  HMMA.16816.F32 R52, R96, R30, R52 ;  /* 0x0000001e6034723c */ /* 0x000fe20000001834 */
[----:B------:R-:W3:Y:S07]  /*19ea0*/  LDSM.16.M88.4 R28, [R226+0x6000] ;  /* 0x00600000e21c783b */ /* 0x000eee0000000200 */
[C---:B-1----:R-:W-:Y:S08]  /*19eb0*/  HMMA.16816.F32 R16, R68.reuse, R4, R16 ;  /* 0x000000044410723c */ /* 0x042ff00000001810 */
[----:B------:R-:W-:Y:S01]  /*19ec0*/  HMMA.16816.F32 R12, R68, R6, R12 ;  /* 0x00000006440c723c */ /* 0x000fe2000000180c */
[----:B------:R-:W-:Y:S07]  /*19ed0*/  LDSM.16.M88.4 R4, [R220+0x6000] ;  /* 0x00600000dc04783b */ /* 0x000fee0000000200 */
[C---:B--2---:R-:W-:Y:S08]  /*19ee0*/  HMMA.16816.F32 R80, R96.reuse, R8, R80 ;  /* 0x000000086050723c */ /* 0x044ff00000001850 */
[----:B------:R-:W-:Y:S01]  /*19ef0*/  HMMA.16816.F32 R76, R96, R10, R76 ;  /* 0x0000000a604c723c */ /* 0x000fe2000000184c */
[----:B------:R-:W-:Y:S07]  /*19f00*/  LDSM.16.M88.4 R8, [R225+0x6000] ;  /* 0x00600000e108783b */ /* 0x000fee0000000200 */
[C---:B------:R-:W-:Y:S08]  /*19f10*/  HMMA.16816.F32 R32, R88.reuse, R108, R32 ;  /* 0x0000006c5820723c */ /* 0x040ff00000001820 */
[----:B------:R-:W-:Y:S08]  /*19f20*/  HMMA.16816.F32 R52, R88, R110, R52 ;  /* 0x0000006e5834723c */ /* 0x000ff00000001834 */
[C---:B------:R-:W-:Y:S08]  /*19f30*/  HMMA.16816.F32 R16, R40.reuse, R60, R16 ;  /* 0x0000003c2810723c */ /* 0x040ff00000001810 */
[----:B------:R-:W-:Y:S01]  /*19f40*/  HMMA.16816.F32 R12, R40, R62, R12 ;  /* 0x0000003e280c723c */ /* 0x000fe2000000180c */
[----:B------:R-:W1:Y:S07]  /*19f50*/  LDSM.16.M88.4 R60, [R229+0xf000] ;  /* 0x00f00000e53c783b */ /* 0x000e6e0000000200 */
[----:B------:R-:W-:Y:S08]  /*19f60*/  HMMA.16816.F32 R80, R88, R84, R80 ;  /* 0x000000545850723c */ /* 0x000ff00000001850 */
[C---:B------:R-:W-:Y:S08]  /*19f70*/  HMMA.16816.F32 R32, R68.reuse, R100, R32 ;  /* 0x000000644420723c */ /* 0x040ff00000001820 */
[----:B------:R-:W-:Y:S01]  /*19f80*/  HMMA.16816.F32 R52, R68, R102, R52 ;  /* 0x000000664434723c */ /* 0x000fe20000001834 */
[----:B------:R-:W2:Y:S07]  /*19f90*/  LDSM.16.M88.4 R100, [R220+0x5800] ;  /* 0x00580000dc64783b */ /* 0x000eae0000000200 */
[----:B------:R-:W-:Y:S01]  /*19fa0*/  HMMA.16816.F32 R84, R88, R86, R76 ;  /* 0x000000565854723c */ /* 0x000fe2000000184c */
[----:B------:R-:W-:Y:S07]  /*19fb0*/  LDSM.16.M88.4 R76, [R220+0x6800] ;  /* 0x00680000dc4c783b */ /* 0x000fee0000000200 */
[C---:B---3--:R-:W-:Y:S08]  /*19fc0*/  HMMA.16816.F32 R16, R28.reuse, R24, R16 ;  /* 0x000000181c10723c */ /* 0x048ff00000001810 */
[----:B------:R-:W-:Y:S01]  /*19fd0*/  HMMA.16816.F32 R12, R28, R26, R12 ;  /* 0x0000001a1c0c723c */ /* 0x000fe2000000180c */
[----:B------:R-:W3:Y:S07]  /*19fe0*/  LDSM.16.M88.4 R24, [R227+0x7000] ;  /* 0x00700000e318783b */ /* 0x000eee0000000200 */
[----:B------:R-:W-:Y:S08]  /*19ff0*/  HMMA.16816.F32 R72, R96, R104, R72 ;  /* 0x000000686048723c */ /* 0x000ff00000001848 */
[----:B------:R-:W-:Y:S08]  /*1a000*/  HMMA.16816.F32 R32, R40, R36, R32 ;  /* 0x000000242820723c */ /* 0x000ff00000001820 */
[----:B-1----:R-:W-:Y:S08]  /*1a010*/  HMMA.16816.F32 R80, R68, R60, R80 ;  /* 0x0000003c4450723c */ /* 0x002ff00000001850 */
[----:B------:R-:W-:Y:S01]  /*1a020*/  HMMA.16816.F32 R52, R40, R38, R52 ;  /* 0x000000262834723c */ /* 0x000fe20000001834 */
[----:B------:R-:W1:Y:S07]  /*1a030*/  LDSM.16.M88.4 R36, [R229+0xf800] ;  /* 0x00f80000e524783b */ /* 0x000e6e0000000200 */
[----:B------:R-:W-:Y:S08]  /*1a040*/  HMMA.16816.F32 R84, R68, R62, R84 ;  /* 0x0000003e4454723c */ /* 0x000ff00000001854 */
[----:B------:R-:W-:Y:S01]  /*1a050*/  HMMA.16816.F32 R96, R96, R106, R92 ;  /* 0x0000006a6060723c */ /* 0x000fe2000000185c */
[----:B------:R-:W-:Y:S07]  /*1a060*/  LDSM.16.M88.4 R92, [R224+0xe800] ;  /* 0x00e80000e05c783b */ /* 0x000fee0000000200 */
[----:B--2---:R-:W-:Y:S08]  /*1a070*/  HMMA.16816.F32 R72, R88, R100, R72 ;  /* 0x000000645848723c */ /* 0x004ff00000001848 */
[----:B------:R-:W-:Y:S08]  /*1a080*/  HMMA.16816.F32 R12, R8, R6, R12 ;  /* 0x00000006080c723c */ /* 0x000ff0000000180c */
[C---:B---3--:R-:W-:Y:S08]  /*1a090*/  HMMA.16816.F32 R80, R40.reuse, R24, R80 ;  /* 0x000000182850723c */ /* 0x048ff00000001850 */
[----:B------:R-:W-:Y:S01]  /*1a0a0*/  HMMA.16816.F32 R84, R40, R26, R84 ;  /* 0x0000001a2854723c */ /* 0x000fe20000001854 */
[----:B------:R-:W2:Y:S07]  /*1a0b0*/  LDSM.16.M88.4 R24, [R227+0x7800] ;  /* 0x00780000e318783b */ /* 0x000eae0000000200 */
[----:B------:R-:W-:Y:S01]  /*1a0c0*/  HMMA.16816.F32 R16, R8, R4, R16 ;  /* 0x000000040810723c */ /* 0x000fe20000001810 */
[----:B------:R-:W3:Y:S07]  /*1a0d0*/  LDSM.16.M88.4 R4, [R224+0xf000] ;  /* 0x00f00000e004783b */ /* 0x000eee0000000200 */
[----:B------:R-:W-:Y:S01]  /*1a0e0*/  HMMA.16816.F32 R96, R88, R102, R96 ;  /* 0x000000665860723c */ /* 0x000fe20000001860 */
[----:B----4-:R-:W-:-:S02]  /*1a0f0*/  FMUL.FTZ R12, R12, R0 ;  /* 0x000000000c0c7220 */ /* 0x010fc40000410000 */
[-C--:B------:R-:W-:Y:S02]  /*1a100*/  FMUL.FTZ R13, R13, R0.reuse ;  /* 0x000000000d0d7220 */ /* 0x080fe40000410000 */
[----:B------:R-:W-:-:S03]  /*1a110*/  FMUL.FTZ R14, R14, R0 ;  /* 0x000000000e0e7220 */ /* 0x000fc60000410000 */
[----:B-1----:R-:W-:Y:S01]  /*1a120*/  HMMA.16816.F32 R72, R68, R36, R72 ;  /* 0x000000244448723c */ /* 0x002fe20000001848 */
[----:B------:R-:W-:Y:S01]  /*1a130*/  MUFU.TANH R45, R12 ;  /* 0x0000000c002d7308 */ /* 0x000fe20000002400 */
[----:B------:R-:W-:-:S06]  /*1a140*/  FMUL.FTZ R51, R15, R0 ;  /* 0x000000000f337220 */ /* 0x000fcc0000410000 */
[-C--:B------:R-:W-:Y:S01]  /*1a150*/  FMUL.FTZ R17, R17, R0.reuse ;  /* 0x0000000011117220 */ /* 0x080fe20000410000 */
[----:B------:R-:W-:Y:S01]  /*1a160*/  MUFU.TANH R46, R13 ;  /* 0x0000000d002e7308 */ /* 0x000fe20000002400 */
[----:B------:R-:W-:-:S07]  /*1a170*/  FMUL.FTZ R2, R16, R0 ;  /* 0x0000000010027220 */ /* 0x000fce0000410000 */
[----:B------:R1:W-:Y:S01]  /*1a180*/  MUFU.TANH R50, R14 ;  /* 0x0000000e00327308 */ /* 0x0003e20000002400 */
[----:B------:R-:W-:Y:S01]  /*1a190*/  HMMA.16816.F32 R96, R68, R38, R96 ;  /* 0x000000264460723c */ /* 0x000fe20000001860 */
[-C--:B------:R-:W-:Y:S02]  /*1a1a0*/  FMUL.FTZ R23, R18, R0.reuse ;  /* 0x0000000012177220 */ /* 0x080fe40000410000 */
[----:B------:R-:W-:-:S04]  /*1a1b0*/  FMUL.FTZ R44, R19, R0 ;  /* 0x00000000132c7220 */ /* 0x000fc80000410000 */
[----:B------:R4:W-:Y:S01]  /*1a1c0*/  MUFU.TANH R22, R17 ;  /* 0x0000001100167308 */ /* 0x0009e20000002400 */
[----:B-1----:R-:W1:Y:S04]  /*1a1d0*/  LDSM.16.M88.4 R12, [R224+0xf800] ;  /* 0x00f80000e00c783b */ /* 0x002e680000000200 */
[----:B----4-:R-:W4:Y:S01]  /*1a1e0*/  LDSM.16.M88.4 R16, [R220+0x7000] ;  /* 0x00700000dc10783b */ /* 0x010f220000000200 */
[----:B--2---:R-:W-:Y:S08]  /*1a1f0*/  HMMA.16816.F32 R72, R40, R24, R72 ;  /* 0x000000182848723c */ /* 0x004ff00000001848 */
[C---:B---3--:R-:W-:Y:S08]  /*1a200*/  HMMA.16816.F32 R80, R28.reuse, R4, R80 ;  /* 0x000000041c50723c */ /* 0x048ff00000001850 */
[C---:B------:R-:W-:Y:S01]  /*1a210*/  HMMA.16816.F32 R84, R28.reuse, R6, R84 ;  /* 0x000000061c54723c */ /* 0x040fe20000001854 */
[----:B------:R-:W2:Y:S07]  /*1a220*/  LDSM.16.M88.4 R4, [R220+0x7800] ;  /* 0x00780000dc04783b */ /* 0x000eae0000000200 */
[----:B------:R-:W-:Y:S01]  /*1a230*/  HMMA.16816.F32 R32, R28, R92, R32 ;  /* 0x0000005c1c20723c */ /* 0x000fe20000001820 */
[----:B------:R-:W-:-:S07]  /*1a240*/  IMAD.SHL.U32 R58, R58, 0x2, RZ ;  /* 0x000000023a3a7824 */ /* 0x000fce00078e00ff */
[----:B------:R-:W-:Y:S08]  /*1a250*/  HMMA.16816.F32 R96, R40, R26, R96 ;  /* 0x0000001a2860723c */ /* 0x000ff00000001860 */
[----:B------:R-:W-:Y:S01]  /*1a260*/  HMMA.16816.F32 R52, R28, R94, R52 ;  /* 0x0000005e1c34723c */ /* 0x000fe20000001834 */
[----:B------:R-:W-:Y:S01]  /*1a270*/  LOP3.LUT R26, R58, 0x6, RZ, 0xc0, !PT ;  /* 0x000000063a1a7812 */ /* 0x000fe200078ec0ff */
[----:B------:R-:W-:Y:S01]  /*1a280*/  MUFU.TANH R2, R2 ;  /* 0x0000000200027308 */ /* 0x000fe20000002400 */
[----:B------:R-:W-:-:S05]  /*1a290*/  DEPBAR.LE SB0, 0x0 ;  /* 0x000080000000791a */ /* 0x000fca0000000000 */
[----:B-1----:R-:W-:Y:S01]  /*1a2a0*/  HMMA.16816.F32 R72, R28, R12, R72 ;  /* 0x0000000c1c48723c */ /* 0x002fe20000001848 */
[----:B------:R-:W-:-:S07]  /*1a2b0*/  IMAD R26, R165, 0x40, R26 ;  /* 0x00000040a51a7824 */ /* 0x000fce00078e021a */
[C---:B----4-:R-:W-:Y:S07]  /*1a2c0*/  HMMA.16816.F32 R80, R8.reuse, R16, R80 ;  /* 0x000000100850723c */ /* 0x050fee0000001850 */
[----:B------:R-:W-:Y:S01]  /*1a2d0*/  IADD3 R17, R26, -0x3f, RZ ;  /* 0xffffffc11a117810 */ /* 0x000fe20007ffe0ff */
[----:B------:R-:W-:Y:S03]  /*1a2e0*/  HMMA.16816.F32 R32, R8, R76, R32 ;  /* 0x0000004c0820723c */ /* 0x000fe60000001820 */
[----:B------:R-:W-:-:S05]  /*1a2f0*/  ISETP.GE.AND P0, PT, R17, R64, PT ;  /* 0x000000401100720c */ /* 0x000fca0003f06270 */
[----:B------:R-:W-:Y:S08]  /*1a300*/  HMMA.16816.F32 R84, R8, R18, R84 ;  /* 0x000000120854723c */ /* 0x000ff00000001854 */
[----:B------:R-:W-:Y:S01]  /*1a310*/  HMMA.16816.F32 R16, R28, R14, R96 ;  /* 0x0000000e1c10723c */ /* 0x000fe20000001860 */
[----:B------:R-:W1:Y:S07]  /*1a320*/  MUFU.TANH R23, R23 ;  /* 0x0000001700177308 */ /* 0x000e6e0000002400 */
[----:B------:R-:W-:Y:S01]  /*1a330*/  HMMA.16816.F32 R52, R8, R78, R52 ;  /* 0x0000004e0834723c */ /* 0x000fe20000001834 */
[----:B------:R-:W3:Y:S01]  /*1a340*/  MUFU.TANH R44, R44 ;  /* 0x0000002c002c7308 */ /* 0x000ee20000002400 */
[----:B------:R-:W-:-:S06]  /*1a350*/  IADD3 R13, R26, -0x40, RZ ;  /* 0xffffffc01a0d7810 */ /* 0x000fcc0007ffe0ff */
[----:B--2---:R-:W-:Y:S07]  /*1a360*/  HMMA.16816.F32 R72, R8, R4, R72 ;  /* 0x000000040848723c */ /* 0x004fee0000001848 */
[----:B------:R-:W-:-:S04]  /*1a370*/  IADD3 R5, R26, -0x37, RZ ;  /* 0xffffffc91a057810 */ /* 0x000fc80007ffe0ff */
[----:B------:R-:W-:Y:S02]  /*1a380*/  ISETP.GE.AND P6, PT, R5, R64, PT ;  /* 0x000000400500720c */ /* 0x000fe40003fc6270 */
[----:B------:R-:W-:Y:S01]  /*1a390*/  IADD3 R5, R26, -0x28, RZ ;  /* 0xffffffd81a057810 */ /* 0x000fe20007ffe0ff */
[-C--:B------:R-:W-:Y:S01]  /*1a3a0*/  FMUL.FTZ R32, R32, R0.reuse ;  /* 0x0000000020207220 */ /* 0x080fe20000410000 */
[----:B------:R-:W-:Y:S01]  /*1a3b0*/  IADD3 R15, R26, -0x30, RZ ;  /* 0xffffffd01a0f7810 */ /* 0x000fe20007ffe0ff */
[----:B------:R-:W-:Y:S01]  /*1a3c0*/  FMUL.FTZ R34, R34, R0 ;  /* 0x0000000022227220 */ /* 0x000fe20000410000 */
[-C--:B------:R-:W-:Y:S02]  /*1a3d0*/  ISETP.GE.AND P1, PT, R13, R64.reuse, PT ;  /* 0x000000400d00720c */ /* 0x080fe40003f26270 */
[-C--:B------:R-:W-:Y:S01]  /*1a3e0*/  ISETP.GE.AND P2, PT, R5, R64.reuse, PT ;  /* 0x000000400500720c */ /* 0x080fe20003f46270 */
[----:B------:R-:W-:Y:S01]  /*1a3f0*/  HMMA.16816.F32 R16, R8, R6, R16 ;  /* 0x000000060810723c */ /* 0x000fe20000001810 */
[----:B------:R-:W-:Y:S01]  /*1a400*/  IADD3 R5, R26, -0x27, RZ ;  /* 0xffffffd91a057810 */ /* 0x000fe20007ffe0ff */
[----:B------:R-:W2:Y:S01]  /*1a410*/  MUFU.TANH R51, R51 ;  /* 0x0000003300337308 */ /* 0x000ea20000002400 */
[----:B------:R-:W-:Y:S01]  /*1a420*/  ISETP.GE.AND P4, PT, R15, R64, PT ;  /* 0x000000400f00720c */ /* 0x000fe20003f86270 */
[-C--:B------:R-:W-:Y:S01]  /*1a430*/  FMUL.FTZ R33, R33, R0.reuse ;  /* 0x0000000021217220 */ /* 0x080fe20000410000 */
[----:B-1----:R-:W-:Y:S01]  /*1a440*/  FSEL R23, R23, -INF , !P1 ;  /* 0xff80000017177808 */ /* 0x002fe20004800000 */
[----:B------:R-:W-:Y:S01]  /*1a450*/  FMUL.FTZ R35, R35, R0 ;  /* 0x0000000023237220 */ /* 0x000fe20000410000 */
[----:B------:R-:W-:-:S02]  /*1a460*/  FSEL R15, R2, -INF , !P1 ;  /* 0xff800000020f7808 */ /* 0x000fc40004800000 */
[----:B------:R-:W-:Y:S01]  /*1a470*/  ISETP.GE.AND P1, PT, R5, R64, PT ;  /* 0x000000400500720c */ /* 0x000fe20003f26270 */
[----:B------:R-:W-:Y:S01]  /*1a480*/  MUFU.TANH R32, R32 ;  /* 0x0000002000207308 */ /* 0x000fe20000002400 */
[C---:B------:R-:W-:Y:S02]  /*1a490*/  IADD3 R13, R26.reuse, -0x38, RZ ;  /* 0xffffffc81a0d7810 */ /* 0x040fe40007ffe0ff */
[----:B------:R-:W-:Y:S01]  /*1a4a0*/  IADD3 R5, R26, -0x20, RZ ;  /* 0xffffffe01a057810 */ /* 0x000fe20007ffe0ff */
[----:B------:R-:W-:-:S04]  /*1a4b0*/  FMUL.FTZ R36, R52, R0 ;  /* 0x0000000034247220 */ /* 0x000fc80000410000 */
[----:B------:R-:W1:Y:S01]  /*1a4c0*/  MUFU.TANH R34, R34 ;  /* 0x0000002200227308 */ /* 0x000e620000002400 */
[-C--:B------:R-:W-:Y:S01]  /*1a4d0*/  FMUL.FTZ R37, R54, R0.reuse ;  /* 0x0000000036257220 */ /* 0x080fe20000410000 */
[----:B---3--:R-:W-:Y:S01]  /*1a4e0*/  FSEL R44, R44, -INF , !P0 ;  /* 0xff8000002c2c7808 */ /* 0x008fe20004000000 */
[-C--:B------:R-:W-:Y:S01]  /*1a4f0*/  FMUL.FTZ R81, R81, R0.reuse ;  /* 0x0000000051517220 */ /* 0x080fe20000410000 */
[----:B------:R-:W-:Y:S01]  /*1a500*/  FSEL R22, R22, -INF , !P0 ;  /* 0xff80000016167808 */ /* 0x000fe20004000000 */
[----:B------:R-:W-:Y:S01]  /*1a510*/  FMUL.FTZ R83, R83, R0 ;  /* 0x0000000053537220 */ /* 0x000fe20000410000 */
[-C--:B------:R-:W-:Y:S02]  /*1a520*/  ISETP.GE.AND P5, PT, R13, R64.reuse, PT ;  /* 0x000000400d00720c */ /* 0x080fe40003fa6270 */
[----:B------:R-:W-:Y:S01]  /*1a530*/  MUFU.TANH R33, R33 ;  /* 0x0000002100217308 */ /* 0x000fe20000002400 */
[----:B------:R-:W-:Y:S02]  /*1a540*/  ISETP.GE.AND P0, PT, R5, R64, PT ;  /* 0x000000400500720c */ /* 0x000fe40003f06270 */
[----:B------:R-:W-:Y:S01]  /*1a550*/  IADD3 R5, R26, -0x1f, RZ ;  /* 0xffffffe11a057810 */ /* 0x000fe20007ffe0ff */
[----:B------:R-:W-:-:S04]  /*1a560*/  FMUL.FTZ R24, R53, R0 ;  /* 0x0000000035187220 */ /* 0x000fc80000410000 */
[----:B------:R-:W3:Y:S01]  /*1a570*/  MUFU.TANH R35, R35 ;  /* 0x0000002300237308 */ /* 0x000ee20000002400 */
[----:B------:R-:W-:Y:S01]  /*1a580*/  FMUL.FTZ R25, R55, R0 ;  /* 0x0000000037197220 */ /* 0x000fe20000410000 */
[----:B------:R-:W-:Y:S02]  /*1a590*/  FSEL R50, R50, -INF , !P5 ;  /* 0xff80000032327808 */ /* 0x000fe40006800000 */
[----:B------:R-:W-:Y:S02]  /*1a5a0*/  FSEL R45, R45, -INF , !P5 ;  /* 0xff8000002d2d7808 */ /* 0x000fe40006800000 */
[----:B------:R-:W-:Y:S02]  /*1a5b0*/  ISETP.GE.AND P5, PT, R5, R64, PT ;  /* 0x000000400500720c */ /* 0x000fe40003fa6270 */
[----:B------:R-:W-:Y:S01]  /*1a5c0*/  MUFU.TANH R183, R81 ;  /* 0x0000005100b77308 */ /* 0x000fe20000002400 */
[C---:B------:R-:W-:Y:S02]  /*1a5d0*/  IADD3 R5, R26.reuse, -0x18, RZ ;  /* 0xffffffe81a057810 */ /* 0x040fe40007ffe0ff */
[----:B------:R-:W-:-:S05]  /*1a5e0*/  IADD3 R13, R26, -0x2f, RZ ;  /* 0xffffffd11a0d7810 */ /* 0x000fca0007ffe0ff */
[----:B------:R-:W4:Y:S01]  /*1a5f0*/  MUFU.TANH R187, R83 ;  /* 0x0000005300bb7308 */ /* 0x000f220000002400 */
[----:B------:R-:W-:Y:S02]  /*1a600*/  IADD3 R7, R26, -0x17, RZ ;  /* 0xffffffe91a077810 */ /* 0x000fe40007ffe0ff */
[----:B--2---:R-:W-:-:S05]  /*1a610*/  FSEL R51, R51, -INF , !P6 ;  /* 0xff80000033337808 */ /* 0x004fca0007000000 */
[----:B------:R-:W-:Y:S01]  /*1a620*/  MUFU.TANH R36, R36 ;  /* 0x0000002400247308 */ /* 0x000fe20000002400 */
[----:B------:R-:W-:Y:S01]  /*1a630*/  FSEL R46, R46, -INF , !P6 ;  /* 0xff8000002e2e7808 */ /* 0x000fe20007000000 */
[----:B------:R-:W-:Y:S01]  /*1a640*/  FMUL.FTZ R80, R80, R0 ;  /* 0x0000000050507220 */ /* 0x000fe20000410000 */
[----:B------:R-:W-:-:S05]  /*1a650*/  ISETP.GE.AND P6, PT, R5, R64, PT ;  /* 0x000000400500720c */ /* 0x000fca0003fc6270 */
[----:B------:R-:W2:Y:S01]  /*1a660*/  MUFU.TANH R37, R37 ;  /* 0x0000002500257308 */ /* 0x000ea20000002400 */
[----:B------:R-:W-:Y:S01]  /*1a670*/  FMUL.FTZ R82, R82, R0 ;  /* 0x0000000052527220 */ /* 0x000fe20000410000 */
[----:B-1----:R-:W-:Y:S02]  /*1a680*/  FSEL R8, R34, -INF , !P4 ;  /* 0xff80000022087808 */ /* 0x002fe40006000000 */
[----:B------:R-:W-:Y:S02]  /*1a690*/  FSEL R5, R32, -INF , !P4 ;  /* 0xff80000020057808 */ /* 0x000fe40006000000 */
[-C--:B------:R-:W-:Y:S02]  /*1a6a0*/  ISETP.GE.AND P3, PT, R13, R64.reuse, PT ;  /* 0x000000400d00720c */ /* 0x080fe40003f66270 */
[----:B------:R-:W-:Y:S01]  /*1a6b0*/  MUFU.TANH R24, R24 ;  /* 0x0000001800187308 */ /* 0x000fe20000002400 */
[----:B------:R-:W-:Y:S01]  /*1a6c0*/  ISETP.GE.AND P4, PT, R7, R64, PT ;  /* 0x000000400700720c */ /* 0x000fe20003f86270 */
[----:B------:R-:W-:Y:S01]  /*1a6d0*/  FMUL.FTZ R34, R75, R0 ;  /* 0x000000004b227220 */ /* 0x000fe20000410000 */
[----:B------:R-:W-:-:S05]  /*1a6e0*/  IADD3 R7, R26, -0x10, RZ ;  /* 0xfffffff01a077810 */ /* 0x000fca0007ffe0ff */
[----:B------:R-:W1:Y:S01]  /*1a6f0*/  MUFU.TANH R25, R25 ;  /* 0x0000001900197308 */ /* 0x000e620000002400 */
[-C--:B------:R-:W-:Y:S01]  /*1a700*/  FMUL.FTZ R84, R84, R0.reuse ;  /* 0x0000000054547220 */ /* 0x080fe20000410000 */
[----:B---3--:R-:W-:Y:S01]  /*1a710*/  FSEL R14, R35, -INF , !P3 ;  /* 0xff800000230e7808 */ /* 0x008fe20005800000 */
[-C--:B------:R-:W-:Y:S01]  /*1a720*/  FMUL.FTZ R85, R85, R0.reuse ;  /* 0x0000000055557220 */ /* 0x080fe20000410000 */
[----:B------:R-:W-:Y:S01]  /*1a730*/  FSEL R4, R33, -INF , !P3 ;  /* 0xff80000021047808 */ /* 0x000fe20005800000 */
[----:B------:R-:W-:Y:S01]  /*1a740*/  FMUL.FTZ R86, R86, R0 ;  /* 0x0000000056567220 */ /* 0x000fe20000410000 */
[----:B------:R-:W-:Y:S01]  /*1a750*/  ISETP.GE.AND P3, PT, R7, R64, PT ;  /* 0x000000400700720c */ /* 0x000fe20003f66270 */
[-C--:B------:R-:W-:Y:S01]  /*1a760*/  FMUL.FTZ R87, R87, R0.reuse ;  /* 0x0000000057577220 */ /* 0x080fe20000410000 */
[----:B------:R-:W-:Y:S01]  /*1a770*/  MUFU.TANH R178, R80 ;  /* 0x0000005000b27308 */ /* 0x000fe20000002400 */
[-C--:B------:R-:W-:Y:S02]  /*1a780*/  FMUL.FTZ R72, R72, R0.reuse ;  /* 0x0000000048487220 */ /* 0x080fe40000410000 */
[----:B------:R-:W-:-:S02]  /*1a790*/  FMUL.FTZ R73, R73, R0 ;  /* 0x0000000049497220 */ /* 0x000fc40000410000 */
[-C--:B------:R-:W-:Y:S02]  /*1a7a0*/  FMUL.FTZ R74, R74, R0.reuse ;  /* 0x000000004a4a7220 */ /* 0x080fe40000410000 */
[-C--:B------:R-:W-:Y:S01]  /*1a7b0*/  FMUL.FTZ R16, R16, R0.reuse ;  /* 0x0000000010107220 */ /* 0x080fe20000410000 */
[----:B------:R-:W3:Y:S01]  /*1a7c0*/  MUFU.TANH R182, R82 ;  /* 0x0000005200b67308 */ /* 0x000ee20000002400 */
[-C--:B------:R-:W-:Y:S02]  /*1a7d0*/  FMUL.FTZ R17, R17, R0.reuse ;  /* 0x0000000011117220 */ /* 0x080fe40000410000 */
[-C--:B------:R-:W-:Y:S02]  /*1a7e0*/  FMUL.FTZ R18, R18, R0.reuse ;  /* 0x0000000012127220 */ /* 0x080fe40000410000 */
[----:B------:R-:W-:Y:S01]  /*1a7f0*/  FMUL.FTZ R19, R19, R0 ;  /* 0x0000000013137220 */ /* 0x000fe20000410000 */
[----:B------:R-:W-:Y:S02]  /*1a800*/  IADD3 R7, R26, -0xf, RZ ;  /* 0xfffffff11a077810 */ /* 0x000fe40007ffe0ff */
[----:B------:R-:W-:Y:S01]  /*1a810*/  MUFU.TANH R180, R84 ;  /* 0x0000005400b47308 */ /* 0x000fe20000002400 */
[----:B----4-:R-:W-:-:S02]  /*1a820*/  FSEL R187, R187, -INF , !P5 ;  /* 0xff800000bbbb7808 */ /* 0x010fc40006800000 */
[----:B------:R-:W-:Y:S02]  /*1a830*/  FSEL R183, R183, -INF , !P5 ;  /* 0xff800000b7b77808 */ /* 0x000fe40006800000 */
[----:B--2---:R-:W-:Y:S02]  /*1a840*/  FSEL R13, R37, -INF , !P2 ;  /* 0xff800000250d7808 */ /* 0x004fe40005000000 */
[----:B------:R-:W-:Y:S01]  /*1a850*/  FSEL R9, R36, -INF , !P2 ;  /* 0xff80000024097808 */ /* 0x000fe20005000000 */
[----:B------:R-:W-:Y:S01]  /*1a860*/  MUFU.TANH R185, R85 ;  /* 0x0000005500b97308 */ /* 0x000fe20000002400 */
[----:B------:R-:W-:Y:S02]  /*1a870*/  ISETP.GE.AND P5, PT, R165, 0x2, PT ;  /* 0x00000002a500780c */ /* 0x000fe40003fa6270 */
[----:B------:R-:W-:Y:S02]  /*1a880*/  ISETP.GE.AND P2, PT, R7, R64, PT ;  /* 0x000000400700720c */ /* 0x000fe40003f46270 */
[----:B------:R-:W-:-:S03]  /*1a890*/  IADD3 R7, R26, -0x8, RZ ;  /* 0xfffffff81a077810 */ /* 0x000fc60007ffe0ff */
[----:B------:R-:W2:Y:S01]  /*1a8a0*/  MUFU.TANH R186, R86 ;  /* 0x0000005600ba7308 */ /* 0x000ea20000002400 */
[----:B-1----:R-:W-:-:S07]  /*1a8b0*/  FSEL R12, R25, -INF , !P1 ;  /* 0xff800000190c7808 */ /* 0x002fce0004800000 */
[----:B------:R-:W1:Y:S01]  /*1a8c0*/  MUFU.TANH R191, R87 ;  /* 0x0000005700bf7308 */ /* 0x000e620000002400 */
[----:B------:R-:W-:-:S07]  /*1a8d0*/  FSEL R2, R24, -INF , !P1 ;  /* 0xff80000018027808 */ /* 0x000fce0004800000 */
[----:B------:R-:W-:Y:S01]  /*1a8e0*/  MUFU.TANH R194, R72 ;  /* 0x0000004800c27308 */ /* 0x000fe20000002400 */
[----:B------:R-:W-:-:S07]  /*1a8f0*/  ISETP.GE.AND P1, PT, R7, R64, PT ;  /* 0x000000400700720c */ /* 0x000fce0003f26270 */
[----:B------:R-:W-:Y:S08]  /*1a900*/  MUFU.TANH R192, R73 ;  /* 0x0000004900c07308 */ /* 0x000ff00000002400 */
[----:B------:R-:W4:Y:S08]  /*1a910*/  MUFU.TANH R190, R74 ;  /* 0x0000004a00be7308 */ /* 0x000f300000002400 */
[----:B------:R-:W1:Y:S08]  /*1a920*/  MUFU.TANH R34, R34 ;  /* 0x0000002200227308 */ /* 0x000e700000002400 */
[----:B------:R-:W-:Y:S08]  /*1a930*/  MUFU.TANH R195, R16 ;  /* 0x0000001000c37308 */ /* 0x000ff00000002400 */
[----:B------:R-:W1:Y:S08]  /*1a940*/  MUFU.TANH R33, R18 ;  /* 0x0000001200217308 */ /* 0x000e700000002400 */
[----:B------:R-:W1:Y:S08]  /*1a950*/  MUFU.TANH R32, R19 ;  /* 0x0000001300207308 */ /* 0x000e700000002400 */
[----:B------:R-:W1:Y:S01]  /*1a960*/  MUFU.TANH R193, R17 ;  /* 0x0000001100c17308 */ /* 0x000e620000002400 */
[----:B------:R-:W-:-:S02]  /*1a970*/  IADD3 R7, R26, -0x7, RZ ;  /* 0xfffffff91a077810 */ /* 0x000fc40007ffe0ff */
[----:B---3--:R-:W-:Y:S02]  /*1a980*/  FSEL R182, R182, -INF , !P0 ;  /* 0xff800000b6b67808 */ /* 0x008fe40004000000 */
[----:B------:R-:W-:Y:S01]  /*1a990*/  FSEL R178, R178, -INF , !P0 ;  /* 0xff800000b2b27808 */ /* 0x000fe20004000000 */
[----:B------:R-:W-:Y:S01]  /*1a9a0*/  BSSY B1, `(.L_x_1411) ;  /* 0x00000e2000017945 */ /* 0x000fe20003800000 */
[----:B------:R-:W-:Y:S02]  /*1a9b0*/  ISETP.GE.AND P0, PT, R7, R64, PT ;  /* 0x000000400700720c */ /* 0x000fe40003f06270 */
[C---:B------:R-:W-:Y:S02]  /*1a9c0*/  IADD3 R223, R227.reuse, 0x800, RZ ;  /* 0x00000800e3df7810 */ /* 0x040fe40007ffe0ff */
[C---:B------:R-:W-:Y:S02]  /*1a9d0*/  IADD3 R222, R227.reuse, 0x1000, RZ ;  /* 0x00001000e3de7810 */ /* 0x040fe40007ffe0ff */
[----:B------:R-:W-:-:S02]  /*1a9e0*/  IADD3 R221, R227, 0x1800, RZ ;  /* 0x00001800e3dd7810 */ /* 0x000fc40007ffe0ff */
[C---:B------:R-:W-:Y:S02]  /*1a9f0*/  IADD3 R219, R227.reuse, 0x2000, RZ ;  /* 0x00002000e3db7810 */ /* 0x040fe40007ffe0ff */
[C---:B------:R-:W-:Y:S02]  /*1aa00*/  IADD3 R218, R227.reuse, 0x2800, RZ ;  /* 0x00002800e3da7810 */ /* 0x040fe40007ffe0ff */
[C---:B------:R-:W-:Y:S02]  /*1aa10*/  IADD3 R217, R227.reuse, 0x3000, RZ ;  /* 0x00003000e3d97810 */ /* 0x040fe40007ffe0ff */
        /* <DEDUP_REMOVED lines=9> */
[----:B--2---:R-:W-:Y:S02]  /*1aab0*/  FSEL R186, R186, -INF , !P6 ;  /* 0xff800000baba7808 */ /* 0x004fe40007000000 */
[----:B------:R-:W-:Y:S02]  /*1aac0*/  FSEL R180, R180, -INF , !P6 ;  /* 0xff800000b4b47808 */ /* 0x000fe40007000000 */
[----:B-1----:R-:W-:Y:S02]  /*1aad0*/  FSEL R191, R191, -INF , !P4 ;  /* 0xff800000bfbf7808 */ /* 0x002fe40006000000 */
[----:B------:R-:W-:Y:S02]  /*1aae0*/  FSEL R185, R185, -INF , !P4 ;  /* 0xff800000b9b97808 */ /* 0x000fe40006000000 */
[----:B----4-:R-:W-:Y:S02]  /*1aaf0*/  FSEL R190, R190, -INF , !P3 ;  /* 0xff800000bebe7808 */ /* 0x010fe40005800000 */
        /* <DEDUP_REMOVED lines=16> */
[----:B------:R-:W-:Y:S02]  /*1ac00*/  IABS R0, R16 ;  /* 0x0000001000007213 */ /* 0x000fe40000000000 */
[-C--:B--2---:R-:W-:Y:S02]  /*1ac10*/  IABS R10, R18.reuse ;  /* 0x00000012000a7213 */ /* 0x084fe40000000000 */
[-C--:B------:R-:W-:Y:S02]  /*1ac20*/  IABS R7, R18.reuse ;  /* 0x0000001200077213 */ /* 0x080fe40000000000 */
[----:B------:R-:W1:Y:S01]  /*1ac30*/  I2F.RP R17, R10 ;  /* 0x0000000a00117306 */ /* 0x000e620000209400 */
[----:B------:R-:W-:-:S02]  /*1ac40*/  LOP3.LUT R3, R3, R18, RZ, 0x3c, !PT ;  /* 0x0000001203037212 */ /* 0x000fc400078e3cff */
[----:B------:R-:W-:Y:S01]  /*1ac50*/  IMAD.MOV R7, RZ, RZ, -R7 ;  /* 0x000000ffff077224 */ /* 0x000fe200078e0a07 */
[----:B------:R-:W-:Y:S02]  /*1ac60*/  LOP3.LUT R16, R16, R18, RZ, 0x3c, !PT ;  /* 0x0000001210107212 */ /* 0x000fe400078e3cff */
[----:B------:R-:W-:Y:S02]  /*1ac70*/  ISETP.GE.AND P2, PT, R3, RZ, PT ;  /* 0x000000ff0300720c */ /* 0x000fe40003f46270 */
[----:B------:R-:W-:Y:S01]  /*1ac80*/  ISETP.GE.AND P0, PT, R16, RZ, PT ;  /* 0x000000ff1000720c */ /* 0x000fe20003f06270 */
        /* <DEDUP_REMOVED lines=8> */
[----:B------:R-:W-:-:S04]  /*1ad10*/  IMAD.HI.U32 R11, R11, R0, RZ ;  /* 0x000000000b0b7227 */ /* 0x000fc800078e00ff */
[-C--:B------:R-:W-:Y:S01]  /*1ad20*/  IMAD R19, R17, R7.reuse, R6 ;  /* 0x0000000711137224 */ /* 0x080fe200078e0206 */
[----:B------:R-:W-:Y:S01]  /*1ad30*/  LOP3.LUT R6, RZ, R18, RZ, 0x33, !PT ;  /* 0x00000012ff067212 */ /* 0x000fe200078e33ff */
        /* <DEDUP_REMOVED lines=9> */
[----:B------:R-:W-:-:S07]  /*1add0*/  ISETP.NE.AND P1, PT, R18, RZ, PT ;  /* 0x000000ff1200720c */ /* 0x000fce0003f25270 */
[----:B------:R-:W-:Y:S02]  /*1ade0*/  @P6 IADD3 R17, R17, 0x1, RZ ;  /* 0x0000000111116810 */ /* 0x000fe40007ffe0ff */
[----:B------:R-:W-:-:S03]  /*1adf0*/  @P4 IADD3 R11, R11, 0x1, RZ ;  /* 0x000000010b0b4810 */ /* 0x000fc60007ffe0ff */
[----:B------:R-:W-:Y:S02]  /*1ae00*/  @!P2 IMAD.MOV R17, RZ, RZ, -R17 ;  /* 0x000000ffff11a224 */ /* 0x000fe400078e0a11 */
[----:B------:R-:W-:-:S03]  /*1ae10*/  @!P0 IMAD.MOV R11, RZ, RZ, -R11 ;  /* 0x000000ffff0b8224 */ /* 0x000fc600078e0a0b */
[C---:B------:R-:W-:Y:S02]  /*1ae20*/  SEL R7, R6.reuse, R17, !P1 ;  /* 0x0000001106077207 */ /* 0x040fe40004800000 */
[----:B------:R-:W-:Y:S01]  /*1ae30*/  SEL R6, R6, R11, !P1 ;  /* 0x0000000b06067207 */ /* 0x000fe20004800000 */
[----:B------:R-:W2:Y:S02]  /*1ae40*/  LD.E.64 R16, [R20.64+0x20] ;  /* 0x0000200614107980 */ /* 0x000ea4000c101b00 */
[C-C-:B------:R-:W-:Y:S02]  /*1ae50*/  IMAD.WIDE R26, R7.reuse, 0x4, R248.reuse ;  /* 0x00000004071a7825 */ /* 0x140fe400078e02f8 */
[----:B------:R-:W3:Y:S02]  /*1ae60*/  LD.E.64 R10, [R20.64+0x38] ;  /* 0x00003806140a7980 */ /* 0x000ee4000c101b00 */
[----:B------:R-:W-:Y:S02]  /*1ae70*/  IMAD.WIDE R24, R6, 0x4, R248 ;  /* 0x0000000406187825 */ /* 0x000fe400078e02f8 */
[----:B------:R-:W4:Y:S04]  /*1ae80*/  LD.E R3, [R26.64] ;  /* 0x000000061a037980 */ /* 0x000f28000c101900 */
[----:B------:R-:W4:Y:S01]  /*1ae90*/  LD.E R0, [R24.64] ;  /* 0x0000000618007980 */ /* 0x000f22000c101900 */
[----:B------:R-:W-:-:S05]  /*1aea0*/  IADD3 R7, R7, -R6, RZ ;  /* 0x8000000607077210 */ /* 0x000fca0007ffe0ff */
[----:B------:R-:W-:-:S05]  /*1aeb0*/  IMAD R18, R18, R7, -0x40 ;  /* 0xffffffc012127424 */ /* 0x000fca00078e0207 */
[----:B------:R-:W-:Y:S01]  /*1aec0*/  SHF.R.S32.HI R7, RZ, 0x1f, R18 ;  /* 0x0000001fff077819 */ /* 0x000fe20000011412 */
[-C--:B---3--:R-:W-:Y:S02]  /*1aed0*/  IMAD R6, R11, R18.reuse, RZ ;  /* 0x000000120b067224 */ /* 0x088fe400078e02ff */
[----:B------:R-:W-:-:S04]  /*1aee0*/  IMAD.WIDE.U32 R18, R10, R18, RZ ;  /* 0x000000120a127225 */ /* 0x000fc800078e00ff */
[----:B----4-:R-:W-:Y:S02]  /*1aef0*/  IMAD.IADD R0, R0, 0x1, -R3 ;  /* 0x0000000100007824 */ /* 0x010fe400078e0a03 */
[----:B------:R-:W-:Y:S02]  /*1af00*/  IMAD R6, R10, R7, R6 ;  /* 0x000000070a067224 */ /* 0x000fe400078e0206 */
[----:B--2---:R-:W-:Y:S01]  /*1af10*/  IMAD R3, R17, R0, RZ ;  /* 0x0000000011037224 */ /* 0x004fe200078e02ff */
[----:B------:R-:W-:Y:S01]  /*1af20*/  SHF.R.S32.HI R7, RZ, 0x1f, R0 ;  /* 0x0000001fff077819 */ /* 0x000fe20000011400 */
[----:B------:R-:W-:-:S04]  /*1af30*/  IMAD.IADD R19, R19, 0x1, R6 ;  /* 0x0000000113137824 */ /* 0x000fc800078e0206 */
[----:B------:R-:W-:Y:S02]  /*1af40*/  IMAD R3, R16, R7, R3 ;  /* 0x0000000710037224 */ /* 0x000fe400078e0203 */
[----:B------:R-:W-:-:S04]  /*1af50*/  IMAD.WIDE.U32 R16, R0, R16, R18 ;  /* 0x0000001000107225 */ /* 0x000fc800078e0012 */
[----:B------:R-:W-:Y:S01]  /*1af60*/  IMAD.MOV.U32 R0, RZ, RZ, R16 ;  /* 0x000000ffff007224 */ /* 0x000fe200078e0010 */
[----:B------:R-:W-:Y:S01]  /*1af70*/  IADD3 R3, R17, R3, RZ ;  /* 0x0000000311037210 */ /* 0x000fe20007ffe0ff */
[----:B------:R-:W-:Y:S05]  /*1af80*/  BRA `(.L_x_1415) ;  /* 0x0000003000007947 */ /* 0x000fea0003800000 */
.L_x_1414:
[----:B------:R-:W2:Y:S02]  /*1af90*/  LD.E R0, [R20.64+0x38] ;  /* 0x0000380614007980 */ /* 0x000ea4000c101900 */
[----:B--2---:R-:W-:-:S04]  /*1afa0*/  LEA R0, -R0, RZ, 0x6 ;  /* 0x000000ff00007211 */ /* 0x004fc800078e31ff */
[----:B------:R-:W-:Y:S02]  /*1afb0*/  SHF.R.S32.HI R3, RZ, 0x1f, R0 ;  /* 0x0000001fff037819 */ /* 0x000fe40000011400 */
.L_x_1415:
[----:B------:R-:W-:Y:S05]  /*1afc0*/  BSYNC B0 ;  /* 0x0000000000007941 */ /* 0x000fea0003800000 */
.L_x_1413:
[C---:B------:R-:W-:Y:S02]  /*1afd0*/  LOP3.LUT P3, RZ, R250.reuse, 0x4, RZ, 0xc0, !PT ;  /* 0x00000004faff7812 */ /* 0x040fe4000786c0ff */
[----:B------:R-:W-:Y:S02]  /*1afe0*/  LOP3.LUT P4, RZ, R250, 0x2, RZ, 0xc0, !PT ;  /* 0x00000002faff7812 */ /* 0x000fe4000788c0ff */
[----:B------:R-:W-:Y:S02]  /*1aff0*/  IADD3 R173, P1, R0, R172, RZ ;  /* 0x000000ac00ad7210 */ /* 0x000fe40007f3e0ff */
[C---:B------:R-:W-:Y:S02]  /*1b000*/  LOP3.LUT P2, RZ, R250.reuse, 0x8, RZ, 0xc0, !PT ;  /* 0x00000008faff7812 */ /* 0x040fe4000784c0ff */
[----:B------:R-:W-:Y:S01]  /*1b010*/  LOP3.LUT P6, RZ, R250, 0x1, RZ, 0xc0, !PT ;  /* 0x00000001faff7812 */ /* 0x000fe200078cc0ff */
[----:B------:R-:W-:Y:S01]  /*1b020*/  IMAD.X R168, R3, 0x1, R169, P1 ;  /* 0x0000000103a87824 */ /* 0x000fe200008e06a9 */
[----:B------:R-:W-:-:S03]  /*1b030*/  LEA R18, P0, R0, R240, 0x1 ;  /* 0x000000f000127211 */ /* 0x000fc600078008ff */
[CC--:B------:R-:W-:Y:S02]  /*1b040*/  @P3 LEA R6, P1, R173.reuse, R174.reuse, 0x1 ;  /* 0x000000aead063211 */ /* 0x0c0fe400078208ff */
[C---:B------:R-:W-:Y:S02]  /*1b050*/  LEA.HI.X R19, R0.reuse, R239, R3, 0x1, P0 ;  /* 0x000000ef00137211 */ /* 0x040fe400000f0c03 */
[C---:B------:R-:W-:Y:S02]  /*1b060*/  @P3 LEA.HI.X R7, R173.reuse, R175, R168, 0x1, P1 ;  /* 0x000000afad073211 */ /* 0x040fe400008f0ca8 */
[----:B------:R-:W-:Y:S02]  /*1b070*/  IADD3 R0, P1, R0, R237, RZ ;  /* 0x000000ed00007210 */ /* 0x000fe40007f3e0ff */
[-C--:B------:R-:W-:Y:S01]  /*1b080*/  @P4 LEA R16, P0, R173, R174.reuse, 0x1 ;  /* 0x000000aead104211 */ /* 0x080fe200078008ff */
        /* <DEDUP_REMOVED lines=8> */
[CC--:B------:R-:W-:Y:S01]  /*1b110*/  @P6 LEA R36, P1, R0.reuse, R240.reuse, 0x1 ;  /* 0x000000f000246211 */ /* 0x0c0fe200078208ff */
        /* <DEDUP_REMOVED lines=14> */
[C-C-:B------:R-:W-:Y:S01]  /*1b200*/  @P3 LEA.HI.X R29, R0.reuse, R239, R3.reuse, 0x1, P1 ;  /* 0x000000ef001d3211 */ /* 0x140fe200008f0c03 */
[----:B------:R1:W-:Y:S01]  /*1b210*/  @!P3 STS.128 [R247+0xc000], RZ ;  /* 0x00c000fff700b388 */ /* 0x0003e20000000c00 */
[CC--:B------:R-:W-:Y:S02]  /*1b220*/  @P2 LEA R26, P0, R0.reuse, R240.reuse, 0x1 ;  /* 0x000000f0001a2211 */ /* 0x0c0fe400078008ff */
        /* <DEDUP_REMOVED lines=18> */
[C-C-:B------:R-:W-:Y:S02]  /*1b350*/  @P3 LEA.HI.X R41, R10.reuse, R239, R3.reuse, 0x1, P1 ;  /* 0x000000ef0a293211 */ /* 0x140fe400008f0c03 */
[CC--:B------:R-:W-:Y:S01]  /*1b360*/  @P2 LEA R38, P0, R10.reuse, R240.reuse, 0x1 ;  /* 0x000000f00a262211 */ /* 0x0c0fe200078008ff */
        /* <DEDUP_REMOVED lines=17> */
[CCC-:B------:R-:W-:Y:S01]  /*1b480*/  @P4 LEA.HI.X R55, R0.reuse, R239.reuse, R3.reuse, 0x1, P0 ;  /* 0x000000ef00374211 */ /* 0x1c0fe200000f0c03 */
        /* <DEDUP_REMOVED lines=51> */
.L_x_1412:
[----:B------:R-:W-:Y:S05]  /*1b7c0*/  BSYNC B1 ;  /* 0x0000000000017941 */ /* 0x000fea0003800000 */
.L_x_1411:
[----:B------:R-:W2:Y:S01]  /*1b7d0*/  LD.E R184, [R20.64+0xdc] ;  /* 0x0000dc0614b87980 */ /* 0x000ea2000c101900 */
[----:B------:R-:W-:-:S02]  /*1b7e0*/  FMNMX.FTZ R0, R15, R22, !PT ;  /* 0x000000160f007209 */ /* 0x000fc40007810000 */
[----:B-1----:R-:W-:Y:S02]  /*1b7f0*/  FMNMX.FTZ R7, R23, R44, !PT ;  /* 0x0000002c17077209 */ /* 0x002fe40007810000 */
[----:B------:R-:W-:Y:S02]  /*1b800*/  FMNMX.FTZ R3, R45, R0, !PT ;  /* 0x000000002d037209 */ /* 0x000fe40007810000 */
[----:B------:R-:W-:Y:S02]  /*1b810*/  SHF.L.U32 R234, R48, 0x1, RZ ;  /* 0x0000000130ea7819 */ /* 0x000fe400000006ff */
[----:B------:R-:W-:Y:S02]  /*1b820*/  FMNMX.FTZ R0, R46, R3, !PT ;  /* 0x000000032e007209 */ /* 0x000fe40007810000 */
[----:B------:R-:W-:Y:S01]  /*1b830*/  LEA R233, R49, R234, 0x1 ;  /* 0x000000ea31e97211 */ /* 0x000fe200078e08ff */
[----:B------:R-:W-:Y:S01]  /*1b840*/  LDSM.16.MT88.4 R156, [R234+0x10000] ;  /* 0x01000000ea9c783b */ /* 0x000fe20000004200 */
[----:B------:R-:W-:-:S02]  /*1b850*/  FMNMX.FTZ R3, R5, R0, !PT ;  /* 0x0000000005037209 */ /* 0x000fc40007810000 */
[C---:B------:R-:W-:Y:S01]  /*1b860*/  LEA R232, R47.reuse, R234, 0x1 ;  /* 0x000000ea2fe87211 */ /* 0x040fe200078e08ff */
[----:B------:R-:W-:Y:S01]  /*1b870*/  LDSM.16.MT88.4 R148, [R233+0x10000] ;  /* 0x01000000e994783b */ /* 0x000fe20000004200 */
[----:B------:R-:W-:Y:S02]  /*1b880*/  FMNMX.FTZ R0, R4, R3, !PT ;  /* 0x0000000304007209 */ /* 0x000fe40007810000 */
[----:B------:R-:W-:Y:S01]  /*1b890*/  LEA R231, R47, R233, 0x1 ;  /* 0x000000e92fe77211 */ /* 0x000fe200078e08ff */
        /* <DEDUP_REMOVED lines=36> */
[----:B------:R-:W-:Y:S03]  /*1bae0*/  LDSM.16.MT88.4 R16, [R233+0x10800] ;  /* 0x01080000e910783b */ /* 0x000fe60000004200 */
[----:B------:R-:W-:Y:S01]  /*1baf0*/  FMNMX.FTZ R11, R32, R11, !PT ;  /* 0x0000000b200b7209 */ /* 0x000fe20007810000 */
[----:B------:R-:W-:Y:S04]  /*1bb00*/  LDSM.16.MT88.4 R24, [R234+0x12800] ;  /* 0x01280000ea18783b */ /* 0x000fe80000004200 */
[----:B------:R-:W3:Y:S04]  /*1bb10*/  SHFL.BFLY PT, R0, R11, 0x2, 0x1f ;  /* 0x0c401f000b007f89 */ /* 0x000ee800000e0000 */
[----:B------:R-:W-:Y:S01]  /*1bb20*/  LDSM.16.MT88.4 R28, [R232+0x10800] ;  /* 0x01080000e81c783b */ /* 0x000fe20000004200 */
[----:B-1----:R-:W-:-:S05]  /*1bb30*/  FMNMX.FTZ R7, R6, R7, !PT ;  /* 0x0000000706077209 */ /* 0x002fca0007810000 */
[----:B------:R-:W1:Y:S01]  /*1bb40*/  SHFL.BFLY PT, R164, R7, 0x1, 0x1f ;  /* 0x0c201f0007a47f89 */ /* 0x000e6200000e0000 */
[----:B---3--:R-:W-:-:S05]  /*1bb50*/  FMNMX.FTZ R0, R11, R0, !PT ;  /* 0x000000000b007209 */ /* 0x008fca0007810000 */
[----:B------:R-:W3:Y:S01]  /*1bb60*/  SHFL.BFLY PT, R3, R0, 0x1, 0x1f ;  /* 0x0c201f0000037f89 */ /* 0x000ee200000e0000 */
[----:B-1----:R-:W-:-:S04]  /*1bb70*/  FMNMX.FTZ R164, R7, R164, !PT ;  /* 0x000000a407a47209 */ /* 0x002fc80007810000 */
[----:B------:R-:W-:Y:S02]  /*1bb80*/  FSETP.NEU.FTZ.AND P0, PT, R164, -INF , PT ;  /* 0xff800000a400780b */ /* 0x000fe40003f1d000 */
[----:B---3--:R-:W-:Y:S01]  /*1bb90*/  FMNMX.FTZ R3, R0, R3, !PT ;  /* 0x0000000300037209 */ /* 0x008fe20007810000 */
[----:B--2---:R-:W-:-:S04]  /*1bba0*/  FMUL.FTZ R197, R184, R164 ;  /* 0x000000a4b8c57220 */ /* 0x004fc80000410000 */
[----:B------:R-:W-:Y:S01]  /*1bbb0*/  FMUL.FTZ R35, R184, R3 ;  /* 0x00000003b8237220 */ /* 0x000fe20000410000 */
        /* <DEDUP_REMOVED lines=9> */
[-CC-:B------:R-:W-:Y:S01]  /*1bc50*/  FFMA.FTZ R181, R44, R184.reuse, -R35.reuse ;  /* 0x000000b82cb57223 */ /* 0x180fe20000010823 */
[----:B------:R-:W-:Y:S01]  /*1bc60*/  LDSM.16.MT88.4 R20, [R231+0x12800] ;  /* 0x01280000e714783b */ /* 0x000fe20000004200 */
[----:B------:R-:W-:-:S02]  /*1bc70*/  FFMA.FTZ R176, R50, R184, -R35 ;  /* 0x000000b832b07223 */ /* 0x000fc40000010823 */
[-C--:B------:R-:W-:Y:S01]  /*1bc80*/  FFMA.FTZ R171, R51, R184.reuse, -R35 ;  /* 0x000000b833ab7223 */ /* 0x080fe20000010823 */
[----:B------:R-:W1:Y:S01]  /*1bc90*/  MUFU.EX2 R172, R172 ;  /* 0x000000ac00ac7308 */ /* 0x000e620000000800 */
[----:B------:R-:W2:Y:S01]  /*1bca0*/  LDSM.16.MT88.4 R48, [R233+0x12000] ;  /* 0x01200000e930783b */ /* 0x000ea20000004200 */
[-CC-:B------:R-:W-:Y:S02]  /*1bcb0*/  FFMA.FTZ R175, R5, R184.reuse, -R197.reuse ;  /* 0x000000b805af7223 */ /* 0x180fe400000108c5 */
[-CC-:B------:R-:W-:Y:S02]  /*1bcc0*/  FFMA.FTZ R168, R4, R184.reuse, -R197.reuse ;  /* 0x000000b804a87223 */ /* 0x180fe400000108c5 */
[----:B------:R-:W3:Y:S01]  /*1bcd0*/  LDSM.16.MT88.4 R4, [R231+0x16000] ;  /* 0x01600000e704783b */ /* 0x000ee20000004200 */
[-C--:B------:R-:W-:Y:S01]  /*1bce0*/  FFMA.FTZ R169, R9, R184.reuse, -R197 ;  /* 0x000000b809a97223 */ /* 0x080fe200000108c5 */
[----:B------:R-:W-:Y:S01]  /*1bcf0*/  MUFU.EX2 R177, R177 ;  /* 0x000000b100b17308 */ /* 0x000fe20000000800 */
[----:B------:R-:W-:-:S02]  /*1bd00*/  FFMA.FTZ R173, R8, R184, -R35 ;  /* 0x000000b808ad7223 */ /* 0x000fc40000010823 */
[----:B------:R-:W4:Y:S01]  /*1bd10*/  LDSM.16.MT88.4 R8, [R234+0x10800] ;  /* 0x01080000ea08783b */ /* 0x000f220000004200 */
[-C--:B------:R-:W-:Y:S02]  /*1bd20*/  FFMA.FTZ R2, R2, R184.reuse, -R197 ;  /* 0x000000b802027223 */ /* 0x080fe400000108c5 */
[-CC-:B------:R-:W-:Y:S02]  /*1bd30*/  FFMA.FTZ R166, R14, R184.reuse, -R35.reuse ;  /* 0x000000b80ea67223 */ /* 0x180fe40000010823 */
[----:B------:R-:W5:Y:S01]  /*1bd40*/  MUFU.EX2 R170, R170 ;  /* 0x000000aa00aa7308 */ /* 0x000f620000000800 */
[----:B-1----:R-:W-:Y:S01]  /*1bd50*/  F2FP.PACK_AB R128, R172, R179 ;  /* 0x000000b3ac80723e */ /* 0x002fe200000000ff */
[-CC-:B------:R-:W-:Y:S02]  /*1bd60*/  FFMA.FTZ R167, R13, R184.reuse, -R35.reuse ;  /* 0x000000b80da77223 */ /* 0x180fe40000010823 */
[-C--:B------:R-:W-:Y:S02]  /*1bd70*/  FFMA.FTZ R0, R12, R184.reuse, -R35 ;  /* 0x000000b80c007223 */ /* 0x080fe40000010823 */
[----:B------:R-:W1:Y:S01]  /*1bd80*/  LDSM.16.MT88.4 R12, [R231+0x10800] ;  /* 0x01080000e70c783b */ /* 0x000e620000004200 */
[-CC-:B------:R-:W-:Y:S01]  /*1bd90*/  FFMA.FTZ R178, R178, R184.reuse, -R197.reuse ;  /* 0x000000b8b2b27223 */ /* 0x180fe200000108c5 */
[----:B------:R-:W-:Y:S01]  /*1bda0*/  MUFU.EX2 R174, R174 ;  /* 0x000000ae00ae7308 */ /* 0x000fe20000000800 */
[----:B------:R-:W-:-:S02]  /*1bdb0*/  FFMA.FTZ R183, R183, R184, -R197 ;  /* 0x000000b8b7b77223 */ /* 0x000fc400000108c5 */
[-CC-:B------:R-:W-:Y:S02]  /*1bdc0*/  FFMA.FTZ R180, R180, R184.reuse, -R197.reuse ;  /* 0x000000b8b4b47223 */ /* 0x180fe400000108c5 */
[-C--:B------:R-:W-:Y:S02]  /*1bdd0*/  FFMA.FTZ R185, R185, R184.reuse, -R197 ;  /* 0x000000b8b9b97223 */ /* 0x080fe400000108c5 */
[-CC-:B------:R-:W-:Y:S01]  /*1bde0*/  FFMA.FTZ R182, R182, R184.reuse, -R35.reuse ;  /* 0x000000b8b6b67223 */ /* 0x180fe20000010823 */
[----:B------:R-:W2:Y:S01]  /*1bdf0*/  MUFU.EX2 R181, R181 ;  /* 0x000000b500b57308 */ /* 0x000ea20000000800 */
[----:B-----5:R-:W-:Y:S01]  /*1be00*/  F2FP.PACK_AB R130, R170, R177 ;  /* 0x000000b1aa82723e */ /* 0x020fe200000000ff */
        /* <DEDUP_REMOVED lines=8> */
[----:B------:R-:W5:Y:S01]  /*1be90*/  MUFU.EX2 R171, R171 ;  /* 0x000000ab00ab7308 */ /* 0x000f620000000800 */
        /* <DEDUP_REMOVED lines=10> */
[----:B-----5:R-:W-:Y:S01]  /*1bf40*/  F2FP.PACK_AB R131, R171, R176 ;  /* 0x000000b0ab83723e */ /* 0x020fe200000000ff */
[----:B------:R-:W2:Y:S01]  /*1bf50*/  MUFU.EX2 R168, R168 ;  /* 0x000000a800a87308 */ /* 0x000ea20000000800 */
[----:B------:R-:W-:-:S02]  /*1bf60*/  FADD.FTZ R176, R176, R181 ;  /* 0x000000b5b0b07221 */ /* 0x000fc40000010000 */
        /* <DEDUP_REMOVED lines=54> */
[C---:B---3--:R-:W-:Y:S07]  /*1c2d0*/  HMMA.16816.F32 R124, R128.reuse, R4, RZ ;  /* 0x00000004807c723c */ /* 0x048fee00000018ff */
[----:B--2---:R-:W-:Y:S01]  /*1c2e0*/  F2FP.PACK_AB R4, R168, R175 ;  /* 0x000000afa804723e */ /* 0x004fe200000000ff */
[----:B------:R-:W-:Y:S01]  /*1c2f0*/  HMMA.16816.F32 R128, R128, R6, RZ ;  /* 0x000000068080723c */ /* 0x000fe200000018ff */
[----:B-----5:R-:W-:Y:S01]  /*1c300*/  F2FP.PACK_AB R5, R166, R173 ;  /* 0x000000ada605723e */ /* 0x020fe200000000ff */
[----:B------:R-:W-:-:S02]  /*1c310*/  FADD.FTZ R175, R175, R170 ;  /* 0x000000aaafaf7221 */ /* 0x000fc40000010000 */
[----:B------:R-:W-:Y:S02]  /*1c320*/  FADD.FTZ R173, R173, R176 ;  /* 0x000000b0adad7221 */ /* 0x000fe40000010000 */
[----:B------:R-:W-:Y:S01]  /*1c330*/  FADD.FTZ R168, R168, R175 ;  /* 0x000000afa8a87221 */ /* 0x000fe20000010000 */
[----:B------:R-:W-:Y:S01]  /*1c340*/  F2FP.PACK_AB R6, R2, R169 ;  /* 0x000000a90206723e */ /* 0x000fe200000000ff */
[----:B------:R-:W-:Y:S01]  /*1c350*/  FADD.FTZ R166, R166, R173 ;  /* 0x000000ada6a67221 */ /* 0x000fe20000010000 */
[----:B-1----:R-:W-:Y:S01]  /*1c360*/  F2FP.PACK_AB R7, R0, R167 ;  /* 0x000000a70007723e */ /* 0x002fe200000000ff */
[----:B------:R-:W-:Y:S02]  /*1c370*/  FADD.FTZ R169, R169, R168 ;  /* 0x000000a8a9a97221 */ /* 0x000fe40000010000 */
[----:B------:R-:W-:Y:S02]  /*1c380*/  FADD.FTZ R167, R167, R166 ;  /* 0x000000a6a7a77221 */ /* 0x000fe40000010000 */
[----:B------:R-:W-:-:S02]  /*1c390*/  FADD.FTZ R169, R2, R169 ;  /* 0x000000a902a97221 */ /* 0x000fc40000010000 */
[----:B----4-:R-:W-:Y:S01]  /*1c3a0*/  HMMA.16816.F32 R160, R4, R8, R160 ;  /* 0x0000000804a0723c */ /* 0x010fe200000018a0 */
        /* <DEDUP_REMOVED lines=41> */
[----:B------:R-:W5:Y:S07]  /*1c640*/  LDSM.16.MT88.4 R24, [R233+0x11000] ;  /* 0x01100000e918783b */ /* 0x000f6e0000004200 */
[C---:B----4-:R-:W-:Y:S08]  /*1c650*/  HMMA.16816.F32 R100, R4.reuse, R20, R100 ;  /* 0x000000140464723c */ /* 0x050ff00000001864 */
[C---:B------:R-:W-:Y:S01]  /*1c660*/  HMMA.16816.F32 R104, R4.reuse, R22, R104 ;  /* 0x000000160468723c */ /* 0x040fe20000001868 */
[----:B------:R-:W4:Y:S07]  /*1c670*/  LDSM.16.MT88.4 R20, [R231+0x11000] ;  /* 0x01100000e714783b */ /* 0x000f2e0000004200 */
[C---:B--2---:R-:W-:Y:S08]  /*1c680*/  HMMA.16816.F32 R124, R4.reuse, R16, R124 ;  /* 0x00000010047c723c */ /* 0x044ff0000000187c */
        /* <DEDUP_REMOVED lines=74> */
[----:B------:R-:W-:-:S03]  /*1cb30*/  FADD.FTZ R251, R251, R196 ;  /* 0x000000c4fbfb7221 */ /* 0x000fc60000010000 */
[----:B------:R-:W-:Y:S02]  /*1cb40*/  STL [R1], R0 ;  /* 0x0000000001007387 */ /* 0x000fe40000100800 */
[C---:B------:R-:W-:Y:S02]  /*1cb50*/  HMMA.16816.F32 R156, R4.reuse, R10, R156 ;  /* 0x0000000a049c723c */ /* 0x040fe4000000189c */
[----:B------:R-:W1:Y:S06]  /*1cb60*/  LDSM.16.MT88.4 R8, [R232+0x13800] ;  /* 0x01380000e808783b */ /* 0x000e6c0000004200 */
        /* <DEDUP_REMOVED lines=43> */
.L_x_1425:
[----:B------:R-:W-:Y:S01]  /*1ce20*/  ULDC.64 UR4, c[0x0][0x40] ;  /* 0x0000100000047ab9 */ /* 0x000fe20000000a00 */
[----:B------:R-:W-:Y:S04]  /*1ce30*/  DEPBAR.LE SB0, 0x0 ;  /* 0x000080000000791a */ /* 0x000fe80000000000 */
[----:B------:R-:W-:Y:S01]  /*1ce40*/  ISETP.NE.U32.AND P0, PT, R248, RZ, PT ;  /* 0x000000fff800720c */ /* 0x000fe20003f05070 */
[----:B------:R-:W-:Y:S03]  /*1ce50*/  UIADD3 UR4, UP0, UR4, 0x160, URZ ;  /* 0x0000016004047890 */ /* 0x000fe6000ff1e03f */
[----:B------:R-:W-:Y:S01]  /*1ce60*/  ISETP.NE.AND.EX P0, PT, R249, RZ, PT, P0 ;  /* 0x000000fff900720c */ /* 0x000fe20003f05300 */
[----:B------:R-:W-:Y:S02]  /*1ce70*/  UIADD3.X UR5, URZ, UR5, URZ, UP0, !UPT ;  /* 0x000000053f057290 */ /* 0x000fe400087fe43f */
[----:B--2---:R-:W-:Y:S04]  /*1ce80*/  IMAD.U32 R2, RZ, RZ, UR4 ;  /* 0x00000004ff027e24 */ /* 0x004fe8000f8e00ff */
[----:B------:R-:W-:Y:S01]  /*1ce90*/  IMAD.U32 R3, RZ, RZ, UR5 ;  /* 0x00000005ff037e24 */ /* 0x000fe2000f8e00ff */
[----:B------:R-:W-:Y:S01]  /*1cea0*/  WARPSYNC 0xffffffff ;  /* 0xffffffff00007948 */ /* 0x000fe20003800000 */
[----:B------:R-:W-:Y:S06]  /*1ceb0*/  BAR.SYNC.DEFER_BLOCKING 0x0 ;  /* 0x0000000000007b1d */ /* 0x000fec0000010000 */
[----:B------:R-:W-:Y:S01]  /*1cec0*/  BSSY B0, `(.L_x_1417) ;  /* 0x0000046000007945 */ /* 0x000fe20003800000 */
[----:B-1----:R-:W-:-:S05]  /*1ced0*/  @!P0 BRA `(.L_x_1418) ;  /* 0x0000040000008947 */ /* 0x002fca0003800000 */
        /* <DEDUP_REMOVED lines=54> */
[----:B------:R-:W-:Y:S02]  /*1d240*/  IMAD R6, R8, R7, R6 ;  /* 0x0000000708067224 */ /* 0x000fe400078e0206 */
[----:B------:R-:W-:Y:S02]  /*1d250*/  IMAD.MOV.U32 R8, RZ, RZ, R10 ;  /* 0x000000ffff087224 */ /* 0x000fe400078e000a */
[----:B------:R-:W-:Y:S02]  /*1d260*/  IMAD.IADD R9, R11, 0x1, R6 ;  /* 0x000000010b097824 */ /* 0x000fe400078e0206 */
[----:B----4-:R-:W-:Y:S04]  /*1d270*/  IMAD.IADD R5, R4, 0x1, -R5 ;  /* 0x0000000104057824 */ /* 0x010fe800078e0a05 */
[----:B--2---:R-:W-:Y:S01]  /*1d280*/  IMAD R7, R15, R5, RZ ;  /* 0x000000050f077224 */ /* 0x004fe200078e02ff */
[----:B------:R-:W-:Y:S01]  /*1d290*/  SHF.R.S32.HI R4, RZ, 0x1f, R5 ;  /* 0x0000001fff047819 */ /* 0x000fe20000011405 */
[----:B------:R-:W-:Y:S04]  /*1d2a0*/  IMAD.WIDE.U32 R8, R5, R14, R8 ;  /* 0x0000000e05087225 */ /* 0x000fe800078e0008 */
[----:B------:R-:W-:Y:S04]  /*1d2b0*/  IMAD R7, R14, R4, R7 ;  /* 0x000000040e077224 */ /* 0x000fe800078e0207 */
[----:B------:R-:W-:Y:S01]  /*1d2c0*/  IMAD.IADD R4, R9, 0x1, R7 ;  /* 0x0000000109047824 */ /* 0x000fe200078e0207 */
[----:B------:R-:W-:-:S05]  /*1d2d0*/  BRA `(.L_x_1419) ;  /* 0x0000004000007947 */ /* 0x000fca0003800000 */
.L_x_1418:
[----:B------:R-:W-:Y:S02]  /*1d2e0*/  ULDC.64 UR4, c[0x0][0x118] ;  /* 0x0000460000047ab9 */ /* 0x000fe40000000a00 */
[----:B------:R-:W2:Y:S02]  /*1d2f0*/  LD.E R8, [R2.64+0x40] ;  /* 0x0000400402087980 */ /* 0x000ea4000c101900 */
[----:B--2---:R-:W-:Y:S04]  /*1d300*/  LEA R8, -R8, RZ, 0x6 ;  /* 0x000000ff08087211 */ /* 0x004fe800078e31ff */
[----:B------:R-:W-:Y:S02]  /*1d310*/  SHF.R.S32.HI R4, RZ, 0x1f, R8 ;  /* 0x0000001fff047819 */ /* 0x000fe40000011408 */
.L_x_1419:
[----:B------:R-:W-:Y:S05]  /*1d320*/  BSYNC B0 ;  /* 0x0000000000007941 */ /* 0x000fea0003800000 */
.L_x_1417:
[C---:B------:R-:W-:Y:S01]  /*1d330*/  LOP3.LUT P6, RZ, R250.reuse, 0x1, RZ, 0xc0, !PT ;  /* 0x00000001faff7812 */ /* 0x040fe200078cc0ff */
[----:B------:R-:W-:Y:S01]  /*1d340*/  ULDC.64 UR4, c[0x0][0x118] ;  /* 0x0000460000047ab9 */ /* 0x000fe20000000a00 */
[C---:B------:R-:W-:Y:S01]  /*1d350*/  LOP3.LUT P4, RZ, R250.reuse, 0x4, RZ, 0xc0, !PT ;  /* 0x00000004faff7812 */ /* 0x040fe2000788c0ff */
[----:B------:R-:W-:Y:S01]  /*1d360*/  BSSY B1, `(.L_x_1420) ;  /* 0x0000253000017945 */ /* 0x000fe20003800000 */
[----:B------:R-:W-:Y:S02]  /*1d370*/  LOP3.LUT P5, RZ, R250, 0x2, RZ, 0xc0, !PT ;  /* 0x00000002faff7812 */ /* 0x000fe400078ac0ff */
[-C--:B------:R-:W-:Y:S02]  /*1d380*/  IADD3 R7, P1, R8, R235.reuse, RZ ;  /* 0x000000eb08077210 */ /* 0x080fe40007f3e0ff */
[----:B------:R-:W-:Y:S02]  /*1d390*/  LOP3.LUT P3, RZ, R250, 0x8, RZ, 0xc0, !PT ;  /* 0x00000008faff7812 */ /* 0x000fe4000786c0ff */
[-C--:B------:R-:W-:Y:S01]  /*1d3a0*/  LEA R26, P0, R8, R188.reuse, 0x1 ;  /* 0x000000bc081a7211 */ /* 0x080fe200078008ff */
[----:B------:R-:W-:Y:S01]  /*1d3b0*/  IMAD.X R6, R4, 0x1, R236, P1 ;  /* 0x0000000104067824 */ /* 0x000fe200008e06ec */
[C---:B------:R-:W-:Y:S02]  /*1d3c0*/  IADD3 R5, P2, R7.reuse, R235, RZ ;  /* 0x000000eb07057210 */ /* 0x040fe40007f5e0ff */
[-C--:B------:R-:W-:Y:S02]  /*1d3d0*/  LEA.HI.X R27, R8, R189.reuse, R4, 0x1, P0 ;  /* 0x000000bd081b7211 */ /* 0x080fe400000f0c04 */
[C---:B------:R-:W-:Y:S02]  /*1d3e0*/  @P6 LEA R16, P1, R7.reuse, R188, 0x1 ;  /* 0x000000bc07106211 */ /* 0x040fe400078208ff */
[----:B------:R-:W-:Y:S01]  /*1d3f0*/  IADD3.X R4, R6, R236, RZ, P2, !PT ;  /* 0x000000ec06047210 */ /* 0x000fe200017fe4ff */
[----:B------:R-:W-:Y:S01]  /*1d400*/  @!PT LDS RZ, [RZ] ;  /* 0x00000000fffff984 */ /* 0x000fe20000000800 */
[----:B------:R-:W-:Y:S01]  /*1d410*/  @!PT LDS RZ, [RZ] ;  /* 0x00000000fffff984 */ /* 0x000fe20000000800 */
[----:B------:R-:W-:Y:S01]  /*1d420*/  @!PT LDS RZ, [RZ] ;  /* 0x00000000fffff984 */ /* 0x000fe20000000800 */
[----:B------:R1:W-:Y:S01]  /*1d430*/  @P6 LDGSTS.E.BYPASS.LTC128B.128 [R247+0x10000], [R26.64] ;  /* 0x100000001af76fae */ /* 0x0003e2000b901d44 */
[CC--:B------:R-:W-:Y:S02]  /*1d440*/  @P4 LEA R10, P2, R7.reuse, R188.reuse, 0x1 ;  /* 0x000000bc070a4211 */ /* 0x0c0fe400078408ff */
[CC--:B------:R-:W-:Y:S02]  /*1d450*/  @P5 LEA R12, P0, R7.reuse, R188.reuse, 0x1 ;  /* 0x000000bc070c5211 */ /* 0x0c0fe400078008ff */
[CCC-:B------:R-:W-:Y:S01]  /*1d460*/  @P6 LEA.HI.X R17, R7.reuse, R189.reuse, R6.reuse, 0x1, P1 ;  /* 0x000000bd07116211 */ /* 0x1c0fe200008f0c06 */
[----:B------:R-:W-:Y:S01]  /*1d470*/  @!P6 STS.128 [R247+0x10000], RZ ;  /* 0x010000fff700e388 */ /* 0x000fe20000000c00 */
[CC--:B------:R-:W-:Y:S02]  /*1d480*/  @P3 LEA R8, P1, R7.reuse, R188.reuse, 0x1 ;  /* 0x000000bc07083211 */ /* 0x0c0fe400078208ff */
[-CC-:B------:R-:W-:Y:S02]  /*1d490*/  @P4 LEA.HI.X R11, R7, R189.reuse, R6.reuse, 0x1, P2 ;  /* 0x000000bd070b4211 */ /* 0x180fe400010f0c06 */
[-C--:B------:R-:W-:Y:S02]  /*1d4a0*/  @P5 LEA R22, P2, R5, R188.reuse, 0x1 ;  /* 0x000000bc05165211 */ /* 0x080fe400078408ff */
[-CC-:B------:R-:W-:Y:S02]  /*1d4b0*/  @P5 LEA.HI.X R13, R7, R189.reuse, R6.reuse, 0x1, P0 ;  /* 0x000000bd070d5211 */ /* 0x180fe400000f0c06 */
[-C--:B------:R-:W-:Y:S02]  /*1d4c0*/  @P6 LEA R14, P0, R5, R188.reuse, 0x1 ;  /* 0x000000bc050e6211 */ /* 0x080fe400078008ff */
[-C--:B------:R-:W-:Y:S02]  /*1d4d0*/  @P3 LEA.HI.X R9, R7, R189.reuse, R6, 0x1, P1 ;  /* 0x000000bd07093211 */ /* 0x080fe400008f0c06 */
[C-C-:B------:R-:W-:Y:S02]  /*1d4e0*/  @P5 LEA.HI.X R23, R5.reuse, R189, R4.reuse, 0x1, P2 ;  /* 0x000000bd05175211 */ /* 0x140fe400010f0c04 */
        /* <DEDUP_REMOVED lines=15> */
[----:B------:R-:W-:Y:S02]  /*1d5e0*/  @P3 LEA.HI.X R167, R6, R189, R4, 0x1, P0 ;  /* 0x000000bd06a73211 */ /* 0x000fe400000f0c04 */
[-C--:B------:R-:W-:Y:S02]  /*1d5f0*/  @P5 MOV R4, R26.reuse ;  /* 0x0000001a00045202 */ /* 0x080fe40000000f00 */
[----:B------:R-:W-:Y:S03]  /*1d600*/  ISETP.GE.AND P0, PT, R252, 0x1, PT ;  /* 0x00000001fc00780c */ /* 0x000fe60003f06270 */
[----:B------:R-:W-:Y:S01]  /*1d610*/  @!PT LDS RZ, [RZ] ;  /* 0x00000000fffff984 */ /* 0x000fe20000000800 */
[----:B------:R-:W-:Y:S01]  /*1d620*/  @!PT LDS RZ, [RZ] ;  /* 0x00000000fffff984 */ /* 0x000fe20000000800 */
[----:B------:R-:W-:Y:S01]  /*1d630*/  @!PT LDS RZ, [RZ] ;  /* 0x00000000fffff984 */ /* 0x000fe20000000800 */
[----:B------:R2:W-:Y:S05]  /*1d640*/  @P5 LDGSTS.E.BYPASS.LTC128B.128 [R247+0x12000], [R4.64+0x80] ;  /* 0x1200008004f75fae */ /* 0x0005ea000b901d44 */
[----:B------:R-:W-:Y:S01]  /*1d650*/  @!P5 STS.128 [R247+0x12000], RZ ;  /* 0x012000fff700d388 */ /* 0x000fe20000000c00 */
[-C--:B--2---:R-:W-:Y:S01]  /*1d660*/  @P4 MOV R4, R26.reuse ;  /* 0x0000001a00044202 */ /* 0x084fe20000000f00 */
[--C-:B------:R-:W-:Y:S05]  /*1d670*/  @P4 IMAD.MOV.U32 R5, RZ, RZ, R27.reuse ;  /* 0x000000ffff054224 */ /* 0x100fea00078e001b */
        /* <DEDUP_REMOVED lines=11> */
[----:B------:R-:W-:Y:S05]  /*1d730*/  @!P3 STS.128 [R247+0x16000], RZ ;  /* 0x016000fff700b388 */ /* 0x000fea0000000c00 */
[----:B------:R-:W-:Y:S01]  /*1d740*/  @!PT LDS RZ, [RZ] ;  /* 0x00000000fffff984 */ /* 0x000fe20000000800 */
[----:B------:R-:W-:Y:S01]  /*1d750*/  @!PT LDS RZ, [RZ] ;  /* 0x00000000fffff984 */ /* 0x000fe20000000800 */
[----:B------:R-:W-:Y:S01]  /*1d760*/  @!PT LDS RZ, [RZ] ;  /* 0x00000000fffff984 */ /* 0x000fe20000000800 */
[----:B------:R3:W-:Y:S05]  /*1d770*/  @P6 LDGSTS.E.BYPASS.LTC128B.128 [R247+0x10800], [R16.64] ;  /* 0x1080000010f76fae */ /* 0x0007ea000b901d44 */
[----:B------:R-:W-:Y:S05]  /*1d780*/  @!P6 STS.128 [R247+0x10800], RZ ;  /* 0x010800fff700e388 */ /* 0x000fea0000000c00 */
        /* <DEDUP_REMOVED lines=55> */
[----:B------:R-:W-:Y:S05]  /*1db00*/  LDSM.16.M88.4 R32, [R230] ;  /* 0x00000000e620783b */ /* 0x000fea0000000200 */
[----:B-----5:R-:W2:Y:S05]  /*1db10*/  LDSM.16.M88.4 R8, [R229+0x8000] ;  /* 0x00800000e508783b */ /* 0x020eaa0000000200 */
[----:B---3--:R-:W4:Y:S05]  /*1db20*/  LDSM.16.M88.4 R16, [R229+0x8800] ;  /* 0x00880000e510783b */ /* 0x008f2a0000000200 */
[----:B------:R-:W0:Y:S01]  /*1db30*/  LDGDEPBAR ;  /* 0x00000000000079af */ /* 0x000e220000000000 */
[----:B-1----:R-:W-:Y:S01]  /*1db40*/  MOV R166, R26 ;  /* 0x0000001a00a67202 */ /* 0x002fe20000000f00 */
[----:B------:R-:W-:Y:S03]  /*1db50*/  IMAD.MOV.U32 R167, RZ, RZ, R27 ;  /* 0x000000ffffa77224 */ /* 0x000fe600078e001b */
[----:B------:R-:W1:Y:S05]  /*1db60*/  LDSM.16.M88.4 R24, [R229+0x9000] ;  /* 0x00900000e518783b */ /* 0x000e6a0000000200 */
[----:B------:R-:W3:Y:S05]  /*1db70*/  LDSM.16.M88.4 R168, [R229+0x9800] ;  /* 0x00980000e5a8783b */ /* 0x000eea0000000200 */
[----:B------:R-:W-:Y:S05]  /*1db80*/  LDSM.16.M88.4 R172, [R228] ;  /* 0x00000000e4ac783b */ /* 0x000fea0000000200 */
[----:B------:R-:W5:Y:S05]  /*1db90*/  LDSM.16.M88.4 R176, [R227] ;  /* 0x00000000e3b0783b */ /* 0x000f6a0000000200 */
[----:B------:R-:W3:Y:S01]  /*1dba0*/  LDSM.16.M88.4 R180, [R223] ;  /* 0x00000000dfb4783b */ /* 0x000ee20000000200 */
[C---:B--2---:R-:W-:Y:S04]  /*1dbb0*/  HMMA.16816.F32 R4, R32.reuse, R8, RZ ;  /* 0x000000082004723c */ /* 0x044fe800000018ff */
[----:B------:R-:W2:Y:S05]  /*1dbc0*/  LDSM.16.M88.4 R184, [R222] ;  /* 0x00000000deb8783b */ /* 0x000eaa0000000200 */
[----:B------:R-:W2:Y:S01]  /*1dbd0*/  LDSM.16.M88.4 R188, [R221] ;  /* 0x00000000ddbc783b */ /* 0x000ea20000000200 */
[C---:B------:R-:W-:Y:S04]  /*1dbe0*/  HMMA.16816.F32 R8, R32.reuse, R10, RZ ;  /* 0x0000000a2008723c */ /* 0x040fe800000018ff */
[----:B------:R-:W-:Y:S04]  /*1dbf0*/  LDSM.16.M88.4 R192, [R226] ;  /* 0x00000000e2c0783b */ /* 0x000fe80000000200 */
[C---:B----4-:R-:W-:Y:S01]  /*1dc00*/  HMMA.16816.F32 R12, R32.reuse, R16, RZ ;  /* 0x00000010200c723c */ /* 0x050fe200000018ff */
[----:B------:R-:W2:Y:S05]  /*1dc10*/  LDSM.16.M88.4 R196, [R224+0x8000] ;  /* 0x00800000e0c4783b */ /* 0x000eaa0000000200 */
[----:B------:R-:W2:Y:S02]  /*1dc20*/  LDSM.16.M88.4 R200, [R224+0x8800] ;  /* 0x00880000e0c8783b */ /* 0x000ea40000000200 */
[C---:B------:R-:W-:Y:S03]  /*1dc30*/  HMMA.16816.F32 R16, R32.reuse, R18, RZ ;  /* 0x000000122010723c */ /* 0x040fe600000018ff */
[----:B------:R-:W-:Y:S05]  /*1dc40*/  LDSM.16.M88.4 R204, [R220+0x800] ;  /* 0x00080000dccc783b */ /* 0x000fea0000000200 */
[C---:B-1----:R-:W-:Y:S01]  /*1dc50*/  HMMA.16816.F32 R20, R32.reuse, R24, RZ ;  /* 0x000000182014723c */ /* 0x042fe200000018ff */
[----:B------:R-:W4:Y:S07]  /*1dc60*/  LD.E R164, [R2.64+0x18c] ;  /* 0x00018c0402a47980 */ /* 0x000f2e000c101900 */
[C---:B------:R-:W-:Y:S08]  /*1dc70*/  HMMA.16816.F32 R24, R32.reuse, R26, RZ ;  /* 0x0000001a2018723c */ /* 0x040ff000000018ff */
[C---:B---3--:R-:W-:Y:S08]  /*1dc80*/  HMMA.16816.F32 R28, R32.reuse, R168, RZ ;  /* 0x000000a8201c723c */ /* 0x048ff000000018ff */
[----:B------:R-:W-:Y:S01]  /*1dc90*/  HMMA.16816.F32 R32, R32, R170, RZ ;  /* 0x000000aa2020723c */ /* 0x000fe200000018ff */
[----:B------:R-:W1:Y:S07]  /*1dca0*/  LDSM.16.M88.4 R168, [R224+0x9000] ;  /* 0x00900000e0a8783b */ /* 0x000e6e0000000200 */
[C---:B-----5:R-:W-:Y:S08]  /*1dcb0*/  HMMA.16816.F32 R4, R172.reuse, R176, R4 ;  /* 0x000000b0ac04723c */ /* 0x060ff00000001804 */
[C---:B------:R-:W-:Y:S01]  /*1dcc0*/  HMMA.16816.F32 R8, R172.reuse, R178, R8 ;  /* 0x000000b2ac08723c */ /* 0x040fe20000001808 */
[----:B------:R-:W3:Y:S07]  /*1dcd0*/  LDSM.16.M88.4 R176, [R224+0x9800] ;  /* 0x00980000e0b0783b */ /* 0x000eee0000000200 */
[C---:B------:R-:W-:Y:S08]  /*1dce0*/  HMMA.16816.F32 R12, R172.reuse, R180, R12 ;  /* 0x000000b4ac0c723c */ /* 0x040ff0000000180c */
[C---:B------:R-:W-:Y:S01]  /*1dcf0*/  HMMA.16816.F32 R16, R172.reuse, R182, R16 ;  /* 0x000000b6ac10723c */ /* 0x040fe20000001810 */
[----:B------:R-:W-:Y:S07]  /*1dd00*/  LDSM.16.M88.4 R180, [R225] ;  /* 0x00000000e1b4783b */ /* 0x000fee0000000200 */
[C---:B--2---:R-:W-:Y:S08]  /*1dd10*/  HMMA.16816.F32 R20, R172.reuse, R184, R20 ;  /* 0x000000b8ac14723c */ /* 0x044ff00000001814 */
[C---:B------:R-:W-:Y:S01]  /*1dd20*/  HMMA.16816.F32 R24, R172.reuse, R186, R24 ;  /* 0x000000baac18723c */ /* 0x040fe20000001818 */
[----:B------:R-:W2:Y:S07]  /*1dd30*/  LDSM.16.M88.4 R184, [R220] ;  /* 0x00000000dcb8783b */ /* 0x000eae0000000200 */
[C---:B------:R-:W-:Y:S08]  /*1dd40*/  HMMA.16816.F32 R28, R172.reuse, R188, R28 ;  /* 0x000000bcac1c723c */ /* 0x040ff0000000181c */
[----:B------:R-:W-:Y:S01]  /*1dd50*/  HMMA.16816.F32 R32, R172, R190, R32 ;  /* 0x000000beac20723c */ /* 0x000fe20000001820 */
[----:B------:R-:W5:Y:S05]  /*1dd60*/  LDSM.16.M88.4 R172, [R220+0x1000] ;  /* 0x00100000dcac783b */ /* 0x000f6a0000000200 */
[----:B------:R-:W2:Y:S02]  /*1dd70*/  LDSM.16.M88.4 R188, [R220+0x1800] ;  /* 0x00180000dcbc783b */ /* 0x000ea40000000200 */
[C---:B------:R-:W-:Y:S08]  /*1dd80*/  HMMA.16816.F32 R4, R192.reuse, R196, R4 ;  /* 0x000000c4c004723c */ /* 0x040ff00000001804 */
[C---:B------:R-:W-:Y:S01]  /*1dd90*/  HMMA.16816.F32 R8, R192.reuse, R198, R8 ;  /* 0x000000c6c008723c */ /* 0x040fe20000001808 */
[----:B------:R-:W-:Y:S07]  /*1dda0*/  LDSM.16.M88.4 R196, [R230+0x2000] ;  /* 0x00200000e6c4783b */ /* 0x000fee0000000200 */
[C---:B------:R-:W-:Y:S08]  /*1ddb0*/  HMMA.16816.F32 R12, R192.reuse, R200, R12 ;  /* 0x000000c8c00c723c */ /* 0x040ff0000000180c */
[C---:B------:R-:W-:Y:S01]  /*1ddc0*/  HMMA.16816.F32 R16, R192.reuse, R202, R16 ;  /* 0x000000cac010723c */ /* 0x040fe20000001810 */
[----:B------:R-:W5:Y:S07]  /*1ddd0*/  LDSM.16.M88.4 R200, [R229+0xa000] ;  /* 0x00a00000e5c8783b */ /* 0x000f6e0000000200 */
[C---:B-1----:R-:W-:Y:S08]  /*1dde0*/  HMMA.16816.F32 R20, R192.reuse, R168, R20 ;  /* 0x000000a8c014723c */ /* 0x042ff00000001814 */
[C---:B------:R-:W-:Y:S01]  /*1ddf0*/  HMMA.16816.F32 R24, R192.reuse, R170, R24 ;  /* 0x000000aac018723c */ /* 0x040fe20000001818 */
[----:B------:R-:W1:Y:S07]  /*1de00*/  LDSM.16.M88.4 R168, [R229+0xa800] ;  /* 0x00a80000e5a8783b */ /* 0x000e6e0000000200 */
[C---:B---3--:R-:W-:Y:S08]  /*1de10*/  HMMA.16816.F32 R28, R192.reuse, R176, R28 ;  /* 0x000000b0c01c723c */ /* 0x048ff0000000181c */
[----:B------:R-:W-:Y:S01]  /*1de20*/  HMMA.16816.F32 R32, R192, R178, R32 ;  /* 0x000000b2c020723c */ /* 0x000fe20000001820 */
[----:B------:R-:W3:Y:S05]  /*1de30*/  LDSM.16.M88.4 R176, [R229+0xb000] ;  /* 0x00b00000e5b0783b */ /* 0x000eea0000000200 */
[----:B------:R-:W-:Y:S02]  /*1de40*/  LDSM.16.M88.4 R192, [R228+0x2000] ;  /* 0x00200000e4c0783b */ /* 0x000fe40000000200 */
[C---:B--2---:R-:W-:Y:S08]  /*1de50*/  HMMA.16816.F32 R4, R180.reuse, R184, R4 ;  /* 0x000000b8b404723c */ /* 0x044ff00000001804 */
[C---:B------:R-:W-:Y:S01]  /*1de60*/  HMMA.16816.F32 R8, R180.reuse, R186, R8 ;  /* 0x000000bab408723c */ /* 0x040fe20000001808 */
[----:B------:R-:W2:Y:S07]  /*1de70*/  LDSM.16.M88.4 R184, [R229+0xb800] ;  /* 0x00b80000e5b8783b */ /* 0x000eae0000000200 */
[C---:B------:R-:W-:Y:S08]  /*1de80*/  HMMA.16816.F32 R12, R180.reuse, R204, R12 ;  /* 0x000000ccb40c723c */ /* 0x040ff0000000180c */
[C---:B------:R-:W-:Y:S01]  /*1de90*/  HMMA.16816.F32 R16, R180.reuse, R206, R16 ;  /* 0x000000ceb410723c */ /* 0x040fe20000001810 */
[----:B------:R-:W1:Y:S07]  /*1dea0*/  LDSM.16.M88.4 R204, [R219] ;  /* 0x00000000dbcc783b */ /* 0x000e6e0000000200 */
[C---:B-----5:R-:W-:Y:S08]  /*1deb0*/  HMMA.16816.F32 R20, R180.reuse, R172, R20 ;  /* 0x000000acb414723c */ /* 0x060ff00000001814 */
[C---:B------:R-:W-:Y:S01]  /*1dec0*/  HMMA.16816.F32 R24, R180.reuse, R174, R24 ;  /* 0x000000aeb418723c */ /* 0x040fe20000001818 */
[----:B------:R-:W5:Y:S07]  /*1ded0*/  LDSM.16.M88.4 R172, [R218] ;  /* 0x00000000daac783b */ /* 0x000f6e0000000200 */
[C---:B------:R-:W-:Y:S08]  /*1dee0*/  HMMA.16816.F32 R28, R180.reuse, R188, R28 ;  /* 0x000000bcb41c723c */ /* 0x040ff0000000181c */
[----:B------:R-:W-:Y:S01]  /*1def0*/  HMMA.16816.F32 R32, R180, R190, R32 ;  /* 0x000000beb420723c */ /* 0x000fe20000001820 */
[----:B------:R-:W2:Y:S05]  /*1df00*/  LDSM.16.M88.4 R180, [R217] ;  /* 0x00000000d9b4783b */ /* 0x000eaa0000000200 */
[----:B------:R-:W2:Y:S02]  /*1df10*/  LDSM.16.M88.4 R188, [R216] ;  /* 0x00000000d8bc783b */ /* 0x000ea40000000200 */
[C---:B------:R-:W-:Y:S08]  /*1df20*/  HMMA.16816.F32 R4, R196.reuse, R200, R4 ;  /* 0x000000c8c404723c */ /* 0x040ff00000001804 */
[C---:B------:R-:W-:Y:S01]  /*1df30*/  HMMA.16816.F32 R8, R196.reuse, R202, R8 ;  /* 0x000000cac408723c */ /* 0x040fe20000001808 */
[----:B------:R-:W-:Y:S07]  /*1df40*/  LDSM.16.M88.4 R200, [R224+0xb800] ;  /* 0x00b80000e0c8783b */ /* 0x000fee0000000200 */
[C---:B-1----:R-:W-:Y:S08]  /*1df50*/  HMMA.16816.F32 R12, R196.reuse, R168, R12 ;  /* 0x000000a8c40c723c */ /* 0x042ff0000000180c */
[C---:B------:R-:W-:Y:S01]  /*1df60*/  HMMA.16816.F32 R16, R196.reuse, R170, R16 ;  /* 0x000000aac410723c */ /* 0x040fe20000001810 */
[----:B------:R-:W-:Y:S07]  /*1df70*/  LDSM.16.M88.4 R168, [R226+0x2000] ;  /* 0x00200000e2a8783b */ /* 0x000fee0000000200 */
[C---:B---3--:R-:W-:Y:S08]  /*1df80*/  HMMA.16816.F32 R20, R196.reuse, R176, R20 ;  /* 0x000000b0c414723c */ /* 0x048ff00000001814 */
[C---:B------:R-:W-:Y:S01]  /*1df90*/  HMMA.16816.F32 R24, R196.reuse, R178, R24 ;  /* 0x000000b2c418723c */ /* 0x040fe20000001818 */
[----:B------:R-:W1:Y:S07]  /*1dfa0*/  LDSM.16.M88.4 R176, [R224+0xa000] ;  /* 0x00a00000e0b0783b */ /* 0x000e6e0000000200 */
[C---:B--2---:R-:W-:Y:S08]  /*1dfb0*/  HMMA.16816.F32 R28, R196.reuse, R184, R28 ;  /* 0x000000b8c41c723c */ /* 0x044ff0000000181c */
[----:B------:R-:W-:Y:S01]  /*1dfc0*/  HMMA.16816.F32 R32, R196, R186, R32 ;  /* 0x000000bac420723c */ /* 0x000fe20000001820 */
[----:B------:R-:W2:Y:S05]  /*1dfd0*/  LDSM.16.M88.4 R184, [R224+0xa800] ;  /* 0x00a80000e0b8783b */ /* 0x000eaa0000000200 */
[----:B------:R-:W3:Y:S02]  /*1dfe0*/  LDSM.16.M88.4 R196, [R224+0xb000] ;  /* 0x00b00000e0c4783b */ /* 0x000ee40000000200 */
[C---:B------:R-:W-:Y:S08]  /*1dff0*/  HMMA.16816.F32 R4, R192.reuse, R204, R4 ;  /* 0x000000ccc004723c */ /* 0x040ff00000001804 */
[C---:B------:R-:W-:Y:S07]  /*1e000*/  HMMA.16816.F32 R8, R192.reuse, R206, R8 ;  /* 0x000000cec008723c */ /* 0x040fee0000001808 */
[----:B------:R-:W-:Y:S01]  /*1e010*/  MOV R206, R166 ;  /* 0x000000a600ce7202 */ /* 0x000fe20000000f00 */
[C---:B-----5:R-:W-:Y:S04]  /*1e020*/  HMMA.16816.F32 R12, R192.reuse, R172, R12 ;  /* 0x000000acc00c723c */ /* 0x060fe8000000180c */
[----:B------:R-:W-:Y:S04]  /*1e030*/  IMAD.MOV.U32 R207, RZ, RZ, R167 ;  /* 0x000000ffffcf7224 */ /* 0x000fe800078e00a7 */
[C---:B------:R-:W-:Y:S01]  /*1e040*/  HMMA.16816.F32 R16, R192.reuse, R174, R16 ;  /* 0x000000aec010723c */ /* 0x040fe20000001810 */
[----:B------:R-:W-:Y:S07]  /*1e050*/  LDSM.16.M88.4 R172, [R225+0x2000] ;  /* 0x00200000e1ac783b */ /* 0x000fee0000000200 */
[C---:B------:R-:W-:Y:S08]  /*1e060*/  HMMA.16816.F32 R20, R192.reuse, R180, R20 ;  /* 0x000000b4c014723c */ /* 0x040ff00000001814 */
[C---:B------:R-:W-:Y:S01]  /*1e070*/  HMMA.16816.F32 R24, R192.reuse, R182, R24 ;  /* 0x000000b6c018723c */ /* 0x040fe20000001818 */
[----:B------:R-:W5:Y:S07]  /*1e080*/  LDSM.16.M88.4 R180, [R220+0x2000] ;  /* 0x00200000dcb4783b */ /* 0x000f6e0000000200 */
[C---:B------:R-:W-:Y:S08]  /*1e090*/  HMMA.16816.F32 R28, R192.reuse, R188, R28 ;  /* 0x000000bcc01c723c */ /* 0x040ff0000000181c */
[----:B------:R-:W-:Y:S01]  /*1e0a0*/  HMMA.16816.F32 R32, R192, R190, R32 ;  /* 0x000000bec020723c */ /* 0x000fe20000001820 */
[----:B------:R-:W4:Y:S05]  /*1e0b0*/  LDSM.16.M88.4 R188, [R220+0x2800] ;  /* 0x00280000dcbc783b */ /* 0x000f2a0000000200 */
[----:B------:R-:W4:Y:S02]  /*1e0c0*/  LDSM.16.M88.4 R192, [R220+0x3000] ;  /* 0x00300000dcc0783b */ /* 0x000f240000000200 */
[C---:B-1----:R-:W-:Y:S08]  /*1e0d0*/  HMMA.16816.F32 R4, R168.reuse, R176, R4 ;  /* 0x000000b0a804723c */ /* 0x042ff00000001804 */
[C---:B------:R-:W-:Y:S01]  /*1e0e0*/  HMMA.16816.F32 R8, R168.reuse, R178, R8 ;  /* 0x000000b2a808723c */ /* 0x040fe20000001808 */
[----:B------:R-:W1:Y:S07]  /*1e0f0*/  LDSM.16.M88.4 R176, [R220+0x3800] ;  /* 0x00380000dcb0783b */ /* 0x000e6e0000000200 */
[C---:B--2---:R-:W-:Y:S08]  /*1e100*/  HMMA.16816.F32 R12, R168.reuse, R184, R12 ;  /* 0x000000b8a80c723c */ /* 0x044ff0000000180c */
[C---:B------:R-:W-:Y:S01]  /*1e110*/  HMMA.16816.F32 R16, R168.reuse, R186, R16 ;  /* 0x000000baa810723c */ /* 0x040fe20000001810 */
[----:B------:R-:W-:Y:S07]  /*1e120*/  LDSM.16.M88.4 R184, [R230+0x4000] ;  /* 0x00400000e6b8783b */ /* 0x000fee0000000200 */
[C---:B---3--:R-:W-:Y:S08]  /*1e130*/  HMMA.16816.F32 R20, R168.reuse, R196, R20 ;  /* 0x000000c4a814723c */ /* 0x048ff00000001814 */
[C---:B------:R-:W-:Y:S01]  /*1e140*/  HMMA.16816.F32 R24, R168.reuse, R198, R24 ;  /* 0x000000c6a818723c */ /* 0x040fe20000001818 */
[----:B------:R-:W2:Y:S07]  /*1e150*/  LDSM.16.M88.4 R196, [R229+0xc000] ;  /* 0x00c00000e5c4783b */ /* 0x000eae0000000200 */
[C---:B------:R-:W-:Y:S08]  /*1e160*/  HMMA.16816.F32 R28, R168.reuse, R200, R28 ;  /* 0x000000c8a81c723c */ /* 0x040ff0000000181c */
[----:B------:R-:W-:Y:S01]  /*1e170*/  HMMA.16816.F32 R32, R168, R202, R32 ;  /* 0x000000caa820723c */ /* 0x000fe20000001820 */
[----:B------:R-:W3:Y:S05]  /*1e180*/  LDSM.16.M88.4 R168, [R229+0xc800] ;  /* 0x00c80000e5a8783b */ /* 0x000eea0000000200 */
[----:B------:R-:W1:Y:S02]  /*1e190*/  LDSM.16.M88.4 R200, [R229+0xd000] ;  /* 0x00d00000e5c8783b */ /* 0x000e640000000200 */
[C---:B-----5:R-:W-:Y:S08]  /*1e1a0*/  HMMA.16816.F32 R4, R172.reuse, R180, R4 ;  /* 0x000000b4ac04723c */ /* 0x060ff00000001804 */
[C---:B------:R-:W-:Y:S01]  /*1e1b0*/  HMMA.16816.F32 R8, R172.reuse, R182, R8 ;  /* 0x000000b6ac08723c */ /* 0x040fe20000001808 */
[----:B------:R-:W5:Y:S07]  /*1e1c0*/  LDSM.16.M88.4 R180, [R229+0xd800] ;  /* 0x00d80000e5b4783b */ /* 0x000f6e0000000200 */
[C---:B----4-:R-:W-:Y:S08]  /*1e1d0*/  HMMA.16816.F32 R12, R172.reuse, R188, R12 ;  /* 0x000000bcac0c723c */ /* 0x050ff0000000180c */
[C---:B------:R-:W-:Y:S01]  /*1e1e0*/  HMMA.16816.F32 R16, R172.reuse, R190, R16 ;  /* 0x000000beac10723c */ /* 0x040fe20000001810 */
[----:B------:R-:W-:Y:S07]  /*1e1f0*/  LDSM.16.M88.4 R188, [R228+0x4000] ;  /* 0x00400000e4bc783b */ /* 0x000fee0000000200 */
[C---:B------:R-:W-:Y:S08]  /*1e200*/  HMMA.16816.F32 R20, R172.reuse, R192, R20 ;  /* 0x000000c0ac14723c */ /* 0x040ff00000001814 */
[C---:B------:R-:W-:Y:S01]  /*1e210*/  HMMA.16816.F32 R24, R172.reuse, R194, R24 ;  /* 0x000000c2ac18723c */ /* 0x040fe20000001818 */
[----:B------:R-:W4:Y:S07]  /*1e220*/  LDSM.16.M88.4 R192, [R215] ;  /* 0x00000000d7c0783b */ /* 0x000f2e0000000200 */
[C---:B-1----:R-:W-:Y:S08]  /*1e230*/  HMMA.16816.F32 R28, R172.reuse, R176, R28 ;  /* 0x000000b0ac1c723c */ /* 0x042ff0000000181c */
[----:B------:R-:W-:Y:S01]  /*1e240*/  HMMA.16816.F32 R32, R172, R178, R32 ;  /* 0x000000b2ac20723c */ /* 0x000fe20000001820 */
[----:B------:R-:W-:Y:S05]  /*1e250*/  LDSM.16.M88.4 R172, [R213] ;  /* 0x00000000d5ac783b */ /* 0x000fea0000000200 */
[----:B------:R-:W-:Y:S02]  /*1e260*/  LDSM.16.M88.4 R176, [R212] ;  /* 0x00000000d4b0783b */ /* 0x000fe40000000200 */
[C---:B--2---:R-:W-:Y:S08]  /*1e270*/  HMMA.16816.F32 R4, R184.reuse, R196, R4 ;  /* 0x000000c4b804723c */ /* 0x044ff00000001804 */
[C---:B------:R-:W-:Y:S01]  /*1e280*/  HMMA.16816.F32 R8, R184.reuse, R198, R8 ;  /* 0x000000c6b808723c */ /* 0x040fe20000001808 */
[----:B------:R-:W-:Y:S07]  /*1e290*/  LDSM.16.M88.4 R196, [R226+0x4000] ;  /* 0x00400000e2c4783b */ /* 0x000fee0000000200 */
[C---:B---3--:R-:W-:Y:S08]  /*1e2a0*/  HMMA.16816.F32 R12, R184.reuse, R168, R12 ;  /* 0x000000a8b80c723c */ /* 0x048ff0000000180c */
[C---:B------:R-:W-:Y:S01]  /*1e2b0*/  HMMA.16816.F32 R16, R184.reuse, R170, R16 ;  /* 0x000000aab810723c */ /* 0x040fe20000001810 */
[----:B------:R-:W1:Y:S07]  /*1e2c0*/  LDSM.16.M88.4 R168, [R214] ;  /* 0x00000000d6a8783b */ /* 0x000e6e0000000200 */
[C---:B------:R-:W-:Y:S08]  /*1e2d0*/  HMMA.16816.F32 R20, R184.reuse, R200, R20 ;  /* 0x000000c8b814723c */ /* 0x040ff00000001814 */
[C---:B------:R-:W-:Y:S01]  /*1e2e0*/  HMMA.16816.F32 R24, R184.reuse, R202, R24 ;  /* 0x000000cab818723c */ /* 0x040fe20000001818 */
[----:B------:R-:W2:Y:S07]  /*1e2f0*/  LDSM.16.M88.4 R200, [R224+0xc000] ;  /* 0x00c00000e0c8783b */ /* 0x000eae0000000200 */
[C---:B-----5:R-:W-:Y:S08]  /*1e300*/  HMMA.16816.F32 R28, R184.reuse, R180, R28 ;  /* 0x000000b4b81c723c */ /* 0x060ff0000000181c */
[----:B------:R-:W-:Y:S01]  /*1e310*/  HMMA.16816.F32 R32, R184, R182, R32 ;  /* 0x000000b6b820723c */ /* 0x000fe20000001820 */
[----:B------:R-:W3:Y:S05]  /*1e320*/  LDSM.16.M88.4 R180, [R224+0xc800] ;  /* 0x00c80000e0b4783b */ /* 0x000eea0000000200 */
[----:B------:R-:W5:Y:S02]  /*1e330*/  LDSM.16.M88.4 R184, [R224+0xd000] ;  /* 0x00d00000e0b8783b */ /* 0x000f640000000200 */
[C---:B----4-:R-:W-:Y:S08]  /*1e340*/  HMMA.16816.F32 R4, R188.reuse, R192, R4 ;  /* 0x000000c0bc04723c */ /* 0x050ff00000001804 */
[C---:B------:R-:W-:Y:S01]  /*1e350*/  HMMA.16816.F32 R8, R188.reuse, R194, R8 ;  /* 0x000000c2bc08723c */ /* 0x040fe20000001808 */
[----:B------:R-:W4:Y:S07]  /*1e360*/  LDSM.16.M88.4 R192, [R224+0xd800] ;  /* 0x00d80000e0c0783b */ /* 0x000f2e0000000200 */
[C---:B-1----:R-:W-:Y:S08]  /*1e370*/  HMMA.16816.F32 R12, R188.reuse, R168, R12 ;  /* 0x000000a8bc0c723c */ /* 0x042ff0000000180c */
[C---:B------:R-:W-:Y:S01]  /*1e380*/  HMMA.16816.F32 R16, R188.reuse, R170, R16 ;  /* 0x000000aabc10723c */ /* 0x040fe20000001810 */
[----:B------:R-:W-:Y:S07]  /*1e390*/  LDSM.16.M88.4 R168, [R225+0x4000] ;  /* 0x00400000e1a8783b */ /* 0x000fee0000000200 */
[C---:B------:R-:W-:Y:S08]  /*1e3a0*/  HMMA.16816.F32 R20, R188.reuse, R172, R20 ;  /* 0x000000acbc14723c */ /* 0x040ff00000001814 */
[C---:B------:R-:W-:Y:S01]  /*1e3b0*/  HMMA.16816.F32 R24, R188.reuse, R174, R24 ;  /* 0x000000aebc18723c */ /* 0x040fe20000001818 */
[----:B------:R-:W1:Y:S07]  /*1e3c0*/  LDSM.16.M88.4 R172, [R220+0x4000] ;  /* 0x00400000dcac783b */ /* 0x000e6e0000000200 */
[C---:B------:R-:W-:Y:S08]  /*1e3d0*/  HMMA.16816.F32 R28, R188.reuse, R176, R28 ;  /* 0x000000b0bc1c723c */ /* 0x040ff0000000181c */
[----:B------:R-:W-:Y:S01]  /*1e3e0*/  HMMA.16816.F32 R32, R188, R178, R32 ;  /* 0x000000b2bc20723c */ /* 0x000fe20000001820 */
[----:B------:R-:W1:Y:S05]  /*1e3f0*/  LDSM.16.M88.4 R176, [R220+0x4800] ;  /* 0x00480000dcb0783b */ /* 0x000e6a0000000200 */
[----:B------:R-:W1:Y:S02]  /*1e400*/  LDSM.16.M88.4 R188, [R220+0x5000] ;  /* 0x00500000dcbc783b */ /* 0x000e640000000200 */
[C---:B--2---:R-:W-:Y:S08]  /*1e410*/  HMMA.16816.F32 R4, R196.reuse, R200, R4 ;  /* 0x000000c8c404723c */ /* 0x044ff00000001804 */
[C---:B------:R-:W-:Y:S01]  /*1e420*/  HMMA.16816.F32 R8, R196.reuse, R202, R8 ;  /* 0x000000cac408723c */ /* 0x040fe20000001808 */
[----:B------:R-:W2:Y:S07]  /*1e430*/  LDSM.16.M88.4 R200, [R220+0x5800] ;  /* 0x00580000dcc8783b */ /* 0x000eae0000000200 */
[C---:B---3--:R-:W-:Y:S08]  /*1e440*/  HMMA.16816.F32 R12, R196.reuse, R180, R12 ;  /* 0x000000b4c40c723c */ /* 0x048ff0000000180c */
[C---:B------:R-:W-:Y:S01]  /*1e450*/  HMMA.16816.F32 R16, R196.reuse, R182, R16 ;  /* 0x000000b6c410723c */ /* 0x040fe20000001810 */
[----:B------:R-:W-:Y:S07]  /*1e460*/  LDSM.16.M88.4 R180, [R230+0x6000] ;  /* 0x00600000e6b4783b */ /* 0x000fee0000000200 */
[C---:B-----5:R-:W-:Y:S08]  /*1e470*/  HMMA.16816.F32 R20, R196.reuse, R184, R20 ;  /* 0x000000b8c414723c */ /* 0x060ff00000001814 */
[C---:B------:R-:W-:Y:S01]  /*1e480*/  HMMA.16816.F32 R24, R196.reuse, R186, R24 ;  /* 0x000000bac418723c */ /* 0x040fe20000001818 */
[----:B------:R-:W3:Y:S07]  /*1e490*/  LDSM.16.M88.4 R184, [R229+0xe000] ;  /* 0x00e00000e5b8783b */ /* 0x000eee0000000200 */
[C---:B----4-:R-:W-:Y:S08]  /*1e4a0*/  HMMA.16816.F32 R28, R196.reuse, R192, R28 ;  /* 0x000000c0c41c723c */ /* 0x050ff0000000181c */
[----:B------:R-:W-:Y:S01]  /*1e4b0*/  HMMA.16816.F32 R32, R196, R194, R32 ;  /* 0x000000c2c420723c */ /* 0x000fe20000001820 */
[----:B------:R-:W4:Y:S05]  /*1e4c0*/  LDSM.16.M88.4 R192, [R229+0xe800] ;  /* 0x00e80000e5c0783b */ /* 0x000f2a0000000200 */
[----:B------:R-:W5:Y:S02]  /*1e4d0*/  LDSM.16.M88.4 R196, [R229+0xf000] ;  /* 0x00f00000e5c4783b */ /* 0x000f640000000200 */
[C---:B-1----:R-:W-:Y:S08]  /*1e4e0*/  HMMA.16816.F32 R4, R168.reuse, R172, R4 ;  /* 0x000000aca804723c */ /* 0x042ff00000001804 */
[C---:B------:R-:W-:Y:S01]  /*1e4f0*/  HMMA.16816.F32 R8, R168.reuse, R174, R8 ;  /* 0x000000aea808723c */ /* 0x040fe20000001808 */
[----:B------:R-:W1:Y:S07]  /*1e500*/  LDSM.16.M88.4 R172, [R229+0xf800] ;  /* 0x00f80000e5ac783b */ /* 0x000e6e0000000200 */
[C---:B------:R-:W-:Y:S08]  /*1e510*/  HMMA.16816.F32 R12, R168.reuse, R176, R12 ;  /* 0x000000b0a80c723c */ /* 0x040ff0000000180c */
[C---:B------:R-:W-:Y:S01]  /*1e520*/  HMMA.16816.F32 R16, R168.reuse, R178, R16 ;  /* 0x000000b2a810723c */ /* 0x040fe20000001810 */
[----:B------:R-:W-:Y:S07]  /*1e530*/  LDSM.16.M88.4 R176, [R228+0x6000] ;  /* 0x00600000e4b0783b */ /* 0x000fee0000000200 */
[C---:B------:R-:W-:Y:S08]  /*1e540*/  HMMA.16816.F32 R20, R168.reuse, R188, R20 ;  /* 0x000000bca814723c */ /* 0x040ff00000001814 */
[C---:B------:R-:W-:Y:S01]  /*1e550*/  HMMA.16816.F32 R24, R168.reuse, R190, R24 ;  /* 0x000000bea818723c */ /* 0x040fe20000001818 */
[----:B------:R-:W1:Y:S07]  /*1e560*/  LDSM.16.M88.4 R188, [R211] ;  /* 0x00000000d3bc783b */ /* 0x000e6e0000000200 */
[C---:B--2---:R-:W-:Y:S08]  /*1e570*/  HMMA.16816.F32 R28, R168.reuse, R200, R28 ;  /* 0x000000c8a81c723c */ /* 0x044ff0000000181c */
[----:B------:R-:W-:Y:S01]  /*1e580*/  HMMA.16816.F32 R32, R168, R202, R32 ;  /* 0x000000caa820723c */ /* 0x000fe20000001820 */
[----:B------:R-:W2:Y:S05]  /*1e590*/  LDSM.16.M88.4 R168, [R210] ;  /* 0x00000000d2a8783b */ /* 0x000eaa0000000200 */
[----:B------:R-:W1:Y:S02]  /*1e5a0*/  LDSM.16.M88.4 R200, [R209] ;  /* 0x00000000d1c8783b */ /* 0x000e640000000200 */
[C---:B---3--:R-:W-:Y:S08]  /*1e5b0*/  HMMA.16816.F32 R4, R180.reuse, R184, R4 ;  /* 0x000000b8b404723c */ /* 0x048ff00000001804 */
[C---:B------:R-:W-:Y:S01]  /*1e5c0*/  HMMA.16816.F32 R8, R180.reuse, R186, R8 ;  /* 0x000000bab408723c */ /* 0x040fe20000001808 */
[----:B------:R-:W3:Y:S07]  /*1e5d0*/  LDSM.16.M88.4 R184, [R208] ;  /* 0x00000000d0b8783b */ /* 0x000eee0000000200 */
[C---:B----4-:R-:W-:Y:S08]  /*1e5e0*/  HMMA.16816.F32 R12, R180.reuse, R192, R12 ;  /* 0x000000c0b40c723c */ /* 0x050ff0000000180c */
[C---:B------:R-:W-:Y:S01]  /*1e5f0*/  HMMA.16816.F32 R16, R180.reuse, R194, R16 ;  /* 0x000000c2b410723c */ /* 0x040fe20000001810 */
[----:B------:R-:W-:Y:S07]  /*1e600*/  LDSM.16.M88.4 R192, [R226+0x6000] ;  /* 0x00600000e2c0783b */ /* 0x000fee0000000200 */
[C---:B-----5:R-:W-:Y:S08]  /*1e610*/  HMMA.16816.F32 R20, R180.reuse, R196, R20 ;  /* 0x000000c4b414723c */ /* 0x060ff00000001814 */
[C---:B------:R-:W-:Y:S01]  /*1e620*/  HMMA.16816.F32 R24, R180.reuse, R198, R24 ;  /* 0x000000c6b418723c */ /* 0x040fe20000001818 */
[----:B------:R-:W4:Y:S07]  /*1e630*/  LDSM.16.M88.4 R196, [R224+0xe000] ;  /* 0x00e00000e0c4783b */ /* 0x000f2e0000000200 */
[C---:B-1----:R-:W-:Y:S08]  /*1e640*/  HMMA.16816.F32 R28, R180.reuse, R172, R28 ;  /* 0x000000acb41c723c */ /* 0x042ff0000000181c */
[----:B------:R-:W-:Y:S01]  /*1e650*/  HMMA.16816.F32 R32, R180, R174, R32 ;  /* 0x000000aeb420723c */ /* 0x000fe20000001820 */
[----:B------:R-:W-:Y:S05]  /*1e660*/  LDSM.16.M88.4 R172, [R224+0xf000] ;  /* 0x00f00000e0ac783b */ /* 0x000fea0000000200 */
[----:B------:R-:W-:Y:S02]  /*1e670*/  LDSM.16.M88.4 R180, [R224+0xf800] ;  /* 0x00f80000e0b4783b */ /* 0x000fe40000000200 */
[C---:B------:R-:W-:Y:S08]  /*1e680*/  HMMA.16816.F32 R4, R176.reuse, R188, R4 ;  /* 0x000000bcb004723c */ /* 0x040ff00000001804 */
[C---:B------:R-:W-:Y:S01]  /*1e690*/  HMMA.16816.F32 R8, R176.reuse, R190, R8 ;  /* 0x000000beb008723c */ /* 0x040fe20000001808 */
[----:B------:R-:W-:Y:S07]  /*1e6a0*/  LDSM.16.M88.4 R188, [R225+0x6000] ;  /* 0x00600000e1bc783b */ /* 0x000fee0000000200 */
[C---:B--2---:R-:W-:Y:S08]  /*1e6b0*/  HMMA.16816.F32 R12, R176.reuse, R168, R12 ;  /* 0x000000a8b00c723c */ /* 0x044ff0000000180c */
[C---:B------:R-:W-:Y:S01]  /*1e6c0*/  HMMA.16816.F32 R16, R176.reuse, R170, R16 ;  /* 0x000000aab010723c */ /* 0x040fe20000001810 */
[----:B------:R-:W1:Y:S07]  /*1e6d0*/  LDSM.16.M88.4 R168, [R224+0xe800] ;  /* 0x00e80000e0a8783b */ /* 0x000e6e0000000200 */
[C---:B------:R-:W-:Y:S08]  /*1e6e0*/  HMMA.16816.F32 R20, R176.reuse, R200, R20 ;  /* 0x000000c8b014723c */ /* 0x040ff00000001814 */
[C---:B------:R-:W-:Y:S01]  /*1e6f0*/  HMMA.16816.F32 R24, R176.reuse, R202, R24 ;  /* 0x000000cab018723c */ /* 0x040fe20000001818 */
[----:B------:R-:W2:Y:S07]  /*1e700*/  LDSM.16.M88.4 R200, [R220+0x6000] ;  /* 0x00600000dcc8783b */ /* 0x000eae0000000200 */
[C---:B---3--:R-:W-:Y:S08]  /*1e710*/  HMMA.16816.F32 R28, R176.reuse, R184, R28 ;  /* 0x000000b8b01c723c */ /* 0x048ff0000000181c */
[----:B------:R-:W-:Y:S08]  /*1e720*/  HMMA.16816.F32 R32, R176, R186, R32 ;  /* 0x000000bab020723c */ /* 0x000ff00000001820 */
[C---:B----4-:R-:W-:Y:S08]  /*1e730*/  HMMA.16816.F32 R4, R192.reuse, R196, R4 ;  /* 0x000000c4c004723c */ /* 0x050ff00000001804 */
[C---:B------:R-:W-:Y:S08]  /*1e740*/  HMMA.16816.F32 R8, R192.reuse, R198, R8 ;  /* 0x000000c6c008723c */ /* 0x040ff00000001808 */
[C---:B-1----:R-:W-:Y:S08]  /*1e750*/  HMMA.16816.F32 R12, R192.reuse, R168, R12 ;  /* 0x000000a8c00c723c */ /* 0x042ff0000000180c */
[C---:B------:R-:W-:Y:S01]  /*1e760*/  HMMA.16816.F32 R16, R192.reuse, R170, R16 ;  /* 0x000000aac010723c */ /* 0x040fe20000001810 */
[----:B------:R-:W1:Y:S07]  /*1e770*/  LDSM.16.M88.4 R168, [R220+0x6800] ;  /* 0x00680000dca8783b */ /* 0x000e6e0000000200 */
[C---:B------:R-:W-:Y:S08]  /*1e780*/  HMMA.16816.F32 R20, R192.reuse, R172, R20 ;  /* 0x000000acc014723c */ /* 0x040ff00000001814 */
[C---:B------:R-:W-:Y:S08]  /*1e790*/  HMMA.16816.F32 R24, R192.reuse, R174, R24 ;  /* 0x000000aec018723c */ /* 0x040ff00000001818 */
[C---:B------:R-:W-:Y:S08]  /*1e7a0*/  HMMA.16816.F32 R28, R192.reuse, R180, R28 ;  /* 0x000000b4c01c723c */ /* 0x040ff0000000181c */
[----:B------:R-:W-:Y:S08]  /*1e7b0*/  HMMA.16816.F32 R32, R192, R182, R32 ;  /* 0x000000b6c020723c */ /* 0x000ff00000001820 */
[C---:B--2---:R-:W-:Y:S08]  /*1e7c0*/  HMMA.16816.F32 R4, R188.reuse, R200, R4 ;  /* 0x000000c8bc04723c */ /* 0x044ff00000001804 */
[C---:B------:R-:W-:Y:S08]  /*1e7d0*/  HMMA.16816.F32 R8, R188.reuse, R202, R8 ;  /* 0x000000cabc08723c */ /* 0x040ff00000001808 */
[C---:B-1----:R-:W-:Y:S08]  /*1e7e0*/  HMMA.16816.F32 R12, R188.reuse, R168, R12 ;  /* 0x000000a8bc0c723c */ /* 0x042ff0000000180c */
[-C--:B------:R-:W-:Y:S01]  /*1e7f0*/  FMUL.FTZ R196, R4, R164.reuse ;  /* 0x000000a404c47220 */ /* 0x080fe20000410000 */
[C---:B------:R-:W-:Y:S03]  /*1e800*/  HMMA.16816.F32 R16, R188.reuse, R170, R16 ;  /* 0x000000aabc10723c */ /* 0x040fe60000001810 */
[-C--:B------:R-:W-:Y:S02]  /*1e810*/  FMUL.FTZ R192, R5, R164.reuse ;  /* 0x000000a405c07220 */ /* 0x080fe40000410000 */
[----:B------:R-:W1:Y:S01]  /*1e820*/  MUFU.TANH R196, R196 ;  /* 0x000000c400c47308 */ /* 0x000e620000002400 */
[-C--:B------:R-:W-:Y:S02]  /*1e830*/  FMUL.FTZ R201, R6, R164.reuse ;  /* 0x000000a406c97220 */ /* 0x080fe40000410000 */
[-C--:B------:R-:W-:Y:S04]  /*1e840*/  FMUL.FTZ R9, R9, R164.reuse ;  /* 0x000000a409097220 */ /* 0x080fe80000410000 */
[-C--:B------:R-:W-:Y:S02]  /*1e850*/  FMUL.FTZ R10, R10, R164.reuse ;  /* 0x000000a40a0a7220 */ /* 0x080fe40000410000 */
[-C--:B------:R-:W-:Y:S01]  /*1e860*/  FMUL.FTZ R11, R11, R164.reuse ;  /* 0x000000a40b0b7220 */ /* 0x080fe20000410000 */
[----:B------:R-:W2:Y:S01]  /*1e870*/  MUFU.TANH R204, R9 ;  /* 0x0000000900cc7308 */ /* 0x000ea20000002400 */
[-C--:B------:R-:W-:Y:S02]  /*1e880*/  FMUL.FTZ R194, R7, R164.reuse ;  /* 0x000000a407c27220 */ /* 0x080fe40000410000 */
[----:B------:R-:W3:Y:S01]  /*1e890*/  LDSM.16.M88.4 R4, [R220+0x7000] ;  /* 0x00700000dc04783b */ /* 0x000ee20000000200 */
[-C--:B------:R-:W-:Y:S02]  /*1e8a0*/  FMUL.FTZ R193, R8, R164.reuse ;  /* 0x000000a408c17220 */ /* 0x080fe40000410000 */
[-C--:B------:R-:W-:Y:S02]  /*1e8b0*/  FMUL.FTZ R197, R12, R164.reuse ;  /* 0x000000a40cc57220 */ /* 0x080fe40000410000 */
[-C--:B------:R-:W-:Y:S02]  /*1e8c0*/  FMUL.FTZ R13, R13, R164.reuse ;  /* 0x000000a40d0d7220 */ /* 0x080fe40000410000 */
[----:B------:R-:W4:Y:S01]  /*1e8d0*/  MUFU.TANH R203, R10 ;  /* 0x0000000a00cb7308 */ /* 0x000f220000002400 */
[-C--:B------:R-:W-:Y:S02]  /*1e8e0*/  FMUL.FTZ R175, R16, R164.reuse ;  /* 0x000000a410af7220 */ /* 0x080fe40000410000 */
[-C--:B------:R-:W-:Y:S02]  /*1e8f0*/  FMUL.FTZ R14, R14, R164.reuse ;  /* 0x000000a40e0e7220 */ /* 0x080fe40000410000 */
[-C--:B------:R-:W-:Y:S02]  /*1e900*/  FMUL.FTZ R15, R15, R164.reuse ;  /* 0x000000a40f0f7220 */ /* 0x080fe40000410000 */
[-C--:B------:R-:W-:Y:S02]  /*1e910*/  FMUL.FTZ R17, R17, R164.reuse ;  /* 0x000000a411117220 */ /* 0x080fe40000410000 */
[-C--:B------:R-:W-:Y:S01]  /*1e920*/  FMUL.FTZ R18, R18, R164.reuse ;  /* 0x000000a412127220 */ /* 0x080fe20000410000 */
[----:B------:R5:W1:Y:S01]  /*1e930*/  MUFU.TANH R202, R11 ;  /* 0x0000000b00ca7308 */ /* 0x000a620000002400 */
[-C--:B------:R-:W-:Y:S09]  /*1e940*/  FMUL.FTZ R19, R19, R164.reuse ;  /* 0x000000a413137220 */ /* 0x080ff20000410000 */
[----:B------:R-:W1:Y:S10]  /*1e950*/  MUFU.TANH R192, R192 ;  /* 0x000000c000c07308 */ /* 0x000e740000002400 */
[----:B------:R-:W1:Y:S01]  /*1e960*/  MUFU.TANH R201, R201 ;  /* 0x000000c900c97308 */ /* 0x000e620000002400 */
[C---:B---3--:R-:W-:Y:S01]  /*1e970*/  HMMA.16816.F32 R20, R188.reuse, R4, R20 ;  /* 0x00000004bc14723c */ /* 0x048fe20000001814 */
[----:B-----5:R-:W3:Y:S01]  /*1e980*/  LDSM.16.M88.4 R8, [R220+0x7800] ;  /* 0x00780000dc08783b */ /* 0x020ee20000000200 */
[----:B------:R-:W-:Y:S07]  /*1e990*/  DEPBAR.LE SB0, 0x0 ;  /* 0x000080000000791a */ /* 0x000fee0000000000 */
[----:B------:R-:W1:Y:S01]  /*1e9a0*/  MUFU.TANH R194, R194 ;  /* 0x000000c200c27308 */ /* 0x000e620000002400 */
[----:B------:R-:W-:Y:S01]  /*1e9b0*/  BAR.SYNC.DEFER_BLOCKING 0x0 ;  /* 0x0000000000007b1d */ /* 0x000fe20000010000 */
[C---:B------:R-:W-:Y:S08]  /*1e9c0*/  HMMA.16816.F32 R24, R188.reuse, R6, R24 ;  /* 0x00000006bc18723c */ /* 0x040ff00000001818 */
[----:B------:R-:W1:Y:S05]  /*1e9d0*/  MUFU.TANH R193, R193 ;  /* 0x000000c100c17308 */ /* 0x000e6a0000002400 */
[-C--:B------:R-:W-:Y:S02]  /*1e9e0*/  FMUL.FTZ R205, R20, R164.reuse ;  /* 0x000000a414cd7220 */ /* 0x080fe40000410000 */
[-C--:B------:R-:W-:Y:S03]  /*1e9f0*/  FMUL.FTZ R21, R21, R164.reuse ;  /* 0x000000a415157220 */ /* 0x080fe60000410000 */
[----:B------:R-:W1:Y:S01]  /*1ea00*/  MUFU.TANH R197, R197 ;  /* 0x000000c500c57308 */ /* 0x000e620000002400 */
[-C--:B------:R-:W-:Y:S02]  /*1ea10*/  FMUL.FTZ R22, R22, R164.reuse ;  /* 0x000000a416167220 */ /* 0x080fe40000410000 */
[-C--:B------:R-:W-:Y:S03]  /*1ea20*/  FMUL.FTZ R23, R23, R164.reuse ;  /* 0x000000a417177220 */ /* 0x080fe60000410000 */
[-C--:B------:R-:W-:Y:S02]  /*1ea30*/  FMUL.FTZ R184, R24, R164.reuse ;  /* 0x000000a418b87220 */ /* 0x080fe40000410000 */
[-C--:B------:R-:W-:Y:S02]  /*1ea40*/  FMUL.FTZ R25, R25, R164.reuse ;  /* 0x000000a419197220 */ /* 0x080fe40000410000 */
[----:B------:R1:W1:Y:S01]  /*1ea50*/  MUFU.TANH R198, R13 ;  /* 0x0000000d00c67308 */ /* 0x0002620000002400 */
[-C--:B------:R-:W-:Y:S02]  /*1ea60*/  FMUL.FTZ R26, R26, R164.reuse ;  /* 0x000000a41a1a7220 */ /* 0x080fe40000410000 */
[----:B------:R-:W-:Y:S01]  /*1ea70*/  FMUL.FTZ R27, R27, R164 ;  /* 0x000000a41b1b7220 */ /* 0x000fe20000410000 */
[C---:B---3--:R-:W-:Y:S06]  /*1ea80*/  HMMA.16816.F32 R28, R188.reuse, R8, R28 ;  /* 0x00000008bc1c723c */ /* 0x048fec000000181c */
[----:B------:R3:W1:Y:S02]  /*1ea90*/  MUFU.TANH R199, R14 ;  /* 0x0000000e00c77308 */ /* 0x0006640000002400 */
[----:B------:R-:W-:Y:S07]  /*1eaa0*/  HMMA.16816.F32 R32, R188, R10, R32 ;  /* 0x0000000abc20723c */ /* 0x000fee0000001820 */
[----:B------:R-:W-:Y:S01]  /*1eab0*/  MOV R188, R206 ;  /* 0x000000ce00bc7202 */ /* 0x000fe20000000f00 */
[----:B------:R3:W1:Y:S01]  /*1eac0*/  MUFU.TANH R200, R15 ;  /* 0x0000000f00c87308 */ /* 0x0006620000002400 */
[----:B------:R-:W-:Y:S07]  /*1ead0*/  IMAD.MOV.U32 R189, RZ, RZ, R207 ;  /* 0x000000ffffbd7224 */ /* 0x000fee00078e00cf */
[-C--:B------:R-:W-:Y:S02]  /*1eae0*/  FMUL.FTZ R177, R28, R164.reuse ;  /* 0x000000a41cb17220 */ /* 0x080fe40000410000 */
[----:B------:R-:W1:Y:S01]  /*1eaf0*/  MUFU.TANH R175, R175 ;  /* 0x000000af00af7308 */ /* 0x000e620000002400 */
[-C--:B------:R-:W-:Y:S02]  /*1eb00*/  FMUL.FTZ R29, R29, R164.reuse ;  /* 0x000000a41d1d7220 */ /* 0x080fe40000410000 */
[-C--:B------:R-:W-:Y:S02]  /*1eb10*/  FMUL.FTZ R30, R30, R164.reuse ;  /* 0x000000a41e1e7220 */ /* 0x080fe40000410000 */
[-C--:B------:R-:W-:Y:S02]  /*1eb20*/  FMUL.FTZ R31, R31, R164.reuse ;  /* 0x000000a41f1f7220 */ /* 0x080fe40000410000 */
[-C--:B------:R-:W-:Y:S02]  /*1eb30*/  FMUL.FTZ R178, R32, R164.reuse ;  /* 0x000000a420b27220 */ /* 0x080fe40000410000 */
[-C--:B------:R-:W-:Y:S01]  /*1eb40*/  FMUL.FTZ R33, R33, R164.reuse ;  /* 0x000000a421217220 */ /* 0x080fe20000410000 */
[----:B------:R3:W1:Y:S01]  /*1eb50*/  MUFU.TANH R174, R17 ;  /* 0x0000001100ae7308 */ /* 0x0006620000002400 */
[-C--:B------:R-:W-:Y:S02]  /*1eb60*/  FMUL.FTZ R34, R34, R164.reuse ;  /* 0x000000a422227220 */ /* 0x080fe40000410000 */
[----:B------:R-:W-:Y:S07]  /*1eb70*/  FMUL.FTZ R35, R35, R164 ;  /* 0x000000a423237220 */ /* 0x000fee0000410000 */
[----:B------:R3:W1:Y:S10]  /*1eb80*/  MUFU.TANH R173, R18 ;  /* 0x0000001200ad7308 */ /* 0x0006740000002400 */
[----:B------:R3:W1:Y:S10]  /*1eb90*/  MUFU.TANH R172, R19 ;  /* 0x0000001300ac7308 */ /* 0x0006740000002400 */
[----:B------:R-:W1:Y:S10]  /*1eba0*/  MUFU.TANH R205, R205 ;  /* 0x000000cd00cd7308 */ /* 0x000e740000002400 */
[----:B------:R3:W1:Y:S10]  /*1ebb0*/  MUFU.TANH R187, R21 ;  /* 0x0000001500bb7308 */ /* 0x0006740000002400 */
        /* <DEDUP_REMOVED lines=13> */
[----:B------:R3:W1:Y:S01]  /*1ec90*/  MUFU.TANH R166, R35 ;  /* 0x0000002300a67308 */ /* 0x0006620000002400 */
[----:B------:R-:W-:-:S05]  /*1eca0*/  @!P0 BRA `(.L_x_1421) ;  /* 0x00000be000008947 */ /* 0x000fca0003800000 */
[----:B--2-4-:R-:W-:Y:S01]  /*1ecb0*/  ISETP.NE.U32.AND P0, PT, R248, RZ, PT ;  /* 0x000000fff800720c */ /* 0x014fe20003f05070 */
[----:B------:R-:W-:Y:S03]  /*1ecc0*/  BSSY B0, `(.L_x_1422) ;  /* 0x0000048000007945 */ /* 0x000fe60003800000 */
[----:B------:R-:W-:Y:S11]  /*1ecd0*/  ISETP.NE.AND.EX P0, PT, R249, RZ, PT, P0 ;  /* 0x000000fff900720c */ /* 0x000ff60003f05300 */
[----:B------:R-:W-:Y:S02]  /*1ece0*/  @!UPT UIADD3 URZ, URZ, URZ, URZ ;  /* 0x0000003f3f3ff290 */ /* 0x000fe4000fffe03f */
[----:B------:R-:W-:-:S05]  /*1ecf0*/  @!P0 BRA `(.L_x_1423) ;  /* 0x0000040000008947 */ /* 0x000fca0003800000 */
[----:B------:R-:W-:Y:S01]  /*1ed00*/  IMAD.SHL.U32 R5, R252, 0x40, RZ ;  /* 0x00000040fc057824 */ /* 0x000fe200078e00ff */
[----:B------:R-:W-:Y:S02]  /*1ed10*/  ULDC.64 UR4, c[0x0][0x118] ;  /* 0x0000460000047ab9 */ /* 0x000fe40000000a00 */
[----:B------:R-:W2:Y:S02]  /*1ed20*/  LD.E R12, [R2.64+0x170] ;  /* 0x00017004020c7980 */ /* 0x000ea4000c101900 */
[C---:B------:R-:W-:Y:S04]  /*1ed30*/  IADD3 R10, R5.reuse, -0x40, RZ ;  /* 0xffffffc0050a7810 */ /* 0x040fe80007ffe0ff */
[----:B------:R-:W-:Y:S02]  /*1ed40*/  IABS R6, R10 ;  /* 0x0000000a00067213 */ /* 0x000fe40000000000 */
[-C--:B--2---:R-:W-:Y:S02]  /*1ed50*/  IABS R9, R12.reuse ;  /* 0x0000000c00097213 */ /* 0x084fe40000000000 */
[-C--:B------:R-:W-:Y:S02]  /*1ed60*/  IABS R7, R12.reuse ;  /* 0x0000000c00077213 */ /* 0x080fe40000000000 */
[----:B------:R-:W2:Y:S01]  /*1ed70*/  I2F.RP R8, R9 ;  /* 0x0000000900087306 */ /* 0x000ea20000209400 */
[-C--:B------:R-:W-:Y:S02]  /*1ed80*/  LOP3.LUT R10, R10, R12.reuse, RZ, 0x3c, !PT ;  /* 0x0000000c0a0a7212 */ /* 0x080fe400078e3cff */
[----:B------:R-:W-:Y:S07]  /*1ed90*/  IMAD.MOV R7, RZ, RZ, -R7 ;  /* 0x000000ffff077224 */ /* 0x000fee00078e0a07 */
[----:B--2---:R-:W2:Y:S02]  /*1eda0*/  MUFU.RCP R4, R8 ;  /* 0x0000000800047308 */ /* 0x004ea40000001000 */
[----:B--23--:R-:W-:Y:S08]  /*1edb0*/  IADD3 R14, R4, 0xffffffe, RZ ;  /* 0x0ffffffe040e7810 */ /* 0x00cff00007ffe0ff */
        /* <DEDUP_REMOVED lines=27> */
[C---:B------:R-:W-:Y:S02]  /*1ef70*/  SEL R7, R4.reuse, R8, !P2 ;  /* 0x0000000804077207 */ /* 0x040fe40005000000 */
[----:B------:R-:W3:Y:S01]  /*1ef80*/  LD.E.64 R8, [R2.64+0x38] ;  /* 0x0000380402087980 */ /* 0x000ee2000c101b00 */
        /* <DEDUP_REMOVED lines=11> */
[-C--:B---3--:R-:W-:Y:S02]  /*1f040*/  IMAD R6, R9, R12.reuse, RZ ;  /* 0x0000000c09067224 */ /* 0x088fe400078e02ff */
[C---:B-1----:R-:W-:Y:S04]  /*1f050*/  IMAD.WIDE.U32 R12, R8.reuse, R12, RZ ;  /* 0x0000000c080c7225 */ /* 0x042fe800078e00ff */
        /* <DEDUP_REMOVED lines=10> */
.L_x_1423:
[----:B------:R-:W-:Y:S02]  /*1f100*/  ULDC.64 UR4, c[0x0][0x118] ;  /* 0x0000460000047ab9 */ /* 0x000fe40000000a00 */
[----:B------:R-:W2:Y:S02]  /*1f110*/  LD.E R8, [R2.64+0x38] ;  /* 0x0000380402087980 */ /* 0x000ea4000c101900 */
[----:B--2---:R-:W-:Y:S04]  /*1f120*/  LEA R8, -R8, RZ, 0x6 ;  /* 0x000000ff08087211 */ /* 0x004fe800078e31ff */
[----:B------:R-:W-:Y:S02]  /*1f130*/  SHF.R.S32.HI R4, RZ, 0x1f, R8 ;  /* 0x0000001fff047819 */ /* 0x000fe40000011408 */
.L_x_1424:
[----:B------:R-:W-:Y:S05]  /*1f140*/  BSYNC B0 ;  /* 0x0000000000007941 */ /* 0x000fea0003800000 */
.L_x_1422:
[CC--:B---3--:R-:W-:Y:S01]  /*1f150*/  LEA R18, P0, R8.reuse, R240.reuse, 0x1 ;  /* 0x000000f008127211 */ /* 0x0c8fe200078008ff */
[----:B------:R-:W-:Y:S01]  /*1f160*/  ULDC.64 UR4, c[0x0][0x118] ;  /* 0x0000460000047ab9 */ /* 0x000fe20000000a00 */
[C---:B------:R-:W-:Y:S02]  /*1f170*/  IADD3 R7, P1, R8.reuse, R237, RZ ;  /* 0x000000ed08077210 */ /* 0x040fe40007f3e0ff */
[----:B------:R-:W-:Y:S02]  /*1f180*/  LEA.HI.X R19, R8, R239, R4, 0x1, P0 ;  /* 0x000000ef08137211 */ /* 0x000fe400000f0c04 */
[CC--:B------:R-:W-:Y:S01]  /*1f190*/  @P5 LEA R12, P0, R7.reuse, R240.reuse, 0x1 ;  /* 0x000000f0070c5211 */ /* 0x0c0fe200078008ff */
[----:B------:R-:W-:Y:S01]  /*1f1a0*/  IMAD.X R6, R4, 0x1, R238, P1 ;  /* 0x0000000104067824 */ /* 0x000fe200008e06ee */
[CC--:B------:R-:W-:Y:S01]  /*1f1b0*/  @P6 LEA R16, P1, R7.reuse, R240.reuse, 0x1 ;  /* 0x000000f007106211 */ /* 0x0c0fe200078208ff */
[----:B------:R-:W-:Y:S01]  /*1f1c0*/  @!PT LDS RZ, [RZ] ;  /* 0x00000000fffff984 */ /* 0x000fe20000000800 */
[----:B------:R-:W-:Y:S01]  /*1f1d0*/  @!PT LDS RZ, [RZ] ;  /* 0x00000000fffff984 */ /* 0x000fe20000000800 */
[----:B------:R-:W-:Y:S01]  /*1f1e0*/  @!PT LDS RZ, [RZ] ;  /* 0x00000000fffff984 */ /* 0x000fe20000000800 */
[----:B------:R2:W-:Y:S01]  /*1f1f0*/  @P6 LDGSTS.E.BYPASS.LTC128B.128 [R247+0x8000], [R18.64] ;  /* 0x0800000012f76fae */ /* 0x0005e2000b901d44 */
[C---:B------:R-:W-:Y:S02]  /*1f200*/  IADD3 R5, P2, R7.reuse, R237, RZ ;  /* 0x000000ed07057210 */ /* 0x040fe40007f5e0ff */
[CCC-:B------:R-:W-:Y:S01]  /*1f210*/  @P6 LEA.HI.X R17, R7.reuse, R239.reuse, R6.reuse, 0x1, P1 ;  /* 0x000000ef07116211 */ /* 0x1c0fe200008f0c06 */
[----:B------:R2:W-:Y:S01]  /*1f220*/  @!P6 STS.128 [R247+0x8000], RZ ;  /* 0x008000fff700e388 */ /* 0x0005e20000000c00 */
[CC--:B-1----:R-:W-:Y:S01]  /*1f230*/  @P5 LEA.HI.X R13, R7.reuse, R239.reuse, R6, 0x1, P0 ;  /* 0x000000ef070d5211 */ /* 0x0c2fe200000f0c06 */
[----:B------:R-:W-:Y:S01]  /*1f240*/  IMAD.X R4, R6, 0x1, R238, P2 ;  /* 0x0000000106047824 */ /* 0x000fe200010e06ee */
        /* <DEDUP_REMOVED lines=26> */
[C---:B------:R-:W-:Y:S02]  /*1f3f0*/  @P3 LEA.HI.X R21, R5.reuse, R239, R4, 0x1, P0 ;  /* 0x000000ef05153211 */ /* 0x040fe400000f0c04 */
[----:B------:R-:W-:Y:S01]  /*1f400*/  IADD3 R6, P2, R5, R237, RZ ;  /* 0x000000ed05067210 */ /* 0x000fe20007f5e0ff */
[----:B------:R-:W-:Y:S01]  /*1f410*/  @!PT LDS RZ, [RZ] ;  /* 0x00000000fffff984 */ /* 0x000fe20000000800 */
[----:B------:R-:W-:Y:S01]  /*1f420*/  @!PT LDS RZ, [RZ] ;  /* 0x00000000fffff984 */ /* 0x000fe20000000800 */
[----:B------:R-:W-:Y:S01]  /*1f430*/  @!PT LDS RZ, [RZ] ;  /* 0x00000000fffff984 */ /* 0x000fe20000000800 */
[----:B------:R2:W-:Y:S03]  /*1f440*/  @P6 LDGSTS.E.BYPASS.LTC128B.128 [R247+0x8800], [R16.64] ;  /* 0x0880000010f76fae */ /* 0x0005e6000b901d44 */
[CC--:B------:R-:W-:Y:S01]  /*1f450*/  @P6 LEA R30, P0, R6.reuse, R240.reuse, 0x1 ;  /* 0x000000f0061e6211 */ /* 0x0c0fe200078008ff */
[----:B------:R2:W-:Y:S01]  /*1f460*/  @!P6 STS.128 [R247+0x8800], RZ ;  /* 0x008800fff700e388 */ /* 0x0005e20000000c00 */
[-C--:B------:R-:W-:Y:S01]  /*1f470*/  @P4 LEA R26, P1, R6, R240.reuse, 0x1 ;  /* 0x000000f0061a4211 */ /* 0x080fe200078208ff */
[----:B------:R-:W-:Y:S01]  /*1f480*/  IMAD.X R4, R4, 0x1, R238, P2 ;  /* 0x0000000104047824 */ /* 0x000fe200010e06ee */
[CC--:B------:R-:W-:Y:S01]  /*1f490*/  @P5 LEA R28, P2, R6.reuse, R240.reuse, 0x1 ;  /* 0x000000f0061c5211 */ /* 0x0c0fe200078408ff */
[----:B------:R-:W-:Y:S01]  /*1f4a0*/  @!PT LDS RZ, [RZ] ;  /* 0x00000000fffff984 */ /* 0x000fe20000000800 */
[----:B------:R-:W-:Y:S01]  /*1f4b0*/  @!PT LDS RZ, [RZ] ;  /* 0x00000000fffff984 */ /* 0x000fe20000000800 */
[----:B------:R-:W-:Y:S01]  /*1f4c0*/  @!PT LDS RZ, [RZ] ;  /* 0x00000000fffff984 */ /* 0x000fe20000000800 */
[----:B------:R2:W-:Y:S03]  /*1f4d0*/  @P5 LDGSTS.E.BYPASS.LTC128B.128 [R247+0xa800], [R12.64+0x80] ;  /* 0x0a8000800cf75fae */ /* 0x0005e6000b901d44 */
[CCC-:B------:R-:W-:Y:S01]  /*1f4e0*/  @P6 LEA.HI.X R31, R6.reuse, R239.reuse, R4.reuse, 0x1, P0 ;  /* 0x000000ef061f6211 */ /* 0x1c0fe200000f0c04 */
[----:B------:R2:W-:Y:S01]  /*1f4f0*/  @!P5 STS.128 [R247+0xa800], RZ ;  /* 0x00a800fff700d388 */ /* 0x0005e20000000c00 */
[CCC-:B------:R-:W-:Y:S02]  /*1f500*/  @P5 LEA.HI.X R29, R6.reuse, R239.reuse, R4.reuse, 0x1, P2 ;  /* 0x000000ef061d5211 */ /* 0x1c0fe400010f0c04 */
[CC--:B------:R-:W-:Y:S01]  /*1f510*/  @P4 LEA.HI.X R27, R6.reuse, R239.reuse, R4, 0x1, P1 ;  /* 0x000000ef061b4211 */ /* 0x0c0fe200008f0c04 */
[----:B------:R-:W-:Y:S01]  /*1f520*/  @!PT LDS RZ, [RZ] ;  /* 0x00000000fffff984 */ /* 0x000fe20000000800 */
[----:B------:R-:W-:Y:S01]  /*1f530*/  @!PT LDS RZ, [RZ] ;  /* 0x00000000fffff984 */ /* 0x000fe20000000800 */
[----:B------:R-:W-:Y:S01]  /*1f540*/  @!PT LDS RZ, [RZ] ;  /* 0x00000000fffff984 */ /* 0x000fe20000000800 */
[----:B------:R2:W-:Y:S01]  /*1f550*/  @P4 LDGSTS.E.BYPASS.LTC128B.128 [R247+0xc800], [R10.64+0x100] ;  /* 0x0c8001000af74fae */ /* 0x0005e2000b901d44 */
[C---:B------:R-:W-:Y:S01]  /*1f560*/  @P3 LEA R32, P0, R6.reuse, R240, 0x1 ;  /* 0x000000f006203211 */ /* 0x040fe200078008ff */
[----:B------:R-:W-:Y:S02]  /*1f570*/  IMAD.MOV.U32 R240, RZ, RZ, R18 ;  /* 0x000000fffff07224 */ /* 0x000fe400078e0012 */
[----:B------:R2:W-:Y:S01]  /*1f580*/  @!P4 STS.128 [R247+0xc800], RZ ;  /* 0x00c800fff700c388 */ /* 0x0005e20000000c00 */
[----:B------:R-:W-:Y:S01]  /*1f590*/  @P3 LEA.HI.X R33, R6, R239, R4, 0x1, P0 ;  /* 0x000000ef06213211 */ /* 0x000fe200000f0c04 */
[----:B------:R-:W-:Y:S02]  /*1f5a0*/  IMAD.MOV.U32 R239, RZ, RZ, R19 ;  /* 0x000000ffffef7224 */ /* 0x000fe400078e0013 */
        /* <DEDUP_REMOVED lines=46> */
.L_x_1421:
[----:B--2-4-:R-:W-:Y:S05]  /*1f890*/  BSYNC B1 ;  /* 0x0000000000017941 */ /* 0x014fea0003800000 */
.L_x_1420:
[----:B------:R-:W-:Y:S01]  /*1f8a0*/  ULDC.64 UR4, c[0x0][0x118] ;  /* 0x0000460000047ab9 */ /* 0x000fe20000000a00 */
[----:B-1----:R-:W-:Y:S01]  /*1f8b0*/  FMNMX.FTZ R5, R196, R165, !PT ;  /* 0x000000a5c4057209 */ /* 0x002fe20007810000 */
[----:B------:R1:W2:Y:S01]  /*1f8c0*/  LD.E R167, [R2.64+0xdc] ;  /* 0x0000dc0402a77980 */ /* 0x0002a2000c101900 */
[----:B------:R-:W-:Y:S02]  /*1f8d0*/  FMNMX.FTZ R7, R201, R0, !PT ;  /* 0x00000000c9077209 */ /* 0x000fe40007810000 */
[----:B------:R-:W-:Y:S01]  /*1f8e0*/  FMNMX.FTZ R4, R192, R5, !PT ;  /* 0x00000005c0047209 */ /* 0x000fe20007810000 */
[----:B---3--:R-:W-:Y:S01]  /*1f8f0*/  LDSM.16.MT88.4 R12, [R234+0x10000] ;  /* 0x01000000ea0c783b */ /* 0x008fe20000004200 */
        /* <DEDUP_REMOVED lines=10> */
[----:B-1----:R-:W-:Y:S02]  /*1f9a0*/  FMNMX.FTZ R3, R175, R4, !PT ;  /* 0x00000004af037209 */ /* 0x002fe40007810000 */
        /* <DEDUP_REMOVED lines=28> */
[----:B------:R-:W-:Y:S01]  /*1fb70*/  FADD.FTZ R2, -R164, R165 ;  /* 0x000000a5a4027221 */ /* 0x000fe20000010100 */
[----:B---3--:R-:W-:Y:S05]  /*1fb80*/  FMNMX.FTZ R3, R4, R3, !PT ;  /* 0x0000000304037209 */ /* 0x008fea0007810000 */
[----:B------:R-:W-:Y:S02]  /*1fb90*/  FADD.FTZ R6, -R3, R0 ;  /* 0x0000000003067221 */ /* 0x000fe40000010100 */
[C---:B--2---:R-:W-:Y:S02]  /*1fba0*/  FMUL.FTZ R180, R167.reuse, R164 ;  /* 0x000000a4a7b47220 */ /* 0x044fe40000410000 */
[C---:B------:R-:W-:Y:S02]  /*1fbb0*/  FMUL.FTZ R170, R167.reuse, R3 ;  /* 0x00000003a7aa7220 */ /* 0x040fe40000410000 */
[C---:B------:R-:W-:Y:S01]  /*1fbc0*/  FMUL.FTZ R0, R167.reuse, R6 ;  /* 0x00000006a7007220 */ /* 0x040fe20000410000 */
[----:B------:R-:W-:Y:S01]  /*1fbd0*/  FSEL R180, R180, RZ, P0 ;  /* 0x000000ffb4b47208 */ /* 0x000fe20000000000 */
[----:B------:R-:W-:Y:S01]  /*1fbe0*/  FMUL.FTZ R5, R167, R2 ;  /* 0x00000002a7057220 */ /* 0x000fe20000410000 */
[----:B------:R-:W-:Y:S03]  /*1fbf0*/  FSETP.NEU.FTZ.AND P0, PT, R3, -INF , PT ;  /* 0xff8000000300780b */ /* 0x000fe60003f1d000 */
[-CC-:B------:R-:W-:Y:S01]  /*1fc00*/  FFMA.FTZ R196, R196, R167.reuse, -R180.reuse ;  /* 0x000000a7c4c47223 */ /* 0x180fe200000108b4 */
[----:B------:R-:W-:Y:S01]  /*1fc10*/  FSEL R170, R170, RZ, P0 ;  /* 0x000000ffaaaa7208 */ /* 0x000fe20000000000 */
[-CC-:B------:R-:W-:Y:S01]  /*1fc20*/  FFMA.FTZ R195, R192, R167.reuse, -R180.reuse ;  /* 0x000000a7c0c37223 */ /* 0x180fe200000108b4 */
[----:B------:R-:W1:Y:S01]  /*1fc30*/  MUFU.EX2 R2, R5 ;  /* 0x0000000500027308 */ /* 0x000e620000000800 */
[-C--:B------:R-:W-:Y:S01]  /*1fc40*/  FFMA.FTZ R197, R197, R167.reuse, -R180 ;  /* 0x000000a7c5c57223 */ /* 0x080fe200000108b4 */
[----:B------:R-:W-:Y:S01]  /*1fc50*/  ISETP.GT.AND P0, PT, R252, RZ, PT ;  /* 0x000000fffc00720c */ /* 0x000fe20003f04270 */
[-CC-:B------:R-:W-:Y:S02]  /*1fc60*/  FFMA.FTZ R192, R201, R167.reuse, -R170.reuse ;  /* 0x000000a7c9c07223 */ /* 0x180fe400000108aa */
[-CC-:B------:R-:W-:Y:S02]  /*1fc70*/  FFMA.FTZ R190, R203, R167.reuse, -R170.reuse ;  /* 0x000000a7cbbe7223 */ /* 0x180fe400000108aa */
[-CC-:B------:R-:W-:Y:S02]  /*1fc80*/  FFMA.FTZ R165, R202, R167.reuse, -R170.reuse ;  /* 0x000000a7caa57223 */ /* 0x180fe400000108aa */
[-C--:B------:R-:W-:Y:S01]  /*1fc90*/  FFMA.FTZ R191, R194, R167.reuse, -R170 ;  /* 0x000000a7c2bf7223 */ /* 0x080fe200000108aa */
[----:B------:R-:W2:Y:S01]  /*1fca0*/  MUFU.EX2 R0, R0 ;  /* 0x0000000000007308 */ /* 0x000ea20000000800 */
[-CC-:B------:R-:W-:Y:S02]  /*1fcb0*/  FFMA.FTZ R194, R193, R167.reuse, -R180.reuse ;  /* 0x000000a7c1c27223 */ /* 0x180fe400000108b4 */
[-CC-:B------:R-:W-:Y:S02]  /*1fcc0*/  FFMA.FTZ R193, R204, R167.reuse, -R180.reuse ;  /* 0x000000a7ccc17223 */ /* 0x180fe400000108b4 */
[-CC-:B------:R-:W-:Y:S02]  /*1fcd0*/  FFMA.FTZ R202, R175, R167.reuse, -R180.reuse ;  /* 0x000000a7afca7223 */ /* 0x180fe400000108b4 */
[-C--:B------:R-:W-:Y:S02]  /*1fce0*/  FFMA.FTZ R201, R174, R167.reuse, -R180 ;  /* 0x000000a7aec97223 */ /* 0x080fe400000108b4 */
[-CC-:B------:R-:W-:Y:S01]  /*1fcf0*/  FFMA.FTZ R203, R173, R167.reuse, -R170.reuse ;  /* 0x000000a7adcb7223 */ /* 0x180fe200000108aa */
[----:B------:R-:W-:Y:S01]  /*1fd00*/  MUFU.EX2 R196, R196 ;  /* 0x000000c400c47308 */ /* 0x000fe20000000800 */
[-C--:B------:R-:W-:Y:S02]  /*1fd10*/  FFMA.FTZ R204, R172, R167.reuse, -R170 ;  /* 0x000000a7accc7223 */ /* 0x080fe400000108aa */
[--C-:B------:R-:W-:Y:S01]  /*1fd20*/  FFMA.FTZ R198, R198, R167, -R180.reuse ;  /* 0x000000a7c6c67223 */ /* 0x100fe200000108b4 */
[----:B------:R-:W-:Y:S01]  /*1fd30*/  LDSM.16.MT88.4 R172, [R233+0x14800] ;  /* 0x01480000e9ac783b */ /* 0x000fe20000004200 */
[C---:B-1----:R-:W-:Y:S02]  /*1fd40*/  FMUL.FTZ R4, R2.reuse, R160 ;  /* 0x000000a002047220 */ /* 0x042fe40000410000 */
[C---:B------:R-:W-:Y:S02]  /*1fd50*/  FMUL.FTZ R5, R2.reuse, R161 ;  /* 0x000000a102057220 */ /* 0x040fe40000410000 */
[C---:B------:R-:W-:Y:S01]  /*1fd60*/  FMUL.FTZ R8, R2.reuse, R156 ;  /* 0x0000009c02087220 */ /* 0x040fe20000410000 */
[----:B------:R-:W1:Y:S01]  /*1fd70*/  MUFU.EX2 R195, R195 ;  /* 0x000000c300c37308 */ /* 0x000e620000000800 */
[C---:B------:R-:W-:Y:S02]  /*1fd80*/  FMUL.FTZ R9, R2.reuse, R157 ;  /* 0x0000009d02097220 */ /* 0x040fe40000410000 */
[----:B------:R-:W-:Y:S02]  /*1fd90*/  FMUL.FTZ R16, R2, R148 ;  /* 0x0000009402107220 */ /* 0x000fe40000410000 */
[C---:B--2---:R-:W-:Y:S02]  /*1fda0*/  FMUL.FTZ R6, R0.reuse, R162 ;  /* 0x000000a200067220 */ /* 0x044fe40000410000 */
[C---:B------:R-:W-:Y:S02]  /*1fdb0*/  FMUL.FTZ R7, R0.reuse, R163 ;  /* 0x000000a300077220 */ /* 0x040fe40000410000 */
[C---:B------:R-:W-:Y:S01]  /*1fdc0*/  FMUL.FTZ R10, R0.reuse, R158 ;  /* 0x0000009e000a7220 */ /* 0x040fe20000410000 */
[----:B------:R-:W-:Y:S01]  /*1fdd0*/  MUFU.EX2 R192, R192 ;  /* 0x000000c000c07308 */ /* 0x000fe20000000800 */
[----:B------:R-:W-:Y:S02]  /*1fde0*/  FMUL.FTZ R11, R0, R159 ;  /* 0x0000009f000b7220 */ /* 0x000fe40000410000 */
[----:B------:R-:W-:Y:S01]  /*1fdf0*/  FMUL.FTZ R17, R2, R149 ;  /* 0x0000009502117220 */ /* 0x000fe20000410000 */
[----:B------:R-:W-:Y:S01]  /*1fe00*/  LDSM.16.MT88.4 R156, [R233+0x12800] ;  /* 0x01280000e99c783b */ /* 0x000fe20000004200 */
[C---:B------:R-:W-:Y:S02]  /*1fe10*/  FMUL.FTZ R18, R0.reuse, R150 ;  /* 0x0000009600127220 */ /* 0x040fe40000410000 */
[----:B------:R-:W-:Y:S02]  /*1fe20*/  FMUL.FTZ R19, R0, R151 ;  /* 0x0000009700137220 */ /* 0x000fe40000410000 */
[C---:B------:R-:W-:Y:S01]  /*1fe30*/  FMUL.FTZ R24, R2.reuse, R140 ;  /* 0x0000008c02187220 */ /* 0x040fe20000410000 */
[----:B------:R-:W2:Y:S01]  /*1fe40*/  MUFU.EX2 R191, R191 ;  /* 0x000000bf00bf7308 */ /* 0x000ea20000000800 */
[----:B------:R-:W-:Y:S01]  /*1fe50*/  FMUL.FTZ R25, R2, R141 ;  /* 0x0000008d02197220 */ /* 0x000fe20000410000 */
[----:B------:R-:W-:Y:S01]  /*1fe60*/  LDSM.16.MT88.4 R148, [R231+0x10800] ;  /* 0x01080000e794783b */ /* 0x000fe20000004200 */
[C---:B------:R-:W-:Y:S01]  /*1fe70*/  FMUL.FTZ R26, R0.reuse, R142 ;  /* 0x0000008e001a7220 */ /* 0x040fe20000410000 */
[----:B-1----:R-:W-:Y:S01]  /*1fe80*/  F2FP.PACK_AB R160, R195, R196 ;  /* 0x000000c4c3a0723e */ /* 0x002fe200000000ff */
[----:B------:R-:W-:Y:S02]  /*1fe90*/  FMUL.FTZ R27, R0, R143 ;  /* 0x0000008f001b7220 */ /* 0x000fe40000410000 */
[C---:B------:R-:W-:Y:S02]  /*1fea0*/  FMUL.FTZ R32, R2.reuse, R132 ;  /* 0x0000008402207220 */ /* 0x040fe40000410000 */
[----:B------:R-:W-:Y:S01]  /*1feb0*/  FMUL.FTZ R33, R2, R133 ;  /* 0x0000008502217220 */ /* 0x000fe20000410000 */
[----:B------:R-:W-:Y:S01]  /*1fec0*/  MUFU.EX2 R194, R194 ;  /* 0x000000c200c27308 */ /* 0x000fe20000000800 */
[C---:B------:R-:W-:Y:S01]  /*1fed0*/  FMUL.FTZ R34, R0.reuse, R134 ;  /* 0x0000008600227220 */ /* 0x040fe20000410000 */
[----:B------:R-:W-:Y:S01]  /*1fee0*/  LDSM.16.MT88.4 R140, [R231+0x12000] ;  /* 0x01200000e78c783b */ /* 0x000fe20000004200 */
[----:B------:R-:W-:Y:S02]  /*1fef0*/  FMUL.FTZ R35, R0, R135 ;  /* 0x0000008700237220 */ /* 0x000fe40000410000 */
[C---:B------:R-:W-:Y:S02]  /*1ff00*/  FMUL.FTZ R36, R2.reuse, R36 ;  /* 0x0000002402247220 */ /* 0x040fe40000410000 */
[----:B------:R-:W-:Y:S02]  /*1ff10*/  FMUL.FTZ R37, R2, R37 ;  /* 0x0000002502257220 */ /* 0x000fe40000410000 */
[C---:B------:R-:W-:Y:S01]  /*1ff20*/  FMUL.FTZ R38, R0.reuse, R38 ;  /* 0x0000002600267220 */ /* 0x040fe20000410000 */
[----:B------:R-:W1:Y:S01]  /*1ff30*/  MUFU.EX2 R193, R193 ;  /* 0x000000c100c17308 */ /* 0x000e620000000800 */
[----:B------:R-:W-:Y:S01]  /*1ff40*/  LDSM.16.MT88.4 R132, [R232+0x12000] ;  /* 0x01200000e884783b */ /* 0x000fe20000004200 */
[----:B------:R-:W-:Y:S01]  /*1ff50*/  FMUL.FTZ R39, R0, R39 ;  /* 0x0000002700277220 */ /* 0x000fe20000410000 */
[----:B--2---:R-:W-:Y:S01]  /*1ff60*/  F2FP.PACK_AB R161, R191, R192 ;  /* 0x000000c0bfa1723e */ /* 0x004fe200000000ff */
[C---:B------:R-:W-:Y:S02]  /*1ff70*/  FMUL.FTZ R40, R2.reuse, R40 ;  /* 0x0000002802287220 */ /* 0x040fe40000410000 */
[----:B------:R-:W-:Y:S02]  /*1ff80*/  FMUL.FTZ R41, R2, R41 ;  /* 0x0000002902297220 */ /* 0x000fe40000410000 */
[C---:B------:R-:W-:Y:S02]  /*1ff90*/  FMUL.FTZ R42, R0.reuse, R42 ;  /* 0x0000002a002a7220 */ /* 0x040fe40000410000 */
        /* <DEDUP_REMOVED lines=19> */
[----:B------:R-:W1:Y:S01]  /*200d0*/  MUFU.EX2 R198, R198 ;  /* 0x000000c600c67308 */ /* 0x000e620000000800 */
[C---:B------:R-:W-:Y:S02]  /*200e0*/  FMUL.FTZ R58, R0.reuse, R58 ;  /* 0x0000003a003a7220 */ /* 0x040fe40000410000 */
[----:B------:R-:W-:Y:S01]  /*200f0*/  FMUL.FTZ R59, R0, R59 ;  /* 0x0000003b003b7220 */ /* 0x000fe20000410000 */
[----:B--2---:R-:W-:Y:S01]  /*20100*/  F2FP.PACK_AB R163, R165, R190 ;  /* 0x000000bea5a3723e */ /* 0x004fe200000000ff */
[-CC-:B------:R-:W-:Y:S02]  /*20110*/  FFMA.FTZ R177, R177, R167.reuse, -R180.reuse ;  /* 0x000000a7b1b17223 */ /* 0x180fe400000108b4 */
[-CC-:B------:R-:W-:Y:S02]  /*20120*/  FFMA.FTZ R179, R179, R167.reuse, -R180.reuse ;  /* 0x000000a7b3b37223 */ /* 0x180fe400000108b4 */
[----:B------:R-:W-:Y:S01]  /*20130*/  FFMA.FTZ R178, R178, R167, -R180 ;  /* 0x000000a7b2b27223 */ /* 0x000fe200000108b4 */
[----:B------:R-:W-:Y:S01]  /*20140*/  MUFU.EX2 R202, R202 ;  /* 0x000000ca00ca7308 */ /* 0x000fe20000000800 */
[C---:B------:R-:W-:Y:S05]  /*20150*/  HMMA.16816.F32 R4, R160.reuse, R12, R4 ;  /* 0x0000000ca004723c */ /* 0x040fea0000001804 */
[C---:B------:R-:W-:Y:S02]  /*20160*/  FMUL.FTZ R60, R2.reuse, R60 ;  /* 0x0000003c023c7220 */ /* 0x040fe40000410000 */
[C---:B------:R-:W-:Y:S01]  /*20170*/  FMUL.FTZ R12, R2.reuse, R152 ;  /* 0x00000098020c7220 */ /* 0x040fe20000410000 */
[C---:B------:R-:W-:Y:S01]  /*20180*/  HMMA.16816.F32 R8, R160.reuse, R14, R8 ;  /* 0x0000000ea008723c */ /* 0x040fe20000001808 */
[----:B------:R-:W2:Y:S03]  /*20190*/  MUFU.EX2 R201, R201 ;  /* 0x000000c900c97308 */ /* 0x000ea60000000800 */
[C---:B------:R-:W-:Y:S02]  /*201a0*/  FMUL.FTZ R13, R2.reuse, R153 ;  /* 0x00000099020d7220 */ /* 0x040fe40000410000 */
[----:B------:R-:W-:Y:S02]  /*201b0*/  FMUL.FTZ R61, R2, R61 ;  /* 0x0000003d023d7220 */ /* 0x000fe40000410000 */
[C---:B------:R-:W-:Y:S03]  /*201c0*/  FMUL.FTZ R14, R0.reuse, R154 ;  /* 0x0000009a000e7220 */ /* 0x040fe60000410000 */
[----:B------:R-:W-:Y:S01]  /*201d0*/  MUFU.EX2 R203, R203 ;  /* 0x000000cb00cb7308 */ /* 0x000fe20000000800 */
[C---:B------:R-:W-:Y:S02]  /*201e0*/  FMUL.FTZ R15, R0.reuse, R155 ;  /* 0x0000009b000f7220 */ /* 0x040fe40000410000 */
[----:B------:R-:W3:Y:S01]  /*201f0*/  LDSM.16.MT88.4 R152, [R231+0x10000] ;  /* 0x01000000e798783b */ /* 0x000ee20000004200 */
[C---:B------:R-:W-:Y:S02]  /*20200*/  FMUL.FTZ R62, R0.reuse, R62 ;  /* 0x0000003e003e7220 */ /* 0x040fe40000410000 */
[----:B------:R-:W-:Y:S02]  /*20210*/  FMUL.FTZ R63, R0, R63 ;  /* 0x0000003f003f7220 */ /* 0x000fe40000410000 */
[C---:B------:R-:W-:Y:S02]  /*20220*/  HMMA.16816.F32 R12, R160.reuse, R20, R12 ;  /* 0x00000014a00c723c */ /* 0x040fe4000000180c */
[----:B------:R-:W4:Y:S01]  /*20230*/  MUFU.EX2 R204, R204 ;  /* 0x000000cc00cc7308 */ /* 0x000f220000000800 */
[C---:B------:R-:W-:Y:S02]  /*20240*/  FMUL.FTZ R64, R2.reuse, R64 ;  /* 0x0000004002407220 */ /* 0x040fe40000410000 */
[C---:B------:R-:W-:Y:S02]  /*20250*/  FMUL.FTZ R65, R2.reuse, R65 ;  /* 0x0000004102417220 */ /* 0x040fe40000410000 */
[C---:B------:R-:W-:Y:S01]  /*20260*/  FMUL.FTZ R20, R2.reuse, R144 ;  /* 0x0000009002147220 */ /* 0x040fe20000410000 */
[C---:B------:R-:W-:Y:S04]  /*20270*/  HMMA.16816.F32 R16, R160.reuse, R22, R16 ;  /* 0x00000016a010723c */ /* 0x040fe80000001810 */
[----:B------:R-:W-:Y:S02]  /*20280*/  FMUL.FTZ R21, R2, R145 ;  /* 0x0000009102157220 */ /* 0x000fe40000410000 */
[C---:B------:R-:W-:Y:S02]  /*20290*/  FMUL.FTZ R66, R0.reuse, R66 ;  /* 0x0000004200427220 */ /* 0x040fe40000410000 */
[C---:B------:R-:W-:Y:S04]  /*202a0*/  FMUL.FTZ R22, R0.reuse, R146 ;  /* 0x0000009200167220 */ /* 0x040fe80000410000 */
[C---:B------:R-:W-:Y:S02]  /*202b0*/  FMUL.FTZ R23, R0.reuse, R147 ;  /* 0x0000009300177220 */ /* 0x040fe40000410000 */
[----:B------:R-:W5:Y:S01]  /*202c0*/  LDSM.16.MT88.4 R144, [R234+0x12000] ;  /* 0x01200000ea90783b */ /* 0x000f620000004200 */
        /* <DEDUP_REMOVED lines=11> */
[----:B------:R-:W1:Y:S01]  /*20380*/  LDSM.16.MT88.4 R136, [R233+0x12000] ;  /* 0x01200000e988783b */ /* 0x000e620000004200 */
[C---:B------:R-:W-:Y:S02]  /*20390*/  FMUL.FTZ R72, R2.reuse, R72 ;  /* 0x0000004802487220 */ /* 0x040fe40000410000 */
[----:B------:R-:W-:Y:S02]  /*203a0*/  FMUL.FTZ R73, R2, R73 ;  /* 0x0000004902497220 */ /* 0x000fe40000410000 */
[C---:B---3--:R-:W-:Y:S03]  /*203b0*/  HMMA.16816.F32 R28, R160.reuse, R152, R28 ;  /* 0x00000098a01c723c */ /* 0x048fe6000000181c */
[C---:B------:R-:W-:Y:S02]  /*203c0*/  FMUL.FTZ R74, R0.reuse, R74 ;  /* 0x0000004a004a7220 */ /* 0x040fe40000410000 */
[----:B------:R-:W-:Y:S02]  /*203d0*/  FMUL.FTZ R75, R0, R75 ;  /* 0x0000004b004b7220 */ /* 0x000fe40000410000 */
[C---:B------:R-:W-:Y:S01]  /*203e0*/  FMUL.FTZ R76, R2.reuse, R76 ;  /* 0x0000004c024c7220 */ /* 0x040fe20000410000 */
[C---:B------:R-:W-:Y:S01]  /*203f0*/  HMMA.16816.F32 R32, R160.reuse, R154, R32 ;  /* 0x0000009aa020723c */ /* 0x040fe20000001820 */
[----:B------:R-:W-:Y:S03]  /*20400*/  LDSM.16.MT88.4 R152, [R234+0x12800] ;  /* 0x01280000ea98783b */ /* 0x000fe60000004200 */
[----:B------:R-:W-:Y:S02]  /*20410*/  FMUL.FTZ R77, R2, R77 ;  /* 0x0000004d024d7220 */ /* 0x000fe40000410000 */
[C---:B------:R-:W-:Y:S02]  /*20420*/  FMUL.FTZ R78, R0.reuse, R78 ;  /* 0x0000004e004e7220 */ /* 0x040fe40000410000 */
[C---:B-----5:R-:W-:Y:S04]  /*20430*/  HMMA.16816.F32 R36, R160.reuse, R144, R36 ;  /* 0x00000090a024723c */ /* 0x060fe80000001824 */
[----:B------:R-:W-:Y:S02]  /*20440*/  FMUL.FTZ R79, R0, R79 ;  /* 0x0000004f004f7220 */ /* 0x000fe40000410000 */
[C---:B------:R-:W-:Y:S02]  /*20450*/  FMUL.FTZ R80, R2.reuse, R80 ;  /* 0x0000005002507220 */ /* 0x040fe40000410000 */
[C---:B------:R-:W-:Y:S01]  /*20460*/  HMMA.16816.F32 R40, R160.reuse, R146, R40 ;  /* 0x00000092a028723c */ /* 0x040fe20000001828 */
[----:B------:R-:W-:Y:S03]  /*20470*/  LDSM.16.MT88.4 R144, [R232+0x10800] ;  /* 0x01080000e890783b */ /* 0x000fe60000004200 */
        /* <DEDUP_REMOVED lines=22> */
[----:B------:R-:W5:Y:S03]  /*205e0*/  LDSM.16.MT88.4 R140, [R232+0x14000] ;  /* 0x01400000e88c783b */ /* 0x000f660000004200 */
        /* <DEDUP_REMOVED lines=18> */
[C---:B-----5:R-:W-:Y:S04]  /*20710*/  HMMA.16816.F32 R84, R160.reuse, R140, R84 ;  /* 0x0000008ca054723c */ /* 0x060fe80000001854 */
        /* <DEDUP_REMOVED lines=31> */
[-CC-:B------:R-:W-:Y:S02]  /*20910*/  FFMA.FTZ R199, R199, R167.reuse, -R170.reuse ;  /* 0x000000a7c7c77223 */ /* 0x180fe400000108aa */
[----:B------:R-:W-:Y:S02]  /*20920*/  FFMA.FTZ R200, R200, R167, -R170 ;  /* 0x000000a7c8c87223 */ /* 0x000fe400000108aa */
[C---:B------:R-:W-:Y:S01]  /*20930*/  FMUL.FTZ R126, R0.reuse, R126 ;  /* 0x0000007e007e7220 */ /* 0x040fe20000410000 */
[C---:B------:R-:W-:Y:S01]  /*20940*/  HMMA.16816.F32 R120, R160.reuse, R138, R120 ;  /* 0x0000008aa078723c */ /* 0x040fe20000001878 */
[----:B------:R-:W-:Y:S01]  /*20950*/  MUFU.EX2 R199, R199 ;  /* 0x000000c700c77308 */ /* 0x000fe20000000800 */
[----:B------:R-:W1:Y:S02]  /*20960*/  LDSM.16.MT88.4 R136, [R233+0x10800] ;  /* 0x01080000e988783b */ /* 0x000e640000004200 */
[----:B------:R-:W-:Y:S02]  /*20970*/  FMUL.FTZ R127, R0, R127 ;  /* 0x0000007f007f7220 */ /* 0x000fe40000410000 */
[C---:B------:R-:W-:Y:S02]  /*20980*/  FMUL.FTZ R128, R2.reuse, R128 ;  /* 0x0000008002807220 */ /* 0x040fe40000410000 */
[----:B------:R-:W-:Y:S03]  /*20990*/  FMUL.FTZ R129, R2, R129 ;  /* 0x0000008102817220 */ /* 0x000fe60000410000 */
[C---:B---3--:R-:W-:Y:S01]  /*209a0*/  HMMA.16816.F32 R124, R160.reuse, R132, R124 ;  /* 0x00000084a07c723c */ /* 0x048fe2000000187c */
[----:B------:R-:W3:Y:S02]  /*209b0*/  MUFU.EX2 R200, R200 ;  /* 0x000000c800c87308 */ /* 0x000ee40000000800 */
[C---:B------:R-:W-:Y:S02]  /*209c0*/  FMUL.FTZ R130, R0.reuse, R130 ;  /* 0x0000008200827220 */ /* 0x040fe40000410000 */
[----:B------:R-:W-:Y:S02]  /*209d0*/  FMUL.FTZ R131, R0, R131 ;  /* 0x0000008300837220 */ /* 0x000fe40000410000 */
[----:B------:R-:W-:Y:S01]  /*209e0*/  F2FP.PACK_AB R132, R198, R197 ;  /* 0x000000c5c684723e */ /* 0x000fe200000000ff */
[-CC-:B------:R-:W-:Y:S04]  /*209f0*/  FFMA.FTZ R205, R205, R167.reuse, -R180.reuse ;  /* 0x000000a7cdcd7223 */ /* 0x180fe800000108b4 */
[----:B------:R-:W-:Y:S01]  /*20a00*/  HMMA.16816.F32 R128, R160, R134, R128 ;  /* 0x00000086a080723c */ /* 0x000fe20000001880 */
[----:B------:R-:W1:Y:S01]  /*20a10*/  LDSM.16.MT88.4 R160, [R232+0x12800] ;  /* 0x01280000e8a0783b */ /* 0x000e620000004200 */
[----:B------:R-:W-:Y:S01]  /*20a20*/  MUFU.EX2 R205, R205 ;  /* 0x000000cd00cd7308 */ /* 0x000fe20000000800 */
[-C--:B------:R-:W-:Y:S02]  /*20a30*/  FFMA.FTZ R206, R187, R167.reuse, -R180 ;  /* 0x000000a7bbce7223 */ /* 0x080fe400000108b4 */
[-C--:B------:R-:W-:Y:S02]  /*20a40*/  FFMA.FTZ R207, R186, R167.reuse, -R170 ;  /* 0x000000a7bacf7223 */ /* 0x080fe400000108aa */
[----:B--2---:R-:W-:Y:S01]  /*20a50*/  F2FP.PACK_AB R134, R201, R202 ;  /* 0x000000cac986723e */ /* 0x004fe200000000ff */
[----:B------:R-:W-:Y:S01]  /*20a60*/  FFMA.FTZ R183, R183, R167, -R180 ;  /* 0x000000a7b7b77223 */ /* 0x000fe200000108b4 */
[----:B----4-:R-:W-:Y:S03]  /*20a70*/  F2FP.PACK_AB R135, R204, R203 ;  /* 0x000000cbcc87723e */ /* 0x010fe600000000ff */
[--C-:B------:R-:W-:Y:S01]  /*20a80*/  FFMA.FTZ R182, R182, R167, -R170.reuse ;  /* 0x000000a7b6b67223 */ /* 0x100fe200000108aa */
[----:B---3--:R-:W-:Y:S01]  /*20a90*/  F2FP.PACK_AB R133, R200, R199 ;  /* 0x000000c7c885723e */ /* 0x008fe200000000ff */
[----:B------:R-:W-:Y:S01]  /*20aa0*/  MUFU.EX2 R183, R183 ;  /* 0x000000b700b77308 */ /* 0x000fe20000000800 */
[-CC-:B------:R-:W-:Y:S02]  /*20ab0*/  FFMA.FTZ R181, R181, R167.reuse, -R170.reuse ;  /* 0x000000a7b5b57223 */ /* 0x180fe400000108aa */
[-C--:B------:R-:W-:Y:S02]  /*20ac0*/  FFMA.FTZ R185, R185, R167.reuse, -R170 ;  /* 0x000000a7b9b97223 */ /* 0x080fe400000108aa */
[-CC-:B------:R-:W-:Y:S01]  /*20ad0*/  FFMA.FTZ R184, R184, R167.reuse, -R180.reuse ;  /* 0x000000a7b8b87223 */ /* 0x180fe200000108b4 */
[C---:B-----5:R-:W-:Y:S04]  /*20ae0*/  HMMA.16816.F32 R4, R132.reuse, R140, R4 ;  /* 0x0000008c8404723c */ /* 0x060fe80000001804 */
[----:B------:R-:W-:Y:S01]  /*20af0*/  MUFU.EX2 R182, R182 ;  /* 0x000000b600b67308 */ /* 0x000fe20000000800 */
[-C--:B------:R-:W-:Y:S02]  /*20b00*/  FFMA.FTZ R180, R176, R167.reuse, -R180 ;  /* 0x000000a7b0b47223 */ /* 0x080fe400000108b4 */
[-CC-:B------:R-:W-:Y:S01]  /*20b10*/  FFMA.FTZ R171, R171, R167.reuse, -R170.reuse ;  /* 0x000000a7abab7223 */ /* 0x180fe200000108aa */
[C---:B------:R-:W-:Y:S01]  /*20b20*/  HMMA.16816.F32 R8, R132.reuse, R142, R8 ;  /* 0x0000008e8408723c */ /* 0x040fe20000001808 */
[----:B------:R-:W2:Y:S03]  /*20b30*/  LDSM.16.MT88.4 R140, [R231+0x12800] ;  /* 0x01280000e78c783b */ /* 0x000ea60000004200 */
[-CC-:B------:R-:W-:Y:S02]  /*20b40*/  FFMA.FTZ R169, R169, R167.reuse, -R170.reuse ;  /* 0x000000a7a9a97223 */ /* 0x180fe400000108aa */
[----:B------:R-:W-:Y:S01]  /*20b50*/  MUFU.EX2 R181, R181 ;  /* 0x000000b500b57308 */ /* 0x000fe20000000800 */
[-CC-:B------:R-:W-:Y:S01]  /*20b60*/  FFMA.FTZ R168, R168, R167.reuse, -R170.reuse ;  /* 0x000000a7a8a87223 */ /* 0x180fe200000108aa */
[C---:B-1----:R-:W-:Y:S04]  /*20b70*/  HMMA.16816.F32 R12, R132.reuse, R136, R12 ;  /* 0x00000088840c723c */ /* 0x042fe8000000180c */
[----:B------:R-:W-:Y:S02]  /*20b80*/  FFMA.FTZ R170, R166, R167, -R170 ;  /* 0x000000a7a6aa7223 */ /* 0x000fe400000108aa */
[----:B------:R-:W-:Y:S02]  /*20b90*/  FFMA.FTZ R192, R0, R251, R192 ;  /* 0x000000fb00c07223 */ /* 0x000fe400000100c0 */
[C---:B------:R-:W-:Y:S01]  /*20ba0*/  HMMA.16816.F32 R16, R132.reuse, R138, R16 ;  /* 0x0000008a8410723c */ /* 0x040fe20000001810 */
[----:B------:R-:W1:Y:S01]  /*20bb0*/  LDSM.16.MT88.4 R136, [R234+0x14800] ;  /* 0x01480000ea88783b */ /* 0x000e620000004200 */
[----:B------:R-:W-:Y:S02]  /*20bc0*/  MUFU.EX2 R186, R169 ;  /* 0x000000a900ba7308 */ /* 0x000fe40000000800 */
[----:B------:R-:W-:Y:S04]  /*20bd0*/  FADD.FTZ R191, R191, R192 ;  /* 0x000000c0bfbf7221 */ /* 0x000fe80000010000 */
[C---:B------:R-:W-:Y:S04]  /*20be0*/  HMMA.16816.F32 R20, R132.reuse, R144, R20 ;  /* 0x000000908414723c */ /* 0x040fe80000001814 */
[----:B------:R-:W-:Y:S01]  /*20bf0*/  MUFU.EX2 R187, R185 ;  /* 0x000000b900bb7308 */ /* 0x000fe20000000800 */
[----:B------:R-:W-:Y:S03]  /*20c00*/  FADD.FTZ R0, R190, R191 ;  /* 0x000000bfbe007221 */ /* 0x000fe60000010000 */
[C---:B------:R-:W-:Y:S01]  /*20c10*/  HMMA.16816.F32 R24, R132.reuse, R146, R24 ;  /* 0x000000928418723c */ /* 0x040fe20000001818 */
[----:B------:R-:W3:Y:S03]  /*20c20*/  LDSM.16.MT88.4 R144, [R232+0x14800] ;  /* 0x01480000e890783b */ /* 0x000ee60000004200 */
[----:B------:R-:W-:Y:S01]  /*20c30*/  FADD.FTZ R0, R165, R0 ;  /* 0x00000000a5007221 */ /* 0x000fe20000010000 */
[----:B------:R-:W-:Y:S01]  /*20c40*/  MOV R165, R164 ;  /* 0x000000a400a57202 */ /* 0x000fe20000000f00 */
[----:B------:R-:W-:Y:S02]  /*20c50*/  MUFU.EX2 R185, R178 ;  /* 0x000000b200b97308 */ /* 0x000fe40000000800 */
[C---:B------:R-:W-:Y:S04]  /*20c60*/  HMMA.16816.F32 R28, R132.reuse, R148, R28 ;  /* 0x00000094841c723c */ /* 0x040fe8000000181c */
[----:B------:R-:W-:Y:S04]  /*20c70*/  FADD.FTZ R199, R199, R0 ;  /* 0x00000000c7c77221 */ /* 0x000fe80000010000 */
[C---:B------:R-:W-:Y:S01]  /*20c80*/  HMMA.16816.F32 R32, R132.reuse, R150, R32 ;  /* 0x000000968420723c */ /* 0x040fe20000001820 */
[----:B------:R-:W4:Y:S01]  /*20c90*/  LDSM.16.MT88.4 R148, [R231+0x14800] ;  /* 0x01480000e794783b */ /* 0x000f220000004200 */
[----:B------:R-:W-:Y:S02]  /*20ca0*/  MUFU.EX2 R241, R184 ;  /* 0x000000b800f17308 */ /* 0x000fe40000000800 */
[----:B------:R-:W-:Y:S04]  /*20cb0*/  FADD.FTZ R200, R200, R199 ;  /* 0x000000c7c8c87221 */ /* 0x000fe80000010000 */
[C---:B------:R-:W-:Y:S04]  /*20cc0*/  HMMA.16816.F32 R36, R132.reuse, R152, R36 ;  /* 0x000000988424723c */ /* 0x040fe80000001824 */
[----:B------:R-:W-:Y:S01]  /*20cd0*/  MUFU.EX2 R184, R171 ;  /* 0x000000ab00b87308 */ /* 0x000fe20000000800 */
[----:B------:R-:W-:Y:S03]  /*20ce0*/  FADD.FTZ R203, R203, R200 ;  /* 0x000000c8cbcb7221 */ /* 0x000fe60000010000 */
[C---:B------:R-:W-:Y:S01]  /*20cf0*/  HMMA.16816.F32 R40, R132.reuse, R154, R40 ;  /* 0x0000009a8428723c */ /* 0x040fe20000001828 */
[----:B------:R-:W-:Y:S03]  /*20d00*/  LDSM.16.MT88.4 R152, [R232+0x11000] ;  /* 0x01100000e898783b */ /* 0x000fe60000004200 */
[----:B------:R-:W-:Y:S02]  /*20d10*/  FADD.FTZ R204, R204, R203 ;  /* 0x000000cbcccc7221 */ /* 0x000fe40000010000 */
[----:B------:R-:W-:Y:S02]  /*20d20*/  MUFU.EX2 R206, R206 ;  /* 0x000000ce00ce7308 */ /* 0x000fe40000000800 */
[C---:B------:R-:W-:Y:S08]  /*20d30*/  HMMA.16816.F32 R44, R132.reuse, R156, R44 ;  /* 0x0000009c842c723c */ /* 0x040ff0000000182c */
[C---:B------:R-:W-:Y:S01]  /*20d40*/  HMMA.16816.F32 R48, R132.reuse, R158, R48 ;  /* 0x0000009e8430723c */ /* 0x040fe20000001830 */
[----:B------:R-:W-:Y:S01]  /*20d50*/  LDSM.16.MT88.4 R156, [R234+0x13000] ;  /* 0x01300000ea9c783b */ /* 0x000fe20000004200 */
[----:B------:R-:W5:Y:S06]  /*20d60*/  MUFU.EX2 R207, R207 ;  /* 0x000000cf00cf7308 */ /* 0x000f6c0000000800 */
[C---:B------:R-:W-:Y:S04]  /*20d70*/  HMMA.16816.F32 R52, R132.reuse, R160, R52 ;  /* 0x000000a08434723c */ /* 0x040fe80000001834 */
[----:B------:R-:W-:Y:S04]  /*20d80*/  MUFU.EX2 R166, R170 ;  /* 0x000000aa00a67308 */ /* 0x000fe80000000800 */
[C---:B------:R-:W-:Y:S01]  /*20d90*/  HMMA.16816.F32 R56, R132.reuse, R162, R56 ;  /* 0x000000a28438723c */ /* 0x040fe20000001838 */
[----:B------:R-:W-:Y:S07]  /*20da0*/  LDSM.16.MT88.4 R160, [R232+0x13000] ;  /* 0x01300000e8a0783b */ /* 0x000fee0000004200 */
[C---:B--2---:R-:W-:Y:S04]  /*20db0*/  HMMA.16816.F32 R60, R132.reuse, R140, R60 ;  /* 0x0000008c843c723c */ /* 0x044fe8000000183c */
[----:B-----5:R-:W-:Y:S04]  /*20dc0*/  FADD.FTZ R0, R207, R204 ;  /* 0x000000cccf007221 */ /* 0x020fe80000010000 */
[C---:B------:R-:W-:Y:S01]  /*20dd0*/  HMMA.16816.F32 R64, R132.reuse, R142, R64 ;  /* 0x0000008e8440723c */ /* 0x040fe20000001840 */
[----:B------:R-:W-:Y:S07]  /*20de0*/  LDSM.16.MT88.4 R140, [R233+0x16800] ;  /* 0x01680000e98c783b */ /* 0x000fee0000004200 */
[C---:B-1----:R-:W-:Y:S08]  /*20df0*/  HMMA.16816.F32 R68, R132.reuse, R136, R68 ;  /* 0x000000888444723c */ /* 0x042ff00000001844 */
[C---:B------:R-:W-:Y:S01]  /*20e00*/  HMMA.16816.F32 R72, R132.reuse, R138, R72 ;  /* 0x0000008a8448723c */ /* 0x040fe20000001848 */
[----:B------:R-:W1:Y:S07]  /*20e10*/  LDSM.16.MT88.4 R136, [R234+0x16800] ;  /* 0x01680000ea88783b */ /* 0x000e6e0000004200 */
[C---:B------:R-:W-:Y:S08]  /*20e20*/  HMMA.16816.F32 R76, R132.reuse, R172, R76 ;  /* 0x000000ac844c723c */ /* 0x040ff0000000184c */
[C---:B------:R-:W-:Y:S01]  /*20e30*/  HMMA.16816.F32 R80, R132.reuse, R174, R80 ;  /* 0x000000ae8450723c */ /* 0x040fe20000001850 */
[----:B------:R-:W-:Y:S07]  /*20e40*/  LDSM.16.MT88.4 R172, [R231+0x13000] ;  /* 0x01300000e7ac783b */ /* 0x000fee0000004200 */
[C---:B---3--:R-:W-:Y:S08]  /*20e50*/  HMMA.16816.F32 R84, R132.reuse, R144, R84 ;  /* 0x000000908454723c */ /* 0x048ff00000001854 */
[C---:B------:R-:W-:Y:S01]  /*20e60*/  HMMA.16816.F32 R88, R132.reuse, R146, R88 ;  /* 0x000000928458723c */ /* 0x040fe20000001858 */
[----:B------:R-:W2:Y:S07]  /*20e70*/  LDSM.16.MT88.4 R144, [R232+0x16800] ;  /* 0x01680000e890783b */ /* 0x000eae0000004200 */
[C---:B----4-:R-:W-:Y:S08]  /*20e80*/  HMMA.16816.F32 R92, R132.reuse, R148, R92 ;  /* 0x00000094845c723c */ /* 0x050ff0000000185c */
[C---:B------:R-:W-:Y:S01]  /*20e90*/  HMMA.16816.F32 R96, R132.reuse, R150, R96 ;  /* 0x000000968460723c */ /* 0x040fe20000001860 */
[----:B------:R-:W3:Y:S07]  /*20ea0*/  LDSM.16.MT88.4 R148, [R231+0x16800] ;  /* 0x01680000e794783b */ /* 0x000eee0000004200 */
        /* <DEDUP_REMOVED lines=10> */
[----:B------:R-:W-:Y:S01]  /*20f50*/  HMMA.16816.F32 R128, R132, R150, R128 ;  /* 0x000000968480723c */ /* 0x000fe20000001880 */
[----:B------:R-:W3:Y:S06]  /*20f60*/  LDSM.16.MT88.4 R148, [R233+0x13000] ;  /* 0x01300000e994783b */ /* 0x000eec0000004200 */
[----:B------:R-:W-:Y:S02]  /*20f70*/  F2FP.PACK_AB R134, R183, R241 ;  /* 0x000000f1b786723e */ /* 0x000fe400000000ff */
[----:B------:R-:W-:Y:S03]  /*20f80*/  F2FP.PACK_AB R135, R181, R182 ;  /* 0x000000b6b587723e */ /* 0x000fe600000000ff */
[----:B------:R-:W-:Y:S02]  /*20f90*/  F2FP.PACK_AB R132, R206, R205 ;  /* 0x000000cdce84723e */ /* 0x000fe400000000ff */
[----:B------:R-:W-:Y:S07]  /*20fa0*/  F2FP.PACK_AB R133, R187, R207 ;  /* 0x000000cfbb85723e */ /* 0x000fee00000000ff */
[C---:B-1----:R-:W-:Y:S08]  /*20fb0*/  HMMA.16816.F32 R4, R132.reuse, R136, R4 ;  /* 0x000000888404723c */ /* 0x042ff00000001804 */
[C---:B------:R-:W-:Y:S01]  /*20fc0*/  HMMA.16816.F32 R8, R132.reuse, R138, R8 ;  /* 0x0000008a8408723c */ /* 0x040fe20000001808 */
[----:B------:R-:W1:Y:S07]  /*20fd0*/  LDSM.16.MT88.4 R136, [R234+0x15000] ;  /* 0x01500000ea88783b */ /* 0x000e6e0000004200 */
[C---:B----4-:R-:W-:Y:S08]  /*20fe0*/  HMMA.16816.F32 R12, R132.reuse, R140, R12 ;  /* 0x0000008c840c723c */ /* 0x050ff0000000180c */
[C---:B------:R-:W-:Y:S01]  /*20ff0*/  HMMA.16816.F32 R16, R132.reuse, R142, R16 ;  /* 0x0000008e8410723c */ /* 0x040fe20000001810 */
[----:B------:R-:W4:Y:S07]  /*21000*/  LDSM.16.MT88.4 R140, [R233+0x15000] ;  /* 0x01500000e98c783b */ /* 0x000f2e0000004200 */
        /* <DEDUP_REMOVED lines=8> */
[----:B------:R-:W-:Y:S07]  /*21090*/  LDSM.16.MT88.4 R156, [R232+0x17000] ;  /* 0x01700000e89c783b */ /* 0x000fee0000004200 */
[C---:B---3--:R-:W-:Y:S08]  /*210a0*/  HMMA.16816.F32 R44, R132.reuse, R148, R44 ;  /* 0x00000094842c723c */ /* 0x048ff0000000182c */
[C---:B------:R-:W-:Y:S01]  /*210b0*/  HMMA.16816.F32 R48, R132.reuse, R150, R48 ;  /* 0x000000968430723c */ /* 0x040fe20000001830 */
[----:B------:R-:W3:Y:S07]  /*210c0*/  LDSM.16.MT88.4 R148, [R231+0x15000] ;  /* 0x01500000e794783b */ /* 0x000eee0000004200 */
[C---:B------:R-:W-:Y:S01]  /*210d0*/  HMMA.16816.F32 R52, R132.reuse, R160, R52 ;  /* 0x000000a08434723c */ /* 0x040fe20000001834 */
[----:B------:R-:W-:Y:S07]  /*210e0*/  MUFU.EX2 R161, R177 ;  /* 0x000000b100a17308 */ /* 0x000fee0000000800 */
[C---:B------:R-:W-:Y:S03]  /*210f0*/  HMMA.16816.F32 R56, R132.reuse, R162, R56 ;  /* 0x000000a28438723c */ /* 0x040fe60000001838 */
[----:B------:R-:W5:Y:S04]  /*21100*/  MUFU.EX2 R160, R168 ;  /* 0x000000a800a07308 */ /* 0x000f680000000800 */
[----:B------:R-:W-:Y:S01]  /*21110*/  MOV R163, R187 ;  /* 0x000000bb00a37202 */ /* 0x000fe20000000f00 */
[C---:B------:R-:W-:Y:S04]  /*21120*/  HMMA.16816.F32 R60, R132.reuse, R172, R60 ;  /* 0x000000ac843c723c */ /* 0x040fe8000000183c */
[----:B------:R-:W-:Y:S01]  /*21130*/  MOV R162, R241 ;  /* 0x000000f100a27202 */ /* 0x000fe20000000f00 */
[----:B------:R2:W2:Y:S03]  /*21140*/  MUFU.EX2 R187, R179 ;  /* 0x000000b300bb7308 */ /* 0x0004a60000000800 */
[C---:B------:R-:W-:Y:S01]  /*21150*/  HMMA.16816.F32 R64, R132.reuse, R174, R64 ;  /* 0x000000ae8440723c */ /* 0x040fe20000001840 */
[----:B------:R-:W-:Y:S06]  /*21160*/  LDSM.16.MT88.4 R172, [R233+0x11800] ;  /* 0x01180000e9ac783b */ /* 0x000fec0000004200 */
[----:B------:R3:W3:Y:S01]  /*21170*/  MUFU.EX2 R241, R180 ;  /* 0x000000b400f17308 */ /* 0x0006e20000000800 */
[C---:B-1----:R-:W-:Y:S04]  /*21180*/  HMMA.16816.F32 R68, R132.reuse, R136, R68 ;  /* 0x000000888444723c */ /* 0x042fe80000001844 */
[----:B-----5:R-:W-:Y:S04]  /*21190*/  MOV R167, R160 ;  /* 0x000000a000a77202 */ /* 0x020fe80000000f00 */
[C---:B------:R-:W-:Y:S01]  /*211a0*/  HMMA.16816.F32 R72, R132.reuse, R138, R72 ;  /* 0x0000008a8448723c */ /* 0x040fe20000001848 */
[----:B------:R-:W1:Y:S03]  /*211b0*/  LDSM.16.MT88.4 R136, [R234+0x17000] ;  /* 0x01700000ea88783b */ /* 0x000e660000004200 */
[----:B------:R-:W-:Y:S04]  /*211c0*/  F2FP.PACK_AB R171, R166, R167 ;  /* 0x000000a7a6ab723e */ /* 0x000fe800000000ff */
[C---:B----4-:R-:W-:Y:S01]  /*211d0*/  HMMA.16816.F32 R76, R132.reuse, R140, R76 ;  /* 0x0000008c844c723c */ /* 0x050fe2000000184c */
[----:B--2---:R-:W-:Y:S07]  /*211e0*/  LDSM.16.MT88.4 R176, [R232+0x11800] ;  /* 0x01180000e8b0783b */ /* 0x004fee0000004200 */
[C---:B------:R-:W-:Y:S01]  /*211f0*/  HMMA.16816.F32 R80, R132.reuse, R142, R80 ;  /* 0x0000008e8450723c */ /* 0x040fe20000001850 */
[----:B------:R-:W2:Y:S07]  /*21200*/  LDSM.16.MT88.4 R140, [R231+0x17000] ;  /* 0x01700000e78c783b */ /* 0x000eae0000004200 */
[C---:B------:R-:W-:Y:S08]  /*21210*/  HMMA.16816.F32 R84, R132.reuse, R144, R84 ;  /* 0x000000908454723c */ /* 0x040ff00000001854 */
[C---:B------:R-:W-:Y:S01]  /*21220*/  HMMA.16816.F32 R88, R132.reuse, R146, R88 ;  /* 0x000000928458723c */ /* 0x040fe20000001858 */
[----:B------:R-:W4:Y:S07]  /*21230*/  LDSM.16.MT88.4 R144, [R234+0x11800] ;  /* 0x01180000ea90783b */ /* 0x000f2e0000004200 */
[C---:B---3--:R-:W-:Y:S07]  /*21240*/  HMMA.16816.F32 R92, R132.reuse, R148, R92 ;  /* 0x00000094845c723c */ /* 0x048fee000000185c */
[----:B------:R-:W-:Y:S01]  /*21250*/  MOV R149, R162 ;  /* 0x000000a200957202 */ /* 0x000fe20000000f00 */
[C---:B------:R-:W-:Y:S04]  /*21260*/  HMMA.16816.F32 R96, R132.reuse, R150, R96 ;  /* 0x000000968460723c */ /* 0x040fe80000001860 */
[----:B------:R-:W-:Y:S04]  /*21270*/  MOV R148, R163 ;  /* 0x000000a300947202 */ /* 0x000fe80000000f00 */
[C---:B-1----:R-:W-:Y:S07]  /*21280*/  HMMA.16816.F32 R100, R132.reuse, R136, R100 ;  /* 0x000000888464723c */ /* 0x042fee0000001864 */
[----:B------:R-:W-:Y:S01]  /*21290*/  MOV R137, R181 ;  /* 0x000000b500897202 */ /* 0x000fe20000000f00 */
[C---:B------:R-:W-:Y:S04]  /*212a0*/  HMMA.16816.F32 R104, R132.reuse, R138, R104 ;  /* 0x0000008a8468723c */ /* 0x040fe80000001868 */
[----:B------:R-:W-:Y:S03]  /*212b0*/  MOV R136, R161 ;  /* 0x000000a100887202 */ /* 0x000fe60000000f00 */
[----:B------:R-:W-:Y:S01]  /*212c0*/  MOV R138, R182 ;  /* 0x000000b6008a7202 */ /* 0x000fe20000000f00 */
[C---:B------:R-:W-:Y:S04]  /*212d0*/  HMMA.16816.F32 R108, R132.reuse, R152, R108 ;  /* 0x00000098846c723c */ /* 0x040fe8000000186c */
[----:B------:R-:W-:Y:S02]  /*212e0*/  MOV R139, R183 ;  /* 0x000000b7008b7202 */ /* 0x000fe40000000f00 */
[----:B------:R-:W1:Y:S02]  /*212f0*/  LDSM.16.MT88.4 R180, [R231+0x11800] ;  /* 0x01180000e7b4783b */ /* 0x000e640000004200 */
[C---:B------:R-:W-:Y:S08]  /*21300*/  HMMA.16816.F32 R112, R132.reuse, R154, R112 ;  /* 0x0000009a8470723c */ /* 0x040ff00000001870 */
[C---:B------:R-:W-:Y:S08]  /*21310*/  HMMA.16816.F32 R116, R132.reuse, R156, R116 ;  /* 0x0000009c8474723c */ /* 0x040ff00000001874 */
[C---:B------:R-:W-:Y:S08]  /*21320*/  HMMA.16816.F32 R120, R132.reuse, R158, R120 ;  /* 0x0000009e8478723c */ /* 0x040ff00000001878 */
[C---:B--2---:R-:W-:Y:S08]  /*21330*/  HMMA.16816.F32 R124, R132.reuse, R140, R124 ;  /* 0x0000008c847c723c */ /* 0x044ff0000000187c */
[----:B------:R-:W-:Y:S07]  /*21340*/  HMMA.16816.F32 R128, R132, R142, R128 ;  /* 0x0000008e8480723c */ /* 0x000fee0000001880 */
[----:B------:R-:W-:Y:S02]  /*21350*/  MOV R132, R184 ;  /* 0x000000b800847202 */ /* 0x000fe40000000f00 */
[----:B------:R-:W-:Y:S03]  /*21360*/  MOV R133, R185 ;  /* 0x000000b900857202 */ /* 0x000fe60000000f00 */
[----:B------:R-:W-:Y:S02]  /*21370*/  MOV R134, R186 ;  /* 0x000000ba00867202 */ /* 0x000fe40000000f00 */
[----:B------:R-:W-:Y:S02]  /*21380*/  MOV R135, R187 ;  /* 0x000000bb00877202 */ /* 0x000fe40000000f00 */
[----:B------:R-:W-:Y:S01]  /*21390*/  F2FP.PACK_AB R169, R134, R132 ;  /* 0x0000008486a9723e */ /* 0x000fe200000000ff */
[----:B------:R-:W2:Y:S01]  /*213a0*/  LDSM.16.MT88.4 R184, [R234+0x13800] ;  /* 0x01380000eab8783b */ /* 0x000ea20000004200 */
[----:B------:R-:W-:Y:S02]  /*213b0*/  F2FP.PACK_AB R168, R135, R136 ;  /* 0x0000008887a8723e */ /* 0x000fe400000000ff */
[----:B------:R-:W-:Y:S07]  /*213c0*/  F2FP.PACK_AB R170, R241, R133 ;  /* 0x00000085f1aa723e */ /* 0x000fee00000000ff */
[C---:B----4-:R-:W-:Y:S01]  /*213d0*/  HMMA.16816.F32 R160, R168.reuse, R144, R4 ;  /* 0x00000090a8a0723c */ /* 0x050fe20000001804 */
[----:B------:R-:W3:Y:S07]  /*213e0*/  LDSM.16.MT88.4 R4, [R233+0x13800] ;  /* 0x01380000e904783b */ /* 0x000eee0000004200 */
[C---:B------:R-:W-:Y:S01]  /*213f0*/  HMMA.16816.F32 R156, R168.reuse, R146, R8 ;  /* 0x00000092a89c723c */ /* 0x040fe20000001808 */
[----:B------:R-:W4:Y:S07]  /*21400*/  LDSM.16.MT88.4 R8, [R232+0x13800] ;  /* 0x01380000e808783b */ /* 0x000f2e0000004200 */
[C---:B------:R-:W-:Y:S01]  /*21410*/  HMMA.16816.F32 R152, R168.reuse, R172, R12 ;  /* 0x000000aca898723c */ /* 0x040fe2000000180c */
[----:B------:R-:W5:Y:S06]  /*21420*/  LDSM.16.MT88.4 R12, [R231+0x13800] ;  /* 0x01380000e70c783b */ /* 0x000f6c0000004200 */
[----:B------:R-:W-:Y:S02]  /*21430*/  MOV R172, R148 ;  /* 0x0000009400ac7202 */ /* 0x000fe40000000f00 */
[----:B------:R-:W-:Y:S02]  /*21440*/  MOV R173, R149 ;  /* 0x0000009500ad7202 */ /* 0x000fe40000000f00 */
[C---:B------:R-:W-:Y:S01]  /*21450*/  HMMA.16816.F32 R148, R168.reuse, R174, R16 ;  /* 0x000000aea894723c */ /* 0x040fe20000001810 */
[----:B------:R-:W2:Y:S06]  /*21460*/  LDSM.16.MT88.4 R16, [R234+0x15800] ;  /* 0x01580000ea10783b */ /* 0x000eac0000004200 */
[----:B------:R-:W-:Y:S01]  /*21470*/  MOV R174, R138 ;  /* 0x0000008a00ae7202 */ /* 0x000fe20000000f00 */
[C---:B------:R-:W-:Y:S01]  /*21480*/  HMMA.16816.F32 R144, R168.reuse, R176, R20 ;  /* 0x000000b0a890723c */ /* 0x040fe20000001814 */
[----:B------:R-:W3:Y:S03]  /*21490*/  LDSM.16.MT88.4 R20, [R233+0x15800] ;  /* 0x01580000e914783b */ /* 0x000ee60000004200 */
[----:B------:R-:W-:Y:S03]  /*214a0*/  MOV R175, R139 ;  /* 0x0000008b00af7202 */ /* 0x000fe60000000f00 */
[----:B------:R-:W-:Y:S01]  /*214b0*/  MOV R176, R136 ;  /* 0x0000008800b07202 */ /* 0x000fe20000000f00 */
[C---:B------:R-:W-:Y:S01]  /*214c0*/  HMMA.16816.F32 R140, R168.reuse, R178, R24 ;  /* 0x000000b2a88c723c */ /* 0x040fe20000001818 */
[----:B------:R-:W3:Y:S03]  /*214d0*/  LDSM.16.MT88.4 R24, [R232+0x15800] ;  /* 0x01580000e818783b */ /* 0x000ee60000004200 */
[----:B------:R-:W-:Y:S03]  /*214e0*/  MOV R177, R137 ;  /* 0x0000008900b17202 */ /* 0x000fe60000000f00 */
[----:B------:R-:W-:Y:S01]  /*214f0*/  MOV R178, R132 ;  /* 0x0000008400b27202 */ /* 0x000fe20000000f00 */
[C---:B-1----:R-:W-:Y:S01]  /*21500*/  HMMA.16816.F32 R136, R168.reuse, R180, R28 ;  /* 0x000000b4a888723c */ /* 0x042fe2000000181c */
[----:B------:R-:W1:Y:S03]  /*21510*/  LDSM.16.MT88.4 R28, [R231+0x15800] ;  /* 0x01580000e71c783b */ /* 0x000e660000004200 */
[----:B------:R-:W-:Y:S03]  /*21520*/  MOV R179, R135 ;  /* 0x0000008700b37202 */ /* 0x000fe60000000f00 */
[----:B------:R-:W-:Y:S02]  /*21530*/  MOV R181, R176 ;  /* 0x000000b000b57202 */ /* 0x000fe40000000f00 */
[----:B------:R-:W-:Y:S03]  /*21540*/  MOV R176, R134 ;  /* 0x0000008600b07202 */ /* 0x000fe60000000f00 */
[----:B------:R-:W-:Y:S02]  /*21550*/  MOV R180, R177 ;  /* 0x000000b100b47202 */ /* 0x000fe40000000f00 */
[----:B------:R-:W-:Y:S02]  /*21560*/  MOV R177, R133 ;  /* 0x0000008500b17202 */ /* 0x000fe40000000f00 */
[C---:B------:R-:W-:Y:S01]  /*21570*/  HMMA.16816.F32 R132, R168.reuse, R182, R32 ;  /* 0x000000b6a884723c */ /* 0x040fe20000001820 */
[----:B------:R-:W1:Y:S06]  /*21580*/  LDSM.16.MT88.4 R32, [R234+0x17800] ;  /* 0x01780000ea20783b */ /* 0x000e6c0000004200 */
[----:B------:R-:W-:Y:S01]  /*21590*/  MOV R182, R174 ;  /* 0x000000ae00b67202 */ /* 0x000fe20000000f00 */
[C---:B--2---:R-:W-:Y:S04]  /*215a0*/  HMMA.16816.F32 R36, R168.reuse, R184, R36 ;  /* 0x000000b8a824723c */ /* 0x044fe80000001824 */
[----:B------:R-:W-:Y:S03]  /*215b0*/  MOV R183, R175 ;  /* 0x000000af00b77202 */ /* 0x000fe60000000f00 */
[----:B------:R-:W-:Y:S01]  /*215c0*/  MOV R184, R172 ;  /* 0x000000ac00b87202 */ /* 0x000fe20000000f00 */
[C---:B------:R-:W-:Y:S01]  /*215d0*/  HMMA.16816.F32 R40, R168.reuse, R186, R40 ;  /* 0x000000baa828723c */ /* 0x040fe20000001828 */
[----:B------:R-:W2:Y:S03]  /*215e0*/  LDL.LU R187, [R1] ;  /* 0x0000000001bb7983 */ /* 0x000ea60000300800 */
[----:B------:R-:W-:Y:S01]  /*215f0*/  MOV R185, R173 ;  /* 0x000000ad00b97202 */ /* 0x000fe20000000f00 */
[----:B------:R-:W-:Y:S01]  /*21600*/  FADD.FTZ R0, R184, R0 ;  /* 0x00000000b8007221 */ /* 0x000fe20000010000 */
[----:B------:R-:W1:Y:S02]  /*21610*/  LDSM.16.MT88.4 R172, [R233+0x17800] ;  /* 0x01780000e9ac783b */ /* 0x000e640000004200 */
[C---:B---3--:R-:W-:Y:S04]  /*21620*/  HMMA.16816.F32 R44, R168.reuse, R4, R44 ;  /* 0x00000004a82c723c */ /* 0x048fe8000000182c */
[----:B------:R-:W-:Y:S04]  /*21630*/  FADD.FTZ R0, R182, R0 ;  /* 0x00000000b6007221 */ /* 0x000fe80000010000 */
[C---:B------:R-:W-:Y:S01]  /*21640*/  HMMA.16816.F32 R48, R168.reuse, R6, R48 ;  /* 0x00000006a830723c */ /* 0x040fe20000001830 */
[----:B------:R-:W3:Y:S03]  /*21650*/  LDSM.16.MT88.4 R4, [R232+0x17800] ;  /* 0x01780000e804783b */ /* 0x000ee60000004200 */
[----:B------:R-:W-:Y:S04]  /*21660*/  FADD.FTZ R0, R180, R0 ;  /* 0x00000000b4007221 */ /* 0x000fe80000010000 */
[C---:B----4-:R-:W-:Y:S04]  /*21670*/  HMMA.16816.F32 R52, R168.reuse, R8, R52 ;  /* 0x00000008a834723c */ /* 0x050fe80000001834 */
[----:B------:R-:W-:Y:S04]  /*21680*/  FADD.FTZ R0, R178, R0 ;  /* 0x00000000b2007221 */ /* 0x000fe80000010000 */
[C---:B------:R-:W-:Y:S01]  /*21690*/  HMMA.16816.F32 R56, R168.reuse, R10, R56 ;  /* 0x0000000aa838723c */ /* 0x040fe20000001838 */
[----:B------:R-:W4:Y:S03]  /*216a0*/  LDSM.16.MT88.4 R8, [R231+0x17800] ;  /* 0x01780000e708783b */ /* 0x000f260000004200 */
[----:B------:R-:W-:Y:S04]  /*216b0*/  FADD.FTZ R0, R176, R0 ;  /* 0x00000000b0007221 */ /* 0x000fe80000010000 */
[C---:B-----5:R-:W-:Y:S04]  /*216c0*/  HMMA.16816.F32 R60, R168.reuse, R12, R60 ;  /* 0x0000000ca83c723c */ /* 0x060fe8000000183c */
[----:B------:R-:W-:Y:S01]  /*216d0*/  FADD.FTZ R251, R167, R0 ;  /* 0x00000000a7fb7221 */ /* 0x000fe20000010000 */
[----:B------:R-:W-:Y:S03]  /*216e0*/  IADD3 R0, R252, -0x1, RZ ;  /* 0xfffffffffc007810 */ /* 0x000fe60007ffe0ff */
[C---:B------:R-:W-:Y:S04]  /*216f0*/  HMMA.16816.F32 R64, R168.reuse, R14, R64 ;  /* 0x0000000ea840723c */ /* 0x040fe80000001840 */
[----:B------:R-:W-:Y:S01]  /*21700*/  FADD.FTZ R251, R166, R251 ;  /* 0x000000fba6fb7221 */ /* 0x000fe20000010000 */
[----:B------:R-:W-:Y:S02]  /*21710*/  MOV R252, R0 ;  /* 0x0000000000fc7202 */ /* 0x000fe40000000f00 */
[----:B------:R-:W-:Y:S01]  /*21720*/  MOV R0, R3 ;  /* 0x0000000300007202 */ /* 0x000fe20000000f00 */
        /* <DEDUP_REMOVED lines=8> */
[C---:B------:R-:W-:Y:S08]  /*217b0*/  HMMA.16816.F32 R100, R168.reuse, R32, R100 ;  /* 0x00000020a864723c */ /* 0x040ff00000001864 */
[C---:B------:R-:W-:Y:S08]  /*217c0*/  HMMA.16816.F32 R104, R168.reuse, R34, R104 ;  /* 0x00000022a868723c */ /* 0x040ff00000001868 */
[C---:B------:R-:W-:Y:S08]  /*217d0*/  HMMA.16816.F32 R108, R168.reuse, R172, R108 ;  /* 0x000000aca86c723c */ /* 0x040ff0000000186c */
[C---:B------:R-:W-:Y:S08]  /*217e0*/  HMMA.16816.F32 R112, R168.reuse, R174, R112 ;  /* 0x000000aea870723c */ /* 0x040ff00000001870 */
[C---:B---3--:R-:W-:Y:S08]  /*217f0*/  HMMA.16816.F32 R116, R168.reuse, R4, R116 ;  /* 0x00000004a874723c */ /* 0x048ff00000001874 */
[C---:B------:R-:W-:Y:S08]  /*21800*/  HMMA.16816.F32 R120, R168.reuse, R6, R120 ;  /* 0x00000006a878723c */ /* 0x040ff00000001878 */
[C---:B----4-:R-:W-:Y:S08]  /*21810*/  HMMA.16816.F32 R124, R168.reuse, R8, R124 ;  /* 0x00000008a87c723c */ /* 0x050ff0000000187c */
[----:B------:R-:W-:Y:S04]  /*21820*/  HMMA.16816.F32 R128, R168, R10, R128 ;  /* 0x0000000aa880723c */ /* 0x000fe80000001880 */
[----:B--2---:R-:W-:Y:S04]  /*21830*/  FFMA.FTZ R196, R2, R187, R196 ;  /* 0x000000bb02c47223 */ /* 0x004fe800000100c4 */
[----:B------:R-:W-:Y:S04]  /*21840*/  FADD.FTZ R195, R195, R196 ;  /* 0x000000c4c3c37221 */ /* 0x000fe80000010000 */
        /* <DEDUP_REMOVED lines=13> */
[----:B------:R-:W-:Y:S02]  /*21920*/  FADD.FTZ R2, R241, R2 ;  /* 0x00000002f1027221 */ /* 0x000fe40000010000 */
[----:B------:R-:W1:Y:S08]  /*21930*/  S2R R241, SR_CTAID.Z ;  /* 0x0000000000f17919 */ /* 0x000e700000002700 */
[----:B------:R2:W-:Y:S01]  /*21940*/  STL [R1], R2 ;  /* 0x0000000201007387 */ /* 0x0005e20000100800 */
[----:B------:R-:W-:-:S05]  /*21950*/  @P0 BRA `(.L_x_1425) ;  /* 0xffffb4c000000947 */ /* 0x000fca000383ffff */
.L_x_1416:
[----:B------:R-:W-:Y:S02]  /*21960*/  ULDC.64 UR4, c[0x0][0x40] ;  /* 0x0000100000047ab9 */ /* 0x000fe40000000a00 */
[----:B------:R-:W-:-:S04]  /*21970*/  UIADD3 UR4, UP0, UR4, 0x160, URZ ;  /* 0x0000016004047890 */ /* 0x000fc8000ff1e03f */
[----:B------:R-:W-:Y:S02]  /*21980*/  UIADD3.X UR5, URZ, UR5, URZ, UP0, !UPT ;  /* 0x000000053f057290 */ /* 0x000fe400087fe43f */
[----:B------:R-:W-:-:S04]  /*21990*/  IMAD.U32 R8, RZ, RZ, UR4 ;  /* 0x00000004ff087e24 */ /* 0x000fc8000f8e00ff */
[----:B------:R-:W-:Y:S01]  /*219a0*/  IMAD.U32 R9, RZ, RZ, UR5 ;  /* 0x00000005ff097e24 */ /* 0x000fe2000f8e00ff */
[----:B------:R-:W-:Y:S01]  /*219b0*/  ULDC.64 UR4, c[0x0][0x118] ;  /* 0x0000460000047ab9 */ /* 0x000fe20000000a00 */
[----:B------:R-:W-:-:S03]  /*219c0*/  MOV R5, 0x1f ;  /* 0x0000001f00057802 */ /* 0x000fc60000000f00 */
[----:B--2---:R2:W5:Y:S01]  /*219d0*/  LD.E R2, [R8.64+0xd8] ;  /* 0x0000d80408027980 */ /* 0x004562000c101900 */
[----:B------:R-:W-:Y:S01]  /*219e0*/  MOV R0, 0xffffffff ;  /* 0xffffffff00007802 */ /* 0x000fe20000000f00 */
[----:B------:R-:W-:Y:S05]  /*219f0*/  BRA.DIV ~URZ, `(.L_x_1426) ;  /* 0x000020927f007947 */ /* 0x000fea000b800000 */
[----:B------:R-:W3:Y:S04]  /*21a00*/  LDL R4, [R1] ;  /* 0x0000000001047983 */ /* 0x000ee80000100800 */
[----:B---3--:R3:W4:Y:S02]  /*21a10*/  SHFL.BFLY PT, R6, R4, 0x2, 0x1f ;  /* 0x0c401f0004067f89 */ /* 0x00872400000e0000 */
.L_x_1439:
[----:B---3--:R-:W3:Y:S02]  /*21a20*/  LDL.LU R4, [R1] ;  /* 0x0000000001047983 */ /* 0x008ee40000300800 */
[----:B---34-:R-:W-:Y:S01]  /*21a30*/  FADD.FTZ R7, R6, R4 ;  /* 0x0000000406077221 */ /* 0x018fe20000010000 */
[----:B------:R-:W-:Y:S05]  /*21a40*/  BRA.DIV ~URZ, `(.L_x_1427) ;  /* 0x000020927f007947 */ /* 0x000fea000b800000 */
[----:B------:R-:W3:Y:S04]  /*21a50*/  SHFL.BFLY PT, R10, R251, 0x2, 0x1f ;  /* 0x0c401f00fb0a7f89 */ /* 0x000ee800000e0000 */
[----:B------:R-:W4:Y:S01]  /*21a60*/  SHFL.BFLY PT, R0, R7, 0x1, 0x1f ;  /* 0x0c201f0007007f89 */ /* 0x000f2200000e0000 */
[----:B---3--:R-:W-:-:S02]  /*21a70*/  FADD.FTZ R10, R10, R251 ;  /* 0x000000fb0a0a7221 */ /* 0x008fc40000010000 */
[----:B----4-:R-:W-:-:S03]  /*21a80*/  FADD.FTZ R11, R7, R0 ;  /* 0x00000000070b7221 */ /* 0x010fc60000010000 */
[----:B------:R3:W4:Y:S04]  /*21a90*/  SHFL.BFLY PT, R6, R10, 0x1, 0x1f ;  /* 0x0c201f000a067f89 */ /* 0x00072800000e0000 */
.L_x_1440:
[----:B------:R-:W2:Y:S01]  /*21aa0*/  S2R R4, SR_TID.X ;  /* 0x0000000000047919 */ /* 0x000ea20000002100 */
[----:B------:R-:W-:Y:S01]  /*21ab0*/  FSETP.NE.FTZ.AND P4, PT, R11, RZ, PT ;  /* 0x000000ff0b00720b */ /* 0x000fe20003f95000 */
[----:B----4-:R-:W-:Y:S01]  /*21ac0*/  FADD.FTZ R6, R6, R10 ;  /* 0x0000000a06067221 */ /* 0x010fe20000010000 */
[----:B------:R-:W-:Y:S01]  /*21ad0*/  MOV R0, 0x3f800000 ;  /* 0x3f80000000007802 */ /* 0x000fe20000000f00 */
[----:B------:R-:W-:-:S03]  /*21ae0*/  ULDC.64 UR4, c[0x0][0x118] ;  /* 0x0000460000047ab9 */ /* 0x000fc60000000a00 */
[----:B------:R-:W-:-:S07]  /*21af0*/  FSETP.NE.FTZ.AND P3, PT, R6, RZ, PT ;  /* 0x000000ff0600720b */ /* 0x000fce0003f75000 */
[----:B------:R-:W4:Y:S01]  /*21b00*/  @P4 MUFU.RCP R0, R11 ;  /* 0x0000000b00004308 */ /* 0x000f220000001000 */
[----:B--2---:R-:W-:-:S04]  /*21b10*/  SHF.R.S32.HI R5, RZ, 0x1f, R4 ;  /* 0x0000001fff057819 */ /* 0x004fc80000011404 */
[----:B------:R-:W-:Y:S01]  /*21b20*/  LEA.HI R7, R5, R4, RZ, 0x2 ;  /* 0x0000000405077211 */ /* 0x000fe200078f10ff */
[----:B----4-:R-:W-:-:S03]  /*21b30*/  FMUL.FTZ R160, R0, R160 ;  /* 0x000000a000a07220 */ /* 0x010fc60000410000 */
[--C-:B------:R-:W-:Y:S01]  /*21b40*/  SHF.R.S32.HI R13, RZ, 0x2, R7.reuse ;  /* 0x00000002ff0d7819 */ /* 0x100fe20000011407 */
[C---:B------:R-:W-:Y:S01]  /*21b50*/  FMUL.FTZ R161, R0.reuse, R161 ;  /* 0x000000a100a17220 */ /* 0x040fe20000410000 */
[----:B---3--:R-:W-:Y:S01]  /*21b60*/  SHF.R.S32.HI R10, RZ, 0x1f, R7 ;  /* 0x0000001fff0a7819 */ /* 0x008fe20000011407 */
[C---:B------:R-:W-:Y:S01]  /*21b70*/  FMUL.FTZ R156, R0.reuse, R156 ;  /* 0x0000009c009c7220 */ /* 0x040fe20000410000 */
[----:B------:R-:W-:Y:S01]  /*21b80*/  LOP3.LUT R7, R7, 0x3ffffffc, RZ, 0xc0, !PT ;  /* 0x3ffffffc07077812 */ /* 0x000fe200078ec0ff */
[----:B------:R-:W-:Y:S01]  /*21b90*/  FMUL.FTZ R157, R0, R157 ;  /* 0x0000009d009d7220 */ /* 0x000fe20000410000 */
[----:B------:R-:W-:Y:S01]  /*21ba0*/  LEA.HI R10, R10, R13, RZ, 0x3 ;  /* 0x0000000d0a0a7211 */ /* 0x000fe200078f18ff */
[C---:B------:R-:W-:Y:S01]  /*21bb0*/  FMUL.FTZ R152, R0.reuse, R152 ;  /* 0x0000009800987220 */ /* 0x040fe20000410000 */
[----:B------:R-:W-:Y:S01]  /*21bc0*/  IADD3 R7, -R7, R4, RZ ;  /* 0x0000000407077210 */ /* 0x000fe20007ffe1ff */
[----:B------:R-:W-:Y:S01]  /*21bd0*/  FMUL.FTZ R153, R0, R153 ;  /* 0x0000009900997220 */ /* 0x000fe20000410000 */
[----:B------:R-:W-:Y:S01]  /*21be0*/  LOP3.LUT R10, R10, 0xfffffff8, RZ, 0xc0, !PT ;  /* 0xfffffff80a0a7812 */ /* 0x000fe200078ec0ff */
[C---:B------:R-:W-:Y:S01]  /*21bf0*/  FMUL.FTZ R148, R0.reuse, R148 ;  /* 0x0000009400947220 */ /* 0x040fe20000410000 */
[----:B------:R-:W-:Y:S01]  /*21c00*/  F2FP.PACK_AB R160, R161, R160 ;  /* 0x000000a0a1a0723e */ /* 0x000fe200000000ff */
[C---:B------:R-:W-:Y:S01]  /*21c10*/  FMUL.FTZ R149, R0.reuse, R149 ;  /* 0x0000009500957220 */ /* 0x040fe20000410000 */
[----:B------:R-:W-:Y:S01]  /*21c20*/  IADD3 R13, R13, -R10, RZ ;  /* 0x8000000a0d0d7210 */ /* 0x000fe20007ffe0ff */
[C---:B------:R-:W-:Y:S01]  /*21c30*/  FMUL.FTZ R144, R0.reuse, R144 ;  /* 0x0000009000907220 */ /* 0x040fe20000410000 */
[----:B------:R-:W-:Y:S01]  /*21c40*/  LEA.HI R10, R5, R4, RZ, 0x5 ;  /* 0x00000004050a7211 */ /* 0x000fe200078f28ff */
[C---:B------:R-:W-:Y:S01]  /*21c50*/  FMUL.FTZ R145, R0.reuse, R145 ;  /* 0x0000009100917220 */ /* 0x040fe20000410000 */
[C---:B------:R-:W-:Y:S01]  /*21c60*/  SHF.L.U32 R14, R13.reuse, 0x6, RZ ;  /* 0x000000060d0e7819 */ /* 0x040fe200000006ff */
[C---:B------:R-:W-:Y:S01]  /*21c70*/  FMUL.FTZ R140, R0.reuse, R140 ;  /* 0x0000008c008c7220 */ /* 0x040fe20000410000 */
[----:B------:R-:W-:Y:S01]  /*21c80*/  SHF.R.S32.HI R12, RZ, 0x5, R10 ;  /* 0x00000005ff0c7819 */ /* 0x000fe2000001140a */
[----:B------:R-:W-:Y:S01]  /*21c90*/  FMUL.FTZ R141, R0, R141 ;  /* 0x0000008d008d7220 */ /* 0x000fe20000410000 */
[----:B------:R-:W-:Y:S01]  /*21ca0*/  LOP3.LUT R14, R14, 0x1c0, RZ, 0xc0, !PT ;  /* 0x000001c00e0e7812 */ /* 0x000fe200078ec0ff */
[C---:B------:R-:W-:Y:S01]  /*21cb0*/  FMUL.FTZ R136, R0.reuse, R136 ;  /* 0x0000008800887220 */ /* 0x040fe20000410000 */
[----:B------:R-:W-:Y:S01]  /*21cc0*/  LOP3.LUT R15, R13, 0x1, RZ, 0xc0, !PT ;  /* 0x000000010d0f7812 */ /* 0x000fe200078ec0ff */
[----:B------:R-:W-:Y:S01]  /*21cd0*/  FMUL.FTZ R137, R0, R137 ;  /* 0x0000008900897220 */ /* 0x000fe20000410000 */
[----:B------:R-:W-:Y:S01]  /*21ce0*/  LEA R7, R12, R7, 0x9 ;  /* 0x000000070c077211 */ /* 0x000fe200078e48ff */
[----:B------:R-:W-:Y:S01]  /*21cf0*/  FMUL.FTZ R132, R0, R132 ;  /* 0x0000008400847220 */ /* 0x000fe20000410000 */
[----:B------:R-:W-:Y:S01]  /*21d00*/  LEA.HI R14, R14, R14, RZ, 0x1d ;  /* 0x0000000e0e0e7211 */ /* 0x000fe200078fe8ff */
[C---:B------:R-:W-:Y:S01]  /*21d10*/  FMUL.FTZ R133, R0.reuse, R133 ;  /* 0x0000008500857220 */ /* 0x040fe20000410000 */
[----:B------:R-:W-:Y:S01]  /*21d20*/  ISETP.NE.U32.AND P0, PT, R15, 0x1, PT ;  /* 0x000000010f00780c */ /* 0x000fe20003f05070 */
[C---:B------:R-:W-:Y:S01]  /*21d30*/  FMUL.FTZ R36, R0.reuse, R36 ;  /* 0x0000002400247220 */ /* 0x040fe20000410000 */
[----:B------:R-:W-:Y:S01]  /*21d40*/  LEA R7, R7, R14, 0x1 ;  /* 0x0000000e07077211 */ /* 0x000fe200078e08ff */
[C---:B------:R-:W-:Y:S01]  /*21d50*/  FMUL.FTZ R37, R0.reuse, R37 ;  /* 0x0000002500257220 */ /* 0x040fe20000410000 */
        /* <DEDUP_REMOVED lines=243> */
[----:B------:R3:W-:Y:S04]  /*22c90*/  STS [R17+0x6400], R110 ;  /* 0x0064006e11007388 */ /* 0x0007e80000000800 */
        /* <DEDUP_REMOVED lines=11> */
[----:B---3--:R-:W4:Y:S04]  /*22d50*/  @!P0 LD.E.64 R16, [R8.64+0x80] ;  /* 0x0000800408108980 */ /* 0x008f28000c101b00 */
[----:B------:R-:W1:Y:S01]  /*22d60*/  LD.E.64 R82, [R8.64+0x88] ;  /* 0x0000880408527980 */ /* 0x000e62000c101b00 */
[----:B------:R-:W3:Y:S01]  /*22d70*/  @P4 MUFU.LG2 R15, R11 ;  /* 0x0000000b000f4308 */ /* 0x000ee20000000c00 */
[----:B------:R-:W-:Y:S01]  /*22d80*/  @!P0 SHF.R.S32.HI R14, RZ, 0x1f, R243 ;  /* 0x0000001fff0e8819 */ /* 0x000fe200000114f3 */
[----:B------:R-:W-:Y:S01]  /*22d90*/  BSSY B0, `(.L_x_1428) ;  /* 0x0000020000007945 */ /* 0x000fe20003800000 */
[----:B------:R1:W5:Y:S05]  /*22da0*/  LD.E.64 R80, [R8.64+0x90] ;  /* 0x0000900408507980 */ /* 0x00036a000c101b00 */
[----:B------:R-:W3:Y:S02]  /*22db0*/  @P3 MUFU.LG2 R6, R6 ;  /* 0x0000000600063308 */ /* 0x000ee40000000c00 */
[----:B---3--:R-:W-:-:S02]  /*22dc0*/  @P4 FMUL.FTZ R15, R15, 0.69314718246459960938 ;  /* 0x3f3172180f0f4820 */ /* 0x008fc40000410000 */
[----:B------:R-:W-:Y:S01]  /*22dd0*/  @P3 FMUL.FTZ R11, R6, 0.69314718246459960938 ;  /* 0x3f317218060b3820 */ /* 0x000fe20000410000 */
[----:B--2---:R-:W-:Y:S01]  /*22de0*/  ISETP.NE.AND P1, PT, R7, RZ, PT ;  /* 0x000000ff0700720c */ /* 0x004fe20003f25270 */
[----:B----4-:R-:W-:-:S04]  /*22df0*/  @!P0 IMAD R13, R17, R243, RZ ;  /* 0x000000f3110d8224 */ /* 0x010fc800078e02ff */
[----:B------:R-:W-:Y:S02]  /*22e00*/  @!P0 IMAD R14, R16, R14, R13 ;  /* 0x0000000e100e8224 */ /* 0x000fe400078e020d */
[-C--:B-1----:R-:W-:Y:S02]  /*22e10*/  @P0 IMAD R0, R83, R246.reuse, RZ ;  /* 0x000000f653000224 */ /* 0x082fe400078e02ff */
[----:B------:R-:W-:-:S04]  /*22e20*/  @P0 IMAD.WIDE.U32 R18, R82, R246, RZ ;  /* 0x000000f652120225 */ /* 0x000fc800078e00ff */
[----:B------:R-:W-:Y:S01]  /*22e30*/  @!P0 IMAD.WIDE.U32 R16, R16, R243, RZ ;  /* 0x000000f310108225 */ /* 0x000fe200078e00ff */
[----:B------:R-:W-:Y:S02]  /*22e40*/  MOV R7, 0x7f800000 ;  /* 0x7f80000000077802 */ /* 0x000fe40000000f00 */
[----:B------:R-:W-:Y:S01]  /*22e50*/  MOV R13, 0x7f800000 ;  /* 0x7f800000000d7802 */ /* 0x000fe20000000f00 */
[----:B-----5:R-:W-:Y:S01]  /*22e60*/  @P4 FFMA.FTZ R7, R164, R2, R15 ;  /* 0x00000002a4074223 */ /* 0x020fe2000001000f */
        /* <DEDUP_REMOVED lines=13> */
.L_x_1429:
[----:B------:R-:W-:Y:S02]  /*22f40*/  ULDC.64 UR4, c[0x0][0x118] ;  /* 0x0000460000047ab9 */ /* 0x000fe40000000a00 */
[----:B------:R-:W2:Y:S04]  /*22f50*/  LD.E R2, [R8.64+0x60] ;  /* 0x0000600408027980 */ /* 0x000ea8000c101900 */
[----:B------:R-:W3:Y:S01]  /*22f60*/  LD.E R3, [R8.64+0xb4] ;  /* 0x0000b40408037980 */ /* 0x000ee2000c101900 */
[----:B--2---:R-:W-:-:S04]  /*22f70*/  IMAD R2, R2, R243, R241 ;  /* 0x000000f302027224 */ /* 0x004fc800078e02f1 */
[----:B---3--:R-:W-:Y:S02]  /*22f80*/  IMAD R3, R3, R2, RZ ;  /* 0x0000000203037224 */ /* 0x008fe400078e02ff */
.L_x_1430:
[----:B------:R-:W-:Y:S05]  /*22f90*/  BSYNC B0 ;  /* 0x0000000000007941 */ /* 0x000fea0003800000 */
.L_x_1428:
        /* <DEDUP_REMOVED lines=34> */
[C---:B--234-:R-:W-:Y:S01]  /*231c0*/  IMAD R12, R244.reuse, 0x40, R3 ;  /* 0x00000040f40c7824 */ /* 0x05cfe200078e0203 */
        /* <DEDUP_REMOVED lines=12> */
.L_x_1432:
[----:B--234-:R-:W-:Y:S05]  /*23290*/  BSYNC B0 ;  /* 0x0000000000007941 */ /* 0x01cfea0003800000 */
.L_x_1431:
        /* <DEDUP_REMOVED lines=50> */
.L_x_1434:
[----:B------:R-:W-:Y:S05]  /*235c0*/  BSYNC B0 ;  /* 0x0000000000007941 */ /* 0x000fea0003800000 */
.L_x_1433:
        /* <DEDUP_REMOVED lines=23> */
.L_x_1436:
[----:B------:R-:W-:Y:S05]  /*23740*/  BSYNC B0 ;  /* 0x0000000000007941 */ /* 0x000fea0003800000 */
.L_x_1435:
[----:B-1----:R-:W-:Y:S01]  /*23750*/  IADD3 R13, R9, 0x20, RZ ;  /* 0x00000020090d7810 */ /* 0x002fe20007ffe0ff */
[----:B------:R-:W-:Y:S03]  /*23760*/  BSSY B0, `(.L_x_1437) ;  /* 0x0000016000007945 */ /* 0x000fe60003800000 */
[----:B------:R-:W-:-:S13]  /*23770*/  ISETP.GE.AND P0, PT, R13, R244, PT ;  /* 0x000000f40d00720c */ /* 0x000fda0003f06270 */
[----:B------:R-:W-:Y:S05]  /*23780*/  @P0 BRA `(.L_x_1438) ;  /* 0x0000013000000947 */ /* 0x000fea0003800000 */
[----:B------:R-:W-:Y:S01]  /*23790*/  IADD3 R21, P0, R9, 0x20, RZ ;  /* 0x0000002009157810 */ /* 0x000fe20007f1e0ff */
        /* <DEDUP_REMOVED lines=18> */
.L_x_1438:
[----:B------:R-:W-:Y:S05]  /*238c0*/  BSYNC B0 ;  /* 0x0000000000007941 */ /* 0x000fea0003800000 */
.L_x_1437:
[----:B-1----:R-:W-:Y:S01]  /*238d0*/  IADD3 R13, R9, 0x30, RZ ;  /* 0x00000030090d7810 */ /* 0x002fe20007ffe0ff */
[----:B------:R-:W-:-:S03]  /*238e0*/  IMAD.MOV.U32 R243, RZ, RZ, 0x0 ;  /* 0x00000000fff37424 */ /* 0x000fc600078e00ff */
[----:B------:R-:W-:-:S13]  /*238f0*/  ISETP.GE.AND P0, PT, R13, R244, PT ;  /* 0x000000f40d00720c */ /* 0x000fda0003f06270 */
[----:B------:R-:W-:Y:S05]  /*23900*/  @P0 RET.REL.NODEC R242 `(_ZN5flash24flash_fwd_splitkv_kernelI23Flash_fwd_kernel_traitsILi256ELi64ELi64ELi4ELb0ELb0EN7cutlass6half_tE19Flash_kernel_traitsILi256ELi64ELi64ELi4ES3_EELb0ELb0ELb0ELb0ELb0ELb1ELb0ELb1EEEvNS_16Flash_fwd_paramsE) ;  /* 0xfffdc6f0f2000950 */ /* 0x000fea0003c3ffff */
[----:B------:R-:W-:Y:S01]  /*23910*/  IADD3 R9, P0, R9, 0x30, RZ ;  /* 0x0000003009097810 */ /* 0x000fe20007f1e0ff */
[----:B------:R-:W-:Y:S01]  /*23920*/  IMAD.MOV.U32 R12, RZ, RZ, R80 ;  /* 0x000000ffff0c7224 */ /* 0x000fe200078e0050 */
        /* <DEDUP_REMOVED lines=17> */
[----:B------:R-:W-:Y:S05]  /*23a40*/  @P0 RET.REL.NODEC R242 `(_ZN5flash24flash_fwd_splitkv_kernelI23Flash_fwd_kernel_traitsILi256ELi64ELi64ELi4ELb0ELb0EN7cutlass6half_tE19Flash_kernel_traitsILi256ELi64ELi64ELi4ES3_EELb0ELb0ELb0ELb0ELb0ELb1ELb0ELb1EEEvNS_16Flash_fwd_paramsE) ;  /* 0xfffdc5b0f2000950 */ /* 0x000fea0003c3ffff */
[----:B------:R-:W-:Y:S01]  /*23a50*/  MOV R243, 0x0 ;  /* 0x0000000000f37802 */ /* 0x000fe20000000f00 */
[----:B------:R-:W-:-:S02]  /*23a60*/  ULDC.64 UR4, c[0x0][0x118] ;  /* 0x0000460000047ab9 */ /* 0x000fc40000000a00 */
[----:B------:R2:W-:Y:S01]  /*23a70*/  ST.E.128 [R4.64+0x180], R76 ;  /* 0x0001804c04007985 */ /* 0x0005e2000c101d04 */
[----:B------:R-:W-:Y:S05]  /*23a80*/  RET.REL.NODEC R242 `(_ZN5flash24flash_fwd_splitkv_kernelI23Flash_fwd_kernel_traitsILi256ELi64ELi64ELi4ELb0ELb0EN7cutlass6half_tE19Flash_kernel_traitsILi256ELi64ELi64ELi4ES3_EELb0ELb0ELb0ELb0ELb0ELb1ELb0ELb1EEEvNS_16Flash_fwd_paramsE) ;  /* 0xfffdc570f2007950 */ /* 0x000fea0003c3ffff */
.L_x_1426:
[----:B------:R3:W5:Y:S01]  /*23a90*/  LDL R7, [R1] ;  /* 0x0000000001077983 */ /* 0x0007620000100800 */
[----:B------:R-:W-:Y:S02]  /*23aa0*/  MOV R6, 0x2 ;  /* 0x0000000200067802 */ /* 0x000fe40000000f00 */
[----:B------:R-:W-:Y:S02]  /*23ab0*/  MOV R4, 0x23ad0 ;  /* 0x00023ad000047802 */ /* 0x000fe40000000f00 */
[----:B-123-5:R-:W-:Y:S05]  /*23ac0*/  CALL.REL.NOINC `($__internal_15_$__cuda_sm70_shflsync_bfly_p) ;  /* 0x000000f000007944 */ /* 0x02efea0003c00000 */
[----:B-12---:R-:W-:Y:S05]  /*23ad0*/  BRA `(.L_x_1439) ;  /* 0xffffdf4000007947 */ /* 0x006fea000383ffff */
.L_x_1427:
[----:B------:R-:W-:Y:S02]  /*23ae0*/  MOV R6, 0x1 ;  /* 0x0000000100067802 */ /* 0x000fe40000000f00 */
[----:B------:R-:W-:Y:S02]  /*23af0*/  MOV R4, 0x23b10 ;  /* 0x00023b1000047802 */ /* 0x000fe40000000f00 */
[----:B-12--5:R-:W-:Y:S05]  /*23b00*/  CALL.REL.NOINC `($__internal_15_$__cuda_sm70_shflsync_bfly_p) ;  /* 0x000000b000007944 */ /* 0x026fea0003c00000 */
[----:B--2---:R-:W-:Y:S01]  /*23b10*/  FADD.FTZ R11, R7, R6 ;  /* 0x00000006070b7221 */ /* 0x004fe20000010000 */
[----:B-1----:R-:W-:Y:S02]  /*23b20*/  MOV R7, R251 ;  /* 0x000000fb00077202 */ /* 0x002fe40000000f00 */
[----:B------:R-:W-:Y:S02]  /*23b30*/  MOV R6, 0x2 ;  /* 0x0000000200067802 */ /* 0x000fe40000000f00 */
[----:B------:R-:W-:-:S02]  /*23b40*/  MOV R4, 0x23b60 ;  /* 0x00023b6000047802 */ /* 0x000fc40000000f00 */
[----:B------:R-:W-:Y:S05]  /*23b50*/  CALL.REL.NOINC `($__internal_15_$__cuda_sm70_shflsync_bfly_p) ;  /* 0x0000006000007944 */ /* 0x000fea0003c00000 */
[----:B--2---:R-:W-:Y:S01]  /*23b60*/  FADD.FTZ R10, R251, R6 ;  /* 0x00000006fb0a7221 */ /* 0x004fe20000010000 */
[----:B------:R-:W-:-:S02]  /*23b70*/  MOV R6, 0x1 ;  /* 0x0000000100067802 */ /* 0x000fc40000000f00 */
[----:B------:R-:W-:Y:S02]  /*23b80*/  MOV R4, 0x23bb0 ;  /* 0x00023bb000047802 */ /* 0x000fe40000000f00 */
[----:B-1----:R-:W-:Y:S02]  /*23b90*/  MOV R7, R10 ;  /* 0x0000000a00077202 */ /* 0x002fe40000000f00 */
[----:B------:R-:W-:Y:S05]  /*23ba0*/  CALL.REL.NOINC `($__internal_15_$__cuda_sm70_shflsync_bfly_p) ;  /* 0x0000001000007944 */ /* 0x000fea0003c00000 */
[----:B-12---:R-:W-:Y:S05]  /*23bb0*/  BRA `(.L_x_1440) ;  /* 0xffffdee000007947 */ /* 0x006fea000383ffff */
        .weak           $__internal_15_$__cuda_sm70_shflsync_bfly_p
        .type           $__internal_15_$__cuda_sm70_shflsync_bfly_p,@function
        .size           $__internal_15_$__cuda_sm70_shflsync_bfly_p,(.L_x_8733 - $__internal_15_$__cuda_sm70_shflsync_bfly_p)
$__internal_15_$__cuda_sm70_shflsync_bfly_p:
[----:B------:R-:W-:Y:S01]  /*23bc0*/  MOV R12, R4 ;  /* 0x00000004000c7202 */ /* 0x000fe20000000f00 */
[----:B------:R-:W-:Y:S04]  /*23bd0*/  WARPSYNC R0 ;  /* 0x0000000000007348 */ /* 0x000fe80003800000 */
[----:B------:R-:W-:Y:S01]  /*23be0*/  MOV R13, 0x0 ;  /* 0x00000000000d7802 */ /* 0x000fe20000000f00 */
[----:B------:R1:W2:Y:S03]  /*23bf0*/  SHFL.BFLY PT, R6, R7, R6, R5 ;  /* 0x0c00000607067389 */ /* 0x0002a600000e0005 */
[----:B------:R-:W-:Y:S05]  /*23c00*/  RET.REL.NODEC R12 `(_ZN5flash24flash_fwd_splitkv_kernelI23Flash_fwd_kernel_traitsILi256ELi64ELi64ELi4ELb0ELb0EN7cutlass6half_tE19Flash_kernel_traitsILi256ELi64ELi64ELi4ES3_EELb0ELb0ELb0ELb0ELb0ELb1ELb0ELb1EEEvNS_16Flash_fwd_paramsE) ;  /* 0xfffdc3f00c007950 */ /* 0x000fea0003c3ffff */
.L_x_1441:
        /* <DEDUP_REMOVED lines=15> */
.L_x_8733:


//--------------------- .text._ZN5flash24flash_fwd_splitkv_kernelI23Flash_fwd_kernel_traitsILi256ELi64ELi64ELi4ELb0ELb0EN7cutlass6half_tE19Flash_kernel_traitsILi256ELi64ELi64ELi4ES3_EELb0ELb0ELb0ELb0ELb0ELb0ELb1ELb0EEEvNS_16Flash_fwd_paramsE --------------------------
	.section	.text._ZN5flash24flash_fwd_splitkv_kernelI23Flash_fwd_kernel_traitsILi256ELi64ELi64ELi4ELb0ELb0EN7cutlass6half_tE19Flash_kernel_traitsILi256ELi64ELi64ELi4ES3_EELb0ELb0ELb0ELb0ELb0ELb0ELb1ELb0EEEvNS_16Flash_fwd_paramsE,"ax",@progbits
	.sectioninfo	@"SHI_REGISTERS=254"
	.align	128
        .global         _ZN5flash24flash_fwd_splitkv_kernelI23Flash_fwd_kernel_traitsILi256ELi64ELi64ELi4ELb0ELb0EN7cutlass6half_tE19Flash_kernel_traitsILi256ELi64ELi64ELi4ES3_EELb0ELb0ELb0ELb0ELb0ELb0ELb1ELb0EEEvNS_16Flash_fwd_paramsE
        .type           _ZN5flash24flash_fwd_splitkv_kernelI23Flash_fwd_kernel_traitsILi256ELi64ELi64ELi4ELb0ELb0EN7cutlass6half_tE19Flash_kernel_traitsILi256ELi64ELi64ELi4ES3_EELb0ELb0ELb0ELb0ELb0ELb0ELb1ELb0EEEvNS_16Flash_fwd_paramsE,@function
        .size           _ZN5flash24flash_fwd_splitkv_kernelI23Flash_fwd_kernel_traitsILi256ELi64ELi64ELi4ELb0ELb0EN7cutlass6half_tE19Flash_kernel_traitsILi256ELi64ELi64ELi4ES3_EELb0ELb0ELb0ELb0ELb0ELb0ELb1ELb0EEEvNS_16Flash_fwd_paramsE,(.L_x_8784 - _ZN5flash24flash_fwd_splitkv_kernelI23Flash_fwd_kernel_traitsILi256ELi64ELi64ELi4ELb0ELb0EN7cutlass6half_tE19Flash_kernel_traitsILi256ELi64ELi64ELi4ES3_EELb0ELb0ELb0ELb0ELb0ELb0ELb1ELb0EEEvNS_16Flash_fwd_paramsE)
        .other          _ZN5flash24flash_fwd_splitkv_kernelI23Flash_fwd_kernel_traitsILi256ELi64ELi64ELi4ELb0ELb0EN7cutlass6half_tE19Flash_kernel_traitsILi256ELi64ELi64ELi4ES3_EELb0ELb0ELb0ELb0ELb0ELb0ELb1ELb0EEEvNS_16Flash_fwd_paramsE,@"STO_CUDA_ENTRY STV_DEFAULT"
_ZN5flash24flash_fwd_splitkv_kernelI23Flash_fwd_kernel_traitsILi256ELi64ELi64ELi4ELb0ELb0EN7cutlass6half_tE19Flash_kernel_traitsILi256ELi64ELi64ELi4ES3_EELb0ELb0ELb0ELb0ELb0ELb0ELb1ELb0EEEvNS_16Flash_fwd_paramsE:
.text._ZN5flash24flash_fwd_splitkv_kernelI23Flash_fwd_kernel_traitsILi256ELi64ELi64ELi4ELb0ELb0EN7cutlass6half_tE19Flash_kernel_traitsILi256ELi64ELi64ELi4ES3_EELb0ELb0ELb0ELb0ELb0ELb0ELb1ELb0EEEvNS_16Flash_fwd_paramsE:
[----:B------:R-:W-:Y:S02]  /*0000*/  MOV R1, c[0x0][0x28] ;  /* 0x00000a0000017a02 */ /* 0x000fe40000000f00 */
[----:B------:R-:W1:Y:S01]  /*0010*/  I2F.U32.RP R2, c[0x0][0x1c0] ;  /* 0x0000700000027b06 */ /* 0x000e620000209000 */
[----:B------:R-:W2:Y:S01]  /*0020*/  S2UR UR4, SR_CTAID.Z ;  /* 0x00000000000479c3 */ /* 0x000ea20000002700 */
[----:B------:R-:W-:Y:S02]  /*0030*/  ULDC UR14, c[0x0][0x1c0] ;  /* 0x00007000000e7ab9 */ /* 0x000fe40000000800 */
[----:B------:R-:W-:Y:S02]  /*0040*/  UMOV UR6, URZ ;  /* 0x0000003f00067c82 */ /* 0x000fe40008000000 */
[----:B------:R-:W-:Y:S02]  /*0050*/  UISETP.NE.U32.AND UP1, UPT, URZ, UR14, UPT ;  /* 0x0000000e3f00728c */ /* 0x000fe4000bf25070 */
[----:B------:R-:W-:Y:S02]  /*0060*/  UMOV UR24, 0x4 ;  /* 0x0000000400187882 */ /* 0x000fe40000000000 */
[----:B------:R-:W-:-:S02]  /*0070*/  ULDC.64 UR10, c[0x0][0x240] ;  /* 0x00009000000a7ab9 */ /* 0x000fc40000000a00 */
[----:B------:R-:W-:Y:S02]  /*0080*/  ULDC.64 UR30, c[0x0][0x118] ;  /* 0x00004600001e7ab9 */ /* 0x000fe40000000a00 */
[----:B------:R-:W-:Y:S01]  /*0090*/  ULDC.64 UR8, c[0x0][0x248] ;  /* 0x0000920000087ab9 */ /* 0x000fe20000000a00 */
[----:B-1----:R-:W1:Y:S02]  /*00a0*/  MUFU.RCP R0, R2 ;  /* 0x0000000200007308 */ /* 0x002e640000001000 */
[----:B-1----:R-:W-:-:S06]  /*00b0*/  IADD3 R0, R0, 0xffffffe, RZ ;  /* 0x0ffffffe00007810 */ /* 0x002fcc0007ffe0ff */
[----:B------:R-:W1:Y:S02]  /*00c0*/  F2I.FTZ.U32.TRUNC.NTZ R0, R0 ;  /* 0x0000000000007305 */ /* 0x000e64000021f000 */
[----:B-1----:R-:W1:Y:S02]  /*00d0*/  R2UR UR7, R0 ;  /* 0x00000000000773c2 */ /* 0x002e6400000e0000 */
[----:B-1----:R-:W-:-:S04]  /*00e0*/  UIADD3 UR5, URZ, -UR7, URZ ;  /* 0x800000073f057290 */ /* 0x002fc8000fffe03f */
[----:B------:R-:W-:-:S04]  /*00f0*/  UIMAD UR5, UR5, UR14, URZ ;  /* 0x0000000e050572a4 */ /* 0x000fc8000f8e023f */
[----:B------:R-:W-:-:S04]  /*0100*/  UIMAD.WIDE.U32 UR6, UR7, UR5, UR6 ;  /* 0x00000005070672a5 */ /* 0x000fc8000f8e0006 */
[----:B--2---:R-:W-:-:S03]  /*0110*/  UIMAD.WIDE.U32 UR26, UR7, UR4, URZ ;  /* 0x00000004071a72a5 */ /* 0x004fc6000f8e003f */
[----:B------:R-:W-:Y:S02]  /*0120*/  ULDC.64 UR6, c[0x0][0x240] ;  /* 0x0000900000067ab9 */ /* 0x000fe40000000a00 */
[----:B------:R-:W-:Y:S02]  /*0130*/  UIADD3 UR5, -UR27, URZ, URZ ;  /* 0x0000003f1b057290 */ /* 0x000fe4000fffe13f */
[----:B------:R-:W-:Y:S02]  /*0140*/  UISETP.NE.U32.AND UP0, UPT, URZ, UR6, UPT ;  /* 0x000000063f00728c */ /* 0x000fe4000bf05070 */
[----:B------:R-:W-:Y:S02]  /*0150*/  UIMAD UR5, UR5, UR14, UR4 ;  /* 0x0000000e050572a4 */ /* 0x000fe4000f8e0204 */
[----:B------:R-:W-:Y:S02]  /*0160*/  UISETP.NE.AND.EX UP0, UPT, URZ, UR7, UPT, UP0 ;  /* 0x000000073f00728c */ /* 0x000fe4000bf05300 */
[----:B------:R-:W-:-:S02]  /*0170*/  UISETP.GE.U32.AND UP3, UPT, UR5, UR14, UPT ;  /* 0x0000000e0500728c */ /* 0x000fc4000bf66070 */
[----:B------:R-:W-:Y:S02]  /*0180*/  ULDC.64 UR6, c[0x0][0x250] ;  /* 0x0000940000067ab9 */ /* 0x000fe40000000a00 */
[----:B------:R-:W-:-:S07]  /*0190*/  PLOP3.LUT P2, PT, PT, PT, UP0, 0x80, 0x0 ;  /* 0x000000000000781c */ /* 0x000fce0003f4f008 */
[----:B------:R-:W-:Y:S02]  /*01a0*/  @UP3 UIADD3 UR5, UR5, -UR14, URZ ;  /* 0x8000000e05053290 */ /* 0x000fe4000fffe03f */
[----:B------:R-:W-:Y:S02]  /*01b0*/  @UP3 UIADD3 UR27, UR27, 0x1, URZ ;  /* 0x000000011b1b3890 */ /* 0x000fe4000fffe03f */
[----:B------:R-:W-:-:S03]  /*01c0*/  UISETP.GE.U32.AND UP2, UPT, UR5, UR14, UPT ;  /* 0x0000000e0500728c */ /* 0x000fc6000bf46070 */
[----:B------:R-:W-:Y:S02]  /*01d0*/  ULDC.U8 UR5, c[0x0][0x312] ;  /* 0x0000c48000057ab9 */ /* 0x000fe40000000000 */
[----:B------:R-:W-:-:S06]  /*01e0*/  UISETP.NE.AND UP3, UPT, UR5, URZ, UPT ;  /* 0x0000003f0500728c */ /* 0x000fcc000bf65270 */
[----:B------:R-:W-:Y:S02]  /*01f0*/  @UP2 UIADD3 UR27, UR27, 0x1, URZ ;  /* 0x000000011b1b2890 */ /* 0x000fe4000fffe03f */
[----:B------:R-:W-:Y:S02]  /*0200*/  @!UP1 ULOP3.LUT UR27, URZ, UR14, URZ, 0x33, !UPT ;  /* 0x0000000e3f1b9292 */ /* 0x000fe4000f8e333f */
[----:B------:R-:W-:Y:S02]  /*0210*/  UISETP.NE.U32.AND UP1, UPT, URZ, UR6, UPT ;  /* 0x000000063f00728c */ /* 0x000fe4000bf25070 */
[----:B------:R-:W-:Y:S02]  /*0220*/  UIMAD.WIDE UR10, UR27, UR24, UR10 ;  /* 0x000000181b0a72a5 */ /* 0x000fe4000f8e020a */
[----:B------:R-:W-:Y:S02]  /*0230*/  UISETP.NE.AND.EX UP1, UPT, URZ, UR7, UPT, UP1 ;  /* 0x000000073f00728c */ /* 0x000fe4000bf25310 */
[----:B------:R-:W-:-:S02]  /*0240*/  UISETP.EQ.U32.AND UP2, UPT, URZ, UR8, UPT ;  /* 0x000000083f00728c */ /* 0x000fc4000bf42070 */
[----:B------:R-:W-:Y:S02]  /*0250*/  IMAD.U32 R10, RZ, RZ, UR10 ;  /* 0x0000000aff0a7e24 */ /* 0x000fe4000f8e00ff */
[----:B------:R-:W-:Y:S01]  /*0260*/  IMAD.U32 R11, RZ, RZ, UR11 ;  /* 0x0000000bff0b7e24 */ /* 0x000fe2000f8e00ff */
[----:B------:R-:W-:Y:S01]  /*0270*/  ULDC.64 UR6, c[0x0][0x250] ;  /* 0x0000940000067ab9 */ /* 0x000fe20000000a00 */
[----:B------:R-:W-:Y:S01]  /*0280*/  PLOP3.LUT P0, PT, PT, PT, UP1, 0x80, 0x0 ;  /* 0x000000000000781c */ /* 0x000fe20003f0f018 */
[----:B------:R-:W-:Y:S02]  /*0290*/  UISETP.EQ.OR.EX UP2, UPT, URZ, UR9, !UP3, UP2 ;  /* 0x000000093f00728c */ /* 0x000fe4000df42720 */
[----:B------:R-:W2:Y:S01]  /*02a0*/  @P2 LDG.E R6, [R10.64] ;  /* 0x0000001e0a062981 */ /* 0x000ea2000c1e1900 */
[----:B------:R-:W-:Y:S02]  /*02b0*/  @UP1 UIMAD.WIDE UR6, UR27, UR24, UR6 ;  /* 0x000000181b0612a5 */ /* 0x000fe4000f8e0206 */
[----:B------:R-:W-:Y:S01]  /*02c0*/  ULDC.64 UR8, c[0x0][0x248] ;  /* 0x0000920000087ab9 */ /* 0x000fe20000000a00 */
[----:B------:R-:W3:Y:S03]  /*02d0*/  @P2 LDG.E R0, [R10.64+0x4] ;  /* 0x0000041e0a002981 */ /* 0x000ee6000c1e1900 */
[----:B------:R-:W-:-:S02]  /*02e0*/  IMAD.U32 R8, RZ, RZ, UR6 ;  /* 0x00000006ff087e24 */ /* 0x000fc4000f8e00ff */
[----:B------:R-:W-:Y:S01]  /*02f0*/  IMAD.U32 R9, RZ, RZ, UR7 ;  /* 0x00000007ff097e24 */ /* 0x000fe2000f8e00ff */
[----:B------:R-:W-:-:S04]  /*0300*/  PLOP3.LUT P1, PT, PT, PT, UP2, 0x80, 0x0 ;  /* 0x000000000000781c */ /* 0x000fc80003f2f028 */
[----:B------:R-:W4:Y:S01]  /*0310*/  @P0 LDG.E R4, [R8.64] ;  /* 0x0000001e08040981 */ /* 0x000f22000c1e1900 */
[----:B------:R-:W-:-:S06]  /*0320*/  UIMAD.WIDE UR8, UR27, UR24, UR8 ;  /* 0x000000181b0872a5 */ /* 0x000fcc000f8e0208 */
[----:B------:R-:W-:Y:S02]  /*0330*/  IMAD.U32 R2, RZ, RZ, UR8 ;  /* 0x00000008ff027e24 */ /* 0x000fe4000f8e00ff */
[----:B------:R-:W-:-:S05]  /*0340*/  IMAD.U32 R3, RZ, RZ, UR9 ;  /* 0x00000009ff037e24 */ /* 0x000fca000f8e00ff */
[----:B------:R-:W5:Y:S01]  /*0350*/  @!P1 LDG.E R5, [R2.64] ;  /* 0x0000001e02059981 */ /* 0x000f62000c1e1900 */
[----:B------:R-:W-:Y:S02]  /*0360*/  UMOV UR13, 0xffffffff ;  /* 0xffffffff000d7882 */ /* 0x000fe40000000000 */
[----:B------:R-:W-:Y:S01]  /*0370*/  UMOV UR7, URZ ;  /* 0x0000003f00077c82 */ /* 0x000fe20008000000 */
[----:B------:R-:W1:Y:S01]  /*0380*/  S2R R84, SR_TID.X ;  /* 0x0000000000547919 */ /* 0x000e620000002100 */
[----:B------:R-:W-:Y:S02]  /*0390*/  UMOV UR15, 0xffffffff ;  /* 0xffffffff000f7882 */ /* 0x000fe40000000000 */
[----:B------:R-:W-:Y:S01]  /*03a0*/  UIADD3 UR5, -UR27, URZ, URZ ;  /* 0x0000003f1b057290 */ /* 0x000fe2000fffe13f */
[----:B------:R-:W1:Y:S03]  /*03b0*/  S2UR UR18, SR_CTAID.X ;  /* 0x00000000001279c3 */ /* 0x000e660000002500 */
[----:B------:R-:W-:-:S05]  /*03c0*/  UIMAD UR14, UR5, UR14, UR4 ;  /* 0x0000000e050e72a4 */ /* 0x000fca000f8e0204 */
[----:B------:R-:W1:Y:S08]  /*03d0*/  S2UR UR6, SR_CTAID.Y ;  /* 0x00000000000679c3 */ /* 0x000e700000002600 */
        /* <DEDUP_REMOVED lines=16> */
.L_x_1442:
[----:B------:R-:W-:Y:S02]  /*04e0*/  ULDC UR8, c[0x0][0x218] ;  /* 0x0000860000087ab9 */ /* 0x000fe40000000800 */
.L_x_1443:
        /* <DEDUP_REMOVED lines=21> */
[----:B------:R-:W-:Y:S01]  /*0640*/  IABS R0, c[0x0][0x10] ;  /* 0x0000040000007a13 */ /* 0x000fe20000000000 */
[----:B------:R-:W-:Y:S02]  /*0650*/  ULDC UR4, c[0x0][0x218] ;  /* 0x0000860000047ab9 */ /* 0x000fe40000000800 */
[----:B------:R-:W-:Y:S01]  /*0660*/  UIADD3 UR4, UR4, 0x3f, URZ ;  /* 0x0000003f04047890 */ /* 0x000fe2000fffe03f */
[----:B------:R1:W2:Y:S01]  /*0670*/  R2UR UR10, R0 ;  /* 0x00000000000a73c2 */ /* 0x0002a200000e0000 */
[----:B------:R-:W-:Y:S02]  /*0680*/  ULDC UR5, c[0x0][0x10] ;  /* 0x0000040000057ab9 */ /* 0x000fe40000000800 */
[----:B------:R-:W-:Y:S02]  /*0690*/  USHF.R.S32.HI UR11, URZ, 0x1f, UR4 ;  /* 0x0000001f3f0b7899 */ /* 0x000fe40008011404 */
[----:B------:R-:W-:Y:S02]  /*06a0*/  UMOV UR16, URZ ;  /* 0x0000003f00107c82 */ /* 0x000fe40008000000 */
[----:B------:R-:W-:-:S04]  /*06b0*/  ULEA.HI UR11, UR11, UR4, URZ, 0x6 ;  /* 0x000000040b0b7291 */ /* 0x000fc8000f8f303f */
[----:B------:R-:W-:-:S04]  /*06c0*/  ULEA.HI.SX32 UR11, UR11, UR5, 0x1a ;  /* 0x000000050b0b7291 */ /* 0x000fc8000f8fd23f */
[----:B------:R-:W-:-:S06]  /*06d0*/  UIADD3 UR11, UR11, -0x1, URZ ;  /* 0xffffffff0b0b7890 */ /* 0x000fcc000fffe03f */
[----:B-1----:R-:W-:Y:S01]  /*06e0*/  IMAD.U32 R0, RZ, RZ, UR11 ;  /* 0x0000000bff007e24 */ /* 0x002fe2000f8e00ff */
[----:B--2---:R-:W1:Y:S01]  /*06f0*/  I2F.RP R3, UR10 ;  /* 0x0000000a00037d06 */ /* 0x004e620008209400 */
[----:B------:R-:W-:-:S03]  /*0700*/  ULOP3.LUT UR11, UR11, UR5, URZ, 0x3c, !UPT ;  /* 0x000000050b0b7292 */ /* 0x000fc6000f8e3c3f */
[----:B------:R-:W-:-:S04]  /*0710*/  IABS R0, R0 ;  /* 0x0000000000007213 */ /* 0x000fc80000000000 */
[----:B------:R-:W2:Y:S01]  /*0720*/  R2UR UR8, R0 ;  /* 0x00000000000873c2 */ /* 0x000ea200000e0000 */
[----:B-1----:R-:W1:Y:S02]  /*0730*/  MUFU.RCP R2, R3 ;  /* 0x0000000300027308 */ /* 0x002e640000001000 */
[----:B-1----:R-:W-:-:S06]  /*0740*/  IADD3 R2, R2, 0xffffffe, RZ ;  /* 0x0ffffffe02027810 */ /* 0x002fcc0007ffe0ff */
[----:B------:R-:W1:Y:S02]  /*0750*/  F2I.FTZ.U32.TRUNC.NTZ R2, R2 ;  /* 0x0000000200027305 */ /* 0x000e64000021f000 */
[----:B-1----:R-:W1:Y:S02]  /*0760*/  R2UR UR17, R2 ;  /* 0x00000000021173c2 */ /* 0x002e6400000e0000 */
[----:B-1----:R-:W-:-:S04]  /*0770*/  UIADD3 UR4, URZ, -UR17, URZ ;  /* 0x800000113f047290 */ /* 0x002fc8000fffe03f */
[----:B------:R-:W-:-:S04]  /*0780*/  UIMAD UR4, UR4, UR10, URZ ;  /* 0x0000000a040472a4 */ /* 0x000fc8000f8e023f */
[----:B------:R-:W-:-:S04]  /*0790*/  UIMAD.WIDE.U32 UR16, UR17, UR4, UR16 ;  /* 0x00000004111072a5 */ /* 0x000fc8000f8e0010 */
[----:B--2---:R-:W-:-:S04]  /*07a0*/  UIMAD.WIDE.U32 UR16, UR17, UR8, URZ ;  /* 0x00000008111072a5 */ /* 0x004fc8000f8e003f */
[----:B------:R-:W-:-:S04]  /*07b0*/  UIADD3 UR4, -UR17, URZ, URZ ;  /* 0x0000003f11047290 */ /* 0x000fc8000fffe13f */
[----:B------:R-:W-:-:S04]  /*07c0*/  UIMAD UR4, UR10, UR4, UR8 ;  /* 0x000000040a0472a4 */ /* 0x000fc8000f8e0208 */
[----:B------:R-:W-:-:S11]  /*07d0*/  UISETP.GT.U32.AND UP0, UPT, UR10, UR4, UPT ;  /* 0x000000040a00728c */ /* 0x000fd6000bf04070 */
[----:B------:R-:W-:Y:S02]  /*07e0*/  @!UP0 UIADD3 UR4, UR4, -UR10, URZ ;  /* 0x8000000a04048290 */ /* 0x000fe4000fffe03f */
[----:B------:R-:W-:Y:S02]  /*07f0*/  @!UP0 UIADD3 UR17, UR17, 0x1, URZ ;  /* 0x0000000111118890 */ /* 0x000fe4000fffe03f */
[----:B------:R-:W-:Y:S02]  /*0800*/  UISETP.GE.U32.AND UP1, UPT, UR4, UR10, UPT ;  /* 0x0000000a0400728c */ /* 0x000fe4000bf26070 */
[----:B------:R-:W-:Y:S02]  /*0810*/  UISETP.GE.AND UP0, UPT, UR11, URZ, UPT ;  /* 0x0000003f0b00728c */ /* 0x000fe4000bf06270 */
[----:B------:R-:W-:-:S04]  /*0820*/  UIADD3 UR4, UR9, 0x3f, URZ ;  /* 0x0000003f09047890 */ /* 0x000fc8000fffe03f */
[----:B------:R-:W-:-:S03]  /*0830*/  USHF.R.S32.HI UR8, URZ, 0x1f, UR4 ;  /* 0x0000001f3f087899 */ /* 0x000fc60008011404 */
[----:B------:R-:W-:Y:S02]  /*0840*/  @UP1 UIADD3 UR17, UR17, 0x1, URZ ;  /* 0x0000000111111890 */ /* 0x000fe4000fffe03f */
[----:B------:R-:W-:Y:S02]  /*0850*/  UISETP.NE.AND UP1, UPT, URZ, UR5, UPT ;  /* 0x000000053f00728c */ /* 0x000fe4000bf25270 */
[----:B------:R-:W-:Y:S02]  /*0860*/  @!UP0 UIADD3 UR17, -UR17, URZ, URZ ;  /* 0x0000003f11118290 */ /* 0x000fe4000fffe13f */
[----:B------:R-:W-:-:S04]  /*0870*/  ULEA.HI UR8, UR8, UR4, URZ, 0x6 ;  /* 0x0000000408087291 */ /* 0x000fc8000f8f303f */
[----:B------:R-:W-:-:S03]  /*0880*/  USHF.R.S32.HI UR26, URZ, 0x6, UR8 ;  /* 0x000000063f1a7899 */ /* 0x000fc60008011408 */
[----:B------:R-:W-:-:S04]  /*0890*/  @!UP1 ULOP3.LUT UR17, URZ, UR5, URZ, 0x33, !UPT ;  /* 0x000000053f119292 */ /* 0x000fc8000f8e333f */
[----:B------:R-:W-:-:S04]  /*08a0*/  UIMAD UR19, UR17, UR6, URZ ;  /* 0x00000006111372a4 */ /* 0x000fc8000f8e023f */
[----:B------:R-:W-:-:S04]  /*08b0*/  UIADD3 UR17, UR17, UR19, URZ ;  /* 0x0000001311117290 */ /* 0x000fc8000fffe03f */
[----:B------:R-:W-:-:S04]  /*08c0*/  UISETP.LT.AND UP0, UPT, UR26, UR17, UPT ;  /* 0x000000111a00728c */ /* 0x000fc8000bf01270 */
[----:B------:R-:W-:-:S04]  /*08d0*/  USEL UR26, UR26, UR17, UP0 ;  /* 0x000000111a1a7287 */ /* 0x000fc80008000000 */
[----:B------:R-:W-:-:S06]  /*08e0*/  UISETP.GE.AND UP0, UPT, UR19, UR26, UPT ;  /* 0x0000001a1300728c */ /* 0x000fcc000bf06270 */
[----:B------:R-:W-:-:S13]  /*08f0*/  PLOP3.LUT P0, PT, PT, PT, UP0, 0x80, 0x0 ;  /* 0x000000000000781c */ /* 0x000fda0003f0f008 */
[----:B------:R-:W-:Y:S05]  /*0900*/  @!P0 BRA `(.L_x_1444) ;  /* 0x000009f000008947 */ /* 0x000fea0003800000 */
[----:B------:R-:W-:Y:S01]  /*0910*/  SHF.R.S32.HI R11, RZ, 0x1f, R84 ;  /* 0x0000001fff0b7819 */ /* 0x000fe20000011454 */
[----:B------:R-:W-:Y:S01]  /*0920*/  ULDC.64 UR4, c[0x0][0x210] ;  /* 0x0000840000047ab9 */ /* 0x000fe20000000a00 */
[----:B------:R-:W-:Y:S01]  /*0930*/  BSSY B0, `(.L_x_1445) ;  /* 0x0000021000007945 */ /* 0x000fe20003800000 */
[----:B------:R-:W-:Y:S01]  /*0940*/  UIMAD UR6, UR6, UR4, UR27 ;  /* 0x00000004060672a4 */ /* 0x000fe2000f8e021b */
[----:B------:R-:W-:Y:S01]  /*0950*/  LEA.HI R11, R11, R84, RZ, 0x4 ;  /* 0x000000540b0b7211 */ /* 0x000fe200078f20ff */
[----:B------:R-:W-:Y:S02]  /*0960*/  UIADD3 UR12, -UR18, UR12, URZ ;  /* 0x0000000c120c7290 */ /* 0x000fe4000fffe13f */
[----:B------:R-:W-:Y:S01]  /*0970*/  ULDC UR4, c[0x0][0x1c0] ;  /* 0x0000700000047ab9 */ /* 0x000fe20000000800 */
[----:B------:R-:W-:Y:S01]  /*0980*/  LOP3.LUT R3, R11, 0xfffffff0, RZ, 0xc0, !PT ;  /* 0xfffffff00b037812 */ /* 0x000fe200078ec0ff */
[----:B------:R-:W-:Y:S01]  /*0990*/  UIMAD UR4, UR6, UR4, UR14 ;  /* 0x00000004060472a4 */ /* 0x000fe2000f8e020e */
[----:B------:R-:W-:-:S03]  /*09a0*/  SHF.R.S32.HI R11, RZ, 0x4, R11 ;  /* 0x00000004ff0b7819 */ /* 0x000fc6000001140b */
[----:B------:R-:W-:Y:S01]  /*09b0*/  IMAD.IADD R84, R84, 0x1, -R3 ;  /* 0x0000000154547824 */ /* 0x000fe200078e0a03 */
[----:B------:R-:W-:Y:S01]  /*09c0*/  UIMAD UR5, UR4, UR5, UR18 ;  /* 0x00000005040572a4 */ /* 0x000fe2000f8e0212 */
[----:B------:R-:W-:Y:S02]  /*09d0*/  ISETP.GE.AND P1, PT, R11, UR12, PT ;  /* 0x0000000c0b007c0c */ /* 0x000fe4000bf26270 */
[----:B------:R-:W-:Y:S01]  /*09e0*/  IMAD.SHL.U32 R14, R84, 0x4, RZ ;  /* 0x00000004540e7824 */ /* 0x000fe200078e00ff */
[----:B------:R-:W-:Y:S02]  /*09f0*/  ULDC UR4, c[0x0][0x22c] ;  /* 0x00008b0000047ab9 */ /* 0x000fe40000000800 */
[----:B------:R-:W-:Y:S02]  /*0a00*/  UIMAD UR4, UR5, UR4, URZ ;  /* 0x00000004050472a4 */ /* 0x000fe4000f8e023f */
[----:B------:R-:W-:Y:S02]  /*0a10*/  SHF.R.S32.HI R15, RZ, 0x1f, R14 ;  /* 0x0000001fff0f7819 */ /* 0x000fe4000001140e */
[----:B------:R-:W-:-:S02]  /*0a20*/  IADD3 R10, R14, 0x40, RZ ;  /* 0x000000400e0a7810 */ /* 0x000fc40007ffe0ff */
[----:B------:R-:W-:Y:S01]  /*0a30*/  IMAD.U32 R0, RZ, RZ, UR4 ;  /* 0x00000004ff007e24 */ /* 0x000fe2000f8e00ff */
[C---:B------:R-:W-:Y:S01]  /*0a40*/  IADD3 R9, R14.reuse, 0x80, RZ ;  /* 0x000000800e097810 */ /* 0x040fe20007ffe0ff */
[----:B------:R-:W-:Y:S01]  /*0a50*/  IMAD.WIDE R4, R11, 0x100, R14 ;  /* 0x000001000b047825 */ /* 0x000fe200078e020e */
[----:B------:R-:W-:-:S04]  /*0a60*/  IADD3 R8, R14, 0xc0, RZ ;  /* 0x000000c00e087810 */ /* 0x000fc80007ffe0ff */
[----:B------:R-:W-:-:S04]  /*0a70*/  IADD3 R3, P0, R4, UR4, RZ ;  /* 0x0000000404037c10 */ /* 0x000fc8000ff1e0ff */
[----:B------:R-:W-:Y:S02]  /*0a80*/  LEA.HI.X.SX32 R0, R0, R5, 0x1, P0 ;  /* 0x0000000500007211 */ /* 0x000fe400000f0eff */
[----:B------:R-:W-:-:S04]  /*0a90*/  LEA R12, P0, R3, c[0x0][0x1d8], 0x2 ;  /* 0x00007600030c7a11 */ /* 0x000fc800078010ff */
[----:B------:R-:W-:Y:S01]  /*0aa0*/  LEA.HI.X R13, R3, c[0x0][0x1dc], R0, 0x2, P0 ;  /* 0x00007700030d7a11 */ /* 0x000fe200000f1400 */
[----:B------:R-:W-:Y:S05]  /*0ab0*/  @P1 BRA `(.L_x_1446) ;  /* 0x0000008000001947 */ /* 0x000fea0003800000 */
[----:B------:R-:W-:Y:S02]  /*0ac0*/  ISETP.GE.AND P3, PT, R14, c[0x0][0x220], PT ;  /* 0x000088000e007a0c */ /* 0x000fe40003f66270 */
[----:B------:R-:W-:Y:S02]  /*0ad0*/  ISETP.GE.AND P2, PT, R10, c[0x0][0x220], PT ;  /* 0x000088000a007a0c */ /* 0x000fe40003f46270 */
[----:B------:R-:W-:Y:S02]  /*0ae0*/  ISETP.GE.AND P1, PT, R9, c[0x0][0x220], PT ;  /* 0x0000880009007a0c */ /* 0x000fe40003f26270 */
[----:B------:R-:W-:-:S07]  /*0af0*/  ISETP.GE.AND P0, PT, R8, c[0x0][0x220], PT ;  /* 0x0000880008007a0c */ /* 0x000fce0003f06270 */
[----:B------:R1:W-:Y:S04]  /*0b00*/  @!P3 STG.E.128 [R12.64], RZ ;  /* 0x000000ff0c00b986 */ /* 0x0003e8000c101d1e */
[----:B------:R1:W-:Y:S04]  /*0b10*/  @!P2 STG.E.128 [R12.64+0x100], RZ ;  /* 0x000100ff0c00a986 */ /* 0x0003e8000c101d1e */
[----:B------:R1:W-:Y:S04]  /*0b20*/  @!P1 STG.E.128 [R12.64+0x200], RZ ;  /* 0x000200ff0c009986 */ /* 0x0003e8000c101d1e */
[----:B------:R1:W-:Y:S02]  /*0b30*/  @!P0 STG.E.128 [R12.64+0x300], RZ ;  /* 0x000300ff0c008986 */ /* 0x0003e4000c101d1e */
.L_x_1446:
[----:B------:R-:W-:Y:S05]  /*0b40*/  BSYNC B0 ;  /* 0x0000000000007941 */ /* 0x000fea0003800000 */
.L_x_1445:
[----:B------:R-:W-:Y:S01]  /*0b50*/  IADD3 R7, R11, 0x8, RZ ;  /* 0x000000080b077810 */ /* 0x000fe20007ffe0ff */
[----:B------:R-:W-:Y:S03]  /*0b60*/  BSSY B0, `(.L_x_1447) ;  /* 0x000000b000007945 */ /* 0x000fe60003800000 */
[----:B------:R-:W-:-:S13]  /*0b70*/  ISETP.GE.AND P0, PT, R7, UR12, PT ;  /* 0x0000000c07007c0c */ /* 0x000fda000bf06270 */
[----:B------:R-:W-:Y:S05]  /*0b80*/  @P0 BRA `(.L_x_1448) ;  /* 0x0000008000000947 */ /* 0x000fea0003800000 */
[----:B------:R-:W-:Y:S02]  /*0b90*/  ISETP.GE.AND P3, PT, R14, c[0x0][0x220], PT ;  /* 0x000088000e007a0c */ /* 0x000fe40003f66270 */
[----:B------:R-:W-:Y:S02]  /*0ba0*/  ISETP.GE.AND P2, PT, R10, c[0x0][0x220], PT ;  /* 0x000088000a007a0c */ /* 0x000fe40003f46270 */
[----:B------:R-:W-:Y:S02]  /*0bb0*/  ISETP.GE.AND P1, PT, R9, c[0x0][0x220], PT ;  /* 0x0000880009007a0c */ /* 0x000fe40003f26270 */
[----:B------:R-:W-:-:S07]  /*0bc0*/  ISETP.GE.AND P0, PT, R8, c[0x0][0x220], PT ;  /* 0x0000880008007a0c */ /* 0x000fce0003f06270 */
[----:B------:R2:W-:Y:S04]  /*0bd0*/  @!P3 STG.E.128 [R12.64+0x2000], RZ ;  /* 0x002000ff0c00b986 */ /* 0x0005e8000c101d1e */
[----:B------:R2:W-:Y:S04]  /*0be0*/  @!P2 STG.E.128 [R12.64+0x2100], RZ ;  /* 0x002100ff0c00a986 */ /* 0x0005e8000c101d1e */
[----:B------:R2:W-:Y:S04]  /*0bf0*/  @!P1 STG.E.128 [R12.64+0x2200], RZ ;  /* 0x002200ff0c009986 */ /* 0x0005e8000c101d1e */
[----:B------:R2:W-:Y:S02]  /*0c00*/  @!P0 STG.E.128 [R12.64+0x2300], RZ ;  /* 0x002300ff0c008986 */ /* 0x0005e4000c101d1e */
.L_x_1448:
[----:B------:R-:W-:Y:S05]  /*0c10*/  BSYNC B0 ;  /* 0x0000000000007941 */ /* 0x000fea0003800000 */
.L_x_1447:
        /* <DEDUP_REMOVED lines=12> */
.L_x_1450:
[----:B------:R-:W-:Y:S05]  /*0ce0*/  BSYNC B0 ;  /* 0x0000000000007941 */ /* 0x000fea0003800000 */
.L_x_1449:
        /* <DEDUP_REMOVED lines=12> */
.L_x_1452:
[----:B------:R-:W-:Y:S05]  /*0db0*/  BSYNC B0 ;  /* 0x0000000000007941 */ /* 0x000fea0003800000 */
.L_x_1451:
        /* <DEDUP_REMOVED lines=12> */
.L_x_1454:
[----:B------:R-:W-:Y:S05]  /*0e80*/  BSYNC B0 ;  /* 0x0000000000007941 */ /* 0x000fea0003800000 */
.L_x_1453:
        /* <DEDUP_REMOVED lines=12> */
.L_x_1456:
[----:B------:R-:W-:Y:S05]  /*0f50*/  BSYNC B0 ;  /* 0x0000000000007941 */ /* 0x000fea0003800000 */
.L_x_1455:
        /* <DEDUP_REMOVED lines=12> */
.L_x_1458:
[----:B------:R-:W-:Y:S05]  /*1020*/  BSYNC B0 ;  /* 0x0000000000007941 */ /* 0x000fea0003800000 */
.L_x_1457:
        /* <DEDUP_REMOVED lines=12> */
.L_x_1460:
[----:B------:R-:W-:Y:S05]  /*10f0*/  BSYNC B0 ;  /* 0x0000000000007941 */ /* 0x000fea0003800000 */
.L_x_1459:
[----:B------:R-:W-:Y:S01]  /*1100*/  ISETP.NE.AND P6, PT, R84, RZ, PT ;  /* 0x000000ff5400720c */ /* 0x000fe20003fc5270 */
[----:B------:R-:W-:Y:S01]  /*1110*/  USHF.R.S32.HI UR4, URZ, 0x1f, UR5 ;  /* 0x0000001f3f047899 */ /* 0x000fe20008011405 */
[----:B------:R-:W-:-:S02]  /*1120*/  IADD3 R8, P1, R11, UR5, RZ ;  /* 0x000000050b087c10 */ /* 0x000fc4000ff3e0ff */
[----:B------:R-:W-:Y:S02]  /*1130*/  ISETP.GE.OR P0, PT, R11, UR12, P6 ;  /* 0x0000000c0b007c0c */ /* 0x000fe4000b706670 */
[----:B------:R-:W-:Y:S02]  /*1140*/  ISETP.GE.OR P5, PT, R7, UR12, P6 ;  /* 0x0000000c07007c0c */ /* 0x000fe4000b7a6670 */
[----:B------:R-:W-:Y:S02]  /*1150*/  LEA.HI.X.SX32 R11, R11, UR4, 0x1, P1 ;  /* 0x000000040b0b7c11 */ /* 0x000fe400088f0eff */
[----:B------:R-:W-:Y:S02]  /*1160*/  LEA R10, P1, R8, c[0x0][0x208], 0x2 ;  /* 0x00008200080a7a11 */ /* 0x000fe400078210ff */
[----:B------:R-:W-:Y:S02]  /*1170*/  ISETP.GE.OR P4, PT, R6, UR12, P6 ;  /* 0x0000000c06007c0c */ /* 0x000fe4000b786670 */
[----:B------:R-:W-:-:S02]  /*1180*/  LEA.HI.X R11, R8, c[0x0][0x20c], R11, 0x2, P1 ;  /* 0x00008300080b7a11 */ /* 0x000fc400008f140b */
[----:B------:R-:W-:Y:S01]  /*1190*/  ISETP.GE.OR P3, PT, R5, UR12, P6 ;  /* 0x0000000c05007c0c */ /* 0x000fe2000b766670 */
[----:B------:R-:W-:Y:S01]  /*11a0*/  @!P0 IMAD.MOV.U32 R15, RZ, RZ, -0x800000 ;  /* 0xff800000ff0f8424 */ /* 0x000fe200078e00ff */
[----:B------:R-:W-:Y:S01]  /*11b0*/  ISETP.GE.OR P2, PT, R4, UR12, P6 ;  /* 0x0000000c04007c0c */ /* 0x000fe2000b746670 */
[----:B------:R-:W-:Y:S01]  /*11c0*/  @!P5 IMAD.MOV.U32 R17, RZ, RZ, -0x800000 ;  /* 0xff800000ff11d424 */ /* 0x000fe200078e00ff */
[----:B------:R-:W-:Y:S02]  /*11d0*/  ISETP.GE.OR P1, PT, R3, UR12, P6 ;  /* 0x0000000c03007c0c */ /* 0x000fe4000b726670 */
[----:B------:R1:W-:Y:S01]  /*11e0*/  @!P0 STG.E [R10.64], R15 ;  /* 0x0000000f0a008986 */ /* 0x0003e2000c10191e */
[----:B------:R-:W-:Y:S02]  /*11f0*/  ISETP.GE.OR P0, PT, R2, UR12, P6 ;  /* 0x0000000c02007c0c */ /* 0x000fe4000b706670 */
[----:B------:R-:W-:Y:S01]  /*1200*/  ISETP.GE.OR P6, PT, R0, UR12, P6 ;  /* 0x0000000c00007c0c */ /* 0x000fe2000b7c6670 */
[----:B-1234-:R-:W-:Y:S01]  /*1210*/  @!P4 IMAD.MOV.U32 R13, RZ, RZ, -0x800000 ;  /* 0xff800000ff0dc424 */ /* 0x01efe200078e00ff */
[----:B------:R1:W-:Y:S02]  /*1220*/  @!P5 STG.E [R10.64+0x20], R17 ;  /* 0x000020110a00d986 */ /* 0x0003e4000c10191e */
[----:B------:R-:W-:-:S02]  /*1230*/  @!P3 IMAD.MOV.U32 R9, RZ, RZ, -0x800000 ;  /* 0xff800000ff09b424 */ /* 0x000fc400078e00ff */
[----:B------:R-:W-:Y:S01]  /*1240*/  @!P2 IMAD.MOV.U32 R7, RZ, RZ, -0x800000 ;  /* 0xff800000ff07a424 */ /* 0x000fe200078e00ff */
[----:B------:R1:W-:Y:S01]  /*1250*/  @!P4 STG.E [R10.64+0x40], R13 ;  /* 0x0000400d0a00c986 */ /* 0x0003e2000c10191e */
[----:B------:R-:W-:-:S03]  /*1260*/  @!P1 IMAD.MOV.U32 R5, RZ, RZ, -0x800000 ;  /* 0xff800000ff059424 */ /* 0x000fc600078e00ff */
[----:B------:R-:W-:Y:S01]  /*1270*/  @!P0 IMAD.MOV.U32 R3, RZ, RZ, -0x800000 ;  /* 0xff800000ff038424 */ /* 0x000fe200078e00ff */
[----:B------:R1:W-:Y:S04]  /*1280*/  @!P3 STG.E [R10.64+0x60], R9 ;  /* 0x000060090a00b986 */ /* 0x0003e8000c10191e */
[----:B------:R1:W-:Y:S04]  /*1290*/  @!P2 STG.E [R10.64+0x80], R7 ;  /* 0x000080070a00a986 */ /* 0x0003e8000c10191e */
[----:B------:R1:W-:Y:S04]  /*12a0*/  @!P1 STG.E [R10.64+0xa0], R5 ;  /* 0x0000a0050a009986 */ /* 0x0003e8000c10191e */
[----:B------:R1:W-:Y:S01]  /*12b0*/  @!P0 STG.E [R10.64+0xc0], R3 ;  /* 0x0000c0030a008986 */ /* 0x0003e2000c10191e */
[----:B------:R-:W-:Y:S05]  /*12c0*/  @P6 EXIT ;  /* 0x000000000000694d */ /* 0x000fea0003800000 */
[----:B-1----:R-:W-:-:S05]  /*12d0*/  MOV R3, 0xff800000 ;  /* 0xff80000000037802 */ /* 0x002fca0000000f00 */
[----:B------:R-:W-:Y:S01]  /*12e0*/  STG.E [R10.64+0xe0], R3 ;  /* 0x0000e0030a007986 */ /* 0x000fe2000c10191e */
[----:B------:R-:W-:Y:S05]  /*12f0*/  EXIT ;  /* 0x000000000000794d */ /* 0x000fea0003800000 */
.L_x_1444:
        /* <DEDUP_REMOVED lines=15> */
[----:B------:R-:W-:Y:S01]  /*13f0*/  UMOV UR29, URZ ;  /* 0x0000003f001d7c82 */ /* 0x000fe20008000000 */
[----:B------:R1:W3:Y:S01]  /*1400*/  R2UR UR8, R0 ;  /* 0x00000000000873c2 */ /* 0x0002e200000e0000 */
[----:B------:R-:W-:-:S05]  /*1410*/  UPLOP3.LUT UP6, UPT, UPT, UPT, UPT, 0x40, 0x0 ;  /* 0x000000000000789c */ /* 0x000fca0003fce870 */
[----:B------:R-:W-:Y:S02]  /*1420*/  @UP1 USHF.R.S32.HI UR6, URZ, 0x1f, UR27 ;  /* 0x0000001f3f061899 */ /* 0x000fe4000801141b */
[----:B------:R-:W-:Y:S02]  /*1430*/  @UP1 UIMAD.WIDE.U32 UR16, UR27, UR4, URZ ;  /* 0x000000041b1012a5 */ /* 0x000fe4000f8e003f */
[----:B------:R-:W-:Y:S02]  /*1440*/  @UP1 UIMAD UR6, UR6, UR4, URZ ;  /* 0x00000004060612a4 */ /* 0x000fe4000f8e023f */
[----:B------:R-:W-:Y:S02]  /*1450*/  @UP1 ULEA UR28, UP0, UR16, UR10, 0x2 ;  /* 0x0000000a101c1291 */ /* 0x000fe4000f80103f */
[----:B------:R-:W-:-:S03]  /*1460*/  @UP1 UIMAD UR4, UR27, UR5, UR6 ;  /* 0x000000051b0412a4 */ /* 0x000fc6000f8e0206 */
[----:B------:R-:W-:Y:S02]  /*1470*/  UMOV UR6, UR27 ;  /* 0x0000001b00067c82 */ /* 0x000fe40008000000 */
[----:B------:R-:W-:-:S04]  /*1480*/  @UP1 UIADD3 UR4, UR17, UR4, URZ ;  /* 0x0000000411041290 */ /* 0x000fc8000fffe03f */
        /* <DEDUP_REMOVED lines=20> */
[----:B------:R-:W-:-:S04]  /*15d0*/  UIMAD.WIDE.U32 UR6, UR7, UR4, UR6 ;  /* 0x00000004070672a5 */ /* 0x000fc8000f8e0006 */
        /* <DEDUP_REMOVED lines=18> */
[----:B------:R-:W-:Y:S01]  /*1700*/  IMAD.U32 R0, RZ, RZ, UR14 ;  /* 0x0000000eff007e24 */ /* 0x000fe2000f8e00ff */
[----:B------:R-:W-:Y:S01]  /*1710*/  ULDC UR17, c[0x0][0x1c8] ;  /* 0x0000720000117ab9 */ /* 0x000fe20000000800 */
[----:B------:R-:W2:Y:S01]  /*1720*/  LDG.E R2, [R8.64] ;  /* 0x0000001e08027981 */ /* 0x000ea2000c1e1900 */
[----:B------:R-:W1:Y:S01]  /*1730*/  I2F.RP R5, R4 ;  /* 0x0000000400057306 */ /* 0x000e620000209400 */
[----:B------:R-:W-:Y:S01]  /*1740*/  ULOP3.LUT UR17, UR14, UR17, URZ, 0x3c, !UPT ;  /* 0x000000110e117292 */ /* 0x000fe2000f8e3c3f */
[----:B------:R-:W-:Y:S01]  /*1750*/  IABS R0, R0 ;  /* 0x0000000000007213 */ /* 0x000fe20000000000 */
[----:B------:R-:W-:-:S02]  /*1760*/  UIADD3 UR16, -UR16, URZ, URZ ;  /* 0x0000003f10107290 */ /* 0x000fc4000fffe13f */
[----:B------:R-:W-:Y:S02]  /*1770*/  ULDC.64 UR4, c[0x0][0x180] ;  /* 0x0000600000047ab9 */ /* 0x000fe40000000a00 */
[----:B------:R-:W-:Y:S01]  /*1780*/  ISETP.LE.AND P0, PT, RZ, UR17, PT ;  /* 0x00000011ff007c0c */ /* 0x000fe2000bf03270 */
[----:B------:R-:W-:-:S04]  /*1790*/  UIMAD UR11, UR16, UR11, UR10 ;  /* 0x0000000b100b72a4 */ /* 0x000fc8000f8e020a */
[----:B------:R-:W-:Y:S01]  /*17a0*/  USHF.R.S32.HI UR10, URZ, 0x1f, UR11 ;  /* 0x0000001f3f0a7899 */ /* 0x000fe2000801140b */
[----:B-1----:R-:W1:Y:S02]  /*17b0*/  MUFU.RCP R6, R5 ;  /* 0x0000000500067308 */ /* 0x002e640000001000 */
[----:B-1----:R-:W-:-:S06]  /*17c0*/  IADD3 R6, R6, 0xffffffe, RZ ;  /* 0x0ffffffe06067810 */ /* 0x002fcc0007ffe0ff */
[----:B------:R-:W1:Y:S02]  /*17d0*/  F2I.FTZ.U32.TRUNC.NTZ R7, R6 ;  /* 0x0000000600077305 */ /* 0x000e64000021f000 */
[----:B-1----:R-:W-:Y:S01]  /*17e0*/  IMAD.MOV R3, RZ, RZ, -R7 ;  /* 0x000000ffff037224 */ /* 0x002fe200078e0a07 */
[----:B------:R-:W-:-:S03]  /*17f0*/  MOV R6, RZ ;  /* 0x000000ff00067202 */ /* 0x000fc60000000f00 */
        /* <DEDUP_REMOVED lines=39> */
.L_x_1461:
        /* <DEDUP_REMOVED lines=19> */
.L_x_1463:
[----:B------:R-:W-:Y:S01]  /*1ba0*/  IABS R3, c[0x0][0x1c8] ;  /* 0x0000720000037a13 */ /* 0x000fe20000000000 */
[----:B------:R-:W-:Y:S01]  /*1bb0*/  IMAD.U32 R0, RZ, RZ, UR14 ;  /* 0x0000000eff007e24 */ /* 0x000fe2000f8e00ff */
[----:B------:R-:W-:Y:S02]  /*1bc0*/  ULDC UR4, c[0x0][0x1c8] ;  /* 0x0000720000047ab9 */ /* 0x000fe40000000800 */
[----:B------:R-:W1:Y:S01]  /*1bd0*/  I2F.RP R6, R3 ;  /* 0x0000000300067306 */ /* 0x000e620000209400 */
[----:B------:R-:W-:Y:S01]  /*1be0*/  ULOP3.LUT UR4, UR14, UR4, URZ, 0x3c, !UPT ;  /* 0x000000040e047292 */ /* 0x000fe2000f8e3c3f */
[----:B------:R-:W-:Y:S01]  /*1bf0*/  IABS R0, R0 ;  /* 0x0000000000007213 */ /* 0x000fe20000000000 */
[----:B------:R-:W-:Y:S02]  /*1c00*/  ULEA UR11, UR26, 0xffffffc0, 0x6 ;  /* 0xffffffc01a0b7891 */ /* 0x000fe4000f8e303f */
[----:B------:R-:W-:Y:S02]  /*1c10*/  UMOV UR21, UR17 ;  /* 0x0000001100157c82 */ /* 0x000fe40008000000 */
[----:B------:R-:W-:Y:S01]  /*1c20*/  ISETP.LE.AND P2, PT, RZ, UR4, PT ;  /* 0x00000004ff007c0c */ /* 0x000fe2000bf43270 */
[----:B------:R-:W-:-:S02]  /*1c30*/  USHF.R.S32.HI UR10, URZ, 0x1f, UR11 ;  /* 0x0000001f3f0a7899 */ /* 0x000fc4000801140b */
[----:B------:R-:W-:Y:S02]  /*1c40*/  ULDC.64 UR4, c[0x0][0x198] ;  /* 0x0000660000047ab9 */ /* 0x000fe40000000a00 */
[----:B------:R-:W-:Y:S02]  /*1c50*/  UIMAD UR16, UR10, UR4, URZ ;  /* 0x000000040a1072a4 */ /* 0x000fe4000f8e023f */
[----:B------:R-:W-:Y:S01]  /*1c60*/  UIMAD.WIDE.U32 UR20, UR11, UR4, UR20 ;  /* 0x000000040b1472a5 */ /* 0x000fe2000f8e0014 */
[----:B-1----:R-:W1:Y:S01]  /*1c70*/  MUFU.RCP R4, R6 ;  /* 0x0000000600047308 */ /* 0x002e620000001000 */
[----:B------:R-:W-:Y:S02]  /*1c80*/  UIMAD UR4, UR11, UR5, UR16 ;  /* 0x000000050b0472a4 */ /* 0x000fe4000f8e0210 */
[----:B------:R-:W-:Y:S02]  /*1c90*/  @UP0 UIADD3 UR15, UR7, UR15, URZ ;  /* 0x0000000f070f0290 */ /* 0x000fe4000fffe03f */
[----:B------:R-:W-:Y:S01]  /*1ca0*/  UIADD3 UR4, UR21, UR4, URZ ;  /* 0x0000000415047290 */ /* 0x000fe2000fffe03f */
[----:B-1----:R-:W-:-:S04]  /*1cb0*/  IADD3 R4, R4, 0xffffffe, RZ ;  /* 0x0ffffffe04047810 */ /* 0x002fc80007ffe0ff */
[----:B------:R-:W1:Y:S02]  /*1cc0*/  F2I.FTZ.U32.TRUNC.NTZ R5, R4 ;  /* 0x0000000400057305 */ /* 0x000e64000021f000 */
[----:B-1----:R-:W-:Y:S01]  /*1cd0*/  IMAD.MOV R2, RZ, RZ, -R5 ;  /* 0x000000ffff027224 */ /* 0x002fe200078e0a05 */
[----:B------:R-:W-:-:S03]  /*1ce0*/  MOV R4, RZ ;  /* 0x000000ff00047202 */ /* 0x000fc60000000f00 */
[----:B------:R-:W-:-:S04]  /*1cf0*/  IMAD R2, R2, R3, RZ ;  /* 0x0000000302027224 */ /* 0x000fc800078e02ff */
[----:B------:R-:W-:-:S04]  /*1d00*/  IMAD.HI.U32 R5, R5, R2, R4 ;  /* 0x0000000205057227 */ /* 0x000fc800078e0004 */
[----:B------:R-:W-:-:S04]  /*1d10*/  IMAD.MOV.U32 R2, RZ, RZ, R0 ;  /* 0x000000ffff027224 */ /* 0x000fc800078e0000 */
[----:B------:R-:W-:-:S05]  /*1d20*/  IMAD.HI.U32 R10, R5, R2, RZ ;  /* 0x00000002050a7227 */ /* 0x000fca00078e00ff */
[----:B------:R-:W-:-:S05]  /*1d30*/  IADD3 R0, -R10, RZ, RZ ;  /* 0x000000ff0a007210 */ /* 0x000fca0007ffe1ff */
[----:B------:R-:W-:Y:S02]  /*1d40*/  IMAD R0, R3, R0, R2 ;  /* 0x0000000003007224 */ /* 0x000fe400078e0202 */
[----:B------:R-:W-:-:S03]  /*1d50*/  IMAD.U32 R2, RZ, RZ, UR20 ;  /* 0x00000014ff027e24 */ /* 0x000fc6000f8e00ff */
[----:B------:R-:W-:-:S13]  /*1d60*/  ISETP.GT.U32.AND P1, PT, R3, R0, PT ;  /* 0x000000000300720c */ /* 0x000fda0003f24070 */
[----:B------:R-:W-:Y:S01]  /*1d70*/  @!P1 IMAD.IADD R0, R0, 0x1, -R3 ;  /* 0x0000000100009824 */ /* 0x000fe200078e0a03 */
[----:B------:R-:W-:Y:S02]  /*1d80*/  @!P1 IADD3 R10, R10, 0x1, RZ ;  /* 0x000000010a0a9810 */ /* 0x000fe40007ffe0ff */
[----:B------:R-:W-:Y:S02]  /*1d90*/  ISETP.NE.AND P1, PT, RZ, c[0x0][0x1c8], PT ;  /* 0x00007200ff007a0c */ /* 0x000fe40003f25270 */
[----:B------:R-:W-:Y:S02]  /*1da0*/  ISETP.GE.U32.AND P3, PT, R0, R3, PT ;  /* 0x000000030000720c */ /* 0x000fe40003f66070 */
        /* <DEDUP_REMOVED lines=26> */
.L_x_1462:
[----:B------:R-:W-:Y:S01]  /*1f50*/  SHF.R.S32.HI R9, RZ, 0x1f, R84 ;  /* 0x0000001fff097819 */ /* 0x000fe20000011454 */
[----:B------:R-:W-:Y:S01]  /*1f60*/  UISETP.NE.AND UP0, UPT, UR13, -0x1, UPT ;  /* 0xffffffff0d00788c */ /* 0x000fe2000bf05270 */
[----:B------:R-:W-:Y:S01]  /*1f70*/  IMAD.U32 R20, RZ, RZ, UR14 ;  /* 0x0000000eff147e24 */ /* 0x000fe2000f8e00ff */
[----:B------:R-:W-:Y:S01]  /*1f80*/  ULDC.64 UR6, c[0x0][0x190] ;  /* 0x0000640000067ab9 */ /* 0x000fe20000000a00 */
[CC--:B------:R-:W-:Y:S01]  /*1f90*/  LEA.HI R18, R9.reuse, R84.reuse, RZ, 0x3 ;  /* 0x0000005409127211 */ /* 0x0c0fe200078f18ff */
[----:B------:R-:W-:Y:S01]  /*1fa0*/  ULDC.64 UR4, c[0x0][0x178] ;  /* 0x00005e0000047ab9 */ /* 0x000fe20000000a00 */
[----:B------:R-:W-:Y:S01]  /*1fb0*/  LEA.HI R3, R9, R84, RZ, 0x4 ;  /* 0x0000005409037211 */ /* 0x000fe200078f20ff */
[----:B------:R-:W1:Y:S01]  /*1fc0*/  S2R R25, SR_CTAID.X ;  /* 0x0000000000197919 */ /* 0x000e620000002500 */
[----:B------:R-:W-:Y:S01]  /*1fd0*/  LOP3.LUT R11, R18, 0xfffffff8, RZ, 0xc0, !PT ;  /* 0xfffffff8120b7812 */ /* 0x000fe200078ec0ff */
[----:B------:R-:W-:Y:S01]  /*1fe0*/  IMAD R5, R5, c[0x0][0x1b8], RZ ;  /* 0x00006e0005057a24 */ /* 0x000fe200078e02ff */
[----:B------:R-:W-:Y:S01]  /*1ff0*/  SHF.R.S32.HI R18, RZ, 0x3, R18 ;  /* 0x00000003ff127819 */ /* 0x000fe20000011412 */
[----:B------:R-:W-:Y:S01]  /*2000*/  UIADD3 UR18, -UR18, UR12, URZ ;  /* 0x0000000c12127290 */ /* 0x000fe2000fffe13f */
[----:B------:R-:W-:Y:S01]  /*2010*/  SHF.R.S32.HI R0, RZ, 0x4, R3 ;  /* 0x00000004ff007819 */ /* 0x000fe20000011403 */
[----:B------:R-:W-:Y:S01]  /*2020*/  IMAD.IADD R2, R84, 0x1, -R11 ;  /* 0x0000000154027824 */ /* 0x000fe200078e0a0b */
[----:B------:R-:W-:Y:S01]  /*2030*/  @UP0 UIMAD.WIDE.U32 UR22, UR13, UR6, URZ ;  /* 0x000000060d1602a5 */ /* 0x000fe2000f8e003f */
[----:B------:R-:W-:Y:S01]  /*2040*/  IMAD.SHL.U32 R235, R18, 0x40, RZ ;  /* 0x0000004012eb7824 */ /* 0x000fe200078e00ff */
[C---:B------:R-:W-:Y:S01]  /*2050*/  LEA.HI R233, R3.reuse, R0, RZ, 0x1 ;  /* 0x0000000003e97211 */ /* 0x040fe200078f08ff */
[----:B------:R-:W-:Y:S01]  /*2060*/  IMAD.SHL.U32 R236, R2, 0x8, RZ ;  /* 0x0000000802ec7824 */ /* 0x000fe200078e00ff */
[----:B------:R-:W-:Y:S01]  /*2070*/  LOP3.LUT R3, R3, 0xfffffff0, RZ, 0xc0, !PT ;  /* 0xfffffff003037812 */ /* 0x000fe200078ec0ff */
[----:B------:R-:W-:Y:S01]  /*2080*/  @!UP0 USHF.R.S32.HI UR6, URZ, 0x1f, UR27 ;  /* 0x0000001f3f068899 */ /* 0x000fe2000801141b */
[----:B------:R-:W-:Y:S01]  /*2090*/  LOP3.LUT R235, R235, 0x1c0, RZ, 0xc0, !PT ;  /* 0x000001c0ebeb7812 */ /* 0x000fe200078ec0ff */
[----:B------:R-:W-:Y:S01]  /*20a0*/  @!UP0 UIMAD.WIDE.U32 UR20, UR27, UR4, URZ ;  /* 0x000000041b1482a5 */ /* 0x000fe2000f8e003f */
[----:B------:R-:W-:Y:S01]  /*20b0*/  LOP3.LUT R233, R233, 0xfffffffe, RZ, 0xc0, !PT ;  /* 0xfffffffee9e97812 */ /* 0x000fe200078ec0ff */
[----:B------:R-:W-:Y:S01]  /*20c0*/  @!UP0 UIMAD UR6, UR6, UR4, URZ ;  /* 0x00000004060682a4 */ /* 0x000fe2000f8e023f */
[----:B------:R-:W-:Y:S01]  /*20d0*/  LOP3.LUT R4, R235, 0x38, R236, 0xf8, !PT ;  /* 0x00000038eb047812 */ /* 0x000fe200078ef8ec */
[----:B------:R-:W-:Y:S01]  /*20e0*/  @UP0 UIMAD UR7, UR13, UR7, UR23 ;  /* 0x000000070d0702a4 */ /* 0x000fe2000f8e0217 */
[----:B------:R-:W-:Y:S01]  /*20f0*/  SHF.R.U32.HI R235, RZ, 0x3, R235 ;  /* 0x00000003ffeb7819 */ /* 0x000fe200000116eb */
[----:B------:R-:W-:Y:S01]  /*2100*/  IMAD.IADD R233, R0, 0x1, -R233 ;  /* 0x0000000100e97824 */ /* 0x000fe200078e0ae9 */
[----:B------:R-:W-:Y:S01]  /*2110*/  @!UP0 UIMAD UR5, UR27, UR5, UR6 ;  /* 0x000000051b0582a4 */ /* 0x000fe2000f8e0206 */
[----:B------:R-:W-:Y:S01]  /*2120*/  IMAD.IADD R0, R84, 0x1, -R3 ;  /* 0x0000000154007824 */ /* 0x000fe200078e0a03 */
[----:B------:R-:W-:Y:S01]  /*2130*/  LOP3.LUT R235, R4, R235, RZ, 0x3c, !PT ;  /* 0x000000eb04eb7212 */ /* 0x000fe200078e3cff */
[----:B------:R-:W-:Y:S01]  /*2140*/  @!UP0 UMOV UR22, UR20 ;  /* 0x0000001400168c82 */ /* 0x000fe20008000000 */
[----:B------:R-:W-:Y:S01]  /*2150*/  LEA.HI R4, R9, R84, RZ, 0x6 ;  /* 0x0000005409047211 */ /* 0x000fe200078f30ff */
[----:B------:R-:W-:Y:S01]  /*2160*/  @!UP0 UIADD3 UR7, UR21, UR5, URZ ;  /* 0x0000000515078290 */ /* 0x000fe2000fffe03f */
[----:B------:R-:W-:Y:S01]  /*2170*/  SHF.R.S32.HI R3, RZ, 0x1f, R0 ;  /* 0x0000001fff037819 */ /* 0x000fe20000011400 */
[----:B------:R-:W-:Y:S01]  /*2180*/  IMAD R6, R10, c[0x0][0x1bc], R5 ;  /* 0x00006f000a067a24 */ /* 0x000fe200078e0205 */
[----:B------:R-:W-:Y:S01]  /*2190*/  IADD3 R12, P0, R236, UR22, RZ ;  /* 0x00000016ec0c7c10 */ /* 0x000fe2000ff1e0ff */
[----:B------:R-:W-:Y:S01]  /*21a0*/  IMAD.SHL.U32 R4, R4, 0x8, RZ ;  /* 0x0000000804047824 */ /* 0x000fe200078e00ff */
[----:B------:R-:W-:Y:S01]  /*21b0*/  LEA.HI R3, R3, R0, RZ, 0x3 ;  /* 0x0000000003037211 */ /* 0x000fe200078f18ff */
[----:B------:R-:W-:Y:S01]  /*21c0*/  USHF.R.S32.HI UR6, URZ, 0x1f, UR14 ;  /* 0x0000001f3f067899 */ /* 0x000fe2000801140e */
[----:B------:R-:W-:Y:S01]  /*21d0*/  IADD3 R14, P2, R236, R14, RZ ;  /* 0x0000000eec0e7210 */ /* 0x000fe20007f5e0ff */
[----:B------:R-:W-:Y:S01]  /*21e0*/  IMAD.SHL.U32 R5, R233, 0x8, RZ ;  /* 0x00000008e9057824 */ /* 0x000fe200078e00ff */
[----:B------:R-:W-:Y:S01]  /*21f0*/  LOP3.LUT R11, R3, 0xfffffff8, RZ, 0xc0, !PT ;  /* 0xfffffff8030b7812 */ /* 0x000fe200078ec0ff */
[----:B------:R-:W-:Y:S01]  /*2200*/  ULDC.64 UR4, c[0x0][0x1a8] ;  /* 0x00006a0000047ab9 */ /* 0x000fe20000000a00 */
[----:B------:R-:W-:Y:S01]  /*2210*/  LOP3.LUT R235, R235, 0xfffffe00, R4, 0xf8, !PT ;  /* 0xfffffe00ebeb7812 */ /* 0x000fe200078ef804 */
[----:B------:R-:W-:Y:S01]  /*2220*/  UIMAD UR4, UR6, UR4, URZ ;  /* 0x00000004060472a4 */ /* 0x000fe2000f8e023f */
[----:B------:R-:W-:Y:S01]  /*2230*/  SHF.R.S32.HI R4, RZ, 0x1f, R236 ;  /* 0x0000001fff047819 */ /* 0x000fe200000114ec */
[----:B------:R-:W-:Y:S01]  /*2240*/  IMAD.IADD R0, R0, 0x1, -R11 ;  /* 0x0000000100007824 */ /* 0x000fe200078e0a0b */
[----:B------:R-:W-:Y:S01]  /*2250*/  IADD3 R16, P1, R236, UR16, RZ ;  /* 0x00000010ec107c10 */ /* 0x000fe2000ff3e0ff */
[----:B------:R-:W-:Y:S01]  /*2260*/  UIMAD UR5, UR14, UR5, UR4 ;  /* 0x000000050e0572a4 */ /* 0x000fe2000f8e0204 */
[C---:B------:R-:W-:Y:S01]  /*2270*/  IADD3.X R13, R4.reuse, UR7, RZ, P0, !PT ;  /* 0x00000007040d7c10 */ /* 0x040fe200087fe4ff */
[C---:B------:R-:W-:Y:S01]  /*2280*/  IMAD.X R15, R4.reuse, 0x1, R7, P2 ;  /* 0x00000001040f7824 */ /* 0x040fe200010e0607 */
[----:B------:R-:W-:Y:S01]  /*2290*/  IADD3.X R17, R4, UR15, RZ, P1, !PT ;  /* 0x0000000f04117c10 */ /* 0x000fe20008ffe4ff */
[----:B------:R-:W-:Y:S01]  /*22a0*/  IMAD.SHL.U32 R3, R3, 0x40, RZ ;  /* 0x0000004003037824 */ /* 0x000fe200078e00ff */
[----:B------:R-:W-:Y:S01]  /*22b0*/  R2P PR, R0, 0x6 ;  /* 0x0000000600007804 */ /* 0x000fe20000000000 */
[----:B------:R-:W-:Y:S01]  /*22c0*/  IMAD.WIDE.U32 R20, R20, c[0x0][0x1a8], R12 ;  /* 0x00006a0014147a25 */ /* 0x000fe200078e000c */
[----:B------:R-:W-:Y:S01]  /*22d0*/  SHF.R.S32.HI R19, RZ, 0x1f, R18 ;  /* 0x0000001fff137819 */ /* 0x000fe20000011412 */
[----:B------:R-:W-:Y:S01]  /*22e0*/  ULDC.64 UR6, c[0x0][0x1a0] ;  /* 0x0000680000067ab9 */ /* 0x000fe20000000a00 */
[----:B------:R-:W-:Y:S01]  /*22f0*/  IADD3 R12, P0, R18, UR11, RZ ;  /* 0x0000000b120c7c10 */ /* 0x000fe2000ff1e0ff */
[----:B------:R-:W-:Y:S01]  /*2300*/  IMAD.SHL.U32 R0, R0, 0x40, RZ ;  /* 0x0000004000007824 */ /* 0x000fe200078e00ff */
[----:B------:R-:W-:Y:S01]  /*2310*/  USHF.L.U64.HI UR20, UR6, UR24, UR7 ;  /* 0x0000001806147299 */ /* 0x000fe20008010207 */
[----:B------:R-:W-:Y:S01]  /*2320*/  IMAD.WIDE.U32 R166, R18, c[0x0][0x198], R14 ;  /* 0x0000660012a67a25 */ /* 0x000fe200078e000e */
[----:B------:R-:W-:Y:S01]  /*2330*/  IADD3.X R15, R19, UR10, RZ, P0, !PT ;  /* 0x0000000a130f7c10 */ /* 0x000fe200087fe4ff */
[----:B------:R-:W-:Y:S01]  /*2340*/  USHF.L.U32 UR21, UR6, 0x4, URZ ;  /* 0x0000000406157899 */ /* 0x000fe2000800063f */
[----:B------:R-:W-:Y:S01]  /*2350*/  LOP3.LUT R0, R0, 0x1c0, RZ, 0xc0, !PT ;  /* 0x000001c000007812 */ /* 0x000fe200078ec0ff */
[----:B------:R-:W-:Y:S01]  /*2360*/  IMAD.WIDE.U32 R10, R10, c[0x0][0x1b8], R16 ;  /* 0x00006e000a0a7a25 */ /* 0x000fe200078e0010 */
[----:B------:R-:W-:Y:S01]  /*2370*/  ISETP.GE.AND P0, PT, R18, UR18, PT ;  /* 0x0000001212007c0c */ /* 0x000fe2000bf06270 */
[----:B------:R-:W-:Y:S01]  /*2380*/  BSSY B0, `(.L_x_1464) ;  /* 0x000003f000007945 */ /* 0x000fe20003800000 */
[----:B------:R-:W-:Y:S01]  /*2390*/  LOP3.LUT R5, R0, 0x8, R5, 0xf8, !PT ;  /* 0x0000000800057812 */ /* 0x000fe200078ef805 */
[----:B------:R-:W-:Y:S01]  /*23a0*/  IMAD.IADD R7, R11, 0x1, R6 ;  /* 0x000000010b077824 */ /* 0x000fe200078e0206 */
[----:B------:R-:W-:Y:S01]  /*23b0*/  SHF.R.U32.HI R0, RZ, 0x3, R0 ;  /* 0x00000003ff007819 */ /* 0x000fe20000011600 */
[----:B------:R-:W-:Y:S01]  /*23c0*/  IMAD R15, R15, c[0x0][0x1a0], RZ ;  /* 0x000068000f0f7a24 */ /* 0x000fe200078e02ff */
[----:B------:R-:W-:Y:S01]  /*23d0*/  IADD3 R23, R21, UR5, RZ ;  /* 0x0000000515177c10 */ /* 0x000fe2000fffe0ff */
[----:B------:R-:W-:Y:S01]  /*23e0*/  IMAD.MOV.U32 R6, RZ, RZ, R10 ;  /* 0x000000ffff067224 */ /* 0x000fe200078e000a */
[----:B------:R-:W-:Y:S01]  /*23f0*/  LOP3.LUT R0, R5, R0, RZ, 0x3c, !PT ;  /* 0x0000000005007212 */ /* 0x000fe200078e3cff */
[----:B------:R-:W-:Y:S01]  /*2400*/  IMAD R165, R19, c[0x0][0x198], RZ ;  /* 0x0000660013a57a24 */ /* 0x000fe200078e02ff */
[----:B------:R-:W-:Y:S01]  /*2410*/  IADD3 R4, R236, 0x80, RZ ;  /* 0x00000080ec047810 */ /* 0x000fe20007ffe0ff */
[----:B------:R-:W-:Y:S01]  /*2420*/  IMAD R15, R12, c[0x0][0x1a4], R15 ;  /* 0x000069000c0f7a24 */ /* 0x000fe200078e020f */
[----:B------:R-:W-:Y:S01]  /*2430*/  LOP3.LUT R0, R0, 0xfffffe00, R3, 0xf8, !PT ;  /* 0xfffffe0000007812 */ /* 0x000fe200078ef803 */
[----:B------:R-:W-:Y:S01]  /*2440*/  IMAD.WIDE.U32 R12, R12, c[0x0][0x1a0], R6 ;  /* 0x000068000c0c7a25 */ /* 0x000fe200078e0006 */
[----:B------:R-:W-:-:S02]  /*2450*/  IADD3 R6, R236, 0x40, RZ ;  /* 0x00000040ec067810 */ /* 0x000fc40007ffe0ff */
[----:B------:R-:W-:Y:S01]  /*2460*/  IADD3 R3, R236, 0xc0, RZ ;  /* 0x000000c0ec037810 */ /* 0x000fe20007ffe0ff */
[----:B------:R-:W-:Y:S02]  /*2470*/  IMAD.MOV.U32 R7, RZ, RZ, 0x10 ;  /* 0x00000010ff077424 */ /* 0x000fe400078e00ff */
[----:B------:R-:W-:Y:S02]  /*2480*/  IMAD.MOV.U32 R5, RZ, RZ, 0x20 ;  /* 0x00000020ff057424 */ /* 0x000fe400078e00ff */
[----:B------:R-:W-:Y:S01]  /*2490*/  IMAD R165, R18, c[0x0][0x19c], R165 ;  /* 0x0000670012a57a24 */ /* 0x000fe200078e02a5 */
[----:B------:R-:W-:Y:S01]  /*24a0*/  SEL R7, R7, 0xfffffff0, !P1 ;  /* 0xfffffff007077807 */ /* 0x000fe20004800000 */
[----:B-1----:R-:W-:Y:S01]  /*24b0*/  IMAD.WIDE R24, R25, 0x40, R18 ;  /* 0x0000004019187825 */ /* 0x002fe200078e0212 */
        /* <DEDUP_REMOVED lines=43> */
.L_x_1465:
[----:B------:R-:W-:Y:S05]  /*2770*/  BSYNC B0 ;  /* 0x0000000000007941 */ /* 0x000fea0003800000 */
.L_x_1464:
        /* <DEDUP_REMOVED lines=45> */
.L_x_1467:
[----:B------:R-:W-:Y:S05]  /*2a50*/  BSYNC B0 ;  /* 0x0000000000007941 */ /* 0x000fea0003800000 */
.L_x_1466:
[----:B------:R-:W-:Y:S01]  /*2a60*/  IADD3 R10, R18, 0x20, RZ ;  /* 0x00000020120a7810 */ /* 0x000fe20007ffe0ff */
[----:B------:R-:W-:Y:S03]  /*2a70*/  BSSY B0, `(.L_x_1468) ;  /* 0x000002c000007945 */ /* 0x000fe60003800000 */
[----:B------:R-:W-:-:S13]  /*2a80*/  ISETP.GE.AND P0, PT, R10, UR18, PT ;  /* 0x000000120a007c0c */ /* 0x000fda000bf06270 */
[----:B------:R-:W-:Y:S05]  /*2a90*/  @P0 BRA `(.L_x_1469) ;  /* 0x0000029000000947 */ /* 0x000fea0003800000 */
[----:B-1----:R-:W-:Y:S01]  /*2aa0*/  IADD3 R17, P0, R24, 0x20, RZ ;  /* 0x0000002018117810 */ /* 0x002fe20007f1e0ff */
        /* <DEDUP_REMOVED lines=40> */
.L_x_1469:
[----:B------:R-:W-:Y:S05]  /*2d30*/  BSYNC B0 ;  /* 0x0000000000007941 */ /* 0x000fea0003800000 */
.L_x_1468:
[----:B------:R-:W-:Y:S01]  /*2d40*/  IADD3 R8, R18, 0x30, RZ ;  /* 0x0000003012087810 */ /* 0x000fe20007ffe0ff */
[----:B------:R-:W-:Y:S03]  /*2d50*/  BSSY B0, `(.L_x_1470) ;  /* 0x000002b000007945 */ /* 0x000fe60003800000 */
[----:B------:R-:W-:-:S13]  /*2d60*/  ISETP.GE.AND P0, PT, R8, UR18, PT ;  /* 0x0000001208007c0c */ /* 0x000fda000bf06270 */
[----:B------:R-:W-:Y:S05]  /*2d70*/  @P0 BRA `(.L_x_1471) ;  /* 0x0000028000000947 */ /* 0x000fea0003800000 */
[----:B-1----:R-:W-:Y:S01]  /*2d80*/  IADD3 R17, P0, R24, 0x30, RZ ;  /* 0x0000003018117810 */ /* 0x002fe20007f1e0ff */
        /* <DEDUP_REMOVED lines=39> */
.L_x_1471:
[----:B------:R-:W-:Y:S05]  /*3000*/  BSYNC B0 ;  /* 0x0000000000007941 */ /* 0x000fea0003800000 */
.L_x_1470:
[----:B------:R-:W-:Y:S01]  /*3010*/  UIADD3 UR11, UR26, -0x1, URZ ;  /* 0xffffffff1a0b7890 */ /* 0x000fe2000fffe03f */
[----:B------:R-:W-:Y:S03]  /*3020*/  BSSY B0, `(.L_x_1472) ;  /* 0x0000026000007945 */ /* 0x000fe60003800000 */
[----:B------:R-:W-:-:S04]  /*3030*/  USHF.L.U32 UR10, UR11, 0x6, URZ ;  /* 0x000000060b0a7899 */ /* 0x000fc8000800063f */
[----:B------:R-:W-:-:S06]  /*3040*/  UIADD3 UR7, -UR10, UR9, URZ ;  /* 0x000000090a077290 */ /* 0x000fcc000fffe13f */
[----:B------:R-:W-:-:S13]  /*3050*/  ISETP.GE.AND P0, PT, R18, UR7, PT ;  /* 0x0000000712007c0c */ /* 0x000fda000bf06270 */
[----:B------:R-:W-:Y:S05]  /*3060*/  @P0 BRA `(.L_x_1473) ;  /* 0x0000021000000947 */ /* 0x000fea0003800000 */
[----:B------:R-:W-:Y:S02]  /*3070*/  ISETP.GE.AND P5, PT, R236, c[0x0][0x220], PT ;  /* 0x00008800ec007a0c */ /* 0x000fe40003fa6270 */
[----:B------:R-:W-:Y:S02]  /*3080*/  ISETP.GE.AND P4, PT, R6, c[0x0][0x220], PT ;  /* 0x0000880006007a0c */ /* 0x000fe40003f86270 */
[----:B------:R-:W-:Y:S02]  /*3090*/  ISETP.GE.AND P2, PT, R4, c[0x0][0x220], PT ;  /* 0x0000880004007a0c */ /* 0x000fe40003f46270 */
[----:B------:R-:W-:-:S07]  /*30a0*/  ISETP.GE.AND P0, PT, R3, c[0x0][0x220], PT ;  /* 0x0000880003007a0c */ /* 0x000fce0003f06270 */
[C---:B-1----:R-:W-:Y:S01]  /*30b0*/  @!P5 LEA R22, P6, R166.reuse, c[0x0][0x168], 0x1 ;  /* 0x00005a00a616da11 */ /* 0x042fe200078c08ff */
        /* <DEDUP_REMOVED lines=28> */
.L_x_1473:
[----:B------:R-:W-:Y:S05]  /*3280*/  BSYNC B0 ;  /* 0x0000000000007941 */ /* 0x000fea0003800000 */
.L_x_1472:
        /* <DEDUP_REMOVED lines=9> */
[----:B-1----:R-:W-:-:S04]  /*3320*/  IADD3 R17, P0, R166, UR25, RZ ;  /* 0x00000019a6117c10 */ /* 0x002fc8000ff1e0ff */
        /* <DEDUP_REMOVED lines=31> */
.L_x_1475:
[----:B------:R-:W-:Y:S05]  /*3520*/  BSYNC B0 ;  /* 0x0000000000007941 */ /* 0x000fea0003800000 */
.L_x_1474:
[----:B------:R-:W-:Y:S01]  /*3530*/  ISETP.GE.AND P0, PT, R10, UR7, PT ;  /* 0x000000070a007c0c */ /* 0x000fe2000bf06270 */
[----:B------:R-:W-:-:S12]  /*3540*/  BSSY B0, `(.L_x_1476) ;  /* 0x0000027000007945 */ /* 0x000fd80003800000 */
[----:B------:R-:W-:Y:S05]  /*3550*/  @P0 BRA `(.L_x_1477) ;  /* 0x0000025000000947 */ /* 0x000fea0003800000 */
[----:B------:R-:W-:Y:S01]  /*3560*/  ISETP.GE.AND P5, PT, R236, c[0x0][0x220], PT ;  /* 0x00008800ec007a0c */ /* 0x000fe20003fa6270 */
[----:B-1----:R-:W-:Y:S01]  /*3570*/  IMAD.MOV.U32 R16, RZ, RZ, c[0x0][0x198] ;  /* 0x00006600ff107624 */ /* 0x002fe200078e00ff */
[----:B------:R-:W-:Y:S01]  /*3580*/  ISETP.GE.AND P4, PT, R6, c[0x0][0x220], PT ;  /* 0x0000880006007a0c */ /* 0x000fe20003f86270 */
[----:B------:R-:W-:Y:S01]  /*3590*/  IMAD.MOV.U32 R20, RZ, RZ, c[0x0][0x19c] ;  /* 0x00006700ff147624 */ /* 0x000fe200078e00ff */
        /* <DEDUP_REMOVED lines=33> */
.L_x_1477:
[----:B------:R-:W-:Y:S05]  /*37b0*/  BSYNC B0 ;  /* 0x0000000000007941 */ /* 0x000fea0003800000 */
.L_x_1476:
[----:B------:R-:W-:Y:S01]  /*37c0*/  ISETP.GE.AND P0, PT, R8, UR7, PT ;  /* 0x0000000708007c0c */ /* 0x000fe2000bf06270 */
[----:B------:R-:W-:-:S12]  /*37d0*/  BSSY B0, `(.L_x_1478) ;  /* 0x0000029000007945 */ /* 0x000fd80003800000 */
[----:B------:R-:W-:Y:S05]  /*37e0*/  @P0 BRA `(.L_x_1479) ;  /* 0x0000027000000947 */ /* 0x000fea0003800000 */
[----:B------:R-:W-:Y:S01]  /*37f0*/  ISETP.GE.AND P5, PT, R236, c[0x0][0x220], PT ;  /* 0x00008800ec007a0c */ /* 0x000fe20003fa6270 */
[----:B-1----:R-:W-:Y:S01]  /*3800*/  IMAD.MOV.U32 R24, RZ, RZ, c[0x0][0x198] ;  /* 0x00006600ff187624 */ /* 0x002fe200078e00ff */
[----:B------:R-:W-:Y:S01]  /*3810*/  ISETP.GE.AND P4, PT, R6, c[0x0][0x220], PT ;  /* 0x0000880006007a0c */ /* 0x000fe20003f86270 */
[----:B------:R-:W-:Y:S01]  /*3820*/  IMAD.MOV.U32 R164, RZ, RZ, R166 ;  /* 0x000000ffffa47224 */ /* 0x000fe200078e00a6 */
[----:B------:R-:W-:Y:S01]  /*3830*/  ISETP.GE.AND P2, PT, R4, c[0x0][0x220], PT ;  /* 0x0000880004007a0c */ /* 0x000fe20003f46270 */
[----:B------:R-:W-:Y:S01]  /*3840*/  ULDC UR5, c[0x0][0x19c] ;  /* 0x0000670000057ab9 */ /* 0x000fe20000000800 */
[----:B------:R-:W-:Y:S01]  /*3850*/  ISETP.GE.AND P0, PT, R3, c[0x0][0x220], PT ;  /* 0x0000880003007a0c */ /* 0x000fe20003f06270 */
[----:B------:R-:W-:Y:S01]  /*3860*/  UIMAD UR5, UR5, 0x30, URZ ;  /* 0x00000030050578a4 */ /* 0x000fe2000f8e023f */
[----:B------:R-:W-:-:S05]  /*3870*/  IMAD.WIDE.U32 R24, R24, 0x30, R164 ;  /* 0x0000003018187825 */ /* 0x000fca00078e00a4 */
[----:B--2---:R-:W-:Y:S01]  /*3880*/  IADD3 R16, R25, UR5, RZ ;  /* 0x0000000519107c10 */ /* 0x004fe2000fffe0ff */
        /* <DEDUP_REMOVED lines=29> */
.L_x_1479:
[----:B------:R-:W-:Y:S05]  /*3a60*/  BSYNC B0 ;  /* 0x0000000000007941 */ /* 0x000fea0003800000 */
.L_x_1478:
        /* <DEDUP_REMOVED lines=16> */
[----:B-12---:R-:W-:Y:S02]  /*3b70*/  @!P2 IMAD.MOV.U32 R16, RZ, RZ, R244 ;  /* 0x000000ffff10a224 */ /* 0x006fe400078e00f4 */
        /* <DEDUP_REMOVED lines=22> */
.L_x_1481:
[----:B------:R-:W-:Y:S05]  /*3ce0*/  BSYNC B0 ;  /* 0x0000000000007941 */ /* 0x000fea0003800000 */
.L_x_1480:
        /* <DEDUP_REMOVED lines=8> */
[----:B-12---:R-:W-:Y:S01]  /*3d70*/  IMAD.U32 R17, RZ, RZ, UR21 ;  /* 0x00000015ff117e24 */ /* 0x006fe2000f8e00ff */
[----:B------:R-:W-:Y:S01]  /*3d80*/  ISETP.GE.AND P3, PT, R6, c[0x0][0x220], PT ;  /* 0x0000880006007a0c */ /* 0x000fe20003f66270 */
[----:B------:R-:W-:Y:S01]  /*3d90*/  IMAD.U32 R11, RZ, RZ, UR21 ;  /* 0x00000015ff0b7e24 */ /* 0x000fe2000f8e00ff */
[----:B------:R-:W-:Y:S01]  /*3da0*/  ISETP.GE.AND P2, PT, R4, c[0x0][0x220], PT ;  /* 0x0000880004007a0c */ /* 0x000fe20003f46270 */
[----:B------:R-:W-:-:S08]  /*3db0*/  IMAD.U32 R16, RZ, RZ, UR20 ;  /* 0x00000014ff107e24 */ /* 0x000fd0000f8e00ff */
[----:B------:R-:W-:Y:S01]  /*3dc0*/  @!P4 LEA R20, P1, R17, R244, 0x1 ;  /* 0x000000f41114c211 */ /* 0x000fe200078208ff */
[----:B------:R1:W-:Y:S01]  /*3dd0*/  @P4 STS.128 [R235+0x10800], RZ ;  /* 0x010800ffeb004388 */ /* 0x0003e20000000c00 */
[----:B------:R-:W-:Y:S02]  /*3de0*/  IADD3 R17, P0, R12, UR21, RZ ;  /* 0x000000150c117c10 */ /* 0x000fe4000ff1e0ff */
        /* <DEDUP_REMOVED lines=8> */
[C---:B------:R-:W-:Y:S01]  /*3e70*/  @!P2 LEA R22, P1, R17.reuse, c[0x0][0x170], 0x1 ;  /* 0x00005c001116aa11 */ /* 0x040fe200078208ff */
[----:B------:R1:W-:Y:S01]  /*3e80*/  @P3 STS.128 [R235+0x12800], RZ ;  /* 0x012800ffeb003388 */ /* 0x0003e20000000c00 */
[C-C-:B------:R-:W-:Y:S02]  /*3e90*/  @!P3 LEA.HI.X R25, R17.reuse, c[0x0][0x174], R16.reuse, 0x1, P5 ;  /* 0x00005d001119ba11 */ /* 0x140fe400028f0c10 */
        /* <DEDUP_REMOVED lines=18> */
.L_x_1483:
[----:B------:R-:W-:Y:S05]  /*3fc0*/  BSYNC B0 ;  /* 0x0000000000007941 */ /* 0x000fea0003800000 */
.L_x_1482:
        /* <DEDUP_REMOVED lines=14> */
[----:B------:R-:W-:Y:S01]  /*40b0*/  IMAD.U32 R11, RZ, RZ, UR13 ;  /* 0x0000000dff0b7e24 */ /* 0x000fe2000f8e00ff */
[----:B-12---:R-:W-:-:S04]  /*40c0*/  IADD3 R16, P0, R12, UR13, RZ ;  /* 0x0000000d0c107c10 */ /* 0x006fc8000ff1e0ff */
[----:B------:R-:W-:Y:S01]  /*40d0*/  IMAD.U32 R10, RZ, RZ, UR5 ;  /* 0x00000005ff0a7e24 */ /* 0x000fe2000f8e00ff */
[C---:B------:R-:W-:Y:S01]  /*40e0*/  @!P4 LEA R20, P1, R11.reuse, R244, 0x1 ;  /* 0x000000f40b14c211 */ /* 0x040fe200078208ff */
        /* <DEDUP_REMOVED lines=30> */
.L_x_1485:
[----:B------:R-:W-:Y:S05]  /*42d0*/  BSYNC B0 ;  /* 0x0000000000007941 */ /* 0x000fea0003800000 */
.L_x_1484:
[----:B------:R-:W-:Y:S01]  /*42e0*/  ISETP.GE.AND P0, PT, R8, UR7, PT ;  /* 0x0000000708007c0c */ /* 0x000fe2000bf06270 */
[----:B------:R-:W-:Y:S01]  /*42f0*/  BSSY B0, `(.L_x_1486) ;  /* 0x0000030000007945 */ /* 0x000fe20003800000 */
[----:B--2---:R-:W-:-:S04]  /*4300*/  LEA.HI R11, R9, R84, RZ, 0x5 ;  /* 0x00000054090b7211 */ /* 0x004fc800078f28ff */
        /* <DEDUP_REMOVED lines=17> */
[C---:B-1----:R-:W-:Y:S02]  /*4420*/  @!P3 LEA R20, P5, R14.reuse, c[0x0][0x170], 0x1 ;  /* 0x00005c000e14ba11 */ /* 0x042fe400078a08ff */
        /* <DEDUP_REMOVED lines=28> */
.L_x_1487:
[----:B------:R-:W-:Y:S05]  /*45f0*/  BSYNC B0 ;  /* 0x0000000000007941 */ /* 0x000fea0003800000 */
.L_x_1486:
[C---:B-1----:R-:W-:Y:S01]  /*4600*/  IMAD.SHL.U32 R8, R2.reuse, 0x40, RZ ;  /* 0x0000004002087824 */ /* 0x042fe200078e00ff */
[----:B------:R-:W-:Y:S01]  /*4610*/  R2P PR, R2, 0x6 ;  /* 0x0000000602007804 */ /* 0x000fe20000000000 */
[----:B------:R-:W-:Y:S01]  /*4620*/  IMAD.SHL.U32 R18, R18, 0x8, RZ ;  /* 0x0000000812127824 */ /* 0x000fe200078e00ff */
[----:B------:R-:W0:Y:S01]  /*4630*/  LDGDEPBAR ;  /* 0x00000000000079af */ /* 0x000e220000000000 */
[----:B------:R-:W-:Y:S01]  /*4640*/  IMAD R234, R11, 0x400, R0 ;  /* 0x000004000bea7824 */ /* 0x000fe200078e0200 */
[----:B------:R-:W-:Y:S01]  /*4650*/  LOP3.LUT R9, R8, 0x1c0, RZ, 0xc0, !PT ;  /* 0x000001c008097812 */ /* 0x000fe200078ec0ff */
[----:B------:R-:W-:Y:S01]  /*4660*/  IMAD.SHL.U32 R84, R84, 0x2, RZ ;  /* 0x0000000254547824 */ /* 0x000fe200078e00ff */
[----:B------:R-:W-:Y:S01]  /*4670*/  UISETP.GT.AND UP0, UPT, UR11, UR19, UPT ;  /* 0x000000130b00728c */ /* 0x000fe2000bf04270 */
        /* <DEDUP_REMOVED lines=11> */
[----:B------:R-:W-:-:S05]  /*4730*/  IMAD.SHL.U32 R233, R233, 0x2, RZ ;  /* 0x00000002e9e97824 */ /* 0x000fca00078e00ff */
[----:B------:R-:W1:Y:S01]  /*4740*/  LDSM.16.M88.4 R48, [R233+0x8000] ;  /* 0x00800000e930783b */ /* 0x000e620000000200 */
[C---:B------:R-:W-:Y:S02]  /*4750*/  IADD3 R2, R233.reuse, 0x8000, RZ ;  /* 0x00008000e9027810 */ /* 0x040fe40007ffe0ff */
[----:B------:R-:W-:Y:S01]  /*4760*/  IADD3 R231, R233, 0x8020, RZ ;  /* 0x00008020e9e77810 */ /* 0x000fe20007ffe0ff */
[----:B------:R-:W5:Y:S01]  /*4770*/  LDSM.16.M88.4 R40, [R233+0x8800] ;  /* 0x00880000e928783b */ /* 0x000f620000000200 */
[----:B------:R-:W-:Y:S01]  /*4780*/  @P1 IADD3 R231, R2, -0x20, RZ ;  /* 0xffffffe002e71810 */ /* 0x000fe20007ffe0ff */
[----:B------:R-:W-:Y:S02]  /*4790*/  IMAD.MOV.U32 R2, RZ, RZ, 0x40 ;  /* 0x00000040ff027424 */ /* 0x000fe400078e00ff */
[----:B------:R-:W2:Y:S01]  /*47a0*/  LDSM.16.M88.4 R12, [R233+0x9000] ;  /* 0x00900000e90c783b */ /* 0x000ea20000000200 */
[C---:B------:R-:W-:Y:S02]  /*47b0*/  IADD3 R223, R231.reuse, 0x800, RZ ;  /* 0x00000800e7df7810 */ /* 0x040fe40007ffe0ff */
[----:B------:R-:W-:Y:S01]  /*47c0*/  SEL R2, R2, 0xffffffc0, !P2 ;  /* 0xffffffc002027807 */ /* 0x000fe20005000000 */
[----:B------:R-:W3:Y:S01]  /*47d0*/  LDSM.16.M88.4 R20, [R233+0x9800] ;  /* 0x00980000e914783b */ /* 0x000ee20000000200 */
[----:B------:R-:W-:-:S02]  /*47e0*/  IADD3 R222, R231, 0x1000, RZ ;  /* 0x00001000e7de7810 */ /* 0x000fc40007ffe0ff */
[----:B------:R-:W-:Y:S01]  /*47f0*/  IADD3 R221, R231, 0x1800, RZ ;  /* 0x00001800e7dd7810 */ /* 0x000fe20007ffe0ff */
[----:B------:R-:W4:Y:S01]  /*4800*/  LDSM.16.M88.4 R24, [R231] ;  /* 0x00000000e718783b */ /* 0x000f220000000200 */
[----:B------:R-:W-:Y:S01]  /*4810*/  IMAD.IADD R227, R233, 0x1, R2 ;  /* 0x00000001e9e37824 */ /* 0x000fe200078e0202 */
[C---:B------:R-:W-:Y:S01]  /*4820*/  IADD3 R219, R231.reuse, 0x2000, RZ ;  /* 0x00002000e7db7810 */ /* 0x040fe20007ffe0ff */
[----:B------:R-:W-:Y:S01]  /*4830*/  IMAD.IADD R220, R2, 0x1, R231 ;  /* 0x0000000102dc7824 */ /* 0x000fe200078e02e7 */
[----:B------:R-:W2:Y:S01]  /*4840*/  LDSM.16.M88.4 R28, [R231+0x800] ;  /* 0x00080000e71c783b */ /* 0x000ea20000000200 */
[C---:B------:R-:W-:Y:S02]  /*4850*/  IADD3 R218, R231.reuse, 0x2800, RZ ;  /* 0x00002800e7da7810 */ /* 0x040fe40007ffe0ff */
[C---:B------:R-:W-:Y:S01]  /*4860*/  IADD3 R217, R231.reuse, 0x3000, RZ ;  /* 0x00003000e7d97810 */ /* 0x040fe20007ffe0ff */
[----:B------:R-:W2:Y:S01]  /*4870*/  LDSM.16.M88.4 R56, [R231+0x1800] ;  /* 0x00180000e738783b */ /* 0x000ea20000000200 */
[----:B------:R-:W-:-:S02]  /*4880*/  IADD3 R216, R231, 0x3800, RZ ;  /* 0x00003800e7d87810 */ /* 0x000fc40007ffe0ff */
[C---:B------:R-:W-:Y:S01]  /*4890*/  IADD3 R215, R231.reuse, 0x4000, RZ ;  /* 0x00004000e7d77810 */ /* 0x040fe20007ffe0ff */
[----:B------:R-:W-:Y:S01]  /*48a0*/  LDSM.16.M88.4 R32, [R227+0x8000] ;  /* 0x00800000e320783b */ /* 0x000fe20000000200 */
[C---:B------:R-:W-:Y:S02]  /*48b0*/  IADD3 R214, R231.reuse, 0x4800, RZ ;  /* 0x00004800e7d67810 */ /* 0x040fe40007ffe0ff */
[C---:B------:R-:W-:Y:S01]  /*48c0*/  IADD3 R213, R231.reuse, 0x5000, RZ ;  /* 0x00005000e7d57810 */ /* 0x040fe20007ffe0ff */
[----:B------:R-:W-:Y:S01]  /*48d0*/  LDSM.16.M88.4 R80, [R227+0x9800] ;  /* 0x00980000e350783b */ /* 0x000fe20000000200 */
[C---:B------:R-:W-:Y:S02]  /*48e0*/  IADD3 R212, R231.reuse, 0x5800, RZ ;  /* 0x00005800e7d47810 */ /* 0x040fe40007ffe0ff */
[C---:B------:R-:W-:Y:S01]  /*48f0*/  IADD3 R211, R231.reuse, 0x6000, RZ ;  /* 0x00006000e7d37810 */ /* 0x040fe20007ffe0ff */
[----:B------:R-:W-:Y:S01]  /*4900*/  LDSM.16.M88.4 R68, [R220] ;  /* 0x00000000dc44783b */ /* 0x000fe20000000200 */
[----:B------:R-:W-:-:S02]  /*4910*/  IADD3 R210, R231, 0x6800, RZ ;  /* 0x00006800e7d27810 */ /* 0x000fc40007ffe0ff */
[C---:B------:R-:W-:Y:S01]  /*4920*/  IADD3 R209, R231.reuse, 0x7000, RZ ;  /* 0x00007000e7d17810 */ /* 0x040fe20007ffe0ff */
[----:B-1----:R-:W-:Y:S01]  /*4930*/  HMMA.16816.F32 R52, R76, R48, RZ ;  /* 0x000000304c34723c */ /* 0x002fe200000018ff */
[----:B------:R-:W-:Y:S01]  /*4940*/  LDSM.16.M88.4 R64, [R220+0x800] ;  /* 0x00080000dc40783b */ /* 0x000fe20000000200 */
[----:B------:R-:W-:-:S03]  /*4950*/  IADD3 R208, R231, 0x7800, RZ ;  /* 0x00007800e7d07810 */ /* 0x000fc60007ffe0ff */
[----:B------:R-:W-:Y:S03]  /*4960*/  LDSM.16.M88.4 R60, [R220+0x1000] ;  /* 0x00100000dc3c783b */ /* 0x000fe60000000200 */
[C---:B------:R-:W-:Y:S08]  /*4970*/  HMMA.16816.F32 R48, R76.reuse, R50, RZ ;  /* 0x000000324c30723c */ /* 0x040ff000000018ff */
[C---:B-----5:R-:W-:Y:S08]  /*4980*/  HMMA.16816.F32 R44, R76.reuse, R40, RZ ;  /* 0x000000284c2c723c */ /* 0x060ff000000018ff */
[C---:B--2---:R-:W-:Y:S08]  /*4990*/  HMMA.16816.F32 R16, R76.reuse, R12, RZ ;  /* 0x0000000c4c10723c */ /* 0x044ff000000018ff */
[C---:B------:R-:W-:Y:S08]  /*49a0*/  HMMA.16816.F32 R40, R76.reuse, R42, RZ ;  /* 0x0000002a4c28723c */ /* 0x040ff000000018ff */
[C---:B------:R-:W-:Y:S08]  /*49b0*/  HMMA.16816.F32 R12, R76.reuse, R14, RZ ;  /* 0x0000000e4c0c723c */ /* 0x040ff000000018ff */
[C---:B---3--:R-:W-:Y:S08]  /*49c0*/  HMMA.16816.F32 R8, R76.reuse, R20, RZ ;  /* 0x000000144c08723c */ /* 0x048ff000000018ff */
[----:B------:R-:W-:Y:S01]  /*49d0*/  HMMA.16816.F32 R76, R76, R22, RZ ;  /* 0x000000164c4c723c */ /* 0x000fe200000018ff */
[----:B------:R-:W1:Y:S07]  /*49e0*/  LDSM.16.M88.4 R20, [R231+0x1000] ;  /* 0x00100000e714783b */ /* 0x000e6e0000000200 */
[C---:B----4-:R-:W-:Y:S08]  /*49f0*/  HMMA.16816.F32 R52, R36.reuse, R24, R52 ;  /* 0x000000182434723c */ /* 0x050ff00000001834 */
[C---:B------:R-:W-:Y:S01]  /*4a00*/  HMMA.16816.F32 R48, R36.reuse, R26, R48 ;  /* 0x0000001a2430723c */ /* 0x040fe20000001830 */
[----:B------:R-:W2:Y:S07]  /*4a10*/  LDSM.16.M88.4 R24, [R230] ;  /* 0x00000000e618783b */ /* 0x000eae0000000200 */
[C---:B------:R-:W-:Y:S08]  /*4a20*/  HMMA.16816.F32 R44, R36.reuse, R28, R44 ;  /* 0x0000001c242c723c */ /* 0x040ff0000000182c */
[C---:B------:R-:W-:Y:S01]  /*4a30*/  HMMA.16816.F32 R40, R36.reuse, R30, R40 ;  /* 0x0000001e2428723c */ /* 0x040fe20000001828 */
[----:B------:R-:W3:Y:S07]  /*4a40*/  LDSM.16.M88.4 R28, [R227+0x8800] ;  /* 0x00880000e31c783b */ /* 0x000eee0000000200 */
[C---:B------:R-:W-:Y:S08]  /*4a50*/  HMMA.16816.F32 R8, R36.reuse, R56, R8 ;  /* 0x000000382408723c */ /* 0x040ff00000001808 */
[C---:B-1----:R-:W-:Y:S08]  /*4a60*/  HMMA.16816.F32 R16, R36.reuse, R20, R16 ;  /* 0x000000142410723c */ /* 0x042ff00000001810 */
[C---:B------:R-:W-:Y:S01]  /*4a70*/  HMMA.16816.F32 R12, R36.reuse, R22, R12 ;  /* 0x00000016240c723c */ /* 0x040fe2000000180c */
[----:B------:R-:W1:Y:S07]  /*4a80*/  LDSM.16.M88.4 R20, [R227+0x9000] ;  /* 0x00900000e314783b */ /* 0x000e6e0000000200 */
[----:B------:R-:W-:Y:S01]  /*4a90*/  HMMA.16816.F32 R76, R36, R58, R76 ;  /* 0x0000003a244c723c */ /* 0x000fe2000000184c */
[----:B------:R-:W4:Y:S04]  /*4aa0*/  LDSM.16.M88.4 R56, [R220+0x1800] ;  /* 0x00180000dc38783b */ /* 0x000f280000000200 */
[----:B------:R-:W-:Y:S03]  /*4ab0*/  LDSM.16.M88.4 R36, [R234+0x2000] ;  /* 0x00200000ea24783b */ /* 0x000fe60000000200 */
[C---:B--2---:R-:W-:Y:S08]  /*4ac0*/  HMMA.16816.F32 R52, R24.reuse, R32, R52 ;  /* 0x000000201834723c */ /* 0x044ff00000001834 */
[C---:B------:R-:W-:Y:S01]  /*4ad0*/  HMMA.16816.F32 R48, R24.reuse, R34, R48 ;  /* 0x000000221830723c */ /* 0x040fe20000001830 */
[----:B------:R-:W2:Y:S07]  /*4ae0*/  LDSM.16.M88.4 R32, [R233+0xa000] ;  /* 0x00a00000e920783b */ /* 0x000eae0000000200 */
[C---:B---3--:R-:W-:Y:S08]  /*4af0*/  HMMA.16816.F32 R44, R24.reuse, R28, R44 ;  /* 0x0000001c182c723c */ /* 0x048ff0000000182c */
[C---:B------:R-:W-:Y:S01]  /*4b00*/  HMMA.16816.F32 R40, R24.reuse, R30, R40 ;  /* 0x0000001e1828723c */ /* 0x040fe20000001828 */
[----:B------:R-:W3:Y:S07]  /*4b10*/  LDSM.16.M88.4 R28, [R233+0xa800] ;  /* 0x00a80000e91c783b */ /* 0x000eee0000000200 */
[C---:B-1----:R-:W-:Y:S08]  /*4b20*/  HMMA.16816.F32 R16, R24.reuse, R20, R16 ;  /* 0x000000141810723c */ /* 0x042ff00000001810 */
[C---:B------:R-:W-:Y:S01]  /*4b30*/  HMMA.16816.F32 R12, R24.reuse, R22, R12 ;  /* 0x00000016180c723c */ /* 0x040fe2000000180c */
[----:B------:R-:W1:Y:S07]  /*4b40*/  LDSM.16.M88.4 R20, [R233+0xb000] ;  /* 0x00b00000e914783b */ /* 0x000e6e0000000200 */
[C---:B------:R-:W-:Y:S08]  /*4b50*/  HMMA.16816.F32 R8, R24.reuse, R80, R8 ;  /* 0x000000501808723c */ /* 0x040ff00000001808 */
[----:B------:R-:W-:Y:S01]  /*4b60*/  HMMA.16816.F32 R76, R24, R82, R76 ;  /* 0x00000052184c723c */ /* 0x000fe2000000184c */
[----:B------:R-:W5:Y:S07]  /*4b70*/  LDSM.16.M88.4 R24, [R233+0xb800] ;  /* 0x00b80000e918783b */ /* 0x000f6e0000000200 */
[C---:B------:R-:W-:Y:S08]  /*4b80*/  HMMA.16816.F32 R52, R72.reuse, R68, R52 ;  /* 0x000000444834723c */ /* 0x040ff00000001834 */
[C---:B------:R-:W-:Y:S08]  /*4b90*/  HMMA.16816.F32 R48, R72.reuse, R70, R48 ;  /* 0x000000464830723c */ /* 0x040ff00000001830 */
[C---:B------:R-:W-:Y:S08]  /*4ba0*/  HMMA.16816.F32 R44, R72.reuse, R64, R44 ;  /* 0x00000040482c723c */ /* 0x040ff0000000182c */
[C---:B------:R-:W-:Y:S01]  /*4bb0*/  HMMA.16816.F32 R40, R72.reuse, R66, R40 ;  /* 0x000000424828723c */ /* 0x040fe20000001828 */
[----:B------:R-:W-:Y:S07]  /*4bc0*/  LDSM.16.M88.4 R64, [R231+0x3800] ;  /* 0x00380000e740783b */ /* 0x000fee0000000200 */
[C---:B------:R-:W-:Y:S08]  /*4bd0*/  HMMA.16816.F32 R16, R72.reuse, R60, R16 ;  /* 0x0000003c4810723c */ /* 0x040ff00000001810 */
[C---:B------:R-:W-:Y:S01]  /*4be0*/  HMMA.16816.F32 R12, R72.reuse, R62, R12 ;  /* 0x0000003e480c723c */ /* 0x040fe2000000180c */
[----:B------:R-:W-:Y:S07]  /*4bf0*/  LDSM.16.M88.4 R60, [R231+0x2800] ;  /* 0x00280000e73c783b */ /* 0x000fee0000000200 */
[C---:B----4-:R-:W-:Y:S08]  /*4c00*/  HMMA.16816.F32 R8, R72.reuse, R56, R8 ;  /* 0x000000384808723c */ /* 0x050ff00000001808 */
[----:B------:R-:W-:Y:S01]  /*4c10*/  HMMA.16816.F32 R76, R72, R58, R76 ;  /* 0x0000003a484c723c */ /* 0x000fe2000000184c */
[----:B------:R-:W-:Y:S04]  /*4c20*/  LDSM.16.M88.4 R56, [R232+0x2000] ;  /* 0x00200000e838783b */ /* 0x000fe80000000200 */
        /* <DEDUP_REMOVED lines=9> */
[----:B------:R-:W-:Y:S07]  /*4cc0*/  LDSM.16.M88.4 R20, [R230+0x2000] ;  /* 0x00200000e614783b */ /* 0x000fee0000000200 */
[C---:B-----5:R-:W-:Y:S01]  /*4cd0*/  HMMA.16816.F32 R68, R36.reuse, R24, R8 ;  /* 0x000000182444723c */ /* 0x060fe20000001808 */
[----:B------:R-:W1:Y:S07]  /*4ce0*/  LDSM.16.M88.4 R8, [R227+0xa000] ;  /* 0x00a00000e308783b */ /* 0x000e6e0000000200 */
[----:B------:R-:W-:Y:S01]  /*4cf0*/  HMMA.16816.F32 R76, R36, R26, R76 ;  /* 0x0000001a244c723c */ /* 0x000fe2000000184c */
[----:B------:R-:W4:Y:S04]  /*4d00*/  LDSM.16.M88.4 R36, [R227+0xb000] ;  /* 0x00b00000e324783b */ /* 0x000f280000000200 */
[----:B------:R-:W5:Y:S03]  /*4d10*/  LDSM.16.M88.4 R24, [R227+0xa800] ;  /* 0x00a80000e318783b */ /* 0x000f660000000200 */
        /* <DEDUP_REMOVED lines=8> */
[----:B------:R-:W-:Y:S07]  /*4da0*/  LDSM.16.M88.4 R60, [R220+0x2800] ;  /* 0x00280000dc3c783b */ /* 0x000fee0000000200 */
[C---:B------:R-:W-:Y:S08]  /*4db0*/  HMMA.16816.F32 R68, R56.reuse, R64, R68 ;  /* 0x000000403844723c */ /* 0x040ff00000001844 */
[----:B------:R-:W-:Y:S01]  /*4dc0*/  HMMA.16816.F32 R76, R56, R66, R76 ;  /* 0x00000042384c723c */ /* 0x000fe2000000184c */
[----:B------:R-:W-:Y:S04]  /*4dd0*/  LDSM.16.M88.4 R56, [R229+0x2000] ;  /* 0x00200000e538783b */ /* 0x000fe80000000200 */
[----:B------:R-:W-:Y:S03]  /*4de0*/  LDSM.16.M88.4 R64, [R220+0x3800] ;  /* 0x00380000dc40783b */ /* 0x000fe60000000200 */
[C---:B-1----:R-:W-:Y:S08]  /*4df0*/  HMMA.16816.F32 R52, R20.reuse, R8, R52 ;  /* 0x000000081434723c */ /* 0x042ff00000001834 */
[C---:B------:R-:W-:Y:S01]  /*4e00*/  HMMA.16816.F32 R48, R20.reuse, R10, R48 ;  /* 0x0000000a1430723c */ /* 0x040fe20000001830 */
[----:B------:R-:W1:Y:S07]  /*4e10*/  LDSM.16.M88.4 R8, [R220+0x3000] ;  /* 0x00300000dc08783b */ /* 0x000e6e0000000200 */
[C---:B----4-:R-:W-:Y:S08]  /*4e20*/  HMMA.16816.F32 R16, R20.reuse, R36, R16 ;  /* 0x000000241410723c */ /* 0x050ff00000001810 */
[C---:B------:R-:W-:Y:S01]  /*4e30*/  HMMA.16816.F32 R12, R20.reuse, R38, R12 ;  /* 0x00000026140c723c */ /* 0x040fe2000000180c */
[----:B------:R-:W-:Y:S07]  /*4e40*/  LDSM.16.M88.4 R36, [R234+0x4000] ;  /* 0x00400000ea24783b */ /* 0x000fee0000000200 */
[C---:B-----5:R-:W-:Y:S08]  /*4e50*/  HMMA.16816.F32 R44, R20.reuse, R24, R44 ;  /* 0x00000018142c723c */ /* 0x060ff0000000182c */
[C---:B------:R-:W-:Y:S01]  /*4e60*/  HMMA.16816.F32 R40, R20.reuse, R26, R40 ;  /* 0x0000001a1428723c */ /* 0x040fe20000001828 */
[----:B------:R-:W3:Y:S07]  /*4e70*/  LDSM.16.M88.4 R24, [R233+0xc000] ;  /* 0x00c00000e918783b */ /* 0x000eee0000000200 */
[C---:B--2---:R-:W-:Y:S08]  /*4e80*/  HMMA.16816.F32 R68, R20.reuse, R32, R68 ;  /* 0x000000201444723c */ /* 0x044ff00000001844 */
[----:B------:R-:W-:Y:S01]  /*4e90*/  HMMA.16816.F32 R76, R20, R34, R76 ;  /* 0x00000022144c723c */ /* 0x000fe2000000184c */
[----:B------:R-:W2:Y:S04]  /*4ea0*/  LDSM.16.M88.4 R20, [R233+0xc800] ;  /* 0x00c80000e914783b */ /* 0x000ea80000000200 */
[----:B------:R-:W-:Y:S03]  /*4eb0*/  LDSM.16.M88.4 R32, [R232+0x4000] ;  /* 0x00400000e820783b */ /* 0x000fe60000000200 */
        /* <DEDUP_REMOVED lines=8> */
[----:B------:R-:W-:Y:S07]  /*4f40*/  LDSM.16.M88.4 R60, [R231+0x4800] ;  /* 0x00480000e73c783b */ /* 0x000fee0000000200 */
[C---:B------:R-:W-:Y:S08]  /*4f50*/  HMMA.16816.F32 R68, R56.reuse, R64, R68 ;  /* 0x000000403844723c */ /* 0x040ff00000001844 */
[----:B------:R-:W-:Y:S01]  /*4f60*/  HMMA.16816.F32 R76, R56, R66, R76 ;  /* 0x00000042384c723c */ /* 0x000fe2000000184c */
[----:B------:R-:W4:Y:S07]  /*4f70*/  LDSM.16.M88.4 R56, [R233+0xd800] ;  /* 0x00d80000e938783b */ /* 0x000f2e0000000200 */
[C---:B---3--:R-:W-:Y:S08]  /*4f80*/  HMMA.16816.F32 R52, R36.reuse, R24, R52 ;  /* 0x000000182434723c */ /* 0x048ff00000001834 */
[C---:B------:R-:W-:Y:S01]  /*4f90*/  HMMA.16816.F32 R48, R36.reuse, R26, R48 ;  /* 0x0000001a2430723c */ /* 0x040fe20000001830 */
[----:B------:R-:W3:Y:S07]  /*4fa0*/  LDSM.16.M88.4 R24, [R231+0x5000] ;  /* 0x00500000e718783b */ /* 0x000eee0000000200 */
[C---:B--2---:R-:W-:Y:S08]  /*4fb0*/  HMMA.16816.F32 R44, R36.reuse, R20, R44 ;  /* 0x00000014242c723c */ /* 0x044ff0000000182c */
[C---:B------:R-:W-:Y:S01]  /*4fc0*/  HMMA.16816.F32 R64, R36.reuse, R22, R40 ;  /* 0x000000162440723c */ /* 0x040fe20000001828 */
[----:B------:R-:W-:Y:S04]  /*4fd0*/  LDSM.16.M88.4 R40, [R230+0x4000] ;  /* 0x00400000e628783b */ /* 0x000fe80000000200 */
[----:B------:R-:W2:Y:S03]  /*4fe0*/  LDSM.16.M88.4 R20, [R227+0xc000] ;  /* 0x00c00000e314783b */ /* 0x000ea60000000200 */
[C---:B-1----:R-:W-:Y:S08]  /*4ff0*/  HMMA.16816.F32 R16, R36.reuse, R8, R16 ;  /* 0x000000082410723c */ /* 0x042ff00000001810 */
[C---:B------:R-:W-:Y:S01]  /*5000*/  HMMA.16816.F32 R12, R36.reuse, R10, R12 ;  /* 0x0000000a240c723c */ /* 0x040fe2000000180c */
[----:B------:R-:W1:Y:S07]  /*5010*/  LDSM.16.M88.4 R8, [R227+0xc800] ;  /* 0x00c80000e308783b */ /* 0x000e6e0000000200 */
[C---:B----4-:R-:W-:Y:S08]  /*5020*/  HMMA.16816.F32 R68, R36.reuse, R56, R68 ;  /* 0x000000382444723c */ /* 0x050ff00000001844 */
[----:B------:R-:W-:Y:S01]  /*5030*/  HMMA.16816.F32 R76, R36, R58, R76 ;  /* 0x0000003a244c723c */ /* 0x000fe2000000184c */
[----:B------:R-:W-:Y:S04]  /*5040*/  LDSM.16.M88.4 R36, [R227+0xd800] ;  /* 0x00d80000e324783b */ /* 0x000fe80000000200 */
[----:B------:R-:W-:Y:S03]  /*5050*/  LDSM.16.M88.4 R56, [R229+0x4000] ;  /* 0x00400000e538783b */ /* 0x000fe60000000200 */
[C---:B------:R-:W-:Y:S08]  /*5060*/  HMMA.16816.F32 R52, R32.reuse, R28, R52 ;  /* 0x0000001c2034723c */ /* 0x040ff00000001834 */
[C---:B------:R-:W-:Y:S01]  /*5070*/  HMMA.16816.F32 R48, R32.reuse, R30, R48 ;  /* 0x0000001e2030723c */ /* 0x040fe20000001830 */
[----:B------:R-:W4:Y:S07]  /*5080*/  LDSM.16.M88.4 R28, [R227+0xd000] ;  /* 0x00d00000e31c783b */ /* 0x000f2e0000000200 */
[C---:B------:R-:W-:Y:S08]  /*5090*/  HMMA.16816.F32 R44, R32.reuse, R60, R44 ;  /* 0x0000003c202c723c */ /* 0x040ff0000000182c */
[C---:B------:R-:W-:Y:S01]  /*50a0*/  HMMA.16816.F32 R64, R32.reuse, R62, R64 ;  /* 0x0000003e2040723c */ /* 0x040fe20000001840 */
[----:B------:R-:W-:Y:S07]  /*50b0*/  LDSM.16.M88.4 R60, [R233+0xe000] ;  /* 0x00e00000e93c783b */ /* 0x000fee0000000200 */
[C---:B---3--:R-:W-:Y:S08]  /*50c0*/  HMMA.16816.F32 R16, R32.reuse, R24, R16 ;  /* 0x000000182010723c */ /* 0x048ff00000001810 */
[C---:B------:R-:W-:Y:S01]  /*50d0*/  HMMA.16816.F32 R12, R32.reuse, R26, R12 ;  /* 0x0000001a200c723c */ /* 0x040fe2000000180c */
[----:B------:R-:W3:Y:S07]  /*50e0*/  LDSM.16.M88.4 R24, [R220+0x4800] ;  /* 0x00480000dc18783b */ /* 0x000eee0000000200 */
[C---:B------:R-:W-:Y:S08]  /*50f0*/  HMMA.16816.F32 R68, R32.reuse, R72, R68 ;  /* 0x000000482044723c */ /* 0x040ff00000001844 */
[----:B------:R-:W-:Y:S01]  /*5100*/  HMMA.16816.F32 R76, R32, R74, R76 ;  /* 0x0000004a204c723c */ /* 0x000fe2000000184c */
[----:B------:R-:W-:Y:S07]  /*5110*/  LDSM.16.M88.4 R32, [R220+0x4000] ;  /* 0x00400000dc20783b */ /* 0x000fee0000000200 */
[C---:B--2---:R-:W-:Y:S08]  /*5120*/  HMMA.16816.F32 R52, R40.reuse, R20, R52 ;  /* 0x000000142834723c */ /* 0x044ff00000001834 */
[C---:B------:R-:W-:Y:S01]  /*5130*/  HMMA.16816.F32 R48, R40.reuse, R22, R48 ;  /* 0x000000162830723c */ /* 0x040fe20000001830 */
[----:B------:R-:W2:Y:S07]  /*5140*/  LDSM.16.M88.4 R20, [R220+0x5000] ;  /* 0x00500000dc14783b */ /* 0x000eae0000000200 */
[C---:B-1----:R-:W-:Y:S08]  /*5150*/  HMMA.16816.F32 R44, R40.reuse, R8, R44 ;  /* 0x00000008282c723c */ /* 0x042ff0000000182c */
[C---:B------:R-:W-:Y:S01]  /*5160*/  HMMA.16816.F32 R64, R40.reuse, R10, R64 ;  /* 0x0000000a2840723c */ /* 0x040fe20000001840 */
[----:B------:R-:W1:Y:S07]  /*5170*/  LDSM.16.M88.4 R8, [R220+0x5800] ;  /* 0x00580000dc08783b */ /* 0x000e6e0000000200 */
[C---:B----4-:R-:W-:Y:S08]  /*5180*/  HMMA.16816.F32 R16, R40.reuse, R28, R16 ;  /* 0x0000001c2810723c */ /* 0x050ff00000001810 */
[C---:B------:R-:W-:Y:S01]  /*5190*/  HMMA.16816.F32 R12, R40.reuse, R30, R12 ;  /* 0x0000001e280c723c */ /* 0x040fe2000000180c */
[----:B------:R-:W-:Y:S07]  /*51a0*/  LDSM.16.M88.4 R28, [R233+0xe800] ;  /* 0x00e80000e91c783b */ /* 0x000fee0000000200 */
[C---:B------:R-:W-:Y:S01]  /*51b0*/  HMMA.16816.F32 R72, R40.reuse, R36, R68 ;  /* 0x000000242848723c */ /* 0x040fe20000001844 */
[----:B------:R-:W4:Y:S07]  /*51c0*/  LDSM.16.M88.4 R68, [R234+0x6000] ;  /* 0x00600000ea44783b */ /* 0x000f2e0000000200 */
[----:B------:R-:W-:Y:S01]  /*51d0*/  HMMA.16816.F32 R76, R40, R38, R76 ;  /* 0x00000026284c723c */ /* 0x000fe2000000184c */
[----:B------:R-:W5:Y:S04]  /*51e0*/  LDSM.16.M88.4 R36, [R233+0xf000] ;  /* 0x00f00000e924783b */ /* 0x000f680000000200 */
[----:B------:R-:W-:Y:S03]  /*51f0*/  LDSM.16.M88.4 R40, [R232+0x6000] ;  /* 0x00600000e828783b */ /* 0x000fe60000000200 */
[C---:B---3--:R-:W-:Y:S08]  /*5200*/  HMMA.16816.F32 R44, R56.reuse, R24, R44 ;  /* 0x00000018382c723c */ /* 0x048ff0000000182c */
[C---:B------:R-:W-:Y:S01]  /*5210*/  HMMA.16816.F32 R64, R56.reuse, R26, R64 ;  /* 0x0000001a3840723c */ /* 0x040fe20000001840 */
[----:B------:R-:W3:Y:S07]  /*5220*/  LDSM.16.M88.4 R24, [R233+0xf800] ;  /* 0x00f80000e918783b */ /* 0x000eee0000000200 */
        /* <DEDUP_REMOVED lines=9> */
[----:B------:R-:W-:Y:S03]  /*52c0*/  LDSM.16.M88.4 R56, [R230+0x6000] ;  /* 0x00600000e638783b */ /* 0x000fe60000000200 */
[C---:B----4-:R-:W-:Y:S08]  /*52d0*/  HMMA.16816.F32 R44, R68.reuse, R28, R44 ;  /* 0x0000001c442c723c */ /* 0x050ff0000000182c */
[C---:B------:R-:W-:Y:S01]  /*52e0*/  HMMA.16816.F32 R64, R68.reuse, R30, R64 ;  /* 0x0000001e4440723c */ /* 0x040fe20000001840 */
[----:B------:R-:W4:Y:S07]  /*52f0*/  LDSM.16.M88.4 R28, [R231+0x7800] ;  /* 0x00780000e71c783b */ /* 0x000f2e0000000200 */
[C---:B-----5:R-:W-:Y:S08]  /*5300*/  HMMA.16816.F32 R16, R68.reuse, R36, R16 ;  /* 0x000000244410723c */ /* 0x060ff00000001810 */
[C---:B------:R-:W-:Y:S01]  /*5310*/  HMMA.16816.F32 R12, R68.reuse, R38, R12 ;  /* 0x00000026440c723c */ /* 0x040fe2000000180c */
[----:B------:R-:W5:Y:S07]  /*5320*/  LDSM.16.M88.4 R36, [R227+0xe000] ;  /* 0x00e00000e324783b */ /* 0x000f6e0000000200 */
[C---:B------:R-:W-:Y:S08]  /*5330*/  HMMA.16816.F32 R52, R68.reuse, R60, R52 ;  /* 0x0000003c4434723c */ /* 0x040ff00000001834 */
[C---:B---3--:R-:W-:Y:S08]  /*5340*/  HMMA.16816.F32 R72, R68.reuse, R24, R72 ;  /* 0x000000184448723c */ /* 0x048ff00000001848 */
[C---:B------:R-:W-:Y:S01]  /*5350*/  HMMA.16816.F32 R76, R68.reuse, R26, R76 ;  /* 0x0000001a444c723c */ /* 0x040fe2000000184c */
[----:B------:R-:W-:Y:S07]  /*5360*/  LDSM.16.M88.4 R24, [R227+0xe800] ;  /* 0x00e80000e318783b */ /* 0x000fee0000000200 */
[----:B------:R-:W-:Y:S01]  /*5370*/  HMMA.16816.F32 R48, R68, R62, R48 ;  /* 0x0000003e4430723c */ /* 0x000fe20000001830 */
[----:B------:R-:W-:Y:S07]  /*5380*/  LDSM.16.M88.4 R60, [R229+0x6000] ;  /* 0x00600000e53c783b */ /* 0x000fee0000000200 */
[C---:B-1----:R-:W-:Y:S08]  /*5390*/  HMMA.16816.F32 R16, R40.reuse, R8, R16 ;  /* 0x000000082810723c */ /* 0x042ff00000001810 */
[C---:B------:R-:W-:Y:S01]  /*53a0*/  HMMA.16816.F32 R12, R40.reuse, R10, R12 ;  /* 0x0000000a280c723c */ /* 0x040fe2000000180c */
[----:B------:R-:W1:Y:S07]  /*53b0*/  LDSM.16.M88.4 R8, [R227+0xf800] ;  /* 0x00f80000e308783b */ /* 0x000e6e0000000200 */
[C---:B------:R-:W-:Y:S08]  /*53c0*/  HMMA.16816.F32 R44, R40.reuse, R20, R44 ;  /* 0x00000014282c723c */ /* 0x040ff0000000182c */
[C---:B------:R-:W-:Y:S01]  /*53d0*/  HMMA.16816.F32 R64, R40.reuse, R22, R64 ;  /* 0x000000162840723c */ /* 0x040fe20000001840 */
[----:B------:R-:W3:Y:S07]  /*53e0*/  LDSM.16.M88.4 R20, [R227+0xf000] ;  /* 0x00f00000e314783b */ /* 0x000eee0000000200 */
[C---:B--2---:R-:W-:Y:S08]  /*53f0*/  HMMA.16816.F32 R52, R40.reuse, R32, R52 ;  /* 0x000000202834723c */ /* 0x044ff00000001834 */
[C---:B----4-:R-:W-:Y:S08]  /*5400*/  HMMA.16816.F32 R72, R40.reuse, R28, R72 ;  /* 0x0000001c2848723c */ /* 0x050ff00000001848 */
[C---:B------:R-:W-:Y:S01]  /*5410*/  HMMA.16816.F32 R76, R40.reuse, R30, R76 ;  /* 0x0000001e284c723c */ /* 0x040fe2000000184c */
[----:B------:R-:W-:Y:S07]  /*5420*/  LDSM.16.M88.4 R28, [R220+0x6800] ;  /* 0x00680000dc1c783b */ /* 0x000fee0000000200 */
[----:B------:R-:W-:Y:S01]  /*5430*/  HMMA.16816.F32 R48, R40, R34, R48 ;  /* 0x000000222830723c */ /* 0x000fe20000001830 */
[----:B------:R-:W2:Y:S07]  /*5440*/  LDSM.16.M88.4 R32, [R220+0x6000] ;  /* 0x00600000dc20783b */ /* 0x000eae0000000200 */
[C---:B-----5:R-:W-:Y:S08]  /*5450*/  HMMA.16816.F32 R52, R56.reuse, R36, R52 ;  /* 0x000000243834723c */ /* 0x060ff00000001834 */
[C---:B-1----:R-:W-:Y:S08]  /*5460*/  HMMA.16816.F32 R72, R56.reuse, R8, R72 ;  /* 0x000000083848723c */ /* 0x042ff00000001848 */
[C---:B------:R-:W-:Y:S01]  /*5470*/  HMMA.16816.F32 R76, R56.reuse, R10, R76 ;  /* 0x0000000a384c723c */ /* 0x040fe2000000184c */
[----:B------:R-:W-:Y:S07]  /*5480*/  LDSM.16.M88.4 R8, [R220+0x7000] ;  /* 0x00700000dc08783b */ /* 0x000fee0000000200 */
[C---:B---3--:R-:W-:Y:S08]  /*5490*/  HMMA.16816.F32 R16, R56.reuse, R20, R16 ;  /* 0x000000143810723c */ /* 0x048ff00000001810 */
[----:B------:R-:W-:Y:S01]  /*54a0*/  HMMA.16816.F32 R12, R56, R22, R12 ;  /* 0x00000016380c723c */ /* 0x000fe2000000180c */
[----:B------:R-:W1:Y:S01]  /*54b0*/  LDSM.16.M88.4 R20, [R220+0x7800] ;  /* 0x00780000dc14783b */ /* 0x000e620000000200 */
[----:B------:R-:W-:-:S06]  /*54c0*/  DEPBAR.LE SB0, 0x0 ;  /* 0x000080000000791a */ /* 0x000fcc0000000000 */
[C---:B------:R-:W-:Y:S08]  /*54d0*/  HMMA.16816.F32 R48, R56.reuse, R38, R48 ;  /* 0x000000263830723c */ /* 0x040ff00000001830 */
[----:B------:R-:W-:Y:S08]  /*54e0*/  HMMA.16816.F32 R44, R56, R24, R44 ;  /* 0x00000018382c723c */ /* 0x000ff0000000182c */
[----:B--2---:R-:W-:Y:S07]  /*54f0*/  HMMA.16816.F32 R52, R60, R32, R52 ;  /* 0x000000203c34723c */ /* 0x004fee0000001834 */
[----:B------:R-:W-:Y:S01]  /*5500*/  LOP3.LUT R32, R84, 0x6, RZ, 0xc0, !PT ;  /* 0x0000000654207812 */ /* 0x000fe200078ec0ff */
[----:B------:R-:W-:Y:S03]  /*5510*/  HMMA.16816.F32 R64, R56, R26, R64 ;  /* 0x0000001a3840723c */ /* 0x000fe60000001840 */
[----:B------:R-:W-:-:S04]  /*5520*/  IADD3 R32, R32, UR10, RZ ;  /* 0x0000000a20207c10 */ /* 0x000fc8000fffe0ff */
[C---:B------:R-:W-:Y:S01]  /*5530*/  IADD3 R24, R32.reuse, 0x9, RZ ;  /* 0x0000000920187810 */ /* 0x040fe20007ffe0ff */
[C---:B------:R-:W-:Y:S01]  /*5540*/  HMMA.16816.F32 R48, R60.reuse, R34, R48 ;  /* 0x000000223c30723c */ /* 0x040fe20000001830 */
[----:B------:R-:W-:Y:S02]  /*5550*/  IADD3 R26, R32, 0x1, RZ ;  /* 0x00000001201a7810 */ /* 0x000fe40007ffe0ff */
[----:B------:R-:W-:Y:S02]  /*5560*/  ISETP.GE.AND P5, PT, R24, UR9, PT ;  /* 0x0000000918007c0c */ /* 0x000fe4000bfa6270 */
[C---:B------:R-:W-:Y:S02]  /*5570*/  IADD3 R25, R32.reuse, 0x8, RZ ;  /* 0x0000000820197810 */ /* 0x040fe40007ffe0ff */
[C---:B------:R-:W-:Y:S01]  /*5580*/  IADD3 R24, R32.reuse, 0x18, RZ ;  /* 0x0000001820187810 */ /* 0x040fe20007ffe0ff */
[----:B------:R-:W-:Y:S01]  /*5590*/  HMMA.16816.F32 R44, R60, R28, R44 ;  /* 0x0000001c3c2c723c */ /* 0x000fe2000000182c */
[----:B------:R-:W-:-:S02]  /*55a0*/  IADD3 R2, R32, 0x10, RZ ;  /* 0x0000001020027810 */ /* 0x000fc40007ffe0ff */
[----:B------:R-:W-:Y:S02]  /*55b0*/  ISETP.GE.AND P0, PT, R26, UR9, PT ;  /* 0x000000091a007c0c */ /* 0x000fe4000bf06270 */
[----:B------:R-:W-:Y:S02]  /*55c0*/  ISETP.GE.AND P6, PT, R25, UR9, PT ;  /* 0x0000000919007c0c */ /* 0x000fe4000bfc6270 */
[----:B------:R-:W-:Y:S01]  /*55d0*/  ISETP.GE.AND P2, PT, R24, UR9, PT ;  /* 0x0000000918007c0c */ /* 0x000fe2000bf46270 */
[----:B-1----:R-:W-:Y:S01]  /*55e0*/  HMMA.16816.F32 R76, R60, R22, R76 ;  /* 0x000000163c4c723c */ /* 0x002fe2000000184c */
[----:B------:R-:W-:Y:S02]  /*55f0*/  ISETP.GE.AND P4, PT, R2, UR9, PT ;  /* 0x0000000902007c0c */ /* 0x000fe4000bf86270 */
[C---:B------:R-:W-:Y:S02]  /*5600*/  IADD3 R2, R32.reuse, 0x11, RZ ;  /* 0x0000001120027810 */ /* 0x040fe40007ffe0ff */
[----:B------:R-:W-:-:S02]  /*5610*/  ISETP.GE.AND P1, PT, R32, UR9, PT ;  /* 0x0000000920007c0c */ /* 0x000fc4000bf26270 */
[----:B------:R-:W-:Y:S01]  /*5620*/  ISETP.GE.AND P3, PT, R2, UR9, PT ;  /* 0x0000000902007c0c */ /* 0x000fe2000bf66270 */
[C---:B------:R-:W-:Y:S01]  /*5630*/  HMMA.16816.F32 R24, R60.reuse, R8, R16 ;  /* 0x000000083c18723c */ /* 0x040fe20000001810 */
[----:B------:R-:W-:Y:S02]  /*5640*/  IADD3 R2, R32, 0x19, RZ ;  /* 0x0000001920027810 */ /* 0x000fe40007ffe0ff */
[----:B------:R-:W-:Y:S02]  /*5650*/  FSEL R54, R54, -INF , !P1 ;  /* 0xff80000036367808 */ /* 0x000fe40004800000 */
[----:B------:R-:W-:Y:S02]  /*5660*/  FSEL R33, R52, -INF , !P1 ;  /* 0xff80000034217808 */ /* 0x000fe40004800000 */
[----:B------:R-:W-:Y:S01]  /*5670*/  IADD3 R8, R32, 0x20, RZ ;  /* 0x0000002020087810 */ /* 0x000fe20007ffe0ff */
[----:B------:R-:W-:Y:S01]  /*5680*/  HMMA.16816.F32 R64, R60, R30, R64 ;  /* 0x0000001e3c40723c */ /* 0x000fe20000001840 */
[----:B------:R-:W-:-:S02]  /*5690*/  ISETP.GE.AND P1, PT, R2, UR9, PT ;  /* 0x0000000902007c0c */ /* 0x000fc4000bf26270 */
[----:B------:R-:W-:Y:S02]  /*56a0*/  FSEL R55, R55, -INF , !P0 ;  /* 0xff80000037377808 */ /* 0x000fe40004000000 */
[----:B------:R-:W-:Y:S02]  /*56b0*/  FSEL R53, R53, -INF , !P0 ;  /* 0xff80000035357808 */ /* 0x000fe40004000000 */
[----:B------:R-:W-:Y:S01]  /*56c0*/  IADD3 R2, R32, 0x21, RZ ;  /* 0x0000002120027810 */ /* 0x000fe20007ffe0ff */
[----:B------:R-:W-:Y:S01]  /*56d0*/  HMMA.16816.F32 R28, R60, R10, R12 ;  /* 0x0000000a3c1c723c */ /* 0x000fe2000000180c */
[----:B------:R-:W-:Y:S02]  /*56e0*/  ISETP.GE.AND P0, PT, R8, UR9, PT ;  /* 0x0000000908007c0c */ /* 0x000fe4000bf06270 */
[----:B------:R-:W-:Y:S02]  /*56f0*/  IADD3 R8, R32, 0x28, RZ ;  /* 0x0000002820087810 */ /* 0x000fe40007ffe0ff */
[----:B------:R-:W-:-:S02]  /*5700*/  FSEL R50, R50, -INF , !P6 ;  /* 0xff80000032327808 */ /* 0x000fc40007000000 */
[----:B------:R-:W-:Y:S01]  /*5710*/  FSEL R17, R48, -INF , !P6 ;  /* 0xff80000030117808 */ /* 0x000fe20007000000 */
[----:B------:R-:W-:Y:S01]  /*5720*/  HMMA.16816.F32 R72, R60, R20, R72 ;  /* 0x000000143c48723c */ /* 0x000fe20000001848 */
[----:B------:R-:W-:Y:S02]  /*5730*/  ISETP.GE.AND P6, PT, R2, UR9, PT ;  /* 0x0000000902007c0c */ /* 0x000fe4000bfc6270 */
[C---:B------:R-:W-:Y:S02]  /*5740*/  IADD3 R9, R32.reuse, 0x29, RZ ;  /* 0x0000002920097810 */ /* 0x040fe40007ffe0ff */
[----:B------:R-:W-:Y:S02]  /*5750*/  IADD3 R10, R32, 0x30, RZ ;  /* 0x00000030200a7810 */ /* 0x000fe40007ffe0ff */
[----:B------:R-:W-:Y:S02]  /*5760*/  FSEL R2, R51, -INF , !P5 ;  /* 0xff80000033027808 */ /* 0x000fe40006800000 */
[----:B------:R-:W-:-:S02]  /*5770*/  FSEL R49, R49, -INF , !P5 ;  /* 0xff80000031317808 */ /* 0x000fc40006800000 */
[----:B------:R-:W-:Y:S02]  /*5780*/  ISETP.GE.AND P5, PT, R8, UR9, PT ;  /* 0x0000000908007c0c */ /* 0x000fe4000bfa6270 */
[----:B------:R-:W-:Y:S02]  /*5790*/  FSEL R8, R46, -INF , !P4 ;  /* 0xff8000002e087808 */ /* 0x000fe40006000000 */
[----:B------:R-:W-:Y:S02]  /*57a0*/  FSEL R15, R44, -INF , !P4 ;  /* 0xff8000002c0f7808 */ /* 0x000fe40006000000 */
[----:B------:R-:W-:Y:S02]  /*57b0*/  FSEL R16, R47, -INF , !P3 ;  /* 0xff8000002f107808 */ /* 0x000fe40005800000 */
[----:B------:R-:W-:Y:S02]  /*57c0*/  FSEL R13, R45, -INF , !P3 ;  /* 0xff8000002d0d7808 */ /* 0x000fe40005800000 */
[----:B------:R-:W-:-:S02]  /*57d0*/  ISETP.GE.AND P4, PT, R9, UR9, PT ;  /* 0x0000000909007c0c */ /* 0x000fc4000bf86270 */
[----:B------:R-:W-:Y:S02]  /*57e0*/  ISETP.GE.AND P3, PT, R10, UR9, PT ;  /* 0x000000090a007c0c */ /* 0x000fe4000bf66270 */
[C---:B------:R-:W-:Y:S02]  /*57f0*/  IADD3 R9, R32.reuse, 0x31, RZ ;  /* 0x0000003120097810 */ /* 0x040fe40007ffe0ff */
        /* <DEDUP_REMOVED lines=8> */
[----:B------:R-:W-:Y:S02]  /*5880*/  PLOP3.LUT P0, PT, PT, PT, UP0, 0x80, 0x0 ;  /* 0x000000000000781c */ /* 0x000fe40003f0f008 */
[----:B------:R-:W-:-:S02]  /*5890*/  FSEL R11, R64, -INF , !P2 ;  /* 0xff800000400b7808 */ /* 0x000fc40005000000 */
[----:B------:R-:W-:Y:S02]  /*58a0*/  ISETP.GE.AND P2, PT, R9, UR9, PT ;  /* 0x0000000909007c0c */ /* 0x000fe4000bf46270 */
[----:B------:R-:W-:Y:S02]  /*58b0*/  FSEL R14, R67, -INF , !P1 ;  /* 0xff800000430e7808 */ /* 0x000fe40004800000 */
[----:B------:R-:W-:Y:S02]  /*58c0*/  FSEL R9, R65, -INF , !P1 ;  /* 0xff80000041097808 */ /* 0x000fe40004800000 */
[----:B------:R-:W-:Y:S02]  /*58d0*/  ISETP.GE.AND P1, PT, R10, UR9, PT ;  /* 0x000000090a007c0c */ /* 0x000fe4000bf26270 */
        /* <DEDUP_REMOVED lines=20> */
[----:B------:R-:W-:Y:S01]  /*5a20*/  IMAD.U32 R10, RZ, RZ, UR11 ;  /* 0x0000000bff0a7e24 */ /* 0x000fe2000f8e00ff */
[----:B------:R-:W-:-:S04]  /*5a30*/  IABS R18, R18 ;  /* 0x0000001200127213 */ /* 0x000fc80000000000 */
[----:B------:R-:W-:Y:S01]  /*5a40*/  IABS R10, R10 ;  /* 0x0000000a000a7213 */ /* 0x000fe20000000000 */
        /* <DEDUP_REMOVED lines=43> */
[----:B------:R-:W2:Y:S04]  /*5d00*/  LDG.E R18, [R22.64] ;  /* 0x0000001e16127981 */ /* 0x000ea8000c1e1900 */
[----:B------:R1:W2:Y:S01]  /*5d10*/  LDG.E R21, [R20.64] ;  /* 0x0000001e14157981 */ /* 0x0002a2000c1e1900 */
[----:B------:R-:W-:Y:S02]  /*5d20*/  UIADD3 UR13, UR13, -UR5, URZ ;  /* 0x800000050d0d7290 */ /* 0x000fe4000fffe03f */
[----:B------:R-:W-:Y:S02]  /*5d30*/  UMOV UR7, 0x40 ;  /* 0x0000004000077882 */ /* 0x000fe40000000000 */
[----:B------:R-:W-:-:S03]  /*5d40*/  UIMAD UR7, UR13, UR4, -UR7 ;  /* 0x000000040d0772a4 */ /* 0x000fc6000f8e0a07 */
[----:B------:R-:W-:Y:S02]  /*5d50*/  ULDC.64 UR4, c[0x0][0x198] ;  /* 0x0000660000047ab9 */ /* 0x000fe40000000a00 */
[----:B------:R-:W-:Y:S02]  /*5d60*/  USHF.R.S32.HI UR6, URZ, 0x1f, UR7 ;  /* 0x0000001f3f067899 */ /* 0x000fe40008011407 */
[----:B------:R-:W-:Y:S02]  /*5d70*/  UIMAD.WIDE.U32 UR8, UR7, UR4, URZ ;  /* 0x00000004070872a5 */ /* 0x000fe4000f8e003f */
[----:B------:R-:W-:-:S04]  /*5d80*/  UIMAD UR6, UR6, UR4, URZ ;  /* 0x00000004060672a4 */ /* 0x000fc8000f8e023f */
[----:B------:R-:W-:-:S04]  /*5d90*/  UIMAD UR5, UR7, UR5, UR6 ;  /* 0x00000005070572a4 */ /* 0x000fc8000f8e0206 */
[----:B------:R-:W-:Y:S01]  /*5da0*/  UIADD3 UR5, UR9, UR5, URZ ;  /* 0x0000000509057290 */ /* 0x000fe2000fffe03f */
[----:B-1----:R-:W-:Y:S01]  /*5db0*/  IMAD.U32 R20, RZ, RZ, UR8 ;  /* 0x00000008ff147e24 */ /* 0x002fe2000f8e00ff */
[----:B--2---:R-:W-:Y:S02]  /*5dc0*/  IADD3 R18, -R18, R21, RZ ;  /* 0x0000001512127210 */ /* 0x004fe40007ffe1ff */
[----:B------:R-:W-:Y:S02]  /*5dd0*/  MOV R21, UR9 ;  /* 0x0000000900157c02 */ /* 0x000fe40008000f00 */
[----:B------:R-:W-:Y:S01]  /*5de0*/  IMAD.U32 R21, RZ, RZ, UR5 ;  /* 0x00000005ff157e24 */ /* 0x000fe2000f8e00ff */
[----:B------:R-:W-:-:S05]  /*5df0*/  SHF.R.S32.HI R19, RZ, 0x1f, R18 ;  /* 0x0000001fff137819 */ /* 0x000fca0000011412 */
[----:B------:R-:W-:-:S04]  /*5e00*/  IMAD R19, R19, c[0x0][0x180], RZ ;  /* 0x0000600013137a24 */ /* 0x000fc800078e02ff */
[C---:B------:R-:W-:Y:S02]  /*5e10*/  IMAD R10, R18.reuse, c[0x0][0x184], R19 ;  /* 0x00006100120a7a24 */ /* 0x040fe400078e0213 */
[----:B------:R-:W-:-:S05]  /*5e20*/  IMAD.WIDE.U32 R18, R18, c[0x0][0x180], R20 ;  /* 0x0000600012127a25 */ /* 0x000fca00078e0014 */
[----:B------:R-:W-:Y:S02]  /*5e30*/  IADD3 R10, R19, R10, RZ ;  /* 0x0000000a130a7210 */ /* 0x000fe40007ffe0ff */
[----:B------:R-:W-:Y:S01]  /*5e40*/  MOV R19, R18 ;  /* 0x0000001200137202 */ /* 0x000fe20000000f00 */
[----:B------:R-:W-:Y:S05]  /*5e50*/  BRA `(.L_x_1490) ;  /* 0x0000004000007947 */ /* 0x000fea0003800000 */
.L_x_1489:
[----:B------:R-:W-:-:S04]  /*5e60*/  ULEA UR4, -UR4, URZ, 0x6 ;  /* 0x0000003f04047291 */ /* 0x000fc8000f8e313f */
[----:B------:R-:W-:Y:S02]  /*5e70*/  USHF.R.S32.HI UR5, URZ, 0x1f, UR4 ;  /* 0x0000001f3f057899 */ /* 0x000fe40008011404 */
[----:B------:R-:W-:-:S04]  /*5e80*/  MOV R19, UR4 ;  /* 0x0000000400137c02 */ /* 0x000fc80008000f00 */
[----:B------:R-:W-:Y:S02]  /*5e90*/  MOV R10, UR5 ;  /* 0x00000005000a7c02 */ /* 0x000fe40008000f00 */
.L_x_1490:
[----:B------:R-:W-:Y:S01]  /*5ea0*/  ISETP.GE.AND P6, PT, R236, c[0x0][0x220], PT ;  /* 0x00008800ec007a0c */ /* 0x000fe20003fc6270 */
[----:B------:R-:W-:Y:S01]  /*5eb0*/  BSSY B0, `(.L_x_1491) ;  /* 0x000009b000007945 */ /* 0x000fe20003800000 */
[----:B------:R-:W-:Y:S02]  /*5ec0*/  ISETP.GE.AND P5, PT, R6, c[0x0][0x220], PT ;  /* 0x0000880006007a0c */ /* 0x000fe40003fa6270 */
[----:B------:R-:W-:Y:S02]  /*5ed0*/  ISETP.GE.AND P4, PT, R4, c[0x0][0x220], PT ;  /* 0x0000880004007a0c */ /* 0x000fe40003f86270 */
[----:B------:R-:W-:-:S07]  /*5ee0*/  ISETP.GE.AND P3, PT, R3, c[0x0][0x220], PT ;  /* 0x0000880003007a0c */ /* 0x000fce0003f66270 */
[CC--:B------:R-:W-:Y:S01]  /*5ef0*/  @!P6 IADD3 R6, P1, R19.reuse, R166.reuse, RZ ;  /* 0x000000a61306e210 */ /* 0x0c0fe20007f3e0ff */
[----:B------:R1:W-:Y:S03]  /*5f00*/  @P6 STS.128 [R235+0x8000], RZ ;  /* 0x008000ffeb006388 */ /* 0x0003e60000000c00 */
[----:B------:R-:W-:Y:S01]  /*5f10*/  @!P6 LEA R46, P2, R6, c[0x0][0x168], 0x1 ;  /* 0x00005a00062eea11 */ /* 0x000fe200078408ff */
[----:B------:R-:W-:Y:S01]  /*5f20*/  @!P6 IMAD.X R3, R10, 0x1, R165, P1 ;  /* 0x000000010a03e824 */ /* 0x000fe200008e06a5 */
[----:B------:R-:W-:-:S04]  /*5f30*/  @!P5 IADD3 R4, P1, R19, R166, RZ ;  /* 0x000000a61304d210 */ /* 0x000fc80007f3e0ff */
[----:B------:R-:W-:Y:S01]  /*5f40*/  @!P6 LEA.HI.X R47, R6, c[0x0][0x16c], R3, 0x1, P2 ;  /* 0x00005b00062fea11 */ /* 0x000fe200010f0c03 */
[----:B------:R-:W-:Y:S01]  /*5f50*/  @!P5 IMAD.X R3, R10, 0x1, R165, P1 ;  /* 0x000000010a03d824 */ /* 0x000fe200008e06a5 */
[C---:B------:R-:W-:Y:S02]  /*5f60*/  @!P5 LEA R40, P2, R4.reuse, c[0x0][0x168], 0x1 ;  /* 0x00005a000428da11 */ /* 0x040fe400078408ff */
[CC--:B------:R-:W-:Y:S01]  /*5f70*/  @!P4 IADD3 R6, P1, R19.reuse, R166.reuse, RZ ;  /* 0x000000a61306c210 */ /* 0x0c0fe20007f3e0ff */
[----:B------:R-:W-:Y:S01]  /*5f80*/  @!PT LDS RZ, [RZ] ;  /* 0x00000000fffff984 */ /* 0x000fe20000000800 */
[----:B------:R-:W-:Y:S01]  /*5f90*/  @!PT LDS RZ, [RZ] ;  /* 0x00000000fffff984 */ /* 0x000fe20000000800 */
[----:B------:R-:W-:Y:S01]  /*5fa0*/  @!PT LDS RZ, [RZ] ;  /* 0x00000000fffff984 */ /* 0x000fe20000000800 */
[----:B------:R1:W-:Y:S01]  /*5fb0*/  @!P6 LDGSTS.E.BYPASS.LTC128B.128 [R235+0x8000], [R46.64] ;  /* 0x080000002eebefae */ /* 0x0003e2000b901d5e */
[----:B------:R-:W-:Y:S02]  /*5fc0*/  @!P5 LEA.HI.X R41, R4, c[0x0][0x16c], R3, 0x1, P2 ;  /* 0x00005b000429da11 */ /* 0x000fe400010f0c03 */
[----:B------:R-:W-:Y:S01]  /*5fd0*/  @!P4 LEA R38, P2, R6, c[0x0][0x168], 0x1 ;  /* 0x00005a000626ca11 */ /* 0x000fe200078408ff */
[----:B------:R-:W-:Y:S01]  /*5fe0*/  @!P4 IMAD.X R3, R10, 0x1, R165, P1 ;  /* 0x000000010a03c824 */ /* 0x000fe200008e06a5 */
[C---:B------:R-:W-:Y:S01]  /*5ff0*/  @!P3 IADD3 R4, P1, R19.reuse, R166, RZ ;  /* 0x000000a61304b210 */ /* 0x040fe20007f3e0ff */
        /* <DEDUP_REMOVED lines=12> */
[CC--:B------:R-:W-:Y:S01]  /*60c0*/  @!P6 IADD3 R18, P1, R23.reuse, R166.reuse, RZ ;  /* 0x000000a61712e210 */ /* 0x0c0fe20007f3e0ff */
[----:B------:R-:W-:Y:S01]  /*60d0*/  @!PT LDS RZ, [RZ] ;  /* 0x00000000fffff984 */ /* 0x000fe20000000800 */
[----:B------:R-:W-:Y:S01]  /*60e0*/  @!PT LDS RZ, [RZ] ;  /* 0x00000000fffff984 */ /* 0x000fe20000000800 */
[----:B------:R-:W-:Y:S01]  /*60f0*/  @!PT LDS RZ, [RZ] ;  /* 0x00000000fffff984 */ /* 0x000fe20000000800 */
[----:B------:R1:W-:Y:S03]  /*6100*/  @!P4 LDGSTS.E.BYPASS.LTC128B.128 [R235+0xc000], [R38.64+0x100] ;  /* 0x0c00010026ebcfae */ /* 0x0003e6000b901d5e */
[----:B------:R-:W-:Y:S01]  /*6110*/  @!P6 LEA R44, P2, R18, c[0x0][0x168], 0x1 ;  /* 0x00005a00122cea11 */ /* 0x000fe200078408ff */
[----:B------:R-:W-:Y:S01]  /*6120*/  @!P6 IMAD.X R3, R6, 0x1, R165, P1 ;  /* 0x000000010603e824 */ /* 0x000fe200008e06a5 */
[CC--:B------:R-:W-:Y:S01]  /*6130*/  @!P5 IADD3 R4, P1, R23.reuse, R166.reuse, RZ ;  /* 0x000000a61704d210 */ /* 0x0c0fe20007f3e0ff */
        /* <DEDUP_REMOVED lines=12> */
[----:B------:R-:W-:Y:S01]  /*6200*/  @!P4 IMAD.X R3, R6, 0x1, R165, P1 ;  /* 0x000000010603c824 */ /* 0x000fe200008e06a5 */
[C---:B------:R-:W-:Y:S01]  /*6210*/  @!P3 IADD3 R4, P1, R23.reuse, R166, RZ ;  /* 0x000000a61704b210 */ /* 0x040fe20007f3e0ff */
        /* <DEDUP_REMOVED lines=15> */
[CC--:B------:R-:W-:Y:S01]  /*6310*/  @!P6 IADD3 R18, P1, R23.reuse, R166.reuse, RZ ;  /* 0x000000a61712e210 */ /* 0x0c0fe20007f3e0ff */
[----:B------:R1:W-:Y:S03]  /*6320*/  @P4 STS.128 [R235+0xc800], RZ ;  /* 0x00c800ffeb004388 */ /* 0x0003e60000000c00 */
[----:B------:R-:W-:Y:S01]  /*6330*/  @!P6 LEA R42, P2, R18, c[0x0][0x168], 0x1 ;  /* 0x00005a00122aea11 */ /* 0x000fe200078408ff */
[----:B------:R-:W-:Y:S01]  /*6340*/  @!P6 IMAD.X R3, R6, 0x1, R165, P1 ;  /* 0x000000010603e824 */ /* 0x000fe200008e06a5 */
[CC--:B------:R-:W-:Y:S01]  /*6350*/  @!P5 IADD3 R4, P1, R23.reuse, R166.reuse, RZ ;  /* 0x000000a61704d210 */ /* 0x0c0fe20007f3e0ff */
[----:B------:R-:W-:Y:S01]  /*6360*/  @!PT LDS RZ, [RZ] ;  /* 0x00000000fffff984 */ /* 0x000fe20000000800 */
[----:B------:R-:W-:Y:S01]  /*6370*/  @!PT LDS RZ, [RZ] ;  /* 0x00000000fffff984 */ /* 0x000fe20000000800 */
[----:B------:R-:W-:Y:S01]  /*6380*/  @!PT LDS RZ, [RZ] ;  /* 0x00000000fffff984 */ /* 0x000fe20000000800 */
[----:B------:R1:W-:Y:S03]  /*6390*/  @!P4 LDGSTS.E.BYPASS.LTC128B.128 [R235+0xc800], [R28.64+0x100] ;  /* 0x0c8001001cebcfae */ /* 0x0003e6000b901d5e */
[----:B------:R-:W-:Y:S01]  /*63a0*/  @!P6 LEA.HI.X R43, R18, c[0x0][0x16c], R3, 0x1, P2 ;  /* 0x00005b00122bea11 */ /* 0x000fe200010f0c03 */
[----:B------:R-:W-:Y:S01]  /*63b0*/  @!P5 IMAD.X R3, R6, 0x1, R165, P1 ;  /* 0x000000010603d824 */ /* 0x000fe200008e06a5 */
[----:B------:R-:W-:Y:S01]  /*63c0*/  @!P5 LEA R24, P2, R4, c[0x0][0x168], 0x1 ;  /* 0x00005a000418da11 */ /* 0x000fe200078408ff */
[----:B------:R1:W-:Y:S01]  /*63d0*/  @P3 STS.128 [R235+0xe800], RZ ;  /* 0x00e800ffeb003388 */ /* 0x0003e20000000c00 */
[----:B------:R-:W-:-:S02]  /*63e0*/  @!P4 IADD3 R21, P1, R23, R166, RZ ;  /* 0x000000a61715c210 */ /* 0x000fc40007f3e0ff */
[----:B------:R-:W-:Y:S01]  /*63f0*/  @!P5 LEA.HI.X R25, R4, c[0x0][0x16c], R3, 0x1, P2 ;  /* 0x00005b000419da11 */ /* 0x000fe200010f0c03 */
[----:B------:R-:W-:Y:S01]  /*6400*/  @!PT LDS RZ, [RZ] ;  /* 0x00000000fffff984 */ /* 0x000fe20000000800 */
[----:B------:R-:W-:Y:S01]  /*6410*/  @!PT LDS RZ, [RZ] ;  /* 0x00000000fffff984 */ /* 0x000fe20000000800 */
[----:B------:R-:W-:Y:S01]  /*6420*/  @!PT LDS RZ, [RZ] ;  /* 0x00000000fffff984 */ /* 0x000fe20000000800 */
[----:B------:R1:W-:Y:S01]  /*6430*/  @!P3 LDGSTS.E.BYPASS.LTC128B.128 [R235+0xe800], [R26.64+0x180] ;  /* 0x0e8001801aebbfae */ /* 0x0003e2000b901d5e */
        /* <DEDUP_REMOVED lines=10> */
[----:B------:R1:W-:Y:S01]  /*64e0*/  @!P6 LDGSTS.E.BYPASS.LTC128B.128 [R235+0x9000], [R42.64] ;  /* 0x090000002aebefae */ /* 0x0003e2000b901d5e */
        /* <DEDUP_REMOVED lines=55> */
.L_x_1492:
[----:B------:R-:W-:Y:S05]  /*6860*/  BSYNC B0 ;  /* 0x0000000000007941 */ /* 0x000fea0003800000 */
.L_x_1491:
[----:B------:R-:W0:Y:S01]  /*6870*/  LDGDEPBAR ;  /* 0x00000000000079af */ /* 0x000e220000000000 */
[----:B------:R-:W-:-:S04]  /*6880*/  IADD3 R166, P1, R19, R166, RZ ;  /* 0x000000a613a67210 */ /* 0x000fc80007f3e0ff */
[----:B------:R-:W-:Y:S02]  /*6890*/  IADD3.X R165, R10, R165, RZ, P1, !PT ;  /* 0x000000a50aa57210 */ /* 0x000fe40000ffe4ff */
.L_x_1488:
[----:B------:R-:W-:Y:S02]  /*68a0*/  FMNMX.FTZ R6, R33, R53, !PT ;  /* 0x0000003521067209 */ /* 0x000fe40007810000 */
[----:B-1----:R-:W-:Y:S02]  /*68b0*/  FMNMX.FTZ R21, R54, R55, !PT ;  /* 0x0000003736157209 */ /* 0x002fe40007810000 */
        /* <DEDUP_REMOVED lines=29> */
[----:B------:R-:W1:Y:S03]  /*6a90*/  SHFL.BFLY PT, R19, R6, 0x2, 0x1f ;  /* 0x0c401f0006137f89 */ /* 0x000e6600000e0000 */
[-C--:B------:R-:W-:Y:S01]  /*6aa0*/  LEA R226, R7, R228.reuse, 0x1 ;  /* 0x000000e407e27211 */ /* 0x080fe200078e08ff */
[----:B------:R-:W2:Y:S01]  /*6ab0*/  SHFL.BFLY PT, R4, R21, 0x2, 0x1f ;  /* 0x0c401f0015047f89 */ /* 0x000ea200000e0000 */
[C---:B------:R-:W-:Y:S02]  /*6ac0*/  LEA R225, R5.reuse, R228, 0x1 ;  /* 0x000000e405e17211 */ /* 0x040fe400078e08ff */
[----:B------:R-:W-:Y:S01]  /*6ad0*/  LEA R224, R5, R226, 0x1 ;  /* 0x000000e205e07211 */ /* 0x000fe200078e08ff */
[----:B------:R-:W-:Y:S04]  /*6ae0*/  LDSM.16.MT88.4 R36, [R228+0x10000] ;  /* 0x01000000e424783b */ /* 0x000fe80000004200 */
[----:B------:R-:W-:Y:S04]  /*6af0*/  LDSM.16.MT88.4 R44, [R226+0x10000] ;  /* 0x01000000e22c783b */ /* 0x000fe80000004200 */
[----:B------:R-:W-:Y:S04]  /*6b00*/  LDSM.16.MT88.4 R60, [R224+0x10000] ;  /* 0x01000000e03c783b */ /* 0x000fe80000004200 */
[----:B------:R-:W-:Y:S01]  /*6b10*/  LDSM.16.MT88.4 R68, [R228+0x12000] ;  /* 0x01200000e444783b */ /* 0x000fe20000004200 */
[----:B-1----:R-:W-:-:S03]  /*6b20*/  FMNMX.FTZ R19, R6, R19, !PT ;  /* 0x0000001306137209 */ /* 0x002fc60007810000 */
[----:B------:R-:W-:Y:S01]  /*6b30*/  LDSM.16.MT88.4 R76, [R226+0x12000] ;  /* 0x01200000e24c783b */ /* 0x000fe20000004200 */
[----:B--2---:R-:W-:-:S03]  /*6b40*/  FMNMX.FTZ R4, R21, R4, !PT ;  /* 0x0000000415047209 */ /* 0x004fc60007810000 */
        /* <DEDUP_REMOVED lines=8> */
[----:B--2---:R-:W-:Y:S01]  /*6bd0*/  FMNMX.FTZ R3, R4, R3, !PT ;  /* 0x0000000304037209 */ /* 0x004fe20007810000 */
[C---:B------:R-:W-:Y:S01]  /*6be0*/  FMUL.FTZ R204, R164.reuse, c[0x0][0x23c] ;  /* 0x00008f00a4cc7a20 */ /* 0x040fe20000410000 */
[----:B------:R-:W-:Y:S01]  /*6bf0*/  FSETP.NEU.FTZ.AND P1, PT, R164, -INF , PT ;  /* 0xff800000a400780b */ /* 0x000fe20003f3d000 */
[----:B------:R-:W-:Y:S02]  /*6c00*/  LDSM.16.MT88.4 R124, [R224+0x14000] ;  /* 0x01400000e07c783b */ /* 0x000fe40000004200 */
[C---:B------:R-:W-:Y:S01]  /*6c10*/  FMUL.FTZ R197, R3.reuse, c[0x0][0x23c] ;  /* 0x00008f0003c57a20 */ /* 0x040fe20000410000 */
[----:B------:R-:W-:Y:S01]  /*6c20*/  FSEL R204, R204, RZ, P1 ;  /* 0x000000ffcccc7208 */ /* 0x000fe20000800000 */
[----:B------:R-:W-:Y:S01]  /*6c30*/  LDSM.16.MT88.4 R132, [R228+0x16000] ;  /* 0x01600000e484783b */ /* 0x000fe20000004200 */
[----:B------:R-:W-:-:S03]  /*6c40*/  FSETP.NEU.FTZ.AND P1, PT, R3, -INF , PT ;  /* 0xff8000000300780b */ /* 0x000fc60003f3d000 */
[--C-:B------:R-:W-:Y:S01]  /*6c50*/  FFMA.FTZ R185, R33, c[0x0][0x23c], -R204.reuse ;  /* 0x00008f0021b97a23 */ /* 0x100fe200000108cc */
[----:B------:R-:W-:Y:S01]  /*6c60*/  FSEL R197, R197, RZ, P1 ;  /* 0x000000ffc5c57208 */ /* 0x000fe20000800000 */
[--C-:B------:R-:W-:Y:S01]  /*6c70*/  FFMA.FTZ R184, R53, c[0x0][0x23c], -R204.reuse ;  /* 0x00008f0035b87a23 */ /* 0x100fe200000108cc */
[----:B------:R-:W-:Y:S01]  /*6c80*/  LDSM.16.MT88.4 R156, [R226+0x16000] ;  /* 0x01600000e29c783b */ /* 0x000fe20000004200 */
[--C-:B------:R-:W-:Y:S01]  /*6c90*/  FFMA.FTZ R182, R17, c[0x0][0x23c], -R204.reuse ;  /* 0x00008f0011b67a23 */ /* 0x100fe200000108cc */
[----:B------:R-:W-:Y:S01]  /*6ca0*/  LEA R240, P1, R166, c[0x0][0x168], 0x1 ;  /* 0x00005a00a6f07a11 */ /* 0x000fe200078208ff */
[--C-:B------:R-:W-:Y:S01]  /*6cb0*/  FFMA.FTZ R179, R49, c[0x0][0x23c], -R204.reuse ;  /* 0x00008f0031b37a23 */ /* 0x100fe200000108cc */
[----:B------:R-:W-:Y:S01]  /*6cc0*/  LDSM.16.MT88.4 R144, [R225+0x16000] ;  /* 0x01600000e190783b */ /* 0x000fe20000004200 */
[--C-:B------:R-:W-:Y:S01]  /*6cd0*/  FFMA.FTZ R189, R54, c[0x0][0x23c], -R197.reuse ;  /* 0x00008f0036bd7a23 */ /* 0x100fe200000108c5 */
[----:B------:R-:W-:Y:S01]  /*6ce0*/  MUFU.EX2 R185, R185 ;  /* 0x000000b900b97308 */ /* 0x000fe20000000800 */
[--C-:B------:R-:W-:Y:S01]  /*6cf0*/  FFMA.FTZ R186, R55, c[0x0][0x23c], -R197.reuse ;  /* 0x00008f0037ba7a23 */ /* 0x100fe200000108c5 */
[----:B------:R-:W-:Y:S01]  /*6d00*/  LDSM.16.MT88.4 R4, [R224+0x16000] ;  /* 0x01600000e004783b */ /* 0x000fe20000004200 */
[----:B------:R-:W-:Y:S01]  /*6d10*/  FFMA.FTZ R187, R50, c[0x0][0x23c], -R197 ;  /* 0x00008f0032bb7a23 */ /* 0x000fe200000108c5 */
[----:B------:R-:W-:Y:S01]  /*6d20*/  LEA.HI.X R239, R166, c[0x0][0x16c], R165, 0x1, P1 ;  /* 0x00005b00a6ef7a11 */ /* 0x000fe200008f0ca5 */
[--C-:B------:R-:W-:Y:S01]  /*6d30*/  FFMA.FTZ R180, R2, c[0x0][0x23c], -R197.reuse ;  /* 0x00008f0002b47a23 */ /* 0x100fe200000108c5 */
[----:B------:R-:W1:Y:S01]  /*6d40*/  LDSM.16.MT88.4 R52, [R225+0x10000] ;  /* 0x01000000e134783b */ /* 0x000e620000004200 */
[--C-:B------:R-:W-:Y:S01]  /*6d50*/  FFMA.FTZ R177, R11, c[0x0][0x23c], -R204.reuse ;  /* 0x00008f000bb17a23 */ /* 0x100fe200000108cc */
[----:B------:R-:W2:Y:S01]  /*6d60*/  MUFU.EX2 R184, R184 ;  /* 0x000000b800b87308 */ /* 0x000ea20000000800 */
[----:B------:R-:W-:Y:S01]  /*6d70*/  FFMA.FTZ R2, R9, c[0x0][0x23c], -R204 ;  /* 0x00008f0009027a23 */ /* 0x000fe200000108cc */
[----:B------:R-:W-:Y:S01]  /*6d80*/  LDSM.16.MT88.4 R20, [R224+0x10800] ;  /* 0x01080000e014783b */ /* 0x000fe20000004200 */
[----:B------:R-:W-:-:S02]  /*6d90*/  FFMA.FTZ R181, R8, c[0x0][0x23c], -R197 ;  /* 0x00008f0008b57a23 */ /* 0x000fc400000108c5 */
[--C-:B------:R-:W-:Y:S01]  /*6da0*/  FFMA.FTZ R176, R16, c[0x0][0x23c], -R197.reuse ;  /* 0x00008f0010b07a23 */ /* 0x100fe200000108c5 */
[----:B------:R-:W3:Y:S01]  /*6db0*/  LDSM.16.MT88.4 R8, [R228+0x10800] ;  /* 0x01080000e408783b */ /* 0x000ee20000004200 */
[--C-:B------:R-:W-:Y:S01]  /*6dc0*/  FFMA.FTZ R183, R15, c[0x0][0x23c], -R204.reuse ;  /* 0x00008f000fb77a23 */ /* 0x100fe200000108cc */
[----:B------:R-:W-:Y:S01]  /*6dd0*/  MUFU.EX2 R182, R182 ;  /* 0x000000b600b67308 */ /* 0x000fe20000000800 */
[--C-:B------:R-:W-:Y:S01]  /*6de0*/  FFMA.FTZ R178, R13, c[0x0][0x23c], -R204.reuse ;  /* 0x00008f000db27a23 */ /* 0x100fe200000108cc */
[----:B------:R-:W4:Y:S01]  /*6df0*/  LDSM.16.MT88.4 R16, [R226+0x10800] ;  /* 0x01080000e210783b */ /* 0x000f220000004200 */
[--C-:B------:R-:W-:Y:S02]  /*6e00*/  FFMA.FTZ R167, R12, c[0x0][0x23c], -R197.reuse ;  /* 0x00008f000ca77a23 */ /* 0x100fe400000108c5 */
[--C-:B------:R-:W-:Y:S01]  /*6e10*/  FFMA.FTZ R0, R14, c[0x0][0x23c], -R197.reuse ;  /* 0x00008f000e007a23 */ /* 0x100fe200000108c5 */
[----:B------:R-:W-:Y:S01]  /*6e20*/  LDSM.16.MT88.4 R24, [R228+0x14800] ;  /* 0x01480000e418783b */ /* 0x000fe20000004200 */
[----:B------:R-:W-:Y:S01]  /*6e30*/  FFMA.FTZ R188, R193, c[0x0][0x23c], -R204 ;  /* 0x00008f00c1bc7a23 */ /* 0x000fe200000108cc */
[----:B------:R-:W5:Y:S01]  /*6e40*/  MUFU.EX2 R179, R179 ;  /* 0x000000b300b37308 */ /* 0x000f620000000800 */
[----:B--2---:R-:W-:Y:S01]  /*6e50*/  F2FP.PACK_AB R148, R184, R185 ;  /* 0x000000b9b894723e */ /* 0x004fe200000000ff */
[----:B------:R-:W2:Y:S01]  /*6e60*/  LDSM.16.MT88.4 R12, [R225+0x10800] ;  /* 0x01080000e10c783b */ /* 0x000ea20000004200 */
[----:B------:R-:W-:-:S02]  /*6e70*/  FFMA.FTZ R195, R196, c[0x0][0x23c], -R197 ;  /* 0x00008f00c4c37a23 */ /* 0x000fc400000108c5 */
[--C-:B------:R-:W-:Y:S01]  /*6e80*/  FFMA.FTZ R191, R191, c[0x0][0x23c], -R204.reuse ;  /* 0x00008f00bfbf7a23 */ /* 0x100fe200000108cc */
[----:B------:R-:W-:Y:S01]  /*6e90*/  LDSM.16.MT88.4 R168, [R228+0x12800] ;  /* 0x01280000e4a8783b */ /* 0x000fe20000004200 */
[--C-:B------:R-:W-:Y:S01]  /*6ea0*/  FFMA.FTZ R190, R175, c[0x0][0x23c], -R204.reuse ;  /* 0x00008f00afbe7a23 */ /* 0x100fe200000108cc */
[----:B------:R-:W-:Y:S01]  /*6eb0*/  MUFU.EX2 R189, R189 ;  /* 0x000000bd00bd7308 */ /* 0x000fe20000000800 */
[--C-:B------:R-:W-:Y:S01]  /*6ec0*/  FFMA.FTZ R193, R173, c[0x0][0x23c], -R204.reuse ;  /* 0x00008f00adc17a23 */ /* 0x100fe200000108cc */
[----:B------:R-:W-:Y:S01]  /*6ed0*/  LDSM.16.MT88.4 R32, [R226+0x12800] ;  /* 0x01280000e220783b */ /* 0x000fe20000004200 */
[--C-:B------:R-:W-:Y:S02]  /*6ee0*/  FFMA.FTZ R192, R192, c[0x0][0x23c], -R197.reuse ;  /* 0x00008f00c0c07a23 */ /* 0x100fe400000108c5 */
[--C-:B------:R-:W-:Y:S01]  /*6ef0*/  FFMA.FTZ R196, R174, c[0x0][0x23c], -R197.reuse ;  /* 0x00008f00aec47a23 */ /* 0x100fe200000108c5 */
[----:B------:R-:W-:Y:S01]  /*6f00*/  LDSM.16.MT88.4 R28, [R225+0x12800] ;  /* 0x01280000e11c783b */ /* 0x000fe20000004200 */
[----:B------:R-:W-:Y:S01]  /*6f10*/  FFMA.FTZ R199, R172, c[0x0][0x23c], -R197 ;  /* 0x00008f00acc77a23 */ /* 0x000fe200000108c5 */
[----:B------:R-:W1:Y:S01]  /*6f20*/  MUFU.EX2 R186, R186 ;  /* 0x000000ba00ba7308 */ /* 0x000e620000000800 */
[----:B-----5:R-:W-:Y:S01]  /*6f30*/  F2FP.PACK_AB R150, R179, R182 ;  /* 0x000000b6b396723e */ /* 0x020fe200000000ff */
[----:B------:R-:W-:Y:S01]  /*6f40*/  LDSM.16.MT88.4 R172, [R228+0x13000] ;  /* 0x01300000e4ac783b */ /* 0x000fe20000004200 */
[----:B------:R-:W-:-:S02]  /*6f50*/  FFMA.FTZ R206, R207, c[0x0][0x23c], -R204 ;  /* 0x00008f00cfce7a23 */ /* 0x000fc400000108cc */
[--C-:B------:R-:W-:Y:S02]  /*6f60*/  FFMA.FTZ R205, R205, c[0x0][0x23c], -R204.reuse ;  /* 0x00008f00cdcd7a23 */ /* 0x100fe400000108cc */
[--C-:B------:R-:W-:Y:S01]  /*6f70*/  FFMA.FTZ R203, R203, c[0x0][0x23c], -R204.reuse ;  /* 0x00008f00cbcb7a23 */ /* 0x100fe200000108cc */
[----:B------:R-:W-:Y:S01]  /*6f80*/  MUFU.EX2 R187, R187 ;  /* 0x000000bb00bb7308 */ /* 0x000fe20000000800 */
[----:B------:R-:W-:Y:S02]  /*6f90*/  FFMA.FTZ R204, R201, c[0x0][0x23c], -R204 ;  /* 0x00008f00c9cc7a23 */ /* 0x000fe400000108cc */
[--C-:B------:R-:W-:Y:S02]  /*6fa0*/  FFMA.FTZ R201, R202, c[0x0][0x23c], -R197.reuse ;  /* 0x00008f00cac97a23 */ /* 0x100fe400000108c5 */
[--C-:B------:R-:W-:Y:S02]  /*6fb0*/  FFMA.FTZ R200, R200, c[0x0][0x23c], -R197.reuse ;  /* 0x00008f00c8c87a23 */ /* 0x100fe400000108c5 */
[--C-:B------:R-:W-:Y:S01]  /*6fc0*/  FFMA.FTZ R198, R198, c[0x0][0x23c], -R197.reuse ;  /* 0x00008f00c6c67a23 */ /* 0x100fe200000108c5 */
[----:B------:R-:W5:Y:S01]  /*6fd0*/  MUFU.EX2 R180, R180 ;  /* 0x000000b400b47308 */ /* 0x000f620000000800 */
[----:B-1----:R-:W-:Y:S01]  /*6fe0*/  F2FP.PACK_AB R149, R186, R189 ;  /* 0x000000bdba95723e */ /* 0x002fe200000000ff */
[----:B------:R-:W-:-:S02]  /*6ff0*/  FFMA.FTZ R241, R194, c[0x0][0x23c], -R197 ;  /* 0x00008f00c2f17a23 */ /* 0x000fc400000108c5 */
[----:B------:R-:W-:Y:S02]  /*7000*/  FADD.FTZ R185, R185, R184 ;  /* 0x000000b8b9b97221 */ /* 0x000fe40000010000 */
[----:B------:R-:W-:Y:S02]  /*7010*/  FADD.FTZ R186, R189, R186 ;  /* 0x000000babdba7221 */ /* 0x000fe40000010000 */
[----:B------:R-:W-:Y:S01]  /*7020*/  MUFU.EX2 R183, R183 ;  /* 0x000000b700b77308 */ /* 0x000fe20000000800 */
[----:B------:R-:W-:-:S04]  /*7030*/  FADD.FTZ R182, R182, R185 ;  /* 0x000000b9b6b67221 */ /* 0x000fc80000010000 */
[----:B------:R-:W-:Y:S01]  /*7040*/  FADD.FTZ R182, R179, R182 ;  /* 0x000000b6b3b67221 */ /* 0x000fe20000010000 */
[----:B-----5:R-:W-:Y:S02]  /*7050*/  F2FP.PACK_AB R151, R180, R187 ;  /* 0x000000bbb497723e */ /* 0x020fe400000000ff */
[----:B------:R-:W1:Y:S01]  /*7060*/  MUFU.EX2 R178, R178 ;  /* 0x000000b200b27308 */ /* 0x000e620000000800 */
[----:B------:R-:W-:-:S04]  /*7070*/  FADD.FTZ R187, R187, R186 ;  /* 0x000000babbbb7221 */ /* 0x000fc80000010000 */
        /* <DEDUP_REMOVED lines=54> */
[----:B-1----:R-:W-:Y:S01]  /*73e0*/  F2FP.PACK_AB R4, R178, R183 ;  /* 0x000000b7b204723e */ /* 0x002fe200000000ff */
[----:B------:R-:W-:Y:S01]  /*73f0*/  HMMA.16816.F32 R148, R148, R6, RZ ;  /* 0x000000069494723c */ /* 0x000fe200000018ff */
[----:B-----5:R-:W-:Y:S01]  /*7400*/  F2FP.PACK_AB R5, R176, R181 ;  /* 0x000000b5b005723e */ /* 0x020fe200000000ff */
[----:B------:R-:W-:-:S02]  /*7410*/  FADD.FTZ R183, R183, R182 ;  /* 0x000000b6b7b77221 */ /* 0x000fc40000010000 */
[----:B------:R-:W-:Y:S02]  /*7420*/  FADD.FTZ R181, R181, R180 ;  /* 0x000000b4b5b57221 */ /* 0x000fe40000010000 */
[----:B------:R-:W-:Y:S01]  /*7430*/  FADD.FTZ R178, R178, R183 ;  /* 0x000000b7b2b27221 */ /* 0x000fe20000010000 */
[----:B------:R-:W-:Y:S01]  /*7440*/  F2FP.PACK_AB R6, R2, R177 ;  /* 0x000000b10206723e */ /* 0x000fe200000000ff */
[----:B------:R-:W-:Y:S01]  /*7450*/  FADD.FTZ R176, R176, R181 ;  /* 0x000000b5b0b07221 */ /* 0x000fe20000010000 */
[----:B------:R-:W-:Y:S01]  /*7460*/  F2FP.PACK_AB R7, R0, R167 ;  /* 0x000000a70007723e */ /* 0x000fe200000000ff */
[----:B------:R-:W-:Y:S02]  /*7470*/  FADD.FTZ R177, R177, R178 ;  /* 0x000000b2b1b17221 */ /* 0x000fe40000010000 */
[----:B------:R-:W-:Y:S02]  /*7480*/  FADD.FTZ R167, R167, R176 ;  /* 0x000000b0a7a77221 */ /* 0x000fe40000010000 */
[----:B------:R-:W-:-:S02]  /*7490*/  FADD.FTZ R2, R2, R177 ;  /* 0x000000b102027221 */ /* 0x000fc40000010000 */
[----:B---3--:R-:W-:Y:S01]  /*74a0*/  HMMA.16816.F32 R160, R4, R8, R160 ;  /* 0x0000000804a0723c */ /* 0x008fe200000018a0 */
[----:B------:R-:W-:-:S07]  /*74b0*/  FADD.FTZ R167, R0, R167 ;  /* 0x000000a700a77221 */ /* 0x000fce0000010000 */
[C---:B------:R-:W-:Y:S01]  /*74c0*/  HMMA.16816.F32 R36, R4.reuse, R10, R36 ;  /* 0x0000000a0424723c */ /* 0x040fe20000001824 */
[----:B------:R-:W1:Y:S07]  /*74d0*/  LDSM.16.MT88.4 R8, [R224+0x12800] ;  /* 0x01280000e008783b */ /* 0x000e6e0000004200 */
[C---:B----4-:R-:W-:Y:S08]  /*74e0*/  HMMA.16816.F32 R40, R4.reuse, R16, R40 ;  /* 0x000000100428723c */ /* 0x050ff00000001828 */
[C---:B------:R-:W-:Y:S01]  /*74f0*/  HMMA.16816.F32 R44, R4.reuse, R18, R44 ;  /* 0x00000012042c723c */ /* 0x040fe2000000182c */
[----:B------:R-:W3:Y:S07]  /*7500*/  LDSM.16.MT88.4 R16, [R226+0x14800] ;  /* 0x01480000e210783b */ /* 0x000eee0000004200 */
[C---:B--2---:R-:W-:Y:S08]  /*7510*/  HMMA.16816.F32 R48, R4.reuse, R12, R48 ;  /* 0x0000000c0430723c */ /* 0x044ff00000001830 */
[C---:B------:R-:W-:Y:S01]  /*7520*/  HMMA.16816.F32 R52, R4.reuse, R14, R52 ;  /* 0x0000000e0434723c */ /* 0x040fe20000001834 */
[----:B------:R-:W2:Y:S07]  /*7530*/  LDSM.16.MT88.4 R12, [R225+0x14800] ;  /* 0x01480000e10c783b */ /* 0x000eae0000004200 */
[C---:B------:R-:W-:Y:S08]  /*7540*/  HMMA.16816.F32 R56, R4.reuse, R20, R56 ;  /* 0x000000140438723c */ /* 0x040ff00000001838 */
[C---:B-1----:R-:W-:Y:S08]  /*7550*/  HMMA.16816.F32 R88, R4.reuse, R8, R88 ;  /* 0x000000080458723c */ /* 0x042ff00000001858 */
[C---:B------:R-:W-:Y:S01]  /*7560*/  HMMA.16816.F32 R92, R4.reuse, R10, R92 ;  /* 0x0000000a045c723c */ /* 0x040fe2000000185c */
[----:B------:R-:W1:Y:S07]  /*7570*/  LDSM.16.MT88.4 R8, [R228+0x16800] ;  /* 0x01680000e408783b */ /* 0x000e6e0000004200 */
[C---:B---3--:R-:W-:Y:S08]  /*7580*/  HMMA.16816.F32 R104, R4.reuse, R16, R104 ;  /* 0x000000100468723c */ /* 0x048ff00000001868 */
[C---:B------:R-:W-:Y:S01]  /*7590*/  HMMA.16816.F32 R108, R4.reuse, R18, R108 ;  /* 0x00000012046c723c */ /* 0x040fe2000000186c */
[----:B------:R-:W3:Y:S07]  /*75a0*/  LDSM.16.MT88.4 R16, [R226+0x16800] ;  /* 0x01680000e210783b */ /* 0x000eee0000004200 */
        /* <DEDUP_REMOVED lines=25> */
[----:B------:R-:W-:Y:S07]  /*7740*/  LDSM.16.MT88.4 R20, [R228+0x11000] ;  /* 0x01100000e414783b */ /* 0x000fee0000004200 */
[C---:B--2---:R-:W-:Y:S08]  /*7750*/  HMMA.16816.F32 R140, R4.reuse, R12, R140 ;  /* 0x0000000c048c723c */ /* 0x044ff0000000188c */
[C---:B------:R-:W-:Y:S01]  /*7760*/  HMMA.16816.F32 R144, R4.reuse, R14, R144 ;  /* 0x0000000e0490723c */ /* 0x040fe20000001890 */
[----:B------:R-:W2:Y:S07]  /*7770*/  LDSM.16.MT88.4 R12, [R224+0x11000] ;  /* 0x01100000e00c783b */ /* 0x000eae0000004200 */
        /* <DEDUP_REMOVED lines=106> */
[C---:B----4-:R-:W-:Y:S08]  /*7e20*/  HMMA.16816.F32 R120, R4.reuse, R20, R120 ;  /* 0x000000140478723c */ /* 0x050ff00000001878 */
        /* <DEDUP_REMOVED lines=49> */
.L_x_1497:
        /* <DEDUP_REMOVED lines=54> */
[----:B-1----:R-:W-:Y:S02]  /*84a0*/  IMAD.U32 R10, RZ, RZ, UR22 ;  /* 0x00000016ff0a7e24 */ /* 0x002fe4000f8e00ff */
[----:B--2---:R-:W-:Y:S01]  /*84b0*/  IMAD.U32 R12, RZ, RZ, UR32 ;  /* 0x00000020ff0c7e24 */ /* 0x004fe2000f8e00ff */
[----:B------:R-:W-:Y:S04]  /*84c0*/  UIADD3 UR32, UR37, -UR35, URZ ;  /* 0x8000002325207290 */ /* 0x000fe8000fffe03f */
[----:B------:R-:W-:Y:S01]  /*84d0*/  UIMAD UR32, UR32, UR11, -0x40 ;  /* 0xffffffc0202074a4 */ /* 0x000fe2000f8e020b */
[----:B---3--:R-:W-:Y:S03]  /*84e0*/  MOV R13, UR33 ;  /* 0x00000021000d7c02 */ /* 0x008fe60008000f00 */
[----:B------:R-:W-:Y:S02]  /*84f0*/  UIMAD UR22, UR9, UR32, URZ ;  /* 0x00000020091672a4 */ /* 0x000fe4000f8e023f */
[----:B------:R-:W2:Y:S01]  /*8500*/  LDG.E R3, [R12.64] ;  /* 0x0000001e0c037981 */ /* 0x000ea2000c1e1900 */
[----:B----4-:R-:W-:Y:S01]  /*8510*/  MOV R11, UR23 ;  /* 0x00000017000b7c02 */ /* 0x010fe20008000f00 */
[----:B------:R-:W-:Y:S02]  /*8520*/  USHF.R.S32.HI UR23, URZ, 0x1f, UR32 ;  /* 0x0000001f3f177899 */ /* 0x000fe40008011420 */
[----:B------:R-:W-:Y:S02]  /*8530*/  UIMAD.WIDE.U32 UR32, UR8, UR32, URZ ;  /* 0x00000020082072a5 */ /* 0x000fe4000f8e003f */
[----:B------:R-:W2:Y:S01]  /*8540*/  LDG.E R10, [R10.64] ;  /* 0x0000001e0a0a7981 */ /* 0x000ea2000c1e1900 */
[----:B------:R-:W-:Y:S03]  /*8550*/  UIMAD UR22, UR23, UR8, UR22 ;  /* 0x00000008171672a4 */ /* 0x000fe6000f8e0216 */
[----:B------:R-:W-:Y:S01]  /*8560*/  IMAD.U32 R5, RZ, RZ, UR33 ;  /* 0x00000021ff057e24 */ /* 0x000fe2000f8e00ff */
[----:B------:R-:W-:Y:S01]  /*8570*/  UIADD3 UR22, UR33, UR22, URZ ;  /* 0x0000001621167290 */ /* 0x000fe2000fffe03f */
[----:B------:R-:W-:Y:S01]  /*8580*/  MOV R4, UR32 ;  /* 0x0000002000047c02 */ /* 0x000fe20008000f00 */
[----:B------:R-:W-:Y:S04]  /*8590*/  UMOV UR23, UR8 ;  /* 0x0000000800177c82 */ /* 0x000fe80008000000 */
        /* <DEDUP_REMOVED lines=9> */
.L_x_1494:
[C---:B------:R-:W-:Y:S01]  /*8630*/  ISETP.GE.AND P6, PT, R236.reuse, c[0x0][0x220], PT ;  /* 0x00008800ec007a0c */ /* 0x040fe20003fc6270 */
[----:B------:R-:W-:Y:S01]  /*8640*/  UISETP.GT.AND UP2, UPT, UR26, UR19, UPT ;  /* 0x000000131a00728c */ /* 0x000fe2000bf44270 */
[C---:B------:R-:W-:Y:S02]  /*8650*/  IADD3 R166, R236.reuse, 0x40, RZ ;  /* 0x00000040eca67810 */ /* 0x040fe40007ffe0ff */
[----:B------:R-:W-:Y:S02]  /*8660*/  IADD3 R2, R236, 0x80, RZ ;  /* 0x00000080ec027810 */ /* 0x000fe40007ffe0ff */
[----:B------:R-:W-:Y:S02]  /*8670*/  ISETP.GE.AND P5, PT, R166, c[0x0][0x220], PT ;  /* 0x00008800a6007a0c */ /* 0x000fe40003fa6270 */
[----:B------:R-:W-:Y:S02]  /*8680*/  ISETP.GE.AND P4, PT, R2, c[0x0][0x220], PT ;  /* 0x0000880002007a0c */ /* 0x000fe40003f86270 */
[CC--:B------:R-:W-:Y:S02]  /*8690*/  LEA R2, P0, R3.reuse, R244.reuse, 0x1 ;  /* 0x000000f403027211 */ /* 0x0c0fe400078008ff */
[C---:B------:R-:W-:Y:S01]  /*86a0*/  IADD3 R247, P1, R3.reuse, UR21, RZ ;  /* 0x0000001503f77c10 */ /* 0x040fe2000ff3e0ff */
[----:B------:R-:W-:Y:S01]  /*86b0*/  @P6 STS.128 [R235+0x10000], RZ ;  /* 0x010000ffeb006388 */ /* 0x000fe20000000c00 */
[-C--:B------:R-:W-:Y:S02]  /*86c0*/  LEA.HI.X R3, R3, R245.reuse, R164, 0x1, P0 ;  /* 0x000000f503037211 */ /* 0x080fe400000f0ca4 */
[----:B------:R-:W-:Y:S02]  /*86d0*/  IADD3 R166, R236, 0xc0, RZ ;  /* 0x000000c0eca67810 */ /* 0x000fe40007ffe0ff */
[C---:B------:R-:W-:Y:S01]  /*86e0*/  IADD3 R167, P2, R247.reuse, UR21, RZ ;  /* 0x00000015f7a77c10 */ /* 0x040fe2000ff5e0ff */
[----:B------:R-:W-:Y:S01]  /*86f0*/  @!PT LDS RZ, [RZ] ;  /* 0x00000000fffff984 */ /* 0x000fe20000000800 */
[----:B------:R-:W-:Y:S01]  /*8700*/  @!PT LDS RZ, [RZ] ;  /* 0x00000000fffff984 */ /* 0x000fe20000000800 */
[----:B------:R-:W-:Y:S01]  /*8710*/  @!PT LDS RZ, [RZ] ;  /* 0x00000000fffff984 */ /* 0x000fe20000000800 */
[----:B------:R1:W-:Y:S01]  /*8720*/  @!P6 LDGSTS.E.BYPASS.LTC128B.128 [R235+0x10000], [R2.64] ;  /* 0x1000000002ebefae */ /* 0x0003e2000b901d5e */
[----:B------:R-:W-:Y:S02]  /*8730*/  ISETP.GE.AND P3, PT, R166, c[0x0][0x220], PT ;  /* 0x00008800a6007a0c */ /* 0x000fe40003f66270 */
[----:B------:R-:W-:Y:S01]  /*8740*/  IADD3.X R166, R164, UR20, RZ, P1, !PT ;  /* 0x00000014a4a67c10 */ /* 0x000fe20008ffe4ff */
[----:B------:R-:W-:Y:S01]  /*8750*/  @P5 STS.128 [R235+0x12000], RZ ;  /* 0x012000ffeb005388 */ /* 0x000fe20000000c00 */
[CC--:B------:R-:W-:Y:S02]  /*8760*/  @!P6 LEA R18, P1, R247.reuse, R244.reuse, 0x1 ;  /* 0x000000f4f712e211 */ /* 0x0c0fe400078208ff */
[CC--:B------:R-:W-:Y:S01]  /*8770*/  @!P5 LEA R250, P0, R247.reuse, R244.reuse, 0x1 ;  /* 0x000000f4f7fad211 */ /* 0x0c0fe200078008ff */
[----:B------:R-:W-:Y:S01]  /*8780*/  @!PT LDS RZ, [RZ] ;  /* 0x00000000fffff984 */ /* 0x000fe20000000800 */
[----:B------:R-:W-:Y:S01]  /*8790*/  @!PT LDS RZ, [RZ] ;  /* 0x00000000fffff984 */ /* 0x000fe20000000800 */
[----:B------:R-:W-:Y:S01]  /*87a0*/  @!PT LDS RZ, [RZ] ;  /* 0x00000000fffff984 */ /* 0x000fe20000000800 */
[----:B------:R1:W-:Y:S01]  /*87b0*/  @!P5 LDGSTS.E.BYPASS.LTC128B.128 [R235+0x12000], [R2.64+0x80] ;  /* 0x1200008002ebdfae */ /* 0x0003e2000b901d5e */
[CCC-:B------:R-:W-:Y:S02]  /*87c0*/  @!P6 LEA.HI.X R19, R247.reuse, R245.reuse, R166.reuse, 0x1, P1 ;  /* 0x000000f5f713e211 */ /* 0x1c0fe400008f0ca6 */
[CCC-:B------:R-:W-:Y:S01]  /*87d0*/  @!P5 LEA.HI.X R251, R247.reuse, R245.reuse, R166.reuse, 0x1, P0 ;  /* 0x000000f5f7fbd211 */ /* 0x1c0fe200000f0ca6 */
[----:B------:R-:W-:Y:S01]  /*87e0*/  @P4 STS.128 [R235+0x14000], RZ ;  /* 0x014000ffeb004388 */ /* 0x000fe20000000c00 */
[----:B------:R-:W-:Y:S02]  /*87f0*/  IADD3.X R164, R166, UR20, RZ, P2, !PT ;  /* 0x00000014a6a47c10 */ /* 0x000fe400097fe4ff */
        /* <DEDUP_REMOVED lines=8> */
[-C--:B------:R-:W-:Y:S02]  /*8880*/  @!P3 LEA.HI.X R247, R247, R245.reuse, R166, 0x1, P1 ;  /* 0x000000f5f7f7b211 */ /* 0x080fe400008f0ca6 */
        /* <DEDUP_REMOVED lines=17> */
[CC--:B------:R-:W-:Y:S02]  /*89a0*/  @!P3 LEA.HI.X R23, R167.reuse, R245.reuse, R164, 0x1, P0 ;  /* 0x000000f5a717b211 */ /* 0x0c0fe400000f0ca4 */
[----:B------:R-:W-:Y:S01]  /*89b0*/  IADD3 R166, P2, R167, UR21, RZ ;  /* 0x00000015a7a67c10 */ /* 0x000fe2000ff5e0ff */
[----:B------:R-:W-:Y:S01]  /*89c0*/  @!PT LDS RZ, [RZ] ;  /* 0x00000000fffff984 */ /* 0x000fe20000000800 */
[----:B------:R-:W-:Y:S01]  /*89d0*/  @!PT LDS RZ, [RZ] ;  /* 0x00000000fffff984 */ /* 0x000fe20000000800 */
[----:B------:R-:W-:Y:S01]  /*89e0*/  @!PT LDS RZ, [RZ] ;  /* 0x00000000fffff984 */ /* 0x000fe20000000800 */
[----:B------:R1:W-:Y:S03]  /*89f0*/  @!P5 LDGSTS.E.BYPASS.LTC128B.128 [R235+0x12800], [R250.64+0x80] ;  /* 0x12800080faebdfae */ /* 0x0003e6000b901d5e */
[-C--:B------:R-:W-:Y:S01]  /*8a00*/  @!P6 LEA R202, P0, R166, R244.reuse, 0x1 ;  /* 0x000000f4a6cae211 */ /* 0x080fe200078008ff */
[----:B------:R-:W-:Y:S01]  /*8a10*/  @P4 STS.128 [R235+0x14800], RZ ;  /* 0x014800ffeb004388 */ /* 0x000fe20000000c00 */
[----:B------:R-:W-:Y:S02]  /*8a20*/  IADD3.X R164, R164, UR20, RZ, P2, !PT ;  /* 0x00000014a4a47c10 */ /* 0x000fe400097fe4ff */
        /* <DEDUP_REMOVED lines=8> */
[CC--:B------:R-:W-:Y:S02]  /*8ab0*/  @!P4 LEA R34, P1, R166.reuse, R244.reuse, 0x1 ;  /* 0x000000f4a622c211 */ /* 0x0c0fe400078208ff */
[C---:B------:R-:W-:Y:S01]  /*8ac0*/  @!P3 LEA R244, P0, R166.reuse, R244, 0x1 ;  /* 0x000000f4a6f4b211 */ /* 0x040fe200078008ff */
[----:B------:R-:W-:Y:S01]  /*8ad0*/  @!PT LDS RZ, [RZ] ;  /* 0x00000000fffff984 */ /* 0x000fe20000000800 */
[----:B------:R-:W-:Y:S01]  /*8ae0*/  @!PT LDS RZ, [RZ] ;  /* 0x00000000fffff984 */ /* 0x000fe20000000800 */
[----:B------:R-:W-:Y:S01]  /*8af0*/  @!PT LDS RZ, [RZ] ;  /* 0x00000000fffff984 */ /* 0x000fe20000000800 */
[----:B------:R1:W-:Y:S01]  /*8b00*/  @!P3 LDGSTS.E.BYPASS.LTC128B.128 [R235+0x16800], [R246.64+0x180] ;  /* 0x16800180f6ebbfae */ /* 0x0003e2000b901d5e */
[CCC-:B------:R-:W-:Y:S02]  /*8b10*/  @!P4 LEA.HI.X R35, R166.reuse, R245.reuse, R164.reuse, 0x1, P1 ;  /* 0x000000f5a623c211 */ /* 0x1c0fe400008f0ca4 */
[----:B------:R-:W-:Y:S01]  /*8b20*/  @!P3 LEA.HI.X R245, R166, R245, R164, 0x1, P0 ;  /* 0x000000f5a6f5b211 */ /* 0x000fe200000f0ca4 */
[----:B------:R-:W-:Y:S01]  /*8b30*/  @P6 STS.128 [R235+0x11000], RZ ;  /* 0x011000ffeb006388 */ /* 0x000fe20000000c00 */
[----:B------:R-:W-:Y:S03]  /*8b40*/  PLOP3.LUT P0, PT, PT, PT, UP2, 0x80, 0x0 ;  /* 0x000000000000781c */ /* 0x000fe60003f0f028 */
        /* <DEDUP_REMOVED lines=41> */
[----:B------:R-:W3:Y:S04]  /*8de0*/  LDSM.16.M88.4 R176, [R233+0x8800] ;  /* 0x00880000e9b0783b */ /* 0x000ee80000000200 */
[----:B------:R-:W3:Y:S04]  /*8df0*/  LDSM.16.M88.4 R180, [R233+0x9000] ;  /* 0x00900000e9b4783b */ /* 0x000ee80000000200 */
[----:B------:R-:W0:Y:S04]  /*8e00*/  LDGDEPBAR ;  /* 0x00000000000079af */ /* 0x000e280000000000 */
[----:B------:R-:W4:Y:S01]  /*8e10*/  LDSM.16.M88.4 R184, [R233+0x9800] ;  /* 0x00980000e9b8783b */ /* 0x000f220000000200 */
        /* <DEDUP_REMOVED lines=10> */
[C---:B---3--:R-:W-:Y:S08]  /*8ec0*/  HMMA.16816.F32 R12, R168.reuse, R176, RZ ;  /* 0x000000b0a80c723c */ /* 0x048ff000000018ff */
[C---:B------:R-:W-:Y:S01]  /*8ed0*/  HMMA.16816.F32 R16, R168.reuse, R178, RZ ;  /* 0x000000b2a810723c */ /* 0x040fe200000018ff */
[----:B------:R-:W2:Y:S07]  /*8ee0*/  LDSM.16.M88.4 R176, [R227+0x8000] ;  /* 0x00800000e3b0783b */ /* 0x000eae0000000200 */
[C---:B------:R-:W-:Y:S08]  /*8ef0*/  HMMA.16816.F32 R20, R168.reuse, R180, RZ ;  /* 0x000000b4a814723c */ /* 0x040ff000000018ff */
[C---:B-----5:R-:W-:Y:S01]  /*8f00*/  HMMA.16816.F32 R24, R168.reuse, R182, RZ ;  /* 0x000000b6a818723c */ /* 0x060fe200000018ff */
[----:B------:R-:W3:Y:S07]  /*8f10*/  LDSM.16.M88.4 R180, [R227+0x8800] ;  /* 0x00880000e3b4783b */ /* 0x000eee0000000200 */
[C---:B----4-:R-:W-:Y:S08]  /*8f20*/  HMMA.16816.F32 R28, R168.reuse, R184, RZ ;  /* 0x000000b8a81c723c */ /* 0x050ff000000018ff */
        /* <DEDUP_REMOVED lines=244> */
[----:B-1----:R-:W-:Y:S02]  /*9e70*/  MOV R172, UR8 ;  /* 0x0000000800ac7c02 */ /* 0x002fe40008000f00 */
[----:B--2---:R-:W-:Y:S01]  /*9e80*/  MOV R170, UR32 ;  /* 0x0000002000aa7c02 */ /* 0x004fe20008000f00 */
[----:B------:R-:W-:Y:S04]  /*9e90*/  UIADD3 UR32, UR37, -UR35, URZ ;  /* 0x8000002325207290 */ /* 0x000fe8000fffe03f */
[----:B------:R-:W-:Y:S01]  /*9ea0*/  UIMAD UR32, UR32, UR10, -0x40 ;  /* 0xffffffc0202074a4 */ /* 0x000fe2000f8e020a */
[----:B---3--:R-:W-:Y:S03]  /*9eb0*/  IMAD.U32 R173, RZ, RZ, UR9 ;  /* 0x00000009ffad7e24 */ /* 0x008fe6000f8e00ff */
[----:B------:R-:W-:Y:S02]  /*9ec0*/  USHF.R.S32.HI UR9, URZ, 0x1f, UR32 ;  /* 0x0000001f3f097899 */ /* 0x000fe40008011420 */
[----:B------:R-:W-:Y:S01]  /*9ed0*/  UIMAD UR8, UR7, UR32, URZ ;  /* 0x00000020070872a4 */ /* 0x000fe2000f8e023f */
[----:B------:R-:W2:Y:S03]  /*9ee0*/  LDG.E R3, [R172.64] ;  /* 0x0000001eac037981 */ /* 0x000ea6000c1e1900 */
[----:B------:R-:W-:Y:S01]  /*9ef0*/  UIMAD UR8, UR9, UR6, UR8 ;  /* 0x00000006090872a4 */ /* 0x000fe2000f8e0208 */
[----:B----4-:R-:W-:Y:S01]  /*9f00*/  IMAD.U32 R171, RZ, RZ, UR33 ;  /* 0x00000021ffab7e24 */ /* 0x010fe2000f8e00ff */
[----:B------:R-:W-:Y:S02]  /*9f10*/  UIMAD.WIDE.U32 UR32, UR6, UR32, URZ ;  /* 0x00000020062072a5 */ /* 0x000fe4000f8e003f */
[----:B------:R-:W-:Y:S02]  /*9f20*/  UMOV UR9, UR7 ;  /* 0x0000000700097c82 */ /* 0x000fe40008000000 */
[----:B------:R-:W2:Y:S01]  /*9f30*/  LDG.E R170, [R170.64] ;  /* 0x0000001eaaaa7981 */ /* 0x000ea2000c1e1900 */
[----:B------:R-:W-:Y:S01]  /*9f40*/  UIADD3 UR8, UR33, UR8, URZ ;  /* 0x0000000821087290 */ /* 0x000fe2000fffe03f */
[----:B------:R-:W-:Y:S01]  /*9f50*/  IMAD.U32 R166, RZ, RZ, UR32 ;  /* 0x00000020ffa67e24 */ /* 0x000fe2000f8e00ff */
[----:B------:R-:W-:Y:S04]  /*9f60*/  MOV R167, UR33 ;  /* 0x0000002100a77c02 */ /* 0x000fe80008000f00 */
        /* <DEDUP_REMOVED lines=8> */
.L_x_1496:
        /* <DEDUP_REMOVED lines=117> */
.L_x_1495:
[----:B------:R-:W-:Y:S01]  /*a740*/  FMNMX.FTZ R2, R4, R165, !PT ;  /* 0x000000a504027209 */ /* 0x000fe20007810000 */
[----:B-1----:R-:W-:Y:S01]  /*a750*/  LDSM.16.MT88.4 R172, [R226+0x10000] ;  /* 0x01000000e2ac783b */ /* 0x002fe20000004200 */
[----:B------:R-:W-:Y:S01]  /*a760*/  FMNMX.FTZ R164, R6, R0, !PT ;  /* 0x0000000006a47209 */ /* 0x000fe20007810000 */
[----:B------:R-:W-:Y:S01]  /*a770*/  UISETP.GT.AND UP2, UPT, UR26, UR19, UPT ;  /* 0x000000131a00728c */ /* 0x000fe2000bf44270 */
[----:B------:R-:W-:Y:S01]  /*a780*/  FMNMX.FTZ R3, R5, R2, !PT ;  /* 0x0000000205037209 */ /* 0x000fe20007810000 */
[----:B------:R-:W-:Y:S01]  /*a790*/  UIADD3 UR26, UR26, -0x1, URZ ;  /* 0xffffffff1a1a7890 */ /* 0x000fe2000fffe03f */
[----:B------:R-:W-:Y:S01]  /*a7a0*/  FMNMX.FTZ R167, R7, R164, !PT ;  /* 0x000000a407a77209 */ /* 0x000fe20007810000 */
[----:B------:R-:W-:Y:S01]  /*a7b0*/  UMOV UR8, UR23 ;  /* 0x0000001700087c82 */ /* 0x000fe20008000000 */
[----:B------:R-:W-:Y:S01]  /*a7c0*/  FMNMX.FTZ R2, R8, R3, !PT ;  /* 0x0000000308027209 */ /* 0x000fe20007810000 */
[----:B------:R-:W-:Y:S01]  /*a7d0*/  LDSM.16.MT88.4 R176, [R225+0x10000] ;  /* 0x01000000e1b0783b */ /* 0x000fe20000004200 */
[----:B------:R-:W-:Y:S01]  /*a7e0*/  FMNMX.FTZ R164, R10, R167, !PT ;  /* 0x000000a70aa47209 */ /* 0x000fe20007810000 */
[----:B------:R-:W-:Y:S01]  /*a7f0*/  UMOV UR9, UR22 ;  /* 0x0000001600097c82 */ /* 0x000fe20008000000 */
        /* <DEDUP_REMOVED lines=38> */
[----:B--2---:R-:W-:Y:S04]  /*aa60*/  FMNMX.FTZ R164, R171, R164, !PT ;  /* 0x000000a4aba47209 */ /* 0x004fe80007810000 */
[C---:B------:R-:W-:Y:S01]  /*aa70*/  FSETP.NEU.FTZ.AND P0, PT, R164.reuse, -INF , PT ;  /* 0xff800000a400780b */ /* 0x040fe20003f1d000 */
[C---:B------:R-:W-:Y:S02]  /*aa80*/  FMUL.FTZ R200, R164.reuse, c[0x0][0x23c] ;  /* 0x00008f00a4c87a20 */ /* 0x040fe40000410000 */
[----:B------:R-:W-:Y:S02]  /*aa90*/  FADD.FTZ R2, -R164, R165 ;  /* 0x000000a5a4027221 */ /* 0x000fe40000010100 */
[C---:B------:R-:W-:Y:S01]  /*aaa0*/  FADD.FTZ R165, -R3.reuse, R0 ;  /* 0x0000000003a57221 */ /* 0x040fe20000010100 */
[----:B------:R-:W-:Y:S01]  /*aab0*/  FSEL R200, R200, RZ, P0 ;  /* 0x000000ffc8c87208 */ /* 0x000fe20000000000 */
[----:B------:R-:W-:Y:S01]  /*aac0*/  FMUL.FTZ R167, R2, c[0x0][0x23c] ;  /* 0x00008f0002a77a20 */ /* 0x000fe20000410000 */
[----:B------:R-:W-:Y:S01]  /*aad0*/  FSETP.NEU.FTZ.AND P0, PT, R3, -INF , PT ;  /* 0xff8000000300780b */ /* 0x000fe20003f1d000 */
[----:B------:R-:W-:Y:S01]  /*aae0*/  FMUL.FTZ R0, R165, c[0x0][0x23c] ;  /* 0x00008f00a5007a20 */ /* 0x000fe20000410000 */
[----:B------:R-:W-:Y:S01]  /*aaf0*/  MOV R165, R164 ;  /* 0x000000a400a57202 */ /* 0x000fe20000000f00 */
[--C-:B------:R-:W-:Y:S01]  /*ab00*/  FFMA.FTZ R168, R5, c[0x0][0x23c], -R200.reuse ;  /* 0x00008f0005a87a23 */ /* 0x100fe200000108c8 */
[----:B------:R-:W1:Y:S01]  /*ab10*/  MUFU.EX2 R2, R167 ;  /* 0x000000a700027308 */ /* 0x000e620000000800 */
[----:B------:R-:W-:Y:S01]  /*ab20*/  FSEL R199, R199, RZ, P0 ;  /* 0x000000ffc7c77208 */ /* 0x000fe20000000000 */
[--C-:B------:R-:W-:Y:S01]  /*ab30*/  FFMA.FTZ R166, R4, c[0x0][0x23c], -R200.reuse ;  /* 0x00008f0004a67a23 */ /* 0x100fe200000108c8 */
[----:B------:R-:W-:Y:S01]  /*ab40*/  PLOP3.LUT P0, PT, PT, PT, UP2, 0x80, 0x0 ;  /* 0x000000000000781c */ /* 0x000fe20003f0f028 */
[--C-:B------:R-:W-:Y:S02]  /*ab50*/  FFMA.FTZ R201, R12, c[0x0][0x23c], -R200.reuse ;  /* 0x00008f000cc97a23 */ /* 0x100fe400000108c8 */
[--C-:B------:R-:W-:Y:S02]  /*ab60*/  FFMA.FTZ R198, R6, c[0x0][0x23c], -R199.reuse ;  /* 0x00008f0006c67a23 */ /* 0x100fe400000108c7 */
[--C-:B------:R-:W-:Y:S02]  /*ab70*/  FFMA.FTZ R5, R7, c[0x0][0x23c], -R199.reuse ;  /* 0x00008f0007057a23 */ /* 0x100fe400000108c7 */
[----:B------:R2:W-:Y:S01]  /*ab80*/  MUFU.EX2 R167, R168 ;  /* 0x000000a800a77308 */ /* 0x0005e20000000800 */
[--C-:B------:R-:W-:Y:S02]  /*ab90*/  FFMA.FTZ R6, R8, c[0x0][0x23c], -R200.reuse ;  /* 0x00008f0008067a23 */ /* 0x100fe400000108c8 */
[--C-:B------:R-:W-:Y:S02]  /*aba0*/  FFMA.FTZ R7, R9, c[0x0][0x23c], -R200.reuse ;  /* 0x00008f0009077a23 */ /* 0x100fe400000108c8 */
[--C-:B------:R-:W-:Y:S02]  /*abb0*/  FFMA.FTZ R196, R10, c[0x0][0x23c], -R199.reuse ;  /* 0x00008f000ac47a23 */ /* 0x100fe400000108c7 */
[--C-:B------:R-:W-:Y:S02]  /*abc0*/  FFMA.FTZ R197, R11, c[0x0][0x23c], -R199.reuse ;  /* 0x00008f000bc57a23 */ /* 0x100fe400000108c7 */
[--C-:B------:R-:W-:Y:S01]  /*abd0*/  FFMA.FTZ R202, R13, c[0x0][0x23c], -R200.reuse ;  /* 0x00008f000dca7a23 */ /* 0x100fe200000108c8 */
[----:B------:R-:W3:Y:S01]  /*abe0*/  MUFU.EX2 R0, R0 ;  /* 0x0000000000007308 */ /* 0x000ee20000000800 */
[--C-:B------:R-:W-:Y:S02]  /*abf0*/  FFMA.FTZ R203, R14, c[0x0][0x23c], -R199.reuse ;  /* 0x00008f000ecb7a23 */ /* 0x100fe400000108c7 */
[--C-:B------:R-:W-:Y:S02]  /*ac00*/  FFMA.FTZ R204, R15, c[0x0][0x23c], -R199.reuse ;  /* 0x00008f000fcc7a23 */ /* 0x100fe400000108c7 */
[C---:B-1----:R-:W-:Y:S02]  /*ac10*/  FMUL.FTZ R8, R2.reuse, R160 ;  /* 0x000000a002087220 */ /* 0x042fe40000410000 */
[C---:B------:R-:W-:Y:S02]  /*ac20*/  FMUL.FTZ R9, R2.reuse, R161 ;  /* 0x000000a102097220 */ /* 0x040fe40000410000 */
[C---:B------:R-:W-:Y:S01]  /*ac30*/  FMUL.FTZ R36, R2.reuse, R36 ;  /* 0x0000002402247220 */ /* 0x040fe20000410000 */
[----:B------:R-:W1:Y:S01]  /*ac40*/  MUFU.EX2 R166, R166 ;  /* 0x000000a600a67308 */ /* 0x000e620000000800 */
[C---:B------:R-:W-:Y:S02]  /*ac50*/  FMUL.FTZ R37, R2.reuse, R37 ;  /* 0x0000002502257220 */ /* 0x040fe40000410000 */
[C---:B------:R-:W-:Y:S01]  /*ac60*/  FMUL.FTZ R40, R2.reuse, R40 ;  /* 0x0000002802287220 */ /* 0x040fe20000410000 */
[----:B--2---:R-:W2:Y:S01]  /*ac70*/  LDSM.16.MT88.4 R168, [R228+0x10000] ;  /* 0x01000000e4a8783b */ /* 0x004ea20000004200 */
[C---:B------:R-:W-:Y:S02]  /*ac80*/  FMUL.FTZ R41, R2.reuse, R41 ;  /* 0x0000002902297220 */ /* 0x040fe40000410000 */
[C---:B------:R-:W-:Y:S02]  /*ac90*/  FMUL.FTZ R44, R2.reuse, R44 ;  /* 0x0000002c022c7220 */ /* 0x040fe40000410000 */
[C---:B------:R-:W-:Y:S01]  /*aca0*/  FMUL.FTZ R45, R2.reuse, R45 ;  /* 0x0000002d022d7220 */ /* 0x040fe20000410000 */
[----:B------:R-:W-:Y:S01]  /*acb0*/  MUFU.EX2 R198, R198 ;  /* 0x000000c600c67308 */ /* 0x000fe20000000800 */
[C---:B------:R-:W-:Y:S02]  /*acc0*/  FMUL.FTZ R48, R2.reuse, R48 ;  /* 0x0000003002307220 */ /* 0x040fe40000410000 */
[----:B------:R-:W-:Y:S02]  /*acd0*/  FMUL.FTZ R49, R2, R49 ;  /* 0x0000003102317220 */ /* 0x000fe40000410000 */
[C---:B---3--:R-:W-:Y:S02]  /*ace0*/  FMUL.FTZ R10, R0.reuse, R162 ;  /* 0x000000a2000a7220 */ /* 0x048fe40000410000 */
[C---:B------:R-:W-:Y:S02]  /*acf0*/  FMUL.FTZ R11, R0.reuse, R163 ;  /* 0x000000a3000b7220 */ /* 0x040fe40000410000 */
[C---:B------:R-:W-:Y:S01]  /*ad00*/  FMUL.FTZ R38, R0.reuse, R38 ;  /* 0x0000002600267220 */ /* 0x040fe20000410000 */
[----:B------:R-:W3:Y:S01]  /*ad10*/  MUFU.EX2 R5, R5 ;  /* 0x0000000500057308 */ /* 0x000ee20000000800 */
[C---:B------:R-:W-:Y:S02]  /*ad20*/  FMUL.FTZ R39, R0.reuse, R39 ;  /* 0x0000002700277220 */ /* 0x040fe40000410000 */
[C---:B------:R-:W-:Y:S01]  /*ad30*/  FMUL.FTZ R42, R0.reuse, R42 ;  /* 0x0000002a002a7220 */ /* 0x040fe20000410000 */
[----:B-1----:R-:W-:Y:S01]  /*ad40*/  F2FP.PACK_AB R160, R167, R166 ;  /* 0x000000a6a7a0723e */ /* 0x002fe200000000ff */
[C---:B------:R-:W-:Y:S02]  /*ad50*/  FMUL.FTZ R43, R0.reuse, R43 ;  /* 0x0000002b002b7220 */ /* 0x040fe40000410000 */
[C---:B------:R-:W-:Y:S02]  /*ad60*/  FMUL.FTZ R46, R0.reuse, R46 ;  /* 0x0000002e002e7220 */ /* 0x040fe40000410000 */
[C---:B------:R-:W-:Y:S01]  /*ad70*/  FMUL.FTZ R47, R0.reuse, R47 ;  /* 0x0000002f002f7220 */ /* 0x040fe20000410000 */
        /* <DEDUP_REMOVED lines=8> */
[----:B------:R-:W-:Y:S01]  /*ae00*/  LDSM.16.MT88.4 R156, [R224+0x16000] ;  /* 0x01600000e09c783b */ /* 0x000fe20000004200 */
        /* <DEDUP_REMOVED lines=31> */
[C---:B--2---:R-:W-:Y:S05]  /*b000*/  HMMA.16816.F32 R8, R160.reuse, R168, R8 ;  /* 0x000000a8a008723c */ /* 0x044fea0000001808 */
[----:B------:R-:W-:Y:S02]  /*b010*/  FMUL.FTZ R75, R0, R75 ;  /* 0x0000004b004b7220 */ /* 0x000fe40000410000 */
[C---:B------:R-:W-:Y:S01]  /*b020*/  FMUL.FTZ R76, R2.reuse, R76 ;  /* 0x0000004c024c7220 */ /* 0x040fe20000410000 */
[C---:B------:R-:W-:Y:S01]  /*b030*/  HMMA.16816.F32 R36, R160.reuse, R170, R36 ;  /* 0x000000aaa024723c */ /* 0x040fe20000001824 */
[----:B------:R-:W2:Y:S01]  /*b040*/  LDSM.16.MT88.4 R168, [R224+0x10000] ;  /* 0x01000000e0a8783b */ /* 0x000ea20000004200 */
[----:B------:R-:W3:Y:S02]  /*b050*/  MUFU.EX2 R204, R204 ;  /* 0x000000cc00cc7308 */ /* 0x000ee40000000800 */
        /* <DEDUP_REMOVED lines=17> */
[C---:B--2---:R-:W-:Y:S03]  /*b170*/  HMMA.16816.F32 R56, R160.reuse, R168, R56 ;  /* 0x000000a8a038723c */ /* 0x044fe60000001838 */
[C---:B------:R-:W-:Y:S02]  /*b180*/  FMUL.FTZ R88, R2.reuse, R88 ;  /* 0x0000005802587220 */ /* 0x040fe40000410000 */
[----:B------:R-:W-:Y:S02]  /*b190*/  FMUL.FTZ R89, R2, R89 ;  /* 0x0000005902597220 */ /* 0x000fe40000410000 */
[C---:B------:R-:W-:Y:S01]  /*b1a0*/  FMUL.FTZ R90, R0.reuse, R90 ;  /* 0x0000005a005a7220 */ /* 0x040fe20000410000 */
[C---:B------:R-:W-:Y:S01]  /*b1b0*/  HMMA.16816.F32 R60, R160.reuse, R170, R60 ;  /* 0x000000aaa03c723c */ /* 0x040fe2000000183c */
[----:B------:R-:W2:Y:S03]  /*b1c0*/  LDSM.16.MT88.4 R168, [R225+0x12000] ;  /* 0x01200000e1a8783b */ /* 0x000ea60000004200 */
        /* <DEDUP_REMOVED lines=55> */
[----:B------:R-:W-:Y:S03]  /*b540*/  FMUL.FTZ R125, R2, R125 ;  /* 0x0000007d027d7220 */ /* 0x000fe60000410000 */
[C---:B-----5:R-:W-:Y:S03]  /*b550*/  HMMA.16816.F32 R120, R160.reuse, R176, R120 ;  /* 0x000000b0a078723c */ /* 0x060fe60000001878 */
[C---:B------:R-:W-:Y:S02]  /*b560*/  FMUL.FTZ R126, R0.reuse, R126 ;  /* 0x0000007e007e7220 */ /* 0x040fe40000410000 */
[----:B------:R-:W-:Y:S02]  /*b570*/  FMUL.FTZ R127, R0, R127 ;  /* 0x0000007f007f7220 */ /* 0x000fe40000410000 */
[C---:B------:R-:W-:Y:S02]  /*b580*/  FMUL.FTZ R128, R2.reuse, R128 ;  /* 0x0000008002807220 */ /* 0x040fe40000410000 */
[----:B------:R-:W-:Y:S03]  /*b590*/  FMUL.FTZ R129, R2, R129 ;  /* 0x0000008102817220 */ /* 0x000fe60000410000 */
[C---:B------:R-:W-:Y:S01]  /*b5a0*/  HMMA.16816.F32 R124, R160.reuse, R178, R124 ;  /* 0x000000b2a07c723c */ /* 0x040fe2000000187c */
[----:B------:R-:W5:Y:S02]  /*b5b0*/  LDSM.16.MT88.4 R176, [R225+0x16000] ;  /* 0x01600000e1b0783b */ /* 0x000f640000004200 */
        /* <DEDUP_REMOVED lines=18> */
[--C-:B------:R-:W-:Y:S01]  /*b6e0*/  FFMA.FTZ R205, R16, c[0x0][0x23c], -R200.reuse ;  /* 0x00008f0010cd7a23 */ /* 0x100fe200000108c8 */
[C---:B------:R-:W-:Y:S01]  /*b6f0*/  HMMA.16816.F32 R12, R160.reuse, R174, R12 ;  /* 0x000000aea00c723c */ /* 0x040fe2000000180c */
[----:B------:R-:W4:Y:S03]  /*b700*/  LDSM.16.MT88.4 R172, [R226+0x10800] ;  /* 0x01080000e2ac783b */ /* 0x000f260000004200 */
[----:B------:R-:W-:Y:S01]  /*b710*/  FFMA.FTZ R206, R17, c[0x0][0x23c], -R200 ;  /* 0x00008f0011ce7a23 */ /* 0x000fe200000108c8 */
[----:B------:R-:W-:Y:S01]  /*b720*/  MUFU.EX2 R205, R205 ;  /* 0x000000cd00cd7308 */ /* 0x000fe20000000800 */
[--C-:B------:R-:W-:Y:S02]  /*b730*/  FFMA.FTZ R207, R18, c[0x0][0x23c], -R199.reuse ;  /* 0x00008f0012cf7a23 */ /* 0x100fe400000108c7 */
[C---:B-----5:R-:W-:Y:S04]  /*b740*/  HMMA.16816.F32 R140, R160.reuse, R176, R140 ;  /* 0x000000b0a08c723c */ /* 0x060fe8000000188c */
[----:B------:R-:W-:Y:S02]  /*b750*/  FFMA.FTZ R242, R19, c[0x0][0x23c], -R199 ;  /* 0x00008f0013f27a23 */ /* 0x000fe400000108c7 */
[C---:B------:R-:W-:Y:S01]  /*b760*/  FMUL.FTZ R144, R2.reuse, R144 ;  /* 0x0000009002907220 */ /* 0x040fe20000410000 */
[----:B------:R-:W5:Y:S01]  /*b770*/  MUFU.EX2 R206, R206 ;  /* 0x000000ce00ce7308 */ /* 0x000f620000000800 */
[----:B------:R-:W-:Y:S04]  /*b780*/  FMUL.FTZ R145, R2, R145 ;  /* 0x0000009102917220 */ /* 0x000fe80000410000 */
[C---:B------:R-:W-:Y:S02]  /*b790*/  FMUL.FTZ R146, R0.reuse, R146 ;  /* 0x0000009200927220 */ /* 0x040fe40000410000 */
[----:B------:R-:W-:Y:S02]  /*b7a0*/  FMUL.FTZ R147, R0, R147 ;  /* 0x0000009300937220 */ /* 0x000fe40000410000 */
[----:B------:R-:W-:Y:S01]  /*b7b0*/  FMUL.FTZ R16, R2, R152 ;  /* 0x0000009802107220 */ /* 0x000fe20000410000 */
[----:B------:R-:W-:Y:S01]  /*b7c0*/  MUFU.EX2 R207, R207 ;  /* 0x000000cf00cf7308 */ /* 0x000fe20000000800 */
[----:B-1----:R-:W-:Y:S01]  /*b7d0*/  F2FP.PACK_AB R152, R202, R201 ;  /* 0x000000c9ca98723e */ /* 0x002fe200000000ff */
[----:B------:R-:W-:Y:S01]  /*b7e0*/  FMUL.FTZ R17, R2, R153 ;  /* 0x0000009902117220 */ /* 0x000fe20000410000 */
[----:B---3--:R-:W-:Y:S01]  /*b7f0*/  F2FP.PACK_AB R153, R204, R203 ;  /* 0x000000cbcc99723e */ /* 0x008fe200000000ff */
[C---:B------:R-:W-:Y:S01]  /*b800*/  HMMA.16816.F32 R144, R160.reuse, R178, R144 ;  /* 0x000000b2a090723c */ /* 0x040fe20000001890 */
[----:B------:R-:W1:Y:S02]  /*b810*/  LDSM.16.MT88.4 R176, [R225+0x10800] ;  /* 0x01080000e1b0783b */ /* 0x000e640000004200 */
[C---:B------:R-:W-:Y:S02]  /*b820*/  FMUL.FTZ R18, R0.reuse, R154 ;  /* 0x0000009a00127220 */ /* 0x040fe40000410000 */
[----:B------:R-:W-:Y:S01]  /*b830*/  FMUL.FTZ R19, R0, R155 ;  /* 0x0000009b00137220 */ /* 0x000fe20000410000 */
[----:B------:R-:W3:Y:S01]  /*b840*/  MUFU.EX2 R242, R242 ;  /* 0x000000f200f27308 */ /* 0x000ee20000000800 */
[C---:B------:R-:W-:Y:S02]  /*b850*/  FMUL.FTZ R148, R2.reuse, R148 ;  /* 0x0000009402947220 */ /* 0x040fe40000410000 */
[----:B------:R-:W-:Y:S03]  /*b860*/  FMUL.FTZ R149, R2, R149 ;  /* 0x0000009502957220 */ /* 0x000fe60000410000 */
[C---:B------:R-:W-:Y:S03]  /*b870*/  HMMA.16816.F32 R16, R160.reuse, R156, R16 ;  /* 0x0000009ca010723c */ /* 0x040fe60000001810 */
[----:B------:R-:W-:Y:S01]  /*b880*/  FMUL.FTZ R150, R0, R150 ;  /* 0x0000009600967220 */ /* 0x000fe20000410000 */
[----:B-----5:R-:W-:Y:S01]  /*b890*/  F2FP.PACK_AB R154, R206, R205 ;  /* 0x000000cdce9a723e */ /* 0x020fe200000000ff */
[----:B------:R-:W-:Y:S02]  /*b8a0*/  FMUL.FTZ R151, R0, R151 ;  /* 0x0000009700977220 */ /* 0x000fe40000410000 */
[----:B------:R-:W-:Y:S02]  /*b8b0*/  FFMA.FTZ R166, R2, R243, R166 ;  /* 0x000000f302a67223 */ /* 0x000fe400000100a6 */
[----:B------:R-:W-:Y:S03]  /*b8c0*/  FFMA.FTZ R198, R0, R241, R198 ;  /* 0x000000f100c67223 */ /* 0x000fe600000100c6 */
[----:B------:R-:W-:Y:S01]  /*b8d0*/  HMMA.16816.F32 R148, R160, R158, R148 ;  /* 0x0000009ea094723c */ /* 0x000fe20000001894 */
[----:B------:R-:W5:Y:S02]  /*b8e0*/  LDSM.16.MT88.4 R156, [R224+0x10800] ;  /* 0x01080000e09c783b */ /* 0x000f640000004200 */
[----:B------:R-:W-:Y:S02]  /*b8f0*/  FADD.FTZ R167, R167, R166 ;  /* 0x000000a6a7a77221 */ /* 0x000fe40000010000 */
[----:B------:R-:W-:Y:S01]  /*b900*/  FADD.FTZ R5, R5, R198 ;  /* 0x000000c605057221 */ /* 0x000fe20000010000 */
[----:B---3--:R-:W-:Y:S01]  /*b910*/  F2FP.PACK_AB R155, R242, R207 ;  /* 0x000000cff29b723e */ /* 0x008fe200000000ff */
[----:B------:R-:W-:Y:S02]  /*b920*/  FADD.FTZ R0, R6, R167 ;  /* 0x000000a706007221 */ /* 0x000fe40000010000 */
[----:B------:R-:W3:Y:S03]  /*b930*/  LDSM.16.MT88.4 R160, [R228+0x12800] ;  /* 0x01280000e4a0783b */ /* 0x000ee60000004200 */
[----:B------:R-:W-:Y:S01]  /*b940*/  FADD.FTZ R196, R196, R5 ;  /* 0x00000005c4c47221 */ /* 0x000fe20000010000 */
[C---:B--2---:R-:W-:Y:S05]  /*b950*/  HMMA.16816.F32 R8, R152.reuse, R168, R8 ;  /* 0x000000a89808723c */ /* 0x044fea0000001808 */
[----:B------:R-:W-:Y:S02]  /*b960*/  FADD.FTZ R0, R7, R0 ;  /* 0x0000000007007221 */ /* 0x000fe40000010000 */
[----:B------:R-:W-:Y:S01]  /*b970*/  FADD.FTZ R196, R197, R196 ;  /* 0x000000c4c5c47221 */ /* 0x000fe20000010000 */
[C---:B------:R-:W-:Y:S01]  /*b980*/  HMMA.16816.F32 R36, R152.reuse, R170, R36 ;  /* 0x000000aa9824723c */ /* 0x040fe20000001824 */
[----:B------:R-:W2:Y:S03]  /*b990*/  LDSM.16.MT88.4 R168, [R226+0x14800] ;  /* 0x01480000e2a8783b */ /* 0x000ea60000004200 */
[----:B------:R-:W-:Y:S01]  /*b9a0*/  FADD.FTZ R201, R201, R0 ;  /* 0x00000000c9c97221 */ /* 0x000fe20000010000 */
[----:B------:R-:W-:Y:S01]  /*b9b0*/  MOV R0, R3 ;  /* 0x0000000300007202 */ /* 0x000fe20000000f00 */
[----:B------:R-:W-:Y:S02]  /*b9c0*/  FADD.FTZ R203, R203, R196 ;  /* 0x000000c4cbcb7221 */ /* 0x000fe40000010000 */
[C---:B----4-:R-:W-:Y:S04]  /*b9d0*/  HMMA.16816.F32 R40, R152.reuse, R172, R40 ;  /* 0x000000ac9828723c */ /* 0x050fe80000001828 */
[----:B------:R-:W-:Y:S02]  /*b9e0*/  FADD.FTZ R202, R202, R201 ;  /* 0x000000c9caca7221 */ /* 0x000fe40000010000 */
[----:B------:R-:W-:Y:S02]  /*b9f0*/  FADD.FTZ R204, R204, R203 ;  /* 0x000000cbcccc7221 */ /* 0x000fe40000010000 */
[C---:B------:R-:W-:Y:S01]  /*ba00*/  HMMA.16816.F32 R44, R152.reuse, R174, R44 ;  /* 0x000000ae982c723c */ /* 0x040fe2000000182c */
[----:B------:R-:W4:Y:S03]  /*ba10*/  LDSM.16.MT88.4 R172, [R225+0x14800] ;  /* 0x01480000e1ac783b */ /* 0x000f260000004200 */
[----:B------:R-:W-:Y:S02]  /*ba20*/  FADD.FTZ R5, R205, R202 ;  /* 0x000000cacd057221 */ /* 0x000fe40000010000 */
[----:B------:R-:W-:Y:S02]  /*ba30*/  FADD.FTZ R207, R207, R204 ;  /* 0x000000cccfcf7221 */ /* 0x000fe40000010000 */
[C---:B-1----:R-:W-:Y:S04]  /*ba40*/  HMMA.16816.F32 R48, R152.reuse, R176, R48 ;  /* 0x000000b09830723c */ /* 0x042fe80000001830 */
[----:B------:R-:W-:Y:S02]  /*ba50*/  FADD.FTZ R5, R206, R5 ;  /* 0x00000005ce057221 */ /* 0x000fe40000010000 */
[----:B------:R-:W-:Y:S02]  /*ba60*/  FADD.FTZ R207, R242, R207 ;  /* 0x000000cff2cf7221 */ /* 0x000fe40000010000 */
[C---:B------:R-:W-:Y:S01]  /*ba70*/  HMMA.16816.F32 R52, R152.reuse, R178, R52 ;  /* 0x000000b29834723c */ /* 0x040fe20000001834 */
[----:B------:R-:W-:Y:S07]  /*ba80*/  LDSM.16.MT88.4 R176, [R225+0x13000] ;  /* 0x01300000e1b0783b */ /* 0x000fee0000004200 */
[C---:B-----5:R-:W-:Y:S08]  /*ba90*/  HMMA.16816.F32 R56, R152.reuse, R156, R56 ;  /* 0x0000009c9838723c */ /* 0x060ff00000001838 */
        /* <DEDUP_REMOVED lines=22> */
[----:B------:R-:W5:Y:S03]  /*bc00*/  MUFU.EX2 R189, R189 ;  /* 0x000000bd00bd7308 */ /* 0x000f660000000800 */
[----:B------:R-:W-:Y:S03]  /*bc10*/  FFMA.FTZ R193, R25, c[0x0][0x23c], -R200 ;  /* 0x00008f0019c17a23 */ /* 0x000fe600000108c8 */
[--C-:B------:R-:W-:Y:S01]  /*bc20*/  FFMA.FTZ R194, R26, c[0x0][0x23c], -R199.reuse ;  /* 0x00008f001ac27a23 */ /* 0x100fe200000108c7 */
[C---:B--2---:R-:W-:Y:S03]  /*bc30*/  HMMA.16816.F32 R104, R152.reuse, R168, R104 ;  /* 0x000000a89868723c */ /* 0x044fe60000001868 */
[----:B------:R-:W-:Y:S01]  /*bc40*/  MUFU.EX2 R190, R190 ;  /* 0x000000be00be7308 */ /* 0x000fe20000000800 */
[----:B------:R-:W-:Y:S02]  /*bc50*/  FFMA.FTZ R195, R27, c[0x0][0x23c], -R199 ;  /* 0x00008f001bc37a23 */ /* 0x000fe400000108c7 */
[----:B------:R-:W-:Y:S02]  /*bc60*/  LDSM.16.MT88.4 R24, [R226+0x11000] ;  /* 0x01100000e218783b */ /* 0x000fe40000004200 */
[C---:B------:R-:W-:Y:S05]  /*bc70*/  HMMA.16816.F32 R108, R152.reuse, R170, R108 ;  /* 0x000000aa986c723c */ /* 0x040fea000000186c */
[----:B------:R-:W2:Y:S01]  /*bc80*/  MUFU.EX2 R191, R191 ;  /* 0x000000bf00bf7308 */ /* 0x000ea20000000800 */
[----:B------:R-:W2:Y:S02]  /*bc90*/  LDSM.16.MT88.4 R168, [R226+0x16800] ;  /* 0x01680000e2a8783b */ /* 0x000ea40000004200 */
[C---:B----4-:R-:W-:Y:S07]  /*bca0*/  HMMA.16816.F32 R112, R152.reuse, R172, R112 ;  /* 0x000000ac9870723c */ /* 0x050fee0000001870 */
[----:B------:R-:W-:Y:S01]  /*bcb0*/  MUFU.EX2 R192, R192 ;  /* 0x000000c000c07308 */ /* 0x000fe20000000800 */
[C---:B------:R-:W-:Y:S01]  /*bcc0*/  HMMA.16816.F32 R116, R152.reuse, R174, R116 ;  /* 0x000000ae9874723c */ /* 0x040fe20000001874 */
[----:B------:R-:W4:Y:S07]  /*bcd0*/  LDSM.16.MT88.4 R172, [R225+0x16800] ;  /* 0x01680000e1ac783b */ /* 0x000f2e0000004200 */
[C---:B-1----:R-:W-:Y:S01]  /*bce0*/  HMMA.16816.F32 R120, R152.reuse, R156, R120 ;  /* 0x0000009c9878723c */ /* 0x042fe20000001878 */
[----:B------:R-:W1:Y:S07]  /*bcf0*/  MUFU.EX2 R193, R193 ;  /* 0x000000c100c17308 */ /* 0x000e6e0000000800 */
[C---:B------:R-:W-:Y:S01]  /*bd00*/  HMMA.16816.F32 R124, R152.reuse, R158, R124 ;  /* 0x0000009e987c723c */ /* 0x040fe2000000187c */
[----:B------:R-:W1:Y:S02]  /*bd10*/  LDSM.16.MT88.4 R156, [R228+0x11000] ;  /* 0x01100000e49c783b */ /* 0x000e640000004200 */
[----:B------:R-:W-:Y:S05]  /*bd20*/  MUFU.EX2 R194, R194 ;  /* 0x000000c200c27308 */ /* 0x000fea0000000800 */
[C---:B---3--:R-:W-:Y:S05]  /*bd30*/  HMMA.16816.F32 R128, R152.reuse, R160, R128 ;  /* 0x000000a09880723c */ /* 0x048fea0000001880 */
[----:B------:R-:W3:Y:S03]  /*bd40*/  MUFU.EX2 R195, R195 ;  /* 0x000000c300c37308 */ /* 0x000ee60000000800 */
[C---:B------:R-:W-:Y:S01]  /*bd50*/  HMMA.16816.F32 R132, R152.reuse, R162, R132 ;  /* 0x000000a29884723c */ /* 0x040fe20000001884 */
[----:B------:R-:W1:Y:S07]  /*bd60*/  LDSM.16.MT88.4 R160, [R225+0x11000] ;  /* 0x01100000e1a0783b */ /* 0x000e6e0000004200 */
[C---:B--2---:R-:W-:Y:S08]  /*bd70*/  HMMA.16816.F32 R136, R152.reuse, R168, R136 ;  /* 0x000000a89888723c */ /* 0x044ff00000001888 */
[C---:B------:R-:W-:Y:S01]  /*bd80*/  HMMA.16816.F32 R12, R152.reuse, R170, R12 ;  /* 0x000000aa980c723c */ /* 0x040fe2000000180c */
[----:B------:R-:W2:Y:S07]  /*bd90*/  LDSM.16.MT88.4 R168, [R224+0x11000] ;  /* 0x01100000e0a8783b */ /* 0x000eae0000004200 */
[C---:B----4-:R-:W-:Y:S08]  /*bda0*/  HMMA.16816.F32 R140, R152.reuse, R172, R140 ;  /* 0x000000ac988c723c */ /* 0x050ff0000000188c */
[C---:B------:R-:W-:Y:S01]  /*bdb0*/  HMMA.16816.F32 R144, R152.reuse, R174, R144 ;  /* 0x000000ae9890723c */ /* 0x040fe20000001890 */
[----:B------:R-:W-:Y:S07]  /*bdc0*/  LDSM.16.MT88.4 R172, [R226+0x13000] ;  /* 0x01300000e2ac783b */ /* 0x000fee0000004200 */
[C---:B------:R-:W-:Y:S07]  /*bdd0*/  HMMA.16816.F32 R16, R152.reuse, R20, R16 ;  /* 0x000000149810723c */ /* 0x040fee0000001810 */
[----:B-----5:R-:W-:Y:S01]  /*bde0*/  F2FP.PACK_AB R20, R189, R188 ;  /* 0x000000bcbd14723e */ /* 0x020fe200000000ff */
[----:B------:R-:W-:Y:S01]  /*bdf0*/  HMMA.16816.F32 R148, R152, R22, R148 ;  /* 0x000000169894723c */ /* 0x000fe20000001894 */
[----:B------:R-:W4:Y:S03]  /*be00*/  LDSM.16.MT88.4 R152, [R228+0x13000] ;  /* 0x01300000e498783b */ /* 0x000f260000004200 */
[----:B------:R-:W-:Y:S01]  /*be10*/  F2FP.PACK_AB R21, R191, R190 ;  /* 0x000000bebf15723e */ /* 0x000fe200000000ff */
[----:B------:R-:W-:Y:S02]  /*be20*/  FADD.FTZ R188, R188, R5 ;  /* 0x00000005bcbc7221 */ /* 0x000fe40000010000 */
[----:B-1----:R-:W-:Y:S01]  /*be30*/  F2FP.PACK_AB R22, R193, R192 ;  /* 0x000000c0c116723e */ /* 0x002fe200000000ff */
[----:B------:R-:W-:Y:S01]  /*be40*/  FADD.FTZ R190, R190, R207 ;  /* 0x000000cfbebe7221 */ /* 0x000fe20000010000 */
[----:B---3--:R-:W-:Y:S03]  /*be50*/  F2FP.PACK_AB R23, R195, R194 ;  /* 0x000000c2c317723e */ /* 0x008fe600000000ff */
[----:B------:R-:W-:Y:S02]  /*be60*/  FADD.FTZ R189, R189, R188 ;  /* 0x000000bcbdbd7221 */ /* 0x000fe40000010000 */
[----:B------:R-:W-:Y:S02]  /*be70*/  FADD.FTZ R191, R191, R190 ;  /* 0x000000bebfbf7221 */ /* 0x000fe40000010000 */
[C---:B------:R-:W-:Y:S05]  /*be80*/  HMMA.16816.F32 R8, R20.reuse, R156, R8 ;  /* 0x0000009c1408723c */ /* 0x040fea0000001808 */
[----:B------:R-:W-:Y:S02]  /*be90*/  FADD.FTZ R192, R192, R189 ;  /* 0x000000bdc0c07221 */ /* 0x000fe40000010000 */
[----:B------:R-:W-:Y:S01]  /*bea0*/  FADD.FTZ R194, R194, R191 ;  /* 0x000000bfc2c27221 */ /* 0x000fe20000010000 */
[C---:B------:R-:W-:Y:S01]  /*beb0*/  HMMA.16816.F32 R36, R20.reuse, R158, R36 ;  /* 0x0000009e1424723c */ /* 0x040fe20000001824 */
[----:B------:R-:W1:Y:S03]  /*bec0*/  LDSM.16.MT88.4 R156, [R226+0x15000] ;  /* 0x01500000e29c783b */ /* 0x000e660000004200 */
[----:B------:R-:W-:Y:S02]  /*bed0*/  FADD.FTZ R193, R193, R192 ;  /* 0x000000c0c1c17221 */ /* 0x000fe40000010000 */
[----:B------:R-:W-:Y:S02]  /*bee0*/  FADD.FTZ R195, R195, R194 ;  /* 0x000000c2c3c37221 */ /* 0x000fe40000010000 */
[C---:B------:R-:W-:Y:S08]  /*bef0*/  HMMA.16816.F32 R40, R20.reuse, R24, R40 ;  /* 0x000000181428723c */ /* 0x040ff00000001828 */
[C---:B------:R-:W-:Y:S01]  /*bf00*/  HMMA.16816.F32 R44, R20.reuse, R26, R44 ;  /* 0x0000001a142c723c */ /* 0x040fe2000000182c */
[----:B------:R-:W3:Y:S07]  /*bf10*/  LDSM.16.MT88.4 R24, [R225+0x15000] ;  /* 0x01500000e118783b */ /* 0x000eee0000004200 */
[C---:B------:R-:W-:Y:S08]  /*bf20*/  HMMA.16816.F32 R48, R20.reuse, R160, R48 ;  /* 0x000000a01430723c */ /* 0x040ff00000001830 */
[C---:B------:R-:W-:Y:S01]  /*bf30*/  HMMA.16816.F32 R52, R20.reuse, R162, R52 ;  /* 0x000000a21434723c */ /* 0x040fe20000001834 */
[----:B------:R-:W-:Y:S07]  /*bf40*/  LDSM.16.MT88.4 R160, [R228+0x17000] ;  /* 0x01700000e4a0783b */ /* 0x000fee0000004200 */
[C---:B--2---:R-:W-:Y:S08]  /*bf50*/  HMMA.16816.F32 R56, R20.reuse, R168, R56 ;  /* 0x000000a81438723c */ /* 0x044ff00000001838 */
[C---:B------:R-:W-:Y:S01]  /*bf60*/  HMMA.16816.F32 R60, R20.reuse, R170, R60 ;  /* 0x000000aa143c723c */ /* 0x040fe2000000183c */
[----:B------:R-:W-:Y:S07]  /*bf70*/  LDSM.16.MT88.4 R168, [R224+0x13800] ;  /* 0x01380000e0a8783b */ /* 0x000fee0000004200 */
[C---:B----4-:R-:W-:Y:S08]  /*bf80*/  HMMA.16816.F32 R64, R20.reuse, R152, R64 ;  /* 0x000000981440723c */ /* 0x050ff00000001840 */
[C---:B------:R-:W-:Y:S01]  /*bf90*/  HMMA.16816.F32 R68, R20.reuse, R154, R68 ;  /* 0x0000009a1444723c */ /* 0x040fe20000001844 */
[----:B------:R-:W2:Y:S07]  /*bfa0*/  LDSM.16.MT88.4 R152, [R224+0x15000] ;  /* 0x01500000e098783b */ /* 0x000eae0000004200 */
        /* <DEDUP_REMOVED lines=17> */
[----:B------:R-:W4:Y:S03]  /*c0c0*/  MUFU.EX2 R181, R181 ;  /* 0x000000b500b57308 */ /* 0x000f260000000800 */
[----:B------:R-:W-:Y:S03]  /*c0d0*/  FFMA.FTZ R200, R33, c[0x0][0x23c], -R200 ;  /* 0x00008f0021c87a23 */ /* 0x000fe600000108c8 */
[--C-:B------:R-:W-:Y:S01]  /*c0e0*/  FFMA.FTZ R186, R34, c[0x0][0x23c], -R199.reuse ;  /* 0x00008f0022ba7a23 */ /* 0x100fe200000108c7 */
[C---:B-1----:R-:W-:Y:S03]  /*c0f0*/  HMMA.16816.F32 R104, R20.reuse, R156, R104 ;  /* 0x0000009c1468723c */ /* 0x042fe60000001868 */
[----:B------:R-:W-:Y:S01]  /*c100*/  MUFU.EX2 R182, R182 ;  /* 0x000000b600b67308 */ /* 0x000fe20000000800 */
[----:B------:R-:W-:Y:S02]  /*c110*/  FFMA.FTZ R199, R35, c[0x0][0x23c], -R199 ;  /* 0x00008f0023c77a23 */ /* 0x000fe400000108c7 */
[----:B------:R-:W-:Y:S02]  /*c120*/  LDSM.16.MT88.4 R32, [R226+0x11800] ;  /* 0x01180000e220783b */ /* 0x000fe40000004200 */
[C---:B------:R-:W-:Y:S05]  /*c130*/  HMMA.16816.F32 R108, R20.reuse, R158, R108 ;  /* 0x0000009e146c723c */ /* 0x040fea000000186c */
[----:B------:R-:W1:Y:S01]  /*c140*/  MUFU.EX2 R183, R183 ;  /* 0x000000b700b77308 */ /* 0x000e620000000800 */
[----:B------:R-:W5:Y:S02]  /*c150*/  LDSM.16.MT88.4 R156, [R226+0x17000] ;  /* 0x01700000e29c783b */ /* 0x000f640000004200 */
[C---:B---3--:R-:W-:Y:S07]  /*c160*/  HMMA.16816.F32 R112, R20.reuse, R24, R112 ;  /* 0x000000181470723c */ /* 0x048fee0000001870 */
[----:B------:R-:W-:Y:S01]  /*c170*/  MUFU.EX2 R184, R184 ;  /* 0x000000b800b87308 */ /* 0x000fe20000000800 */
[C---:B------:R-:W-:Y:S01]  /*c180*/  HMMA.16816.F32 R116, R20.reuse, R26, R116 ;  /* 0x0000001a1474723c */ /* 0x040fe20000001874 */
[----:B------:R-:W3:Y:S07]  /*c190*/  LDSM.16.MT88.4 R24, [R225+0x17000] ;  /* 0x01700000e118783b */ /* 0x000eee0000004200 */
[C---:B--2---:R-:W-:Y:S01]  /*c1a0*/  HMMA.16816.F32 R120, R20.reuse, R152, R120 ;  /* 0x000000981478723c */ /* 0x044fe20000001878 */
[----:B------:R-:W2:Y:S07]  /*c1b0*/  MUFU.EX2 R185, R200 ;  /* 0x000000c800b97308 */ /* 0x000eae0000000800 */
[C---:B------:R-:W-:Y:S01]  /*c1c0*/  HMMA.16816.F32 R124, R20.reuse, R154, R124 ;  /* 0x0000009a147c723c */ /* 0x040fe2000000187c */
[----:B------:R-:W1:Y:S02]  /*c1d0*/  LDSM.16.MT88.4 R152, [R228+0x11800] ;  /* 0x01180000e498783b */ /* 0x000e640000004200 */
[----:B------:R-:W-:Y:S05]  /*c1e0*/  MUFU.EX2 R186, R186 ;  /* 0x000000ba00ba7308 */ /* 0x000fea0000000800 */
[C---:B------:R-:W-:Y:S05]  /*c1f0*/  HMMA.16816.F32 R128, R20.reuse, R160, R128 ;  /* 0x000000a01480723c */ /* 0x040fea0000001880 */
[----:B------:R-:W1:Y:S03]  /*c200*/  MUFU.EX2 R199, R199 ;  /* 0x000000c700c77308 */ /* 0x000e660000000800 */
[C---:B------:R-:W-:Y:S08]  /*c210*/  HMMA.16816.F32 R132, R20.reuse, R162, R132 ;  /* 0x000000a21484723c */ /* 0x040ff00000001884 */
[C---:B-----5:R-:W-:Y:S08]  /*c220*/  HMMA.16816.F32 R136, R20.reuse, R156, R136 ;  /* 0x0000009c1488723c */ /* 0x060ff00000001888 */
[C---:B------:R-:W-:Y:S01]  /*c230*/  HMMA.16816.F32 R12, R20.reuse, R158, R12 ;  /* 0x0000009e140c723c */ /* 0x040fe2000000180c */
[----:B------:R-:W5:Y:S07]  /*c240*/  LDSM.16.MT88.4 R156, [R225+0x11800] ;  /* 0x01180000e19c783b */ /* 0x000f6e0000004200 */
[C---:B---3--:R-:W-:Y:S08]  /*c250*/  HMMA.16816.F32 R140, R20.reuse, R24, R140 ;  /* 0x00000018148c723c */ /* 0x048ff0000000188c */
[C---:B------:R-:W-:Y:S01]  /*c260*/  HMMA.16816.F32 R144, R20.reuse, R26, R144 ;  /* 0x0000001a1490723c */ /* 0x040fe20000001890 */
[----:B------:R-:W3:Y:S07]  /*c270*/  LDSM.16.MT88.4 R24, [R224+0x11800] ;  /* 0x01180000e018783b */ /* 0x000eee0000004200 */
[C---:B------:R-:W-:Y:S08]  /*c280*/  HMMA.16816.F32 R16, R20.reuse, R28, R16 ;  /* 0x0000001c1410723c */ /* 0x040ff00000001810 */
[----:B------:R-:W-:Y:S01]  /*c290*/  HMMA.16816.F32 R148, R20, R30, R148 ;  /* 0x0000001e1494723c */ /* 0x000fe20000001894 */
[----:B------:R-:W-:Y:S06]  /*c2a0*/  LDSM.16.MT88.4 R28, [R226+0x13800] ;  /* 0x01380000e21c783b */ /* 0x000fec0000004200 */
[----:B----4-:R-:W-:Y:S01]  /*c2b0*/  F2FP.PACK_AB R20, R181, R180 ;  /* 0x000000b4b514723e */ /* 0x010fe200000000ff */
[----:B------:R-:W-:Y:S01]  /*c2c0*/  FADD.FTZ R180, R180, R193 ;  /* 0x000000c1b4b47221 */ /* 0x000fe20000010000 */
[----:B-1----:R-:W-:Y:S03]  /*c2d0*/  F2FP.PACK_AB R21, R183, R182 ;  /* 0x000000b6b715723e */ /* 0x002fe600000000ff */
[----:B--2---:R-:W-:Y:S01]  /*c2e0*/  F2FP.PACK_AB R22, R185, R184 ;  /* 0x000000b8b916723e */ /* 0x004fe200000000ff */
[----:B------:R-:W-:Y:S01]  /*c2f0*/  FADD.FTZ R182, R182, R195 ;  /* 0x000000c3b6b67221 */ /* 0x000fe20000010000 */
[----:B------:R-:W-:Y:S01]  /*c300*/  F2FP.PACK_AB R23, R199, R186 ;  /* 0x000000bac717723e */ /* 0x000fe200000000ff */
[----:B------:R-:W-:Y:S02]  /*c310*/  FADD.FTZ R181, R181, R180 ;  /* 0x000000b4b5b57221 */ /* 0x000fe40000010000 */
[----:B------:R-:W-:Y:S02]  /*c320*/  FADD.FTZ R183, R183, R182 ;  /* 0x000000b6b7b77221 */ /* 0x000fe40000010000 */
[----:B------:R-:W-:Y:S02]  /*c330*/  FADD.FTZ R184, R184, R181 ;  /* 0x000000b5b8b87221 */ /* 0x000fe40000010000 */
[C---:B------:R-:W-:Y:S01]  /*c340*/  HMMA.16816.F32 R160, R20.reuse, R152, R8 ;  /* 0x0000009814a0723c */ /* 0x040fe20000001808 */
        /* <DEDUP_REMOVED lines=8> */
[----:B------:R-:W4:Y:S07]  /*c3d0*/  LDSM.16.MT88.4 R32, [R228+0x15800] ;  /* 0x01580000e420783b */ /* 0x000f2e0000004200 */
[C---:B-----5:R-:W-:Y:S08]  /*c3e0*/  HMMA.16816.F32 R48, R20.reuse, R156, R48 ;  /* 0x0000009c1430723c */ /* 0x060ff00000001830 */
[C---:B------:R-:W-:Y:S01]  /*c3f0*/  HMMA.16816.F32 R52, R20.reuse, R158, R52 ;  /* 0x0000009e1434723c */ /* 0x040fe20000001834 */
[----:B------:R-:W5:Y:S07]  /*c400*/  LDSM.16.MT88.4 R156, [R224+0x15800] ;  /* 0x01580000e09c783b */ /* 0x000f6e0000004200 */
        /* <DEDUP_REMOVED lines=8> */
[----:B------:R-:W1:Y:S07]  /*c490*/  LDSM.16.MT88.4 R28, [R225+0x17800] ;  /* 0x01780000e11c783b */ /* 0x000e6e0000004200 */
[C---:B--2---:R-:W-:Y:S08]  /*c4a0*/  HMMA.16816.F32 R80, R20.reuse, R152, R80 ;  /* 0x000000981450723c */ /* 0x044ff00000001850 */
        /* <DEDUP_REMOVED lines=9> */
[C---:B-----5:R-:W-:Y:S08]  /*c540*/  HMMA.16816.F32 R120, R20.reuse, R156, R120 ;  /* 0x0000009c1478723c */ /* 0x060ff00000001878 */
[C---:B------:R-:W-:Y:S08]  /*c550*/  HMMA.16816.F32 R124, R20.reuse, R158, R124 ;  /* 0x0000009e147c723c */ /* 0x040ff0000000187c */
[C---:B---3--:R-:W-:Y:S08]  /*c560*/  HMMA.16816.F32 R128, R20.reuse, R24, R128 ;  /* 0x000000181480723c */ /* 0x048ff00000001880 */
[C---:B------:R-:W-:Y:S01]  /*c570*/  HMMA.16816.F32 R132, R20.reuse, R26, R132 ;  /* 0x0000001a1484723c */ /* 0x040fe20000001884 */
[----:B------:R-:W2:Y:S07]  /*c580*/  LDSM.16.MT88.4 R24, [R224+0x17800] ;  /* 0x01780000e018783b */ /* 0x000eae0000004200 */
[C---:B-1----:R-:W-:Y:S08]  /*c590*/  HMMA.16816.F32 R136, R20.reuse, R8, R136 ;  /* 0x000000081488723c */ /* 0x042ff00000001888 */
[C---:B------:R-:W-:Y:S08]  /*c5a0*/  HMMA.16816.F32 R156, R20.reuse, R10, R12 ;  /* 0x0000000a149c723c */ /* 0x040ff0000000180c */
[C---:B------:R-:W-:Y:S08]  /*c5b0*/  HMMA.16816.F32 R140, R20.reuse, R28, R140 ;  /* 0x0000001c148c723c */ /* 0x040ff0000000188c */
[C---:B------:R-:W-:Y:S08]  /*c5c0*/  HMMA.16816.F32 R144, R20.reuse, R30, R144 ;  /* 0x0000001e1490723c */ /* 0x040ff00000001890 */
[C---:B--2---:R-:W-:Y:S08]  /*c5d0*/  HMMA.16816.F32 R152, R20.reuse, R24, R16 ;  /* 0x000000181498723c */ /* 0x044ff00000001810 */
[----:B------:R-:W-:Y:S01]  /*c5e0*/  HMMA.16816.F32 R148, R20, R26, R148 ;  /* 0x0000001a1494723c */ /* 0x000fe20000001894 */
[----:B------:R-:W-:-:S07]  /*c5f0*/  @P0 BRA `(.L_x_1497) ;  /* 0xffffbb4000000947 */ /* 0x000fce000383ffff */
.L_x_1493:
[----:B------:R-:W1:Y:S01]  /*c600*/  SHFL.BFLY PT, R0, R241, 0x2, 0x1f ;  /* 0x0c401f00f1007f89 */ /* 0x000e6200000e0000 */
[----:B------:R-:W-:Y:S01]  /*c610*/  MOV R7, 0x3f800000 ;  /* 0x3f80000000077802 */ /* 0x000fe20000000f00 */
[----:B------:R-:W2:Y:S01]  /*c620*/  S2UR UR9, SR_CTAID.Z ;  /* 0x00000000000979c3 */ /* 0x000ea20000002700 */
[----:B------:R-:W-:Y:S01]  /*c630*/  MOV R6, 0x3f800000 ;  /* 0x3f80000000067802 */ /* 0x000fe20000000f00 */
[----:B------:R-:W3:Y:S01]  /*c640*/  SHFL.BFLY PT, R2, R243, 0x2, 0x1f ;  /* 0x0c401f00f3027f89 */ /* 0x000ee200000e0000 */
[----:B------:R-:W-:Y:S01]  /*c650*/  UIADD3 UR8, -UR27, URZ, URZ ;  /* 0x0000003f1b087290 */ /* 0x000fe2000fffe13f */
[----:B------:R-:W-:Y:S01]  /*c660*/  BSSY B0, `(.L_x_1498) ;  /* 0x0000149000007945 */ /* 0x000fe20003800000 */
[----:B------:R-:W-:Y:S01]  /*c670*/  ULDC UR6, c[0x0][0x1c0] ;  /* 0x0000700000067ab9 */ /* 0x000fe20000000800 */
[----:B------:R-:W4:Y:S01]  /*c680*/  S2R R11, SR_TID.X ;  /* 0x00000000000b7919 */ /* 0x000f220000002100 */
[----:B------:R-:W-:Y:S01]  /*c690*/  ULDC.64 UR4, c[0x0][0x210] ;  /* 0x0000840000047ab9 */ /* 0x000fe20000000a00 */
[----:B------:R-:W5:Y:S08]  /*c6a0*/  S2UR UR7, SR_CTAID.Y ;  /* 0x00000000000779c3 */ /* 0x000f700000002600 */
[----:B------:R-:W5:Y:S01]  /*c6b0*/  S2UR UR10, SR_CTAID.X ;  /* 0x00000000000a79c3 */ /* 0x000f620000002500 */
[----:B-1----:R-:W-:-:S02]  /*c6c0*/  FADD.FTZ R5, R0, R241 ;  /* 0x000000f100057221 */ /* 0x002fc40000010000 */
[----:B------:R-:W1:Y:S01]  /*c6d0*/  S2R R0, SR_TID.X ;  /* 0x0000000000007919 */ /* 0x000e620000002100 */
[----:B--2---:R-:W-:Y:S01]  /*c6e0*/  UIMAD UR8, UR8, UR6, UR9 ;  /* 0x00000006080872a4 */ /* 0x004fe2000f8e0209 */
[----:B---3--:R-:W-:Y:S02]  /*c6f0*/  FADD.FTZ R13, R2, R243 ;  /* 0x000000f3020d7221 */ /* 0x008fe40000010000 */
[----:B------:R-:W2:Y:S01]  /*c700*/  SHFL.BFLY PT, R2, R5, 0x1, 0x1f ;  /* 0x0c201f0005027f89 */ /* 0x000ea200000e0000 */
[----:B----4-:R-:W-:-:S03]  /*c710*/  SHF.R.S32.HI R8, RZ, 0x1f, R11 ;  /* 0x0000001fff087819 */ /* 0x010fc6000001140b */
[----:B------:R-:W3:Y:S01]  /*c720*/  SHFL.BFLY PT, R4, R13, 0x1, 0x1f ;  /* 0x0c201f000d047f89 */ /* 0x000ee200000e0000 */
[----:B-----5:R-:W-:Y:S01]  /*c730*/  UIMAD UR4, UR7, UR4, UR27 ;  /* 0x00000004070472a4 */ /* 0x020fe2000f8e021b */
[----:B------:R-:W-:-:S03]  /*c740*/  LEA.HI R8, R8, R11, RZ, 0x4 ;  /* 0x0000000b08087211 */ /* 0x000fc600078f20ff */
[----:B------:R-:W-:Y:S01]  /*c750*/  UIMAD UR4, UR4, UR6, UR8 ;  /* 0x00000006040472a4 */ /* 0x000fe2000f8e0208 */
[----:B------:R-:W-:Y:S01]  /*c760*/  SHF.R.S32.HI R8, RZ, 0x4, R8 ;  /* 0x00000004ff087819 */ /* 0x000fe20000011408 */
[----:B------:R-:W-:-:S04]  /*c770*/  USHF.L.U32 UR10, UR10, 0x6, URZ ;  /* 0x000000060a0a7899 */ /* 0x000fc8000800063f */
[----:B------:R-:W-:Y:S01]  /*c780*/  UIMAD UR5, UR4, UR5, UR10 ;  /* 0x00000005040572a4 */ /* 0x000fe2000f8e020a */
[----:B-1----:R-:W-:-:S04]  /*c790*/  SHF.R.S32.HI R9, RZ, 0x1f, R0 ;  /* 0x0000001fff097819 */ /* 0x002fc80000011400 */
[-C--:B------:R-:W-:Y:S01]  /*c7a0*/  LEA.HI R10, R9, R0.reuse, RZ, 0x2 ;  /* 0x00000000090a7211 */ /* 0x080fe200078f10ff */
[----:B--2---:R-:W-:Y:S01]  /*c7b0*/  FADD.FTZ R2, R5, R2 ;  /* 0x0000000205027221 */ /* 0x004fe20000010000 */
[----:B------:R-:W-:Y:S01]  /*c7c0*/  LEA.HI R11, R9, R0, RZ, 0x4 ;  /* 0x00000000090b7211 */ /* 0x000fe200078f20ff */
[----:B---3--:R-:W-:Y:S01]  /*c7d0*/  FADD.FTZ R4, R13, R4 ;  /* 0x000000040d047221 */ /* 0x008fe20000010000 */
[--C-:B------:R-:W-:Y:S02]  /*c7e0*/  SHF.R.S32.HI R12, RZ, 0x2, R10.reuse ;  /* 0x00000002ff0c7819 */ /* 0x100fe4000001140a */
[----:B------:R-:W-:Y:S01]  /*c7f0*/  SHF.R.S32.HI R5, RZ, 0x1f, R10 ;  /* 0x0000001fff057819 */ /* 0x000fe2000001140a */
[----:B------:R-:W-:Y:S01]  /*c800*/  BAR.SYNC.DEFER_BLOCKING 0x0 ;  /* 0x0000000000007b1d */ /* 0x000fe20000010000 */
[----:B------:R-:W-:Y:S02]  /*c810*/  FSETP.NE.FTZ.AND P4, PT, R4, RZ, PT ;  /* 0x000000ff0400720b */ /* 0x000fe40003f95000 */
[----:B------:R-:W-:-:S02]  /*c820*/  FSETP.NE.FTZ.AND P3, PT, R2, RZ, PT ;  /* 0x000000ff0200720b */ /* 0x000fc40003f75000 */
[----:B------:R-:W-:Y:S02]  /*c830*/  LEA.HI R5, R5, R12, RZ, 0x3 ;  /* 0x0000000c05057211 */ /* 0x000fe400078f18ff */
[----:B------:R-:W-:Y:S02]  /*c840*/  LEA.HI R9, R9, R0, RZ, 0x5 ;  /* 0x0000000009097211 */ /* 0x000fe400078f28ff */
[----:B------:R-:W-:Y:S02]  /*c850*/  LOP3.LUT R5, R5, 0xfffffff8, RZ, 0xc0, !PT ;  /* 0xfffffff805057812 */ /* 0x000fe400078ec0ff */
[----:B------:R-:W-:Y:S02]  /*c860*/  LOP3.LUT R15, R10, 0x1ffffffc, RZ, 0xc0, !PT ;  /* 0x1ffffffc0a0f7812 */ /* 0x000fe400078ec0ff */
[----:B------:R-:W-:Y:S01]  /*c870*/  LOP3.LUT R11, R11, 0xfffffff0, RZ, 0xc0, !PT ;  /* 0xfffffff00b0b7812 */ /* 0x000fe200078ec0ff */
[----:B------:R-:W1:Y:S01]  /*c880*/  @P4 MUFU.RCP R7, R4 ;  /* 0x0000000400074308 */ /* 0x000e620000001000 */
[----:B------:R-:W-:-:S02]  /*c890*/  IADD3 R5, R12, -R5, RZ ;  /* 0x800000050c057210 */ /* 0x000fc40007ffe0ff */
[----:B------:R-:W-:Y:S02]  /*c8a0*/  SHF.R.S32.HI R10, RZ, 0x5, R9 ;  /* 0x00000005ff0a7819 */ /* 0x000fe40000011409 */
[-C--:B------:R-:W-:Y:S02]  /*c8b0*/  IADD3 R15, -R15, R0.reuse, RZ ;  /* 0x000000000f0f7210 */ /* 0x080fe40007ffe1ff */
[----:B------:R-:W-:Y:S01]  /*c8c0*/  IADD3 R11, -R11, R0, RZ ;  /* 0x000000000b0b7210 */ /* 0x000fe20007ffe1ff */
[----:B------:R-:W2:Y:S01]  /*c8d0*/  @P3 MUFU.RCP R6, R2 ;  /* 0x0000000200063308 */ /* 0x000ea20000001000 */
[C---:B------:R-:W-:Y:S02]  /*c8e0*/  LOP3.LUT R14, R5.reuse, 0x1, RZ, 0xc0, !PT ;  /* 0x00000001050e7812 */ /* 0x040fe400078ec0ff */
[----:B------:R-:W-:Y:S02]  /*c8f0*/  LEA R12, R10, R15, 0x9 ;  /* 0x0000000f0a0c7211 */ /* 0x000fe400078e48ff */
[----:B------:R-:W-:-:S02]  /*c900*/  SHF.L.U32 R17, R5, 0x6, RZ ;  /* 0x0000000605117819 */ /* 0x000fc400000006ff */
[----:B------:R-:W-:Y:S01]  /*c910*/  SHF.L.U32 R13, R8, 0x6, RZ ;  /* 0x00000006080d7819 */ /* 0x000fe200000006ff */
[----:B-1----:R-:W-:Y:S01]  /*c920*/  FMUL.FTZ R160, R7, R160 ;  /* 0x000000a007a07220 */ /* 0x002fe20000410000 */
[----:B------:R-:W-:Y:S01]  /*c930*/  LEA.HI R15, R11, R11, RZ, 0x1 ;  /* 0x0000000b0b0f7211 */ /* 0x000fe200078f08ff */
[C---:B------:R-:W-:Y:S01]  /*c940*/  FMUL.FTZ R161, R7.reuse, R161 ;  /* 0x000000a107a17220 */ /* 0x040fe20000410000 */
[----:B------:R-:W-:Y:S01]  /*c950*/  ISETP.NE.U32.AND P0, PT, R14, 0x1, PT ;  /* 0x000000010e00780c */ /* 0x000fe20003f05070 */
[----:B------:R-:W-:Y:S01]  /*c960*/  FMUL.FTZ R36, R7, R36 ;  /* 0x0000002407247220 */ /* 0x000fe20000410000 */
[----:B------:R-:W-:Y:S01]  /*c970*/  LOP3.LUT R17, R17, 0x1c0, RZ, 0xc0, !PT ;  /* 0x000001c011117812 */ /* 0x000fe200078ec0ff */
[----:B------:R-:W-:Y:S01]  /*c980*/  FMUL.FTZ R37, R7, R37 ;  /* 0x0000002507257220 */ /* 0x000fe20000410000 */
[----:B------:R-:W-:Y:S01]  /*c990*/  LOP3.LUT R13, R13, 0x1c0, RZ, 0xc0, !PT ;  /* 0x000001c00d0d7812 */ /* 0x000fe200078ec0ff */
[C---:B--2---:R-:W-:Y:S01]  /*c9a0*/  FMUL.FTZ R163, R6.reuse, R163 ;  /* 0x000000a306a37220 */ /* 0x044fe20000410000 */
[----:B------:R-:W-:Y:S01]  /*c9b0*/  SHF.L.U32 R14, R15, 0x2, RZ ;  /* 0x000000020f0e7819 */ /* 0x000fe200000006ff */
[C---:B------:R-:W-:Y:S01]  /*c9c0*/  FMUL.FTZ R162, R6.reuse, R162 ;  /* 0x000000a206a27220 */ /* 0x040fe20000410000 */
[----:B------:R-:W-:Y:S01]  /*c9d0*/  LEA.HI R17, R17, R17, RZ, 0x1d ;  /* 0x0000001111117211 */ /* 0x000fe200078fe8ff */
[C---:B------:R-:W-:Y:S01]  /*c9e0*/  FMUL.FTZ R39, R6.reuse, R39 ;  /* 0x0000002706277220 */ /* 0x040fe20000410000 */
[----:B------:R-:W-:Y:S01]  /*c9f0*/  LOP3.LUT R14, R13, 0x38, R14, 0xf8, !PT ;  /* 0x000000380d0e7812 */ /* 0x000fe200078ef80e */
[----:B------:R-:W-:Y:S01]  /*ca00*/  FMUL.FTZ R38, R6, R38 ;  /* 0x0000002606267220 */ /* 0x000fe20000410000 */
[----:B------:R-:W-:Y:S01]  /*ca10*/  SHF.R.U32.HI R13, RZ, 0x3, R13 ;  /* 0x00000003ff0d7819 */ /* 0x000fe2000001160d */
[----:B------:R-:W-:Y:S01]  /*ca20*/  FMUL.FTZ R40, R7, R40 ;  /* 0x0000002807287220 */ /* 0x000fe20000410000 */
[----:B------:R-:W-:Y:S01]  /*ca30*/  LOP3.LUT R16, R15, 0xffffffe, RZ, 0xc0, !PT ;  /* 0x0ffffffe0f107812 */ /* 0x000fe200078ec0ff */
[----:B------:R-:W-:Y:S01]  /*ca40*/  FMUL.FTZ R41, R7, R41 ;  /* 0x0000002907297220 */ /* 0x000fe20000410000 */
[----:B------:R-:W-:Y:S01]  /*ca50*/  LEA R12, R12, R17, 0x1 ;  /* 0x000000110c0c7211 */ /* 0x000fe200078e08ff */
[----:B------:R-:W-:Y:S01]  /*ca60*/  FMUL.FTZ R43, R6, R43 ;  /* 0x0000002b062b7220 */ /* 0x000fe20000410000 */
[----:B------:R-:W-:Y:S01]  /*ca70*/  LOP3.LUT R13, R14, R13, RZ, 0x3c, !PT ;  /* 0x0000000d0e0d7212 */ /* 0x000fe200078e3cff */
[----:B------:R-:W-:Y:S01]  /*ca80*/  FMUL.FTZ R42, R6, R42 ;  /* 0x0000002a062a7220 */ /* 0x000fe20000410000 */
[----:B------:R-:W-:Y:S01]  /*ca90*/  IADD3 R16, R11, -R16, RZ ;  /* 0x800000100b107210 */ /* 0x000fe20007ffe0ff */
[----:B------:R-:W-:Y:S01]  /*caa0*/  FMUL.FTZ R44, R7, R44 ;  /* 0x0000002c072c7220 */ /* 0x000fe20000410000 */
[----:B------:R-:W-:Y:S01]  /*cab0*/  R2P PR, R5, 0x6 ;  /* 0x0000000605007804 */ /* 0x000fe20000000000 */
[C---:B------:R-:W-:Y:S01]  /*cac0*/  FMUL.FTZ R45, R7.reuse, R45 ;  /* 0x0000002d072d7220 */ /* 0x040fe20000410000 */
[----:B------:R-:W-:Y:S01]  /*cad0*/  LEA R5, R16, R13, 0x2 ;  /* 0x0000000d10057211 */ /* 0x000fe200078e10ff */
[C---:B------:R-:W-:Y:S01]  /*cae0*/  FMUL.FTZ R47, R6.reuse, R47 ;  /* 0x0000002f062f7220 */ /* 0x040fe20000410000 */
[----:B------:R-:W-:Y:S01]  /*caf0*/  MOV R13, 0x80 ;  /* 0x00000080000d7802 */ /* 0x000fe20000000f00 */
[C---:B------:R-:W-:Y:S01]  /*cb00*/  FMUL.FTZ R46, R6.reuse, R46 ;  /* 0x0000002e062e7220 */ /* 0x040fe20000410000 */
[----:B------:R-:W-:Y:S01]  /*cb10*/  STS.64 [R12.X4], R160 ;  /* 0x000000a00c007388 */ /* 0x000fe20000004a00 */
[----:B------:R-:W-:Y:S01]  /*cb20*/  FMUL.FTZ R48, R7, R48 ;  /* 0x0000003007307220 */ /* 0x000fe20000410000 */
[----:B------:R-:W-:Y:S01]  /*cb30*/  SEL R13, R13, 0xffffff80, !P2 ;  /* 0xffffff800d0d7807 */ /* 0x000fe20005000000 */
[----:B------:R-:W-:Y:S01]  /*cb40*/  FMUL.FTZ R49, R7, R49 ;  /* 0x0000003107317220 */ /* 0x000fe20000410000 */
[----:B------:R-:W-:Y:S01]  /*cb50*/  STS.64 [R12.X4+0x800], R162 ;  /* 0x000800a20c007388 */ /* 0x000fe20000004a00 */
[C---:B------:R-:W-:Y:S01]  /*cb60*/  FMUL.FTZ R51, R6.reuse, R51 ;  /* 0x0000003306337220 */ /* 0x040fe20000410000 */
[----:B------:R-:W-:Y:S01]  /*cb70*/  LOP3.LUT R9, R9, 0xffffffe0, RZ, 0xc0, !PT ;  /* 0xffffffe009097812 */ /* 0x000fe200078ec0ff */
[----:B------:R-:W-:Y:S01]  /*cb80*/  FMUL.FTZ R50, R6, R50 ;  /* 0x0000003206327220 */ /* 0x000fe20000410000 */
[----:B------:R-:W1:Y:S01]  /*cb90*/  @P4 MUFU.LG2 R4, R4 ;  /* 0x0000000400044308 */ /* 0x000e620000000c00 */
[----:B------:R-:W-:Y:S01]  /*cba0*/  FMUL.FTZ R52, R7, R52 ;  /* 0x0000003407347220 */ /* 0x000fe20000410000 */
[----:B------:R-:W-:Y:S01]  /*cbb0*/  IADD3 R0, -R9, R0, RZ ;  /* 0x0000000009007210 */ /* 0x000fe20007ffe1ff */
[----:B------:R-:W-:-:S02]  /*cbc0*/  FMUL.FTZ R53, R7, R53 ;  /* 0x0000003507357220 */ /* 0x000fc40000410000 */
[C---:B------:R-:W-:Y:S02]  /*cbd0*/  FMUL.FTZ R55, R6.reuse, R55 ;  /* 0x0000003706377220 */ /* 0x040fe40000410000 */
[C---:B------:R-:W-:Y:S01]  /*cbe0*/  FMUL.FTZ R54, R6.reuse, R54 ;  /* 0x0000003606367220 */ /* 0x040fe20000410000 */
[----:B------:R-:W2:Y:S01]  /*cbf0*/  @P3 MUFU.LG2 R2, R2 ;  /* 0x0000000200023308 */ /* 0x000ea20000000c00 */
[C---:B------:R-:W-:Y:S02]  /*cc00*/  FMUL.FTZ R56, R7.reuse, R56 ;  /* 0x0000003807387220 */ /* 0x040fe40000410000 */
[----:B------:R-:W-:Y:S02]  /*cc10*/  FMUL.FTZ R57, R7, R57 ;  /* 0x0000003907397220 */ /* 0x000fe40000410000 */
[C---:B------:R-:W-:Y:S02]  /*cc20*/  FMUL.FTZ R59, R6.reuse, R59 ;  /* 0x0000003b063b7220 */ /* 0x040fe40000410000 */
[----:B------:R-:W-:-:S02]  /*cc30*/  FMUL.FTZ R58, R6, R58 ;  /* 0x0000003a063a7220 */ /* 0x000fc40000410000 */
[C---:B------:R-:W-:Y:S02]  /*cc40*/  FMUL.FTZ R60, R7.reuse, R60 ;  /* 0x0000003c073c7220 */ /* 0x040fe40000410000 */
[C---:B------:R-:W-:Y:S02]  /*cc50*/  FMUL.FTZ R61, R7.reuse, R61 ;  /* 0x0000003d073d7220 */ /* 0x040fe40000410000 */
        /* <DEDUP_REMOVED lines=95> */
[----:B------:R-:W-:Y:S01]  /*d250*/  FMUL.FTZ R149, R7, R149 ;  /* 0x0000009507957220 */ /* 0x000fe20000410000 */
[----:B------:R-:W-:Y:S01]  /*d260*/  MOV R7, 0x40 ;  /* 0x0000004000077802 */ /* 0x000fe20000000f00 */
[C---:B------:R-:W-:Y:S02]  /*d270*/  FMUL.FTZ R151, R6.reuse, R151 ;  /* 0x0000009706977220 */ /* 0x040fe40000410000 */
[----:B------:R-:W-:Y:S01]  /*d280*/  FMUL.FTZ R150, R6, R150 ;  /* 0x0000009606967220 */ /* 0x000fe20000410000 */
[----:B------:R-:W-:Y:S01]  /*d290*/  SHF.L.U32 R6, R12, 0x2, RZ ;  /* 0x000000020c067819 */ /* 0x000fe200000006ff */
[----:B-1----:R-:W-:Y:S01]  /*d2a0*/  @P4 FMUL.FTZ R9, R4, 0.69314718246459960938 ;  /* 0x3f31721804094820 */ /* 0x002fe20000410000 */
[----:B------:R-:W-:Y:S01]  /*d2b0*/  SEL R7, R7, 0xffffffc0, !P1 ;  /* 0xffffffc007077807 */ /* 0x000fe20004800000 */
[----:B--2---:R-:W-:Y:S01]  /*d2c0*/  @P3 FMUL.FTZ R2, R2, 0.69314718246459960938 ;  /* 0x3f31721802023820 */ /* 0x004fe20000410000 */
[----:B------:R-:W-:-:S02]  /*d2d0*/  IADD3 R14, R6, -0x20, RZ ;  /* 0xffffffe0060e7810 */ /* 0x000fc40007ffe0ff */
[C---:B------:R-:W-:Y:S02]  /*d2e0*/  @P0 IADD3 R14, R6.reuse, 0x20, RZ ;  /* 0x00000020060e0810 */ /* 0x040fe40007ffe0ff */
[C---:B------:R-:W-:Y:S02]  /*d2f0*/  IADD3 R15, R6.reuse, R7, RZ ;  /* 0x00000007060f7210 */ /* 0x040fe40007ffe0ff */
[-C--:B------:R-:W-:Y:S01]  /*d300*/  IADD3 R16, R7, R14.reuse, RZ ;  /* 0x0000000e07107210 */ /* 0x080fe20007ffe0ff */
[----:B------:R-:W-:Y:S01]  /*d310*/  STS.64 [R14], R36 ;  /* 0x000000240e007388 */ /* 0x000fe20000000a00 */
[-C--:B------:R-:W-:Y:S02]  /*d320*/  IADD3 R6, R6, R13.reuse, RZ ;  /* 0x0000000d06067210 */ /* 0x080fe40007ffe0ff */
[----:B------:R-:W-:Y:S01]  /*d330*/  IADD3 R7, R13, R14, RZ ;  /* 0x0000000e0d077210 */ /* 0x000fe20007ffe0ff */
[----:B------:R-:W-:Y:S01]  /*d340*/  STS.64 [R14+0x800], R38 ;  /* 0x000800260e007388 */ /* 0x000fe20000000a00 */
[----:B------:R-:W-:-:S02]  /*d350*/  IADD3 R17, R15, R13, RZ ;  /* 0x0000000d0f117210 */ /* 0x000fc40007ffe0ff */
[----:B------:R-:W-:Y:S01]  /*d360*/  IADD3 R13, R16, R13, RZ ;  /* 0x0000000d100d7210 */ /* 0x000fe20007ffe0ff */
[----:B------:R-:W-:Y:S01]  /*d370*/  STS.64 [R15], R40 ;  /* 0x000000280f007388 */ /* 0x000fe20000000a00 */
[----:B------:R-:W-:-:S03]  /*d380*/  LOP3.LUT P0, RZ, R0, 0x3, RZ, 0xc0, !PT ;  /* 0x0000000300ff7812 */ /* 0x000fc6000780c0ff */
[----:B------:R-:W-:Y:S04]  /*d390*/  STS.64 [R15+0x800], R42 ;  /* 0x0008002a0f007388 */ /* 0x000fe80000000a00 */
[----:B------:R-:W-:Y:S04]  /*d3a0*/  STS.64 [R16], R44 ;  /* 0x0000002c10007388 */ /* 0x000fe80000000a00 */
        /* <DEDUP_REMOVED lines=9> */
[----:B------:R-:W-:Y:S04]  /*d440*/  STS.64 [R12.X4+0x4000], R64 ;  /* 0x004000400c007388 */ /* 0x000fe80000004a00 */
[----:B------:R-:W-:Y:S04]  /*d450*/  STS.64 [R12.X4+0x4800], R66 ;  /* 0x004800420c007388 */ /* 0x000fe80000004a00 */
[----:B------:R-:W-:Y:S04]  /*d460*/  STS.64 [R14+0x4000], R68 ;  /* 0x004000440e007388 */ /* 0x000fe80000000a00 */
        /* <DEDUP_REMOVED lines=38> */
[----:B------:R1:W-:Y:S04]  /*d6d0*/  STS.64 [R6+0xc800], R142 ;  /* 0x00c8008e06007388 */ /* 0x0003e80000000a00 */
[----:B------:R-:W-:Y:S04]  /*d6e0*/  STS.64 [R7+0xc000], R144 ;  /* 0x00c0009007007388 */ /* 0x000fe80000000a00 */
[----:B------:R2:W-:Y:S04]  /*d6f0*/  STS.64 [R7+0xc800], R146 ;  /* 0x00c8009207007388 */ /* 0x0005e80000000a00 */
[----:B------:R-:W-:Y:S04]  /*d700*/  STS.64 [R17+0xc000], R152 ;  /* 0x00c0009811007388 */ /* 0x000fe80000000a00 */
[----:B------:R-:W-:Y:S04]  /*d710*/  STS.64 [R17+0xc800], R154 ;  /* 0x00c8009a11007388 */ /* 0x000fe80000000a00 */
[----:B------:R-:W-:Y:S04]  /*d720*/  STS.64 [R13+0xc000], R148 ;  /* 0x00c000940d007388 */ /* 0x000fe80000000a00 */
[----:B------:R-:W-:Y:S01]  /*d730*/  STS.64 [R13+0xc800], R150 ;  /* 0x00c800960d007388 */ /* 0x000fe20000000a00 */
[----:B-1----:R-:W-:-:S03]  /*d740*/  MOV R6, 0xff800000 ;  /* 0xff80000000067802 */ /* 0x002fc60000000f00 */
[----:B------:R-:W-:Y:S01]  /*d750*/  BAR.SYNC.DEFER_BLOCKING 0x0 ;  /* 0x0000000000007b1d */ /* 0x000fe20000010000 */
[----:B------:R-:W-:Y:S01]  /*d760*/  @P3 FFMA.FTZ R6, R3, c[0x0][0x238], R2 ;  /* 0x00008e0003063a23 */ /* 0x000fe20000010002 */
[----:B--2---:R-:W-:-:S04]  /*d770*/  SHF.R.S32.HI R7, RZ, 0x1f, R10 ;  /* 0x0000001fff077819 */ /* 0x004fc8000001140a */
[----:B------:R-:W-:-:S04]  /*d780*/  LEA.HI R7, R7, R10, RZ, 0x2 ;  /* 0x0000000a07077211 */ /* 0x000fc800078f10ff */
[----:B------:R-:W-:-:S04]  /*d790*/  LOP3.LUT R7, R7, 0xffffffc, RZ, 0xc0, !PT ;  /* 0x0ffffffc07077812 */ /* 0x000fc800078ec0ff */
[----:B------:R-:W-:Y:S02]  /*d7a0*/  IADD3 R7, -R7, R10, RZ ;  /* 0x0000000a07077210 */ /* 0x000fe40007ffe1ff */
[----:B------:R-:W-:Y:S01]  /*d7b0*/  SHF.L.U32 R10, R11, 0x2, RZ ;  /* 0x000000020b0a7819 */ /* 0x000fe200000006ff */
[----:B------:R-:W1:Y:S03]  /*d7c0*/  LDS.128 R132, [R5.X4] ;  /* 0x0000000005847984 */ /* 0x000e660000004c00 */
[----:B------:R-:W-:Y:S01]  /*d7d0*/  SHF.R.S32.HI R11, RZ, 0x1f, R10 ;  /* 0x0000001fff0b7819 */ /* 0x000fe2000001140a */
[----:B------:R-:W2:Y:S04]  /*d7e0*/  LDS.128 R128, [R5.X4+0x800] ;  /* 0x0008000005807984 */ /* 0x000ea80000004c00 */
[----:B------:R-:W3:Y:S04]  /*d7f0*/  LDS.128 R124, [R5.X4+0x1000] ;  /* 0x00100000057c7984 */ /* 0x000ee80000004c00 */
[----:B------:R-:W4:Y:S04]  /*d800*/  LDS.128 R120, [R5.X4+0x1800] ;  /* 0x0018000005787984 */ /* 0x000f280000004c00 */
[----:B------:R-:W1:Y:S04]  /*d810*/  LDS.128 R116, [R5.X4+0x2000] ;  /* 0x0020000005747984 */ /* 0x000e680000004c00 */
        /* <DEDUP_REMOVED lines=26> */
[----:B------:R5:W1:Y:S02]  /*d9c0*/  LDS.128 R136, [R5.X4+0xf800] ;  /* 0x00f8000005887984 */ /* 0x000a640000004c00 */
[----:B-----5:R-:W-:-:S04]  /*d9d0*/  SHF.R.S32.HI R5, RZ, 0x1f, R0 ;  /* 0x0000001fff057819 */ /* 0x020fc80000011400 */
[----:B------:R-:W-:Y:S02]  /*d9e0*/  LEA.HI R5, R5, R0, RZ, 0x2 ;  /* 0x0000000005057211 */ /* 0x000fe400078f10ff */
[----:B------:R-:W-:Y:S01]  /*d9f0*/  MOV R0, 0xff800000 ;  /* 0xff80000000007802 */ /* 0x000fe20000000f00 */
[----:B------:R-:W-:Y:S01]  /*da00*/  @P4 FFMA.FTZ R0, R164, c[0x0][0x238], R9 ;  /* 0x00008e00a4004a23 */ /* 0x000fe20000010009 */
[----:B------:R-:W-:-:S04]  /*da10*/  SHF.R.S32.HI R4, RZ, 0x2, R5 ;  /* 0x00000002ff047819 */ /* 0x000fc80000011405 */
[----:B------:R-:W-:Y:S01]  /*da20*/  LEA R7, R7, R4, 0x4 ;  /* 0x0000000407077211 */ /* 0x000fe200078e20ff */
[----:B------:R-:W-:Y:S05]  /*da30*/  @P0 BRA `(.L_x_1499) ;  /* 0x000000b000000947 */ /* 0x000fea0003800000 */
[C---:B--234-:R-:W-:Y:S01]  /*da40*/  IADD3 R4, R7.reuse, 0x8, RZ ;  /* 0x0000000807047810 */ /* 0x05cfe20007ffe0ff */
[----:B------:R-:W-:Y:S01]  /*da50*/  IMAD.U32 R2, RZ, RZ, UR5 ;  /* 0x00000005ff027e24 */ /* 0x000fe2000f8e00ff */
[----:B------:R-:W-:Y:S02]  /*da60*/  SHF.R.S32.HI R5, RZ, 0x1f, R7 ;  /* 0x0000001fff057819 */ /* 0x000fe40000011407 */
[C---:B------:R-:W-:Y:S02]  /*da70*/  IADD3 R3, P0, R7.reuse, UR5, RZ ;  /* 0x0000000507037c10 */ /* 0x040fe4000ff1e0ff */
[----:B------:R-:W-:Y:S02]  /*da80*/  ISETP.GE.AND P2, PT, R7, UR18, PT ;  /* 0x0000001207007c0c */ /* 0x000fe4000bf46270 */
[----:B------:R-:W-:Y:S02]  /*da90*/  ISETP.GE.AND P1, PT, R4, UR18, PT ;  /* 0x0000001204007c0c */ /* 0x000fe4000bf26270 */
[----:B------:R-:W-:-:S02]  /*daa0*/  LEA.HI.X.SX32 R2, R2, R5, 0x1, P0 ;  /* 0x0000000502027211 */ /* 0x000fc400000f0eff */
[----:B------:R-:W-:-:S04]  /*dab0*/  LEA R4, P0, R3, c[0x0][0x208], 0x2 ;  /* 0x0000820003047a11 */ /* 0x000fc800078010ff */
[----:B------:R-:W-:-:S05]  /*dac0*/  LEA.HI.X R5, R3, c[0x0][0x20c], R2, 0x2, P0 ;  /* 0x0000830003057a11 */ /* 0x000fca00000f1402 */
[----:B------:R2:W-:Y:S04]  /*dad0*/  @!P2 STG.E [R4.64], R0 ;  /* 0x000000000400a986 */ /* 0x0005e8000c10191e */
[----:B------:R2:W-:Y:S02]  /*dae0*/  @!P1 STG.E [R4.64+0x20], R6 ;  /* 0x0000200604009986 */ /* 0x0005e4000c10191e */
.L_x_1499:
[----:B--234-:R-:W-:Y:S05]  /*daf0*/  BSYNC B0 ;  /* 0x0000000000007941 */ /* 0x01cfea0003800000 */
.L_x_1498:
[----:B------:R-:W-:Y:S01]  /*db00*/  ULDC UR4, c[0x0][0x22c] ;  /* 0x00008b0000047ab9 */ /* 0x000fe20000000800 */
[C---:B------:R-:W-:Y:S01]  /*db10*/  ISETP.GE.AND P1, PT, R8.reuse, UR18, PT ;  /* 0x0000001208007c0c */ /* 0x040fe2000bf26270 */
[----:B------:R-:W-:Y:S01]  /*db20*/  UIMAD UR4, UR5, UR4, URZ ;  /* 0x00000004050472a4 */ /* 0x000fe2000f8e023f */
[----:B------:R-:W-:Y:S01]  /*db30*/  IMAD.WIDE R2, R8, 0x100, R10 ;  /* 0x0000010008027825 */ /* 0x000fe200078e020a */
[----:B------:R-:W-:Y:S04]  /*db40*/  BSSY B0, `(.L_x_1500) ;  /* 0x0000013000007945 */ /* 0x000fe80003800000 */
[----:B------:R-:W-:Y:S01]  /*db50*/  IMAD.U32 R0, RZ, RZ, UR4 ;  /* 0x00000004ff007e24 */ /* 0x000fe2000f8e00ff */
[----:B------:R-:W-:-:S04]  /*db60*/  IADD3 R2, P0, R2, UR4, RZ ;  /* 0x0000000402027c10 */ /* 0x000fc8000ff1e0ff */
[----:B------:R-:W-:Y:S02]  /*db70*/  LEA.HI.X.SX32 R3, R0, R3, 0x1, P0 ;  /* 0x0000000300037211 */ /* 0x000fe400000f0eff */
[----:B------:R-:W-:Y:S02]  /*db80*/  LEA R4, P0, R2, c[0x0][0x1d8], 0x2 ;  /* 0x0000760002047a11 */ /* 0x000fe400078010ff */
[----:B------:R-:W-:Y:S02]  /*db90*/  IADD3 R0, R10, 0x40, RZ ;  /* 0x000000400a007810 */ /* 0x000fe40007ffe0ff */
[----:B------:R-:W-:Y:S01]  /*dba0*/  LEA.HI.X R5, R2, c[0x0][0x1dc], R3, 0x2, P0 ;  /* 0x0000770002057a11 */ /* 0x000fe200000f1403 */
[----:B------:R-:W-:Y:S05]  /*dbb0*/  @P1 BRA `(.L_x_1501) ;  /* 0x000000b000001947 */ /* 0x000fea0003800000 */
[C---:B------:R-:W-:Y:S02]  /*dbc0*/  IADD3 R3, R0.reuse, 0x40, RZ ;  /* 0x0000004000037810 */ /* 0x040fe40007ffe0ff */
[C---:B------:R-:W-:Y:S02]  /*dbd0*/  IADD3 R2, R0.reuse, 0x80, RZ ;  /* 0x0000008000027810 */ /* 0x040fe40007ffe0ff */
[----:B------:R-:W-:-:S02]  /*dbe0*/  ISETP.GE.AND P0, PT, R0, c[0x0][0x220], PT ;  /* 0x0000880000007a0c */ /* 0x000fc40003f06270 */
[----:B------:R-:W-:Y:S02]  /*dbf0*/  ISETP.GE.AND P1, PT, R10, c[0x0][0x220], PT ;  /* 0x000088000a007a0c */ /* 0x000fe40003f26270 */
[----:B------:R-:W-:Y:S02]  /*dc00*/  ISETP.GE.AND P3, PT, R3, c[0x0][0x220], PT ;  /* 0x0000880003007a0c */ /* 0x000fe40003f66270 */
[----:B------:R-:W-:-:S07]  /*dc10*/  ISETP.GE.AND P2, PT, R2, c[0x0][0x220], PT ;  /* 0x0000880002007a0c */ /* 0x000fce0003f46270 */
[----:B-1----:R1:W-:Y:S04]  /*dc20*/  @!P0 STG.E.128 [R4.64+0x100], R100 ;  /* 0x0001006404008986 */ /* 0x0023e8000c101d1e */
[----:B------:R1:W-:Y:S04]  /*dc30*/  @!P1 STG.E.64 [R4.64], R132 ;  /* 0x0000008404009986 */ /* 0x0003e8000c101b1e */
[----:B------:R1:W-:Y:S04]  /*dc40*/  @!P1 STG.E.64 [R4.64+0x8], R134 ;  /* 0x0000088604009986 */ /* 0x0003e8000c101b1e */
[----:B------:R1:W-:Y:S04]  /*dc50*/  @!P3 STG.E.128 [R4.64+0x200], R68 ;  /* 0x000200440400b986 */ /* 0x0003e8000c101d1e */
[----:B------:R1:W-:Y:S02]  /*dc60*/  @!P2 STG.E.128 [R4.64+0x300], R36 ;  /* 0x000300240400a986 */ /* 0x0003e4000c101d1e */
.L_x_1501:
[----:B------:R-:W-:Y:S05]  /*dc70*/  BSYNC B0 ;  /* 0x0000000000007941 */ /* 0x000fea0003800000 */
.L_x_1500:
[----:B------:R-:W-:Y:S01]  /*dc80*/  IADD3 R2, R8, 0x8, RZ ;  /* 0x0000000808027810 */ /* 0x000fe20007ffe0ff */
[----:B------:R-:W-:Y:S03]  /*dc90*/  BSSY B0, `(.L_x_1502) ;  /* 0x000000d000007945 */ /* 0x000fe60003800000 */
[----:B------:R-:W-:-:S13]  /*dca0*/  ISETP.GE.AND P0, PT, R2, UR18, PT ;  /* 0x0000001202007c0c */ /* 0x000fda000bf06270 */
[----:B------:R-:W-:Y:S05]  /*dcb0*/  @P0 BRA `(.L_x_1503) ;  /* 0x000000a000000947 */ /* 0x000fea0003800000 */
[C---:B------:R-:W-:Y:S02]  /*dcc0*/  IADD3 R3, R0.reuse, 0x40, RZ ;  /* 0x0000004000037810 */ /* 0x040fe40007ffe0ff */
[----:B------:R-:W-:Y:S02]  /*dcd0*/  IADD3 R2, R0, 0x80, RZ ;  /* 0x0000008000027810 */ /* 0x000fe40007ffe0ff */
[----:B------:R-:W-:Y:S02]  /*dce0*/  ISETP.GE.AND P3, PT, R10, c[0x0][0x220], PT ;  /* 0x000088000a007a0c */ /* 0x000fe40003f66270 */
[----:B------:R-:W-:Y:S02]  /*dcf0*/  ISETP.GE.AND P2, PT, R0, c[0x0][0x220], PT ;  /* 0x0000880000007a0c */ /* 0x000fe40003f46270 */
[----:B------:R-:W-:Y:S02]  /*dd00*/  ISETP.GE.AND P1, PT, R3, c[0x0][0x220], PT ;  /* 0x0000880003007a0c */ /* 0x000fe40003f26270 */
[----:B------:R-:W-:-:S07]  /*dd10*/  ISETP.GE.AND P0, PT, R2, c[0x0][0x220], PT ;  /* 0x0000880002007a0c */ /* 0x000fce0003f06270 */
[----:B------:R2:W-:Y:S04]  /*dd20*/  @!P3 STG.E.128 [R4.64+0x2000], R128 ;  /* 0x002000800400b986 */ /* 0x0005e8000c101d1e */
[----:B-1----:R2:W-:Y:S04]  /*dd30*/  @!P2 STG.E.128 [R4.64+0x2100], R96 ;  /* 0x002100600400a986 */ /* 0x0025e8000c101d1e */
[----:B------:R2:W-:Y:S04]  /*dd40*/  @!P1 STG.E.128 [R4.64+0x2200], R64 ;  /* 0x0022004004009986 */ /* 0x0005e8000c101d1e */
[----:B------:R2:W-:Y:S02]  /*dd50*/  @!P0 STG.E.128 [R4.64+0x2300], R32 ;  /* 0x0023002004008986 */ /* 0x0005e4000c101d1e */
.L_x_1503:
[----:B------:R-:W-:Y:S05]  /*dd60*/  BSYNC B0 ;  /* 0x0000000000007941 */ /* 0x000fea0003800000 */
.L_x_1502:
        /* <DEDUP_REMOVED lines=14> */
.L_x_1505:
[----:B------:R-:W-:Y:S05]  /*de50*/  BSYNC B0 ;  /* 0x0000000000007941 */ /* 0x000fea0003800000 */
.L_x_1504:
        /* <DEDUP_REMOVED lines=14> */
.L_x_1507:
[----:B------:R-:W-:Y:S05]  /*df40*/  BSYNC B0 ;  /* 0x0000000000007941 */ /* 0x000fea0003800000 */
.L_x_1506:
        /* <DEDUP_REMOVED lines=10> */
[----:B-1----:R1:W-:Y:S04]  /*dff0*/  @!P3 STG.E.128 [R4.64+0x8000], R116 ;  /* 0x008000740400b986 */ /* 0x0023e8000c101d1e */
[----:B------:R1:W-:Y:S04]  /*e000*/  @!P2 STG.E.128 [R4.64+0x8100], R84 ;  /* 0x008100540400a986 */ /* 0x0003e8000c101d1e */
[----:B------:R1:W-:Y:S04]  /*e010*/  @!P1 STG.E.128 [R4.64+0x8200], R52 ;  /* 0x0082003404009986 */ /* 0x0003e8000c101d1e */
[----:B------:R1:W-:Y:S02]  /*e020*/  @!P0 STG.E.128 [R4.64+0x8300], R20 ;  /* 0x0083001404008986 */ /* 0x0003e4000c101d1e */
.L_x_1509:
[----:B------:R-:W-:Y:S05]  /*e030*/  BSYNC B0 ;  /* 0x0000000000007941 */ /* 0x000fea0003800000 */
.L_x_1508:
        /* <DEDUP_REMOVED lines=14> */
.L_x_1511:
[----:B------:R-:W-:Y:S05]  /*e120*/  BSYNC B0 ;  /* 0x0000000000007941 */ /* 0x000fea0003800000 */
.L_x_1510:
        /* <DEDUP_REMOVED lines=14> */
.L_x_1513:
[----:B------:R-:W-:Y:S05]  /*e210*/  BSYNC B0 ;  /* 0x0000000000007941 */ /* 0x000fea0003800000 */
.L_x_1512:
[----:B------:R-:W-:-:S04]  /*e220*/  IADD3 R8, R8, 0x38, RZ ;  /* 0x0000003808087810 */ /* 0x000fc80007ffe0ff */
[----:B------:R-:W-:-:S13]  /*e230*/  ISETP.GE.AND P0, PT, R8, UR18, PT ;  /* 0x0000001208007c0c */ /* 0x000fda000bf06270 */
[----:B------:R-:W-:Y:S05]  /*e240*/  @P0 EXIT ;  /* 0x000000000000094d */ /* 0x000fea0003800000 */
[C---:B------:R-:W-:Y:S02]  /*e250*/  IADD3 R2, R0.reuse, 0x40, RZ ;  /* 0x0000004000027810 */ /* 0x040fe40007ffe0ff */
[----:B------:R-:W-:Y:S02]  /*e260*/  ISETP.GE.AND P1, PT, R0, c[0x0][0x220], PT ;  /* 0x0000880000007a0c */ /* 0x000fe40003f26270 */
[----:B------:R-:W-:Y:S02]  /*e270*/  ISETP.GE.AND P0, PT, R2, c[0x0][0x220], PT ;  /* 0x0000880002007a0c */ /* 0x000fe40003f06270 */
[----:B------:R-:W-:Y:S02]  /*e280*/  IADD3 R0, R0, 0x80, RZ ;  /* 0x0000008000007810 */ /* 0x000fe40007ffe0ff */
[----:B------:R-:W-:-:S07]  /*e290*/  ISETP.GE.AND P2, PT, R10, c[0x0][0x220], PT ;  /* 0x000088000a007a0c */ /* 0x000fce0003f46270 */
[----:B-1----:R1:W-:Y:S04]  /*e2a0*/  @!P1 STG.E.128 [R4.64+0xe100], R72 ;  /* 0x00e1004804009986 */ /* 0x0023e8000c101d1e */
[----:B------:R1:W-:Y:S01]  /*e2b0*/  @!P0 STG.E.128 [R4.64+0xe200], R40 ;  /* 0x00e2002804008986 */ /* 0x0003e2000c101d1e */
[----:B------:R-:W-:-:S03]  /*e2c0*/  ISETP.GE.AND P0, PT, R0, c[0x0][0x220], PT ;  /* 0x0000880000007a0c */ /* 0x000fc60003f06270 */
[----:B------:R1:W-:Y:S10]  /*e2d0*/  @!P2 STG.E.128 [R4.64+0xe000], R104 ;  /* 0x00e000680400a986 */ /* 0x0003f4000c101d1e */
[----:B------:R-:W-:Y:S05]  /*e2e0*/  @P0 EXIT ;  /* 0x000000000000094d */ /* 0x000fea0003800000 */
[----:B------:R-:W-:Y:S01]  /*e2f0*/  STG.E.128 [R4.64+0xe300], R136 ;  /* 0x00e3008804007986 */ /* 0x000fe2000c101d1e */
[----:B------:R-:W-:Y:S05]  /*e300*/  EXIT ;  /* 0x000000000000794d */ /* 0x000fea0003800000 */
.L_x_1514:
        /* <DEDUP_REMOVED lines=15> */
.L_x_8784:


//--------------------- .text._ZN5flash24flash_fwd_splitkv_kernelI23Flash_fwd_kernel_traitsILi256ELi64ELi64ELi4ELb0ELb0EN7cutlass6half_tE19Flash_kernel_traitsILi256ELi64ELi64ELi4ES3_EELb0ELb0ELb0ELb0ELb0ELb1ELb1ELb0EEEvNS_16Flash_fwd_paramsE --------------------------
	.section	.text._ZN5flash24flash_fwd_splitkv_kernelI23Flash_fwd_kernel_traitsILi256ELi64ELi64ELi4ELb0ELb0EN7cutlass6half_tE19Flash_kernel_traitsILi256ELi64ELi64ELi4ES3_EELb0ELb0ELb0ELb0ELb0ELb1ELb1ELb0EEEvNS_16Flash_fwd_paramsE,"ax",@progbits
	.sectioninfo	@"SHI_REGISTERS=255"
	.align	128
        .global         _ZN5flash24flash_fwd_splitkv_kernelI23Flash_fwd_kernel_traitsILi256ELi64ELi64ELi4ELb0ELb0EN7cutlass6half_tE19Flash_kernel_traitsILi256ELi64ELi64ELi4ES3_EELb0ELb0ELb0ELb0ELb0ELb1ELb1ELb0EEEvNS_16Flash_fwd_paramsE
        .type           _ZN5flash24flash_fwd_splitkv_kernelI23Flash_fwd_kernel_traitsILi256ELi64ELi64ELi4ELb0ELb0EN7cutlass6half_tE19Flash_kernel_traitsILi256ELi64ELi64ELi4ES3_EELb0ELb0ELb0ELb0ELb0ELb1ELb1ELb0EEEvNS_16Flash_fwd_paramsE,@function
        .size           _ZN5flash24flash_fwd_splitkv_kernelI23Flash_fwd_kernel_traitsILi256ELi64ELi64ELi4ELb0ELb0EN7cutlass6half_tE19Flash_kernel_traitsILi256ELi64ELi64ELi4ES3_EELb0ELb0ELb0ELb0ELb0ELb1ELb1ELb0EEEvNS_16Flash_fwd_paramsE,(.L_x_8785 - _ZN5flash24flash_fwd_splitkv_kernelI23Flash_fwd_kernel_traitsILi256ELi64ELi64ELi4ELb0ELb0EN7cutlass6half_tE19Flash_kernel_traitsILi256ELi64ELi64ELi4ES3_EELb0ELb0ELb0ELb0ELb0ELb1ELb1ELb0EEEvNS_16Flash_fwd_paramsE)
        .other          _ZN5flash24flash_fwd_splitkv_kernelI23Flash_fwd_kernel_traitsILi256ELi64ELi64ELi4ELb0ELb0EN7cutlass6half_tE19Flash_kernel_traitsILi256ELi64ELi64ELi4ES3_EELb0ELb0ELb0ELb0ELb0ELb1ELb1ELb0EEEvNS_16Flash_fwd_paramsE,@"STO_CUDA_ENTRY STV_DEFAULT"
_ZN5flash24flash_fwd_splitkv_kernelI23Flash_fwd_kernel_traitsILi256ELi64ELi64ELi4ELb0ELb0EN7cutlass6half_tE19Flash_kernel_traitsILi256ELi64ELi64ELi4ES3_EELb0ELb0ELb0ELb0ELb0ELb1ELb1ELb0EEEvNS_16Flash_fwd_paramsE:
.text._ZN5flash24flash_fwd_splitkv_kernelI23Flash_fwd_kernel_traitsILi256ELi64ELi64ELi4ELb0ELb0EN7cutlass6half_tE19Flash_kernel_traitsILi256ELi64ELi64ELi4ES3_EELb0ELb0ELb0ELb0ELb0ELb1ELb1ELb0EEEvNS_16Flash_fwd_paramsE:
        /* <DEDUP_REMOVED lines=78> */
.L_x_1515:
[----:B------:R-:W-:Y:S02]  /*04e0*/  ULDC UR8, c[0x0][0x218] ;  /* 0x0000860000087ab9 */ /* 0x000fe40000000800 */
.L_x_1516:
        /* <DEDUP_REMOVED lines=101> */
.L_x_1519:
[----:B------:R-:W-:Y:S05]  /*0b40*/  BSYNC B0 ;  /* 0x0000000000007941 */ /* 0x000fea0003800000 */
.L_x_1518:
        /* <DEDUP_REMOVED lines=12> */
.L_x_1521:
[----:B------:R-:W-:Y:S05]  /*0c10*/  BSYNC B0 ;  /* 0x0000000000007941 */ /* 0x000fea0003800000 */
.L_x_1520:
        /* <DEDUP_REMOVED lines=12> */
.L_x_1523:
[----:B------:R-:W-:Y:S05]  /*0ce0*/  BSYNC B0 ;  /* 0x0000000000007941 */ /* 0x000fea0003800000 */
.L_x_1522:
        /* <DEDUP_REMOVED lines=12> */
.L_x_1525:
[----:B------:R-:W-:Y:S05]  /*0db0*/  BSYNC B0 ;  /* 0x0000000000007941 */ /* 0x000fea0003800000 */
.L_x_1524:
        /* <DEDUP_REMOVED lines=12> */
.L_x_1527:
[----:B------:R-:W-:Y:S05]  /*0e80*/  BSYNC B0 ;  /* 0x0000000000007941 */ /* 0x000fea0003800000 */
.L_x_1526:
        /* <DEDUP_REMOVED lines=12> */
.L_x_1529:
[----:B------:R-:W-:Y:S05]  /*0f50*/  BSYNC B0 ;  /* 0x0000000000007941 */ /* 0x000fea0003800000 */
.L_x_1528:
        /* <DEDUP_REMOVED lines=12> */
.L_x_1531:
[----:B------:R-:W-:Y:S05]  /*1020*/  BSYNC B0 ;  /* 0x0000000000007941 */ /* 0x000fea0003800000 */
.L_x_1530:
        /* <DEDUP_REMOVED lines=12> */
.L_x_1533:
[----:B------:R-:W-:Y:S05]  /*10f0*/  BSYNC B0 ;  /* 0x0000000000007941 */ /* 0x000fea0003800000 */
.L_x_1532:
        /* <DEDUP_REMOVED lines=32> */
.L_x_1517:
        /* <DEDUP_REMOVED lines=119> */
.L_x_1534:
        /* <DEDUP_REMOVED lines=19> */
.L_x_1536:
        /* <DEDUP_REMOVED lines=59> */
.L_x_1535:
        /* <DEDUP_REMOVED lines=130> */
.L_x_1538:
[----:B------:R-:W-:Y:S05]  /*2770*/  BSYNC B0 ;  /* 0x0000000000007941 */ /* 0x000fea0003800000 */
.L_x_1537:
        /* <DEDUP_REMOVED lines=45> */
.L_x_1540:
[----:B------:R-:W-:Y:S05]  /*2a50*/  BSYNC B0 ;  /* 0x0000000000007941 */ /* 0x000fea0003800000 */
.L_x_1539:
        /* <DEDUP_REMOVED lines=45> */
.L_x_1542:
[----:B------:R-:W-:Y:S05]  /*2d30*/  BSYNC B0 ;  /* 0x0000000000007941 */ /* 0x000fea0003800000 */
.L_x_1541:
        /* <DEDUP_REMOVED lines=44> */
.L_x_1544:
[----:B------:R-:W-:Y:S05]  /*3000*/  BSYNC B0 ;  /* 0x0000000000007941 */ /* 0x000fea0003800000 */
.L_x_1543:
        /* <DEDUP_REMOVED lines=39> */
.L_x_1546:
[----:B------:R-:W-:Y:S05]  /*3280*/  BSYNC B0 ;  /* 0x0000000000007941 */ /* 0x000fea0003800000 */
.L_x_1545:
        /* <DEDUP_REMOVED lines=41> */
.L_x_1548:
[----:B------:R-:W-:Y:S05]  /*3520*/  BSYNC B0 ;  /* 0x0000000000007941 */ /* 0x000fea0003800000 */
.L_x_1547:
        /* <DEDUP_REMOVED lines=40> */
.L_x_1550:
[----:B------:R-:W-:Y:S05]  /*37b0*/  BSYNC B0 ;  /* 0x0000000000007941 */ /* 0x000fea0003800000 */
.L_x_1549:
        /* <DEDUP_REMOVED lines=42> */
.L_x_1552:
[----:B------:R-:W-:Y:S05]  /*3a60*/  BSYNC B0 ;  /* 0x0000000000007941 */ /* 0x000fea0003800000 */
.L_x_1551:
        /* <DEDUP_REMOVED lines=16> */
[----:B-12---:R-:W-:Y:S01]  /*3b70*/  @!P3 IMAD.MOV.U32 R16, RZ, RZ, R252 ;  /* 0x000000ffff10b224 */ /* 0x006fe200078e00fc */
[----:B------:R1:W-:Y:S01]  /*3b80*/  @P3 STS.128 [R243+0x10000], RZ ;  /* 0x010000fff3003388 */ /* 0x0003e20000000c00 */
[----:B------:R-:W-:Y:S01]  /*3b90*/  @!P3 IMAD.MOV.U32 R17, RZ, RZ, R250 ;  /* 0x000000ffff11b224 */ /* 0x000fe200078e00fa */
[----:B------:R-:W-:Y:S01]  /*3ba0*/  @!P2 MOV R21, R250 ;  /* 0x000000fa0015a202 */ /* 0x000fe20000000f00 */
[----:B------:R-:W-:-:S03]  /*3bb0*/  @!P2 IMAD.MOV.U32 R20, RZ, RZ, R252 ;  /* 0x000000ffff14a224 */ /* 0x000fc600078e00fc */
        /* <DEDUP_REMOVED lines=9> */
[----:B------:R1:W-:Y:S01]  /*3c50*/  @P1 STS.128 [R243+0x14000], RZ ;  /* 0x014000fff3001388 */ /* 0x0003e20000000c00 */
[----:B--2---:R-:W-:Y:S01]  /*3c60*/  @!P1 IMAD.MOV.U32 R16, RZ, RZ, R252 ;  /* 0x000000ffff109224 */ /* 0x004fe200078e00fc */
[----:B------:R-:W-:-:S05]  /*3c70*/  @!P1 MOV R17, R250 ;  /* 0x000000fa00119202 */ /* 0x000fca0000000f00 */
[----:B------:R-:W-:Y:S01]  /*3c80*/  @!PT LDS RZ, [RZ] ;  /* 0x00000000fffff984 */ /* 0x000fe20000000800 */
[----:B------:R-:W-:Y:S01]  /*3c90*/  @!PT LDS RZ, [RZ] ;  /* 0x00000000fffff984 */ /* 0x000fe20000000800 */
[----:B------:R-:W-:Y:S01]  /*3ca0*/  @!PT LDS RZ, [RZ] ;  /* 0x00000000fffff984 */ /* 0x000fe20000000800 */
[----:B------:R1:W-:Y:S04]  /*3cb0*/  @!P1 LDGSTS.E.BYPASS.LTC128B.128 [R243+0x14000], [R16.64+0x100] ;  /* 0x1400010010f39fae */ /* 0x0003e8000b901d5e */
[----:B------:R1:W-:Y:S01]  /*3cc0*/  @P0 STS.128 [R243+0x16000], RZ ;  /* 0x016000fff3000388 */ /* 0x0003e20000000c00 */
[----:B------:R-:W-:Y:S05]  /*3cd0*/  @P0 BRA `(.L_x_1554) ;  /* 0x0000006000000947 */ /* 0x000fea0003800000 */
[----:B-1----:R-:W-:Y:S02]  /*3ce0*/  MOV R16, R252 ;  /* 0x000000fc00107202 */ /* 0x002fe40000000f00 */
[----:B------:R-:W-:-:S05]  /*3cf0*/  MOV R17, R250 ;  /* 0x000000fa00117202 */ /* 0x000fca0000000f00 */
[----:B------:R-:W-:Y:S01]  /*3d00*/  @!PT LDS RZ, [RZ] ;  /* 0x00000000fffff984 */ /* 0x000fe20000000800 */
[----:B------:R-:W-:Y:S01]  /*3d10*/  @!PT LDS RZ, [RZ] ;  /* 0x00000000fffff984 */ /* 0x000fe20000000800 */
[----:B------:R-:W-:Y:S01]  /*3d20*/  @!PT LDS RZ, [RZ] ;  /* 0x00000000fffff984 */ /* 0x000fe20000000800 */
[----:B------:R1:W-:Y:S02]  /*3d30*/  LDGSTS.E.BYPASS.LTC128B.128 [R243+0x16000], [R16.64+0x180] ;  /* 0x1600018010f37fae */ /* 0x0003e4000b901d5e */
.L_x_1554:
[----:B------:R-:W-:Y:S05]  /*3d40*/  BSYNC B0 ;  /* 0x0000000000007941 */ /* 0x000fea0003800000 */
.L_x_1553:
        /* <DEDUP_REMOVED lines=45> */
.L_x_1556:
[----:B------:R-:W-:Y:S05]  /*4020*/  BSYNC B0 ;  /* 0x0000000000007941 */ /* 0x000fea0003800000 */
.L_x_1555:
        /* <DEDUP_REMOVED lines=14> */
[----:B-12---:R-:W-:Y:S01]  /*4110*/  IMAD.U32 R17, RZ, RZ, UR13 ;  /* 0x0000000dff117e24 */ /* 0x006fe2000f8e00ff */
[----:B------:R-:W-:-:S04]  /*4120*/  IADD3 R10, P0, R12, UR13, RZ ;  /* 0x0000000d0c0a7c10 */ /* 0x000fc8000ff1e0ff */
        /* <DEDUP_REMOVED lines=32> */
.L_x_1558:
[----:B------:R-:W-:Y:S05]  /*4330*/  BSYNC B0 ;  /* 0x0000000000007941 */ /* 0x000fea0003800000 */
.L_x_1557:
[----:B------:R-:W-:Y:S01]  /*4340*/  ISETP.GE.AND P0, PT, R8, UR7, PT ;  /* 0x0000000708007c0c */ /* 0x000fe2000bf06270 */
[----:B------:R-:W-:Y:S01]  /*4350*/  BSSY B0, `(.L_x_1559) ;  /* 0x0000032000007945 */ /* 0x000fe20003800000 */
[----:B------:R-:W-:-:S04]  /*4360*/  LEA.HI R11, R9, R96, RZ, 0x5 ;  /* 0x00000060090b7211 */ /* 0x000fc800078f28ff */
        /* <DEDUP_REMOVED lines=15> */
[----:B------:R-:W-:Y:S01]  /*4460*/  @!P4 MOV R13, R250 ;  /* 0x000000fa000dc202 */ /* 0x000fe20000000f00 */
[----:B------:R1:W-:Y:S01]  /*4470*/  @P4 STS.128 [R243+0x11800], RZ ;  /* 0x011800fff3004388 */ /* 0x0003e20000000c00 */
[----:B------:R-:W-:Y:S01]  /*4480*/  @!P4 IMAD.MOV.U32 R12, RZ, RZ, R252 ;  /* 0x000000ffff0cc224 */ /* 0x000fe200078e00fc */
[----:B-1----:R-:W-:Y:S01]  /*4490*/  @!P3 LEA R20, P5, R14, c[0x0][0x170], 0x1 ;  /* 0x00005c000e14ba11 */ /* 0x002fe200078a08ff */
[----:B------:R-:W-:Y:S01]  /*44a0*/  @!P4 IMAD R8, R8, 0x60, RZ ;  /* 0x000000600808c824 */ /* 0x000fe200078e02ff */
[----:B--2---:R-:W-:Y:S01]  /*44b0*/  @!P2 LEA R16, P1, R14, c[0x0][0x170], 0x1 ;  /* 0x00005c000e10aa11 */ /* 0x004fe200078208ff */
[----:B------:R-:W-:-:S04]  /*44c0*/  @!P4 IMAD.WIDE.U32 R12, R9, 0x60, R12 ;  /* 0x00000060090cc825 */ /* 0x000fc800078e000c */
[----:B------:R-:W-:Y:S01]  /*44d0*/  IMAD.IADD R9, R15, 0x1, R10 ;  /* 0x000000010f097824 */ /* 0x000fe200078e020a */
[----:B------:R-:W-:-:S04]  /*44e0*/  @!P4 IADD3 R13, R13, R8, RZ ;  /* 0x000000080d0dc210 */ /* 0x000fc80007ffe0ff */
[C-C-:B------:R-:W-:Y:S01]  /*44f0*/  @!P3 LEA.HI.X R21, R14.reuse, c[0x0][0x174], R9.reuse, 0x1, P5 ;  /* 0x00005d000e15ba11 */ /* 0x140fe200028f0c09 */
[----:B------:R-:W-:Y:S01]  /*4500*/  @!PT LDS RZ, [RZ] ;  /* 0x00000000fffff984 */ /* 0x000fe20000000800 */
[----:B------:R-:W-:Y:S01]  /*4510*/  @!PT LDS RZ, [RZ] ;  /* 0x00000000fffff984 */ /* 0x000fe20000000800 */
[----:B------:R-:W-:Y:S01]  /*4520*/  @!PT LDS RZ, [RZ] ;  /* 0x00000000fffff984 */ /* 0x000fe20000000800 */
[----:B------:R1:W-:Y:S01]  /*4530*/  @!P4 LDGSTS.E.BYPASS.LTC128B.128 [R243+0x11800], [R12.64] ;  /* 0x118000000cf3cfae */ /* 0x0003e2000b901d5e */
[----:B------:R-:W-:-:S03]  /*4540*/  @!P2 LEA.HI.X R17, R14, c[0x0][0x174], R9, 0x1, P1 ;  /* 0x00005d000e11aa11 */ /* 0x000fc600008f0c09 */
        /* <DEDUP_REMOVED lines=18> */
.L_x_1560:
[----:B------:R-:W-:Y:S05]  /*4670*/  BSYNC B0 ;  /* 0x0000000000007941 */ /* 0x000fea0003800000 */
.L_x_1559:
[C---:B--2---:R-:W-:Y:S01]  /*4680*/  IMAD.SHL.U32 R8, R2.reuse, 0x40, RZ ;  /* 0x0000004002087824 */ /* 0x044fe200078e00ff */
[----:B------:R-:W-:Y:S01]  /*4690*/  R2P PR, R2, 0x6 ;  /* 0x0000000602007804 */ /* 0x000fe20000000000 */
[----:B------:R-:W-:Y:S01]  /*46a0*/  IMAD.SHL.U32 R18, R18, 0x8, RZ ;  /* 0x0000000812127824 */ /* 0x000fe200078e00ff */
[----:B------:R-:W0:Y:S01]  /*46b0*/  LDGDEPBAR ;  /* 0x00000000000079af */ /* 0x000e220000000000 */
[----:B------:R-:W-:Y:S01]  /*46c0*/  IMAD R242, R11, 0x400, R0 ;  /* 0x000004000bf27824 */ /* 0x000fe200078e0200 */
[----:B------:R-:W-:Y:S01]  /*46d0*/  LOP3.LUT R9, R8, 0x1c0, RZ, 0xc0, !PT ;  /* 0x000001c008097812 */ /* 0x000fe200078ec0ff */
[----:B------:R-:W-:Y:S02]  /*46e0*/  UISETP.GT.AND UP0, UPT, UR11, UR19, UPT ;  /* 0x000000130b00728c */ /* 0x000fe4000bf04270 */
        /* <DEDUP_REMOVED lines=8> */
[----:B-1----:R-:W-:Y:S03]  /*4770*/  LDSM.16.M88.4 R28, [R240] ;  /* 0x00000000f01c783b */ /* 0x002fe60000000200 */
[----:B------:R-:W-:Y:S01]  /*4780*/  IMAD R241, R241, 0x200, R8 ;  /* 0x00000200f1f17824 */ /* 0x000fe200078e0208 */
[----:B------:R-:W-:Y:S03]  /*4790*/  LDSM.16.M88.4 R72, [R238] ;  /* 0x00000000ee48783b */ /* 0x000fe60000000200 */
[----:B------:R-:W-:Y:S01]  /*47a0*/  IMAD.SHL.U32 R241, R241, 0x2, RZ ;  /* 0x00000002f1f17824 */ /* 0x000fe200078e00ff */
[----:B------:R-:W-:Y:S04]  /*47b0*/  LDSM.16.M88.4 R84, [R238+0x4000] ;  /* 0x00400000ee54783b */ /* 0x000fe80000000200 */
[----:B------:R-:W1:Y:S01]  /*47c0*/  LDSM.16.M88.4 R20, [R241+0x8000] ;  /* 0x00800000f114783b */ /* 0x000e620000000200 */
[----:B------:R-:W-:-:S02]  /*47d0*/  IADD3 R2, R241, 0x8000, RZ ;  /* 0x00008000f1027810 */ /* 0x000fc40007ffe0ff */
[----:B------:R-:W-:Y:S01]  /*47e0*/  IADD3 R239, R241, 0x8020, RZ ;  /* 0x00008020f1ef7810 */ /* 0x000fe20007ffe0ff */
[----:B------:R-:W2:Y:S01]  /*47f0*/  LDSM.16.M88.4 R44, [R241+0x8800] ;  /* 0x00880000f12c783b */ /* 0x000ea20000000200 */
[----:B------:R-:W-:Y:S01]  /*4800*/  @P1 IADD3 R239, R2, -0x20, RZ ;  /* 0xffffffe002ef1810 */ /* 0x000fe20007ffe0ff */
[----:B------:R-:W-:Y:S02]  /*4810*/  IMAD.MOV.U32 R2, RZ, RZ, 0x40 ;  /* 0x00000040ff027424 */ /* 0x000fe400078e00ff */
[----:B------:R-:W-:Y:S01]  /*4820*/  LDSM.16.M88.4 R56, [R241+0x9000] ;  /* 0x00900000f138783b */ /* 0x000fe20000000200 */
[C---:B------:R-:W-:Y:S02]  /*4830*/  IADD3 R231, R239.reuse, 0x800, RZ ;  /* 0x00000800efe77810 */ /* 0x040fe40007ffe0ff */
[----:B------:R-:W-:Y:S01]  /*4840*/  SEL R2, R2, 0xffffffc0, !P2 ;  /* 0xffffffc002027807 */ /* 0x000fe20005000000 */
[----:B------:R-:W5:Y:S01]  /*4850*/  LDSM.16.M88.4 R16, [R239] ;  /* 0x00000000ef10783b */ /* 0x000f620000000200 */
[----:B------:R-:W-:-:S02]  /*4860*/  IADD3 R230, R239, 0x1000, RZ ;  /* 0x00001000efe67810 */ /* 0x000fc40007ffe0ff */
[----:B------:R-:W-:Y:S01]  /*4870*/  IADD3 R229, R239, 0x1800, RZ ;  /* 0x00001800efe57810 */ /* 0x000fe20007ffe0ff */
[----:B------:R-:W3:Y:S01]  /*4880*/  LDSM.16.M88.4 R24, [R241+0x9800] ;  /* 0x00980000f118783b */ /* 0x000ee20000000200 */
[----:B------:R-:W-:Y:S01]  /*4890*/  IMAD.IADD R235, R241, 0x1, R2 ;  /* 0x00000001f1eb7824 */ /* 0x000fe200078e0202 */
[C---:B------:R-:W-:Y:S01]  /*48a0*/  IADD3 R227, R239.reuse, 0x2000, RZ ;  /* 0x00002000efe37810 */ /* 0x040fe20007ffe0ff */
[----:B------:R-:W-:Y:S01]  /*48b0*/  IMAD.IADD R228, R2, 0x1, R239 ;  /* 0x0000000102e47824 */ /* 0x000fe200078e02ef */
[----:B------:R-:W-:Y:S01]  /*48c0*/  LDSM.16.M88.4 R52, [R239+0x800] ;  /* 0x00080000ef34783b */ /* 0x000fe20000000200 */
[C---:B------:R-:W-:Y:S02]  /*48d0*/  IADD3 R226, R239.reuse, 0x2800, RZ ;  /* 0x00002800efe27810 */ /* 0x040fe40007ffe0ff */
[C---:B------:R-:W-:Y:S01]  /*48e0*/  IADD3 R225, R239.reuse, 0x3000, RZ ;  /* 0x00003000efe17810 */ /* 0x040fe20007ffe0ff */
[----:B------:R-:W4:Y:S01]  /*48f0*/  LDSM.16.M88.4 R12, [R235+0x8000] ;  /* 0x00800000eb0c783b */ /* 0x000f220000000200 */
[----:B------:R-:W-:-:S02]  /*4900*/  IADD3 R224, R239, 0x3800, RZ ;  /* 0x00003800efe07810 */ /* 0x000fc40007ffe0ff */
[C---:B------:R-:W-:Y:S01]  /*4910*/  IADD3 R223, R239.reuse, 0x4000, RZ ;  /* 0x00004000efdf7810 */ /* 0x040fe20007ffe0ff */
[----:B------:R-:W3:Y:S01]  /*4920*/  LDSM.16.M88.4 R48, [R239+0x1000] ;  /* 0x00100000ef30783b */ /* 0x000ee20000000200 */
[C---:B------:R-:W-:Y:S02]  /*4930*/  IADD3 R222, R239.reuse, 0x4800, RZ ;  /* 0x00004800efde7810 */ /* 0x040fe40007ffe0ff */
[C---:B------:R-:W-:Y:S01]  /*4940*/  IADD3 R221, R239.reuse, 0x5000, RZ ;  /* 0x00005000efdd7810 */ /* 0x040fe20007ffe0ff */
[----:B------:R-:W3:Y:S01]  /*4950*/  LDSM.16.M88.4 R40, [R239+0x1800] ;  /* 0x00180000ef28783b */ /* 0x000ee20000000200 */
[C---:B------:R-:W-:Y:S02]  /*4960*/  IADD3 R220, R239.reuse, 0x5800, RZ ;  /* 0x00005800efdc7810 */ /* 0x040fe40007ffe0ff */
[C---:B------:R-:W-:Y:S01]  /*4970*/  IADD3 R219, R239.reuse, 0x6000, RZ ;  /* 0x00006000efdb7810 */ /* 0x040fe20007ffe0ff */
[----:B------:R-:W-:Y:S01]  /*4980*/  LDSM.16.M88.4 R80, [R235+0x8800] ;  /* 0x00880000eb50783b */ /* 0x000fe20000000200 */
[----:B------:R-:W-:-:S02]  /*4990*/  IADD3 R218, R239, 0x6800, RZ ;  /* 0x00006800efda7810 */ /* 0x000fc40007ffe0ff */
[C---:B------:R-:W-:Y:S01]  /*49a0*/  IADD3 R217, R239.reuse, 0x7000, RZ ;  /* 0x00007000efd97810 */ /* 0x040fe20007ffe0ff */
[----:B-1----:R-:W-:Y:S01]  /*49b0*/  HMMA.16816.F32 R8, R36, R20, RZ ;  /* 0x000000142408723c */ /* 0x002fe200000018ff */
[----:B------:R-:W-:Y:S01]  /*49c0*/  LDSM.16.M88.4 R68, [R235+0x9000] ;  /* 0x00900000eb44783b */ /* 0x000fe20000000200 */
[----:B------:R-:W-:-:S03]  /*49d0*/  IADD3 R216, R239, 0x7800, RZ ;  /* 0x00007800efd87810 */ /* 0x000fc60007ffe0ff */
[----:B------:R-:W-:Y:S03]  /*49e0*/  LDSM.16.M88.4 R64, [R235+0x9800] ;  /* 0x00980000eb40783b */ /* 0x000fe60000000200 */
[C---:B------:R-:W-:Y:S01]  /*49f0*/  HMMA.16816.F32 R20, R36.reuse, R22, RZ ;  /* 0x000000162414723c */ /* 0x040fe200000018ff */
[----:B------:R-:W-:Y:S04]  /*4a00*/  LDSM.16.M88.4 R92, [R241+0xe800] ;  /* 0x00e80000f15c783b */ /* 0x000fe80000000200 */
[----:B------:R-:W-:Y:S03]  /*4a10*/  LDSM.16.M88.4 R88, [R235+0xe000] ;  /* 0x00e00000eb58783b */ /* 0x000fe60000000200 */
[----:B--2---:R-:W-:Y:S08]  /*4a20*/  HMMA.16816.F32 R32, R36, R44, RZ ;  /* 0x0000002c2420723c */ /* 0x004ff000000018ff */
[----:B-----5:R-:W-:Y:S08]  /*4a30*/  HMMA.16816.F32 R8, R28, R16, R8 ;  /* 0x000000101c08723c */ /* 0x020ff00000001808 */
[C---:B------:R-:W-:Y:S08]  /*4a40*/  HMMA.16816.F32 R60, R36.reuse, R56, RZ ;  /* 0x00000038243c723c */ /* 0x040ff000000018ff */
[C---:B------:R-:W-:Y:S08]  /*4a50*/  HMMA.16816.F32 R44, R36.reuse, R46, RZ ;  /* 0x0000002e242c723c */ /* 0x040ff000000018ff */
[C---:B------:R-:W-:Y:S08]  /*4a60*/  HMMA.16816.F32 R56, R36.reuse, R58, RZ ;  /* 0x0000003a2438723c */ /* 0x040ff000000018ff */
[C---:B---3--:R-:W-:Y:S08]  /*4a70*/  HMMA.16816.F32 R76, R36.reuse, R24, RZ ;  /* 0x00000018244c723c */ /* 0x048ff000000018ff */
[----:B------:R-:W-:Y:S01]  /*4a80*/  HMMA.16816.F32 R36, R36, R26, RZ ;  /* 0x0000001a2424723c */ /* 0x000fe200000018ff */
[----:B------:R-:W-:Y:S07]  /*4a90*/  LDSM.16.M88.4 R24, [R237] ;  /* 0x00000000ed18783b */ /* 0x000fee0000000200 */
[----:B------:R-:W-:Y:S01]  /*4aa0*/  HMMA.16816.F32 R20, R28, R18, R20 ;  /* 0x000000121c14723c */ /* 0x000fe20000001814 */
[----:B------:R-:W1:Y:S07]  /*4ab0*/  LDSM.16.M88.4 R16, [R228] ;  /* 0x00000000e410783b */ /* 0x000e6e0000000200 */
[----:B----4-:R-:W-:Y:S08]  /*4ac0*/  HMMA.16816.F32 R8, R72, R12, R8 ;  /* 0x0000000c4808723c */ /* 0x010ff00000001808 */
        /* <DEDUP_REMOVED lines=10> */
[----:B------:R-:W-:Y:S01]  /*4b70*/  HMMA.16816.F32 R20, R72, R14, R20 ;  /* 0x0000000e4814723c */ /* 0x000fe20000001814 */
[----:B------:R-:W2:Y:S07]  /*4b80*/  LDSM.16.M88.4 R12, [R241+0xa000] ;  /* 0x00a00000f10c783b */ /* 0x000eae0000000200 */
[----:B-1----:R-:W-:Y:S08]  /*4b90*/  HMMA.16816.F32 R8, R24, R16, R8 ;  /* 0x000000101808723c */ /* 0x002ff00000001808 */
        /* <DEDUP_REMOVED lines=11> */
[----:B------:R-:W1:Y:S07]  /*4c50*/  LDSM.16.M88.4 R16, [R239+0x2000] ;  /* 0x00200000ef10783b */ /* 0x000e6e0000000200 */
[----:B--2---:R-:W-:Y:S08]  /*4c60*/  HMMA.16816.F32 R8, R28, R12, R8 ;  /* 0x0000000c1c08723c */ /* 0x004ff00000001808 */
        /* <DEDUP_REMOVED lines=40> */
[----:B------:R-:W-:Y:S01]  /*4ef0*/  HMMA.16816.F32 R72, R12, R66, R72 ;  /* 0x000000420c48723c */ /* 0x000fe20000001848 */
[----:B------:R-:W-:Y:S07]  /*4f00*/  LDSM.16.M88.4 R64, [R239+0x4000] ;  /* 0x00400000ef40783b */ /* 0x000fee0000000200 */
[----:B------:R-:W-:Y:S01]  /*4f10*/  HMMA.16816.F32 R20, R28, R18, R20 ;  /* 0x000000121c14723c */ /* 0x000fe20000001814 */
[----:B------:R-:W1:Y:S07]  /*4f20*/  LDSM.16.M88.4 R16, [R240+0x4000] ;  /* 0x00400000f010783b */ /* 0x000e6e0000000200 */
[C---:B------:R-:W-:Y:S08]  /*4f30*/  HMMA.16816.F32 R32, R12.reuse, R80, R32 ;  /* 0x000000500c20723c */ /* 0x040ff00000001820 */
[C---:B------:R-:W-:Y:S01]  /*4f40*/  HMMA.16816.F32 R44, R12.reuse, R82, R44 ;  /* 0x000000520c2c723c */ /* 0x040fe2000000182c */
[----:B------:R-:W-:Y:S07]  /*4f50*/  LDSM.16.M88.4 R80, [R235+0xc800] ;  /* 0x00c80000eb50783b */ /* 0x000fee0000000200 */
[C---:B------:R-:W-:Y:S08]  /*4f60*/  HMMA.16816.F32 R60, R12.reuse, R68, R60 ;  /* 0x000000440c3c723c */ /* 0x040ff0000000183c */
[----:B------:R-:W-:Y:S01]  /*4f70*/  HMMA.16816.F32 R56, R12, R70, R56 ;  /* 0x000000460c38723c */ /* 0x000fe20000001838 */
[----:B------:R-:W3:Y:S04]  /*4f80*/  LDSM.16.M88.4 R12, [R241+0xc800] ;  /* 0x00c80000f10c783b */ /* 0x000ee80000000200 */
[----:B------:R-:W-:Y:S03]  /*4f90*/  LDSM.16.M88.4 R68, [R237+0x4000] ;  /* 0x00400000ed44783b */ /* 0x000fe60000000200 */
[C---:B--2---:R-:W-:Y:S08]  /*4fa0*/  HMMA.16816.F32 R8, R36.reuse, R24, R8 ;  /* 0x000000182408723c */ /* 0x044ff00000001808 */
[----:B------:R-:W-:Y:S01]  /*4fb0*/  HMMA.16816.F32 R20, R36, R26, R20 ;  /* 0x0000001a2414723c */ /* 0x000fe20000001814 */
[----:B------:R-:W2:Y:S07]  /*4fc0*/  LDSM.16.M88.4 R24, [R235+0xc000] ;  /* 0x00c00000eb18783b */ /* 0x000eae0000000200 */
[C---:B------:R-:W-:Y:S08]  /*4fd0*/  HMMA.16816.F32 R32, R28.reuse, R52, R32 ;  /* 0x000000341c20723c */ /* 0x040ff00000001820 */
[C---:B------:R-:W-:Y:S01]  /*4fe0*/  HMMA.16816.F32 R44, R28.reuse, R54, R44 ;  /* 0x000000361c2c723c */ /* 0x040fe2000000182c */
[----:B------:R-:W4:Y:S07]  /*4ff0*/  LDSM.16.M88.4 R52, [R241+0xd000] ;  /* 0x00d00000f134783b */ /* 0x000f2e0000000200 */
[C---:B------:R-:W-:Y:S08]  /*5000*/  HMMA.16816.F32 R60, R28.reuse, R48, R60 ;  /* 0x000000301c3c723c */ /* 0x040ff0000000183c */
[----:B------:R-:W-:Y:S01]  /*5010*/  HMMA.16816.F32 R56, R28, R50, R56 ;  /* 0x000000321c38723c */ /* 0x000fe20000001838 */
[----:B------:R-:W5:Y:S07]  /*5020*/  LDSM.16.M88.4 R48, [R241+0xd800] ;  /* 0x00d80000f130783b */ /* 0x000f6e0000000200 */
[----:B-1----:R-:W-:Y:S08]  /*5030*/  HMMA.16816.F32 R8, R16, R64, R8 ;  /* 0x000000401008723c */ /* 0x002ff00000001808 */
[C---:B------:R-:W-:Y:S08]  /*5040*/  HMMA.16816.F32 R76, R28.reuse, R40, R76 ;  /* 0x000000281c4c723c */ /* 0x040ff0000000184c */
[----:B------:R-:W-:Y:S01]  /*5050*/  HMMA.16816.F32 R72, R28, R42, R72 ;  /* 0x0000002a1c48723c */ /* 0x000fe20000001848 */
[----:B------:R-:W1:Y:S04]  /*5060*/  LDSM.16.M88.4 R40, [R239+0x4800] ;  /* 0x00480000ef28783b */ /* 0x000e680000000200 */
[----:B------:R-:W1:Y:S03]  /*5070*/  LDSM.16.M88.4 R28, [R228+0x4000] ;  /* 0x00400000e41c783b */ /* 0x000e660000000200 */
[C---:B---3--:R-:W-:Y:S08]  /*5080*/  HMMA.16816.F32 R32, R36.reuse, R12, R32 ;  /* 0x0000000c2420723c */ /* 0x048ff00000001820 */
[----:B------:R-:W-:Y:S01]  /*5090*/  HMMA.16816.F32 R44, R36, R14, R44 ;  /* 0x0000000e242c723c */ /* 0x000fe2000000182c */
[----:B------:R-:W3:Y:S07]  /*50a0*/  LDSM.16.M88.4 R12, [R239+0x5000] ;  /* 0x00500000ef0c783b */ /* 0x000eee0000000200 */
[----:B------:R-:W-:Y:S01]  /*50b0*/  HMMA.16816.F32 R20, R16, R66, R20 ;  /* 0x000000421014723c */ /* 0x000fe20000001814 */
[----:B------:R-:W-:Y:S07]  /*50c0*/  LDSM.16.M88.4 R64, [R239+0x5800] ;  /* 0x00580000ef40783b */ /* 0x000fee0000000200 */
[----:B--2---:R-:W-:Y:S08]  /*50d0*/  HMMA.16816.F32 R8, R84, R24, R8 ;  /* 0x000000185408723c */ /* 0x004ff00000001808 */
[C---:B----4-:R-:W-:Y:S08]  /*50e0*/  HMMA.16816.F32 R60, R36.reuse, R52, R60 ;  /* 0x00000034243c723c */ /* 0x050ff0000000183c */
[C---:B------:R-:W-:Y:S01]  /*50f0*/  HMMA.16816.F32 R56, R36.reuse, R54, R56 ;  /* 0x000000362438723c */ /* 0x040fe20000001838 */
[----:B------:R-:W-:Y:S07]  /*5100*/  LDSM.16.M88.4 R52, [R242+0x6000] ;  /* 0x00600000f234783b */ /* 0x000fee0000000200 */
[C---:B-----5:R-:W-:Y:S08]  /*5110*/  HMMA.16816.F32 R76, R36.reuse, R48, R76 ;  /* 0x00000030244c723c */ /* 0x060ff0000000184c */
[----:B------:R-:W-:Y:S01]  /*5120*/  HMMA.16816.F32 R72, R36, R50, R72 ;  /* 0x000000322448723c */ /* 0x000fe20000001848 */
[----:B------:R-:W2:Y:S04]  /*5130*/  LDSM.16.M88.4 R36, [R241+0xe000] ;  /* 0x00e00000f124783b */ /* 0x000ea80000000200 */
[----:B------:R-:W-:Y:S03]  /*5140*/  LDSM.16.M88.4 R48, [R239+0x6000] ;  /* 0x00600000ef30783b */ /* 0x000fe60000000200 */
[C---:B-1----:R-:W-:Y:S08]  /*5150*/  HMMA.16816.F32 R32, R16.reuse, R40, R32 ;  /* 0x000000281020723c */ /* 0x042ff00000001820 */
[----:B------:R-:W-:Y:S01]  /*5160*/  HMMA.16816.F32 R44, R16, R42, R44 ;  /* 0x0000002a102c723c */ /* 0x000fe2000000182c */
[----:B------:R-:W-:Y:S07]  /*5170*/  LDSM.16.M88.4 R40, [R240+0x6000] ;  /* 0x00600000f028783b */ /* 0x000fee0000000200 */
[----:B------:R-:W-:Y:S01]  /*5180*/  HMMA.16816.F32 R20, R84, R26, R20 ;  /* 0x0000001a5414723c */ /* 0x000fe20000001814 */
[----:B------:R-:W-:Y:S07]  /*5190*/  LDSM.16.M88.4 R24, [R235+0xd000] ;  /* 0x00d00000eb18783b */ /* 0x000fee0000000200 */
[----:B------:R-:W-:Y:S08]  /*51a0*/  HMMA.16816.F32 R8, R68, R28, R8 ;  /* 0x0000001c4408723c */ /* 0x000ff00000001808 */
[C---:B---3--:R-:W-:Y:S08]  /*51b0*/  HMMA.16816.F32 R60, R16.reuse, R12, R60 ;  /* 0x0000000c103c723c */ /* 0x048ff0000000183c */
[----:B------:R-:W-:Y:S01]  /*51c0*/  HMMA.16816.F32 R56, R16, R14, R56 ;  /* 0x0000000e1038723c */ /* 0x000fe20000001838 */
[----:B------:R-:W1:Y:S07]  /*51d0*/  LDSM.16.M88.4 R12, [R228+0x4800] ;  /* 0x00480000e40c783b */ /* 0x000e6e0000000200 */
[----:B------:R-:W-:Y:S08]  /*51e0*/  HMMA.16816.F32 R32, R84, R80, R32 ;  /* 0x000000505420723c */ /* 0x000ff00000001820 */
[----:B------:R-:W-:Y:S01]  /*51f0*/  HMMA.16816.F32 R20, R68, R30, R20 ;  /* 0x0000001e4414723c */ /* 0x000fe20000001814 */
[----:B------:R-:W3:Y:S07]  /*5200*/  LDSM.16.M88.4 R28, [R238+0x6000] ;  /* 0x00600000ee1c783b */ /* 0x000eee0000000200 */
[----:B--2---:R-:W-:Y:S08]  /*5210*/  HMMA.16816.F32 R8, R52, R36, R8 ;  /* 0x000000243408723c */ /* 0x004ff00000001808 */
[----:B------:R-:W-:Y:S01]  /*5220*/  HMMA.16816.F32 R44, R84, R82, R44 ;  /* 0x00000052542c723c */ /* 0x000fe2000000182c */
[----:B------:R-:W-:Y:S07]  /*5230*/  LDSM.16.M88.4 R80, [R235+0xd800] ;  /* 0x00d80000eb50783b */ /* 0x000fee0000000200 */
[----:B------:R-:W-:Y:S01]  /*5240*/  HMMA.16816.F32 R20, R52, R38, R20 ;  /* 0x000000263414723c */ /* 0x000fe20000001814 */
[----:B------:R-:W-:Y:S07]  /*5250*/  LDSM.16.M88.4 R36, [R239+0x6800] ;  /* 0x00680000ef24783b */ /* 0x000fee0000000200 */
[----:B-1----:R-:W-:Y:S08]  /*5260*/  HMMA.16816.F32 R32, R68, R12, R32 ;  /* 0x0000000c4420723c */ /* 0x002ff00000001820 */
[----:B------:R-:W-:Y:S08]  /*5270*/  HMMA.16816.F32 R8, R40, R48, R8 ;  /* 0x000000302808723c */ /* 0x000ff00000001808 */
[----:B------:R-:W-:Y:S01]  /*5280*/  HMMA.16816.F32 R44, R68, R14, R44 ;  /* 0x0000000e442c723c */ /* 0x000fe2000000182c */
[----:B------:R-:W-:Y:S07]  /*5290*/  LDSM.16.M88.4 R12, [R228+0x6000] ;  /* 0x00600000e40c783b */ /* 0x000fee0000000200 */
[C---:B------:R-:W-:Y:S08]  /*52a0*/  HMMA.16816.F32 R76, R16.reuse, R64, R76 ;  /* 0x00000040104c723c */ /* 0x040ff0000000184c */
[----:B------:R-:W-:Y:S01]  /*52b0*/  HMMA.16816.F32 R72, R16, R66, R72 ;  /* 0x000000421048723c */ /* 0x000fe20000001848 */
[----:B------:R-:W1:Y:S04]  /*52c0*/  LDSM.16.M88.4 R64, [R228+0x5000] ;  /* 0x00500000e440783b */ /* 0x000e680000000200 */
[----:B------:R-:W2:Y:S03]  /*52d0*/  LDSM.16.M88.4 R16, [R237+0x6000] ;  /* 0x00600000ed10783b */ /* 0x000ea60000000200 */
[----:B------:R-:W-:Y:S08]  /*52e0*/  HMMA.16816.F32 R60, R84, R24, R60 ;  /* 0x00000018543c723c */ /* 0x000ff0000000183c */
[----:B------:R-:W-:Y:S08]  /*52f0*/  HMMA.16816.F32 R32, R52, R92, R32 ;  /* 0x0000005c3420723c */ /* 0x000ff00000001820 */
[----:B------:R-:W-:Y:S01]  /*5300*/  HMMA.16816.F32 R20, R40, R50, R20 ;  /* 0x000000322814723c */ /* 0x000fe20000001814 */
[----:B------:R-:W4:Y:S07]  /*5310*/  LDSM.16.M88.4 R48, [R241+0xf000] ;  /* 0x00f00000f130783b */ /* 0x000f2e0000000200 */
[----:B---3--:R-:W-:Y:S08]  /*5320*/  HMMA.16816.F32 R8, R28, R88, R8 ;  /* 0x000000581c08723c */ /* 0x008ff00000001808 */
[----:B------:R-:W-:Y:S08]  /*5330*/  HMMA.16816.F32 R44, R52, R94, R44 ;  /* 0x0000005e342c723c */ /* 0x000ff0000000182c */
[----:B------:R-:W-:Y:S01]  /*5340*/  HMMA.16816.F32 R56, R84, R26, R56 ;  /* 0x0000001a5438723c */ /* 0x000fe20000001838 */
[----:B------:R-:W3:Y:S07]  /*5350*/  LDSM.16.M88.4 R24, [R235+0xe800] ;  /* 0x00e80000eb18783b */ /* 0x000eee0000000200 */
[----:B-1----:R-:W-:Y:S08]  /*5360*/  HMMA.16816.F32 R60, R68, R64, R60 ;  /* 0x00000040443c723c */ /* 0x002ff0000000183c */
[----:B------:R-:W-:Y:S08]  /*5370*/  HMMA.16816.F32 R32, R40, R36, R32 ;  /* 0x000000242820723c */ /* 0x000ff00000001820 */
[----:B------:R-:W-:Y:S01]  /*5380*/  HMMA.16816.F32 R20, R28, R90, R20 ;  /* 0x0000005a1c14723c */ /* 0x000fe20000001814 */
[----:B------:R-:W-:Y:S07]  /*5390*/  LDSM.16.M88.4 R88, [R239+0x7000] ;  /* 0x00700000ef58783b */ /* 0x000fee0000000200 */
[----:B--2---:R-:W-:Y:S08]  /*53a0*/  HMMA.16816.F32 R8, R16, R12, R8 ;  /* 0x0000000c1008723c */ /* 0x004ff00000001808 */
[----:B------:R-:W-:Y:S01]  /*53b0*/  HMMA.16816.F32 R44, R40, R38, R44 ;  /* 0x00000026282c723c */ /* 0x000fe2000000182c */
[----:B------:R-:W1:Y:S07]  /*53c0*/  LDSM.16.M88.4 R36, [R228+0x5800] ;  /* 0x00580000e424783b */ /* 0x000e6e0000000200 */
[C---:B------:R-:W-:Y:S08]  /*53d0*/  HMMA.16816.F32 R76, R84.reuse, R80, R76 ;  /* 0x00000050544c723c */ /* 0x040ff0000000184c */
[----:B------:R-:W-:Y:S01]  /*53e0*/  HMMA.16816.F32 R80, R84, R82, R72 ;  /* 0x000000525450723c */ /* 0x000fe20000001848 */
[----:B------:R-:W2:Y:S01]  /*53f0*/  LDSM.16.M88.4 R72, [R228+0x6800] ;  /* 0x00680000e448783b */ /* 0x000ea20000000200 */
[----:B------:R-:W-:-:S02]  /*5400*/  FMUL.FTZ R2, R8, c[0x0][0x2ec] ;  /* 0x0000bb0008027a20 */ /* 0x000fc40000410000 */
[----:B------:R-:W-:-:S04]  /*5410*/  FMUL.FTZ R64, R11, c[0x0][0x2ec] ;  /* 0x0000bb000b407a20 */ /* 0x000fc80000410000 */
[----:B----4-:R-:W-:Y:S01]  /*5420*/  HMMA.16816.F32 R60, R52, R48, R60 ;  /* 0x00000030343c723c */ /* 0x010fe2000000183c */
[----:B------:R-:W-:Y:S06]  /*5430*/  MUFU.TANH R2, R2 ;  /* 0x0000000200027308 */ /* 0x000fec0000002400 */
[----:B------:R-:W-:Y:S01]  /*5440*/  FMUL.FTZ R48, R9, c[0x0][0x2ec] ;  /* 0x0000bb0009307a20 */ /* 0x000fe20000410000 */
[----:B------:R-:W-:Y:S01]  /*5450*/  HMMA.16816.F32 R56, R68, R66, R56 ;  /* 0x000000424438723c */ /* 0x000fe20000001838 */
[----:B------:R-:W-:Y:S01]  /*5460*/  FMUL.FTZ R49, R10, c[0x0][0x2ec] ;  /* 0x0000bb000a317a20 */ /* 0x000fe20000410000 */
[----:B------:R-:W-:Y:S01]  /*5470*/  MUFU.TANH R64, R64 ;  /* 0x0000004000407308 */ /* 0x000fe20000002400 */
[----:B------:R-:W4:Y:S05]  /*5480*/  LDSM.16.M88.4 R8, [R241+0xf800] ;  /* 0x00f80000f108783b */ /* 0x000f2a0000000200 */
[----:B---3--:R-:W-:Y:S02]  /*5490*/  HMMA.16816.F32 R32, R28, R24, R32 ;  /* 0x000000181c20723c */ /* 0x008fe40000001820 */
[----:B------:R-:W-:Y:S06]  /*54a0*/  MUFU.TANH R48, R48 ;  /* 0x0000003000307308 */ /* 0x000fec0000002400 */
[----:B------:R-:W-:Y:S01]  /*54b0*/  HMMA.16816.F32 R20, R16, R14, R20 ;  /* 0x0000000e1014723c */ /* 0x000fe20000001814 */
[----:B------:R-:W-:Y:S01]  /*54c0*/  LDSM.16.M88.4 R12, [R235+0xf000] ;  /* 0x00f00000eb0c783b */ /* 0x000fe20000000200 */
[----:B------:R-:W3:Y:S06]  /*54d0*/  MUFU.TANH R49, R49 ;  /* 0x0000003100317308 */ /* 0x000eec0000002400 */
[C---:B-1----:R-:W-:Y:S08]  /*54e0*/  HMMA.16816.F32 R76, R68.reuse, R36, R76 ;  /* 0x00000024444c723c */ /* 0x042ff0000000184c */
[----:B------:R-:W-:Y:S08]  /*54f0*/  HMMA.16816.F32 R80, R68, R38, R80 ;  /* 0x000000264450723c */ /* 0x000ff00000001850 */
[----:B------:R-:W-:Y:S01]  /*5500*/  HMMA.16816.F32 R56, R52, R50, R56 ;  /* 0x000000323438723c */ /* 0x000fe20000001838 */
[----:B------:R-:W-:-:S02]  /*5510*/  FMUL.FTZ R65, R20, c[0x0][0x2ec] ;  /* 0x0000bb0014417a20 */ /* 0x000fc40000410000 */
[----:B------:R-:W-:Y:S02]  /*5520*/  FMUL.FTZ R36, R22, c[0x0][0x2ec] ;  /* 0x0000bb0016247a20 */ /* 0x000fe40000410000 */
[----:B------:R-:W-:Y:S02]  /*5530*/  FMUL.FTZ R37, R23, c[0x0][0x2ec] ;  /* 0x0000bb0017257a20 */ /* 0x000fe40000410000 */
[----:B------:R-:W-:Y:S01]  /*5540*/  FMUL.FTZ R50, R21, c[0x0][0x2ec] ;  /* 0x0000bb0015327a20 */ /* 0x000fe20000410000 */
[----:B--2---:R-:W-:Y:S01]  /*5550*/  HMMA.16816.F32 R32, R16, R72, R32 ;  /* 0x000000481020723c */ /* 0x004fe20000001820 */
[----:B------:R-:W1:Y:S01]  /*5560*/  LDSM.16.M88.4 R20, [R239+0x7800] ;  /* 0x00780000ef14783b */ /* 0x000e620000000200 */
[----:B------:R-:W-:Y:S06]  /*5570*/  MUFU.TANH R65, R65 ;  /* 0x0000004100417308 */ /* 0x000fec0000002400 */
[C---:B----4-:R-:W-:Y:S02]  /*5580*/  HMMA.16816.F32 R76, R52.reuse, R8, R76 ;  /* 0x00000008344c723c */ /* 0x050fe4000000184c */
[----:B------:R-:W2:Y:S06]  /*5590*/  MUFU.TANH R36, R36 ;  /* 0x0000002400247308 */ /* 0x000eac0000002400 */
[----:B------:R-:W-:Y:S02]  /*55a0*/  HMMA.16816.F32 R80, R52, R10, R80 ;  /* 0x0000000a3450723c */ /* 0x000fe40000001850 */
[----:B------:R-:W-:Y:S05]  /*55b0*/  MUFU.TANH R50, R50 ;  /* 0x0000003200327308 */ /* 0x000fea0000002400 */
[----:B------:R-:W-:Y:S01]  /*55c0*/  IMAD.SHL.U32 R10, R96, 0x2, RZ ;  /* 0x00000002600a7824 */ /* 0x000fe200078e00ff */
[----:B------:R-:W-:Y:S01]  /*55d0*/  HMMA.16816.F32 R60, R40, R88, R60 ;  /* 0x00000058283c723c */ /* 0x000fe2000000183c */
[----:B------:R-:W-:Y:S01]  /*55e0*/  FMUL.FTZ R51, R32, c[0x0][0x2ec] ;  /* 0x0000bb0020337a20 */ /* 0x000fe20000410000 */
[----:B------:R-:W4:Y:S01]  /*55f0*/  MUFU.TANH R37, R37 ;  /* 0x0000002500257308 */ /* 0x000f220000002400 */
[----:B------:R-:W-:Y:S01]  /*5600*/  FMUL.FTZ R66, R33, c[0x0][0x2ec] ;  /* 0x0000bb0021427a20 */ /* 0x000fe20000410000 */
[----:B------:R-:W-:Y:S01]  /*5610*/  LOP3.LUT R10, R10, 0x6, RZ, 0xc0, !PT ;  /* 0x000000060a0a7812 */ /* 0x000fe200078ec0ff */
[----:B------:R-:W-:-:S02]  /*5620*/  FMUL.FTZ R8, R34, c[0x0][0x2ec] ;  /* 0x0000bb0022087a20 */ /* 0x000fc40000410000 */
[----:B------:R-:W-:Y:S01]  /*5630*/  FMUL.FTZ R9, R35, c[0x0][0x2ec] ;  /* 0x0000bb0023097a20 */ /* 0x000fe20000410000 */
[----:B------:R-:W-:Y:S01]  /*5640*/  HMMA.16816.F32 R56, R40, R90, R56 ;  /* 0x0000005a2838723c */ /* 0x000fe20000001838 */
[----:B------:R-:W5:Y:S01]  /*5650*/  LDSM.16.M88.4 R32, [R235+0xf800] ;  /* 0x00f80000eb20783b */ /* 0x000f620000000200 */
[----:B------:R-:W-:Y:S01]  /*5660*/  IADD3 R10, R10, UR10, RZ ;  /* 0x0000000a0a0a7c10 */ /* 0x000fe2000fffe0ff */
[----:B------:R-:W-:Y:S03]  /*5670*/  MUFU.TANH R51, R51 ;  /* 0x0000003300337308 */ /* 0x000fe60000002400 */
[C---:B------:R-:W-:Y:S02]  /*5680*/  IADD3 R11, R10.reuse, 0x8, RZ ;  /* 0x000000080a0b7810 */ /* 0x040fe40007ffe0ff */
[----:B------:R-:W-:Y:S01]  /*5690*/  HMMA.16816.F32 R44, R28, R26, R44 ;  /* 0x0000001a1c2c723c */ /* 0x000fe2000000182c */
[----:B------:R-:W4:Y:S01]  /*56a0*/  LDSM.16.M88.4 R24, [R228+0x7000] ;  /* 0x00700000e418783b */ /* 0x000f220000000200 */
[----:B------:R-:W-:Y:S01]  /*56b0*/  ISETP.GE.AND P0, PT, R11, UR9, PT ;  /* 0x000000090b007c0c */ /* 0x000fe2000bf06270 */
[----:B------:R-:W-:Y:S01]  /*56c0*/  MUFU.TANH R8, R8 ;  /* 0x0000000800087308 */ /* 0x000fe20000002400 */
[----:B------:R-:W-:-:S02]  /*56d0*/  IADD3 R11, R10, 0x11, RZ ;  /* 0x000000110a0b7810 */ /* 0x000fc40007ffe0ff */
[C---:B------:R-:W-:Y:S02]  /*56e0*/  ISETP.GE.AND P2, PT, R10.reuse, UR9, PT ;  /* 0x000000090a007c0c */ /* 0x040fe4000bf46270 */
[C---:B-1----:R-:W-:Y:S01]  /*56f0*/  HMMA.16816.F32 R76, R40.reuse, R20, R76 ;  /* 0x00000014284c723c */ /* 0x042fe2000000184c */
[----:B------:R-:W-:Y:S02]  /*5700*/  ISETP.GE.AND P4, PT, R11, UR9, PT ;  /* 0x000000090b007c0c */ /* 0x000fe4000bf86270 */
[C---:B------:R-:W-:Y:S01]  /*5710*/  IADD3 R11, R10.reuse, 0x18, RZ ;  /* 0x000000180a0b7810 */ /* 0x040fe20007ffe0ff */
[----:B------:R-:W-:Y:S01]  /*5720*/  MUFU.TANH R9, R9 ;  /* 0x0000000900097308 */ /* 0x000fe20000002400 */
[----:B---3--:R-:W-:Y:S02]  /*5730*/  FSEL R49, R49, -INF , !P2 ;  /* 0xff80000031317808 */ /* 0x008fe40005000000 */
[----:B------:R-:W-:Y:S01]  /*5740*/  ISETP.GE.AND P3, PT, R11, UR9, PT ;  /* 0x000000090b007c0c */ /* 0x000fe2000bf66270 */
[----:B------:R-:W-:Y:S01]  /*5750*/  HMMA.16816.F32 R80, R40, R22, R80 ;  /* 0x000000162850723c */ /* 0x000fe20000001850 */
[----:B------:R-:W-:-:S02]  /*5760*/  IADD3 R11, R10, 0x19, RZ ;  /* 0x000000190a0b7810 */ /* 0x000fc40007ffe0ff */
[----:B--2---:R-:W-:Y:S01]  /*5770*/  FSEL R36, R36, -INF , !P0 ;  /* 0xff80000024247808 */ /* 0x004fe20004000000 */
[----:B------:R-:W-:Y:S01]  /*5780*/  MUFU.TANH R66, R66 ;  /* 0x0000004200427308 */ /* 0x000fe20000002400 */
[----:B------:R-:W-:Y:S02]  /*5790*/  FSEL R65, R65, -INF , !P0 ;  /* 0xff80000041417808 */ /* 0x000fe40004000000 */
[----:B------:R-:W-:Y:S01]  /*57a0*/  IADD3 R22, R10, 0x1, RZ ;  /* 0x000000010a167810 */ /* 0x000fe20007ffe0ff */
[----:B------:R-:W-:Y:S01]  /*57b0*/  HMMA.16816.F32 R60, R28, R12, R60 ;  /* 0x0000000c1c3c723c */ /* 0x000fe2000000183c */
[----:B------:R-:W-:Y:S02]  /*57c0*/  FSEL R23, R2, -INF , !P2 ;  /* 0xff80000002177808 */ /* 0x000fe40005000000 */
[----:B------:R-:W-:Y:S02]  /*57d0*/  ISETP.GE.AND P1, PT, R22, UR9, PT ;  /* 0x0000000916007c0c */ /* 0x000fe4000bf26270 */
[----:B------:R-:W-:-:S02]  /*57e0*/  IADD3 R2, R10, 0x20, RZ ;  /* 0x000000200a027810 */ /* 0x000fc40007ffe0ff */
[----:B------:R-:W-:Y:S01]  /*57f0*/  FSEL R64, R64, -INF , !P1 ;  /* 0xff80000040407808 */ /* 0x000fe20004800000 */
[----:B------:R-:W-:Y:S01]  /*5800*/  HMMA.16816.F32 R56, R28, R14, R56 ;  /* 0x0000000e1c38723c */ /* 0x000fe20000001838 */
[----:B------:R-:W1:Y:S01]  /*5810*/  LDSM.16.M88.4 R12, [R228+0x7800] ;  /* 0x00780000e40c783b */ /* 0x000e620000000200 */
[----:B------:R-:W-:Y:S01]  /*5820*/  FSEL R48, R48, -INF , !P1 ;  /* 0xff80000030307808 */ /* 0x000fe20004800000 */
[----:B------:R-:W-:-:S04]  /*5830*/  DEPBAR.LE SB0, 0x0 ;  /* 0x000080000000791a */ /* 0x000fc80000000000 */
[----:B------:R-:W-:Y:S01]  /*5840*/  BAR.SYNC.DEFER_BLOCKING 0x0 ;  /* 0x0000000000007b1d */ /* 0x000fe20000010000 */
[C---:B-----5:R-:W-:Y:S01]  /*5850*/  HMMA.16816.F32 R76, R28.reuse, R32, R76 ;  /* 0x000000201c4c723c */ /* 0x060fe2000000184c */
[----:B------:R-:W-:Y:S02]  /*5860*/  ISETP.GE.AND P1, PT, R2, UR9, PT ;  /* 0x0000000902007c0c */ /* 0x000fe4000bf26270 */
[C---:B------:R-:W-:Y:S02]  /*5870*/  IADD3 R2, R10.reuse, 0x21, RZ ;  /* 0x000000210a027810 */ /* 0x040fe40007ffe0ff */
[----:B------:R-:W-:Y:S02]  /*5880*/  ISETP.GE.AND P2, PT, R11, UR9, PT ;  /* 0x000000090b007c0c */ /* 0x000fe4000bf46270 */
[----:B------:R-:W-:Y:S01]  /*5890*/  IADD3 R11, R10, 0x28, RZ ;  /* 0x000000280a0b7810 */ /* 0x000fe20007ffe0ff */
[----:B------:R-:W-:Y:S01]  /*58a0*/  HMMA.16816.F32 R80, R28, R34, R80 ;  /* 0x000000221c50723c */ /* 0x000fe20000001850 */
[----:B------:R-:W-:-:S07]  /*58b0*/  ISETP.GE.AND P0, PT, R2, UR9, PT ;  /* 0x0000000902007c0c */ /* 0x000fce000bf06270 */
[C---:B----4-:R-:W-:Y:S08]  /*58c0*/  HMMA.16816.F32 R60, R16.reuse, R24, R60 ;  /* 0x00000018103c723c */ /* 0x050ff0000000183c */
[C---:B------:R-:W-:Y:S08]  /*58d0*/  HMMA.16816.F32 R44, R16.reuse, R74, R44 ;  /* 0x0000004a102c723c */ /* 0x040ff0000000182c */
[C---:B------:R-:W-:Y:S08]  /*58e0*/  HMMA.16816.F32 R56, R16.reuse, R26, R56 ;  /* 0x0000001a1038723c */ /* 0x040ff00000001838 */
[----:B-1----:R-:W-:Y:S01]  /*58f0*/  HMMA.16816.F32 R76, R16, R12, R76 ;  /* 0x0000000c104c723c */ /* 0x002fe2000000184c */
[----:B------:R-:W-:-:S02]  /*5900*/  FMUL.FTZ R61, R61, c[0x0][0x2ec] ;  /* 0x0000bb003d3d7a20 */ /* 0x000fc40000410000 */
[----:B------:R-:W-:Y:S02]  /*5910*/  FMUL.FTZ R63, R63, c[0x0][0x2ec] ;  /* 0x0000bb003f3f7a20 */ /* 0x000fe40000410000 */
[----:B------:R-:W1:Y:S01]  /*5920*/  MUFU.TANH R193, R61 ;  /* 0x0000003d00c17308 */ /* 0x000e620000002400 */
[----:B------:R-:W-:Y:S01]  /*5930*/  FMUL.FTZ R60, R60, c[0x0][0x2ec] ;  /* 0x0000bb003c3c7a20 */ /* 0x000fe20000410000 */
[----:B------:R-:W-:Y:S01]  /*5940*/  IADD3 R13, R10, 0x9, RZ ;  /* 0x000000090a0d7810 */ /* 0x000fe20007ffe0ff */
[----:B------:R-:W-:Y:S01]  /*5950*/  HMMA.16816.F32 R80, R16, R14, R80 ;  /* 0x0000000e1050723c */ /* 0x000fe20000001850 */
[----:B------:R-:W-:Y:S01]  /*5960*/  FMUL.FTZ R24, R44, c[0x0][0x2ec] ;  /* 0x0000bb002c187a20 */ /* 0x000fe20000410000 */
[----:B------:R-:W-:Y:S01]  /*5970*/  IADD3 R12, R10, 0x10, RZ ;  /* 0x000000100a0c7810 */ /* 0x000fe20007ffe0ff */
[----:B------:R-:W-:Y:S01]  /*5980*/  FMUL.FTZ R21, R46, c[0x0][0x2ec] ;  /* 0x0000bb002e157a20 */ /* 0x000fe20000410000 */
[----:B------:R-:W-:Y:S01]  /*5990*/  ISETP.GE.AND P6, PT, R13, UR9, PT ;  /* 0x000000090d007c0c */ /* 0x000fe2000bfc6270 */
[----:B------:R-:W2:Y:S01]  /*59a0*/  MUFU.TANH R196, R63 ;  /* 0x0000003f00c47308 */ /* 0x000ea20000002400 */
[----:B------:R-:W-:Y:S01]  /*59b0*/  FMUL.FTZ R25, R45, c[0x0][0x2ec] ;  /* 0x0000bb002d197a20 */ /* 0x000fe20000410000 */
[----:B------:R-:W-:Y:S01]  /*59c0*/  ISETP.GE.AND P5, PT, R12, UR9, PT ;  /* 0x000000090c007c0c */ /* 0x000fe2000bfa6270 */
[----:B------:R-:W-:Y:S01]  /*59d0*/  FMUL.FTZ R20, R47, c[0x0][0x2ec] ;  /* 0x0000bb002f147a20 */ /* 0x000fe20000410000 */
[----:B------:R-:W-:Y:S01]  /*59e0*/  FSEL R2, R37, -INF , !P6 ;  /* 0xff80000025027808 */ /* 0x000fe20007000000 */
[----:B------:R-:W-:Y:S01]  /*59f0*/  FMUL.FTZ R62, R62, c[0x0][0x2ec] ;  /* 0x0000bb003e3e7a20 */ /* 0x000fe20000410000 */
[----:B------:R-:W-:Y:S01]  /*5a00*/  FSEL R27, R50, -INF , !P6 ;  /* 0xff800000321b7808 */ /* 0x000fe20007000000 */
[----:B------:R-:W-:Y:S01]  /*5a10*/  FMUL.FTZ R56, R56, c[0x0][0x2ec] ;  /* 0x0000bb0038387a20 */ /* 0x000fe20000410000 */
[----:B------:R-:W-:Y:S01]  /*5a20*/  MUFU.TANH R24, R24 ;  /* 0x0000001800187308 */ /* 0x000fe20000002400 */
[----:B------:R-:W-:Y:S01]  /*5a30*/  FMUL.FTZ R57, R57, c[0x0][0x2ec] ;  /* 0x0000bb0039397a20 */ /* 0x000fe20000410000 */
[----:B------:R-:W-:Y:S01]  /*5a40*/  ISETP.GE.AND P6, PT, R11, UR9, PT ;  /* 0x000000090b007c0c */ /* 0x000fe2000bfc6270 */
[----:B------:R-:W-:Y:S01]  /*5a50*/  FMUL.FTZ R58, R58, c[0x0][0x2ec] ;  /* 0x0000bb003a3a7a20 */ /* 0x000fe20000410000 */
[----:B------:R-:W-:Y:S01]  /*5a60*/  IADD3 R11, R10, 0x29, RZ ;  /* 0x000000290a0b7810 */ /* 0x000fe20007ffe0ff */
[----:B------:R-:W-:Y:S01]  /*5a70*/  FMUL.FTZ R59, R59, c[0x0][0x2ec] ;  /* 0x0000bb003b3b7a20 */ /* 0x000fe20000410000 */
[----:B-1----:R-:W-:Y:S01]  /*5a80*/  FSEL R193, R193, -INF , !P0 ;  /* 0xff800000c1c17808 */ /* 0x002fe20004000000 */
[----:B------:R-:W-:Y:S01]  /*5a90*/  FMUL.FTZ R76, R76, c[0x0][0x2ec] ;  /* 0x0000bb004c4c7a20 */ /* 0x000fe20000410000 */
[----:B------:R-:W1:Y:S01]  /*5aa0*/  MUFU.TANH R21, R21 ;  /* 0x0000001500157308 */ /* 0x000e620000002400 */
[----:B------:R-:W-:Y:S01]  /*5ab0*/  FMUL.FTZ R77, R77, c[0x0][0x2ec] ;  /* 0x0000bb004d4d7a20 */ /* 0x000fe20000410000 */
[----:B--2---:R-:W-:Y:S01]  /*5ac0*/  FSEL R196, R196, -INF , !P0 ;  /* 0xff800000c4c47808 */ /* 0x004fe20004000000 */
[----:B------:R-:W-:Y:S01]  /*5ad0*/  FMUL.FTZ R78, R78, c[0x0][0x2ec] ;  /* 0x0000bb004e4e7a20 */ /* 0x000fe20000410000 */
[----:B------:R-:W-:Y:S01]  /*5ae0*/  PLOP3.LUT P0, PT, PT, PT, UP0, 0x80, 0x0 ;  /* 0x000000000000781c */ /* 0x000fe20003f0f008 */
[----:B------:R-:W-:Y:S01]  /*5af0*/  FMUL.FTZ R79, R79, c[0x0][0x2ec] ;  /* 0x0000bb004f4f7a20 */ /* 0x000fe20000410000 */
[----:B------:R-:W-:Y:S01]  /*5b00*/  FSEL R8, R8, -INF , !P5 ;  /* 0xff80000008087808 */ /* 0x000fe20006800000 */
[----:B------:R-:W-:Y:S01]  /*5b10*/  FMUL.FTZ R80, R80, c[0x0][0x2ec] ;  /* 0x0000bb0050507a20 */ /* 0x000fe20000410000 */
[----:B------:R-:W-:Y:S01]  /*5b20*/  MUFU.TANH R25, R25 ;  /* 0x0000001900197308 */ /* 0x000fe20000002400 */
[----:B------:R-:W-:Y:S01]  /*5b30*/  FMUL.FTZ R81, R81, c[0x0][0x2ec] ;  /* 0x0000bb0051517a20 */ /* 0x000fe20000410000 */
[----:B------:R-:W-:Y:S01]  /*5b40*/  FSEL R15, R51, -INF , !P5 ;  /* 0xff800000330f7808 */ /* 0x000fe20006800000 */
[----:B------:R-:W-:Y:S01]  /*5b50*/  FMUL.FTZ R82, R82, c[0x0][0x2ec] ;  /* 0x0000bb0052527a20 */ /* 0x000fe20000410000 */
[----:B------:R-:W-:Y:S01]  /*5b60*/  ISETP.GE.AND P5, PT, R11, UR9, PT ;  /* 0x000000090b007c0c */ /* 0x000fe2000bfa6270 */
[----:B------:R-:W-:Y:S01]  /*5b70*/  FMUL.FTZ R83, R83, c[0x0][0x2ec] ;  /* 0x0000bb0053537a20 */ /* 0x000fe20000410000 */
[----:B------:R-:W-:-:S02]  /*5b80*/  IADD3 R11, R10, 0x30, RZ ;  /* 0x000000300a0b7810 */ /* 0x000fc40007ffe0ff */
[----:B------:R-:W2:Y:S01]  /*5b90*/  MUFU.TANH R20, R20 ;  /* 0x0000001400147308 */ /* 0x000ea20000002400 */
[----:B------:R-:W-:Y:S02]  /*5ba0*/  FSEL R16, R9, -INF , !P4 ;  /* 0xff80000009107808 */ /* 0x000fe40006000000 */
[----:B------:R-:W-:Y:S02]  /*5bb0*/  IADD3 R9, R10, 0x31, RZ ;  /* 0x000000310a097810 */ /* 0x000fe40007ffe0ff */
[----:B------:R-:W-:Y:S02]  /*5bc0*/  FSEL R13, R66, -INF , !P4 ;  /* 0xff800000420d7808 */ /* 0x000fe40006000000 */
[C---:B------:R-:W-:Y:S01]  /*5bd0*/  IADD3 R17, R10.reuse, 0x38, RZ ;  /* 0x000000380a117810 */ /* 0x040fe20007ffe0ff */
[----:B------:R-:W3:Y:S01]  /*5be0*/  MUFU.TANH R191, R60 ;  /* 0x0000003c00bf7308 */ /* 0x000ee20000002400 */
[----:B------:R-:W-:Y:S02]  /*5bf0*/  ISETP.GE.AND P4, PT, R11, UR9, PT ;  /* 0x000000090b007c0c */ /* 0x000fe4000bf86270 */
[----:B------:R-:W-:-:S02]  /*5c00*/  IADD3 R10, R10, 0x39, RZ ;  /* 0x000000390a0a7810 */ /* 0x000fc40007ffe0ff */
[----:B-1----:R-:W-:Y:S02]  /*5c10*/  FSEL R14, R21, -INF , !P3 ;  /* 0xff800000150e7808 */ /* 0x002fe40005800000 */
[----:B------:R-:W-:Y:S01]  /*5c20*/  FSEL R11, R24, -INF , !P3 ;  /* 0xff800000180b7808 */ /* 0x000fe20005800000 */
[----:B------:R-:W1:Y:S01]  /*5c30*/  MUFU.TANH R192, R62 ;  /* 0x0000003e00c07308 */ /* 0x000e620000002400 */
[----:B------:R-:W-:Y:S02]  /*5c40*/  ISETP.GE.AND P3, PT, R9, UR9, PT ;  /* 0x0000000909007c0c */ /* 0x000fe4000bf66270 */
[----:B--2---:R-:W-:Y:S02]  /*5c50*/  FSEL R12, R20, -INF , !P2 ;  /* 0xff800000140c7808 */ /* 0x004fe40005000000 */
[----:B------:R-:W-:Y:S02]  /*5c60*/  FSEL R9, R25, -INF , !P2 ;  /* 0xff80000019097808 */ /* 0x000fe40005000000 */
[----:B------:R-:W-:Y:S01]  /*5c70*/  ISETP.GE.AND P2, PT, R17, UR9, PT ;  /* 0x0000000911007c0c */ /* 0x000fe2000bf46270 */
[----:B------:R-:W2:Y:S01]  /*5c80*/  MUFU.TANH R175, R56 ;  /* 0x0000003800af7308 */ /* 0x000ea20000002400 */
[----:B---3--:R-:W-:-:S07]  /*5c90*/  FSEL R191, R191, -INF , !P1 ;  /* 0xff800000bfbf7808 */ /* 0x008fce0004800000 */
[----:B------:R-:W3:Y:S01]  /*5ca0*/  MUFU.TANH R173, R57 ;  /* 0x0000003900ad7308 */ /* 0x000ee20000002400 */
[----:B-1----:R-:W-:Y:S02]  /*5cb0*/  FSEL R192, R192, -INF , !P1 ;  /* 0xff800000c0c07808 */ /* 0x002fe40004800000 */
[----:B------:R-:W-:-:S05]  /*5cc0*/  ISETP.GE.AND P1, PT, R10, UR9, PT ;  /* 0x000000090a007c0c */ /* 0x000fca000bf26270 */
[----:B------:R-:W1:Y:S01]  /*5cd0*/  MUFU.TANH R174, R58 ;  /* 0x0000003a00ae7308 */ /* 0x000e620000002400 */
[----:B--2---:R-:W-:-:S07]  /*5ce0*/  FSEL R175, R175, -INF , !P6 ;  /* 0xff800000afaf7808 */ /* 0x004fce0007000000 */
        /* <DEDUP_REMOVED lines=17> */
[----:B--2---:R-:W-:Y:S02]  /*5e00*/  FSEL R198, R198, -INF , !P2 ;  /* 0xff800000c6c67808 */ /* 0x004fe40005000000 */
[----:B---3--:R-:W-:Y:S02]  /*5e10*/  FSEL R194, R194, -INF , !P1 ;  /* 0xff800000c2c27808 */ /* 0x008fe40004800000 */
[----:B-1----:R-:W-:Y:S01]  /*5e20*/  FSEL R201, R201, -INF , !P1 ;  /* 0xff800000c9c97808 */ /* 0x002fe20004800000 */
        /* <DEDUP_REMOVED lines=64> */
[----:B-1----:R-:W-:-:S05]  /*6230*/  MOV R19, UR9 ;  /* 0x0000000900137c02 */ /* 0x002fca0008000f00 */
[----:B------:R-:W-:Y:S01]  /*6240*/  IMAD.U32 R19, RZ, RZ, UR5 ;  /* 0x00000005ff137e24 */ /* 0x000fe2000f8e00ff */
[----:B--2---:R-:W-:Y:S01]  /*6250*/  IADD3 R17, -R17, R18, RZ ;  /* 0x0000001211117210 */ /* 0x004fe20007ffe1ff */
[----:B------:R-:W-:-:S03]  /*6260*/  IMAD.U32 R18, RZ, RZ, UR8 ;  /* 0x00000008ff127e24 */ /* 0x000fc6000f8e00ff */
[----:B------:R-:W-:Y:S01]  /*6270*/  SHF.R.S32.HI R10, RZ, 0x1f, R17 ;  /* 0x0000001fff0a7819 */ /* 0x000fe20000011411 */
[----:B------:R-:W-:-:S04]  /*6280*/  IMAD.WIDE.U32 R18, R17, c[0x0][0x180], R18 ;  /* 0x0000600011127a25 */ /* 0x000fc800078e0012 */
[----:B------:R-:W-:-:S04]  /*6290*/  IMAD R10, R10, c[0x0][0x180], RZ ;  /* 0x000060000a0a7a24 */ /* 0x000fc800078e02ff */
[----:B------:R-:W-:Y:S01]  /*62a0*/  IMAD R10, R17, c[0x0][0x184], R10 ;  /* 0x00006100110a7a24 */ /* 0x000fe200078e020a */
[----:B------:R-:W-:-:S04]  /*62b0*/  MOV R17, R18 ;  /* 0x0000001200117202 */ /* 0x000fc80000000f00 */
[----:B------:R-:W-:Y:S01]  /*62c0*/  IADD3 R10, R19, R10, RZ ;  /* 0x0000000a130a7210 */ /* 0x000fe20007ffe0ff */
[----:B------:R-:W-:Y:S05]  /*62d0*/  BRA `(.L_x_1563) ;  /* 0x0000004000007947 */ /* 0x000fea0003800000 */
.L_x_1562:
[----:B------:R-:W-:-:S04]  /*62e0*/  ULEA UR4, -UR4, URZ, 0x6 ;  /* 0x0000003f04047291 */ /* 0x000fc8000f8e313f */
[----:B------:R-:W-:Y:S02]  /*62f0*/  USHF.R.S32.HI UR5, URZ, 0x1f, UR4 ;  /* 0x0000001f3f057899 */ /* 0x000fe40008011404 */
[----:B------:R-:W-:-:S04]  /*6300*/  MOV R17, UR4 ;  /* 0x0000000400117c02 */ /* 0x000fc80008000f00 */
[----:B------:R-:W-:Y:S02]  /*6310*/  MOV R10, UR5 ;  /* 0x00000005000a7c02 */ /* 0x000fe40008000f00 */
.L_x_1563:
        /* <DEDUP_REMOVED lines=156> */
.L_x_1565:
[----:B------:R-:W-:Y:S05]  /*6ce0*/  BSYNC B0 ;  /* 0x0000000000007941 */ /* 0x000fea0003800000 */
.L_x_1564:
[----:B------:R-:W0:Y:S01]  /*6cf0*/  LDGDEPBAR ;  /* 0x00000000000079af */ /* 0x000e220000000000 */
[----:B------:R-:W-:-:S04]  /*6d00*/  IADD3 R166, P1, R17, R166, RZ ;  /* 0x000000a611a67210 */ /* 0x000fc80007f3e0ff */
[----:B------:R-:W-:Y:S02]  /*6d10*/  IADD3.X R165, R10, R165, RZ, P1, !PT ;  /* 0x000000a50aa57210 */ /* 0x000fe40000ffe4ff */
.L_x_1561:
        /* <DEDUP_REMOVED lines=70> */
[----:B------:R-:W1:Y:S01]  /*7180*/  LDSM.16.MT88.4 R48, [R234+0x12000] ;  /* 0x01200000ea30783b */ /* 0x000e620000004200 */
[----:B------:R-:W-:Y:S01]  /*7190*/  FFMA.FTZ R187, R36, c[0x0][0x23c], -R197 ;  /* 0x00008f0024bb7a23 */ /* 0x000fe200000108c5 */
[----:B------:R-:W-:Y:S01]  /*71a0*/  LEA.HI.X R247, R166, c[0x0][0x16c], R165, 0x1, P1 ;  /* 0x00005b00a6f77a11 */ /* 0x000fe200008f0ca5 */
[--C-:B------:R-:W-:Y:S01]  /*71b0*/  FFMA.FTZ R180, R2, c[0x0][0x23c], -R197.reuse ;  /* 0x00008f0002b47a23 */ /* 0x100fe200000108c5 */
[----:B------:R-:W2:Y:S01]  /*71c0*/  LDSM.16.MT88.4 R64, [R232+0x12000] ;  /* 0x01200000e840783b */ /* 0x000ea20000004200 */
[--C-:B------:R-:W-:Y:S01]  /*71d0*/  FFMA.FTZ R177, R11, c[0x0][0x23c], -R204.reuse ;  /* 0x00008f000bb17a23 */ /* 0x100fe200000108cc */
[----:B------:R-:W3:Y:S01]  /*71e0*/  MUFU.EX2 R184, R184 ;  /* 0x000000b800b87308 */ /* 0x000ee20000000800 */
[----:B------:R-:W-:Y:S01]  /*71f0*/  FFMA.FTZ R2, R9, c[0x0][0x23c], -R204 ;  /* 0x00008f0009027a23 */ /* 0x000fe200000108cc */
[----:B------:R-:W-:Y:S01]  /*7200*/  LDSM.16.MT88.4 R20, [R232+0x10800] ;  /* 0x01080000e814783b */ /* 0x000fe20000004200 */
[----:B------:R-:W-:-:S02]  /*7210*/  FFMA.FTZ R181, R8, c[0x0][0x23c], -R197 ;  /* 0x00008f0008b57a23 */ /* 0x000fc400000108c5 */
[--C-:B------:R-:W-:Y:S01]  /*7220*/  FFMA.FTZ R176, R16, c[0x0][0x23c], -R197.reuse ;  /* 0x00008f0010b07a23 */ /* 0x100fe200000108c5 */
[----:B------:R-:W4:Y:S01]  /*7230*/  LDSM.16.MT88.4 R8, [R236+0x10800] ;  /* 0x01080000ec08783b */ /* 0x000f220000004200 */
[--C-:B------:R-:W-:Y:S01]  /*7240*/  FFMA.FTZ R183, R15, c[0x0][0x23c], -R204.reuse ;  /* 0x00008f000fb77a23 */ /* 0x100fe200000108cc */
[----:B------:R-:W-:Y:S01]  /*7250*/  MUFU.EX2 R182, R182 ;  /* 0x000000b600b67308 */ /* 0x000fe20000000800 */
[--C-:B------:R-:W-:Y:S01]  /*7260*/  FFMA.FTZ R178, R13, c[0x0][0x23c], -R204.reuse ;  /* 0x00008f000db27a23 */ /* 0x100fe200000108cc */
[----:B------:R-:W5:Y:S01]  /*7270*/  LDSM.16.MT88.4 R16, [R234+0x10800] ;  /* 0x01080000ea10783b */ /* 0x000f620000004200 */
[--C-:B------:R-:W-:Y:S02]  /*7280*/  FFMA.FTZ R167, R14, c[0x0][0x23c], -R197.reuse ;  /* 0x00008f000ea77a23 */ /* 0x100fe400000108c5 */
[--C-:B------:R-:W-:Y:S01]  /*7290*/  FFMA.FTZ R0, R12, c[0x0][0x23c], -R197.reuse ;  /* 0x00008f000c007a23 */ /* 0x100fe200000108c5 */
[----:B------:R-:W-:Y:S01]  /*72a0*/  LDSM.16.MT88.4 R24, [R236+0x14800] ;  /* 0x01480000ec18783b */ /* 0x000fe20000004200 */
[----:B------:R-:W-:Y:S01]  /*72b0*/  FFMA.FTZ R188, R193, c[0x0][0x23c], -R204 ;  /* 0x00008f00c1bc7a23 */ /* 0x000fe200000108cc */
[----:B------:R-:W1:Y:S01]  /*72c0*/  MUFU.EX2 R179, R179 ;  /* 0x000000b300b37308 */ /* 0x000e620000000800 */
[----:B---3--:R-:W-:Y:S01]  /*72d0*/  F2FP.PACK_AB R128, R184, R185 ;  /* 0x000000b9b880723e */ /* 0x008fe200000000ff */
[----:B------:R-:W3:Y:S01]  /*72e0*/  LDSM.16.MT88.4 R12, [R233+0x10800] ;  /* 0x01080000e90c783b */ /* 0x000ee20000004200 */
        /* <DEDUP_REMOVED lines=11> */
[----:B------:R-:W2:Y:S01]  /*73a0*/  MUFU.EX2 R186, R186 ;  /* 0x000000ba00ba7308 */ /* 0x000ea20000000800 */
[----:B-1----:R-:W-:Y:S01]  /*73b0*/  F2FP.PACK_AB R130, R179, R182 ;  /* 0x000000b6b382723e */ /* 0x002fe200000000ff */
        /* <DEDUP_REMOVED lines=9> */
[----:B------:R-:W1:Y:S01]  /*7450*/  MUFU.EX2 R180, R180 ;  /* 0x000000b400b47308 */ /* 0x000e620000000800 */
[----:B--2---:R-:W-:Y:S01]  /*7460*/  F2FP.PACK_AB R129, R186, R189 ;  /* 0x000000bdba81723e */ /* 0x004fe200000000ff */
[----:B------:R-:W-:-:S02]  /*7470*/  FFMA.FTZ R249, R194, c[0x0][0x23c], -R197 ;  /* 0x00008f00c2f97a23 */ /* 0x000fc400000108c5 */
[----:B------:R-:W-:Y:S02]  /*7480*/  FADD.FTZ R185, R185, R184 ;  /* 0x000000b8b9b97221 */ /* 0x000fe40000010000 */
[----:B------:R-:W-:Y:S02]  /*7490*/  FADD.FTZ R186, R189, R186 ;  /* 0x000000babdba7221 */ /* 0x000fe40000010000 */
[----:B------:R-:W-:Y:S01]  /*74a0*/  MUFU.EX2 R183, R183 ;  /* 0x000000b700b77308 */ /* 0x000fe20000000800 */
[----:B------:R-:W-:-:S04]  /*74b0*/  FADD.FTZ R182, R182, R185 ;  /* 0x000000b9b6b67221 */ /* 0x000fc80000010000 */
[----:B------:R-:W-:Y:S01]  /*74c0*/  FADD.FTZ R182, R179, R182 ;  /* 0x000000b6b3b67221 */ /* 0x000fe20000010000 */
[----:B-1----:R-:W-:Y:S02]  /*74d0*/  F2FP.PACK_AB R131, R180, R187 ;  /* 0x000000bbb483723e */ /* 0x002fe400000000ff */
        /* <DEDUP_REMOVED lines=58> */
[----:B--2---:R-:W-:Y:S01]  /*7880*/  F2FP.PACK_AB R5, R176, R181 ;  /* 0x000000b5b005723e */ /* 0x004fe200000000ff */
        /* <DEDUP_REMOVED lines=9> */
[----:B----4-:R-:W-:Y:S01]  /*7920*/  HMMA.16816.F32 R160, R4, R8, R160 ;  /* 0x0000000804a0723c */ /* 0x010fe200000018a0 */
[----:B------:R-:W-:-:S07]  /*7930*/  FADD.FTZ R167, R0, R167 ;  /* 0x000000a700a77221 */ /* 0x000fce0000010000 */
[C---:B------:R-:W-:Y:S01]  /*7940*/  HMMA.16816.F32 R156, R4.reuse, R10, R156 ;  /* 0x0000000a049c723c */ /* 0x040fe2000000189c */
[----:B------:R-:W1:Y:S07]  /*7950*/  LDSM.16.MT88.4 R8, [R232+0x12800] ;  /* 0x01280000e808783b */ /* 0x000e6e0000004200 */
[C---:B-----5:R-:W-:Y:S08]  /*7960*/  HMMA.16816.F32 R152, R4.reuse, R16, R152 ;  /* 0x000000100498723c */ /* 0x060ff00000001898 */
[C---:B------:R-:W-:Y:S01]  /*7970*/  HMMA.16816.F32 R148, R4.reuse, R18, R148 ;  /* 0x000000120494723c */ /* 0x040fe20000001894 */
[----:B------:R-:W2:Y:S07]  /*7980*/  LDSM.16.MT88.4 R16, [R234+0x14800] ;  /* 0x01480000ea10783b */ /* 0x000eae0000004200 */
[C---:B---3--:R-:W-:Y:S08]  /*7990*/  HMMA.16816.F32 R144, R4.reuse, R12, R144 ;  /* 0x0000000c0490723c */ /* 0x048ff00000001890 */
        /* <DEDUP_REMOVED lines=9> */
[C---:B------:R-:W-:Y:S01]  /*7a30*/  HMMA.16816.F32 R132, R4.reuse, R22, R132 ;  /* 0x000000160484723c */ /* 0x040fe20000001884 */
[----:B------:R-:W4:Y:S07]  /*7a40*/  LDSM.16.MT88.4 R20, [R232+0x14800] ;  /* 0x01480000e814783b */ /* 0x000f2e0000004200 */
[C---:B------:R-:W-:Y:S08]  /*7a50*/  HMMA.16816.F32 R68, R4.reuse, R24, R68 ;  /* 0x000000180444723c */ /* 0x040ff00000001844 */
[C---:B------:R-:W-:Y:S01]  /*7a60*/  HMMA.16816.F32 R72, R4.reuse, R26, R72 ;  /* 0x0000001a0448723c */ /* 0x040fe20000001848 */
[----:B------:R-:W-:Y:S07]  /*7a70*/  LDSM.16.MT88.4 R24, [R232+0x16800] ;  /* 0x01680000e818783b */ /* 0x000fee0000004200 */
[C---:B---3--:R-:W-:Y:S08]  /*7a80*/  HMMA.16816.F32 R84, R4.reuse, R12, R84 ;  /* 0x0000000c0454723c */ /* 0x048ff00000001854 */
[C---:B------:R-:W-:Y:S01]  /*7a90*/  HMMA.16816.F32 R88, R4.reuse, R14, R88 ;  /* 0x0000000e0458723c */ /* 0x040fe20000001858 */
[----:B------:R-:W3:Y:S07]  /*7aa0*/  LDSM.16.MT88.4 R12, [R233+0x16800] ;  /* 0x01680000e90c783b */ /* 0x000eee0000004200 */
[C---:B-1----:R-:W-:Y:S08]  /*7ab0*/  HMMA.16816.F32 R100, R4.reuse, R8, R100 ;  /* 0x000000080464723c */ /* 0x042ff00000001864 */
[C---:B------:R-:W-:Y:S01]  /*7ac0*/  HMMA.16816.F32 R104, R4.reuse, R10, R104 ;  /* 0x0000000a0468723c */ /* 0x040fe20000001868 */
[----:B------:R-:W1:Y:S07]  /*7ad0*/  LDSM.16.MT88.4 R8, [R234+0x11000] ;  /* 0x01100000ea08783b */ /* 0x000e6e0000004200 */
[C---:B--2---:R-:W-:Y:S08]  /*7ae0*/  HMMA.16816.F32 R108, R4.reuse, R16, R108 ;  /* 0x00000010046c723c */ /* 0x044ff0000000186c */
        /* <DEDUP_REMOVED lines=14> */
[C---:B---3--:R-:W-:Y:S08]  /*7bd0*/  HMMA.16816.F32 R116, R4.reuse, R12, R116 ;  /* 0x0000000c0474723c */ /* 0x048ff00000001874 */
[C---:B------:R-:W-:Y:S01]  /*7be0*/  HMMA.16816.F32 R120, R4.reuse, R14, R120 ;  /* 0x0000000e0478723c */ /* 0x040fe20000001878 */
[----:B------:R-:W3:Y:S07]  /*7bf0*/  LDSM.16.MT88.4 R12, [R232+0x11000] ;  /* 0x01100000e80c783b */ /* 0x000eee0000004200 */
        /* <DEDUP_REMOVED lines=60> */
[C---:B---3--:R-:W-:Y:S08]  /*7fc0*/  HMMA.16816.F32 R124, R4.reuse, R12, R124 ;  /* 0x0000000c047c723c */ /* 0x048ff0000000187c */
[----:B------:R-:W-:Y:S01]  /*7fd0*/  HMMA.16816.F32 R128, R4, R14, R128 ;  /* 0x0000000e0480723c */ /* 0x000fe20000001880 */
[----:B------:R-:W3:Y:S06]  /*7fe0*/  LDSM.16.MT88.4 R12, [R236+0x13800] ;  /* 0x01380000ec0c783b */ /* 0x000eec0000004200 */
        /* <DEDUP_REMOVED lines=18> */
[C---:B-----5:R-:W-:Y:S08]  /*8110*/  HMMA.16816.F32 R160, R4.reuse, R24, R160 ;  /* 0x0000001804a0723c */ /* 0x060ff000000018a0 */
[C---:B------:R-:W-:Y:S01]  /*8120*/  HMMA.16816.F32 R156, R4.reuse, R26, R156 ;  /* 0x0000001a049c723c */ /* 0x040fe2000000189c */
[----:B------:R-:W5:Y:S07]  /*8130*/  LDSM.16.MT88.4 R24, [R233+0x15800] ;  /* 0x01580000e918783b */ /* 0x000f6e0000004200 */
[C---:B----4-:R-:W-:Y:S08]  /*8140*/  HMMA.16816.F32 R152, R4.reuse, R20, R152 ;  /* 0x000000140498723c */ /* 0x050ff00000001898 */
        /* <DEDUP_REMOVED lines=23> */
[C---:B---3--:R-:W-:Y:S08]  /*82c0*/  HMMA.16816.F32 R108, R4.reuse, R12, R108 ;  /* 0x0000000c046c723c */ /* 0x048ff0000000186c */
[C---:B------:R-:W-:Y:S08]  /*82d0*/  HMMA.16816.F32 R112, R4.reuse, R14, R112 ;  /* 0x0000000e0470723c */ /* 0x040ff00000001870 */
[C---:B-1----:R-:W-:Y:S08]  /*82e0*/  HMMA.16816.F32 R116, R4.reuse, R8, R116 ;  /* 0x000000080474723c */ /* 0x042ff00000001874 */
[C---:B------:R-:W-:Y:S08]  /*82f0*/  HMMA.16816.F32 R120, R4.reuse, R10, R120 ;  /* 0x0000000a0478723c */ /* 0x040ff00000001878 */
[C---:B--2---:R-:W-:Y:S08]  /*8300*/  HMMA.16816.F32 R124, R4.reuse, R16, R124 ;  /* 0x00000010047c723c */ /* 0x044ff0000000187c */
        /* <DEDUP_REMOVED lines=43> */
.L_x_1570:
        /* <DEDUP_REMOVED lines=74> */
[----:B------:R-:W-:Y:S03]  /*8a60*/  SHF.R.S32.HI R2, RZ, 0x1f, R3 ;  /* 0x0000001fff027819 */ /* 0x000fe60000011403 */
[----:B------:R-:W-:Y:S02]  /*8a70*/  IMAD.MOV.U32 R165, RZ, RZ, R4 ;  /* 0x000000ffffa57224 */ /* 0x000fe400078e0004 */
[----:B------:R-:W-:Y:S04]  /*8a80*/  IMAD R2, R2, c[0x0][0x188], RZ ;  /* 0x0000620002027a24 */ /* 0x000fe800078e02ff */
[----:B------:R-:W-:Y:S05]  /*8a90*/  IMAD R2, R3, c[0x0][0x18c], R2 ;  /* 0x0000630003027a24 */ /* 0x000fea00078e0202 */
[----:B------:R-:W-:Y:S02]  /*8aa0*/  IADD3 R3, R5, R2, RZ ;  /* 0x0000000205037210 */ /* 0x000fe40007ffe0ff */
.L_x_1567:
[C---:B------:R-:W-:Y:S01]  /*8ab0*/  ISETP.GE.AND P6, PT, R244.reuse, c[0x0][0x220], PT ;  /* 0x00008800f4007a0c */ /* 0x040fe20003fc6270 */
[----:B------:R-:W-:Y:S01]  /*8ac0*/  UISETP.GT.AND UP2, UPT, UR26, UR19, UPT ;  /* 0x000000131a00728c */ /* 0x000fe2000bf44270 */
[C---:B------:R-:W-:Y:S02]  /*8ad0*/  IADD3 R2, R244.reuse, 0x80, RZ ;  /* 0x00000080f4027810 */ /* 0x040fe40007ffe0ff */
[----:B------:R-:W-:Y:S02]  /*8ae0*/  IADD3 R164, R244, 0x40, RZ ;  /* 0x00000040f4a47810 */ /* 0x000fe40007ffe0ff */
[----:B------:R-:W-:Y:S02]  /*8af0*/  ISETP.GE.AND P4, PT, R2, c[0x0][0x220], PT ;  /* 0x0000880002007a0c */ /* 0x000fe40003f86270 */
[C---:B------:R-:W-:Y:S02]  /*8b00*/  LEA R2, P0, R165.reuse, R252, 0x1 ;  /* 0x000000fca5027211 */ /* 0x040fe400078008ff */
[----:B------:R-:W-:Y:S02]  /*8b10*/  IADD3 R9, P1, R165, UR21, RZ ;  /* 0x00000015a5097c10 */ /* 0x000fe4000ff3e0ff */
[----:B------:R-:W-:Y:S01]  /*8b20*/  ISETP.GE.AND P5, PT, R164, c[0x0][0x220], PT ;  /* 0x00008800a4007a0c */ /* 0x000fe20003fa6270 */
[----:B------:R-:W-:Y:S01]  /*8b30*/  @P6 STS.128 [R243+0x10000], RZ ;  /* 0x010000fff3006388 */ /* 0x000fe20000000c00 */
[----:B------:R-:W-:Y:S02]  /*8b40*/  IADD3.X R166, R3, UR20, RZ, P1, !PT ;  /* 0x0000001403a67c10 */ /* 0x000fe40008ffe4ff */
[----:B------:R-:W-:Y:S02]  /*8b50*/  LEA.HI.X R3, R165, R250, R3, 0x1, P0 ;  /* 0x000000faa5037211 */ /* 0x000fe400000f0c03 */
[----:B------:R-:W-:Y:S02]  /*8b60*/  IADD3 R164, R244, 0xc0, RZ ;  /* 0x000000c0f4a47810 */ /* 0x000fe40007ffe0ff */
[C---:B------:R-:W-:Y:S01]  /*8b70*/  @!P6 LEA R26, P1, R9.reuse, R252, 0x1 ;  /* 0x000000fc091ae211 */ /* 0x040fe200078208ff */
[----:B------:R-:W-:Y:S01]  /*8b80*/  @!PT LDS RZ, [RZ] ;  /* 0x00000000fffff984 */ /* 0x000fe20000000800 */
[----:B------:R-:W-:Y:S01]  /*8b90*/  @!PT LDS RZ, [RZ] ;  /* 0x00000000fffff984 */ /* 0x000fe20000000800 */
[----:B------:R-:W-:Y:S01]  /*8ba0*/  @!PT LDS RZ, [RZ] ;  /* 0x00000000fffff984 */ /* 0x000fe20000000800 */
[----:B------:R1:W-:Y:S01]  /*8bb0*/  @!P6 LDGSTS.E.BYPASS.LTC128B.128 [R243+0x10000], [R2.64] ;  /* 0x1000000002f3efae */ /* 0x0003e2000b901d5e */
[----:B------:R-:W-:Y:S02]  /*8bc0*/  ISETP.GE.AND P3, PT, R164, c[0x0][0x220], PT ;  /* 0x00008800a4007a0c */ /* 0x000fe40003f66270 */
[C-C-:B------:R-:W-:Y:S02]  /*8bd0*/  @!P6 LEA.HI.X R27, R9.reuse, R250, R166.reuse, 0x1, P1 ;  /* 0x000000fa091be211 */ /* 0x140fe400008f0ca6 */
[----:B------:R-:W-:Y:S01]  /*8be0*/  @P5 STS.128 [R243+0x12000], RZ ;  /* 0x012000fff3005388 */ /* 0x000fe20000000c00 */
[C---:B------:R-:W-:Y:S02]  /*8bf0*/  @!P5 LEA R18, P0, R9.reuse, R252, 0x1 ;  /* 0x000000fc0912d211 */ /* 0x040fe400078008ff */
[C---:B------:R-:W-:Y:S02]  /*8c00*/  IADD3 R164, P2, R9.reuse, UR21, RZ ;  /* 0x0000001509a47c10 */ /* 0x040fe4000ff5e0ff */
[----:B------:R-:W-:Y:S01]  /*8c10*/  @!PT LDS RZ, [RZ] ;  /* 0x00000000fffff984 */ /* 0x000fe20000000800 */
[----:B------:R-:W-:Y:S01]  /*8c20*/  @!PT LDS RZ, [RZ] ;  /* 0x00000000fffff984 */ /* 0x000fe20000000800 */
[----:B------:R-:W-:Y:S01]  /*8c30*/  @!PT LDS RZ, [RZ] ;  /* 0x00000000fffff984 */ /* 0x000fe20000000800 */
[----:B------:R1:W-:Y:S01]  /*8c40*/  @!P5 LDGSTS.E.BYPASS.LTC128B.128 [R243+0x12000], [R2.64+0x80] ;  /* 0x1200008002f3dfae */ /* 0x0003e2000b901d5e */
[C-C-:B------:R-:W-:Y:S02]  /*8c50*/  @!P5 LEA.HI.X R19, R9.reuse, R250, R166.reuse, 0x1, P0 ;  /* 0x000000fa0913d211 */ /* 0x140fe400000f0ca6 */
[----:B------:R-:W-:Y:S02]  /*8c60*/  IADD3.X R165, R166, UR20, RZ, P2, !PT ;  /* 0x00000014a6a57c10 */ /* 0x000fe400097fe4ff */
[----:B------:R-:W-:Y:S01]  /*8c70*/  @P4 STS.128 [R243+0x14000], RZ ;  /* 0x014000fff3004388 */ /* 0x000fe20000000c00 */
[CC--:B------:R-:W-:Y:S02]  /*8c80*/  @!P4 LEA R14, P2, R9.reuse, R252.reuse, 0x1 ;  /* 0x000000fc090ec211 */ /* 0x0c0fe400078408ff */
[C---:B------:R-:W-:Y:S02]  /*8c90*/  @!P3 LEA R10, P1, R9.reuse, R252, 0x1 ;  /* 0x000000fc090ab211 */ /* 0x040fe400078208ff */
[----:B------:R-:W-:Y:S01]  /*8ca0*/  @!PT LDS RZ, [RZ] ;  /* 0x00000000fffff984 */ /* 0x000fe20000000800 */
[----:B------:R-:W-:Y:S01]  /*8cb0*/  @!PT LDS RZ, [RZ] ;  /* 0x00000000fffff984 */ /* 0x000fe20000000800 */
[----:B------:R-:W-:Y:S01]  /*8cc0*/  @!PT LDS RZ, [RZ] ;  /* 0x00000000fffff984 */ /* 0x000fe20000000800 */
[----:B------:R1:W-:Y:S01]  /*8cd0*/  @!P4 LDGSTS.E.BYPASS.LTC128B.128 [R243+0x14000], [R2.64+0x100] ;  /* 0x1400010002f3cfae */ /* 0x0003e2000b901d5e */
[CCC-:B------:R-:W-:Y:S02]  /*8ce0*/  @!P4 LEA.HI.X R15, R9.reuse, R250.reuse, R166.reuse, 0x1, P2 ;  /* 0x000000fa090fc211 */ /* 0x1c0fe400010f0ca6 */
[----:B------:R-:W-:Y:S02]  /*8cf0*/  @!P3 LEA.HI.X R11, R9, R250, R166, 0x1, P1 ;  /* 0x000000fa090bb211 */ /* 0x000fe400008f0ca6 */
        /* <DEDUP_REMOVED lines=8> */
[C-C-:B------:R-:W-:Y:S02]  /*8d80*/  @!P5 LEA.HI.X R195, R164.reuse, R250, R165.reuse, 0x1, P2 ;  /* 0x000000faa4c3d211 */ /* 0x140fe400010f0ca5 */
[----:B------:R-:W-:Y:S01]  /*8d90*/  @P6 STS.128 [R243+0x10800], RZ ;  /* 0x010800fff3006388 */ /* 0x000fe20000000c00 */
[CC--:B------:R-:W-:Y:S02]  /*8da0*/  @!P4 LEA R34, P1, R164.reuse, R252.reuse, 0x1 ;  /* 0x000000fca422c211 */ /* 0x0c0fe400078208ff */
[C---:B------:R-:W-:Y:S02]  /*8db0*/  @!P3 LEA R30, P0, R164.reuse, R252, 0x1 ;  /* 0x000000fca41eb211 */ /* 0x040fe400078008ff */
[----:B------:R-:W-:Y:S01]  /*8dc0*/  @!PT LDS RZ, [RZ] ;  /* 0x00000000fffff984 */ /* 0x000fe20000000800 */
[----:B------:R-:W-:Y:S01]  /*8dd0*/  @!PT LDS RZ, [RZ] ;  /* 0x00000000fffff984 */ /* 0x000fe20000000800 */
[----:B------:R-:W-:Y:S01]  /*8de0*/  @!PT LDS RZ, [RZ] ;  /* 0x00000000fffff984 */ /* 0x000fe20000000800 */
[----:B------:R2:W-:Y:S01]  /*8df0*/  @!P6 LDGSTS.E.BYPASS.LTC128B.128 [R243+0x10800], [R26.64] ;  /* 0x108000001af3efae */ /* 0x0005e2000b901d5e */
[CCC-:B------:R-:W-:Y:S02]  /*8e00*/  @!P4 LEA.HI.X R35, R164.reuse, R250.reuse, R165.reuse, 0x1, P1 ;  /* 0x000000faa423c211 */ /* 0x1c0fe400008f0ca5 */
[C---:B------:R-:W-:Y:S02]  /*8e10*/  @!P3 LEA.HI.X R31, R164.reuse, R250, R165, 0x1, P0 ;  /* 0x000000faa41fb211 */ /* 0x040fe400000f0ca5 */
[----:B------:R-:W-:Y:S01]  /*8e20*/  @P5 STS.128 [R243+0x12800], RZ ;  /* 0x012800fff3005388 */ /* 0x000fe20000000c00 */
[----:B------:R-:W-:Y:S04]  /*8e30*/  IADD3 R166, P2, R164, UR21, RZ ;  /* 0x00000015a4a67c10 */ /* 0x000fe8000ff5e0ff */
[----:B------:R-:W-:Y:S01]  /*8e40*/  @!PT LDS RZ, [RZ] ;  /* 0x00000000fffff984 */ /* 0x000fe20000000800 */
[----:B------:R-:W-:Y:S01]  /*8e50*/  @!PT LDS RZ, [RZ] ;  /* 0x00000000fffff984 */ /* 0x000fe20000000800 */
[----:B------:R-:W-:Y:S01]  /*8e60*/  @!PT LDS RZ, [RZ] ;  /* 0x00000000fffff984 */ /* 0x000fe20000000800 */
[----:B------:R3:W-:Y:S01]  /*8e70*/  @!P5 LDGSTS.E.BYPASS.LTC128B.128 [R243+0x12800], [R18.64+0x80] ;  /* 0x1280008012f3dfae */ /* 0x0007e2000b901d5e */
[CC--:B------:R-:W-:Y:S02]  /*8e80*/  @!P6 LEA R206, P0, R166.reuse, R252.reuse, 0x1 ;  /* 0x000000fca6cee211 */ /* 0x0c0fe400078008ff */
[----:B------:R-:W-:Y:S02]  /*8e90*/  IADD3.X R165, R165, UR20, RZ, P2, !PT ;  /* 0x00000014a5a57c10 */ /* 0x000fe400097fe4ff */
[----:B------:R-:W-:Y:S01]  /*8ea0*/  @P4 STS.128 [R243+0x14800], RZ ;  /* 0x014800fff3004388 */ /* 0x000fe20000000c00 */
[C---:B------:R-:W-:Y:S02]  /*8eb0*/  @!P5 LEA R202, P2, R166.reuse, R252, 0x1 ;  /* 0x000000fca6cad211 */ /* 0x040fe400078408ff */
[CCC-:B------:R-:W-:Y:S02]  /*8ec0*/  @!P6 LEA.HI.X R207, R166.reuse, R250.reuse, R165.reuse, 0x1, P0 ;  /* 0x000000faa6cfe211 */ /* 0x1c0fe400000f0ca5 */
[----:B------:R-:W-:Y:S01]  /*8ed0*/  @!PT LDS RZ, [RZ] ;  /* 0x00000000fffff984 */ /* 0x000fe20000000800 */
[----:B------:R-:W-:Y:S01]  /*8ee0*/  @!PT LDS RZ, [RZ] ;  /* 0x00000000fffff984 */ /* 0x000fe20000000800 */
[----:B------:R-:W-:Y:S01]  /*8ef0*/  @!PT LDS RZ, [RZ] ;  /* 0x00000000fffff984 */ /* 0x000fe20000000800 */
[----:B------:R4:W-:Y:S01]  /*8f00*/  @!P4 LDGSTS.E.BYPASS.LTC128B.128 [R243+0x14800], [R14.64+0x100] ;  /* 0x148001000ef3cfae */ /* 0x0009e2000b901d5e */
[C-C-:B------:R-:W-:Y:S02]  /*8f10*/  @!P5 LEA.HI.X R203, R166.reuse, R250, R165.reuse, 0x1, P2 ;  /* 0x000000faa6cbd211 */ /* 0x140fe400010f0ca5 */
[CC--:B------:R-:W-:Y:S02]  /*8f20*/  @!P4 LEA R198, P1, R166.reuse, R252.reuse, 0x1 ;  /* 0x000000fca6c6c211 */ /* 0x0c0fe400078208ff */
[----:B------:R-:W-:Y:S01]  /*8f30*/  @P3 STS.128 [R243+0x16800], RZ ;  /* 0x016800fff3003388 */ /* 0x000fe20000000c00 */
[C---:B------:R-:W-:Y:S02]  /*8f40*/  @!P3 LEA R164, P0, R166.reuse, R252, 0x1 ;  /* 0x000000fca6a4b211 */ /* 0x040fe400078008ff */
[CCC-:B------:R-:W-:Y:S02]  /*8f50*/  @!P4 LEA.HI.X R199, R166.reuse, R250.reuse, R165.reuse, 0x1, P1 ;  /* 0x000000faa6c7c211 */ /* 0x1c0fe400008f0ca5 */
[----:B------:R-:W-:Y:S01]  /*8f60*/  @!PT LDS RZ, [RZ] ;  /* 0x00000000fffff984 */ /* 0x000fe20000000800 */
[----:B------:R-:W-:Y:S01]  /*8f70*/  @!PT LDS RZ, [RZ] ;  /* 0x00000000fffff984 */ /* 0x000fe20000000800 */
[----:B------:R-:W-:Y:S01]  /*8f80*/  @!PT LDS RZ, [RZ] ;  /* 0x00000000fffff984 */ /* 0x000fe20000000800 */
[----:B------:R5:W-:Y:S01]  /*8f90*/  @!P3 LDGSTS.E.BYPASS.LTC128B.128 [R243+0x16800], [R10.64+0x180] ;  /* 0x168001800af3bfae */ /* 0x000be2000b901d5e */
[----:B------:R-:W-:Y:S02]  /*8fa0*/  @!P3 LEA.HI.X R165, R166, R250, R165, 0x1, P0 ;  /* 0x000000faa6a5b211 */ /* 0x000fe400000f0ca5 */
[----:B------:R-:W-:Y:S02]  /*8fb0*/  PLOP3.LUT P0, PT, PT, PT, UP2, 0x80, 0x0 ;  /* 0x000000000000781c */ /* 0x000fe40003f0f028 */
        /* <DEDUP_REMOVED lines=47> */
[----:B-1----:R-:W1:Y:S05]  /*92b0*/  LDSM.16.M88.4 R192, [R239] ;  /* 0x00000000efc0783b */ /* 0x002e6a0000000200 */
[----:B------:R-:W1:Y:S01]  /*92c0*/  LDSM.16.M88.4 R196, [R231] ;  /* 0x00000000e7c4783b */ /* 0x000e620000000200 */
        /* <DEDUP_REMOVED lines=17> */
[C---:B-1----:R-:W-:Y:S08]  /*93e0*/  HMMA.16816.F32 R4, R188.reuse, R192, R4 ;  /* 0x000000c0bc04723c */ /* 0x042ff00000001804 */
[C---:B------:R-:W-:Y:S01]  /*93f0*/  HMMA.16816.F32 R8, R188.reuse, R194, R8 ;  /* 0x000000c2bc08723c */ /* 0x040fe20000001808 */
[----:B------:R-:W-:Y:S07]  /*9400*/  LDSM.16.M88.4 R192, [R228+0x1000] ;  /* 0x00100000e4c0783b */ /* 0x000fee0000000200 */
[C---:B------:R-:W-:Y:S08]  /*9410*/  HMMA.16816.F32 R12, R188.reuse, R196, R12 ;  /* 0x000000c4bc0c723c */ /* 0x040ff0000000180c */
        /* <DEDUP_REMOVED lines=191> */
[----:B--2---:R-:W-:Y:S02]  /*a010*/  FMUL.FTZ R164, R11, c[0x0][0x2ec] ;  /* 0x0000bb000ba47a20 */ /* 0x004fe40000410000 */
[----:B------:R-:W-:Y:S03]  /*a020*/  FMUL.FTZ R11, R12, c[0x0][0x2ec] ;  /* 0x0000bb000c0b7a20 */ /* 0x000fe60000410000 */
[----:B------:R-:W-:Y:S01]  /*a030*/  FMUL.FTZ R210, R24, c[0x0][0x2ec] ;  /* 0x0000bb0018d27a20 */ /* 0x000fe20000410000 */
[C---:B-1----:R-:W-:Y:S01]  /*a040*/  HMMA.16816.F32 R28, R192.reuse, R168, R28 ;  /* 0x000000a8c01c723c */ /* 0x042fe2000000181c */
[----:B------:R1:W2:Y:S02]  /*a050*/  MUFU.TANH R183, R250 ;  /* 0x000000fa00b77308 */ /* 0x0002a40000002400 */
[----:B------:R-:W-:Y:S02]  /*a060*/  FMUL.FTZ R25, R25, c[0x0][0x2ec] ;  /* 0x0000bb0019197a20 */ /* 0x000fe40000410000 */
[----:B----4-:R-:W-:Y:S03]  /*a070*/  FMUL.FTZ R166, R13, c[0x0][0x2ec] ;  /* 0x0000bb000da67a20 */ /* 0x010fe60000410000 */
[----:B------:R-:W-:Y:S03]  /*a080*/  HMMA.16816.F32 R32, R192, R170, R32 ;  /* 0x000000aac020723c */ /* 0x000fe60000001820 */
[----:B------:R4:W2:Y:S01]  /*a090*/  MUFU.TANH R182, R165 ;  /* 0x000000a500b67308 */ /* 0x0008a20000002400 */
[----:B-----5:R-:W-:Y:S09]  /*a0a0*/  FMUL.FTZ R252, R15, c[0x0][0x2ec] ;  /* 0x0000bb000ffc7a20 */ /* 0x020ff20000410000 */
[----:B------:R5:W2:Y:S03]  /*a0b0*/  MUFU.TANH R190, R166 ;  /* 0x000000a600be7308 */ /* 0x000aa60000002400 */
[----:B------:R-:W-:Y:S02]  /*a0c0*/  FMUL.FTZ R29, R29, c[0x0][0x2ec] ;  /* 0x0000bb001d1d7a20 */ /* 0x000fe40000410000 */
[----:B-1----:R-:W-:Y:S02]  /*a0d0*/  FMUL.FTZ R250, R16, c[0x0][0x2ec] ;  /* 0x0000bb0010fa7a20 */ /* 0x002fe40000410000 */
[----:B------:R-:W-:Y:S03]  /*a0e0*/  FMUL.FTZ R30, R30, c[0x0][0x2ec] ;  /* 0x0000bb001e1e7a20 */ /* 0x000fe60000410000 */
        /* <DEDUP_REMOVED lines=23> */
[----:B------:R-:W2:Y:S01]  /*a260*/  MUFU.TANH R8, R197 ;  /* 0x000000c500087308 */ /* 0x000ea20000002400 */
[----:B-1----:R-:W-:Y:S09]  /*a270*/  FMUL.FTZ R166, R34, c[0x0][0x2ec] ;  /* 0x0000bb0022a67a20 */ /* 0x002ff20000410000 */
[----:B------:R1:W1:Y:S01]  /*a280*/  MUFU.TANH R197, R252 ;  /* 0x000000fc00c57308 */ /* 0x0002620000002400 */
[----:B----4-:R-:W-:Y:S09]  /*a290*/  FMUL.FTZ R164, R33, c[0x0][0x2ec] ;  /* 0x0000bb0021a47a20 */ /* 0x010ff20000410000 */
[----:B------:R4:W2:Y:S10]  /*a2a0*/  MUFU.TANH R195, R250 ;  /* 0x000000fa00c37308 */ /* 0x0008b40000002400 */
[----:B------:R2:W2:Y:S01]  /*a2b0*/  MUFU.TANH R189, R11 ;  /* 0x0000000b00bd7308 */ /* 0x0004a20000002400 */
[----:B-1----:R-:W-:Y:S09]  /*a2c0*/  IMAD.MOV.U32 R252, RZ, RZ, R2 ;  /* 0x000000fffffc7224 */ /* 0x002ff200078e0002 */
[----:B------:R1:W1:Y:S01]  /*a2d0*/  MUFU.TANH R191, R14 ;  /* 0x0000000e00bf7308 */ /* 0x0002620000002400 */
[----:B----4-:R-:W-:Y:S09]  /*a2e0*/  IMAD.MOV.U32 R250, RZ, RZ, R3 ;  /* 0x000000fffffa7224 */ /* 0x010ff200078e0003 */
        /* <DEDUP_REMOVED lines=63> */
[----:B------:R-:W4:Y:S01]  /*a6e0*/  R2UR UR33, R13 ;  /* 0x000000000d2173c2 */ /* 0x000f2200000e0000 */
[----:B-12---:R-:W-:Y:S02]  /*a6f0*/  MOV R14, UR8 ;  /* 0x00000008000e7c02 */ /* 0x006fe40008000f00 */
[----:B---3--:R-:W-:Y:S01]  /*a700*/  MOV R4, UR32 ;  /* 0x0000002000047c02 */ /* 0x008fe20008000f00 */
[----:B------:R-:W-:Y:S04]  /*a710*/  UIADD3 UR32, UR37, -UR35, URZ ;  /* 0x8000002325207290 */ /* 0x000fe8000fffe03f */
[----:B------:R-:W-:Y:S01]  /*a720*/  UIMAD UR32, UR32, UR10, -0x40 ;  /* 0xffffffc0202074a4 */ /* 0x000fe2000f8e020a */
[----:B-----5:R-:W-:Y:S03]  /*a730*/  IMAD.U32 R15, RZ, RZ, UR9 ;  /* 0x00000009ff0f7e24 */ /* 0x020fe6000f8e00ff */
        /* <DEDUP_REMOVED lines=19> */
.L_x_1569:
[----:B------:R2:W-:Y:S01]  /*a870*/  @P6 STS.128 [R243+0x8000], RZ ;  /* 0x008000fff3006388 */ /* 0x0005e20000000c00 */
[CC--:B------:R-:W-:Y:S01]  /*a880*/  LEA R20, P0, R6.reuse, R248.reuse, 0x1 ;  /* 0x000000f806147211 */ /* 0x0c0fe200078008ff */
[----:B------:R-:W-:Y:S01]  /*a890*/  UMOV UR6, UR8 ;  /* 0x0000000800067c82 */ /* 0x000fe20008000000 */
[C---:B------:R-:W-:Y:S01]  /*a8a0*/  IADD3 R5, P1, R6.reuse, UR25, RZ ;  /* 0x0000001906057c10 */ /* 0x040fe2000ff3e0ff */
[----:B------:R-:W-:Y:S01]  /*a8b0*/  UMOV UR7, UR9 ;  /* 0x0000000900077c82 */ /* 0x000fe20008000000 */
[-C--:B----4-:R-:W-:Y:S02]  /*a8c0*/  LEA.HI.X R21, R6, R247.reuse, R2, 0x1, P0 ;  /* 0x000000f706157211 */ /* 0x090fe400000f0c02 */
[CC--:B-1----:R-:W-:Y:S02]  /*a8d0*/  @!P5 LEA R14, P0, R5.reuse, R248.reuse, 0x1 ;  /* 0x000000f8050ed211 */ /* 0x0c2fe400078008ff */
        /* <DEDUP_REMOVED lines=110> */
.L_x_1568:
[----:B--23--:R-:W-:Y:S01]  /*afc0*/  FMNMX.FTZ R3, R186, R167, !PT ;  /* 0x000000a7ba037209 */ /* 0x00cfe20007810000 */
[----:B----4-:R-:W-:Y:S01]  /*afd0*/  LDSM.16.MT88.4 R20, [R234+0x10000] ;  /* 0x01000000ea14783b */ /* 0x010fe20000004200 */
        /* <DEDUP_REMOVED lines=14> */
[----:B-1----:R-:W-:Y:S02]  /*b0c0*/  FMNMX.FTZ R2, R191, R2, !PT ;  /* 0x00000002bf027209 */ /* 0x002fe40007810000 */
        /* <DEDUP_REMOVED lines=22> */
[----:B------:R-:W-:Y:S01]  /*b230*/  FMNMX.FTZ R7, R165, R2, !PT ;  /* 0x00000002a5077209 */ /* 0x000fe20007810000 */
[----:B------:R-:W-:Y:S08]  /*b240*/  LDSM.16.MT88.4 R12, [R236+0x10000] ;  /* 0x01000000ec0c783b */ /* 0x000ff00000004200 */
[----:B------:R-:W-:Y:S08]  /*b250*/  SHFL.BFLY PT, R6, R5, 0x2, 0x1f ;  /* 0x0c401f0005067f89 */ /* 0x000ff000000e0000 */
[----:B------:R-:W1:Y:S02]  /*b260*/  SHFL.BFLY PT, R2, R7, 0x2, 0x1f ;  /* 0x0c401f0007027f89 */ /* 0x000e6400000e0000 */
[----:B-1----:R-:W-:Y:S02]  /*b270*/  FMNMX.FTZ R4, R7, R2, !PT ;  /* 0x0000000207047209 */ /* 0x002fe40007810000 */
[----:B------:R-:W-:Y:S04]  /*b280*/  FMNMX.FTZ R11, R5, R6, !PT ;  /* 0x00000006050b7209 */ /* 0x000fe80007810000 */
[----:B------:R-:W1:Y:S08]  /*b290*/  SHFL.BFLY PT, R3, R4, 0x1, 0x1f ;  /* 0x0c201f0004037f89 */ /* 0x000e7000000e0000 */
[----:B------:R-:W2:Y:S01]  /*b2a0*/  SHFL.BFLY PT, R164, R11, 0x1, 0x1f ;  /* 0x0c201f000ba47f89 */ /* 0x000ea200000e0000 */
[----:B-1----:R-:W-:Y:S05]  /*b2b0*/  FMNMX.FTZ R3, R4, R3, !PT ;  /* 0x0000000304037209 */ /* 0x002fea0007810000 */
[C---:B------:R-:W-:Y:S02]  /*b2c0*/  FMUL.FTZ R176, R3.reuse, c[0x0][0x23c] ;  /* 0x00008f0003b07a20 */ /* 0x040fe40000410000 */
[----:B------:R-:W-:Y:S01]  /*b2d0*/  FADD.FTZ R5, -R3, R0 ;  /* 0x0000000003057221 */ /* 0x000fe20000010100 */
[----:B--2---:R-:W-:Y:S03]  /*b2e0*/  FMNMX.FTZ R164, R11, R164, !PT ;  /* 0x000000a40ba47209 */ /* 0x004fe60007810000 */
[----:B------:R-:W-:Y:S01]  /*b2f0*/  FMUL.FTZ R0, R5, c[0x0][0x23c] ;  /* 0x00008f0005007a20 */ /* 0x000fe20000410000 */
[C---:B------:R-:W-:Y:S01]  /*b300*/  FSETP.NEU.FTZ.AND P0, PT, R164.reuse, -INF , PT ;  /* 0xff800000a400780b */ /* 0x040fe20003f1d000 */
[C---:B------:R-:W-:Y:S02]  /*b310*/  FMUL.FTZ R177, R164.reuse, c[0x0][0x23c] ;  /* 0x00008f00a4b17a20 */ /* 0x040fe40000410000 */
[----:B------:R-:W-:Y:S01]  /*b320*/  FADD.FTZ R2, -R164, R167 ;  /* 0x000000a7a4027221 */ /* 0x000fe20000010100 */
[----:B------:R-:W-:Y:S01]  /*b330*/  MOV R167, R164 ;  /* 0x000000a400a77202 */ /* 0x000fe20000000f00 */
[----:B------:R-:W1:Y:S01]  /*b340*/  MUFU.EX2 R0, R0 ;  /* 0x0000000000007308 */ /* 0x000e620000000800 */
[----:B------:R-:W-:Y:S01]  /*b350*/  FSEL R177, R177, RZ, P0 ;  /* 0x000000ffb1b17208 */ /* 0x000fe20000000000 */
[----:B------:R-:W-:Y:S01]  /*b360*/  FMUL.FTZ R6, R2, c[0x0][0x23c] ;  /* 0x00008f0002067a20 */ /* 0x000fe20000410000 */
[----:B------:R-:W-:Y:S03]  /*b370*/  FSETP.NEU.FTZ.AND P0, PT, R3, -INF , PT ;  /* 0xff8000000300780b */ /* 0x000fe60003f1d000 */
[--C-:B------:R-:W-:Y:S01]  /*b380*/  FFMA.FTZ R187, R186, c[0x0][0x23c], -R177.reuse ;  /* 0x00008f00babb7a23 */ /* 0x100fe200000108b1 */
[----:B------:R-:W-:Y:S01]  /*b390*/  FSEL R176, R176, RZ, P0 ;  /* 0x000000ffb0b07208 */ /* 0x000fe20000000000 */
[--C-:B------:R-:W-:Y:S01]  /*b3a0*/  FFMA.FTZ R186, R182, c[0x0][0x23c], -R177.reuse ;  /* 0x00008f00b6ba7a23 */ /* 0x100fe200000108b1 */
[----:B------:R-:W-:Y:S01]  /*b3b0*/  PLOP3.LUT P0, PT, PT, PT, UP2, 0x80, 0x0 ;  /* 0x000000000000781c */ /* 0x000fe20003f0f028 */
[--C-:B------:R-:W-:Y:S01]  /*b3c0*/  FFMA.FTZ R184, R181, c[0x0][0x23c], -R177.reuse ;  /* 0x00008f00b5b87a23 */ /* 0x100fe200000108b1 */
[----:B------:R-:W2:Y:S01]  /*b3d0*/  MUFU.EX2 R2, R6 ;  /* 0x0000000600027308 */ /* 0x000ea20000000800 */
[--C-:B------:R-:W-:Y:S02]  /*b3e0*/  FFMA.FTZ R185, R185, c[0x0][0x23c], -R176.reuse ;  /* 0x00008f00b9b97a23 */ /* 0x100fe400000108b0 */
[--C-:B------:R-:W-:Y:S02]  /*b3f0*/  FFMA.FTZ R182, R183, c[0x0][0x23c], -R176.reuse ;  /* 0x00008f00b7b67a23 */ /* 0x100fe400000108b0 */
[--C-:B------:R-:W-:Y:S02]  /*b400*/  FFMA.FTZ R183, R8, c[0x0][0x23c], -R177.reuse ;  /* 0x00008f0008b77a23 */ /* 0x100fe400000108b1 */
[--C-:B------:R-:W-:Y:S02]  /*b410*/  FFMA.FTZ R181, R10, c[0x0][0x23c], -R176.reuse ;  /* 0x00008f000ab57a23 */ /* 0x100fe400000108b0 */
[--C-:B------:R-:W-:Y:S01]  /*b420*/  FFMA.FTZ R180, R9, c[0x0][0x23c], -R176.reuse ;  /* 0x00008f0009b47a23 */ /* 0x100fe200000108b0 */
[----:B------:R-:W-:Y:S01]  /*b430*/  MUFU.EX2 R187, R187 ;  /* 0x000000bb00bb7308 */ /* 0x000fe20000000800 */
[--C-:B------:R-:W-:Y:S02]  /*b440*/  FFMA.FTZ R192, R178, c[0x0][0x23c], -R177.reuse ;  /* 0x00008f00b2c07a23 */ /* 0x100fe400000108b1 */
[C---:B-1----:R-:W-:Y:S02]  /*b450*/  FMUL.FTZ R7, R0.reuse, R163 ;  /* 0x000000a300077220 */ /* 0x042fe40000410000 */
[C---:B------:R-:W-:Y:S02]  /*b460*/  FMUL.FTZ R10, R0.reuse, R158 ;  /* 0x0000009e000a7220 */ /* 0x040fe40000410000 */
[C---:B------:R-:W-:Y:S02]  /*b470*/  FMUL.FTZ R11, R0.reuse, R159 ;  /* 0x0000009f000b7220 */ /* 0x040fe40000410000 */
[C---:B------:R-:W-:Y:S01]  /*b480*/  FMUL.FTZ R18, R0.reuse, R150 ;  /* 0x0000009600127220 */ /* 0x040fe20000410000 */
[----:B------:R-:W1:Y:S01]  /*b490*/  MUFU.EX2 R186, R186 ;  /* 0x000000ba00ba7308 */ /* 0x000e620000000800 */
[C---:B------:R-:W-:Y:S02]  /*b4a0*/  FMUL.FTZ R19, R0.reuse, R151 ;  /* 0x0000009700137220 */ /* 0x040fe40000410000 */
[----:B------:R-:W-:Y:S02]  /*b4b0*/  FMUL.FTZ R26, R0, R142 ;  /* 0x0000008e001a7220 */ /* 0x000fe40000410000 */
[C---:B--2---:R-:W-:Y:S02]  /*b4c0*/  FMUL.FTZ R4, R2.reuse, R160 ;  /* 0x000000a002047220 */ /* 0x044fe40000410000 */
[----:B------:R-:W-:Y:S02]  /*b4d0*/  FMUL.FTZ R5, R2, R161 ;  /* 0x000000a102057220 */ /* 0x000fe40000410000 */
[----:B------:R-:W-:Y:S01]  /*b4e0*/  FMUL.FTZ R6, R0, R162 ;  /* 0x000000a200067220 */ /* 0x000fe20000410000 */
[----:B------:R-:W-:Y:S01]  /*b4f0*/  MUFU.EX2 R185, R185 ;  /* 0x000000b900b97308 */ /* 0x000fe20000000800 */
[C---:B------:R-:W-:Y:S02]  /*b500*/  FMUL.FTZ R8, R2.reuse, R156 ;  /* 0x0000009c02087220 */ /* 0x040fe40000410000 */
[C---:B------:R-:W-:Y:S02]  /*b510*/  FMUL.FTZ R9, R2.reuse, R157 ;  /* 0x0000009d02097220 */ /* 0x040fe40000410000 */
[C---:B------:R-:W-:Y:S01]  /*b520*/  FMUL.FTZ R16, R2.reuse, R148 ;  /* 0x0000009402107220 */ /* 0x040fe20000410000 */
[----:B------:R-:W-:Y:S01]  /*b530*/  LDSM.16.MT88.4 R156, [R234+0x12800] ;  /* 0x01280000ea9c783b */ /* 0x000fe20000004200 */
[C---:B------:R-:W-:Y:S02]  /*b540*/  FMUL.FTZ R17, R2.reuse, R149 ;  /* 0x0000009502117220 */ /* 0x040fe40000410000 */
[C---:B------:R-:W-:Y:S01]  /*b550*/  FMUL.FTZ R24, R2.reuse, R140 ;  /* 0x0000008c02187220 */ /* 0x040fe20000410000 */
[----:B------:R-:W2:Y:S01]  /*b560*/  MUFU.EX2 R182, R182 ;  /* 0x000000b600b67308 */ /* 0x000ea20000000800 */
[----:B------:R-:W-:Y:S02]  /*b570*/  FMUL.FTZ R25, R2, R141 ;  /* 0x0000008d02197220 */ /* 0x000fe40000410000 */
[----:B------:R-:W-:Y:S01]  /*b580*/  FMUL.FTZ R27, R0, R143 ;  /* 0x0000008f001b7220 */ /* 0x000fe20000410000 */
[----:B-1----:R-:W-:Y:S01]  /*b590*/  F2FP.PACK_AB R160, R186, R187 ;  /* 0x000000bbbaa0723e */ /* 0x002fe200000000ff */
[----:B------:R-:W-:Y:S01]  /*b5a0*/  LDSM.16.MT88.4 R140, [R232+0x12000] ;  /* 0x01200000e88c783b */ /* 0x000fe20000004200 */
[C---:B------:R-:W-:Y:S02]  /*b5b0*/  FMUL.FTZ R32, R2.reuse, R132 ;  /* 0x0000008402207220 */ /* 0x040fe40000410000 */
[----:B------:R-:W-:Y:S02]  /*b5c0*/  FMUL.FTZ R33, R2, R133 ;  /* 0x0000008502217220 */ /* 0x000fe40000410000 */
[----:B------:R-:W-:Y:S01]  /*b5d0*/  MUFU.EX2 R184, R184 ;  /* 0x000000b800b87308 */ /* 0x000fe20000000800 */
[C---:B------:R-:W-:Y:S02]  /*b5e0*/  FMUL.FTZ R34, R0.reuse, R134 ;  /* 0x0000008600227220 */ /* 0x040fe40000410000 */
[----:B------:R-:W-:Y:S01]  /*b5f0*/  LDSM.16.MT88.4 R148, [R232+0x10800] ;  /* 0x01080000e894783b */ /* 0x000fe20000004200 */
[----:B------:R-:W-:Y:S02]  /*b600*/  FMUL.FTZ R35, R0, R135 ;  /* 0x0000008700237220 */ /* 0x000fe40000410000 */
[C---:B------:R-:W-:Y:S02]  /*b610*/  FMUL.FTZ R36, R2.reuse, R36 ;  /* 0x0000002402247220 */ /* 0x040fe40000410000 */
[----:B------:R-:W-:Y:S02]  /*b620*/  FMUL.FTZ R37, R2, R37 ;  /* 0x0000002502257220 */ /* 0x000fe40000410000 */
[----:B------:R-:W1:Y:S01]  /*b630*/  MUFU.EX2 R183, R183 ;  /* 0x000000b700b77308 */ /* 0x000e620000000800 */
[----:B------:R-:W-:Y:S01]  /*b640*/  LDSM.16.MT88.4 R132, [R233+0x12000] ;  /* 0x01200000e984783b */ /* 0x000fe20000004200 */
[----:B------:R-:W-:Y:S01]  /*b650*/  FMUL.FTZ R38, R0, R38 ;  /* 0x0000002600267220 */ /* 0x000fe20000410000 */
[----:B--2---:R-:W-:Y:S01]  /*b660*/  F2FP.PACK_AB R161, R182, R185 ;  /* 0x000000b9b6a1723e */ /* 0x004fe200000000ff */
[----:B------:R-:W-:Y:S02]  /*b670*/  FMUL.FTZ R39, R0, R39 ;  /* 0x0000002700277220 */ /* 0x000fe40000410000 */
[C---:B------:R-:W-:Y:S02]  /*b680*/  FMUL.FTZ R40, R2.reuse, R40 ;  /* 0x0000002802287220 */ /* 0x040fe40000410000 */
[----:B------:R-:W-:Y:S02]  /*b690*/  FMUL.FTZ R41, R2, R41 ;  /* 0x0000002902297220 */ /* 0x000fe40000410000 */
[----:B------:R-:W-:Y:S01]  /*b6a0*/  MUFU.EX2 R181, R181 ;  /* 0x000000b500b57308 */ /* 0x000fe20000000800 */
[C---:B------:R-:W-:Y:S02]  /*b6b0*/  FMUL.FTZ R42, R0.reuse, R42 ;  /* 0x0000002a002a7220 */ /* 0x040fe40000410000 */
[----:B------:R-:W-:Y:S02]  /*b6c0*/  FMUL.FTZ R43, R0, R43 ;  /* 0x0000002b002b7220 */ /* 0x000fe40000410000 */
[C---:B------:R-:W-:Y:S02]  /*b6d0*/  FMUL.FTZ R44, R2.reuse, R44 ;  /* 0x0000002c022c7220 */ /* 0x040fe40000410000 */
[----:B------:R-:W-:Y:S02]  /*b6e0*/  FMUL.FTZ R45, R2, R45 ;  /* 0x0000002d022d7220 */ /* 0x000fe40000410000 */
[C---:B------:R-:W-:Y:S01]  /*b6f0*/  FMUL.FTZ R46, R0.reuse, R46 ;  /* 0x0000002e002e7220 */ /* 0x040fe20000410000 */
[----:B------:R-:W2:Y:S01]  /*b700*/  MUFU.EX2 R180, R180 ;  /* 0x000000b400b47308 */ /* 0x000ea20000000800 */
        /* <DEDUP_REMOVED lines=11> */
[C---:B------:R-:W-:Y:S02]  /*b7c0*/  FMUL.FTZ R56, R2.reuse, R56 ;  /* 0x0000003802387220 */ /* 0x040fe40000410000 */
[----:B------:R-:W-:Y:S02]  /*b7d0*/  FMUL.FTZ R57, R2, R57 ;  /* 0x0000003902397220 */ /* 0x000fe40000410000 */
[----:B------:R-:W-:Y:S01]  /*b7e0*/  FMUL.FTZ R58, R0, R58 ;  /* 0x0000003a003a7220 */ /* 0x000fe20000410000 */
[----:B--2---:R-:W-:Y:S01]  /*b7f0*/  F2FP.PACK_AB R163, R180, R181 ;  /* 0x000000b5b4a3723e */ /* 0x004fe200000000ff */
[----:B------:R-:W-:Y:S02]  /*b800*/  FMUL.FTZ R59, R0, R59 ;  /* 0x0000003b003b7220 */ /* 0x000fe40000410000 */
[C---:B------:R-:W-:Y:S02]  /*b810*/  FMUL.FTZ R60, R2.reuse, R60 ;  /* 0x0000003c023c7220 */ /* 0x040fe40000410000 */
[----:B------:R-:W-:Y:S02]  /*b820*/  FMUL.FTZ R61, R2, R61 ;  /* 0x0000003d023d7220 */ /* 0x000fe40000410000 */
[C---:B------:R-:W-:Y:S05]  /*b830*/  HMMA.16816.F32 R4, R160.reuse, R12, R4 ;  /* 0x0000000ca004723c */ /* 0x040fea0000001804 */
        /* <DEDUP_REMOVED lines=19> */
[----:B------:R-:W2:Y:S01]  /*b970*/  LDSM.16.MT88.4 R144, [R236+0x12000] ;  /* 0x01200000ec90783b */ /* 0x000ea20000004200 */
[----:B------:R-:W-:Y:S02]  /*b980*/  FMUL.FTZ R69, R2, R69 ;  /* 0x0000004502457220 */ /* 0x000fe40000410000 */
[C---:B------:R-:W-:Y:S02]  /*b990*/  FMUL.FTZ R70, R0.reuse, R70 ;  /* 0x0000004600467220 */ /* 0x040fe40000410000 */
[C---:B------:R-:W-:Y:S03]  /*b9a0*/  HMMA.16816.F32 R20, R160.reuse, R28, R20 ;  /* 0x0000001ca014723c */ /* 0x040fe60000001814 */
[----:B------:R-:W-:Y:S02]  /*b9b0*/  FMUL.FTZ R71, R0, R71 ;  /* 0x0000004700477220 */ /* 0x000fe40000410000 */
[C---:B------:R-:W-:Y:S02]  /*b9c0*/  FMUL.FTZ R72, R2.reuse, R72 ;  /* 0x0000004802487220 */ /* 0x040fe40000410000 */
[C---:B------:R-:W-:Y:S01]  /*b9d0*/  FMUL.FTZ R28, R2.reuse, R136 ;  /* 0x00000088021c7220 */ /* 0x040fe20000410000 */
[C---:B------:R-:W-:Y:S04]  /*b9e0*/  HMMA.16816.F32 R24, R160.reuse, R30, R24 ;  /* 0x0000001ea018723c */ /* 0x040fe80000001818 */
[C---:B------:R-:W-:Y:S02]  /*b9f0*/  FMUL.FTZ R29, R2.reuse, R137 ;  /* 0x00000089021d7220 */ /* 0x040fe40000410000 */
[----:B------:R-:W-:Y:S02]  /*ba00*/  FMUL.FTZ R73, R2, R73 ;  /* 0x0000004902497220 */ /* 0x000fe40000410000 */
[C---:B------:R-:W-:Y:S04]  /*ba10*/  FMUL.FTZ R30, R0.reuse, R138 ;  /* 0x0000008a001e7220 */ /* 0x040fe80000410000 */
[C---:B------:R-:W-:Y:S02]  /*ba20*/  FMUL.FTZ R31, R0.reuse, R139 ;  /* 0x0000008b001f7220 */ /* 0x040fe40000410000 */
[----:B------:R-:W3:Y:S01]  /*ba30*/  LDSM.16.MT88.4 R136, [R234+0x12000] ;  /* 0x01200000ea88783b */ /* 0x000ee20000004200 */
[C---:B------:R-:W-:Y:S02]  /*ba40*/  FMUL.FTZ R74, R0.reuse, R74 ;  /* 0x0000004a004a7220 */ /* 0x040fe40000410000 */
[----:B------:R-:W-:Y:S02]  /*ba50*/  FMUL.FTZ R75, R0, R75 ;  /* 0x0000004b004b7220 */ /* 0x000fe40000410000 */
[C---:B-1----:R-:W-:Y:S03]  /*ba60*/  HMMA.16816.F32 R28, R160.reuse, R152, R28 ;  /* 0x00000098a01c723c */ /* 0x042fe6000000181c */
[C---:B------:R-:W-:Y:S02]  /*ba70*/  FMUL.FTZ R76, R2.reuse, R76 ;  /* 0x0000004c024c7220 */ /* 0x040fe40000410000 */
[----:B------:R-:W-:Y:S02]  /*ba80*/  FMUL.FTZ R77, R2, R77 ;  /* 0x0000004d024d7220 */ /* 0x000fe40000410000 */
[C---:B------:R-:W-:Y:S01]  /*ba90*/  FMUL.FTZ R78, R0.reuse, R78 ;  /* 0x0000004e004e7220 */ /* 0x040fe20000410000 */
[C---:B------:R-:W-:Y:S01]  /*baa0*/  HMMA.16816.F32 R32, R160.reuse, R154, R32 ;  /* 0x0000009aa020723c */ /* 0x040fe20000001820 */
[----:B------:R-:W-:Y:S03]  /*bab0*/  LDSM.16.MT88.4 R152, [R236+0x12800] ;  /* 0x01280000ec98783b */ /* 0x000fe60000004200 */
[----:B------:R-:W-:Y:S02]  /*bac0*/  FMUL.FTZ R79, R0, R79 ;  /* 0x0000004f004f7220 */ /* 0x000fe40000410000 */
[C---:B------:R-:W-:Y:S02]  /*bad0*/  FMUL.FTZ R80, R2.reuse, R80 ;  /* 0x0000005002507220 */ /* 0x040fe40000410000 */
[C---:B--2---:R-:W-:Y:S04]  /*bae0*/  HMMA.16816.F32 R36, R160.reuse, R144, R36 ;  /* 0x00000090a024723c */ /* 0x044fe80000001824 */
[----:B------:R-:W-:Y:S02]  /*baf0*/  FMUL.FTZ R81, R2, R81 ;  /* 0x0000005102517220 */ /* 0x000fe40000410000 */
[C---:B------:R-:W-:Y:S02]  /*bb00*/  FMUL.FTZ R82, R0.reuse, R82 ;  /* 0x0000005200527220 */ /* 0x040fe40000410000 */
[C---:B------:R-:W-:Y:S01]  /*bb10*/  HMMA.16816.F32 R40, R160.reuse, R146, R40 ;  /* 0x00000092a028723c */ /* 0x040fe20000001828 */
[----:B------:R-:W-:Y:S03]  /*bb20*/  LDSM.16.MT88.4 R144, [R233+0x10800] ;  /* 0x01080000e990783b */ /* 0x000fe60000004200 */
[----:B------:R-:W-:Y:S02]  /*bb30*/  FMUL.FTZ R83, R0, R83 ;  /* 0x0000005300537220 */ /* 0x000fe40000410000 */
[C---:B------:R-:W-:Y:S02]  /*bb40*/  FMUL.FTZ R84, R2.reuse, R84 ;  /* 0x0000005402547220 */ /* 0x040fe40000410000 */
[----:B------:R-:W-:Y:S01]  /*bb50*/  FMUL.FTZ R85, R2, R85 ;  /* 0x0000005502557220 */ /* 0x000fe20000410000 */
[C---:B---3--:R-:W-:Y:S03]  /*bb60*/  HMMA.16816.F32 R44, R160.reuse, R136, R44 ;  /* 0x00000088a02c723c */ /* 0x048fe6000000182c */
        /* <DEDUP_REMOVED lines=11> */
[----:B------:R-:W2:Y:S03]  /*bc20*/  LDSM.16.MT88.4 R132, [R234+0x14000] ;  /* 0x01400000ea84783b */ /* 0x000ea60000004200 */
        /* <DEDUP_REMOVED lines=18> */
[C---:B--2---:R-:W-:Y:S04]  /*bd50*/  HMMA.16816.F32 R76, R160.reuse, R132, R76 ;  /* 0x00000084a04c723c */ /* 0x044fe8000000184c */
[----:B------:R-:W-:Y:S02]  /*bd60*/  FMUL.FTZ R105, R2, R105 ;  /* 0x0000006902697220 */ /* 0x000fe40000410000 */
[C---:B------:R-:W-:Y:S02]  /*bd70*/  FMUL.FTZ R106, R0.reuse, R106 ;  /* 0x0000006a006a7220 */ /* 0x040fe40000410000 */
[C---:B------:R-:W-:Y:S01]  /*bd80*/  HMMA.16816.F32 R80, R160.reuse, R134, R80 ;  /* 0x00000086a050723c */ /* 0x040fe20000001850 */
[----:B------:R-:W2:Y:S03]  /*bd90*/  LDSM.16.MT88.4 R132, [R236+0x16000] ;  /* 0x01600000ec84783b */ /* 0x000ea60000004200 */
        /* <DEDUP_REMOVED lines=20> */
[--C-:B------:R-:W-:Y:S02]  /*bee0*/  FFMA.FTZ R188, R189, c[0x0][0x23c], -R177.reuse ;  /* 0x00008f00bdbc7a23 */ /* 0x100fe400000108b1 */
[C---:B------:R-:W-:Y:S01]  /*bef0*/  HMMA.16816.F32 R104, R160.reuse, R134, R104 ;  /* 0x00000086a068723c */ /* 0x040fe20000001868 */
[----:B------:R-:W2:Y:S03]  /*bf00*/  LDSM.16.MT88.4 R132, [R232+0x16000] ;  /* 0x01600000e884783b */ /* 0x000ea60000004200 */
[--C-:B------:R-:W-:Y:S01]  /*bf10*/  FFMA.FTZ R189, R190, c[0x0][0x23c], -R177.reuse ;  /* 0x00008f00bebd7a23 */ /* 0x100fe200000108b1 */
[----:B------:R-:W-:Y:S01]  /*bf20*/  MUFU.EX2 R188, R188 ;  /* 0x000000bc00bc7308 */ /* 0x000fe20000000800 */
[--C-:B------:R-:W-:Y:S02]  /*bf30*/  FFMA.FTZ R190, R191, c[0x0][0x23c], -R176.reuse ;  /* 0x00008f00bfbe7a23 */ /* 0x100fe400000108b0 */
[C---:B---3--:R-:W-:Y:S04]  /*bf40*/  HMMA.16816.F32 R108, R160.reuse, R140, R108 ;  /* 0x0000008ca06c723c */ /* 0x048fe8000000186c */
[--C-:B------:R-:W-:Y:S02]  /*bf50*/  FFMA.FTZ R191, R179, c[0x0][0x23c], -R176.reuse ;  /* 0x00008f00b3bf7a23 */ /* 0x100fe400000108b0 */
[--C-:B------:R-:W-:Y:S01]  /*bf60*/  FFMA.FTZ R193, R215, c[0x0][0x23c], -R177.reuse ;  /* 0x00008f00d7c17a23 */ /* 0x100fe200000108b1 */
[----:B------:R-:W3:Y:S01]  /*bf70*/  MUFU.EX2 R189, R189 ;  /* 0x000000bd00bd7308 */ /* 0x000ee20000000800 */
[C---:B------:R-:W-:Y:S01]  /*bf80*/  HMMA.16816.F32 R112, R160.reuse, R142, R112 ;  /* 0x0000008ea070723c */ /* 0x040fe20000001870 */
[----:B------:R-:W4:Y:S03]  /*bf90*/  LDSM.16.MT88.4 R140, [R236+0x10800] ;  /* 0x01080000ec8c783b */ /* 0x000f260000004200 */
[C---:B------:R-:W-:Y:S02]  /*bfa0*/  FMUL.FTZ R120, R2.reuse, R120 ;  /* 0x0000007802787220 */ /* 0x040fe40000410000 */
[----:B------:R-:W-:Y:S02]  /*bfb0*/  FMUL.FTZ R121, R2, R121 ;  /* 0x0000007902797220 */ /* 0x000fe40000410000 */
[C---:B------:R-:W-:Y:S01]  /*bfc0*/  FMUL.FTZ R122, R0.reuse, R122 ;  /* 0x0000007a007a7220 */ /* 0x040fe20000410000 */
[C---:B-1----:R-:W-:Y:S01]  /*bfd0*/  HMMA.16816.F32 R116, R160.reuse, R136, R116 ;  /* 0x00000088a074723c */ /* 0x042fe20000001874 */
[----:B------:R-:W-:Y:S02]  /*bfe0*/  MUFU.EX2 R190, R190 ;  /* 0x000000be00be7308 */ /* 0x000fe40000000800 */
[----:B------:R-:W-:Y:S02]  /*bff0*/  FMUL.FTZ R123, R0, R123 ;  /* 0x0000007b007b7220 */ /* 0x000fe40000410000 */
[--C-:B------:R-:W-:Y:S02]  /*c000*/  FFMA.FTZ R196, R213, c[0x0][0x23c], -R176.reuse ;  /* 0x00008f00d5c47a23 */ /* 0x100fe400000108b0 */
[--C-:B------:R-:W-:Y:S02]  /*c010*/  FFMA.FTZ R201, R201, c[0x0][0x23c], -R176.reuse ;  /* 0x00008f00c9c97a23 */ /* 0x100fe400000108b0 */
[C---:B------:R-:W-:Y:S01]  /*c020*/  FMUL.FTZ R124, R2.reuse, R124 ;  /* 0x0000007c027c7220 */ /* 0x040fe20000410000 */
[C---:B------:R-:W-:Y:S01]  /*c030*/  HMMA.16816.F32 R120, R160.reuse, R138, R120 ;  /* 0x0000008aa078723c */ /* 0x040fe20000001878 */
[----:B------:R-:W1:Y:S01]  /*c040*/  MUFU.EX2 R191, R191 ;  /* 0x000000bf00bf7308 */ /* 0x000e620000000800 */
[----:B------:R-:W5:Y:S01]  /*c050*/  LDSM.16.MT88.4 R136, [R234+0x10800] ;  /* 0x01080000ea88783b */ /* 0x000f620000004200 */
[----:B------:R-:W-:Y:S02]  /*c060*/  FMUL.FTZ R125, R2, R125 ;  /* 0x0000007d027d7220 */ /* 0x000fe40000410000 */
[C---:B------:R-:W-:Y:S02]  /*c070*/  FMUL.FTZ R126, R0.reuse, R126 ;  /* 0x0000007e007e7220 */ /* 0x040fe40000410000 */
[----:B------:R-:W-:Y:S02]  /*c080*/  FMUL.FTZ R127, R0, R127 ;  /* 0x0000007f007f7220 */ /* 0x000fe40000410000 */
[C---:B------:R-:W-:Y:S02]  /*c090*/  FMUL.FTZ R128, R2.reuse, R128 ;  /* 0x0000008002807220 */ /* 0x040fe40000410000 */
[----:B------:R-:W4:Y:S01]  /*c0a0*/  MUFU.EX2 R193, R193 ;  /* 0x000000c100c17308 */ /* 0x000f220000000800 */
[----:B------:R-:W-:Y:S02]  /*c0b0*/  FMUL.FTZ R129, R2, R129 ;  /* 0x0000008102817220 */ /* 0x000fe40000410000 */
[C---:B--2---:R-:W-:Y:S03]  /*c0c0*/  HMMA.16816.F32 R124, R160.reuse, R132, R124 ;  /* 0x00000084a07c723c */ /* 0x044fe6000000187c */
[C---:B------:R-:W-:Y:S02]  /*c0d0*/  FMUL.FTZ R130, R0.reuse, R130 ;  /* 0x0000008200827220 */ /* 0x040fe40000410000 */
[----:B------:R-:W-:Y:S02]  /*c0e0*/  FMUL.FTZ R131, R0, R131 ;  /* 0x0000008300837220 */ /* 0x000fe40000410000 */
[----:B------:R-:W-:Y:S01]  /*c0f0*/  MUFU.EX2 R196, R196 ;  /* 0x000000c400c47308 */ /* 0x000fe20000000800 */
[----:B---3--:R-:W-:Y:S01]  /*c100*/  F2FP.PACK_AB R132, R189, R188 ;  /* 0x000000bcbd84723e */ /* 0x008fe200000000ff */
[--C-:B------:R-:W-:Y:S03]  /*c110*/  FFMA.FTZ R200, R211, c[0x0][0x23c], -R177.reuse ;  /* 0x00008f00d3c87a23 */ /* 0x100fe600000108b1 */
[----:B------:R-:W-:Y:S01]  /*c120*/  HMMA.16816.F32 R128, R160, R134, R128 ;  /* 0x00000086a080723c */ /* 0x000fe20000001880 */
[----:B------:R-:W2:Y:S02]  /*c130*/  LDSM.16.MT88.4 R160, [R233+0x12800] ;  /* 0x01280000e9a0783b */ /* 0x000ea40000004200 */
[----:B-1----:R-:W-:Y:S01]  /*c140*/  F2FP.PACK_AB R133, R191, R190 ;  /* 0x000000bebf85723e */ /* 0x002fe200000000ff */
[--C-:B------:R-:W-:Y:S01]  /*c150*/  FFMA.FTZ R211, R214, c[0x0][0x23c], -R177.reuse ;  /* 0x00008f00d6d37a23 */ /* 0x100fe200000108b1 */
[----:B------:R-:W1:Y:S01]  /*c160*/  MUFU.EX2 R201, R201 ;  /* 0x000000c900c97308 */ /* 0x000e620000000800 */
[--C-:B------:R-:W-:Y:S02]  /*c170*/  FFMA.FTZ R204, R209, c[0x0][0x23c], -R176.reuse ;  /* 0x00008f00d1cc7a23 */ /* 0x100fe400000108b0 */
[--C-:B------:R-:W-:Y:S01]  /*c180*/  FFMA.FTZ R207, R207, c[0x0][0x23c], -R176.reuse ;  /* 0x00008f00cfcf7a23 */ /* 0x100fe200000108b0 */
[----:B----4-:R-:W-:Y:S03]  /*c190*/  F2FP.PACK_AB R134, R193, R192 ;  /* 0x000000c0c186723e */ /* 0x010fe600000000ff */
[--C-:B------:R-:W-:Y:S02]  /*c1a0*/  FFMA.FTZ R208, R210, c[0x0][0x23c], -R177.reuse ;  /* 0x00008f00d2d07a23 */ /* 0x100fe400000108b1 */
[--C-:B------:R-:W-:Y:S01]  /*c1b0*/  FFMA.FTZ R209, R206, c[0x0][0x23c], -R177.reuse ;  /* 0x00008f00ced17a23 */ /* 0x100fe200000108b1 */
[----:B------:R-:W-:Y:S01]  /*c1c0*/  MUFU.EX2 R200, R200 ;  /* 0x000000c800c87308 */ /* 0x000fe20000000800 */
[--C-:B------:R-:W-:Y:S02]  /*c1d0*/  FFMA.FTZ R205, R205, c[0x0][0x23c], -R176.reuse ;  /* 0x00008f00cdcd7a23 */ /* 0x100fe400000108b0 */
[--C-:B------:R-:W-:Y:S02]  /*c1e0*/  FFMA.FTZ R206, R203, c[0x0][0x23c], -R176.reuse ;  /* 0x00008f00cbce7a23 */ /* 0x100fe400000108b0 */
[--C-:B------:R-:W-:Y:S02]  /*c1f0*/  FFMA.FTZ R198, R198, c[0x0][0x23c], -R177.reuse ;  /* 0x00008f00c6c67a23 */ /* 0x100fe400000108b1 */
[--C-:B------:R-:W-:Y:S02]  /*c200*/  FFMA.FTZ R203, R202, c[0x0][0x23c], -R177.reuse ;  /* 0x00008f00cacb7a23 */ /* 0x100fe400000108b1 */
[--C-:B------:R-:W-:Y:S01]  /*c210*/  FFMA.FTZ R199, R199, c[0x0][0x23c], -R176.reuse ;  /* 0x00008f00c7c77a23 */ /* 0x100fe200000108b0 */
[----:B------:R-:W3:Y:S01]  /*c220*/  MUFU.EX2 R211, R211 ;  /* 0x000000d300d37308 */ /* 0x000ee20000000800 */
[--C-:B------:R-:W-:Y:S02]  /*c230*/  FFMA.FTZ R202, R197, c[0x0][0x23c], -R176.reuse ;  /* 0x00008f00c5ca7a23 */ /* 0x100fe400000108b0 */
[--C-:B------:R-:W-:Y:S01]  /*c240*/  FFMA.FTZ R195, R195, c[0x0][0x23c], -R177.reuse ;  /* 0x00008f00c3c37a23 */ /* 0x100fe200000108b1 */
[----:B-1----:R-:W-:Y:S01]  /*c250*/  F2FP.PACK_AB R135, R201, R196 ;  /* 0x000000c4c987723e */ /* 0x002fe200000000ff */
[----:B------:R-:W-:Y:S02]  /*c260*/  FFMA.FTZ R177, R194, c[0x0][0x23c], -R177 ;  /* 0x00008f00c2b17a23 */ /* 0x000fe400000108b1 */
[--C-:B------:R-:W-:Y:S02]  /*c270*/  FFMA.FTZ R166, R166, c[0x0][0x23c], -R176.reuse ;  /* 0x00008f00a6a67a23 */ /* 0x100fe400000108b0 */
[----:B------:R-:W-:Y:S01]  /*c280*/  FFMA.FTZ R176, R165, c[0x0][0x23c], -R176 ;  /* 0x00008f00a5b07a23 */ /* 0x000fe200000108b0 */
[----:B------:R-:W-:Y:S01]  /*c290*/  MUFU.EX2 R194, R177 ;  /* 0x000000b100c27308 */ /* 0x000fe20000000800 */
[C---:B------:R-:W-:Y:S05]  /*c2a0*/  HMMA.16816.F32 R4, R132.reuse, R140, R4 ;  /* 0x0000008c8404723c */ /* 0x040fea0000001804 */
[----:B------:R-:W-:Y:S02]  /*c2b0*/  FFMA.FTZ R187, R2, R251, R187 ;  /* 0x000000fb02bb7223 */ /* 0x000fe400000100bb */
[----:B------:R-:W-:Y:S01]  /*c2c0*/  FFMA.FTZ R185, R0, R249, R185 ;  /* 0x000000f900b97223 */ /* 0x000fe200000100b9 */
[C---:B------:R-:W-:Y:S01]  /*c2d0*/  HMMA.16816.F32 R8, R132.reuse, R142, R8 ;  /* 0x0000008e8408723c */ /* 0x040fe20000001808 */
[----:B------:R-:W1:Y:S01]  /*c2e0*/  LDSM.16.MT88.4 R140, [R234+0x14800] ;  /* 0x01480000ea8c783b */ /* 0x000e620000004200 */
[----:B------:R4:W-:Y:S02]  /*c2f0*/  MUFU.EX2 R165, R176 ;  /* 0x000000b000a57308 */ /* 0x0009e40000000800 */
[----:B------:R-:W-:Y:S02]  /*c300*/  FADD.FTZ R187, R186, R187 ;  /* 0x000000bbbabb7221 */ /* 0x000fe40000010000 */
[----:B------:R-:W-:Y:S02]  /*c310*/  FADD.FTZ R182, R182, R185 ;  /* 0x000000b9b6b67221 */ /* 0x000fe40000010000 */
[C---:B-----5:R-:W-:Y:S04]  /*c320*/  HMMA.16816.F32 R12, R132.reuse, R136, R12 ;  /* 0x00000088840c723c */ /* 0x060fe8000000180c */
[----:B------:R-:W-:Y:S01]  /*c330*/  MUFU.EX2 R204, R204 ;  /* 0x000000cc00cc7308 */ /* 0x000fe20000000800 */
[----:B------:R-:W-:Y:S02]  /*c340*/  FADD.FTZ R184, R184, R187 ;  /* 0x000000bbb8b87221 */ /* 0x000fe40000010000 */
[----:B------:R-:W-:Y:S01]  /*c350*/  FADD.FTZ R181, R181, R182 ;  /* 0x000000b6b5b57221 */ /* 0x000fe20000010000 */
[C---:B------:R-:W-:Y:S01]  /*c360*/  HMMA.16816.F32 R16, R132.reuse, R138, R16 ;  /* 0x0000008a8410723c */ /* 0x040fe20000001810 */
[----:B------:R-:W5:Y:S03]  /*c370*/  LDSM.16.MT88.4 R136, [R233+0x14800] ;  /* 0x01480000e988783b */ /* 0x000f660000004200 */
[----:B------:R-:W-:Y:S02]  /*c380*/  FADD.FTZ R183, R183, R184 ;  /* 0x000000b8b7b77221 */ /* 0x000fe40000010000 */
[----:B------:R-:W1:Y:S01]  /*c390*/  MUFU.EX2 R207, R207 ;  /* 0x000000cf00cf7308 */ /* 0x000e620000000800 */
[----:B------:R-:W-:Y:S01]  /*c3a0*/  FADD.FTZ R181, R180, R181 ;  /* 0x000000b5b4b57221 */ /* 0x000fe20000010000 */
[C---:B------:R-:W-:Y:S01]  /*c3b0*/  HMMA.16816.F32 R20, R132.reuse, R144, R20 ;  /* 0x000000908414723c */ /* 0x040fe20000001814 */
[----:B----4-:R-:W-:Y:S03]  /*c3c0*/  LDSM.16.MT88.4 R176, [R233+0x15800] ;  /* 0x01580000e9b0783b */ /* 0x010fe60000004200 */
[----:B------:R-:W-:Y:S02]  /*c3d0*/  FADD.FTZ R188, R188, R183 ;  /* 0x000000b7bcbc7221 */ /* 0x000fe40000010000 */
[----:B------:R-:W-:Y:S02]  /*c3e0*/  FADD.FTZ R190, R190, R181 ;  /* 0x000000b5bebe7221 */ /* 0x000fe40000010000 */
[C---:B------:R-:W-:Y:S01]  /*c3f0*/  HMMA.16816.F32 R24, R132.reuse, R146, R24 ;  /* 0x000000928418723c */ /* 0x040fe20000001818 */
[----:B------:R-:W-:Y:S01]  /*c400*/  MUFU.EX2 R208, R208 ;  /* 0x000000d000d07308 */ /* 0x000fe20000000800 */
[----:B------:R-:W4:Y:S02]  /*c410*/  LDSM.16.MT88.4 R144, [R232+0x14800] ;  /* 0x01480000e890783b */ /* 0x000f240000004200 */
[----:B------:R-:W-:Y:S02]  /*c420*/  FADD.FTZ R189, R189, R188 ;  /* 0x000000bcbdbd7221 */ /* 0x000fe40000010000 */
[----:B------:R-:W-:Y:S02]  /*c430*/  FADD.FTZ R191, R191, R190 ;  /* 0x000000bebfbf7221 */ /* 0x000fe40000010000 */
[C---:B------:R-:W-:Y:S03]  /*c440*/  HMMA.16816.F32 R28, R132.reuse, R148, R28 ;  /* 0x00000094841c723c */ /* 0x040fe6000000181c */
[----:B------:R-:W1:Y:S01]  /*c450*/  MUFU.EX2 R209, R209 ;  /* 0x000000d100d17308 */ /* 0x000e620000000800 */
[----:B------:R-:W-:Y:S02]  /*c460*/  FADD.FTZ R192, R192, R189 ;  /* 0x000000bdc0c07221 */ /* 0x000fe40000010000 */
[----:B------:R-:W-:Y:S02]  /*c470*/  FADD.FTZ R196, R196, R191 ;  /* 0x000000bfc4c47221 */ /* 0x000fe40000010000 */
[C---:B------:R-:W-:Y:S01]  /*c480*/  HMMA.16816.F32 R32, R132.reuse, R150, R32 ;  /* 0x000000968420723c */ /* 0x040fe20000001820 */
[----:B------:R-:W1:Y:S03]  /*c490*/  LDSM.16.MT88.4 R148, [R236+0x16800] ;  /* 0x01680000ec94783b */ /* 0x000e660000004200 */
[----:B------:R-:W-:Y:S01]  /*c4a0*/  FADD.FTZ R193, R193, R192 ;  /* 0x000000c0c1c17221 */ /* 0x000fe20000010000 */
[----:B------:R-:W-:Y:S01]  /*c4b0*/  MUFU.EX2 R205, R205 ;  /* 0x000000cd00cd7308 */ /* 0x000fe20000000800 */
[----:B------:R-:W-:Y:S02]  /*c4c0*/  FADD.FTZ R201, R201, R196 ;  /* 0x000000c4c9c97221 */ /* 0x000fe40000010000 */
[C---:B------:R-:W-:Y:S07]  /*c4d0*/  HMMA.16816.F32 R36, R132.reuse, R152, R36 ;  /* 0x000000988424723c */ /* 0x040fee0000001824 */
[----:B------:R-:W1:Y:S01]  /*c4e0*/  MUFU.EX2 R206, R206 ;  /* 0x000000ce00ce7308 */ /* 0x000e620000000800 */
[C---:B------:R-:W-:Y:S01]  /*c4f0*/  HMMA.16816.F32 R40, R132.reuse, R154, R40 ;  /* 0x0000009a8428723c */ /* 0x040fe20000001828 */
[----:B------:R-:W-:Y:S07]  /*c500*/  LDSM.16.MT88.4 R152, [R232+0x11000] ;  /* 0x01100000e898783b */ /* 0x000fee0000004200 */
[C---:B------:R-:W-:Y:S01]  /*c510*/  HMMA.16816.F32 R44, R132.reuse, R156, R44 ;  /* 0x0000009c842c723c */ /* 0x040fe2000000182c */
[----:B------:R-:W1:Y:S07]  /*c520*/  MUFU.EX2 R198, R198 ;  /* 0x000000c600c67308 */ /* 0x000e6e0000000800 */
[C---:B------:R-:W-:Y:S01]  /*c530*/  HMMA.16816.F32 R48, R132.reuse, R158, R48 ;  /* 0x0000009e8430723c */ /* 0x040fe20000001830 */
[----:B------:R-:W-:Y:S02]  /*c540*/  LDSM.16.MT88.4 R156, [R234+0x13000] ;  /* 0x01300000ea9c783b */ /* 0x000fe40000004200 */
[----:B------:R-:W1:Y:S05]  /*c550*/  MUFU.EX2 R203, R203 ;  /* 0x000000cb00cb7308 */ /* 0x000e6a0000000800 */
[C---:B--2---:R-:W-:Y:S05]  /*c560*/  HMMA.16816.F32 R52, R132.reuse, R160, R52 ;  /* 0x000000a08434723c */ /* 0x044fea0000001834 */
[----:B------:R-:W-:Y:S03]  /*c570*/  MUFU.EX2 R199, R199 ;  /* 0x000000c700c77308 */ /* 0x000fe60000000800 */
[C---:B------:R-:W-:Y:S01]  /*c580*/  HMMA.16816.F32 R56, R132.reuse, R162, R56 ;  /* 0x000000a28438723c */ /* 0x040fe20000001838 */
[----:B------:R-:W-:Y:S06]  /*c590*/  LDSM.16.MT88.4 R160, [R233+0x13000] ;  /* 0x01300000e9a0783b */ /* 0x000fec0000004200 */
[----:B------:R-:W2:Y:S01]  /*c5a0*/  MUFU.EX2 R202, R202 ;  /* 0x000000ca00ca7308 */ /* 0x000ea20000000800 */
[C---:B------:R-:W-:Y:S08]  /*c5b0*/  HMMA.16816.F32 R60, R132.reuse, R168, R60 ;  /* 0x000000a8843c723c */ /* 0x040ff0000000183c */
[C---:B------:R-:W-:Y:S01]  /*c5c0*/  HMMA.16816.F32 R64, R132.reuse, R170, R64 ;  /* 0x000000aa8440723c */ /* 0x040fe20000001840 */
[----:B------:R-:W-:Y:S01]  /*c5d0*/  LDSM.16.MT88.4 R168, [R232+0x13000] ;  /* 0x01300000e8a8783b */ /* 0x000fe20000004200 */
[----:B------:R-:W2:Y:S06]  /*c5e0*/  MUFU.EX2 R195, R195 ;  /* 0x000000c300c37308 */ /* 0x000eac0000000800 */
[C---:B------:R-:W-:Y:S04]  /*c5f0*/  HMMA.16816.F32 R68, R132.reuse, R172, R68 ;  /* 0x000000ac8444723c */ /* 0x040fe80000001844 */
[----:B------:R-:W2:Y:S04]  /*c600*/  MUFU.EX2 R166, R166 ;  /* 0x000000a600a67308 */ /* 0x000ea80000000800 */
[C---:B------:R-:W-:Y:S01]  /*c610*/  HMMA.16816.F32 R72, R132.reuse, R174, R72 ;  /* 0x000000ae8448723c */ /* 0x040fe20000001848 */
[----:B------:R-:W-:Y:S07]  /*c620*/  LDSM.16.MT88.4 R172, [R236+0x15000] ;  /* 0x01500000ecac783b */ /* 0x000fee0000004200 */
        /* <DEDUP_REMOVED lines=19> */
[----:B------:R-:W-:Y:S01]  /*c760*/  HMMA.16816.F32 R128, R132, R146, R128 ;  /* 0x000000928480723c */ /* 0x000fe20000001880 */
[----:B------:R-:W4:Y:S06]  /*c770*/  LDSM.16.MT88.4 R144, [R236+0x13000] ;  /* 0x01300000ec90783b */ /* 0x000f2c0000004200 */
[----:B---3--:R-:W-:Y:S01]  /*c780*/  F2FP.PACK_AB R132, R211, R200 ;  /* 0x000000c8d384723e */ /* 0x008fe200000000ff */
[----:B------:R-:W-:Y:S01]  /*c790*/  FADD.FTZ R200, R200, R193 ;  /* 0x000000c1c8c87221 */ /* 0x000fe20000010000 */
[----:B------:R-:W-:Y:S03]  /*c7a0*/  F2FP.PACK_AB R133, R207, R204 ;  /* 0x000000cccf85723e */ /* 0x000fe600000000ff */
[----:B------:R-:W-:Y:S01]  /*c7b0*/  F2FP.PACK_AB R134, R209, R208 ;  /* 0x000000d0d186723e */ /* 0x000fe200000000ff */
[----:B------:R-:W-:Y:S01]  /*c7c0*/  FADD.FTZ R204, R204, R201 ;  /* 0x000000c9cccc7221 */ /* 0x000fe20000010000 */
[----:B------:R-:W-:Y:S01]  /*c7d0*/  F2FP.PACK_AB R135, R206, R205 ;  /* 0x000000cdce87723e */ /* 0x000fe200000000ff */
[----:B------:R-:W-:Y:S02]  /*c7e0*/  FADD.FTZ R211, R211, R200 ;  /* 0x000000c8d3d37221 */ /* 0x000fe40000010000 */
[----:B------:R-:W-:Y:S02]  /*c7f0*/  FADD.FTZ R204, R207, R204 ;  /* 0x000000cccfcc7221 */ /* 0x000fe40000010000 */
[----:B------:R-:W-:Y:S02]  /*c800*/  FADD.FTZ R208, R208, R211 ;  /* 0x000000d3d0d07221 */ /* 0x000fe40000010000 */
[C---:B-1----:R-:W-:Y:S03]  /*c810*/  HMMA.16816.F32 R4, R132.reuse, R140, R4 ;  /* 0x0000008c8404723c */ /* 0x042fe60000001804 */
[----:B------:R-:W-:Y:S02]  /*c820*/  FADD.FTZ R205, R205, R204 ;  /* 0x000000cccdcd7221 */ /* 0x000fe40000010000 */
[----:B------:R-:W-:Y:S02]  /*c830*/  FADD.FTZ R209, R209, R208 ;  /* 0x000000d0d1d17221 */ /* 0x000fe40000010000 */
[----:B------:R-:W-:Y:S01]  /*c840*/  FADD.FTZ R206, R206, R205 ;  /* 0x000000cdcece7221 */ /* 0x000fe20000010000 */
[C---:B------:R-:W-:Y:S01]  /*c850*/  HMMA.16816.F32 R8, R132.reuse, R142, R8 ;  /* 0x0000008e8408723c */ /* 0x040fe20000001808 */
[----:B------:R-:W1:Y:S03]  /*c860*/  LDSM.16.MT88.4 R140, [R234+0x15000] ;  /* 0x01500000ea8c783b */ /* 0x000e660000004200 */
[----:B------:R-:W-:Y:S04]  /*c870*/  FADD.FTZ R0, R198, R209 ;  /* 0x000000d1c6007221 */ /* 0x000fe80000010000 */
[C---:B-----5:R-:W-:Y:S04]  /*c880*/  HMMA.16816.F32 R12, R132.reuse, R136, R12 ;  /* 0x00000088840c723c */ /* 0x060fe8000000180c */
[C---:B------:R-:W-:Y:S04]  /*c890*/  FADD.FTZ R0, R203.reuse, R0 ;  /* 0x00000000cb007221 */ /* 0x040fe80000010000 */
[C---:B------:R-:W-:Y:S01]  /*c8a0*/  HMMA.16816.F32 R16, R132.reuse, R138, R16 ;  /* 0x0000008a8410723c */ /* 0x040fe20000001810 */
[----:B------:R-:W3:Y:S07]  /*c8b0*/  LDSM.16.MT88.4 R136, [R233+0x15000] ;  /* 0x01500000e988783b */ /* 0x000eee0000004200 */
[C---:B------:R-:W-:Y:S08]  /*c8c0*/  HMMA.16816.F32 R20, R132.reuse, R148, R20 ;  /* 0x000000948414723c */ /* 0x040ff00000001814 */
[C---:B------:R-:W-:Y:S01]  /*c8d0*/  HMMA.16816.F32 R24, R132.reuse, R150, R24 ;  /* 0x000000968418723c */ /* 0x040fe20000001818 */
[----:B------:R-:W-:Y:S07]  /*c8e0*/  LDSM.16.MT88.4 R148, [R236+0x17000] ;  /* 0x01700000ec94783b */ /* 0x000fee0000004200 */
[C---:B------:R-:W-:Y:S08]  /*c8f0*/  HMMA.16816.F32 R28, R132.reuse, R152, R28 ;  /* 0x00000098841c723c */ /* 0x040ff0000000181c */
[C---:B------:R-:W-:Y:S08]  /*c900*/  HMMA.16816.F32 R32, R132.reuse, R154, R32 ;  /* 0x0000009a8420723c */ /* 0x040ff00000001820 */
[C---:B----4-:R-:W-:Y:S08]  /*c910*/  HMMA.16816.F32 R36, R132.reuse, R144, R36 ;  /* 0x000000908424723c */ /* 0x050ff00000001824 */
[C---:B------:R-:W-:Y:S01]  /*c920*/  HMMA.16816.F32 R40, R132.reuse, R146, R40 ;  /* 0x000000928428723c */ /* 0x040fe20000001828 */
[----:B------:R-:W4:Y:S07]  /*c930*/  LDSM.16.MT88.4 R144, [R232+0x15000] ;  /* 0x01500000e890783b */ /* 0x000f2e0000004200 */
        /* <DEDUP_REMOVED lines=8> */
[----:B--2---:R-:W-:Y:S01]  /*c9c0*/  F2FP.PACK_AB R169, R202, R199 ;  /* 0x000000c7caa9723e */ /* 0x004fe200000000ff */
        /* <DEDUP_REMOVED lines=8> */
[----:B------:R-:W-:Y:S01]  /*ca50*/  MOV R0, R3 ;  /* 0x0000000300007202 */ /* 0x000fe20000000f00 */
[----:B------:R-:W-:Y:S02]  /*ca60*/  FADD.FTZ R166, R166, R199 ;  /* 0x000000c7a6a67221 */ /* 0x000fe40000010000 */
[----:B------:R-:W-:Y:S01]  /*ca70*/  FADD.FTZ R251, R194, R195 ;  /* 0x000000c3c2fb7221 */ /* 0x000fe20000010000 */
[C---:B-1----:R-:W-:Y:S04]  /*ca80*/  HMMA.16816.F32 R76, R132.reuse, R140, R76 ;  /* 0x0000008c844c723c */ /* 0x042fe8000000184c */
[----:B------:R-:W-:Y:S04]  /*ca90*/  FADD.FTZ R249, R165, R166 ;  /* 0x000000a6a5f97221 */ /* 0x000fe80000010000 */
[C---:B------:R-:W-:Y:S01]  /*caa0*/  HMMA.16816.F32 R80, R132.reuse, R142, R80 ;  /* 0x0000008e8450723c */ /* 0x040fe20000001850 */
[----:B------:R-:W1:Y:S07]  /*cab0*/  LDSM.16.MT88.4 R140, [R234+0x17000] ;  /* 0x01700000ea8c783b */ /* 0x000e6e0000004200 */
[C---:B---3--:R-:W-:Y:S08]  /*cac0*/  HMMA.16816.F32 R84, R132.reuse, R136, R84 ;  /* 0x000000888454723c */ /* 0x048ff00000001854 */
[C---:B------:R-:W-:Y:S01]  /*cad0*/  HMMA.16816.F32 R88, R132.reuse, R138, R88 ;  /* 0x0000008a8458723c */ /* 0x040fe20000001858 */
[----:B------:R-:W2:Y:S07]  /*cae0*/  LDSM.16.MT88.4 R136, [R233+0x17000] ;  /* 0x01700000e988783b */ /* 0x000eae0000004200 */
[C---:B----4-:R-:W-:Y:S08]  /*caf0*/  HMMA.16816.F32 R92, R132.reuse, R144, R92 ;  /* 0x00000090845c723c */ /* 0x050ff0000000185c */
[C---:B------:R-:W-:Y:S01]  /*cb00*/  HMMA.16816.F32 R96, R132.reuse, R146, R96 ;  /* 0x000000928460723c */ /* 0x040fe20000001860 */
[----:B------:R-:W3:Y:S07]  /*cb10*/  LDSM.16.MT88.4 R144, [R232+0x17000] ;  /* 0x01700000e890783b */ /* 0x000eee0000004200 */
[C---:B------:R-:W-:Y:S08]  /*cb20*/  HMMA.16816.F32 R100, R132.reuse, R148, R100 ;  /* 0x000000948464723c */ /* 0x040ff00000001864 */
[C---:B------:R-:W-:Y:S01]  /*cb30*/  HMMA.16816.F32 R104, R132.reuse, R150, R104 ;  /* 0x000000968468723c */ /* 0x040fe20000001868 */
[----:B------:R-:W4:Y:S07]  /*cb40*/  LDSM.16.MT88.4 R148, [R234+0x11800] ;  /* 0x01180000ea94783b */ /* 0x000f2e0000004200 */
[C---:B-1----:R-:W-:Y:S08]  /*cb50*/  HMMA.16816.F32 R108, R132.reuse, R140, R108 ;  /* 0x0000008c846c723c */ /* 0x042ff0000000186c */
[C---:B------:R-:W-:Y:S01]  /*cb60*/  HMMA.16816.F32 R112, R132.reuse, R142, R112 ;  /* 0x0000008e8470723c */ /* 0x040fe20000001870 */
[----:B------:R-:W1:Y:S07]  /*cb70*/  LDSM.16.MT88.4 R140, [R233+0x11800] ;  /* 0x01180000e98c783b */ /* 0x000e6e0000004200 */
[C---:B--2---:R-:W-:Y:S08]  /*cb80*/  HMMA.16816.F32 R116, R132.reuse, R136, R116 ;  /* 0x000000888474723c */ /* 0x044ff00000001874 */
[C---:B------:R-:W-:Y:S08]  /*cb90*/  HMMA.16816.F32 R120, R132.reuse, R138, R120 ;  /* 0x0000008a8478723c */ /* 0x040ff00000001878 */
[C---:B---3--:R-:W-:Y:S08]  /*cba0*/  HMMA.16816.F32 R124, R132.reuse, R144, R124 ;  /* 0x00000090847c723c */ /* 0x048ff0000000187c */
[----:B------:R-:W-:Y:S01]  /*cbb0*/  HMMA.16816.F32 R128, R132, R146, R128 ;  /* 0x000000928480723c */ /* 0x000fe20000001880 */
[----:B------:R-:W2:Y:S07]  /*cbc0*/  LDSM.16.MT88.4 R132, [R232+0x11800] ;  /* 0x01180000e884783b */ /* 0x000eae0000004200 */
[C---:B------:R-:W-:Y:S01]  /*cbd0*/  HMMA.16816.F32 R160, R168.reuse, R156, R4 ;  /* 0x0000009ca8a0723c */ /* 0x040fe20000001804 */
[----:B------:R-:W3:Y:S07]  /*cbe0*/  LDSM.16.MT88.4 R4, [R236+0x13800] ;  /* 0x01380000ec04783b */ /* 0x000eee0000004200 */
[C---:B------:R-:W-:Y:S01]  /*cbf0*/  HMMA.16816.F32 R156, R168.reuse, R158, R8 ;  /* 0x0000009ea89c723c */ /* 0x040fe20000001808 */
[----:B------:R-:W5:Y:S07]  /*cc00*/  LDSM.16.MT88.4 R8, [R234+0x13800] ;  /* 0x01380000ea08783b */ /* 0x000f6e0000004200 */
[C---:B----4-:R-:W-:Y:S01]  /*cc10*/  HMMA.16816.F32 R152, R168.reuse, R148, R12 ;  /* 0x00000094a898723c */ /* 0x050fe2000000180c */
[----:B------:R-:W4:Y:S07]  /*cc20*/  LDSM.16.MT88.4 R12, [R232+0x13800] ;  /* 0x01380000e80c783b */ /* 0x000f2e0000004200 */
[C---:B------:R-:W-:Y:S01]  /*cc30*/  HMMA.16816.F32 R148, R168.reuse, R150, R16 ;  /* 0x00000096a894723c */ /* 0x040fe20000001810 */
[----:B------:R-:W4:Y:S07]  /*cc40*/  LDSM.16.MT88.4 R16, [R236+0x15800] ;  /* 0x01580000ec10783b */ /* 0x000f2e0000004200 */
[C---:B-1----:R-:W-:Y:S01]  /*cc50*/  HMMA.16816.F32 R144, R168.reuse, R140, R20 ;  /* 0x0000008ca890723c */ /* 0x042fe20000001814 */
[----:B------:R-:W1:Y:S07]  /*cc60*/  LDSM.16.MT88.4 R20, [R234+0x15800] ;  /* 0x01580000ea14783b */ /* 0x000e6e0000004200 */
[C---:B------:R-:W-:Y:S01]  /*cc70*/  HMMA.16816.F32 R140, R168.reuse, R142, R24 ;  /* 0x0000008ea88c723c */ /* 0x040fe20000001818 */
[----:B------:R-:W1:Y:S07]  /*cc80*/  LDSM.16.MT88.4 R24, [R232+0x15800] ;  /* 0x01580000e818783b */ /* 0x000e6e0000004200 */
[C---:B--2---:R-:W-:Y:S01]  /*cc90*/  HMMA.16816.F32 R136, R168.reuse, R132, R28 ;  /* 0x00000084a888723c */ /* 0x044fe2000000181c */
[----:B------:R-:W2:Y:S07]  /*cca0*/  LDSM.16.MT88.4 R28, [R236+0x17800] ;  /* 0x01780000ec1c783b */ /* 0x000eae0000004200 */
[C---:B------:R-:W-:Y:S08]  /*ccb0*/  HMMA.16816.F32 R132, R168.reuse, R134, R32 ;  /* 0x00000086a884723c */ /* 0x040ff00000001820 */
[C---:B---3--:R-:W-:Y:S08]  /*ccc0*/  HMMA.16816.F32 R36, R168.reuse, R4, R36 ;  /* 0x00000004a824723c */ /* 0x048ff00000001824 */
[C---:B------:R-:W-:Y:S01]  /*ccd0*/  HMMA.16816.F32 R40, R168.reuse, R6, R40 ;  /* 0x00000006a828723c */ /* 0x040fe20000001828 */
[----:B------:R-:W3:Y:S07]  /*cce0*/  LDSM.16.MT88.4 R4, [R234+0x17800] ;  /* 0x01780000ea04783b */ /* 0x000eee0000004200 */
[C---:B-----5:R-:W-:Y:S08]  /*ccf0*/  HMMA.16816.F32 R44, R168.reuse, R8, R44 ;  /* 0x00000008a82c723c */ /* 0x060ff0000000182c */
[C---:B------:R-:W-:Y:S01]  /*cd00*/  HMMA.16816.F32 R48, R168.reuse, R10, R48 ;  /* 0x0000000aa830723c */ /* 0x040fe20000001830 */
[----:B------:R-:W5:Y:S07]  /*cd10*/  LDSM.16.MT88.4 R8, [R233+0x17800] ;  /* 0x01780000e908783b */ /* 0x000f6e0000004200 */
[C---:B------:R-:W-:Y:S08]  /*cd20*/  HMMA.16816.F32 R52, R168.reuse, R172, R52 ;  /* 0x000000aca834723c */ /* 0x040ff00000001834 */
[C---:B------:R-:W-:Y:S08]  /*cd30*/  HMMA.16816.F32 R56, R168.reuse, R174, R56 ;  /* 0x000000aea838723c */ /* 0x040ff00000001838 */
[C---:B----4-:R-:W-:Y:S08]  /*cd40*/  HMMA.16816.F32 R60, R168.reuse, R12, R60 ;  /* 0x0000000ca83c723c */ /* 0x050ff0000000183c */
[C---:B------:R-:W-:Y:S01]  /*cd50*/  HMMA.16816.F32 R64, R168.reuse, R14, R64 ;  /* 0x0000000ea840723c */ /* 0x040fe20000001840 */
[----:B------:R-:W4:Y:S07]  /*cd60*/  LDSM.16.MT88.4 R12, [R232+0x17800] ;  /* 0x01780000e80c783b */ /* 0x000f2e0000004200 */
        /* <DEDUP_REMOVED lines=8> */
[C---:B--2---:R-:W-:Y:S08]  /*cdf0*/  HMMA.16816.F32 R100, R168.reuse, R28, R100 ;  /* 0x0000001ca864723c */ /* 0x044ff00000001864 */
[C---:B------:R-:W-:Y:S08]  /*ce00*/  HMMA.16816.F32 R104, R168.reuse, R30, R104 ;  /* 0x0000001ea868723c */ /* 0x040ff00000001868 */
[C---:B---3--:R-:W-:Y:S08]  /*ce10*/  HMMA.16816.F32 R108, R168.reuse, R4, R108 ;  /* 0x00000004a86c723c */ /* 0x048ff0000000186c */
[C---:B------:R-:W-:Y:S08]  /*ce20*/  HMMA.16816.F32 R112, R168.reuse, R6, R112 ;  /* 0x00000006a870723c */ /* 0x040ff00000001870 */
[C---:B-----5:R-:W-:Y:S08]  /*ce30*/  HMMA.16816.F32 R116, R168.reuse, R8, R116 ;  /* 0x00000008a874723c */ /* 0x060ff00000001874 */
[C---:B------:R-:W-:Y:S08]  /*ce40*/  HMMA.16816.F32 R120, R168.reuse, R10, R120 ;  /* 0x0000000aa878723c */ /* 0x040ff00000001878 */
[C---:B----4-:R-:W-:Y:S08]  /*ce50*/  HMMA.16816.F32 R124, R168.reuse, R12, R124 ;  /* 0x0000000ca87c723c */ /* 0x050ff0000000187c */
[----:B------:R-:W-:Y:S01]  /*ce60*/  HMMA.16816.F32 R128, R168, R14, R128 ;  /* 0x0000000ea880723c */ /* 0x000fe20000001880 */
[----:B------:R-:W-:-:S07]  /*ce70*/  @P0 BRA `(.L_x_1570) ;  /* 0xffffb74000000947 */ /* 0x000fce000383ffff */
.L_x_1566:
        /* <DEDUP_REMOVED lines=335> */
.L_x_1572:
[----:B--234-:R-:W-:Y:S05]  /*e370*/  BSYNC B0 ;  /* 0x0000000000007941 */ /* 0x01cfea0003800000 */
.L_x_1571:
        /* <DEDUP_REMOVED lines=23> */
.L_x_1574:
[----:B------:R-:W-:Y:S05]  /*e4f0*/  BSYNC B0 ;  /* 0x0000000000007941 */ /* 0x000fea0003800000 */
.L_x_1573:
        /* <DEDUP_REMOVED lines=14> */
.L_x_1576:
[----:B------:R-:W-:Y:S05]  /*e5e0*/  BSYNC B0 ;  /* 0x0000000000007941 */ /* 0x000fea0003800000 */
.L_x_1575:
        /* <DEDUP_REMOVED lines=14> */
.L_x_1578:
[----:B------:R-:W-:Y:S05]  /*e6d0*/  BSYNC B0 ;  /* 0x0000000000007941 */ /* 0x000fea0003800000 */
.L_x_1577:
        /* <DEDUP_REMOVED lines=14> */
.L_x_1580:
[----:B------:R-:W-:Y:S05]  /*e7c0*/  BSYNC B0 ;  /* 0x0000000000007941 */ /* 0x000fea0003800000 */
.L_x_1579:
        /* <DEDUP_REMOVED lines=14> */
.L_x_1582:
[----:B------:R-:W-:Y:S05]  /*e8b0*/  BSYNC B0 ;  /* 0x0000000000007941 */ /* 0x000fea0003800000 */
.L_x_1581:
        /* <DEDUP_REMOVED lines=14> */
.L_x_1584:
[----:B------:R-:W-:Y:S05]  /*e9a0*/  BSYNC B0 ;  /* 0x0000000000007941 */ /* 0x000fea0003800000 */
.L_x_1583:
        /* <DEDUP_REMOVED lines=14> */
.L_x_1586:
[----:B------:R-:W-:Y:S05]  /*ea90*/  BSYNC B0 ;  /* 0x0000000000007941 */ /* 0x000fea0003800000 */
.L_x_1585:
        /* <DEDUP_REMOVED lines=15> */
.L_x_1587:
        /* <DEDUP_REMOVED lines=15> */
.L_x_8785:


//--------------------- .text._ZN5flash24flash_fwd_splitkv_kernelI23Flash_fwd_kernel_traitsILi256ELi64ELi64ELi4ELb0ELb0EN7cutlass6half_tE19Flash_kernel_traitsILi256ELi64ELi64ELi4ES3_EELb0ELb0ELb0ELb0ELb0ELb0ELb1ELb1EEEvNS_16Flash_fwd_paramsE --------------------------
	.section	.text._ZN5flash24flash_fwd_splitkv_kernelI23Flash_fwd_kernel_traitsILi256ELi64ELi64ELi4ELb0ELb0EN7cutlass6half_tE19Flash_kernel_traitsILi256ELi64ELi64ELi4ES3_EELb0ELb0ELb0ELb0ELb0ELb0ELb1ELb1EEEvNS_16Flash_fwd_paramsE,"ax",@progbits
	.sectioninfo	@"SHI_REGISTERS=255"
	.align	128
        .global         _ZN5flash24flash_fwd_splitkv_kernelI23Flash_fwd_kernel_traitsILi256ELi64ELi64ELi4ELb0ELb0EN7cutlass6half_tE19Flash_kernel_traitsILi256ELi64ELi64ELi4ES3_EELb0ELb0ELb0ELb0ELb0ELb0ELb1ELb1EEEvNS_16Flash_fwd_paramsE
        .type           _ZN5flash24flash_fwd_splitkv_kernelI23Flash_fwd_kernel_traitsILi256ELi64ELi64ELi4ELb0ELb0EN7cutlass6half_tE19Flash_kernel_traitsILi256ELi64ELi64ELi4ES3_EELb0ELb0ELb0ELb0ELb0ELb0ELb1ELb1EEEvNS_16Flash_fwd_paramsE,@function
        .size           _ZN5flash24flash_fwd_splitkv_kernelI23Flash_fwd_kernel_traitsILi256ELi64ELi64ELi4ELb0ELb0EN7cutlass6half_tE19Flash_kernel_traitsILi256ELi64ELi64ELi4ES3_EELb0ELb0ELb0ELb0ELb0ELb0ELb1ELb1EEEvNS_16Flash_fwd_paramsE,(.L_x_8735 - _ZN5flash24flash_fwd_splitkv_kernelI23Flash_fwd_kernel_traitsILi256ELi64ELi64ELi4ELb0ELb0EN7cutlass6half_tE19Flash_kernel_traitsILi256ELi64ELi64ELi4ES3_EELb0ELb0ELb0ELb0ELb0ELb0ELb1ELb1EEEvNS_16Flash_fwd_paramsE)
        .other          _ZN5flash24flash_fwd_splitkv_kernelI23Flash_fwd_kernel_traitsILi256ELi64ELi64ELi4ELb0ELb0EN7cutlass6half_tE19Flash_kernel_traitsILi256ELi64ELi64ELi4ES3_EELb0ELb0ELb0ELb0ELb0ELb0ELb1ELb1EEEvNS_16Flash_fwd_paramsE,@"STO_CUDA_ENTRY STV_DEFAULT"
_ZN5flash24flash_fwd_splitkv_kernelI23Flash_fwd_kernel_traitsILi256ELi64ELi64ELi4ELb0ELb0EN7cutlass6half_tE19Flash_kernel_traitsILi256ELi64ELi64ELi4ES3_EELb0ELb0ELb0ELb0ELb0ELb0ELb1ELb1EEEvNS_16Flash_fwd_paramsE:
.text._ZN5flash24flash_fwd_splitkv_kernelI23Flash_fwd_kernel_traitsILi256ELi64ELi64ELi4ELb0ELb0EN7cutlass6half_tE19Flash_kernel_traitsILi256ELi64ELi64ELi4ES3_EELb0ELb0ELb0ELb0ELb0ELb0ELb1ELb1EEEvNS_16Flash_fwd_paramsE:
[----:B------:R-:W-:Y:S02]  /*0000*/  MOV R1, c[0x0][0x28] ;  /* 0x00000a0000017a02 */ /* 0x000fe40000000f00 */
[----:B------:R-:W1:Y:S01]  /*0010*/  I2F.U32.RP R4, c[0x0][0x1c0] ;  /* 0x0000700000047b06 */ /* 0x000e620000209000 */
[----:B------:R-:W2:Y:S01]  /*0020*/  S2R R243, SR_CTAID.Z ;  /* 0x0000000000f37919 */ /* 0x000ea20000002700 */
[----:B------:R-:W-:Y:S01]  /*0030*/  IMAD.MOV.U32 R2, RZ, RZ, RZ ;  /* 0x000000ffff027224 */ /* 0x000fe200078e00ff */
[----:B------:R-:W-:Y:S01]  /*0040*/  ISETP.NE.U32.AND P0, PT, RZ, c[0x0][0x1c0], PT ;  /* 0x00007000ff007a0c */ /* 0x000fe20003f05070 */
[----:B------:R-:W3:Y:S01]  /*0050*/  S2UR UR8, SR_CTAID.Y ;  /* 0x00000000000879c3 */ /* 0x000ee20000002600 */
[----:B------:R-:W4:Y:S01]  /*0060*/  S2R R241, SR_CTAID.X ;  /* 0x0000000000f17919 */ /* 0x000f220000002500 */
[----:B------:R-:W-:Y:S01]  /*0070*/  ULDC.64 UR4, c[0x0][0x40] ;  /* 0x0000100000047ab9 */ /* 0x000fe20000000a00 */
[----:B------:R-:W-:Y:S01]  /*0080*/  BSSY B4, `(.L_x_1588) ;  /* 0x0000017000047945 */ /* 0x000fe20003800000 */
[----:B------:R-:W-:Y:S01]  /*0090*/  UIADD3 UR4, UP0, UR4, 0x160, URZ ;  /* 0x0000016004047890 */ /* 0x000fe2000ff1e03f */
[----:B------:R-:W-:Y:S02]  /*00a0*/  IADD3 R1, R1, -0x8, RZ ;  /* 0xfffffff801017810 */ /* 0x000fe40007ffe0ff */
[----:B------:R-:W-:Y:S01]  /*00b0*/  MOV R242, 0x1f0 ;  /* 0x000001f000f27802 */ /* 0x000fe20000000f00 */
[----:B------:R-:W-:Y:S01]  /*00c0*/  UIADD3.X UR5, URZ, UR5, URZ, UP0, !UPT ;  /* 0x000000053f057290 */ /* 0x000fe200087fe43f */
[----:B-1----:R-:W1:Y:S02]  /*00d0*/  MUFU.RCP R3, R4 ;  /* 0x0000000400037308 */ /* 0x002e640000001000 */
[----:B-1----:R-:W-:-:S06]  /*00e0*/  IADD3 R3, R3, 0xffffffe, RZ ;  /* 0x0ffffffe03037810 */ /* 0x002fcc0007ffe0ff */
[----:B------:R-:W1:Y:S02]  /*00f0*/  F2I.FTZ.U32.TRUNC.NTZ R3, R3 ;  /* 0x0000000300037305 */ /* 0x000e64000021f000 */
[----:B-1----:R-:W-:-:S04]  /*0100*/  IMAD.MOV R0, RZ, RZ, -R3 ;  /* 0x000000ffff007224 */ /* 0x002fc800078e0a03 */
[----:B------:R-:W-:-:S04]  /*0110*/  IMAD R5, R0, c[0x0][0x1c0], RZ ;  /* 0x0000700000057a24 */ /* 0x000fc800078e02ff */
[----:B------:R-:W-:-:S06]  /*0120*/  IMAD.HI.U32 R2, R3, R5, R2 ;  /* 0x0000000503027227 */ /* 0x000fcc00078e0002 */
[----:B--2---:R-:W-:-:S04]  /*0130*/  IMAD.HI.U32 R245, R2, R243, RZ ;  /* 0x000000f302f57227 */ /* 0x004fc800078e00ff */
[----:B------:R-:W-:-:S04]  /*0140*/  IMAD.MOV R0, RZ, RZ, -R245 ;  /* 0x000000ffff007224 */ /* 0x000fc800078e0af5 */
[----:B------:R-:W-:-:S05]  /*0150*/  IMAD R0, R0, c[0x0][0x1c0], R243 ;  /* 0x0000700000007a24 */ /* 0x000fca00078e02f3 */
[----:B------:R-:W-:-:S13]  /*0160*/  ISETP.GE.U32.AND P2, PT, R0, c[0x0][0x1c0], PT ;  /* 0x0000700000007a0c */ /* 0x000fda0003f46070 */
[----:B------:R-:W-:Y:S02]  /*0170*/  @P2 IADD3 R0, R0, -c[0x0][0x1c0], RZ ;  /* 0x8000700000002a10 */ /* 0x000fe40007ffe0ff */
[----:B------:R-:W-:Y:S02]  /*0180*/  @P2 IADD3 R245, R245, 0x1, RZ ;  /* 0x00000001f5f52810 */ /* 0x000fe40007ffe0ff */
[----:B------:R-:W-:-:S13]  /*0190*/  ISETP.GE.U32.AND P1, PT, R0, c[0x0][0x1c0], PT ;  /* 0x0000700000007a0c */ /* 0x000fda0003f26070 */
[----:B------:R-:W-:Y:S02]  /*01a0*/  @P1 IADD3 R245, R245, 0x1, RZ ;  /* 0x00000001f5f51810 */ /* 0x000fe40007ffe0ff */
[----:B------:R-:W-:-:S05]  /*01b0*/  @!P0 LOP3.LUT R245, RZ, c[0x0][0x1c0], RZ, 0x33, !PT ;  /* 0x00007000fff58a12 */ /* 0x000fca00078e33ff */
[----:B------:R-:W-:-:S04]  /*01c0*/  IMAD.MOV R0, RZ, RZ, -R245 ;  /* 0x000000ffff007224 */ /* 0x000fc800078e0af5 */
[----:B------:R-:W-:Y:S02]  /*01d0*/  IMAD R243, R0, c[0x0][0x1c0], R243 ;  /* 0x0000700000f37a24 */ /* 0x000fe400078e02f3 */
[----:B---34-:R-:W-:Y:S05]  /*01e0*/  CALL.REL.NOINC `($_ZN5flash24flash_fwd_splitkv_kernelI23Flash_fwd_kernel_traitsILi256ELi64ELi64ELi4ELb0ELb0EN7cutlass6half_tE19Flash_kernel_traitsILi256ELi64ELi64ELi4ES3_EELb0ELb0ELb0ELb0ELb0ELb0ELb1ELb1EEEvNS_16Flash_fwd_paramsE$_ZN5flash30compute_attn_1rowblock_splitkvI23Flash_fwd_kernel_traitsILi256ELi64ELi64ELi4ELb0ELb0EN7cutlass6half_tE19Flash_kernel_traitsILi256ELi64ELi64ELi4ES3_EELb0ELb0ELb0ELb0ELb0ELb0ELb1ELb1ENS_16Flash_fwd_paramsEEEvRKT8_iiiii) ;  /* 0x0000002000007944 */ /* 0x018fea0003c00000 */
[----:B------:R-:W-:Y:S05]  /*01f0*/  BSYNC B4 ;  /* 0x0000000000047941 */ /* 0x000fea0003800000 */
.L_x_1588:
[----:B------:R-:W-:Y:S05]  /*0200*/  EXIT ;  /* 0x000000000000794d */ /* 0x000fea0003800000 */
        .type           $_ZN5flash24flash_fwd_splitkv_kernelI23Flash_fwd_kernel_traitsILi256ELi64ELi64ELi4ELb0ELb0EN7cutlass6half_tE19Flash_kernel_traitsILi256ELi64ELi64ELi4ES3_EELb0ELb0ELb0ELb0ELb0ELb0ELb1ELb1EEEvNS_16Flash_fwd_paramsE$_ZN5flash30compute_attn_1rowblock_splitkvI23Flash_fwd_kernel_traitsILi256ELi64ELi64ELi4ELb0ELb0EN7cutlass6half_tE19Flash_kernel_traitsILi256ELi64ELi64ELi4ES3_EELb0ELb0ELb0ELb0ELb0ELb0ELb1ELb1ENS_16Flash_fwd_paramsEEEvRKT8_iiiii,@function
        .size           $_ZN5flash24flash_fwd_splitkv_kernelI23Flash_fwd_kernel_traitsILi256ELi64ELi64ELi4ELb0ELb0EN7cutlass6half_tE19Flash_kernel_traitsILi256ELi64ELi64ELi4ES3_EELb0ELb0ELb0ELb0ELb0ELb0ELb1ELb1EEEvNS_16Flash_fwd_paramsE$_ZN5flash30compute_attn_1rowblock_splitkvI23Flash_fwd_kernel_traitsILi256ELi64ELi64ELi4ELb0ELb0EN7cutlass6half_tE19Flash_kernel_traitsILi256ELi64ELi64ELi4ES3_EELb0ELb0ELb0ELb0ELb0ELb0ELb1ELb1ENS_16Flash_fwd_paramsEEEvRKT8_iiiii,($__internal_16_$__cuda_sm70_shflsync_bfly_p - $_ZN5flash24flash_fwd_splitkv_kernelI23Flash_fwd_kernel_traitsILi256ELi64ELi64ELi4ELb0ELb0EN7cutlass6half_tE19Flash_kernel_traitsILi256ELi64ELi64ELi4ES3_EELb0ELb0ELb0ELb0ELb0ELb0ELb1ELb1EEEvNS_16Flash_fwd_paramsE$_ZN5flash30compute_attn_1rowblock_splitkvI23Flash_fwd_kernel_traitsILi256ELi64ELi64ELi4ELb0ELb0EN7cutlass6half_tE19Flash_kernel_traitsILi256ELi64ELi64ELi4ES3_EELb0ELb0ELb0ELb0ELb0ELb0ELb1ELb1ENS_16Flash_fwd_paramsEEEvRKT8_iiiii)
$_ZN5flash24flash_fwd_splitkv_kernelI23Flash_fwd_kernel_traitsILi256ELi64ELi64ELi4ELb0ELb0EN7cutlass6half_tE19Flash_kernel_traitsILi256ELi64ELi64ELi4ES3_EELb0ELb0ELb0ELb0ELb0ELb0ELb1ELb1EEEvNS_16Flash_fwd_paramsE$_ZN5flash30compute_attn_1rowblock_splitkvI23Flash_fwd_kernel_traitsILi256ELi64ELi64ELi4ELb0ELb0EN7cutlass6half_tE19Flash_kernel_traitsILi256ELi64ELi64ELi4ES3_EELb0ELb0ELb0ELb0ELb0ELb0ELb1ELb1ENS_16Flash_fwd_paramsEEEvRKT8_iiiii:
        /* <DEDUP_REMOVED lines=21> */
.L_x_1590:
[----:B------:R-:W-:Y:S05]  /*0360*/  BSYNC B0 ;  /* 0x0000000000007941 */ /* 0x000fea0003800000 */
.L_x_1589:
[----:B------:R-:W4:Y:S04]  /*0370*/  LD.E.64 R18, [R20.64+0xf0] ;  /* 0x0000f00614127980 */ /* 0x000f28000c101b00 */
[----:B-1-3--:R-:W3:Y:S01]  /*0380*/  @P1 LD.E R3, [R2.64+0x4] ;  /* 0x0000040602031980 */ /* 0x00aee2000c101900 */
[----:B------:R-:W-:Y:S01]  /*0390*/  IMAD.MOV.U32 R12, RZ, RZ, RZ ;  /* 0x000000ffff0c7224 */ /* 0x000fe200078e00ff */
[----:B----4-:R-:W-:-:S04]  /*03a0*/  ISETP.NE.U32.AND P4, PT, R18, RZ, PT ;  /* 0x000000ff1200720c */ /* 0x010fc80003f85070 */
[----:B------:R-:W-:Y:S01]  /*03b0*/  ISETP.NE.AND.EX P4, PT, R19, RZ, PT, P4 ;  /* 0x000000ff1300720c */ /* 0x000fe20003f85340 */
[----:B------:R-:W-:Y:S01]  /*03c0*/  IMAD.WIDE R18, R245, 0x4, R18 ;  /* 0x00000004f5127825 */ /* 0x000fe200078e0212 */
[----:B---3-5:R-:W-:-:S06]  /*03d0*/  @P1 IADD3 R244, R3, -R4, RZ ;  /* 0x8000000403f41210 */ /* 0x028fcc0007ffe0ff */
        /* <DEDUP_REMOVED lines=10> */
.L_x_1592:
[----:B------:R3:W5:Y:S02]  /*0480*/  LD.E R3, [R20.64+0xb8] ;  /* 0x0000b80614037980 */ /* 0x000764000c101900 */
.L_x_1593:
[----:B------:R-:W-:Y:S05]  /*0490*/  BSYNC B0 ;  /* 0x0000000000007941 */ /* 0x000fea0003800000 */
.L_x_1591:
[----:B---3--:R-:W3:Y:S01]  /*04a0*/  LD.E.64 R6, [R20.64+0xf8] ;  /* 0x0000f80614067980 */ /* 0x008ee2000c101b00 */
        /* <DEDUP_REMOVED lines=9> */
.L_x_1595:
[----:B------:R-:W3:Y:S01]  /*0540*/  LD.E.64 R2, [R20.64+0x108] ;  /* 0x0001080614027980 */ /* 0x000ee2000c101b00 */
[----:B------:R-:W-:Y:S01]  /*0550*/  BSSY B0, `(.L_x_1597) ;  /* 0x0000006000007945 */ /* 0x000fe20003800000 */
[----:B---3--:R-:W-:-:S04]  /*0560*/  ISETP.NE.U32.AND P0, PT, R2, RZ, PT ;  /* 0x000000ff0200720c */ /* 0x008fc80003f05070 */
[----:B------:R-:W-:Y:S01]  /*0570*/  ISETP.NE.AND.EX P0, PT, R3, RZ, PT, P0 ;  /* 0x000000ff0300720c */ /* 0x000fe20003f05300 */
[----:B------:R-:W-:-:S12]  /*0580*/  IMAD.MOV.U32 R3, RZ, RZ, RZ ;  /* 0x000000ffff037224 */ /* 0x000fd800078e00ff */
[----:B------:R-:W-:Y:S05]  /*0590*/  @!P0 BRA `(.L_x_1598) ;  /* 0x0000001000008947 */ /* 0x000fea0003800000 */
[----:B------:R3:W5:Y:S02]  /*05a0*/  LD.E R3, [R20.64+0xbc] ;  /* 0x0000bc0614037980 */ /* 0x000764000c101900 */
.L_x_1598:
[----:B------:R-:W-:Y:S05]  /*05b0*/  BSYNC B0 ;  /* 0x0000000000007941 */ /* 0x000fea0003800000 */
.L_x_1597:
[----:B-----5:R-:W-:Y:S02]  /*05c0*/  IADD3 R64, R94, R3, RZ ;  /* 0x000000035e407210 */ /* 0x020fe40007ffe0ff */
.L_x_1596:
[----:B------:R-:W-:Y:S05]  /*05d0*/  BSYNC B1 ;  /* 0x0000000000017941 */ /* 0x000fea0003800000 */
.L_x_1594:
[----:B------:R-:W-:Y:S01]  /*05e0*/  IMAD.SHL.U32 R169, R241, 0x40, RZ ;  /* 0x00000040f1a97824 */ /* 0x000fe200078e00ff */
[----:B------:R-:W-:Y:S01]  /*05f0*/  MOV R2, R242 ;  /* 0x000000f200027202 */ /* 0x000fe20000000f00 */
[----:B------:R-:W-:-:S03]  /*0600*/  IMAD.MOV.U32 R3, RZ, RZ, 0x0 ;  /* 0x00000000ff037424 */ /* 0x000fc600078e00ff */
[----:B------:R-:W-:-:S13]  /*0610*/  ISETP.GT.AND P0, PT, R244, R169, PT ;  /* 0x000000a9f400720c */ /* 0x000fda0003f04270 */
[----:B------:R-:W-:Y:S05]  /*0620*/  @!P0 RET.REL.NODEC R2 `(_ZN5flash24flash_fwd_splitkv_kernelI23Flash_fwd_kernel_traitsILi256ELi64ELi64ELi4ELb0ELb0EN7cutlass6half_tE19Flash_kernel_traitsILi256ELi64ELi64ELi4ES3_EELb0ELb0ELb0ELb0ELb0ELb0ELb1ELb1EEEvNS_16Flash_fwd_paramsE) ;  /* 0xfffff9d002008950 */ /* 0x000fea0003c3ffff */
[----:B------:R-:W4:Y:S01]  /*0630*/  LD.E R3, [R20.64+0xb8] ;  /* 0x0000b80614037980 */ /* 0x000f22000c101900 */
[----:B------:R-:W-:Y:S02]  /*0640*/  IABS R5, c[0x0][0x10] ;  /* 0x0000040000057a13 */ /* 0x000fe40000000000 */
[----:B------:R-:W-:Y:S02]  /*0650*/  IABS R0, c[0x0][0x10] ;  /* 0x0000040000007a13 */ /* 0x000fe40000000000 */
[----:B------:R-:W5:Y:S03]  /*0660*/  I2F.RP R7, R5 ;  /* 0x0000000500077306 */ /* 0x000f660000209400 */
[----:B------:R-:W-:-:S05]  /*0670*/  IMAD.MOV R0, RZ, RZ, -R0 ;  /* 0x000000ffff007224 */ /* 0x000fca00078e0a00 */
[----:B-----5:R-:W5:Y:S02]  /*0680*/  MUFU.RCP R8, R7 ;  /* 0x0000000700087308 */ /* 0x020f640000001000 */
[----:B-----5:R-:W-:-:S06]  /*0690*/  IADD3 R8, R8, 0xffffffe, RZ ;  /* 0x0ffffffe08087810 */ /* 0x020fcc0007ffe0ff */
[----:B------:R-:W5:Y:S02]  /*06a0*/  F2I.FTZ.U32.TRUNC.NTZ R9, R8 ;  /* 0x0000000800097305 */ /* 0x000f64000021f000 */
[----:B-----5:R-:W-:Y:S02]  /*06b0*/  IMAD.MOV R2, RZ, RZ, -R9 ;  /* 0x000000ffff027224 */ /* 0x020fe400078e0a09 */
[----:B------:R-:W-:Y:S01]  /*06c0*/  IMAD.MOV.U32 R8, RZ, RZ, RZ ;  /* 0x000000ffff087224 */ /* 0x000fe200078e00ff */
[----:B----4-:R-:W-:-:S04]  /*06d0*/  IADD3 R3, R3, 0x3f, RZ ;  /* 0x0000003f03037810 */ /* 0x010fc80007ffe0ff */
[----:B------:R-:W-:-:S04]  /*06e0*/  SHF.R.S32.HI R6, RZ, 0x1f, R3 ;  /* 0x0000001fff067819 */ /* 0x000fc80000011403 */
[----:B------:R-:W-:Y:S01]  /*06f0*/  LEA.HI R6, R6, R3, RZ, 0x6 ;  /* 0x0000000306067211 */ /* 0x000fe200078f30ff */
[----:B------:R-:W-:-:S03]  /*0700*/  IMAD R3, R2, R5, RZ ;  /* 0x0000000502037224 */ /* 0x000fc600078e02ff */
[----:B------:R-:W-:Y:S01]  /*0710*/  LEA.HI.SX32 R6, R6, c[0x0][0x10], 0x1a ;  /* 0x0000040006067a11 */ /* 0x000fe200078fd2ff */
[----:B------:R-:W-:-:S03]  /*0720*/  IMAD.HI.U32 R3, R9, R3, R8 ;  /* 0x0000000309037227 */ /* 0x000fc600078e0008 */
[----:B------:R-:W-:-:S04]  /*0730*/  IADD3 R6, R6, -0x1, RZ ;  /* 0xffffffff06067810 */ /* 0x000fc80007ffe0ff */
[----:B------:R-:W-:Y:S02]  /*0740*/  IABS R2, R6 ;  /* 0x0000000600027213 */ /* 0x000fe40000000000 */
[----:B------:R-:W-:-:S03]  /*0750*/  LOP3.LUT R6, R6, c[0x0][0x10], RZ, 0x3c, !PT ;  /* 0x0000040006067a12 */ /* 0x000fc600078e3cff */
[----:B------:R-:W-:Y:S01]  /*0760*/  IMAD.HI.U32 R3, R3, R2, RZ ;  /* 0x0000000203037227 */ /* 0x000fe200078e00ff */
[----:B------:R-:W-:-:S03]  /*0770*/  ISETP.GE.AND P0, PT, R6, RZ, PT ;  /* 0x000000ff0600720c */ /* 0x000fc60003f06270 */
[----:B------:R-:W-:-:S05]  /*0780*/  IMAD R0, R3, R0, R2 ;  /* 0x0000000003007224 */ /* 0x000fca00078e0202 */
[----:B------:R-:W-:-:S13]  /*0790*/  ISETP.GT.U32.AND P1, PT, R5, R0, PT ;  /* 0x000000000500720c */ /* 0x000fda0003f24070 */
[----:B------:R-:W-:Y:S01]  /*07a0*/  @!P1 IMAD.IADD R0, R0, 0x1, -R5 ;  /* 0x0000000100009824 */ /* 0x000fe200078e0a05 */
[----:B------:R-:W-:Y:S02]  /*07b0*/  @!P1 IADD3 R3, R3, 0x1, RZ ;  /* 0x0000000103039810 */ /* 0x000fe40007ffe0ff */
[----:B------:R-:W-:Y:S02]  /*07c0*/  ISETP.NE.AND P1, PT, RZ, c[0x0][0x10], PT ;  /* 0x00000400ff007a0c */ /* 0x000fe40003f25270 */
[----:B------:R-:W-:Y:S02]  /*07d0*/  ISETP.GE.U32.AND P2, PT, R0, R5, PT ;  /* 0x000000050000720c */ /* 0x000fe40003f46070 */
[----:B------:R-:W-:-:S04]  /*07e0*/  IADD3 R5, R64, 0x3f, RZ ;  /* 0x0000003f40057810 */ /* 0x000fc80007ffe0ff */
[----:B------:R-:W-:-:S04]  /*07f0*/  SHF.R.S32.HI R0, RZ, 0x1f, R5 ;  /* 0x0000001fff007819 */ /* 0x000fc80000011405 */
[----:B------:R-:W-:-:S03]  /*0800*/  LEA.HI R0, R0, R5, RZ, 0x6 ;  /* 0x0000000500007211 */ /* 0x000fc600078f30ff */
[----:B------:R-:W-:Y:S02]  /*0810*/  @P2 IADD3 R3, R3, 0x1, RZ ;  /* 0x0000000103032810 */ /* 0x000fe40007ffe0ff */
[----:B------:R-:W-:-:S03]  /*0820*/  SHF.R.S32.HI R0, RZ, 0x6, R0 ;  /* 0x00000006ff007819 */ /* 0x000fc60000011400 */
[----:B------:R-:W-:Y:S01]  /*0830*/  @!P0 IMAD.MOV R3, RZ, RZ, -R3 ;  /* 0x000000ffff038224 */ /* 0x000fe200078e0a03 */
[----:B------:R-:W-:-:S05]  /*0840*/  @!P1 LOP3.LUT R3, RZ, c[0x0][0x10], RZ, 0x33, !PT ;  /* 0x00000400ff039a12 */ /* 0x000fca00078e33ff */
[----:B------:R-:W-:-:S04]  /*0850*/  IMAD R238, R3, UR8, RZ ;  /* 0x0000000803ee7c24 */ /* 0x000fc8000f8e02ff */
[----:B------:R-:W-:-:S05]  /*0860*/  IMAD.IADD R165, R3, 0x1, R238 ;  /* 0x0000000103a57824 */ /* 0x000fca00078e02ee */
[----:B------:R-:W-:-:S04]  /*0870*/  IMNMX R165, R0, R165, PT ;  /* 0x000000a500a57217 */ /* 0x000fc80003800200 */
[----:B------:R-:W-:-:S13]  /*0880*/  ISETP.GE.AND P0, PT, R238, R165, PT ;  /* 0x000000a5ee00720c */ /* 0x000fda0003f06270 */
[----:B------:R-:W-:Y:S05]  /*0890*/  @!P0 BRA `(.L_x_1599) ;  /* 0x00000a3000008947 */ /* 0x000fea0003800000 */
[----:B------:R-:W4:Y:S04]  /*08a0*/  LD.E.64 R2, [R20.64+0xb0] ;  /* 0x0000b00614027980 */ /* 0x000f28000c101b00 */
[----:B---3--:R-:W3:Y:S04]  /*08b0*/  LD.E R6, [R20.64+0x60] ;  /* 0x0000600614067980 */ /* 0x008ee8000c101900 */
[----:B--2---:R-:W2:Y:S04]  /*08c0*/  LD.E R8, [R20.64+0xcc] ;  /* 0x0000cc0614087980 */ /* 0x004ea8000c101900 */
[----:B------:R-:W2:Y:S04]  /*08d0*/  LD.E.64 R10, [R20.64+0x78] ;  /* 0x00007806140a7980 */ /* 0x000ea8000c101b00 */
[----:B------:R1:W5:Y:S04]  /*08e0*/  LD.E R0, [R20.64+0xc0] ;  /* 0x0000c00614007980 */ /* 0x000368000c101900 */
[----:B------:R1:W5:Y:S01]  /*08f0*/  LD.E.64 R4, [R20.64+0xa8] ;  /* 0x0000a80614047980 */ /* 0x000362000c101b00 */
[----:B------:R-:W-:Y:S01]  /*0900*/  SHF.R.S32.HI R12, RZ, 0x1f, R55 ;  /* 0x0000001fff0c7819 */ /* 0x000fe20000011437 */
[----:B------:R-:W-:Y:S03]  /*0910*/  BSSY B0, `(.L_x_1600) ;  /* 0x000001e000007945 */ /* 0x000fe60003800000 */
[----:B------:R-:W-:-:S04]  /*0920*/  LEA.HI R9, R12, R55, RZ, 0x4 ;  /* 0x000000370c097211 */ /* 0x000fc800078f20ff */
[----:B------:R-:W-:-:S05]  /*0930*/  LOP3.LUT R12, R9, 0xfffffff0, RZ, 0xc0, !PT ;  /* 0xfffffff0090c7812 */ /* 0x000fca00078ec0ff */
[----:B------:R-:W-:Y:S02]  /*0940*/  IMAD.IADD R55, R55, 0x1, -R12 ;  /* 0x0000000137377824 */ /* 0x000fe400078e0a0c */
[----:B----4-:R-:W-:-:S04]  /*0950*/  IMAD R2, R2, UR8, R245 ;  /* 0x0000000802027c24 */ /* 0x010fc8000f8e02f5 */
[----:B---3--:R-:W-:Y:S02]  /*0960*/  IMAD R2, R2, R6, R243 ;  /* 0x0000000602027224 */ /* 0x008fe400078e02f3 */
[----:B------:R-:W-:Y:S02]  /*0970*/  IMAD.SHL.U32 R6, R55, 0x4, RZ ;  /* 0x0000000437067824 */ /* 0x000fe400078e00ff */
[----:B------:R-:W-:Y:S01]  /*0980*/  IMAD R3, R3, R2, R169 ;  /* 0x0000000203037224 */ /* 0x000fe200078e02a9 */
[----:B------:R-:W-:Y:S01]  /*0990*/  SHF.R.S32.HI R2, RZ, 0x4, R9 ;  /* 0x00000004ff027819 */ /* 0x000fe20000011409 */
[----:B------:R-:W-:Y:S01]  /*09a0*/  IMAD.IADD R169, R244, 0x1, -R169 ;  /* 0x00000001f4a97824 */ /* 0x000fe200078e0aa9 */
[----:B------:R-:W-:Y:S01]  /*09b0*/  SHF.R.S32.HI R7, RZ, 0x1f, R6 ;  /* 0x0000001fff077819 */ /* 0x000fe20000011406 */
[----:B--2---:R-:W-:-:S03]  /*09c0*/  IMAD R8, R3, R8, RZ ;  /* 0x0000000803087224 */ /* 0x004fc600078e02ff */
[C---:B------:R-:W-:Y:S01]  /*09d0*/  ISETP.GE.AND P1, PT, R2.reuse, R169, PT ;  /* 0x000000a90200720c */ /* 0x040fe20003f26270 */
[----:B------:R-:W-:-:S05]  /*09e0*/  IMAD.WIDE R12, R2, 0x100, R6 ;  /* 0x00000100020c7825 */ /* 0x000fca00078e0206 */
[----:B------:R-:W-:-:S04]  /*09f0*/  IADD3 R9, P0, R8, R12, RZ ;  /* 0x0000000c08097210 */ /* 0x000fc80007f1e0ff */
[----:B------:R-:W-:Y:S02]  /*0a00*/  LEA.HI.X.SX32 R8, R8, R13, 0x1, P0 ;  /* 0x0000000d08087211 */ /* 0x000fe400000f0eff */
[C---:B------:R-:W-:Y:S02]  /*0a10*/  LEA R22, P0, R9.reuse, R10, 0x2 ;  /* 0x0000000a09167211 */ /* 0x040fe400078010ff */
[C---:B------:R-:W-:Y:S02]  /*0a20*/  IADD3 R13, R6.reuse, 0x40, RZ ;  /* 0x00000040060d7810 */ /* 0x040fe40007ffe0ff */
[----:B------:R-:W-:Y:S02]  /*0a30*/  LEA.HI.X R23, R9, R11, R8, 0x2, P0 ;  /* 0x0000000b09177211 */ /* 0x000fe400000f1408 */
[C---:B------:R-:W-:Y:S02]  /*0a40*/  IADD3 R11, R6.reuse, 0x80, RZ ;  /* 0x00000080060b7810 */ /* 0x040fe40007ffe0ff */
[----:B------:R-:W-:Y:S01]  /*0a50*/  IADD3 R9, R6, 0xc0, RZ ;  /* 0x000000c006097810 */ /* 0x000fe20007ffe0ff */
[----:B------:R-:W-:Y:S05]  /*0a60*/  @P1 BRA `(.L_x_1601) ;  /* 0x0000008000001947 */ /* 0x000fea0003800000 */
[-C--:B-1---5:R-:W-:Y:S02]  /*0a70*/  ISETP.GE.AND P3, PT, R6, R0.reuse, PT ;  /* 0x000000000600720c */ /* 0x0a2fe40003f66270 */
[----:B------:R-:W-:-:S02]  /*0a80*/  ISETP.GE.AND P2, PT, R13, R0, PT ;  /* 0x000000000d00720c */ /* 0x000fc40003f46270 */
[-C--:B------:R-:W-:Y:S02]  /*0a90*/  ISETP.GE.AND P1, PT, R11, R0.reuse, PT ;  /* 0x000000000b00720c */ /* 0x080fe40003f26270 */
[----:B------:R-:W-:-:S07]  /*0aa0*/  ISETP.GE.AND P0, PT, R9, R0, PT ;  /* 0x000000000900720c */ /* 0x000fce0003f06270 */
[----:B------:R1:W-:Y:S04]  /*0ab0*/  @!P3 ST.E.128 [R22.64], RZ ;  /* 0x000000ff1600b985 */ /* 0x0003e8000c101d06 */
[----:B------:R1:W-:Y:S04]  /*0ac0*/  @!P2 ST.E.128 [R22.64+0x100], RZ ;  /* 0x000100ff1600a985 */ /* 0x0003e8000c101d06 */
[----:B------:R1:W-:Y:S04]  /*0ad0*/  @!P1 ST.E.128 [R22.64+0x200], RZ ;  /* 0x000200ff16009985 */ /* 0x0003e8000c101d06 */
[----:B------:R1:W-:Y:S02]  /*0ae0*/  @!P0 ST.E.128 [R22.64+0x300], RZ ;  /* 0x000300ff16008985 */ /* 0x0003e4000c101d06 */
.L_x_1601:
[----:B-1----:R-:W-:Y:S05]  /*0af0*/  BSYNC B0 ;  /* 0x0000000000007941 */ /* 0x002fea0003800000 */
.L_x_1600:
[----:B------:R-:W-:Y:S01]  /*0b00*/  IADD3 R20, R2, 0x8, RZ ;  /* 0x0000000802147810 */ /* 0x000fe20007ffe0ff */
[----:B------:R-:W-:Y:S03]  /*0b10*/  BSSY B0, `(.L_x_1602) ;  /* 0x000000b000007945 */ /* 0x000fe60003800000 */
[----:B------:R-:W-:-:S13]  /*0b20*/  ISETP.GE.AND P0, PT, R20, R169, PT ;  /* 0x000000a91400720c */ /* 0x000fda0003f06270 */
[----:B------:R-:W-:Y:S05]  /*0b30*/  @P0 BRA `(.L_x_1603) ;  /* 0x0000008000000947 */ /* 0x000fea0003800000 */
[-C--:B-----5:R-:W-:Y:S02]  /*0b40*/  ISETP.GE.AND P3, PT, R6, R0.reuse, PT ;  /* 0x000000000600720c */ /* 0x0a0fe40003f66270 */
[-C--:B------:R-:W-:Y:S02]  /*0b50*/  ISETP.GE.AND P2, PT, R13, R0.reuse, PT ;  /* 0x000000000d00720c */ /* 0x080fe40003f46270 */
[-C--:B------:R-:W-:Y:S02]  /*0b60*/  ISETP.GE.AND P1, PT, R11, R0.reuse, PT ;  /* 0x000000000b00720c */ /* 0x080fe40003f26270 */
[----:B------:R-:W-:-:S07]  /*0b70*/  ISETP.GE.AND P0, PT, R9, R0, PT ;  /* 0x000000000900720c */ /* 0x000fce0003f06270 */
[----:B------:R1:W-:Y:S04]  /*0b80*/  @!P3 ST.E.128 [R22.64+0x2000], RZ ;  /* 0x002000ff1600b985 */ /* 0x0003e8000c101d06 */
[----:B------:R1:W-:Y:S04]  /*0b90*/  @!P2 ST.E.128 [R22.64+0x2100], RZ ;  /* 0x002100ff1600a985 */ /* 0x0003e8000c101d06 */
[----:B------:R1:W-:Y:S04]  /*0ba0*/  @!P1 ST.E.128 [R22.64+0x2200], RZ ;  /* 0x002200ff16009985 */ /* 0x0003e8000c101d06 */
[----:B------:R1:W-:Y:S02]  /*0bb0*/  @!P0 ST.E.128 [R22.64+0x2300], RZ ;  /* 0x002300ff16008985 */ /* 0x0003e4000c101d06 */
.L_x_1603:
[----:B------:R-:W-:Y:S05]  /*0bc0*/  BSYNC B0 ;  /* 0x0000000000007941 */ /* 0x000fea0003800000 */
.L_x_1602:
        /* <DEDUP_REMOVED lines=12> */
.L_x_1605:
[----:B------:R-:W-:Y:S05]  /*0c90*/  BSYNC B0 ;  /* 0x0000000000007941 */ /* 0x000fea0003800000 */
.L_x_1604:
        /* <DEDUP_REMOVED lines=12> */
.L_x_1607:
[----:B------:R-:W-:Y:S05]  /*0d60*/  BSYNC B0 ;  /* 0x0000000000007941 */ /* 0x000fea0003800000 */
.L_x_1606:
        /* <DEDUP_REMOVED lines=12> */
.L_x_1609:
[----:B------:R-:W-:Y:S05]  /*0e30*/  BSYNC B0 ;  /* 0x0000000000007941 */ /* 0x000fea0003800000 */
.L_x_1608:
        /* <DEDUP_REMOVED lines=12> */
.L_x_1611:
[----:B------:R-:W-:Y:S05]  /*0f00*/  BSYNC B0 ;  /* 0x0000000000007941 */ /* 0x000fea0003800000 */
.L_x_1610:
        /* <DEDUP_REMOVED lines=12> */
.L_x_1613:
[----:B------:R-:W-:Y:S05]  /*0fd0*/  BSYNC B0 ;  /* 0x0000000000007941 */ /* 0x000fea0003800000 */
.L_x_1612:
        /* <DEDUP_REMOVED lines=12> */
.L_x_1615:
[----:B------:R-:W-:Y:S05]  /*10a0*/  BSYNC B0 ;  /* 0x0000000000007941 */ /* 0x000fea0003800000 */
.L_x_1614:
[----:B------:R-:W-:Y:S01]  /*10b0*/  ISETP.NE.AND P6, PT, R55, RZ, PT ;  /* 0x000000ff3700720c */ /* 0x000fe20003fc5270 */
[----:B------:R-:W-:Y:S01]  /*10c0*/  IMAD.MOV.U32 R243, RZ, RZ, 0x0 ;  /* 0x00000000fff37424 */ /* 0x000fe200078e00ff */
[----:B------:R-:W-:-:S02]  /*10d0*/  SHF.R.S32.HI R7, RZ, 0x1f, R3 ;  /* 0x0000001fff077819 */ /* 0x000fc40000011403 */
[-C--:B------:R-:W-:Y:S02]  /*10e0*/  ISETP.GE.OR P0, PT, R2, R169.reuse, P6 ;  /* 0x000000a90200720c */ /* 0x080fe40003706670 */
[----:B------:R-:W-:Y:S02]  /*10f0*/  IADD3 R3, P1, R3, R2, RZ ;  /* 0x0000000203037210 */ /* 0x000fe40007f3e0ff */
[----:B------:R-:W-:Y:S02]  /*1100*/  ISETP.GE.OR P5, PT, R20, R169, P6 ;  /* 0x000000a91400720c */ /* 0x000fe400037a6670 */
[----:B------:R-:W-:Y:S02]  /*1110*/  LEA.HI.X.SX32 R7, R2, R7, 0x1, P1 ;  /* 0x0000000702077211 */ /* 0x000fe400008f0eff */
[----:B-----5:R-:W-:Y:S02]  /*1120*/  LEA R2, P1, R3, R4, 0x2 ;  /* 0x0000000403027211 */ /* 0x020fe400078210ff */
[----:B------:R-:W-:-:S02]  /*1130*/  ISETP.GE.OR P4, PT, R18, R169, P6 ;  /* 0x000000a91200720c */ /* 0x000fc40003786670 */
[----:B------:R-:W-:Y:S01]  /*1140*/  LEA.HI.X R3, R3, R5, R7, 0x2, P1 ;  /* 0x0000000503037211 */ /* 0x000fe200008f1407 */
[----:B------:R-:W-:Y:S01]  /*1150*/  @!P0 IMAD.MOV.U32 R15, RZ, RZ, -0x800000 ;  /* 0xff800000ff0f8424 */ /* 0x000fe200078e00ff */
[-C--:B------:R-:W-:Y:S02]  /*1160*/  ISETP.GE.OR P3, PT, R16, R169.reuse, P6 ;  /* 0x000000a91000720c */ /* 0x080fe40003766670 */
[-C--:B------:R-:W-:Y:S01]  /*1170*/  ISETP.GE.OR P2, PT, R14, R169.reuse, P6 ;  /* 0x000000a90e00720c */ /* 0x080fe20003746670 */
[----:B------:R-:W-:Y:S01]  /*1180*/  @!P5 IMAD.MOV.U32 R17, RZ, RZ, -0x800000 ;  /* 0xff800000ff11d424 */ /* 0x000fe200078e00ff */
[----:B------:R1:W-:Y:S01]  /*1190*/  @!P0 ST.E [R2.64], R15 ;  /* 0x0000000f02008985 */ /* 0x0003e2000c101906 */
[-C--:B------:R-:W-:Y:S02]  /*11a0*/  ISETP.GE.OR P1, PT, R12, R169.reuse, P6 ;  /* 0x000000a90c00720c */ /* 0x080fe40003726670 */
[-C--:B------:R-:W-:Y:S01]  /*11b0*/  ISETP.GE.OR P0, PT, R10, R169.reuse, P6 ;  /* 0x000000a90a00720c */ /* 0x080fe20003706670 */
[----:B------:R1:W-:Y:S01]  /*11c0*/  @!P5 ST.E [R2.64+0x20], R17 ;  /* 0x000020110200d985 */ /* 0x0003e2000c101906 */
[----:B------:R-:W-:Y:S01]  /*11d0*/  ISETP.GE.OR P6, PT, R8, R169, P6 ;  /* 0x000000a90800720c */ /* 0x000fe200037c6670 */
[----:B------:R-:W-:-:S03]  /*11e0*/  @!P4 IMAD.MOV.U32 R13, RZ, RZ, -0x800000 ;  /* 0xff800000ff0dc424 */ /* 0x000fc600078e00ff */
[----:B------:R-:W-:Y:S02]  /*11f0*/  @!P3 IMAD.MOV.U32 R11, RZ, RZ, -0x800000 ;  /* 0xff800000ff0bb424 */ /* 0x000fe400078e00ff */
[----:B------:R-:W-:Y:S01]  /*1200*/  @!P2 IMAD.MOV.U32 R9, RZ, RZ, -0x800000 ;  /* 0xff800000ff09a424 */ /* 0x000fe200078e00ff */
[----:B------:R1:W-:Y:S02]  /*1210*/  @!P4 ST.E [R2.64+0x40], R13 ;  /* 0x0000400d0200c985 */ /* 0x0003e4000c101906 */
[----:B------:R-:W-:Y:S02]  /*1220*/  @!P1 IMAD.MOV.U32 R7, RZ, RZ, -0x800000 ;  /* 0xff800000ff079424 */ /* 0x000fe400078e00ff */
[----:B------:R-:W-:Y:S01]  /*1230*/  @!P0 IMAD.MOV.U32 R5, RZ, RZ, -0x800000 ;  /* 0xff800000ff058424 */ /* 0x000fe200078e00ff */
[----:B------:R1:W-:Y:S04]  /*1240*/  @!P3 ST.E [R2.64+0x60], R11 ;  /* 0x0000600b0200b985 */ /* 0x0003e8000c101906 */
[----:B------:R1:W-:Y:S04]  /*1250*/  @!P2 ST.E [R2.64+0x80], R9 ;  /* 0x000080090200a985 */ /* 0x0003e8000c101906 */
[----:B------:R1:W-:Y:S04]  /*1260*/  @!P1 ST.E [R2.64+0xa0], R7 ;  /* 0x0000a00702009985 */ /* 0x0003e8000c101906 */
[----:B------:R1:W-:Y:S01]  /*1270*/  @!P0 ST.E [R2.64+0xc0], R5 ;  /* 0x0000c00502008985 */ /* 0x0003e2000c101906 */
[----:B------:R-:W-:Y:S05]  /*1280*/  @P6 RET.REL.NODEC R242 `(_ZN5flash24flash_fwd_splitkv_kernelI23Flash_fwd_kernel_traitsILi256ELi64ELi64ELi4ELb0ELb0EN7cutlass6half_tE19Flash_kernel_traitsILi256ELi64ELi64ELi4ES3_EELb0ELb0ELb0ELb0ELb0ELb0ELb1ELb1EEEvNS_16Flash_fwd_paramsE) ;  /* 0xffffed70f2006950 */ /* 0x000fea0003c3ffff */
[----:B-1----:R-:W-:Y:S02]  /*1290*/  MOV R5, 0xff800000 ;  /* 0xff80000000057802 */ /* 0x002fe40000000f00 */
[----:B------:R-:W-:-:S03]  /*12a0*/  MOV R243, 0x0 ;  /* 0x0000000000f37802 */ /* 0x000fc60000000f00 */
[----:B------:R1:W-:Y:S01]  /*12b0*/  ST.E [R2.64+0xe0], R5 ;  /* 0x0000e00502007985 */ /* 0x0003e2000c101906 */
[----:B------:R-:W-:Y:S05]  /*12c0*/  RET.REL.NODEC R242 `(_ZN5flash24flash_fwd_splitkv_kernelI23Flash_fwd_kernel_traitsILi256ELi64ELi64ELi4ELb0ELb0EN7cutlass6half_tE19Flash_kernel_traitsILi256ELi64ELi64ELi4ES3_EELb0ELb0ELb0ELb0ELb0ELb0ELb1ELb1EEEvNS_16Flash_fwd_paramsE) ;  /* 0xffffed30f2007950 */ /* 0x000fea0003c3ffff */
.L_x_1599:
[----:B------:R-:W4:Y:S04]  /*12d0*/  LD.E.64 R6, [R20.64+0x160] ;  /* 0x0001600614067980 */ /* 0x000f28000c101b00 */
[----:B---3--:R-:W3:Y:S01]  /*12e0*/  LD.E.64 R14, [R20.64+0x158] ;  /* 0x00015806140e7980 */ /* 0x008ee2000c101b00 */
[----:B----4-:R-:W-:-:S04]  /*12f0*/  ISETP.NE.U32.AND P1, PT, R6, RZ, PT ;  /* 0x000000ff0600720c */ /* 0x010fc80003f25070 */
[----:B------:R-:W-:-:S13]  /*1300*/  ISETP.NE.AND.EX P1, PT, R7, RZ, PT, P1 ;  /* 0x000000ff0700720c */ /* 0x000fda0003f25310 */
[----:B------:R-:W4:Y:S01]  /*1310*/  @P1 LD.E.64 R8, [R20.64+0x168] ;  /* 0x0001680614081980 */ /* 0x000f22000c101b00 */
[----:B---3--:R-:W-:Y:S01]  /*1320*/  ISETP.NE.U32.AND P0, PT, R14, RZ, PT ;  /* 0x000000ff0e00720c */ /* 0x008fe20003f05070 */
[----:B------:R-:W-:-:S03]  /*1330*/  IMAD.MOV.U32 R11, RZ, RZ, R245 ;  /* 0x000000ffff0b7224 */ /* 0x000fc600078e00f5 */
[----:B------:R-:W-:Y:S02]  /*1340*/  ISETP.NE.AND.EX P0, PT, R15, RZ, PT, P0 ;  /* 0x000000ff0f00720c */ /* 0x000fe40003f05300 */
[----:B------:R-:W-:Y:S01]  /*1350*/  @P1 SHF.R.S32.HI R5, RZ, 0x1f, R245 ;  /* 0x0000001fff051819 */ /* 0x000fe200000114f5 */
[----:B------:R-:W-:-:S10]  /*1360*/  CS2R R246, SRZ ;  /* 0x0000000000f67805 */ /* 0x000fd4000001ff00 */
[----:B------:R-:W-:-:S05]  /*1370*/  @P0 IMAD.WIDE R14, R245, 0x4, R14 ;  /* 0x00000004f50e0825 */ /* 0x000fca00078e020e */
[----:B------:R3:W5:Y:S01]  /*1380*/  @P0 LD.E R11, [R14.64] ;  /* 0x000000060e0b0980 */ /* 0x000762000c101900 */
[----:B------:R-:W-:Y:S01]  /*1390*/  BSSY B0, `(.L_x_1616) ;  /* 0x00000ae000007945 */ /* 0x000fe20003800000 */
[-C--:B----4-:R-:W-:Y:S02]  /*13a0*/  @P1 IMAD R0, R9, R245.reuse, RZ ;  /* 0x000000f509001224 */ /* 0x090fe400078e02ff */
        /* <DEDUP_REMOVED lines=8> */
[----:B---3--:R-:W3:Y:S04]  /*1430*/  LD.E R8, [R20.64+0x170] ;  /* 0x0001700614087980 */ /* 0x008ee8000c101900 */
[----:B------:R-:W4:Y:S01]  /*1440*/  LD.E R6, [R20.64+0x68] ;  /* 0x0000680614067980 */ /* 0x000f22000c101900 */
[----:B------:R-:W-:-:S03]  /*1450*/  LEA R5, R165, 0xffffffc0, 0x6 ;  /* 0xffffffc0a5057811 */ /* 0x000fc600078e30ff */
[----:B--2---:R-:W2:Y:S01]  /*1460*/  LD.E.64 R16, [R20.64+0x20] ;  /* 0x0000200614107980 */ /* 0x004ea2000c101b00 */
[----:B------:R-:W-:-:S03]  /*1470*/  IABS R2, R5 ;  /* 0x0000000500027213 */ /* 0x000fc60000000000 */
[----:B------:R-:W2:Y:S04]  /*1480*/  LD.E.64 R60, [R20.64+0x38] ;  /* 0x00003806143c7980 */ /* 0x000ea8000c101b00 */
[----:B------:R-:W2:Y:S04]  /*1490*/  LD.E.64 R22, [R20.64+0x50] ;  /* 0x0000500614167980 */ /* 0x000ea8000c101b00 */
[----:B------:R1:W5:Y:S04]  /*14a0*/  LD.E.64 R26, [R20.64+0x58] ;  /* 0x00005806141a7980 */ /* 0x000368000c101b00 */
[----:B------:R1:W5:Y:S01]  /*14b0*/  LD.E.64 R62, [R20.64+0x40] ;  /* 0x00004006143e7980 */ /* 0x000362000c101b00 */
[----:B---3--:R-:W-:-:S04]  /*14c0*/  IABS R3, R8 ;  /* 0x0000000800037213 */ /* 0x008fc80000000000 */
[----:B------:R-:W3:Y:S08]  /*14d0*/  I2F.RP R9, R3 ;  /* 0x0000000300097306 */ /* 0x000ef00000209400 */
[----:B---3--:R-:W3:Y:S02]  /*14e0*/  MUFU.RCP R10, R9 ;  /* 0x00000009000a7308 */ /* 0x008ee40000001000 */
[----:B---3--:R-:W-:-:S06]  /*14f0*/  IADD3 R10, R10, 0xffffffe, RZ ;  /* 0x0ffffffe0a0a7810 */ /* 0x008fcc0007ffe0ff */
[----:B-----5:R-:W3:Y:S02]  /*1500*/  F2I.FTZ.U32.TRUNC.NTZ R11, R10 ;  /* 0x0000000a000b7305 */ /* 0x020ee4000021f000 */
[----:B---3--:R-:W-:Y:S02]  /*1510*/  IMAD.MOV R0, RZ, RZ, -R11 ;  /* 0x000000ffff007224 */ /* 0x008fe400078e0a0b */
[----:B------:R-:W-:Y:S02]  /*1520*/  IMAD.MOV.U32 R10, RZ, RZ, RZ ;  /* 0x000000ffff0a7224 */ /* 0x000fe400078e00ff */
[----:B------:R-:W-:Y:S01]  /*1530*/  IMAD R7, R0, R3, RZ ;  /* 0x0000000300077224 */ /* 0x000fe200078e02ff */
[----:B------:R-:W-:-:S03]  /*1540*/  IABS R0, R8 ;  /* 0x0000000800007213 */ /* 0x000fc60000000000 */
[----:B------:R-:W-:Y:S01]  /*1550*/  IMAD.HI.U32 R7, R11, R7, R10 ;  /* 0x000000070b077227 */ /* 0x000fe200078e000a */
[----:B------:R-:W-:Y:S01]  /*1560*/  IADD3 R0, RZ, -R0, RZ ;  /* 0x80000000ff007210 */ /* 0x000fe20007ffe0ff */
[----:B------:R-:W3:Y:S04]  /*1570*/  LD.E.64 R10, [R20.64+0x28] ;  /* 0x00002806140a7980 */ /* 0x000ee8000c101b00 */
[----:B------:R-:W-:-:S04]  /*1580*/  IMAD.HI.U32 R9, R7, R2, RZ ;  /* 0x0000000207097227 */ /* 0x000fc800078e00ff */
[----:B------:R-:W-:-:S05]  /*1590*/  IMAD R0, R9, R0, R2 ;  /* 0x0000000009007224 */ /* 0x000fca00078e0202 */
[----:B------:R-:W-:-:S13]  /*15a0*/  ISETP.GT.U32.AND P1, PT, R3, R0, PT ;  /* 0x000000000300720c */ /* 0x000fda0003f24070 */
[----:B------:R-:W-:-:S05]  /*15b0*/  @!P1 IMAD.IADD R0, R0, 0x1, -R3 ;  /* 0x0000000100009824 */ /* 0x000fca00078e0a03 */
[----:B------:R-:W-:Y:S02]  /*15c0*/  ISETP.GE.U32.AND P2, PT, R0, R3, PT ;  /* 0x000000030000720c */ /* 0x000fe40003f46070 */
[----:B------:R-:W-:Y:S02]  /*15d0*/  LOP3.LUT R0, R5, R8, RZ, 0x3c, !PT ;  /* 0x0000000805007212 */ /* 0x000fe400078e3cff */
[----:B------:R-:W-:Y:S02]  /*15e0*/  @!P1 IADD3 R9, R9, 0x1, RZ ;  /* 0x0000000109099810 */ /* 0x000fe40007ffe0ff */
[----:B------:R-:W-:Y:S02]  /*15f0*/  ISETP.GE.AND P0, PT, R0, RZ, PT ;  /* 0x000000ff0000720c */ /* 0x000fe40003f06270 */
[----:B------:R-:W-:-:S05]  /*1600*/  ISETP.NE.AND P1, PT, R8, RZ, PT ;  /* 0x000000ff0800720c */ /* 0x000fca0003f25270 */
[----:B------:R-:W-:-:S06]  /*1610*/  @P2 IADD3 R9, R9, 0x1, RZ ;  /* 0x0000000109092810 */ /* 0x000fcc0007ffe0ff */
[----:B------:R-:W-:Y:S02]  /*1620*/  @!P0 IMAD.MOV R9, RZ, RZ, -R9 ;  /* 0x000000ffff098224 */ /* 0x000fe400078e0a09 */
[----:B------:R-:W-:-:S05]  /*1630*/  @!P1 LOP3.LUT R9, RZ, R8, RZ, 0x33, !PT ;  /* 0x00000008ff099212 */ /* 0x000fca00078e33ff */
[----:B------:R-:W-:-:S06]  /*1640*/  IMAD.WIDE R2, R9, 0x4, R246 ;  /* 0x0000000409027825 */ /* 0x000fcc00078e02f6 */
[----:B------:R1:W3:Y:S01]  /*1650*/  LD.E R2, [R2.64] ;  /* 0x0000000602027980 */ /* 0x0002e2000c101900 */
[----:B----4-:R-:W-:-:S04]  /*1660*/  IABS R7, R6 ;  /* 0x0000000600077213 */ /* 0x010fc80000000000 */
[----:B------:R-:W4:Y:S08]  /*1670*/  I2F.RP R14, R7 ;  /* 0x00000007000e7306 */ /* 0x000f300000209400 */
[----:B----4-:R-:W4:Y:S02]  /*1680*/  MUFU.RCP R12, R14 ;  /* 0x0000000e000c7308 */ /* 0x010f240000001000 */
[----:B----4-:R-:W-:-:S06]  /*1690*/  IADD3 R12, R12, 0xffffffe, RZ ;  /* 0x0ffffffe0c0c7810 */ /* 0x010fcc0007ffe0ff */
[----:B------:R-:W4:Y:S01]  /*16a0*/  F2I.FTZ.U32.TRUNC.NTZ R25, R12 ;  /* 0x0000000c00197305 */ /* 0x000f22000021f000 */
[----:B------:R-:W-:Y:S01]  /*16b0*/  IMAD.MOV.U32 R24, RZ, RZ, RZ ;  /* 0x000000ffff187224 */ /* 0x000fe200078e00ff */
[----:B-1----:R-:W-:Y:S02]  /*16c0*/  IABS R3, R6 ;  /* 0x0000000600037213 */ /* 0x002fe40000000000 */
[----:B----4-:R-:W-:-:S05]  /*16d0*/  IADD3 R0, RZ, -R25, RZ ;  /* 0x80000019ff007210 */ /* 0x010fca0007ffe0ff */
[----:B------:R-:W-:Y:S01]  /*16e0*/  IMAD R13, R0, R7, RZ ;  /* 0x00000007000d7224 */ /* 0x000fe200078e02ff */
[----:B------:R-:W-:-:S03]  /*16f0*/  IABS R0, R243 ;  /* 0x000000f300007213 */ /* 0x000fc60000000000 */
[----:B------:R-:W-:-:S04]  /*1700*/  IMAD.HI.U32 R13, R25, R13, R24 ;  /* 0x0000000d190d7227 */ /* 0x000fc800078e0018 */
[----:B------:R-:W-:Y:S02]  /*1710*/  IMAD.MOV R3, RZ, RZ, -R3 ;  /* 0x000000ffff037224 */ /* 0x000fe400078e0a03 */
[----:B------:R-:W-:-:S04]  /*1720*/  IMAD.HI.U32 R14, R13, R0, RZ ;  /* 0x000000000d0e7227 */ /* 0x000fc800078e00ff */
[----:B------:R-:W-:-:S05]  /*1730*/  IMAD R0, R14, R3, R0 ;  /* 0x000000030e007224 */ /* 0x000fca00078e0200 */
[----:B------:R-:W-:Y:S01]  /*1740*/  ISETP.GT.U32.AND P1, PT, R7, R0, PT ;  /* 0x000000000700720c */ /* 0x000fe20003f24070 */
[----:B------:R-:W-:-:S12]  /*1750*/  IMAD.MOV R9, RZ, RZ, -R9 ;  /* 0x000000ffff097224 */ /* 0x000fd800078e0a09 */
[----:B------:R-:W-:-:S04]  /*1760*/  @!P1 IADD3 R0, R0, -R7, RZ ;  /* 0x8000000700009210 */ /* 0x000fc80007ffe0ff */
[----:B------:R-:W-:Y:S02]  /*1770*/  ISETP.GE.U32.AND P2, PT, R0, R7, PT ;  /* 0x000000070000720c */ /* 0x000fe40003f46070 */
[----:B------:R-:W-:Y:S02]  /*1780*/  LOP3.LUT R7, R243, R6, RZ, 0x3c, !PT ;  /* 0x00000006f3077212 */ /* 0x000fe400078e3cff */
[----:B------:R-:W-:Y:S02]  /*1790*/  @!P1 IADD3 R14, R14, 0x1, RZ ;  /* 0x000000010e0e9810 */ /* 0x000fe40007ffe0ff */
[----:B------:R-:W-:Y:S01]  /*17a0*/  ISETP.GE.AND P0, PT, R7, RZ, PT ;  /* 0x000000ff0700720c */ /* 0x000fe20003f06270 */
[----:B------:R-:W-:Y:S01]  /*17b0*/  IMAD R7, R8, R9, R5 ;  /* 0x0000000908077224 */ /* 0x000fe200078e0205 */
[----:B------:R-:W-:-:S03]  /*17c0*/  ISETP.NE.AND P1, PT, R6, RZ, PT ;  /* 0x000000ff0600720c */ /* 0x000fc60003f25270 */
[----:B--2---:R-:W-:Y:S02]  /*17d0*/  IMAD R8, R61, R7, RZ ;  /* 0x000000073d087224 */ /* 0x004fe400078e02ff */
[----:B------:R-:W-:-:S06]  /*17e0*/  @P2 IADD3 R14, R14, 0x1, RZ ;  /* 0x000000010e0e2810 */ /* 0x000fcc0007ffe0ff */
[----:B------:R-:W-:Y:S02]  /*17f0*/  @!P0 IADD3 R14, -R14, RZ, RZ ;  /* 0x000000ff0e0e8210 */ /* 0x000fe40007ffe1ff */
[----:B------:R-:W-:-:S05]  /*1800*/  @!P1 LOP3.LUT R14, RZ, R6, RZ, 0x33, !PT ;  /* 0x00000006ff0e9212 */ /* 0x000fca00078e33ff */
[----:B------:R-:W-:Y:S01]  /*1810*/  IMAD R6, R23, R14, RZ ;  /* 0x0000000e17067224 */ /* 0x000fe200078e02ff */
[----:B---3--:R-:W-:Y:S01]  /*1820*/  SHF.R.S32.HI R0, RZ, 0x1f, R2 ;  /* 0x0000001fff007819 */ /* 0x008fe20000011402 */
[-C--:B------:R-:W-:Y:S02]  /*1830*/  IMAD R3, R17, R2.reuse, RZ ;  /* 0x0000000211037224 */ /* 0x080fe400078e02ff */
[----:B------:R-:W-:Y:S01]  /*1840*/  IMAD.WIDE.U32 R12, R16, R2, RZ ;  /* 0x00000002100c7225 */ /* 0x000fe200078e00ff */
[----:B------:R-:W-:-:S03]  /*1850*/  SHF.R.S32.HI R17, RZ, 0x1f, R7 ;  /* 0x0000001fff117819 */ /* 0x000fc60000011407 */
[----:B------:R-:W-:-:S04]  /*1860*/  IMAD R3, R16, R0, R3 ;  /* 0x0000000010037224 */ /* 0x000fc800078e0203 */
[----:B------:R-:W-:Y:S02]  /*1870*/  IMAD.IADD R13, R13, 0x1, R3 ;  /* 0x000000010d0d7824 */ /* 0x000fe400078e0203 */
[----:B------:R-:W-:Y:S02]  /*1880*/  IMAD R8, R60, R17, R8 ;  /* 0x000000113c087224 */ /* 0x000fe400078e0208 */
[----:B------:R-:W-:-:S04]  /*1890*/  IMAD.WIDE.U32 R12, R7, R60, R12 ;  /* 0x0000003c070c7225 */ /* 0x000fc800078e000c */
[-C--:B------:R-:W-:Y:S02]  /*18a0*/  IMAD R3, R11, R2.reuse, RZ ;  /* 0x000000020b037224 */ /* 0x080fe400078e02ff */
[----:B------:R-:W-:Y:S02]  /*18b0*/  IMAD.IADD R11, R13, 0x1, R8 ;  /* 0x000000010d0b7824 */ /* 0x000fe400078e0208 */
[----:B------:R-:W-:Y:S01]  /*18c0*/  IMAD.WIDE.U32 R8, R10, R2, RZ ;  /* 0x000000020a087225 */ /* 0x000fe200078e00ff */
[----:B------:R-:W-:-:S03]  /*18d0*/  SHF.R.S32.HI R13, RZ, 0x1f, R14 ;  /* 0x0000001fff0d7819 */ /* 0x000fc6000001140e */
[----:B------:R-:W-:Y:S01]  /*18e0*/  IMAD R3, R10, R0, R3 ;  /* 0x000000000a037224 */ /* 0x000fe200078e0203 */
[----:B------:R-:W-:Y:S01]  /*18f0*/  MOV R10, R12 ;  /* 0x0000000c000a7202 */ /* 0x000fe20000000f00 */
[----:B------:R-:W-:-:S04]  /*1900*/  IMAD R6, R22, R13, R6 ;  /* 0x0000000d16067224 */ /* 0x000fc800078e0206 */
[----:B------:R-:W-:Y:S01]  /*1910*/  IMAD.WIDE.U32 R10, R14, R22, R10 ;  /* 0x000000160e0a7225 */ /* 0x000fe200078e000a */
[----:B------:R-:W-:-:S03]  /*1920*/  IADD3 R9, R9, R3, RZ ;  /* 0x0000000309097210 */ /* 0x000fc60007ffe0ff */
[----:B------:R-:W-:Y:S01]  /*1930*/  IMAD.MOV.U32 R2, RZ, RZ, R8 ;  /* 0x000000ffff027224 */ /* 0x000fe200078e0008 */
[----:B------:R-:W-:Y:S01]  /*1940*/  MOV R0, R10 ;  /* 0x0000000a00007202 */ /* 0x000fe20000000f00 */
[----:B------:R-:W-:Y:S01]  /*1950*/  IMAD.IADD R3, R11, 0x1, R6 ;  /* 0x000000010b037824 */ /* 0x000fe200078e0206 */
[----:B------:R-:W-:Y:S05]  /*1960*/  BRA `(.L_x_1618) ;  /* 0x0000050000007947 */ /* 0x000fea0003800000 */
.L_x_1617:
[----:B---3--:R-:W3:Y:S01]  /*1970*/  LD.E R6, [R20.64+0x68] ;  /* 0x0000680614067980 */ /* 0x008ee2000c101900 */
        /* <DEDUP_REMOVED lines=8> */
[----:B-----5:R-:W-:-:S02]  /*1a00*/  @!P3 SHF.R.S32.HI R8, RZ, 0x1f, R11 ;  /* 0x0000001fff08b819 */ /* 0x020fc4000001140b */
        /* <DEDUP_REMOVED lines=12> */
[----:B------:R-:W-:-:S05]  /*1ad0*/  IMAD R0, R2, R9, R0 ;  /* 0x0000000902007224 */ /* 0x000fca00078e0200 */
[----:B------:R-:W-:Y:S01]  /*1ae0*/  ISETP.GT.U32.AND P0, PT, R3, R0, PT ;  /* 0x000000000300720c */ /* 0x000fe20003f04070 */
[-C--:B----4-:R-:W-:Y:S01]  /*1af0*/  @!P3 IMAD R5, R61, R12.reuse, RZ ;  /* 0x0000000c3d05b224 */ /* 0x090fe200078e02ff */
[----:B------:R-:W-:Y:S01]  /*1b00*/  @!P3 SHF.R.S32.HI R7, RZ, 0x1f, R12 ;  /* 0x0000001fff07b819 */ /* 0x000fe2000001140c */
[----:B------:R-:W-:-:S04]  /*1b10*/  @!P3 IMAD.WIDE.U32 R16, R60, R12, RZ ;  /* 0x0000000c3c10b225 */ /* 0x000fc800078e00ff */
[----:B------:R-:W-:-:S06]  /*1b20*/  @!P3 IMAD R5, R7, R60, R5 ;  /* 0x0000003c0705b224 */ /* 0x000fcc00078e0205 */
[----:B------:R-:W-:Y:S01]  /*1b30*/  @!P0 IMAD.IADD R0, R0, 0x1, -R3 ;  /* 0x0000000100008824 */ /* 0x000fe200078e0a03 */
[----:B------:R-:W-:Y:S01]  /*1b40*/  @!P3 IADD3 R17, R17, R5, RZ ;  /* 0x000000051111b210 */ /* 0x000fe20007ffe0ff */
[----:B------:R-:W-:-:S03]  /*1b50*/  @P3 IMAD.IADD R7, R12, 0x1, R13 ;  /* 0x000000010c073824 */ /* 0x000fc600078e020d */
[----:B------:R-:W-:Y:S01]  /*1b60*/  ISETP.GE.U32.AND P2, PT, R0, R3, PT ;  /* 0x000000030000720c */ /* 0x000fe20003f46070 */
[----:B--2---:R-:W-:Y:S01]  /*1b70*/  @!P3 IMAD R5, R15, R11, RZ ;  /* 0x0000000b0f05b224 */ /* 0x004fe200078e02ff */
[----:B------:R-:W-:Y:S01]  /*1b80*/  LOP3.LUT R0, R243, R6, RZ, 0x3c, !PT ;  /* 0x00000006f3007212 */ /* 0x000fe200078e3cff */
[----:B------:R-:W-:Y:S01]  /*1b90*/  @P3 IMAD.WIDE.U32 R28, R60, R7, RZ ;  /* 0x000000073c1c3225 */ /* 0x000fe200078e00ff */
[----:B------:R-:W-:Y:S02]  /*1ba0*/  @!P0 IADD3 R2, R2, 0x1, RZ ;  /* 0x0000000102028810 */ /* 0x000fe40007ffe0ff */
[----:B------:R-:W-:Y:S01]  /*1bb0*/  ISETP.GE.AND P1, PT, R0, RZ, PT ;  /* 0x000000ff0000720c */ /* 0x000fe20003f26270 */
[----:B------:R-:W-:Y:S01]  /*1bc0*/  @!P3 IMAD R5, R14, R8, R5 ;  /* 0x000000080e05b224 */ /* 0x000fe200078e0205 */
[----:B------:R-:W-:Y:S01]  /*1bd0*/  ISETP.NE.AND P0, PT, R6, RZ, PT ;  /* 0x000000ff0600720c */ /* 0x000fe20003f05270 */
[----:B------:R-:W-:Y:S02]  /*1be0*/  @P3 IMAD R9, R61, R7, RZ ;  /* 0x000000073d093224 */ /* 0x000fe400078e02ff */
[----:B------:R-:W-:Y:S01]  /*1bf0*/  @!P3 IMAD.WIDE.U32 R14, R14, R11, R16 ;  /* 0x0000000b0e0eb225 */ /* 0x000fe200078e0010 */
[----:B------:R-:W-:-:S02]  /*1c00*/  @!P3 SHF.R.S32.HI R3, RZ, 0x1f, R12 ;  /* 0x0000001fff03b819 */ /* 0x000fc4000001140c */
[----:B------:R-:W-:Y:S01]  /*1c10*/  @P3 MOV R10, R28 ;  /* 0x0000001c000a3202 */ /* 0x000fe20000000f00 */
[----:B------:R-:W-:Y:S01]  /*1c20*/  @!P3 IMAD R7, R63, R12, RZ ;  /* 0x0000000c3f07b224 */ /* 0x000fe200078e02ff */
[----:B------:R-:W-:Y:S01]  /*1c30*/  @P2 IADD3 R2, R2, 0x1, RZ ;  /* 0x0000000102022810 */ /* 0x000fe20007ffe0ff */
[----:B------:R-:W-:Y:S01]  /*1c40*/  @P3 IMAD.IADD R9, R29, 0x1, R9 ;  /* 0x000000011d093824 */ /* 0x000fe200078e0209 */
[----:B------:R-:W-:Y:S01]  /*1c50*/  @!P3 IADD3 R9, R15, R5, RZ ;  /* 0x000000050f09b210 */ /* 0x000fe20007ffe0ff */
[----:B------:R-:W-:Y:S01]  /*1c60*/  @!P3 IMAD.MOV.U32 R10, RZ, RZ, R14 ;  /* 0x000000ffff0ab224 */ /* 0x000fe200078e000e */
[----:B------:R-:W-:Y:S01]  /*1c70*/  LEA R5, R165, 0xffffffc0, 0x6 ;  /* 0xffffffc0a5057811 */ /* 0x000fe200078e30ff */
[----:B------:R-:W-:Y:S02]  /*1c80*/  @!P3 IMAD R3, R3, R62, R7 ;  /* 0x0000003e0303b224 */ /* 0x000fe400078e0207 */
[----:B------:R-:W-:Y:S01]  /*1c90*/  @!P3 IMAD.WIDE.U32 R30, R62, R12, RZ ;  /* 0x0000000c3e1eb225 */ /* 0x000fe200078e00ff */
[----:B------:R-:W-:-:S02]  /*1ca0*/  MOV R14, R2 ;  /* 0x00000002000e7202 */ /* 0x000fc40000000f00 */
[----:B------:R-:W-:Y:S01]  /*1cb0*/  SHF.R.S32.HI R17, RZ, 0x1f, R5 ;  /* 0x0000001fff117819 */ /* 0x000fe20000011405 */
[----:B------:R-:W-:Y:S01]  /*1cc0*/  IMAD R8, R61, R5, RZ ;  /* 0x000000053d087224 */ /* 0x000fe200078e02ff */
[----:B------:R-:W-:Y:S02]  /*1cd0*/  MOV R28, R10 ;  /* 0x0000000a001c7202 */ /* 0x000fe40000000f00 */
[----:B------:R-:W-:Y:S02]  /*1ce0*/  MOV R29, R9 ;  /* 0x00000009001d7202 */ /* 0x000fe40000000f00 */
[----:B------:R-:W-:Y:S01]  /*1cf0*/  @!P3 IADD3 R31, R31, R3, RZ ;  /* 0x000000031f1fb210 */ /* 0x000fe20007ffe0ff */
[----:B------:R-:W-:Y:S01]  /*1d00*/  @!P3 IMAD R0, R25, R11, RZ ;  /* 0x0000000b1900b224 */ /* 0x000fe200078e02ff */
[----:B------:R-:W-:Y:S02]  /*1d10*/  @!P1 IADD3 R14, -R14, RZ, RZ ;  /* 0x000000ff0e0e9210 */ /* 0x000fe40007ffe1ff */
[----:B------:R-:W-:Y:S01]  /*1d20*/  @!P3 SHF.R.S32.HI R3, RZ, 0x1f, R11 ;  /* 0x0000001fff03b819 */ /* 0x000fe2000001140b */
[----:B------:R-:W-:Y:S01]  /*1d30*/  IMAD R8, R17, R60, R8 ;  /* 0x0000003c11087224 */ /* 0x000fe200078e0208 */
[----:B------:R-:W-:Y:S01]  /*1d40*/  @!P0 LOP3.LUT R14, RZ, R6, RZ, 0x33, !PT ;  /* 0x00000006ff0e8212 */ /* 0x000fe200078e33ff */
[----:B------:R-:W-:-:S04]  /*1d50*/  IMAD.WIDE.U32 R28, R60, R5, R28 ;  /* 0x000000053c1c7225 */ /* 0x000fc800078e001c */
[----:B------:R-:W-:Y:S01]  /*1d60*/  @P3 IMAD.IADD R12, R12, 0x1, R13 ;  /* 0x000000010c0c3824 */ /* 0x000fe200078e020d */
[----:B------:R-:W-:Y:S01]  /*1d70*/  SHF.R.S32.HI R13, RZ, 0x1f, R14 ;  /* 0x0000001fff0d7819 */ /* 0x000fe2000001140e */
[----:B------:R-:W-:Y:S02]  /*1d80*/  @!P3 IMAD R0, R24, R3, R0 ;  /* 0x000000031800b224 */ /* 0x000fe400078e0200 */
[----:B------:R-:W-:Y:S02]  /*1d90*/  IMAD.IADD R29, R29, 0x1, R8 ;  /* 0x000000011d1d7824 */ /* 0x000fe400078e0208 */
        /* <DEDUP_REMOVED lines=13> */
.L_x_1618:
[----:B-1----:R-:W-:Y:S05]  /*1e70*/  BSYNC B0 ;  /* 0x0000000000007941 */ /* 0x002fea0003800000 */
.L_x_1616:
[----:B------:R-:W-:Y:S01]  /*1e80*/  ISETP.NE.AND P3, PT, R4, -0x1, PT ;  /* 0xffffffff0400780c */ /* 0x000fe20003f65270 */
[----:B------:R-:W2:Y:S04]  /*1e90*/  LD.E.64 R192, [R20.64+0x30] ;  /* 0x0000300614c07980 */ /* 0x000ea8000c101b00 */
[----:B------:R-:W3:Y:S04]  /*1ea0*/  LD.E R167, [R20.64+0xc0] ;  /* 0x0000c00614a77980 */ /* 0x000ee8000c101900 */
[----:B------:R-:W4:Y:S04]  /*1eb0*/  LD.E.64 R22, [R20.64+0x48] ;  /* 0x0000480614167980 */ /* 0x000f28000c101b00 */
        /* <DEDUP_REMOVED lines=11> */
[----:B------:R-:W-:-:S02]  /*1f70*/  LOP3.LUT R6, R15, 0xfffffff0, RZ, 0xc0, !PT ;  /* 0xfffffff00f067812 */ /* 0x000fc400078ec0ff */
[----:B------:R-:W-:Y:S01]  /*1f80*/  LOP3.LUT R11, R11, 0xfffffffe, RZ, 0xc0, !PT ;  /* 0xfffffffe0b0b7812 */ /* 0x000fe200078ec0ff */
[C---:B------:R-:W-:Y:S01]  /*1f90*/  IMAD.IADD R65, R55.reuse, 0x1, -R10 ;  /* 0x0000000137417824 */ /* 0x040fe200078e0a0a */
[----:B------:R-:W-:Y:S01]  /*1fa0*/  SHF.R.S32.HI R182, RZ, 0x3, R182 ;  /* 0x00000003ffb67819 */ /* 0x000fe200000114b6 */
[----:B------:R-:W-:Y:S02]  /*1fb0*/  IMAD.IADD R6, R55, 0x1, -R6 ;  /* 0x0000000137067824 */ /* 0x000fe400078e0a06 */
[----:B------:R-:W-:Y:S02]  /*1fc0*/  IMAD.IADD R66, R66, 0x1, -R11 ;  /* 0x0000000142427824 */ /* 0x000fe400078e0a0b */
[----:B------:R-:W-:Y:S02]  /*1fd0*/  IMAD.SHL.U32 R11, R182, 0x40, RZ ;  /* 0x00000040b60b7824 */ /* 0x000fe400078e00ff */
[----:B------:R-:W-:Y:S01]  /*1fe0*/  IMAD.SHL.U32 R16, R65, 0x8, RZ ;  /* 0x0000000841107824 */ /* 0x000fe200078e00ff */
[----:B------:R-:W-:-:S02]  /*1ff0*/  SHF.R.S32.HI R15, RZ, 0x1f, R6 ;  /* 0x0000001fff0f7819 */ /* 0x000fc40000011406 */
[----:B------:R-:W-:Y:S02]  /*2000*/  LOP3.LUT R11, R11, 0x1c0, RZ, 0xc0, !PT ;  /* 0x000001c00b0b7812 */ /* 0x000fe400078ec0ff */
[----:B------:R-:W-:Y:S02]  /*2010*/  IADD3 R28, P0, R16, R2, RZ ;  /* 0x00000002101c7210 */ /* 0x000fe40007f1e0ff */
[----:B------:R-:W-:Y:S02]  /*2020*/  LEA.HI R2, R15, R6, RZ, 0x3 ;  /* 0x000000060f027211 */ /* 0x000fe400078f18ff */
[--C-:B------:R-:W-:Y:S02]  /*2030*/  LOP3.LUT R15, R11, 0x38, R16.reuse, 0xf8, !PT ;  /* 0x000000380b0f7812 */ /* 0x100fe400078ef810 */
[----:B------:R-:W-:Y:S02]  /*2040*/  SHF.R.U32.HI R12, RZ, 0x3, R11 ;  /* 0x00000003ff0c7819 */ /* 0x000fe4000001160b */
[----:B------:R-:W-:Y:S01]  /*2050*/  LOP3.LUT R11, R2, 0xfffffff8, RZ, 0xc0, !PT ;  /* 0xfffffff8020b7812 */ /* 0x000fe200078ec0ff */
[----:B------:R-:W-:Y:S01]  /*2060*/  IMAD R10, R17, R62, RZ ;  /* 0x0000003e110a7224 */ /* 0x000fe200078e02ff */
[----:B------:R-:W-:-:S03]  /*2070*/  SHF.R.S32.HI R17, RZ, 0x1f, R16 ;  /* 0x0000001fff117819 */ /* 0x000fc60000011410 */
[----:B------:R-:W-:Y:S02]  /*2080*/  IMAD.IADD R11, R6, 0x1, -R11 ;  /* 0x00000001060b7824 */ /* 0x000fe400078e0a0b */
[----:B------:R-:W-:Y:S02]  /*2090*/  IMAD.X R29, R17, 0x1, R9, P0 ;  /* 0x00000001111d7824 */ /* 0x000fe400000e0609 */
[----:B------:R-:W-:Y:S01]  /*20a0*/  IMAD.SHL.U32 R6, R11, 0x40, RZ ;  /* 0x000000400b067824 */ /* 0x000fe200078e00ff */
[----:B------:R-:W-:Y:S01]  /*20b0*/  LEA.HI R8, R8, R55, RZ, 0x6 ;  /* 0x0000003708087211 */ /* 0x000fe200078f30ff */
[C---:B------:R-:W-:Y:S02]  /*20c0*/  IMAD R10, R7.reuse, R63, R10 ;  /* 0x0000003f070a7224 */ /* 0x040fe400078e020a */
[----:B------:R-:W-:Y:S01]  /*20d0*/  IMAD.WIDE.U32 R28, R7, R62, R28 ;  /* 0x0000003e071c7225 */ /* 0x000fe200078e001c */
[----:B------:R-:W-:-:S03]  /*20e0*/  LOP3.LUT R6, R6, 0x1c0, RZ, 0xc0, !PT ;  /* 0x000001c006067812 */ /* 0x000fc600078ec0ff */
[----:B------:R-:W-:Y:S01]  /*20f0*/  IMAD.SHL.U32 R7, R66, 0x8, RZ ;  /* 0x0000000842077824 */ /* 0x000fe200078e00ff */
[----:B------:R-:W-:Y:S01]  /*2100*/  LOP3.LUT R12, R15, R12, RZ, 0x3c, !PT ;  /* 0x0000000c0f0c7212 */ /* 0x000fe200078e3cff */
[----:B------:R-:W-:Y:S01]  /*2110*/  IMAD.SHL.U32 R9, R8, 0x8, RZ ;  /* 0x0000000808097824 */ /* 0x000fe200078e00ff */
[----:B------:R-:W-:Y:S02]  /*2120*/  LOP3.LUT P1, RZ, R11, 0x4, RZ, 0xc0, !PT ;  /* 0x000000040bff7812 */ /* 0x000fe4000782c0ff */
[----:B------:R-:W-:Y:S01]  /*2130*/  LOP3.LUT R7, R6, 0x8, R7, 0xf8, !PT ;  /* 0x0000000806077812 */ /* 0x000fe200078ef807 */
[----:B------:R-:W-:Y:S01]  /*2140*/  IMAD.IADD R29, R29, 0x1, R10 ;  /* 0x000000011d1d7824 */ /* 0x000fe200078e020a */
[----:B------:R-:W-:Y:S02]  /*2150*/  SHF.R.U32.HI R6, RZ, 0x3, R6 ;  /* 0x00000003ff067819 */ /* 0x000fe40000011606 */
[----:B------:R-:W-:Y:S02]  /*2160*/  LOP3.LUT P0, RZ, R11, 0x2, RZ, 0xc0, !PT ;  /* 0x000000020bff7812 */ /* 0x000fe4000780c0ff */
[----:B------:R-:W-:-:S02]  /*2170*/  LOP3.LUT R166, R12, 0xfffffe00, R9, 0xf8, !PT ;  /* 0xfffffe000ca67812 */ /* 0x000fc400078ef809 */
[----:B------:R-:W-:Y:S02]  /*2180*/  LOP3.LUT R47, R7, R6, RZ, 0x3c, !PT ;  /* 0x00000006072f7212 */ /* 0x000fe400078e3cff */
[----:B------:R-:W-:Y:S01]  /*2190*/  SHF.R.S32.HI R68, RZ, 0x1f, R245 ;  /* 0x0000001fff447819 */ /* 0x000fe200000114f5 */
[----:B------:R-:W-:Y:S01]  /*21a0*/  IMAD.SHL.U32 R2, R2, 0x40, RZ ;  /* 0x0000004002027824 */ /* 0x000fe200078e00ff */
[----:B------:R-:W-:-:S04]  /*21b0*/  IADD3 R12, R16, 0x40, RZ ;  /* 0x00000040100c7810 */ /* 0x000fc80007ffe0ff */
        /* <DEDUP_REMOVED lines=25> */
[----:B------:R-:W-:Y:S02]  /*2350*/  @P3 IMAD R6, R193, R4, RZ ;  /* 0x00000004c1063224 */ /* 0x000fe400078e02ff */
[----:B------:R-:W-:Y:S02]  /*2360*/  @P3 IMAD.MOV.U32 R4, RZ, RZ, R10 ;  /* 0x000000ffff043224 */ /* 0x000fe400078e000a */
[----:B---3--:R-:W-:-:S04]  /*2370*/  @!P3 IMAD.WIDE.U32 R8, R24, R245, RZ ;  /* 0x000000f51808b225 */ /* 0x008fc800078e00ff */
[----:B------:R-:W-:Y:S02]  /*2380*/  @!P3 IMAD R7, R25, R245, RZ ;  /* 0x000000f51907b224 */ /* 0x000fe400078e02ff */
[----:B------:R-:W-:Y:S02]  /*2390*/  @!P3 IMAD.MOV.U32 R4, RZ, RZ, R8 ;  /* 0x000000ffff04b224 */ /* 0x000fe400078e0008 */
[----:B------:R-:W-:Y:S02]  /*23a0*/  @!P3 IMAD R24, R24, R68, R7 ;  /* 0x000000441818b224 */ /* 0x000fe400078e0207 */
[----:B------:R-:W-:Y:S01]  /*23b0*/  @P3 IMAD.IADD R7, R11, 0x1, R6 ;  /* 0x000000010b073824 */ /* 0x000fe200078e0206 */
[----:B------:R-:W-:Y:S01]  /*23c0*/  IADD3 R6, P2, R16, R4, RZ ;  /* 0x0000000410067210 */ /* 0x000fe20007f5e0ff */
[----:B------:R-:W-:-:S04]  /*23d0*/  @!P3 IMAD.IADD R7, R9, 0x1, R24 ;  /* 0x000000010907b824 */ /* 0x000fc800078e0218 */
[----:B------:R-:W-:Y:S01]  /*23e0*/  IMAD.X R7, R17, 0x1, R7, P2 ;  /* 0x0000000111077824 */ /* 0x000fe200010e0607 */
[----:B------:R-:W-:Y:S01]  /*23f0*/  ISETP.GE.AND P2, PT, R12, R167, PT ;  /* 0x000000a70c00720c */ /* 0x000fe20003f46270 */
[----:B----4-:R-:W-:Y:S01]  /*2400*/  IMAD R9, R23, R243, RZ ;  /* 0x000000f317097224 */ /* 0x010fe200078e02ff */
[----:B------:R-:W-:Y:S02]  /*2410*/  ISETP.GE.AND P3, PT, R16, R167, PT ;  /* 0x000000a71000720c */ /* 0x000fe40003f66270 */
[----:B------:R-:W-:Y:S01]  /*2420*/  SEL R4, RZ, 0xffffffff, P2 ;  /* 0xffffffffff047807 */ /* 0x000fe20001000000 */
[----:B------:R-:W-:Y:S01]  /*2430*/  IMAD R2, R22, R2, R9 ;  /* 0x0000000216027224 */ /* 0x000fe200078e0209 */
[C---:B------:R-:W-:Y:S02]  /*2440*/  IADD3 R11, R16.reuse, 0x80, RZ ;  /* 0x00000080100b7810 */ /* 0x040fe40007ffe0ff */
[----:B------:R-:W-:Y:S01]  /*2450*/  IADD3 R10, R16, 0xc0, RZ ;  /* 0x000000c0100a7810 */ /* 0x000fe20007ffe0ff */
[----:B------:R-:W-:Y:S01]  /*2460*/  IMAD.WIDE.U32 R22, R243, R22, R6 ;  /* 0x00000016f3167225 */ /* 0x000fe200078e0006 */
[----:B------:R-:W-:-:S03]  /*2470*/  SEL R7, RZ, 0x1, P3 ;  /* 0x00000001ff077807 */ /* 0x000fc60001800000 */
[----:B------:R-:W-:Y:S01]  /*2480*/  IMAD.SHL.U32 R4, R4, 0x2, RZ ;  /* 0x0000000204047824 */ /* 0x000fe200078e00ff */
[-C--:B------:R-:W-:Y:S02]  /*2490*/  ISETP.GE.AND P3, PT, R11, R167.reuse, PT ;  /* 0x000000a70b00720c */ /* 0x080fe40003f66270 */
        /* <DEDUP_REMOVED lines=10> */
[----:B------:R-:W-:Y:S01]  /*2540*/  IMNMX R92, R238, R7, !PT ;  /* 0x00000007ee5c7217 */ /* 0x000fe20007800200 */
        /* <DEDUP_REMOVED lines=14> */
[----:B-1----:R-:W2:Y:S04]  /*2630*/  LD.E.64 R32, [R20.64+0x120] ;  /* 0x0001200614207980 */ /* 0x002ea8000c101b00 */
        /* <DEDUP_REMOVED lines=10> */
[----:B------:R-:W-:Y:S01]  /*26e0*/  SHF.R.S32.HI R19, RZ, 0x1f, R94 ;  /* 0x0000001fff137819 */ /* 0x000fe2000001145e */
        /* <DEDUP_REMOVED lines=10> */
[C---:B------:R-:W-:Y:S01]  /*2790*/  SHF.L.U64.HI R70, R69.reuse, 0x1, R70 ;  /* 0x0000000145467819 */ /* 0x040fe20000010246 */
[----:B------:R-:W-:Y:S01]  /*27a0*/  IMAD.MOV.U32 R130, RZ, RZ, R188 ;  /* 0x000000ffff827224 */ /* 0x000fe200078e00bc */
[C---:B------:R-:W-:Y:S01]  /*27b0*/  IADD3 R160, R182.reuse, 0x10, RZ ;  /* 0x00000010b6a07810 */ /* 0x040fe20007ffe0ff */
[----:B------:R-:W-:Y:S01]  /*27c0*/  IMAD.MOV.U32 R131, RZ, RZ, R189 ;  /* 0x000000ffff837224 */ /* 0x000fe200078e00bd */
[C---:B------:R-:W-:Y:S01]  /*27d0*/  IADD3 R158, R182.reuse, 0x20, RZ ;  /* 0x00000020b69e7810 */ /* 0x040fe20007ffe0ff */
        /* <DEDUP_REMOVED lines=8> */
[----:B---3--:R-:W-:Y:S02]  /*2860*/  IMAD R3, R35, R245, RZ ;  /* 0x000000f523037224 */ /* 0x008fe400078e02ff */
[----:B------:R-:W-:-:S04]  /*2870*/  IMAD.WIDE.U32 R32, R245, R32, R16 ;  /* 0x00000020f5207225 */ /* 0x000fc800078e0010 */
[----:B------:R-:W-:-:S04]  /*2880*/  IMAD.WIDE.U32 R30, R245, R34, R16 ;  /* 0x00000022f51e7225 */ /* 0x000fc800078e0010 */
[----:B------:R-:W-:Y:S01]  /*2890*/  IMAD R2, R34, R68, R3 ;  /* 0x0000004422027224 */ /* 0x000fe200078e0203 */
[----:B------:R-:W-:Y:S01]  /*28a0*/  SHF.R.S32.HI R3, RZ, 0x1f, R5 ;  /* 0x0000001fff037819 */ /* 0x000fe20000011405 */
[----:B------:R-:W-:Y:S02]  /*28b0*/  IMAD.IADD R33, R33, 0x1, R0 ;  /* 0x0000000121217824 */ /* 0x000fe400078e0200 */
[-C--:B----4-:R-:W-:Y:S02]  /*28c0*/  IMAD R0, R201, R5.reuse, RZ ;  /* 0x00000005c9007224 */ /* 0x090fe400078e02ff */
[----:B------:R-:W-:Y:S02]  /*28d0*/  IMAD.IADD R31, R31, 0x1, R2 ;  /* 0x000000011f1f7824 */ /* 0x000fe400078e0202 */
[----:B------:R-:W-:Y:S02]  /*28e0*/  IMAD R4, R199, R5, RZ ;  /* 0x00000005c7047224 */ /* 0x000fe400078e02ff */
[----:B------:R-:W-:-:S02]  /*28f0*/  IMAD R0, R200, R3, R0 ;  /* 0x00000003c8007224 */ /* 0x000fc400078e0200 */
[----:B------:R-:W-:-:S04]  /*2900*/  IMAD.WIDE.U32 R30, R200, R5, R30 ;  /* 0x00000005c81e7225 */ /* 0x000fc800078e001e */
[C---:B------:R-:W-:Y:S02]  /*2910*/  IMAD R4, R198.reuse, R3, R4 ;  /* 0x00000003c6047224 */ /* 0x040fe400078e0204 */
[----:B------:R-:W-:Y:S01]  /*2920*/  IMAD.WIDE.U32 R32, R198, R5, R32 ;  /* 0x00000005c6207225 */ /* 0x000fe200078e0020 */
[----:B------:R-:W-:-:S03]  /*2930*/  IADD3 R3, P0, -R94, R182, RZ ;  /* 0x000000b65e037210 */ /* 0x000fc60007f1e1ff */
[----:B------:R-:W-:Y:S01]  /*2940*/  IMAD.IADD R31, R31, 0x1, R0 ;  /* 0x000000011f1f7824 */ /* 0x000fe200078e0200 */
[----:B------:R-:W-:Y:S01]  /*2950*/  LEA.HI R153, R15, R15, RZ, 0x1 ;  /* 0x0000000f0f997211 */ /* 0x000fe200078f08ff */
[-C--:B------:R-:W-:Y:S02]  /*2960*/  IMAD R2, R29, R14.reuse, RZ ;  /* 0x0000000e1d027224 */ /* 0x080fe400078e02ff */
[----:B------:R-:W-:Y:S02]  /*2970*/  IMAD R0, R27, R14, RZ ;  /* 0x0000000e1b007224 */ /* 0x000fe400078e02ff */
[----:B------:R-:W-:Y:S01]  /*2980*/  IMAD.IADD R33, R33, 0x1, R4 ;  /* 0x0000000121217824 */ /* 0x000fe200078e0204 */
[----:B------:R-:W-:Y:S01]  /*2990*/  SHF.R.S32.HI R153, RZ, 0x1, R153 ;  /* 0x00000001ff997819 */ /* 0x000fe20000011499 */
[-C--:B------:R-:W-:Y:S02]  /*29a0*/  IMAD R2, R28, R13.reuse, R2 ;  /* 0x0000000d1c027224 */ /* 0x080fe400078e0202 */
[----:B------:R-:W-:-:S02]  /*29b0*/  IMAD R0, R26, R13, R0 ;  /* 0x0000000d1a007224 */ /* 0x000fc400078e0200 */
[----:B------:R-:W-:-:S04]  /*29c0*/  IMAD.WIDE.U32 R28, R28, R14, R32 ;  /* 0x0000000e1c1c7225 */ /* 0x000fc800078e0020 */
[----:B------:R-:W-:-:S04]  /*29d0*/  IMAD.WIDE.U32 R26, R26, R14, R30 ;  /* 0x0000000e1a1a7225 */ /* 0x000fc800078e001e */
[----:B------:R-:W-:Y:S01]  /*29e0*/  IMAD.X R19, R183, 0x1, ~R19, P0 ;  /* 0x00000001b7137824 */ /* 0x000fe200000e0e13 */
[----:B-----5:R-:W-:Y:S01]  /*29f0*/  IADD3 R4, R18, R5, RZ ;  /* 0x0000000512047210 */ /* 0x020fe20007ffe0ff */
[----:B------:R-:W-:Y:S02]  /*2a00*/  IMAD.IADD R29, R29, 0x1, R2 ;  /* 0x000000011d1d7824 */ /* 0x000fe400078e0202 */
[----:B------:R-:W-:Y:S02]  /*2a10*/  IMAD.IADD R27, R27, 0x1, R0 ;  /* 0x000000011b1b7824 */ /* 0x000fe400078e0200 */
[C---:B------:R-:W-:Y:S02]  /*2a20*/  IMAD R121, R19.reuse, R198, RZ ;  /* 0x000000c613797224 */ /* 0x040fe400078e02ff */
[----:B------:R-:W-:Y:S02]  /*2a30*/  IMAD R123, R19, R200, RZ ;  /* 0x000000c8137b7224 */ /* 0x000fe400078e02ff */
[----:B------:R-:W-:-:S02]  /*2a40*/  IMAD R5, R182, R153, R162 ;  /* 0x00000099b6057224 */ /* 0x000fc400078e02a2 */
[-C--:B------:R-:W-:Y:S02]  /*2a50*/  IMAD R121, R199, R3.reuse, R121 ;  /* 0x00000003c7797224 */ /* 0x080fe400078e0279 */
[-C--:B------:R-:W-:Y:S02]  /*2a60*/  IMAD R123, R201, R3.reuse, R123 ;  /* 0x00000003c97b7224 */ /* 0x080fe400078e027b */
[----:B------:R-:W-:-:S04]  /*2a70*/  IMAD.WIDE.U32 R14, R198, R3, R28 ;  /* 0x00000003c60e7225 */ /* 0x000fc800078e001c */
[----:B------:R-:W-:-:S04]  /*2a80*/  IMAD.WIDE.U32 R18, R200, R3, R26 ;  /* 0x00000003c8127225 */ /* 0x000fc800078e001a */
[----:B------:R-:W-:Y:S02]  /*2a90*/  IMAD R4, R153, R4, RZ ;  /* 0x0000000499047224 */ /* 0x000fe400078e02ff */
[----:B------:R-:W-:Y:S01]  /*2aa0*/  IMAD.IADD R3, R162, 0x1, R5 ;  /* 0x00000001a2037824 */ /* 0x000fe200078e0205 */
[----:B------:R-:W-:Y:S02]  /*2ab0*/  IADD3 R123, R19, R123, RZ ;  /* 0x0000007b137b7210 */ /* 0x000fe40007ffe0ff */
[----:B------:R-:W-:Y:S02]  /*2ac0*/  LEA R122, P0, R18, R24, 0x1 ;  /* 0x00000018127a7211 */ /* 0x000fe400078008ff */
[C---:B------:R-:W-:Y:S02]  /*2ad0*/  IADD3 R0, P3, R4.reuse, R5, RZ ;  /* 0x0000000504007210 */ /* 0x040fe40007f7e0ff */
[----:B------:R-:W-:Y:S02]  /*2ae0*/  IADD3 R127, P2, R4, R3, RZ ;  /* 0x00000003047f7210 */ /* 0x000fe40007f5e0ff */
[----:B------:R-:W-:Y:S01]  /*2af0*/  SHF.R.S32.HI R2, RZ, 0x1f, R4 ;  /* 0x0000001fff027819 */ /* 0x000fe20000011404 */
[----:B------:R-:W-:Y:S01]  /*2b00*/  IMAD.IADD R121, R15, 0x1, R121 ;  /* 0x000000010f797824 */ /* 0x000fe200078e0279 */
[----:B------:R-:W-:Y:S01]  /*2b10*/  LEA.HI.X R123, R18, R25, R123, 0x1, P0 ;  /* 0x00000019127b7211 */ /* 0x000fe200000f0c7b */
[----:B------:R-:W-:Y:S01]  /*2b20*/  IMAD.SHL.U32 R18, R0, 0x2, RZ ;  /* 0x0000000200127824 */ /* 0x000fe200078e00ff */
[----:B------:R-:W-:Y:S01]  /*2b30*/  LEA R120, P1, R14, R22, 0x1 ;  /* 0x000000160e787211 */ /* 0x000fe200078208ff */
[----:B------:R-:W-:Y:S01]  /*2b40*/  IMAD.SHL.U32 R126, R127, 0x2, RZ ;  /* 0x000000027f7e7824 */ /* 0x000fe200078e00ff */
[----:B------:R-:W-:-:S02]  /*2b50*/  LEA.HI.X.SX32 R5, R5, R2, 0x1, P3 ;  /* 0x0000000205057211 */ /* 0x000fc400018f0eff */
[----:B------:R-:W-:Y:S02]  /*2b60*/  LEA.HI.X.SX32 R2, R3, R2, 0x1, P2 ;  /* 0x0000000203027211 */ /* 0x000fe400010f0eff */
[----:B------:R-:W-:Y:S02]  /*2b70*/  LEA.HI.X R121, R14, R23, R121, 0x1, P1 ;  /* 0x000000170e797211 */ /* 0x000fe400008f0c79 */
[----:B------:R-:W-:Y:S02]  /*2b80*/  SHF.L.U64.HI R0, R0, 0x1, R5 ;  /* 0x0000000100007819 */ /* 0x000fe40000010205 */
[----:B------:R-:W-:Y:S02]  /*2b90*/  SHF.L.U64.HI R127, R127, 0x1, R2 ;  /* 0x000000017f7f7819 */ /* 0x000fe40000010202 */
[C---:B------:R-:W-:Y:S02]  /*2ba0*/  IADD3 R52, P1, R8.reuse, R18, RZ ;  /* 0x0000001208347210 */ /* 0x040fe40007f3e0ff */
[----:B------:R-:W-:-:S02]  /*2bb0*/  IADD3 R124, P3, R8, R126, RZ ;  /* 0x0000007e087c7210 */ /* 0x000fc40007f7e0ff */
[C---:B------:R-:W-:Y:S02]  /*2bc0*/  IADD3 R126, P2, R6.reuse, R126, RZ ;  /* 0x0000007e067e7210 */ /* 0x040fe40007f5e0ff */
[----:B------:R-:W-:Y:S01]  /*2bd0*/  IADD3 R18, P0, R6, R18, RZ ;  /* 0x0000001206127210 */ /* 0x000fe20007f1e0ff */
[C---:B------:R-:W-:Y:S01]  /*2be0*/  IMAD.X R53, R9.reuse, 0x1, R0, P1 ;  /* 0x0000000109357824 */ /* 0x040fe200008e0600 */
[C---:B------:R-:W-:Y:S01]  /*2bf0*/  IADD3 R83, P1, R236.reuse, 0x80, RZ ;  /* 0x00000080ec537810 */ /* 0x040fe20007f3e0ff */
[--C-:B------:R-:W-:Y:S01]  /*2c00*/  IMAD.X R125, R9, 0x1, R127.reuse, P3 ;  /* 0x00000001097d7824 */ /* 0x100fe200018e067f */
[C---:B------:R-:W-:Y:S01]  /*2c10*/  IADD3.X R19, R7.reuse, R0, RZ, P0, !PT ;  /* 0x0000000007137210 */ /* 0x040fe200007fe4ff */
[----:B------:R-:W-:Y:S01]  /*2c20*/  IMAD.X R127, R7, 0x1, R127, P2 ;  /* 0x00000001077f7824 */ /* 0x000fe200010e067f */
[C---:B------:R-:W-:Y:S02]  /*2c30*/  IADD3 R87, P2, R236.reuse, 0x40, RZ ;  /* 0x00000040ec577810 */ /* 0x040fe40007f5e0ff */
[----:B------:R-:W-:Y:S01]  /*2c40*/  IADD3 R77, P0, R236, 0xc0, RZ ;  /* 0x000000c0ec4d7810 */ /* 0x000fe20007f1e0ff */
[--C-:B------:R-:W-:Y:S01]  /*2c50*/  IMAD.X R84, RZ, RZ, R237.reuse, P1 ;  /* 0x000000ffff547224 */ /* 0x100fe200008e06ed */
[----:B------:R-:W-:Y:S01]  /*2c60*/  SHF.L.U32 R163, R153, 0x4, RZ ;  /* 0x0000000499a37819 */ /* 0x000fe200000006ff */
[--C-:B------:R-:W-:Y:S01]  /*2c70*/  IMAD.X R88, RZ, RZ, R237.reuse, P2 ;  /* 0x000000ffff587224 */ /* 0x100fe200010e06ed */
[-C--:B------:R-:W-:Y:S01]  /*2c80*/  IADD3 R81, P1, R83, R236.reuse, RZ ;  /* 0x000000ec53517210 */ /* 0x080fe20007f3e0ff */
[----:B------:R-:W-:Y:S01]  /*2c90*/  IMAD.X R78, RZ, RZ, R237, P0 ;  /* 0x000000ffff4e7224 */ /* 0x000fe200000e06ed */
[-C--:B------:R-:W-:Y:S01]  /*2ca0*/  IADD3 R85, P2, R87, R236.reuse, RZ ;  /* 0x000000ec57557210 */ /* 0x080fe20007f5e0ff */
[----:B------:R-:W-:Y:S01]  /*2cb0*/  IMAD.SHL.U32 R96, R200, 0x10, RZ ;  /* 0x00000010c8607824 */ /* 0x000fe200078e00ff */
[----:B------:R-:W-:-:S02]  /*2cc0*/  IADD3 R75, P0, R77, R236, RZ ;  /* 0x000000ec4d4b7210 */ /* 0x000fc40007f1e0ff */
[C---:B------:R-:W-:Y:S02]  /*2cd0*/  IADD3 R152, R163.reuse, 0x40, RZ ;  /* 0x00000040a3987810 */ /* 0x040fe40007ffe0ff */
[C---:B------:R-:W-:Y:S02]  /*2ce0*/  IADD3 R151, R163.reuse, 0x80, RZ ;  /* 0x00000080a3977810 */ /* 0x040fe40007ffe0ff */
[----:B------:R-:W-:Y:S01]  /*2cf0*/  IADD3 R149, R163, 0xc0, RZ ;  /* 0x000000c0a3957810 */ /* 0x000fe20007ffe0ff */
[--C-:B------:R-:W-:Y:S01]  /*2d00*/  IMAD.X R82, R84, 0x1, R237.reuse, P1 ;  /* 0x0000000154527824 */ /* 0x100fe200008e06ed */
[----:B------:R-:W-:Y:S01]  /*2d10*/  IADD3.X R76, R78, R237, RZ, P0, !PT ;  /* 0x000000ed4e4c7210 */ /* 0x000fe200007fe4ff */
[----:B------:R-:W-:Y:S01]  /*2d20*/  IMAD.X R86, R88, 0x1, R237, P2 ;  /* 0x0000000158567824 */ /* 0x000fe200010e06ed */
[C---:B------:R-:W-:Y:S01]  /*2d30*/  SHF.L.U64.HI R91, R200.reuse, 0x4, R201 ;  /* 0x00000004c85b7819 */ /* 0x040fe200000102c9 */
[----:B------:R-:W-:Y:S01]  /*2d40*/  IMAD.SHL.U32 R106, R200, 0x20, RZ ;  /* 0x00000020c86a7824 */ /* 0x000fe200078e00ff */
[----:B------:R-:W-:-:S02]  /*2d50*/  IADD3 R80, P4, R85, R236, RZ ;  /* 0x000000ec55507210 */ /* 0x000fc40007f9e0ff */
[C---:B------:R-:W-:Y:S02]  /*2d60*/  IADD3 R93, P5, R96.reuse, 0x40, RZ ;  /* 0x00000040605d7810 */ /* 0x040fe40007fbe0ff */
[C---:B------:R-:W-:Y:S02]  /*2d70*/  IADD3 R97, P1, R96.reuse, 0x80, RZ ;  /* 0x0000008060617810 */ /* 0x040fe40007f3e0ff */
[----:B------:R-:W-:Y:S01]  /*2d80*/  IADD3 R105, P0, R96, 0xc0, RZ ;  /* 0x000000c060697810 */ /* 0x000fe20007f1e0ff */
[----:B------:R-:W-:Y:S01]  /*2d90*/  IMAD.IADD R150, R163, 0x1, R152 ;  /* 0x00000001a3967824 */ /* 0x000fe200078e0298 */
[-C--:B------:R-:W-:Y:S01]  /*2da0*/  IADD3 R74, P3, R81, R236.reuse, RZ ;  /* 0x000000ec514a7210 */ /* 0x080fe20007f7e0ff */
[----:B------:R-:W-:Y:S01]  /*2db0*/  IMAD.IADD R148, R163, 0x1, R151 ;  /* 0x00000001a3947824 */ /* 0x000fe200078e0297 */
[----:B------:R-:W-:Y:S02]  /*2dc0*/  IADD3 R72, P2, R75, R236, RZ ;  /* 0x000000ec4b487210 */ /* 0x000fe40007f5e0ff */
[----:B------:R-:W-:Y:S01]  /*2dd0*/  IADD3 R146, R163, R149, RZ ;  /* 0x00000095a3927210 */ /* 0x000fe20007ffe0ff */
[----:B------:R-:W-:Y:S01]  /*2de0*/  IMAD.SHL.U32 R115, R198, 0x10, RZ ;  /* 0x00000010c6737824 */ /* 0x000fe200078e00ff */
[----:B------:R-:W-:Y:S01]  /*2df0*/  IADD3.X R73, R82, R237, RZ, P3, !PT ;  /* 0x000000ed52497210 */ /* 0x000fe20001ffe4ff */
[----:B------:R-:W-:Y:S01]  /*2e00*/  IMAD.X R79, R86, 0x1, R237, P4 ;  /* 0x00000001564f7824 */ /* 0x000fe200020e06ed */
[C---:B------:R-:W-:Y:S01]  /*2e10*/  SHF.L.U64.HI R0, R198.reuse, 0x4, R199 ;  /* 0x00000004c6007819 */ /* 0x040fe200000102c7 */
[----:B------:R-:W-:Y:S01]  /*2e20*/  IMAD.X R98, RZ, RZ, R91, P5 ;  /* 0x000000ffff627224 */ /* 0x000fe200028e065b */
[C---:B------:R-:W-:Y:S01]  /*2e30*/  SHF.L.U64.HI R117, R198.reuse, 0x5, R199 ;  /* 0x00000005c6757819 */ /* 0x040fe200000102c7 */
[--C-:B------:R-:W-:Y:S01]  /*2e40*/  IMAD.X R102, RZ, RZ, R91.reuse, P1 ;  /* 0x000000ffff667224 */ /* 0x100fe200008e065b */
[----:B------:R-:W-:Y:S01]  /*2e50*/  SHF.L.U32 R118, R198, 0x5, RZ ;  /* 0x00000005c6767819 */ /* 0x000fe200000006ff */
[----:B------:R-:W-:Y:S01]  /*2e60*/  IMAD.X R110, RZ, RZ, R91, P0 ;  /* 0x000000ffff6e7224 */ /* 0x000fe200000e065b */
[----:B------:R-:W-:Y:S01]  /*2e70*/  SHF.L.U64.HI R101, R200, 0x5, R201 ;  /* 0x00000005c8657819 */ /* 0x000fe200000102c9 */
[----:B------:R-:W-:Y:S01]  /*2e80*/  IMAD.SHL.U32 R155, R153, 0x20, RZ ;  /* 0x00000020999b7824 */ /* 0x000fe200078e00ff */
[-C--:B------:R-:W-:Y:S01]  /*2e90*/  IADD3 R100, P5, R93, R96.reuse, RZ ;  /* 0x000000605d647210 */ /* 0x080fe20007fbe0ff */
[----:B------:R-:W-:Y:S01]  /*2ea0*/  IMAD R119, R199, 0x60, RZ ;  /* 0x00000060c7777824 */ /* 0x000fe200078e02ff */
[----:B------:R-:W-:Y:S01]  /*2eb0*/  IADD3 R104, P4, R97, R96, RZ ;  /* 0x0000006061687210 */ /* 0x000fe20007f9e0ff */
[----:B------:R-:W-:Y:S01]  /*2ec0*/  IMAD.X R71, R76, 0x1, R237, P2 ;  /* 0x000000014c477824 */ /* 0x000fe200010e06ed */
[C---:B------:R-:W-:Y:S01]  /*2ed0*/  IADD3 R108, P3, R106.reuse, R93, RZ ;  /* 0x0000005d6a6c7210 */ /* 0x040fe20007f7e0ff */
[----:B------:R-:W-:Y:S01]  /*2ee0*/  IMAD R153, R153, 0x30, RZ ;  /* 0x0000003099997824 */ /* 0x000fe200078e02ff */
[----:B------:R-:W-:Y:S01]  /*2ef0*/  IADD3 R114, P1, R106, R97, RZ ;  /* 0x000000616a727210 */ /* 0x000fe20007f3e0ff */
[----:B------:R-:W-:Y:S01]  /*2f00*/  IMAD.IADD R147, R163, 0x1, R150 ;  /* 0x00000001a3937824 */ /* 0x000fe200078e0296 */
[----:B------:R-:W-:Y:S01]  /*2f10*/  IADD3 R116, P0, R105, R106, RZ ;  /* 0x0000006a69747210 */ /* 0x000fe20007f1e0ff */
[----:B------:R-:W-:Y:S01]  /*2f20*/  IMAD.IADD R145, R163, 0x1, R148 ;  /* 0x00000001a3917824 */ /* 0x000fe200078e0294 */
[----:B------:R-:W-:Y:S01]  /*2f30*/  IADD3 R112, P2, R105, R96, RZ ;  /* 0x0000006069707210 */ /* 0x000fe20007f5e0ff */
[----:B------:R-:W-:-:S02]  /*2f40*/  IMAD.IADD R144, R163, 0x1, R146 ;  /* 0x00000001a3907824 */ /* 0x000fc400078e0292 */
[----:B------:R-:W-:Y:S01]  /*2f50*/  IMAD.WIDE.U32 R198, R198, 0x60, RZ ;  /* 0x00000060c6c67825 */ /* 0x000fe200078e00ff */
[C---:B------:R-:W-:Y:S02]  /*2f60*/  SHF.L.U64.HI R113, R115.reuse, 0x1, R0 ;  /* 0x0000000173717819 */ /* 0x040fe40000010200 */
[----:B------:R-:W-:Y:S01]  /*2f70*/  SHF.L.U64.HI R117, R118, 0x1, R117 ;  /* 0x0000000176757819 */ /* 0x000fe20000010275 */
[----:B------:R-:W-:Y:S01]  /*2f80*/  IMAD.MOV.U32 R9, RZ, RZ, R165 ;  /* 0x000000ffff097224 */ /* 0x000fe200078e00a5 */
[----:B------:R-:W-:Y:S01]  /*2f90*/  IADD3.X R107, R110, R91, RZ, P2, !PT ;  /* 0x0000005b6e6b7210 */ /* 0x000fe200017fe4ff */
[----:B------:R-:W-:Y:S01]  /*2fa0*/  IMAD.SHL.U32 R115, R115, 0x2, RZ ;  /* 0x0000000273737824 */ /* 0x000fe200078e00ff */
[----:B------:R-:W-:Y:S01]  /*2fb0*/  SHF.R.S32.HI R143, RZ, 0x1f, R163 ;  /* 0x0000001fff8f7819 */ /* 0x000fe200000114a3 */
[----:B------:R-:W-:Y:S01]  /*2fc0*/  IMAD.SHL.U32 R118, R118, 0x2, RZ ;  /* 0x0000000276767824 */ /* 0x000fe200078e00ff */
[----:B------:R-:W-:Y:S01]  /*2fd0*/  SHF.R.S32.HI R142, RZ, 0x1f, R155 ;  /* 0x0000001fff8e7819 */ /* 0x000fe2000001149b */
[----:B------:R-:W-:Y:S01]  /*2fe0*/  IMAD.IADD R119, R199, 0x1, R119 ;  /* 0x00000001c7777824 */ /* 0x000fe200078e0277 */
[----:B------:R-:W-:Y:S01]  /*2ff0*/  SHF.R.S32.HI R140, RZ, 0x1f, R153 ;  /* 0x0000001fff8c7819 */ /* 0x000fe20000011499 */
[--C-:B------:R-:W-:Y:S01]  /*3000*/  IMAD.X R95, R98, 0x1, R91.reuse, P5 ;  /* 0x00000001625f7824 */ /* 0x100fe200028e065b */
[----:B------:R-:W-:Y:S01]  /*3010*/  SHF.R.S32.HI R141, RZ, 0x1f, R152 ;  /* 0x0000001fff8d7819 */ /* 0x000fe20000011498 */
[----:B------:R-:W-:Y:S01]  /*3020*/  IMAD.X R99, R102, 0x1, R91, P4 ;  /* 0x0000000166637824 */ /* 0x000fe200020e065b */
[----:B------:R-:W-:Y:S01]  /*3030*/  SHF.R.S32.HI R139, RZ, 0x1f, R151 ;  /* 0x0000001fff8b7819 */ /* 0x000fe20000011497 */
[C---:B------:R-:W-:Y:S01]  /*3040*/  IMAD.X R103, R101.reuse, 0x1, R98, P3 ;  /* 0x0000000165677824 */ /* 0x040fe200018e0662 */
[----:B------:R-:W-:Y:S01]  /*3050*/  SHF.R.S32.HI R137, RZ, 0x1f, R149 ;  /* 0x0000001fff897819 */ /* 0x000fe20000011495 */
        /* <DEDUP_REMOVED lines=8> */
.L_x_1737:
[----:B------:R-:W-:Y:S01]  /*30e0*/  IMAD.SHL.U32 R14, R9, 0x40, RZ ;  /* 0x00000040090e7824 */ /* 0x000fe200078e00ff */
[----:B------:R-:W-:Y:S04]  /*30f0*/  BSSY B0, `(.L_x_1620) ;  /* 0x0000014000007945 */ /* 0x000fe80003800000 */
[----:B------:R-:W-:Y:S05]  /*3100*/  IADD3 R13, R14, -0x40, RZ ;  /* 0xffffffc00e0d7810 */ /* 0x000fea0007ffe0ff */
[--C-:B------:R-:W-:Y:S02]  /*3110*/  IMAD.IADD R205, R64, 0x1, -R13.reuse ;  /* 0x0000000140cd7824 */ /* 0x100fe400078e0a0d */
[----:B------:R-:W-:Y:S03]  /*3120*/  IMAD.IADD R203, R94, 0x1, -R13 ;  /* 0x000000015ecb7824 */ /* 0x000fe600078e0a0d */
[C---:B------:R-:W-:Y:S04]  /*3130*/  ISETP.GE.AND P2, PT, R182.reuse, R205, PT ;  /* 0x000000cdb600720c */ /* 0x040fe80003f46270 */
[----:B------:R-:W-:Y:S11]  /*3140*/  ISETP.GE.AND P2, PT, R182, R203, !P2 ;  /* 0x000000cbb600720c */ /* 0x000ff60005746270 */
[----:B------:R-:W-:Y:S02]  /*3150*/  @!UPT UIADD3 URZ, URZ, URZ, URZ ;  /* 0x0000003f3f3ff290 */ /* 0x000fe4000fffe03f */
[----:B-----5:R-:W-:-:S05]  /*3160*/  @!P2 BRA `(.L_x_1621) ;  /* 0x000000c00000a947 */ /* 0x020fca0003800000 */
        /* <DEDUP_REMOVED lines=12> */
.L_x_1621:
[----:B------:R-:W-:Y:S05]  /*3230*/  BSYNC B0 ;  /* 0x0000000000007941 */ /* 0x000fea0003800000 */
.L_x_1620:
        /* <DEDUP_REMOVED lines=21> */
.L_x_1623:
[----:B------:R-:W-:Y:S05]  /*3390*/  BSYNC B0 ;  /* 0x0000000000007941 */ /* 0x000fea0003800000 */
.L_x_1622:
        /* <DEDUP_REMOVED lines=21> */
.L_x_1625:
[----:B------:R-:W-:Y:S05]  /*34f0*/  BSYNC B0 ;  /* 0x0000000000007941 */ /* 0x000fea0003800000 */
.L_x_1624:
        /* <DEDUP_REMOVED lines=21> */
.L_x_1627:
[----:B------:R-:W-:Y:S05]  /*3650*/  BSYNC B0 ;  /* 0x0000000000007941 */ /* 0x000fea0003800000 */
.L_x_1626:
[----:B------:R-:W2:Y:S01]  /*3660*/  LD.E R15, [R20.64+0xd0] ;  /* 0x0000d006140f7980 */ /* 0x000ea2000c101900 */
[----:B------:R-:W-:Y:S03]  /*3670*/  BSSY B3, `(.L_x_1628) ;  /* 0x0000aa1000037945 */ /* 0x000fe60003800000 */
[----:B-1----:R-:W3:Y:S01]  /*3680*/  LD.E R3, [R20.64+0x130] ;  /* 0x0001300614037980 */ /* 0x002ee2000c101900 */
        /* <DEDUP_REMOVED lines=10> */
[----:B-1----:R-:W-:Y:S01]  /*3730*/  BSSY B1, `(.L_x_1631) ;  /* 0x00000dc000017945 */ /* 0x002fe20003800000 */
[----:B------:R-:W-:-:S05]  /*3740*/  @!P2 BRA `(.L_x_1632) ;  /* 0x00000da00000a947 */ /* 0x000fca0003800000 */
[----:B-----5:R-:W-:Y:S01]  /*3750*/  ISETP.GE.AND P0, PT, R16, R177, PT ;  /* 0x000000b11000720c */ /* 0x020fe20003f06270 */
[----:B------:R-:W-:Y:S01]  /*3760*/  @!UPT UIADD3 URZ, URZ, URZ, URZ ;  /* 0x0000003f3f3ff290 */ /* 0x000fe2000fffe03f */
[----:B------:R-:W-:Y:S11]  /*3770*/  BSSY B0, `(.L_x_1633) ;  /* 0x0000034000007945 */ /* 0x000ff60003800000 */
[----:B------:R-:W-:-:S05]  /*3780*/  @P0 BRA `(.L_x_1634) ;  /* 0x0000032000000947 */ /* 0x000fca0003800000 */
[----:B------:R-:W-:Y:S01]  /*3790*/  ISETP.GE.AND P0, PT, R16, R15, PT ;  /* 0x0000000f1000720c */ /* 0x000fe20003f06270 */
[----:B------:R-:W2:Y:S11]  /*37a0*/  LD.E.128 R24, [R122.64] ;  /* 0x000000067a187980 */ /* 0x000eb6000c101d00 */
        /* <DEDUP_REMOVED lines=48> */
.L_x_1634:
[----:B------:R-:W-:Y:S05]  /*3ab0*/  BSYNC B0 ;  /* 0x0000000000007941 */ /* 0x000fea0003800000 */
.L_x_1633:
        /* <DEDUP_REMOVED lines=54> */
.L_x_1636:
[----:B------:R-:W-:Y:S05]  /*3e20*/  BSYNC B0 ;  /* 0x0000000000007941 */ /* 0x000fea0003800000 */
.L_x_1635:
        /* <DEDUP_REMOVED lines=54> */
.L_x_1638:
[----:B------:R-:W-:Y:S05]  /*4190*/  BSYNC B0 ;  /* 0x0000000000007941 */ /* 0x000fea0003800000 */
.L_x_1637:
        /* <DEDUP_REMOVED lines=53> */
.L_x_1632:
[----:B------:R-:W-:Y:S05]  /*44f0*/  BSYNC B1 ;  /* 0x0000000000017941 */ /* 0x000fea0003800000 */
.L_x_1631:
[C---:B------:R-:W-:Y:S01]  /*4500*/  ISETP.GE.AND P0, PT, R160.reuse, R205, PT ;  /* 0x000000cda000720c */ /* 0x040fe20003f06270 */
[----:B------:R-:W-:Y:S03]  /*4510*/  BSSY B1, `(.L_x_1639) ;  /* 0x00000ef000017945 */ /* 0x000fe60003800000 */
[----:B------:R-:W-:Y:S11]  /*4520*/  ISETP.GE.AND P0, PT, R160, R203, !P0 ;  /* 0x000000cba000720c */ /* 0x000ff60004706270 */
[----:B------:R-:W-:Y:S02]  /*4530*/  @!UPT UIADD3 URZ, URZ, URZ, URZ ;  /* 0x0000003f3f3ff290 */ /* 0x000fe4000fffe03f */
[----:B------:R-:W-:-:S05]  /*4540*/  @!P0 BRA `(.L_x_1640) ;  /* 0x00000eb000008947 */ /* 0x000fca0003800000 */
[----:B-----5:R-:W-:Y:S01]  /*4550*/  ISETP.GE.AND P0, PT, R16, R177, PT ;  /* 0x000000b11000720c */ /* 0x020fe20003f06270 */
[C---:B------:R-:W-:Y:S01]  /*4560*/  IMAD.SHL.U32 R5, R163.reuse, 0x2, RZ ;  /* 0x00000002a3057824 */ /* 0x040fe200078e00ff */
        /* <DEDUP_REMOVED lines=11> */
[----:B-1----:R-:W2:Y:S01]  /*4620*/  LD.E.128 R24, [R40.64] ;  /* 0x0000000628187980 */ /* 0x002ea2000c101d00 */
        /* <DEDUP_REMOVED lines=48> */
.L_x_1642:
[----:B------:R-:W-:Y:S05]  /*4930*/  BSYNC B0 ;  /* 0x0000000000007941 */ /* 0x000fea0003800000 */
.L_x_1641:
        /* <DEDUP_REMOVED lines=57> */
.L_x_1644:
[----:B------:R-:W-:Y:S05]  /*4cd0*/  BSYNC B0 ;  /* 0x0000000000007941 */ /* 0x000fea0003800000 */
.L_x_1643:
        /* <DEDUP_REMOVED lines=57> */
.L_x_1646:
[----:B------:R-:W-:Y:S05]  /*5070*/  BSYNC B0 ;  /* 0x0000000000007941 */ /* 0x000fea0003800000 */
.L_x_1645:
        /* <DEDUP_REMOVED lines=56> */
.L_x_1640:
[----:B------:R-:W-:Y:S05]  /*5400*/  BSYNC B1 ;  /* 0x0000000000017941 */ /* 0x000fea0003800000 */
.L_x_1639:
        /* <DEDUP_REMOVED lines=17> */
[C---:B-1----:R-:W-:Y:S03]  /*5520*/  LEA R56, P1, R89.reuse, R128, 0x1 ;  /* 0x0000008059387211 */ /* 0x042fe600078208ff */
        /* <DEDUP_REMOVED lines=49> */
.L_x_1650:
[----:B------:R-:W-:Y:S05]  /*5840*/  BSYNC B0 ;  /* 0x0000000000007941 */ /* 0x000fea0003800000 */
.L_x_1649:
        /* <DEDUP_REMOVED lines=57> */
.L_x_1652:
[----:B------:R-:W-:Y:S05]  /*5be0*/  BSYNC B0 ;  /* 0x0000000000007941 */ /* 0x000fea0003800000 */
.L_x_1651:
        /* <DEDUP_REMOVED lines=57> */
.L_x_1654:
[----:B------:R-:W-:Y:S05]  /*5f80*/  BSYNC B0 ;  /* 0x0000000000007941 */ /* 0x000fea0003800000 */
.L_x_1653:
        /* <DEDUP_REMOVED lines=56> */
.L_x_1648:
[----:B------:R-:W-:Y:S05]  /*6310*/  BSYNC B1 ;  /* 0x0000000000017941 */ /* 0x000fea0003800000 */
.L_x_1647:
        /* <DEDUP_REMOVED lines=19> */
[----:B-1----:R-:W-:Y:S04]  /*6450*/  IMAD.WIDE.U32 R56, R60, 0x60, R128 ;  /* 0x000000603c387825 */ /* 0x002fe800078e0080 */
        /* <DEDUP_REMOVED lines=49> */
.L_x_1658:
[----:B------:R-:W-:Y:S05]  /*6770*/  BSYNC B0 ;  /* 0x0000000000007941 */ /* 0x000fea0003800000 */
.L_x_1657:
        /* <DEDUP_REMOVED lines=57> */
.L_x_1660:
[----:B------:R-:W-:Y:S05]  /*6b10*/  BSYNC B0 ;  /* 0x0000000000007941 */ /* 0x000fea0003800000 */
.L_x_1659:
        /* <DEDUP_REMOVED lines=57> */
.L_x_1662:
[----:B------:R-:W-:Y:S05]  /*6eb0*/  BSYNC B0 ;  /* 0x0000000000007941 */ /* 0x000fea0003800000 */
.L_x_1661:
[----:B------:R-:W-:Y:S11]  /*6ec0*/  ISETP.GE.AND P0, PT, R10, R177, PT ;  /* 0x000000b10a00720c */ /* 0x000ff60003f06270 */
[----:B------:R-:W-:Y:S02]  /*6ed0*/  @!UPT UIADD3 URZ, URZ, URZ, URZ ;  /* 0x0000003f3f3ff290 */ /* 0x000fe4000fffe03f */
[----:B------:R-:W-:-:S05]  /*6ee0*/  @P0 BRA `(.L_x_1656) ;  /* 0x0000035000000947 */ /* 0x000fca0003800000 */
[----:B------:R-:W-:Y:S02]  /*6ef0*/  LEA R36, P1, R116, R122, 0x1 ;  /* 0x0000007a74247211 */ /* 0x000fe400078208ff */
        /* <DEDUP_REMOVED lines=52> */
.L_x_1656:
[----:B------:R-:W-:Y:S05]  /*7240*/  BSYNC B1 ;  /* 0x0000000000017941 */ /* 0x000fea0003800000 */
.L_x_1655:
[----:B------:R-:W2:Y:S02]  /*7250*/  LD.E R3, [R20.64+0xd0] ;  /* 0x0000d00614037980 */ /* 0x000ea4000c101900 */
[----:B--2---:R-:W-:Y:S05]  /*7260*/  IMAD.U32 R3, R3, -0x20, RZ ;  /* 0xffffffe003037824 */ /* 0x004fea00078e00ff */
[C---:B------:R-:W-:Y:S02]  /*7270*/  LEA R18, P1, R3.reuse, R18, 0x1 ;  /* 0x0000001203127211 */ /* 0x040fe400078208ff */
[C---:B------:R-:W-:Y:S02]  /*7280*/  LEA R52, P0, R3.reuse, R52, 0x1 ;  /* 0x0000003403347211 */ /* 0x040fe400078008ff */
[C---:B------:R-:W-:Y:S02]  /*7290*/  LEA.HI.X.SX32 R19, R3.reuse, R19, 0x1, P1 ;  /* 0x0000001303137211 */ /* 0x040fe400008f0eff */
[----:B------:R-:W-:Y:S01]  /*72a0*/  LEA.HI.X.SX32 R53, R3, R53, 0x1, P0 ;  /* 0x0000003503357211 */ /* 0x000fe200000f0eff */
[----:B------:R-:W-:-:S05]  /*72b0*/  BRA `(.L_x_1663) ;  /* 0x00006dc000007947 */ /* 0x000fca0003800000 */
.L_x_1630:
[----:B-1----:R-:W-:Y:S01]  /*72c0*/  BSSY B2, `(.L_x_1664) ;  /* 0x0000180000027945 */ /* 0x002fe20003800000 */
        /* <DEDUP_REMOVED lines=27> */
[----:B------:R-:W2:Y:S01]  /*7480*/  LD.E.128 R28, [R22.64] ;  /* 0x00000006161c7980 */ /* 0x000ea2000c101d00 */
[----:B------:R-:W-:Y:S04]  /*7490*/  @P2 IADD3 R207, -R213, RZ, RZ ;  /* 0x000000ffd5cf2210 */ /* 0x000fe80007ffe1ff */
[C---:B------:R-:W-:Y:S03]  /*74a0*/  LEA R40, P0, R207.reuse, R126, 0x1 ;  /* 0x0000007ecf287211 */ /* 0x040fe600078008ff */
[----:B------:R-:W3:Y:S01]  /*74b0*/  LD.E.128 R208, [R210.64] ;  /* 0x00000006d2d07980 */ /* 0x000ee2000c101d00 */
[----:B------:R-:W-:Y:S07]  /*74c0*/  LEA.HI.X.SX32 R41, R207, R127, 0x1, P0 ;  /* 0x0000007fcf297211 */ /* 0x000fee00000f0eff */
[----:B------:R4:W2:Y:S02]  /*74d0*/  LD.E.128 R56, [R40.64] ;  /* 0x0000000628387980 */ /* 0x0008a4000c101d00 */
[----:B----4-:R-:W-:Y:S02]  /*74e0*/  HADD2.F32 R40, -RZ, R51.H0_H0 ;  /* 0x20000033ff287230 */ /* 0x010fe40000004100 */
[--C-:B---3--:R-:W-:Y:S01]  /*74f0*/  HADD2.F32 R34, -RZ, R208.reuse.H0_H0 ;  /* 0x200000d0ff227230 */ /* 0x108fe20000004100 */
[----:B--2---:R-:W-:Y:S01]  /*7500*/  MOV R33, R28 ;  /* 0x0000001c00217202 */ /* 0x004fe20000000f00 */
        /* <DEDUP_REMOVED lines=58> */
.L_x_1669:
[----:B------:R-:W-:Y:S05]  /*78b0*/  BSYNC B0 ;  /* 0x0000000000007941 */ /* 0x000fea0003800000 */
.L_x_1668:
[----:B-----5:R2:W-:Y:S02]  /*78c0*/  ST.E.128 [R128.64], R36 ;  /* 0x0000002480007985 */ /* 0x0205e4000c101d06 */
.L_x_1667:
[----:B------:R-:W-:Y:S05]  /*78d0*/  BSYNC B1 ;  /* 0x0000000000017941 */ /* 0x000fea0003800000 */
.L_x_1666:
[----:B------:R-:W-:Y:S01]  /*78e0*/  ISETP.GE.AND P0, PT, R12, R177, PT ;  /* 0x000000b10c00720c */ /* 0x000fe20003f06270 */
[----:B------:R-:W-:Y:S01]  /*78f0*/  @!UPT UIADD3 URZ, URZ, URZ, URZ ;  /* 0x0000003f3f3ff290 */ /* 0x000fe2000fffe03f */
[----:B------:R-:W-:Y:S11]  /*7900*/  BSSY B1, `(.L_x_1670) ;  /* 0x000005d000017945 */ /* 0x000ff60003800000 */
[----:B------:R-:W-:-:S05]  /*7910*/  @P0 BRA `(.L_x_1671) ;  /* 0x000005b000000947 */ /* 0x000fca0003800000 */
[----:B--2---:R2:W5:Y:S01]  /*7920*/  LD.E.128 R36, [R122.64+0x80] ;  /* 0x000080067a247980 */ /* 0x004562000c101d00 */
[----:B------:R-:W-:Y:S01]  /*7930*/  ISETP.GE.AND P0, PT, R12, R15, PT ;  /* 0x0000000f0c00720c */ /* 0x000fe20003f06270 */
[----:B------:R-:W-:Y:S01]  /*7940*/  @!UPT UIADD3 URZ, URZ, URZ, URZ ;  /* 0x0000003f3f3ff290 */ /* 0x000fe2000fffe03f */
[----:B------:R-:W-:Y:S11]  /*7950*/  BSSY B0, `(.L_x_1672) ;  /* 0x0000056000007945 */ /* 0x000ff60003800000 */
[----:B------:R-:W-:-:S05]  /*7960*/  @P0 BRA `(.L_x_1673) ;  /* 0x0000054000000947 */ /* 0x000fca0003800000 */
[----:B------:R-:W-:Y:S02]  /*7970*/  LEA.HI R207, R15, R15, RZ, 0x1 ;  /* 0x0000000f0fcf7211 */ /* 0x000fe400078f08ff */
[----:B------:R-:W-:Y:S02]  /*7980*/  MOV R209, RZ ;  /* 0x000000ff00d17202 */ /* 0x000fe40000000f00 */
[----:B------:R-:W-:Y:S02]  /*7990*/  SHF.R.S32.HI R207, RZ, 0x1, R207 ;  /* 0x00000001ffcf7819 */ /* 0x000fe400000114cf */
[----:B------:R-:W-:Y:S02]  /*79a0*/  MOV R213, RZ ;  /* 0x000000ff00d57202 */ /* 0x000fe40000000f00 */
[-C--:B------:R-:W-:Y:S02]  /*79b0*/  ISETP.GE.AND P2, PT, R12, R207.reuse, PT ;  /* 0x000000cf0c00720c */ /* 0x080fe40003f46270 */
[----:B------:R-:W-:Y:S02]  /*79c0*/  MOV R211, R207 ;  /* 0x000000cf00d37202 */ /* 0x000fe40000000f00 */
[----:B-----5:R-:W-:Y:S01]  /*79d0*/  MOV R51, R37 ;  /* 0x0000002500337202 */ /* 0x020fe20000000f00 */
[--C-:B------:R-:W-:Y:S01]  /*79e0*/  HADD2.F32 R37, -RZ, R36.reuse.H0_H0 ;  /* 0x20000024ff257230 */ /* 0x100fe20000004100 */
[----:B------:R-:W-:Y:S01]  /*79f0*/  MOV R49, R39 ;  /* 0x0000002700317202 */ /* 0x000fe20000000f00 */
[----:B------:R-:W-:Y:S01]  /*7a00*/  HADD2.F32 R39, -RZ, R36.H1_H1 ;  /* 0x30000024ff277230 */ /* 0x000fe20000004100 */
[----:B------:R-:W-:Y:S05]  /*7a10*/  MOV R54, R38 ;  /* 0x0000002600367202 */ /* 0x000fea0000000f00 */
[C---:B------:R-:W-:Y:S02]  /*7a20*/  @P2 IADD3 R211, -R207.reuse, RZ, RZ ;  /* 0x000000ffcfd32210 */ /* 0x040fe40007ffe1ff */
[----:B------:R-:W-:Y:S02]  /*7a30*/  @P2 IADD3 R209, -R207, RZ, RZ ;  /* 0x000000ffcfd12210 */ /* 0x000fe40007ffe1ff */
[----:B------:R-:W-:Y:S02]  /*7a40*/  LEA R22, P1, R211, R122, 0x1 ;  /* 0x0000007ad3167211 */ /* 0x000fe400078208ff */
[----:B------:R-:W-:Y:S02]  /*7a50*/  LEA R214, P0, R209, R124, 0x1 ;  /* 0x0000007cd1d67211 */ /* 0x000fe400078008ff */
[----:B------:R-:W-:Y:S02]  /*7a60*/  LEA.HI.X.SX32 R23, R211, R123, 0x1, P1 ;  /* 0x0000007bd3177211 */ /* 0x000fe400008f0eff */
[----:B------:R-:W-:Y:S02]  /*7a70*/  LEA.HI.X.SX32 R215, R209, R125, 0x1, P0 ;  /* 0x0000007dd1d77211 */ /* 0x000fe400000f0eff */
[----:B------:R-:W-:Y:S01]  /*7a80*/  @P2 IADD3 R213, -R207, RZ, RZ ;  /* 0x000000ffcfd52210 */ /* 0x000fe20007ffe1ff */
[----:B------:R-:W3:Y:S03]  /*7a90*/  LD.E.128 R28, [R22.64+0x80] ;  /* 0x00008006161c7980 */ /* 0x000ee6000c101d00 */
[C---:B------:R-:W-:Y:S04]  /*7aa0*/  LEA R40, P0, R213.reuse, R126, 0x1 ;  /* 0x0000007ed5287211 */ /* 0x040fe800078008ff */
[----:B------:R-:W-:Y:S01]  /*7ab0*/  LEA.HI.X.SX32 R41, R213, R127, 0x1, P0 ;  /* 0x0000007fd5297211 */ /* 0x000fe200000f0eff */
[----:B------:R-:W4:Y:S08]  /*7ac0*/  LD.E.128 R208, [R214.64+0x80] ;  /* 0x00008006d6d07980 */ /* 0x000f30000c101d00 */
[----:B--2---:R1:W2:Y:S02]  /*7ad0*/  LD.E.128 R56, [R40.64+0x80] ;  /* 0x0000800628387980 */ /* 0x0042a4000c101d00 */
        /* <DEDUP_REMOVED lines=61> */
.L_x_1673:
[----:B------:R-:W-:Y:S05]  /*7eb0*/  BSYNC B0 ;  /* 0x0000000000007941 */ /* 0x000fea0003800000 */
.L_x_1672:
[----:B-----5:R3:W-:Y:S02]  /*7ec0*/  ST.E.128 [R128.64+0x80], R36 ;  /* 0x0000802480007985 */ /* 0x0207e4000c101d06 */
.L_x_1671:
[----:B------:R-:W-:Y:S05]  /*7ed0*/  BSYNC B1 ;  /* 0x0000000000017941 */ /* 0x000fea0003800000 */
.L_x_1670:
[----:B------:R-:W-:Y:S01]  /*7ee0*/  ISETP.GE.AND P0, PT, R11, R177, PT ;  /* 0x000000b10b00720c */ /* 0x000fe20003f06270 */
[----:B------:R-:W-:Y:S01]  /*7ef0*/  @!UPT UIADD3 URZ, URZ, URZ, URZ ;  /* 0x0000003f3f3ff290 */ /* 0x000fe2000fffe03f */
[----:B------:R-:W-:Y:S11]  /*7f00*/  BSSY B1, `(.L_x_1674) ;  /* 0x000005d000017945 */ /* 0x000ff60003800000 */
[----:B------:R-:W-:-:S05]  /*7f10*/  @P0 BRA `(.L_x_1675) ;  /* 0x000005b000000947 */ /* 0x000fca0003800000 */
[----:B--23--:R2:W5:Y:S01]  /*7f20*/  LD.E.128 R36, [R122.64+0x100] ;  /* 0x000100067a247980 */ /* 0x00c562000c101d00 */
        /* <DEDUP_REMOVED lines=21> */
[----:B------:R-:W3:Y:S01]  /*8080*/  LD.E.128 R28, [R22.64+0x100] ;  /* 0x00010006161c7980 */ /* 0x000ee2000c101d00 */
[----:B------:R-:W-:Y:S04]  /*8090*/  @P2 IADD3 R207, -R168, RZ, RZ ;  /* 0x000000ffa8cf2210 */ /* 0x000fe80007ffe1ff */
[C---:B------:R-:W-:Y:S03]  /*80a0*/  LEA R40, P0, R207.reuse, R126, 0x1 ;  /* 0x0000007ecf287211 */ /* 0x040fe600078008ff */
[----:B------:R-:W4:Y:S01]  /*80b0*/  LD.E.128 R208, [R210.64+0x100] ;  /* 0x00010006d2d07980 */ /* 0x000f22000c101d00 */
[----:B------:R-:W-:Y:S07]  /*80c0*/  LEA.HI.X.SX32 R41, R207, R127, 0x1, P0 ;  /* 0x0000007fcf297211 */ /* 0x000fee00000f0eff */
        /* <DEDUP_REMOVED lines=62> */
.L_x_1677:
[----:B------:R-:W-:Y:S05]  /*84b0*/  BSYNC B0 ;  /* 0x0000000000007941 */ /* 0x000fea0003800000 */
.L_x_1676:
[----:B-----5:R3:W-:Y:S02]  /*84c0*/  ST.E.128 [R128.64+0x100], R36 ;  /* 0x0001002480007985 */ /* 0x0207e4000c101d06 */
.L_x_1675:
[----:B------:R-:W-:Y:S05]  /*84d0*/  BSYNC B1 ;  /* 0x0000000000017941 */ /* 0x000fea0003800000 */
.L_x_1674:
[----:B------:R-:W-:Y:S11]  /*84e0*/  ISETP.GE.AND P0, PT, R10, R177, PT ;  /* 0x000000b10a00720c */ /* 0x000ff60003f06270 */
[----:B------:R-:W-:Y:S02]  /*84f0*/  @!UPT UIADD3 URZ, URZ, URZ, URZ ;  /* 0x0000003f3f3ff290 */ /* 0x000fe4000fffe03f */
        /* <DEDUP_REMOVED lines=90> */
.L_x_1679:
[----:B------:R-:W-:Y:S05]  /*8aa0*/  BSYNC B0 ;  /* 0x0000000000007941 */ /* 0x000fea0003800000 */
.L_x_1678:
[----:B-----5:R3:W-:Y:S02]  /*8ab0*/  ST.E.128 [R128.64+0x180], R36 ;  /* 0x0001802480007985 */ /* 0x0207e4000c101d06 */
.L_x_1665:
[----:B------:R-:W-:Y:S05]  /*8ac0*/  BSYNC B2 ;  /* 0x0000000000027941 */ /* 0x000fea0003800000 */
.L_x_1664:
        /* <DEDUP_REMOVED lines=13> */
[----:B--23--:R2:W5:Y:S10]  /*8ba0*/  LD.E.128 R36, [R208.64] ;  /* 0x00000006d0247980 */ /* 0x00c574000c101d00 */
        /* <DEDUP_REMOVED lines=13> */
[C---:B------:R-:W-:Y:S02]  /*8c80*/  LEA R22, P0, R202.reuse, R208, 0x1 ;  /* 0x000000d0ca167211 */ /* 0x040fe400078008ff */
[C---:B------:R-:W-:Y:S02]  /*8c90*/  IADD3 R168, P2, R163.reuse, R176, RZ ;  /* 0x000000b0a3a87210 */ /* 0x040fe40007f5e0ff */
[----:B------:R-:W-:Y:S02]  /*8ca0*/  LEA.HI.X.SX32 R23, R202, R209, 0x1, P0 ;  /* 0x000000d1ca177211 */ /* 0x000fe400000f0eff */
[----:B--2---:R-:W-:Y:S02]  /*8cb0*/  LEA R208, P0, R168, R124, 0x1 ;  /* 0x0000007ca8d07211 */ /* 0x004fe400078008ff */
[----:B------:R-:W-:Y:S01]  /*8cc0*/  LEA.HI.X.SX32 R176, R176, R143, 0x1, P2 ;  /* 0x0000008fb0b07211 */ /* 0x000fe200010f0eff */
[----:B------:R-:W2:Y:S03]  /*8cd0*/  LD.E.128 R28, [R22.64] ;  /* 0x00000006161c7980 */ /* 0x000ea6000c101d00 */
[----:B------:R-:W-:Y:S02]  /*8ce0*/  LEA.HI.X R209, R168, R125, R176, 0x1, P0 ;  /* 0x0000007da8d17211 */ /* 0x000fe400000f0cb0 */
[----:B------:R-:W-:Y:S01]  /*8cf0*/  MOV R168, RZ ;  /* 0x000000ff00a87202 */ /* 0x000fe20000000f00 */
[----:B------:R-:W-:Y:S03]  /*8d00*/  @P1 IMAD.MOV R168, RZ, RZ, -R207 ;  /* 0x000000ffffa81224 */ /* 0x000fe600078e0acf */
[----:B------:R-:W3:Y:S02]  /*8d10*/  LD.E.128 R208, [R208.64] ;  /* 0x00000006d0d07980 */ /* 0x000ee4000c101d00 */
[----:B------:R-:W-:Y:S04]  /*8d20*/  IADD3 R207, P0, R163, R168, RZ ;  /* 0x000000a8a3cf7210 */ /* 0x000fe80007f1e0ff */
[----:B------:R-:W-:Y:S02]  /*8d30*/  LEA.HI.X.SX32 R168, R168, R143, 0x1, P0 ;  /* 0x0000008fa8a87211 */ /* 0x000fe400000f0eff */
[C---:B------:R-:W-:Y:S04]  /*8d40*/  LEA R40, P0, R207.reuse, R126, 0x1 ;  /* 0x0000007ecf287211 */ /* 0x040fe800078008ff */
[----:B------:R-:W-:Y:S05]  /*8d50*/  LEA.HI.X R41, R207, R127, R168, 0x1, P0 ;  /* 0x0000007fcf297211 */ /* 0x000fea00000f0ca8 */
        /* <DEDUP_REMOVED lines=62> */
.L_x_1685:
[----:B------:R-:W-:Y:S05]  /*9140*/  BSYNC B0 ;  /* 0x0000000000007941 */ /* 0x000fea0003800000 */
.L_x_1684:
[C---:B------:R-:W-:Y:S04]  /*9150*/  LEA R2, P0, R236.reuse, R128, 0x1 ;  /* 0x00000080ec027211 */ /* 0x040fe800078008ff */
[----:B------:R-:W-:Y:S05]  /*9160*/  LEA.HI.X R3, R236, R129, R237, 0x1, P0 ;  /* 0x00000081ec037211 */ /* 0x000fea00000f0ced */
[----:B-----5:R3:W-:Y:S04]  /*9170*/  ST.E.128 [R2.64], R36 ;  /* 0x0000002402007985 */ /* 0x0207e8000c101d06 */
.L_x_1683:
[----:B------:R-:W-:Y:S05]  /*9180*/  BSYNC B1 ;  /* 0x0000000000017941 */ /* 0x000fea0003800000 */
.L_x_1682:
[----:B------:R-:W-:Y:S01]  /*9190*/  ISETP.GE.AND P0, PT, R12, R177, PT ;  /* 0x000000b10c00720c */ /* 0x000fe20003f06270 */
[----:B------:R-:W-:Y:S01]  /*91a0*/  @!UPT UIADD3 URZ, URZ, URZ, URZ ;  /* 0x0000003f3f3ff290 */ /* 0x000fe2000fffe03f */
[----:B------:R-:W-:Y:S11]  /*91b0*/  BSSY B1, `(.L_x_1686) ;  /* 0x0000064000017945 */ /* 0x000ff60003800000 */
[----:B------:R-:W-:-:S05]  /*91c0*/  @P0 BRA `(.L_x_1687) ;  /* 0x0000062000000947 */ /* 0x000fca0003800000 */
[C---:B--2---:R-:W-:Y:S01]  /*91d0*/  LEA R208, P0, R93.reuse, R122, 0x1 ;  /* 0x0000007a5dd07211 */ /* 0x044fe200078008ff */
[----:B------:R-:W-:Y:S03]  /*91e0*/  BSSY B0, `(.L_x_1688) ;  /* 0x000005d000007945 */ /* 0x000fe60003800000 */
[----:B------:R-:W-:Y:S02]  /*91f0*/  LEA.HI.X R209, R93, R123, R98, 0x1, P0 ;  /* 0x0000007b5dd17211 */ /* 0x000fe400000f0c62 */
[----:B------:R-:W-:Y:S03]  /*9200*/  ISETP.GE.AND P0, PT, R12, R15, PT ;  /* 0x0000000f0c00720c */ /* 0x000fe60003f06270 */
[----:B---3--:R2:W5:Y:S10]  /*9210*/  LD.E.128 R36, [R208.64] ;  /* 0x00000006d0247980 */ /* 0x008574000c101d00 */
        /* <DEDUP_REMOVED lines=89> */
.L_x_1689:
[----:B------:R-:W-:Y:S05]  /*97b0*/  BSYNC B0 ;  /* 0x0000000000007941 */ /* 0x000fea0003800000 */
.L_x_1688:
[C---:B------:R-:W-:Y:S04]  /*97c0*/  LEA R2, P0, R87.reuse, R128, 0x1 ;  /* 0x0000008057027211 */ /* 0x040fe800078008ff */
[----:B------:R-:W-:Y:S05]  /*97d0*/  LEA.HI.X R3, R87, R129, R88, 0x1, P0 ;  /* 0x0000008157037211 */ /* 0x000fea00000f0c58 */
[----:B-----5:R3:W-:Y:S04]  /*97e0*/  ST.E.128 [R2.64], R36 ;  /* 0x0000002402007985 */ /* 0x0207e8000c101d06 */
.L_x_1687:
[----:B------:R-:W-:Y:S05]  /*97f0*/  BSYNC B1 ;  /* 0x0000000000017941 */ /* 0x000fea0003800000 */
.L_x_1686:
        /* <DEDUP_REMOVED lines=25> */
[----:B------:R-:W-:Y:S02]  /*9990*/  LEA R208, P0, R176, R124, 0x1 ;  /* 0x0000007cb0d07211 */ /* 0x000fe400078008ff */
[----:B------:R-:W-:Y:S01]  /*99a0*/  LEA.HI.X.SX32 R202, R202, R139, 0x1, P2 ;  /* 0x0000008bcaca7211 */ /* 0x000fe200010f0eff */
[----:B------:R-:W3:Y:S03]  /*99b0*/  LD.E.128 R28, [R22.64] ;  /* 0x00000006161c7980 */ /* 0x000ee6000c101d00 */
[----:B------:R-:W-:Y:S02]  /*99c0*/  LEA.HI.X R209, R176, R125, R202, 0x1, P0 ;  /* 0x0000007db0d17211 */ /* 0x000fe400000f0cca */
[----:B------:R-:W-:Y:S01]  /*99d0*/  MOV R176, RZ ;  /* 0x000000ff00b07202 */ /* 0x000fe20000000f00 */
[----:B------:R-:W-:Y:S03]  /*99e0*/  @P1 IMAD.MOV R176, RZ, RZ, -R168 ;  /* 0x000000ffffb01224 */ /* 0x000fe600078e0aa8 */
[----:B------:R-:W4:Y:S02]  /*99f0*/  LD.E.128 R208, [R208.64] ;  /* 0x00000006d0d07980 */ /* 0x000f24000c101d00 */
[----:B--2---:R-:W-:Y:S04]  /*9a00*/  IADD3 R207, P0, R151, R176, RZ ;  /* 0x000000b097cf7210 */ /* 0x004fe80007f1e0ff */
[----:B------:R-:W-:Y:S02]  /*9a10*/  LEA.HI.X.SX32 R168, R176, R139, 0x1, P0 ;  /* 0x0000008bb0a87211 */ /* 0x000fe400000f0eff */
[C---:B------:R-:W-:Y:S04]  /*9a20*/  LEA R40, P0, R207.reuse, R126, 0x1 ;  /* 0x0000007ecf287211 */ /* 0x040fe800078008ff */
[----:B------:R-:W-:Y:S05]  /*9a30*/  LEA.HI.X R41, R207, R127, R168, 0x1, P0 ;  /* 0x0000007fcf297211 */ /* 0x000fea00000f0ca8 */
[----:B------:R2:W3:Y:S02]  /*9a40*/  LD.E.128 R56, [R40.64] ;  /* 0x0000000628387980 */ /* 0x0004e4000c101d00 */
[----:B--2---:R-:W-:Y:S02]  /*9a50*/  HADD2.F32 R40, -RZ, R51.H0_H0 ;  /* 0x20000033ff287230 */ /* 0x004fe40000004100 */
        /* <DEDUP_REMOVED lines=60> */
.L_x_1693:
[----:B------:R-:W-:Y:S05]  /*9e20*/  BSYNC B0 ;  /* 0x0000000000007941 */ /* 0x000fea0003800000 */
.L_x_1692:
[C---:B------:R-:W-:Y:S04]  /*9e30*/  LEA R2, P0, R83.reuse, R128, 0x1 ;  /* 0x0000008053027211 */ /* 0x040fe800078008ff */
[----:B------:R-:W-:Y:S05]  /*9e40*/  LEA.HI.X R3, R83, R129, R84, 0x1, P0 ;  /* 0x0000008153037211 */ /* 0x000fea00000f0c54 */
[----:B-----5:R3:W-:Y:S04]  /*9e50*/  ST.E.128 [R2.64], R36 ;  /* 0x0000002402007985 */ /* 0x0207e8000c101d06 */
.L_x_1691:
[----:B------:R-:W-:Y:S05]  /*9e60*/  BSYNC B1 ;  /* 0x0000000000017941 */ /* 0x000fea0003800000 */
.L_x_1690:
[----:B------:R-:W-:Y:S11]  /*9e70*/  ISETP.GE.AND P0, PT, R10, R177, PT ;  /* 0x000000b10a00720c */ /* 0x000ff60003f06270 */
[----:B------:R-:W-:Y:S02]  /*9e80*/  @!UPT UIADD3 URZ, URZ, URZ, URZ ;  /* 0x0000003f3f3ff290 */ /* 0x000fe4000fffe03f */
        /* <DEDUP_REMOVED lines=95> */
.L_x_1695:
[----:B------:R-:W-:Y:S05]  /*a480*/  BSYNC B0 ;  /* 0x0000000000007941 */ /* 0x000fea0003800000 */
.L_x_1694:
[C---:B------:R-:W-:Y:S04]  /*a490*/  LEA R2, P0, R77.reuse, R128, 0x1 ;  /* 0x000000804d027211 */ /* 0x040fe800078008ff */
[----:B------:R-:W-:Y:S05]  /*a4a0*/  LEA.HI.X R3, R77, R129, R78, 0x1, P0 ;  /* 0x000000814d037211 */ /* 0x000fea00000f0c4e */
[----:B-----5:R3:W-:Y:S04]  /*a4b0*/  ST.E.128 [R2.64], R36 ;  /* 0x0000002402007985 */ /* 0x0207e8000c101d06 */
.L_x_1681:
[----:B------:R-:W-:Y:S05]  /*a4c0*/  BSYNC B2 ;  /* 0x0000000000027941 */ /* 0x000fea0003800000 */
.L_x_1680:
        /* <DEDUP_REMOVED lines=103> */
.L_x_1701:
[----:B------:R-:W-:Y:S05]  /*ab40*/  BSYNC B0 ;  /* 0x0000000000007941 */ /* 0x000fea0003800000 */
.L_x_1700:
[C---:B------:R-:W-:Y:S04]  /*ab50*/  LEA R2, P0, R89.reuse, R128, 0x1 ;  /* 0x0000008059027211 */ /* 0x040fe800078008ff */
[----:B------:R-:W-:Y:S05]  /*ab60*/  LEA.HI.X R3, R89, R129, R90, 0x1, P0 ;  /* 0x0000008159037211 */ /* 0x000fea00000f0c5a */
[----:B-----5:R3:W-:Y:S04]  /*ab70*/  ST.E.128 [R2.64], R36 ;  /* 0x0000002402007985 */ /* 0x0207e8000c101d06 */
.L_x_1699:
[----:B------:R-:W-:Y:S05]  /*ab80*/  BSYNC B1 ;  /* 0x0000000000017941 */ /* 0x000fea0003800000 */
.L_x_1698:
        /* <DEDUP_REMOVED lines=28> */
[C---:B--2---:R-:W-:Y:S01]  /*ad50*/  LEA R210, P0, R168.reuse, R124, 0x1 ;  /* 0x0000007ca8d27211 */ /* 0x044fe200078008ff */
[----:B------:R-:W2:Y:S03]  /*ad60*/  LD.E.128 R28, [R22.64] ;  /* 0x00000006161c7980 */ /* 0x000ea6000c101d00 */
[----:B------:R-:W-:Y:S02]  /*ad70*/  LEA.HI.X R211, R168, R125, R209, 0x1, P0 ;  /* 0x0000007da8d37211 */ /* 0x000fe400000f0cd1 */
[----:B------:R-:W-:Y:S04]  /*ad80*/  IADD3 R207, P0, R150, R213, RZ ;  /* 0x000000d596cf7210 */ /* 0x000fe80007f1e0ff */
[----:B------:R-:W-:Y:S01]  /*ad90*/  LEA.HI.X.SX32 R168, R213, R138, 0x1, P0 ;  /* 0x0000008ad5a87211 */ /* 0x000fe200000f0eff */
[----:B------:R-:W3:Y:S01]  /*ada0*/  LD.E.128 R208, [R210.64] ;  /* 0x00000006d2d07980 */ /* 0x000ee2000c101d00 */
        /* <DEDUP_REMOVED lines=64> */
.L_x_1705:
[----:B------:R-:W-:Y:S05]  /*b1b0*/  BSYNC B0 ;  /* 0x0000000000007941 */ /* 0x000fea0003800000 */
.L_x_1704:
[C---:B------:R-:W-:Y:S04]  /*b1c0*/  LEA R2, P0, R85.reuse, R128, 0x1 ;  /* 0x0000008055027211 */ /* 0x040fe800078008ff */
[----:B------:R-:W-:Y:S05]  /*b1d0*/  LEA.HI.X R3, R85, R129, R86, 0x1, P0 ;  /* 0x0000008155037211 */ /* 0x000fea00000f0c56 */
[----:B-----5:R3:W-:Y:S04]  /*b1e0*/  ST.E.128 [R2.64], R36 ;  /* 0x0000002402007985 */ /* 0x0207e8000c101d06 */
.L_x_1703:
[----:B------:R-:W-:Y:S05]  /*b1f0*/  BSYNC B1 ;  /* 0x0000000000017941 */ /* 0x000fea0003800000 */
.L_x_1702:
        /* <DEDUP_REMOVED lines=28> */
[C---:B------:R-:W-:Y:S01]  /*b3c0*/  LEA R208, P0, R7.reuse, R124, 0x1 ;  /* 0x0000007c07d07211 */ /* 0x040fe200078008ff */
        /* <DEDUP_REMOVED lines=69> */
.L_x_1709:
[----:B------:R-:W-:Y:S05]  /*b820*/  BSYNC B0 ;  /* 0x0000000000007941 */ /* 0x000fea0003800000 */
.L_x_1708:
[C---:B------:R-:W-:Y:S04]  /*b830*/  LEA R2, P0, R81.reuse, R128, 0x1 ;  /* 0x0000008051027211 */ /* 0x040fe800078008ff */
[----:B------:R-:W-:Y:S05]  /*b840*/  LEA.HI.X R3, R81, R129, R82, 0x1, P0 ;  /* 0x0000008151037211 */ /* 0x000fea00000f0c52 */
[----:B-----5:R3:W-:Y:S04]  /*b850*/  ST.E.128 [R2.64], R36 ;  /* 0x0000002402007985 */ /* 0x0207e8000c101d06 */
.L_x_1707:
[----:B------:R-:W-:Y:S05]  /*b860*/  BSYNC B1 ;  /* 0x0000000000017941 */ /* 0x000fea0003800000 */
.L_x_1706:
[----:B------:R-:W-:Y:S11]  /*b870*/  ISETP.GE.AND P0, PT, R10, R177, PT ;  /* 0x000000b10a00720c */ /* 0x000ff60003f06270 */
[----:B------:R-:W-:Y:S02]  /*b880*/  @!UPT UIADD3 URZ, URZ, URZ, URZ ;  /* 0x0000003f3f3ff290 */ /* 0x000fe4000fffe03f */
[----:B------:R-:W-:-:S05]  /*b890*/  @P0 BRA `(.L_x_1697) ;  /* 0x0000061000000947 */ /* 0x000fca0003800000 */
[C---:B---3--:R-:W-:Y:S01]  /*b8a0*/  LEA R2, P0, R112.reuse, R122, 0x1 ;  /* 0x0000007a70027211 */ /* 0x048fe200078008ff */
        /* <DEDUP_REMOVED lines=8> */
[----:B--2--5:R-:W-:Y:S01]  /*b930*/  IMAD.MOV.U32 R36, RZ, RZ, R30 ;  /* 0x000000ffff247224 */ /* 0x024fe200078e001e */
[----:B------:R-:W-:Y:S02]  /*b940*/  SHF.R.S32.HI R5, RZ, 0x1, R5 ;  /* 0x00000001ff057819 */ /* 0x000fe40000011405 */
[----:B------:R-:W-:Y:S02]  /*b950*/  MOV R39, R29 ;  /* 0x0000001d00277202 */ /* 0x000fe40000000f00 */
[-C--:B------:R-:W-:Y:S02]  /*b960*/  ISETP.GE.AND P1, PT, R10, R5.reuse, PT ;  /* 0x000000050a00720c */ /* 0x080fe40003f26270 */
[----:B------:R-:W-:Y:S02]  /*b970*/  MOV R4, R5 ;  /* 0x0000000500047202 */ /* 0x000fe40000000f00 */
[----:B------:R-:W-:Y:S09]  /*b980*/  MOV R37, R31 ;  /* 0x0000001f00257202 */ /* 0x000ff20000000f00 */
[C---:B------:R-:W-:Y:S02]  /*b990*/  @P1 IADD3 R4, -R5.reuse, RZ, RZ ;  /* 0x000000ff05041210 */ /* 0x040fe40007ffe1ff */
[----:B------:R-:W-:Y:S02]  /*b9a0*/  @P1 IADD3 R7, -R5, RZ, RZ ;  /* 0x000000ff05071210 */ /* 0x000fe40007ffe1ff */
[----:B---3--:R-:W-:Y:S02]  /*b9b0*/  LEA R2, P0, R4, R2, 0x1 ;  /* 0x0000000204027211 */ /* 0x008fe400078008ff */
[----:B------:R-:W-:Y:S02]  /*b9c0*/  IADD3 R0, P2, R146, R7, RZ ;  /* 0x0000000792007210 */ /* 0x000fe40007f5e0ff */
[----:B------:R-:W-:Y:S02]  /*b9d0*/  LEA.HI.X.SX32 R3, R4, R3, 0x1, P0 ;  /* 0x0000000304037211 */ /* 0x000fe400000f0eff */
[C---:B------:R-:W-:Y:S02]  /*b9e0*/  LEA R40, P0, R0.reuse, R124, 0x1 ;  /* 0x0000007c00287211 */ /* 0x040fe400078008ff */
[-C--:B------:R-:W-:Y:S01]  /*b9f0*/  LEA.HI.X.SX32 R7, R7, R134.reuse, 0x1, P2 ;  /* 0x0000008607077211 */ /* 0x080fe200010f0eff */
[----:B------:R-:W2:Y:S01]  /*ba00*/  LD.E.128 R24, [R2.64] ;  /* 0x0000000602187980 */ /* 0x000ea2000c101d00 */
[----:B------:R-:W-:Y:S02]  /*ba10*/  @P1 IADD3 R23, -R5, RZ, RZ ;  /* 0x000000ff05171210 */ /* 0x000fe40007ffe1ff */
[----:B------:R-:W-:Y:S02]  /*ba20*/  LEA.HI.X R41, R0, R125, R7, 0x1, P0 ;  /* 0x0000007d00297211 */ /* 0x000fe400000f0c07 */
[----:B------:R-:W-:Y:S04]  /*ba30*/  IADD3 R7, P0, R146, R23, RZ ;  /* 0x0000001792077210 */ /* 0x000fe80007f1e0ff */
[----:B------:R-:W3:Y:S01]  /*ba40*/  LD.E.128 R40, [R40.64] ;  /* 0x0000000628287980 */ /* 0x000ee2000c101d00 */
[----:B------:R-:W-:Y:S02]  /*ba50*/  LEA.HI.X.SX32 R0, R23, R134, 0x1, P0 ;  /* 0x0000008617007211 */ /* 0x000fe400000f0eff */
[C---:B------:R-:W-:Y:S04]  /*ba60*/  LEA R4, P0, R7.reuse, R126, 0x1 ;  /* 0x0000007e07047211 */ /* 0x040fe800078008ff */
[----:B------:R-:W-:Y:S05]  /*ba70*/  LEA.HI.X R5, R7, R127, R0, 0x1, P0 ;  /* 0x0000007f07057211 */ /* 0x000fea00000f0c00 */
[----:B------:R4:W4:Y:S01]  /*ba80*/  LD.E.128 R32, [R4.64] ;  /* 0x0000000604207980 */ /* 0x000922000c101d00 */
[--C-:B--2---:R-:W-:Y:S01]  /*ba90*/  HADD2.F32 R29, -RZ, R24.reuse.H0_H0 ;  /* 0x20000018ff1d7230 */ /* 0x104fe20000004100 */
[----:B------:R-:W-:Y:S01]  /*baa0*/  MOV R22, R26 ;  /* 0x0000001a00167202 */ /* 0x000fe20000000f00 */
[----:B------:R-:W-:Y:S01]  /*bab0*/  HADD2.F32 R26, -RZ, R39.H0_H0 ;  /* 0x20000027ff1a7230 */ /* 0x000fe20000004100 */
[----:B------:R-:W-:Y:S01]  /*bac0*/  MOV R23, R27 ;  /* 0x0000001b00177202 */ /* 0x000fe20000000f00 */
[----:B------:R-:W-:Y:S02]  /*bad0*/  HADD2.F32 R27, -RZ, R24.H1_H1 ;  /* 0x30000018ff1b7230 */ /* 0x000fe40000004100 */
[--C-:B------:R-:W-:Y:S02]  /*bae0*/  HADD2.F32 R24, -RZ, R25.reuse.H0_H0 ;  /* 0x20000019ff187230 */ /* 0x100fe40000004100 */
[----:B------:R-:W-:Y:S02]  /*baf0*/  HADD2.F32 R25, -RZ, R25.H1_H1 ;  /* 0x30000019ff197230 */ /* 0x000fe40000004100 */
[--C-:B---3--:R-:W-:Y:S02]  /*bb00*/  HADD2.F32 R3, -RZ, R41.reuse.H0_H0 ;  /* 0x20000029ff037230 */ /* 0x108fe40000004100 */
[----:B----4-:R-:W-:Y:S02]  /*bb10*/  HADD2.F32 R4, -RZ, R41.H1_H1 ;  /* 0x30000029ff047230 */ /* 0x010fe40000004100 */
        /* <DEDUP_REMOVED lines=20> */
[----:B------:R-:W-:Y:S01]  /*bc60*/  HADD2.F32 R30, -RZ, R34.H1_H1 ;  /* 0x30000022ff1e7230 */ /* 0x000fe20000004100 */
        /* <DEDUP_REMOVED lines=32> */
.L_x_1711:
[----:B------:R-:W-:Y:S05]  /*be70*/  BSYNC B0 ;  /* 0x0000000000007941 */ /* 0x000fea0003800000 */
.L_x_1710:
[C---:B---3--:R-:W-:Y:S04]  /*be80*/  LEA R2, P0, R75.reuse, R128, 0x1 ;  /* 0x000000804b027211 */ /* 0x048fe800078008ff */
[----:B------:R-:W-:Y:S05]  /*be90*/  LEA.HI.X R3, R75, R129, R76, 0x1, P0 ;  /* 0x000000814b037211 */ /* 0x000fea00000f0c4c */
[----:B-----5:R3:W-:Y:S04]  /*bea0*/  ST.E.128 [R2.64], R28 ;  /* 0x0000001c02007985 */ /* 0x0207e8000c101d06 */
.L_x_1697:
[----:B------:R-:W-:Y:S05]  /*beb0*/  BSYNC B2 ;  /* 0x0000000000027941 */ /* 0x000fea0003800000 */
.L_x_1696:
        /* <DEDUP_REMOVED lines=9> */
[----:B---3--:R-:W-:Y:S01]  /*bf50*/  IMAD.WIDE.U32 R2, R200, 0x60, R122 ;  /* 0x00000060c8027825 */ /* 0x008fe200078e007a */
[----:B------:R-:W-:Y:S01]  /*bf60*/  ISETP.GE.AND P0, PT, R16, R15, PT ;  /* 0x0000000f1000720c */ /* 0x000fe20003f06270 */
[----:B------:R-:W-:Y:S02]  /*bf70*/  BSSY B0, `(.L_x_1716) ;  /* 0x000005c000007945 */ /* 0x000fe40003800000 */
[----:B------:R-:W-:Y:S05]  /*bf80*/  IMAD R0, R201, 0x60, RZ ;  /* 0x00000060c9007824 */ /* 0x000fea00078e02ff */
[----:B------:R-:W-:Y:S05]  /*bf90*/  IADD3 R3, R3, R0, RZ ;  /* 0x0000000003037210 */ /* 0x000fea0007ffe0ff */
[----:B------:R3:W5:Y:S01]  /*bfa0*/  LD.E.128 R28, [R2.64] ;  /* 0x00000006021c7980 */ /* 0x000762000c101d00 */
[----:B------:R-:W-:-:S05]  /*bfb0*/  @P0 BRA `(.L_x_1717) ;  /* 0x0000057000000947 */ /* 0x000fca0003800000 */
[----:B------:R-:W-:Y:S01]  /*bfc0*/  LEA.HI R5, R15, R15, RZ, 0x1 ;  /* 0x0000000f0f057211 */ /* 0x000fe200078f08ff */
[----:B--2--5:R-:W-:Y:S01]  /*bfd0*/  IMAD.MOV.U32 R36, RZ, RZ, R30 ;  /* 0x000000ffff247224 */ /* 0x024fe200078e001e */
        /* <DEDUP_REMOVED lines=8> */
[C---:B---3--:R-:W-:Y:S02]  /*c060*/  LEA R2, P0, R6.reuse, R2, 0x1 ;  /* 0x0000000206027211 */ /* 0x048fe400078008ff */
[----:B------:R-:W-:Y:S02]  /*c070*/  IADD3 R0, P2, R153, R4, RZ ;  /* 0x0000000499007210 */ /* 0x000fe40007f5e0ff */
[----:B------:R-:W-:Y:S02]  /*c080*/  LEA.HI.X.SX32 R3, R6, R3, 0x1, P0 ;  /* 0x0000000306037211 */ /* 0x000fe400000f0eff */
[----:B------:R-:W-:Y:S02]  /*c090*/  LEA R40, P0, R0, R124, 0x1 ;  /* 0x0000007c00287211 */ /* 0x000fe400078008ff */
[----:B------:R-:W-:Y:S01]  /*c0a0*/  LEA.HI.X.SX32 R4, R4, R140, 0x1, P2 ;  /* 0x0000008c04047211 */ /* 0x000fe200010f0eff */
[----:B------:R-:W2:Y:S03]  /*c0b0*/  LD.E.128 R24, [R2.64] ;  /* 0x0000000602187980 */ /* 0x000ea6000c101d00 */
[----:B------:R-:W-:Y:S01]  /*c0c0*/  LEA.HI.X R41, R0, R125, R4, 0x1, P0 ;  /* 0x0000007d00297211 */ /* 0x000fe200000f0c04 */
[----:B------:R-:W-:Y:S01]  /*c0d0*/  IMAD.MOV.U32 R0, RZ, RZ, RZ ;  /* 0x000000ffff007224 */ /* 0x000fe200078e00ff */
[----:B------:R-:W-:Y:S04]  /*c0e0*/  @P1 IADD3 R0, -R5, RZ, RZ ;  /* 0x000000ff05001210 */ /* 0x000fe80007ffe1ff */
[----:B------:R-:W3:Y:S01]  /*c0f0*/  LD.E.128 R40, [R40.64] ;  /* 0x0000000628287980 */ /* 0x000ee2000c101d00 */
[----:B------:R-:W-:Y:S04]  /*c100*/  IADD3 R7, P0, R153, R0, RZ ;  /* 0x0000000099077210 */ /* 0x000fe80007f1e0ff */
        /* <DEDUP_REMOVED lines=66> */
.L_x_1717:
[----:B------:R-:W-:Y:S05]  /*c530*/  BSYNC B0 ;  /* 0x0000000000007941 */ /* 0x000fea0003800000 */
.L_x_1716:
[----:B------:R-:W-:Y:S02]  /*c540*/  IMAD R0, R61, 0x60, RZ ;  /* 0x000000603d007824 */ /* 0x000fe400078e02ff */
[----:B---3--:R-:W-:Y:S05]  /*c550*/  IMAD.WIDE.U32 R2, R60, 0x60, R128 ;  /* 0x000000603c027825 */ /* 0x008fea00078e0080 */
[----:B------:R-:W-:Y:S05]  /*c560*/  IADD3 R3, R3, R0, RZ ;  /* 0x0000000003037210 */ /* 0x000fea0007ffe0ff */
[----:B-----5:R3:W-:Y:S02]  /*c570*/  ST.E.128 [R2.64], R28 ;  /* 0x0000001c02007985 */ /* 0x0207e4000c101d06 */
.L_x_1715:
[----:B------:R-:W-:Y:S05]  /*c580*/  BSYNC B1 ;  /* 0x0000000000017941 */ /* 0x000fea0003800000 */
.L_x_1714:
        /* <DEDUP_REMOVED lines=97> */
.L_x_1721:
[----:B------:R-:W-:Y:S05]  /*cba0*/  BSYNC B0 ;  /* 0x0000000000007941 */ /* 0x000fea0003800000 */
.L_x_1720:
[C---:B---3--:R-:W-:Y:S04]  /*cbb0*/  LEA R2, P0, R80.reuse, R128, 0x1 ;  /* 0x0000008050027211 */ /* 0x048fe800078008ff */
[----:B------:R-:W-:Y:S05]  /*cbc0*/  LEA.HI.X R3, R80, R129, R79, 0x1, P0 ;  /* 0x0000008150037211 */ /* 0x000fea00000f0c4f */
[----:B-----5:R3:W-:Y:S04]  /*cbd0*/  ST.E.128 [R2.64], R28 ;  /* 0x0000001c02007985 */ /* 0x0207e8000c101d06 */
.L_x_1719:
[----:B------:R-:W-:Y:S05]  /*cbe0*/  BSYNC B1 ;  /* 0x0000000000017941 */ /* 0x000fea0003800000 */
.L_x_1718:
        /* <DEDUP_REMOVED lines=97> */
.L_x_1725:
[----:B------:R-:W-:Y:S05]  /*d200*/  BSYNC B0 ;  /* 0x0000000000007941 */ /* 0x000fea0003800000 */
.L_x_1724:
[C---:B---3--:R-:W-:Y:S04]  /*d210*/  LEA R2, P0, R74.reuse, R128, 0x1 ;  /* 0x000000804a027211 */ /* 0x048fe800078008ff */
[----:B------:R-:W-:Y:S05]  /*d220*/  LEA.HI.X R3, R74, R129, R73, 0x1, P0 ;  /* 0x000000814a037211 */ /* 0x000fea00000f0c49 */
[----:B-----5:R3:W-:Y:S04]  /*d230*/  ST.E.128 [R2.64], R28 ;  /* 0x0000001c02007985 */ /* 0x0207e8000c101d06 */
.L_x_1723:
[----:B------:R-:W-:Y:S05]  /*d240*/  BSYNC B1 ;  /* 0x0000000000017941 */ /* 0x000fea0003800000 */
.L_x_1722:
        /* <DEDUP_REMOVED lines=21> */
[----:B---3--:R-:W-:Y:S02]  /*d3a0*/  LEA R2, P0, R4, R2, 0x1 ;  /* 0x0000000204027211 */ /* 0x008fe400078008ff */
[----:B------:R-:W-:Y:S02]  /*d3b0*/  IADD3 R0, P2, R144, R7, RZ ;  /* 0x0000000790007210 */ /* 0x000fe40007f5e0ff */
[----:B------:R-:W-:Y:S02]  /*d3c0*/  LEA.HI.X.SX32 R3, R4, R3, 0x1, P0 ;  /* 0x0000000304037211 */ /* 0x000fe400000f0eff */
[C---:B------:R-:W-:Y:S02]  /*d3d0*/  LEA R40, P0, R0.reuse, R124, 0x1 ;  /* 0x0000007c00287211 */ /* 0x040fe400078008ff */
[-C--:B------:R-:W-:Y:S01]  /*d3e0*/  LEA.HI.X.SX32 R7, R7, R132.reuse, 0x1, P2 ;  /* 0x0000008407077211 */ /* 0x080fe200010f0eff */
[----:B------:R2:W3:Y:S03]  /*d3f0*/  LD.E.128 R24, [R2.64] ;  /* 0x0000000602187980 */ /* 0x0004e6000c101d00 */
[----:B------:R-:W-:Y:S02]  /*d400*/  LEA.HI.X R41, R0, R125, R7, 0x1, P0 ;  /* 0x0000007d00297211 */ /* 0x000fe400000f0c07 */
[----:B------:R-:W-:Y:S04]  /*d410*/  IADD3 R7, P0, R144, R23, RZ ;  /* 0x0000001790077210 */ /* 0x000fe80007f1e0ff */
[----:B------:R-:W2:Y:S01]  /*d420*/  LD.E.128 R40, [R40.64] ;  /* 0x0000000628287980 */ /* 0x000ea2000c101d00 */
[----:B------:R-:W-:Y:S02]  /*d430*/  LEA.HI.X.SX32 R0, R23, R132, 0x1, P0 ;  /* 0x0000008417007211 */ /* 0x000fe400000f0eff */
[C---:B------:R-:W-:Y:S04]  /*d440*/  LEA R4, P0, R7.reuse, R126, 0x1 ;  /* 0x0000007e07047211 */ /* 0x040fe800078008ff */
[----:B------:R-:W-:Y:S05]  /*d450*/  LEA.HI.X R5, R7, R127, R0, 0x1, P0 ;  /* 0x0000007f07057211 */ /* 0x000fea00000f0c00 */
[----:B------:R4:W4:Y:S01]  /*d460*/  LD.E.128 R32, [R4.64] ;  /* 0x0000000604207980 */ /* 0x000922000c101d00 */
[--C-:B--2---:R-:W-:Y:S01]  /*d470*/  HADD2.F32 R3, -RZ, R41.reuse.H0_H0 ;  /* 0x20000029ff037230 */ /* 0x104fe20000004100 */
        /* <DEDUP_REMOVED lines=62> */
.L_x_1727:
[----:B------:R-:W-:Y:S05]  /*d860*/  BSYNC B0 ;  /* 0x0000000000007941 */ /* 0x000fea0003800000 */
.L_x_1726:
[C---:B---3--:R-:W-:Y:S04]  /*d870*/  LEA R2, P0, R72.reuse, R128, 0x1 ;  /* 0x0000008048027211 */ /* 0x048fe800078008ff */
[----:B------:R-:W-:Y:S05]  /*d880*/  LEA.HI.X R3, R72, R129, R71, 0x1, P0 ;  /* 0x0000008148037211 */ /* 0x000fea00000f0c47 */
[----:B-----5:R3:W-:Y:S04]  /*d890*/  ST.E.128 [R2.64], R28 ;  /* 0x0000001c02007985 */ /* 0x0207e8000c101d06 */
.L_x_1713:
[----:B------:R-:W-:Y:S05]  /*d8a0*/  BSYNC B2 ;  /* 0x0000000000027941 */ /* 0x000fea0003800000 */
.L_x_1712:
[----:B---3--:R-:W3:Y:S02]  /*d8b0*/  LD.E R3, [R20.64+0xd0] ;  /* 0x0000d00614037980 */ /* 0x008ee4000c101900 */
[----:B---3--:R-:W-:Y:S05]  /*d8c0*/  IMAD.U32 R3, R3, -0x20, RZ ;  /* 0xffffffe003037824 */ /* 0x008fea00078e00ff */
[C---:B------:R-:W-:Y:S02]  /*d8d0*/  LEA R126, P1, R3.reuse, R126, 0x1 ;  /* 0x0000007e037e7211 */ /* 0x040fe400078208ff */
[C---:B------:R-:W-:Y:S02]  /*d8e0*/  LEA R124, P0, R3.reuse, R124, 0x1 ;  /* 0x0000007c037c7211 */ /* 0x040fe400078008ff */
[C---:B------:R-:W-:Y:S02]  /*d8f0*/  LEA.HI.X.SX32 R127, R3.reuse, R127, 0x1, P1 ;  /* 0x0000007f037f7211 */ /* 0x040fe400008f0eff */
[----:B------:R-:W-:Y:S01]  /*d900*/  LEA.HI.X.SX32 R125, R3, R125, 0x1, P0 ;  /* 0x0000007d037d7211 */ /* 0x000fe200000f0eff */
[----:B------:R-:W-:-:S05]  /*d910*/  BRA `(.L_x_1663) ;  /* 0x0000076000007947 */ /* 0x000fca0003800000 */
.L_x_1629:
[----:B------:R-:W-:Y:S01]  /*d920*/  BSSY B0, `(.L_x_1728) ;  /* 0x000000e000007945 */ /* 0x000fe20003800000 */
[----:B------:R-:W-:-:S05]  /*d930*/  @!P2 BRA `(.L_x_1729) ;  /* 0x000000c00000a947 */ /* 0x000fca0003800000 */
        /* <DEDUP_REMOVED lines=12> */
.L_x_1729:
[----:B------:R-:W-:Y:S05]  /*da00*/  BSYNC B0 ;  /* 0x0000000000007941 */ /* 0x000fea0003800000 */
.L_x_1728:
        /* <DEDUP_REMOVED lines=8> */
[----:B------:R-:W-:Y:S02]  /*da90*/  @P3 LEA R2, P1, R236, R128, 0x1 ;  /* 0x00000080ec023211 */ /* 0x000fe400078208ff */
        /* <DEDUP_REMOVED lines=24> */
.L_x_1731:
[----:B------:R-:W-:Y:S05]  /*dc20*/  BSYNC B0 ;  /* 0x0000000000007941 */ /* 0x000fea0003800000 */
.L_x_1730:
[C---:B------:R-:W-:Y:S01]  /*dc30*/  ISETP.GE.AND P0, PT, R158.reuse, R205, PT ;  /* 0x000000cd9e00720c */ /* 0x040fe20003f06270 */
[----:B------:R-:W-:Y:S03]  /*dc40*/  BSSY B0, `(.L_x_1732) ;  /* 0x0000020000007945 */ /* 0x000fe60003800000 */
[----:B------:R-:W-:Y:S11]  /*dc50*/  ISETP.GE.AND P0, PT, R158, R203, !P0 ;  /* 0x000000cb9e00720c */ /* 0x000ff60004706270 */
[----:B------:R-:W-:Y:S02]  /*dc60*/  @!UPT UIADD3 URZ, URZ, URZ, URZ ;  /* 0x0000003f3f3ff290 */ /* 0x000fe4000fffe03f */
[----:B------:R-:W-:-:S05]  /*dc70*/  @!P0 BRA `(.L_x_1733) ;  /* 0x000001c000008947 */ /* 0x000fca0003800000 */
[----:B------:R-:W-:Y:S02]  /*dc80*/  ISETP.NE.AND P3, PT, R161, RZ, PT ;  /* 0x000000ffa100720c */ /* 0x000fe40003f65270 */
[----:B------:R-:W-:Y:S11]  /*dc90*/  ISETP.NE.AND P2, PT, R159, RZ, PT ;  /* 0x000000ff9f00720c */ /* 0x000ff60003f45270 */
[C---:B-1----:R-:W-:Y:S02]  /*dca0*/  @P3 LEA R22, P0, R106.reuse, R122, 0x1 ;  /* 0x0000007a6a163211 */ /* 0x042fe400078008ff */
[C---:B------:R-:W-:Y:S02]  /*dcb0*/  @P3 LEA R2, P1, R89.reuse, R128, 0x1 ;  /* 0x0000008059023211 */ /* 0x040fe400078208ff */
        /* <DEDUP_REMOVED lines=24> */
.L_x_1733:
[----:B------:R-:W-:Y:S05]  /*de40*/  BSYNC B0 ;  /* 0x0000000000007941 */ /* 0x000fea0003800000 */
.L_x_1732:
[C---:B------:R-:W-:Y:S04]  /*de50*/  ISETP.GE.AND P0, PT, R156.reuse, R205, PT ;  /* 0x000000cd9c00720c */ /* 0x040fe80003f06270 */
[----:B------:R-:W-:Y:S11]  /*de60*/  ISETP.GE.AND P0, PT, R156, R203, !P0 ;  /* 0x000000cb9c00720c */ /* 0x000ff60004706270 */
[----:B------:R-:W-:Y:S02]  /*de70*/  @!UPT UIADD3 URZ, URZ, URZ, URZ ;  /* 0x0000003f3f3ff290 */ /* 0x000fe4000fffe03f */
[----:B------:R-:W-:-:S05]  /*de80*/  @!P0 BRA `(.L_x_1663) ;  /* 0x000001f000008947 */ /* 0x000fca0003800000 */
[----:B------:R-:W-:Y:S02]  /*de90*/  ISETP.NE.AND P1, PT, R161, RZ, PT ;  /* 0x000000ffa100720c */ /* 0x000fe40003f25270 */
[----:B------:R-:W-:Y:S02]  /*dea0*/  ISETP.NE.AND P2, PT, R159, RZ, PT ;  /* 0x000000ff9f00720c */ /* 0x000fe40003f45270 */
[----:B------:R-:W-:Y:S09]  /*deb0*/  ISETP.NE.AND P3, PT, R157, RZ, PT ;  /* 0x000000ff9d00720c */ /* 0x000ff20003f65270 */
[----:B------:R-:W-:Y:S04]  /*dec0*/  @P1 IMAD.WIDE.U32 R2, R200, 0x60, R122 ;  /* 0x00000060c8021825 */ /* 0x000fe800078e007a */
[----:B------:R-:W-:Y:S02]  /*ded0*/  @P1 IMAD R0, R201, 0x60, RZ ;  /* 0x00000060c9001824 */ /* 0x000fe400078e02ff */
[----:B-1----:R-:W-:Y:S04]  /*dee0*/  @P1 IMAD.WIDE.U32 R22, R60, 0x60, R128 ;  /* 0x000000603c161825 */ /* 0x002fe800078e0080 */
        /* <DEDUP_REMOVED lines=25> */
.L_x_1663:
[----:B------:R-:W-:Y:S05]  /*e080*/  BSYNC B3 ;  /* 0x0000000000037941 */ /* 0x000fea0003800000 */
.L_x_1628:
        /* <DEDUP_REMOVED lines=16> */
[----:B------:R-:W4:Y:S01]  /*e190*/  LD.E.64 R24, [R20.64+0x20] ;  /* 0x0000200614187980 */ /* 0x000f22000c101b00 */
        /* <DEDUP_REMOVED lines=72> */
.L_x_1735:
[----:B------:R-:W2:Y:S04]  /*e620*/  LD.E R5, [R20.64+0x40] ;  /* 0x0000400614057980 */ /* 0x000ea8000c101900 */
[----:B------:R-:W3:Y:S02]  /*e630*/  LD.E R3, [R20.64+0x38] ;  /* 0x0000380614037980 */ /* 0x000ee4000c101900 */
[----:B---3--:R-:W-:Y:S02]  /*e640*/  IMAD.U32 R3, R3, -0x40, RZ ;  /* 0xffffffc003037824 */ /* 0x008fe400078e00ff */
[----:B--2---:R-:W-:Y:S03]  /*e650*/  IMAD.U32 R5, R5, -0x40, RZ ;  /* 0xffffffc005057824 */ /* 0x004fe600078e00ff */
[----:B------:R-:W-:Y:S02]  /*e660*/  LEA R128, P0, R3, R128, 0x1 ;  /* 0x0000008003807211 */ /* 0x000fe400078008ff */
[----:B------:R-:W-:Y:S02]  /*e670*/  LEA R130, P1, R5, R130, 0x1 ;  /* 0x0000008205827211 */ /* 0x000fe400078208ff */
[----:B------:R-:W-:Y:S02]  /*e680*/  LEA.HI.X.SX32 R129, R3, R129, 0x1, P0 ;  /* 0x0000008103817211 */ /* 0x000fe400000f0eff */
[----:B------:R-:W-:Y:S04]  /*e690*/  LEA.HI.X.SX32 R131, R5, R131, 0x1, P1 ;  /* 0x0000008305837211 */ /* 0x000fe800008f0eff */
.L_x_1736:
[----:B------:R-:W-:Y:S05]  /*e6a0*/  BSYNC B0 ;  /* 0x0000000000007941 */ /* 0x000fea0003800000 */
.L_x_1734:
[----:B------:R-:W-:Y:S04]  /*e6b0*/  IADD3 R9, R9, -0x1, RZ ;  /* 0xffffffff09097810 */ /* 0x000fe80007ffe0ff */
[----:B------:R-:W-:Y:S11]  /*e6c0*/  ISETP.GT.AND P0, PT, R9, R92, PT ;  /* 0x0000005c0900720c */ /* 0x000ff60003f04270 */
[----:B------:R-:W-:Y:S02]  /*e6d0*/  @!UPT UIADD3 URZ, URZ, URZ, URZ ;  /* 0x0000003f3f3ff290 */ /* 0x000fe4000fffe03f */
[----:B------:R-:W-:-:S05]  /*e6e0*/  @P0 BRA `(.L_x_1737) ;  /* 0xffff49f000000947 */ /* 0x000fca000383ffff */
.L_x_1619:
[----:B-1----:R-:W-:Y:S01]  /*e6f0*/  WARPSYNC 0xffffffff ;  /* 0xffffffff00007948 */ /* 0x002fe20003800000 */
        /* <DEDUP_REMOVED lines=11> */
[----:B------:R1:W5:Y:S04]  /*e7b0*/  LD.E R9, [R20.64+0xc0] ;  /* 0x0000c00614097980 */ /* 0x000368000c101900 */
[----:B------:R1:W5:Y:S04]  /*e7c0*/  LD.E.64 R28, [R20.64+0x148] ;  /* 0x00014806141c7980 */ /* 0x000368000c101b00 */
[----:B------:R1:W5:Y:S01]  /*e7d0*/  LD.E.64 R30, [R20.64+0x150] ;  /* 0x00015006141e7980 */ /* 0x000362000c101b00 */
[----:B--2---:R-:W-:-:S04]  /*e7e0*/  ISETP.NE.U32.AND P1, PT, R4, RZ, PT ;  /* 0x000000ff0400720c */ /* 0x004fc80003f25070 */
[----:B------:R-:W-:-:S13]  /*e7f0*/  ISETP.NE.AND.EX P1, PT, R5, RZ, PT, P1 ;  /* 0x000000ff0500720c */ /* 0x000fda0003f25310 */
[----:B-----5:R-:W-:-:S04]  /*e800*/  @P1 LEA R18, P0, R245, R4, 0x2 ;  /* 0x00000004f5121211 */ /* 0x020fc800078010ff */
[----:B------:R-:W-:-:S05]  /*e810*/  @P1 LEA.HI.X R19, R245, R5, R68, 0x2, P0 ;  /* 0x00000005f5131211 */ /* 0x000fca00000f1444 */
[----:B------:R2:W4:Y:S01]  /*e820*/  @P1 LD.E R7, [R18.64] ;  /* 0x0000000612071980 */ /* 0x000522000c101900 */
[-C--:B------:R-:W-:Y:S02]  /*e830*/  IADD3 R13, P1, R13, R186.reuse, RZ ;  /* 0x000000ba0d0d7210 */ /* 0x080fe40007f3e0ff */
[----:B------:R-:W-:Y:S02]  /*e840*/  LEA.HI R0, R3, R3, RZ, 0x1 ;  /* 0x0000000303007211 */ /* 0x000fe400078f08ff */
[----:B------:R-:W-:Y:S01]  /*e850*/  LEA R5, P0, R192, R186, 0x5 ;  /* 0x000000bac0057211 */ /* 0x000fe200078028ff */
[----:B------:R-:W-:Y:S01]  /*e860*/  IMAD.MOV.U32 R190, RZ, RZ, R186 ;  /* 0x000000ffffbe7224 */ /* 0x000fe200078e00ba */
[----:B------:R-:W-:Y:S01]  /*e870*/  LEA R34, P2, R186, R194, 0x1 ;  /* 0x000000c2ba227211 */ /* 0x000fe200078408ff */
[----:B------:R-:W-:Y:S01]  /*e880*/  IMAD.X R15, R15, 0x1, R191, P1 ;  /* 0x000000010f0f7824 */ /* 0x000fe200008e06bf */
[----:B------:R-:W-:Y:S02]  /*e890*/  SHF.R.S32.HI R0, RZ, 0x1, R0 ;  /* 0x00000001ff007819 */ /* 0x000fe40000011400 */
[----:B---3--:R-:W-:-:S02]  /*e8a0*/  ISETP.NE.AND P4, PT, R2, RZ, PT ;  /* 0x000000ff0200720c */ /* 0x008fc40003f85270 */
[----:B------:R-:W-:Y:S01]  /*e8b0*/  LEA.HI.X R6, R192, R191, R193, 0x5, P0 ;  /* 0x000000bfc0067211 */ /* 0x000fe200000f2cc1 */
[----:B------:R-:W-:Y:S01]  /*e8c0*/  IMAD R4, R193, 0x30, RZ ;  /* 0x00000030c1047824 */ /* 0x000fe200078e02ff */
[--C-:B------:R-:W-:Y:S01]  /*e8d0*/  LEA.HI.X R35, R186, R195, R191.reuse, 0x1, P2 ;  /* 0x000000c3ba237211 */ /* 0x100fe200010f0cbf */
[----:B------:R-:W-:Y:S01]  /*e8e0*/  IMAD.WIDE.U32 R190, R192, 0x30, R190 ;  /* 0x00000030c0be7825 */ /* 0x000fe200078e00be */
[-C--:B------:R-:W-:Y:S02]  /*e8f0*/  LEA R14, P0, R5, R194.reuse, 0x1 ;  /* 0x000000c2050e7211 */ /* 0x080fe400078008ff */
[----:B--2---:R-:W-:-:S04]  /*e900*/  LEA R18, P1, R13, R194, 0x1 ;  /* 0x000000c20d127211 */ /* 0x004fc800078208ff */
[-C--:B------:R-:W-:Y:S01]  /*e910*/  LEA.HI.X R19, R13, R195.reuse, R15, 0x1, P1 ;  /* 0x000000c30d137211 */ /* 0x080fe200008f0c0f */
[----:B------:R-:W-:Y:S01]  /*e920*/  IMAD.IADD R13, R244, 0x1, -R169 ;  /* 0x00000001f40d7824 */ /* 0x000fe200078e0aa9 */
[----:B------:R-:W-:Y:S01]  /*e930*/  LEA.HI.X R15, R5, R195, R6, 0x1, P0 ;  /* 0x000000c3050f7211 */ /* 0x000fe200000f0c06 */
[----:B------:R-:W-:Y:S01]  /*e940*/  IMAD.IADD R5, R191, 0x1, R4 ;  /* 0x00000001bf057824 */ /* 0x000fe200078e0204 */
[----:B------:R-:W-:Y:S02]  /*e950*/  LEA R32, P1, R190, R194, 0x1 ;  /* 0x000000c2be207211 */ /* 0x000fe400078208ff */
[----:B------:R-:W-:Y:S02]  /*e960*/  ISETP.GE.AND P0, PT, R182, R13, PT ;  /* 0x0000000db600720c */ /* 0x000fe40003f06270 */
[----:B------:R-:W-:Y:S02]  /*e970*/  LEA.HI.X R33, R190, R195, R5, 0x1, P1 ;  /* 0x000000c3be217211 */ /* 0x000fe400008f0c05 */
[----:B------:R-:W-:Y:S01]  /*e980*/  ISETP.GT.AND P0, PT, R55, -0x8, !P0 ;  /* 0xfffffff83700780c */ /* 0x000fe20004704270 */
[----:B----4-:R-:W-:-:S04]  /*e990*/  IMAD.IADD R7, R94, 0x1, R7 ;  /* 0x000000015e077824 */ /* 0x010fc800078e0207 */
[----:B------:R-:W-:-:S05]  /*e9a0*/  IMAD R7, R0, R7, RZ ;  /* 0x0000000700077224 */ /* 0x000fca00078e02ff */
[----:B------:R-:W-:Y:S02]  /*e9b0*/  SHF.R.S32.HI R23, RZ, 0x1f, R7 ;  /* 0x0000001fff177819 */ /* 0x000fe40000011407 */
[-C--:B------:R-:W-:Y:S02]  /*e9c0*/  IADD3 R2, P2, R16, R7.reuse, RZ ;  /* 0x0000000710027210 */ /* 0x080fe40007f5e0ff */
[----:B------:R-:W-:-:S03]  /*e9d0*/  IADD3 R4, P3, R162, R7, RZ ;  /* 0x00000007a2047210 */ /* 0x000fc60007f7e0ff */
[----:B------:R-:W-:Y:S01]  /*e9e0*/  IMAD.X R8, R17, 0x1, R23, P2 ;  /* 0x0000000111087824 */ /* 0x000fe200010e0617 */
[----:B------:R-:W-:Y:S01]  /*e9f0*/  LEA.HI.X.SX32 R5, R162, R23, 0x1, P3 ;  /* 0x00000017a2057211 */ /* 0x000fe200018f0eff */
[----:B------:R-:W-:Y:S01]  /*ea00*/  IMAD.MOV.U32 R23, RZ, RZ, R0 ;  /* 0x000000ffff177224 */ /* 0x000fe200078e0000 */
        /* <DEDUP_REMOVED lines=18> */
[----:B------:R-:W4:Y:S01]  /*eb30*/  LD.E.64 R6, [R24.64] ;  /* 0x0000000618067980 */ /* 0x000f22000c101b00 */
[----:B-----5:R-:W-:Y:S01]  /*eb40*/  MOV R41, R29 ;  /* 0x0000001d00297202 */ /* 0x020fe20000000f00 */
[--C-:B------:R-:W-:Y:S02]  /*eb50*/  HADD2.F32 R23, -RZ, R31.reuse.H1_H1 ;  /* 0x3000001fff177230 */ /* 0x100fe40000004100 */
[----:B------:R-:W-:Y:S02]  /*eb60*/  HADD2.F32 R39, -RZ, R31.H0_H0 ;  /* 0x2000001fff277230 */ /* 0x000fe40000004100 */
[----:B------:R-:W-:-:S02]  /*eb70*/  HADD2.F32 R29, -RZ, R41.H0_H0 ;  /* 0x20000029ff1d7230 */ /* 0x000fc40000004100 */
[----:B------:R-:W-:Y:S02]  /*eb80*/  HADD2.F32 R41, -RZ, R41.H1_H1 ;  /* 0x30000029ff297230 */ /* 0x000fe40000004100 */
[----:B---3--:R-:W-:Y:S02]  /*eb90*/  HADD2.F32 R0, -RZ, R5.H1_H1 ;  /* 0x30000005ff007230 */ /* 0x008fe40000004100 */
[----:B------:R-:W-:Y:S02]  /*eba0*/  HADD2.F32 R2, -RZ, R4.H1_H1 ;  /* 0x30000004ff027230 */ /* 0x000fe40000004100 */
[----:B----4-:R-:W-:Y:S01]  /*ebb0*/  HADD2.F32 R22, -RZ, R6.H1_H1 ;  /* 0x30000006ff167230 */ /* 0x010fe20000004100 */
        /* <DEDUP_REMOVED lines=29> */
.L_x_1746:
[----:B------:R-:W-:Y:S05]  /*ed90*/  BSYNC B0 ;  /* 0x0000000000007941 */ /* 0x000fea0003800000 */
.L_x_1745:
[----:B-----5:R3:W-:Y:S02]  /*eda0*/  STS.128 [R248], R28 ;  /* 0x0000001cf8007388 */ /* 0x0207e40000000c00 */
.L_x_1744:
[----:B------:R-:W-:Y:S05]  /*edb0*/  BSYNC B1 ;  /* 0x0000000000017941 */ /* 0x000fea0003800000 */
.L_x_1743:
        /* <DEDUP_REMOVED lines=12> */
[----:B------:R-:W-:Y:S02]  /*ee80*/  HADD2.F32 R39, -RZ, R31.H0_H0 ;  /* 0x2000001fff277230 */ /* 0x000fe40000004100 */
        /* <DEDUP_REMOVED lines=34> */
.L_x_1750:
[----:B------:R-:W-:Y:S05]  /*f0b0*/  BSYNC B0 ;  /* 0x0000000000007941 */ /* 0x000fea0003800000 */
.L_x_1749:
[----:B-----5:R1:W-:Y:S02]  /*f0c0*/  STS.128 [R248+0x2000], R28 ;  /* 0x0020001cf8007388 */ /* 0x0203e40000000c00 */
.L_x_1748:
[----:B------:R-:W-:Y:S05]  /*f0d0*/  BSYNC B1 ;  /* 0x0000000000017941 */ /* 0x000fea0003800000 */
.L_x_1747:
        /* <DEDUP_REMOVED lines=47> */
.L_x_1754:
[----:B------:R-:W-:Y:S05]  /*f3d0*/  BSYNC B0 ;  /* 0x0000000000007941 */ /* 0x000fea0003800000 */
.L_x_1753:
[----:B-----5:R3:W-:Y:S02]  /*f3e0*/  STS.128 [R248+0x4000], R28 ;  /* 0x0040001cf8007388 */ /* 0x0207e40000000c00 */
.L_x_1752:
[----:B------:R-:W-:Y:S05]  /*f3f0*/  BSYNC B1 ;  /* 0x0000000000017941 */ /* 0x000fea0003800000 */
.L_x_1751:
        /* <DEDUP_REMOVED lines=46> */
.L_x_1756:
[----:B------:R-:W-:Y:S05]  /*f6e0*/  BSYNC B0 ;  /* 0x0000000000007941 */ /* 0x000fea0003800000 */
.L_x_1755:
[----:B-----5:R3:W-:Y:S02]  /*f6f0*/  STS.128 [R248+0x6000], R28 ;  /* 0x0060001cf8007388 */ /* 0x0207e40000000c00 */
.L_x_1742:
[----:B------:R-:W-:Y:S05]  /*f700*/  BSYNC B2 ;  /* 0x0000000000027941 */ /* 0x000fea0003800000 */
.L_x_1741:
[----:B------:R-:W-:Y:S01]  /*f710*/  IADD3 R22, R182, 0x10, RZ ;  /* 0x00000010b6167810 */ /* 0x000fe20007ffe0ff */
        /* <DEDUP_REMOVED lines=8> */
[----:B-1-3--:R1:W5:Y:S01]  /*f7a0*/  LD.E.128 R28, [R18.64] ;  /* 0x00000006121c7980 */ /* 0x00a362000c101d00 */
[----:B------:R-:W-:Y:S01]  /*f7b0*/  ISETP.GE.AND P0, PT, R16, R3, PT ;  /* 0x000000031000720c */ /* 0x000fe20003f06270 */
[----:B------:R-:W-:-:S12]  /*f7c0*/  BSSY B0, `(.L_x_1761) ;  /* 0x0000029000007945 */ /* 0x000fd80003800000 */
[----:B------:R-:W-:Y:S05]  /*f7d0*/  @P0 BRA `(.L_x_1762) ;  /* 0x0000027000000947 */ /* 0x000fea0003800000 */
[----:B------:R-:W3:Y:S04]  /*f7e0*/  LD.E.64 R4, [R26.64] ;  /* 0x000000061a047980 */ /* 0x000ee8000c101b00 */
[----:B--2---:R-:W2:Y:S01]  /*f7f0*/  LD.E.64 R6, [R24.64] ;  /* 0x0000000618067980 */ /* 0x004ea2000c101b00 */
[--C-:B-----5:R-:W-:Y:S02]  /*f800*/  HADD2.F32 R35, -RZ, R29.reuse.H1_H1 ;  /* 0x3000001dff237230 */ /* 0x120fe40000004100 */
[----:B------:R-:W-:Y:S02]  /*f810*/  HADD2.F32 R34, -RZ, R29.H0_H0 ;  /* 0x2000001dff227230 */ /* 0x000fe40000004100 */
        /* <DEDUP_REMOVED lines=35> */
.L_x_1762:
[----:B------:R-:W-:Y:S05]  /*fa50*/  BSYNC B0 ;  /* 0x0000000000007941 */ /* 0x000fea0003800000 */
.L_x_1761:
[----:B-----5:R3:W-:Y:S02]  /*fa60*/  STS.128 [R248+0x800], R28 ;  /* 0x0008001cf8007388 */ /* 0x0207e40000000c00 */
.L_x_1760:
[----:B------:R-:W-:Y:S05]  /*fa70*/  BSYNC B1 ;  /* 0x0000000000017941 */ /* 0x000fea0003800000 */
.L_x_1759:
        /* <DEDUP_REMOVED lines=47> */
.L_x_1766:
[----:B------:R-:W-:Y:S05]  /*fd70*/  BSYNC B0 ;  /* 0x0000000000007941 */ /* 0x000fea0003800000 */
.L_x_1765:
[----:B-----5:R3:W-:Y:S02]  /*fd80*/  STS.128 [R248+0x2800], R28 ;  /* 0x0028001cf8007388 */ /* 0x0207e40000000c00 */
.L_x_1764:
[----:B------:R-:W-:Y:S05]  /*fd90*/  BSYNC B1 ;  /* 0x0000000000017941 */ /* 0x000fea0003800000 */
.L_x_1763:
        /* <DEDUP_REMOVED lines=47> */
.L_x_1770:
[----:B------:R-:W-:Y:S05]  /*10090*/  BSYNC B0 ;  /* 0x0000000000007941 */ /* 0x000fea0003800000 */
.L_x_1769:
[----:B-----5:R3:W-:Y:S02]  /*100a0*/  STS.128 [R248+0x4800], R28 ;  /* 0x0048001cf8007388 */ /* 0x0207e40000000c00 */
.L_x_1768:
[----:B------:R-:W-:Y:S05]  /*100b0*/  BSYNC B1 ;  /* 0x0000000000017941 */ /* 0x000fea0003800000 */
.L_x_1767:
        /* <DEDUP_REMOVED lines=9> */
[--C-:B-----5:R-:W-:Y:S02]  /*10150*/  HADD2.F32 R23, -RZ, R29.reuse.H0_H0 ;  /* 0x2000001dff177230 */ /* 0x120fe40000004100 */
[----:B------:R-:W-:Y:S02]  /*10160*/  HADD2.F32 R29, -RZ, R29.H1_H1 ;  /* 0x3000001dff1d7230 */ /* 0x000fe40000004100 */
[--C-:B-1----:R-:W-:Y:S02]  /*10170*/  HADD2.F32 R19, -RZ, R31.reuse.H1_H1 ;  /* 0x3000001fff137230 */ /* 0x102fe40000004100 */
[----:B------:R-:W-:-:S02]  /*10180*/  HADD2.F32 R35, -RZ, R31.H0_H0 ;  /* 0x2000001fff237230 */ /* 0x000fc40000004100 */
[----:B---3--:R-:W-:Y:S02]  /*10190*/  HADD2.F32 R2, -RZ, R4.H1_H1 ;  /* 0x30000004ff027230 */ /* 0x008fe40000004100 */
[----:B------:R-:W-:Y:S02]  /*101a0*/  HADD2.F32 R0, -RZ, R5.H1_H1 ;  /* 0x30000005ff007230 */ /* 0x000fe40000004100 */
[----:B--2---:R-:W-:Y:S01]  /*101b0*/  HADD2.F32 R18, -RZ, R6.H1_H1 ;  /* 0x30000006ff127230 */ /* 0x004fe20000004100 */
[C---:B------:R-:W-:Y:S01]  /*101c0*/  FMUL.FTZ R34, R29.reuse, R2 ;  /* 0x000000021d227220 */ /* 0x040fe20000410000 */
[----:B------:R-:W-:Y:S02]  /*101d0*/  HADD2.F32 R8, -RZ, R7.H1_H1 ;  /* 0x30000007ff087230 */ /* 0x000fe40000004100 */
[----:B------:R-:W-:Y:S01]  /*101e0*/  HADD2.F32 R4, -RZ, R4.H0_H0 ;  /* 0x20000004ff047230 */ /* 0x000fe20000004100 */
[----:B------:R-:W-:Y:S01]  /*101f0*/  FMUL.FTZ R31, R29, R18 ;  /* 0x000000121d1f7220 */ /* 0x000fe20000410000 */
[----:B------:R-:W-:Y:S01]  /*10200*/  HADD2.F32 R5, -RZ, R5.H0_H0 ;  /* 0x20000005ff057230 */ /* 0x000fe20000004100 */
[C---:B------:R-:W-:Y:S01]  /*10210*/  FMUL.FTZ R29, R19.reuse, R0 ;  /* 0x00000000131d7220 */ /* 0x040fe20000410000 */
        /* <DEDUP_REMOVED lines=11> */
[----:B------:R-:W-:Y:S01]  /*102d0*/  FMUL.FTZ R8, R19, R4 ;  /* 0x0000000413087220 */ /* 0x000fe20000410000 */
[----:B------:R-:W-:Y:S01]  /*102e0*/  F2FP.PACK_AB R34, R31, R34 ;  /* 0x000000221f22723e */ /* 0x000fe200000000ff */
[----:B------:R-:W-:Y:S01]  /*102f0*/  FMUL.FTZ R18, R2, R5 ;  /* 0x0000000502127220 */ /* 0x000fe20000410000 */
[----:B------:R-:W-:Y:S01]  /*10300*/  F2FP.PACK_AB R31, R0, R29 ;  /* 0x0000001d001f723e */ /* 0x000fe200000000ff */
[----:B------:R-:W-:Y:S01]  /*10310*/  FMUL.FTZ R19, R19, R6 ;  /* 0x0000000613137220 */ /* 0x000fe20000410000 */
[----:B------:R-:W-:Y:S01]  /*10320*/  MOV R29, R34 ;  /* 0x00000022001d7202 */ /* 0x000fe20000000f00 */
[----:B------:R-:W-:-:S02]  /*10330*/  FMUL.FTZ R2, R2, R7 ;  /* 0x0000000702027220 */ /* 0x000fc40000410000 */
[C---:B------:R-:W-:Y:S02]  /*10340*/  FFMA.FTZ R8, R23.reuse, R6, -R8 ;  /* 0x0000000617087223 */ /* 0x040fe40000010808 */
[----:B------:R-:W-:Y:S02]  /*10350*/  FFMA.FTZ R19, R23, R4, R19 ;  /* 0x0000000417137223 */ /* 0x000fe40000010013 */
[C---:B------:R-:W-:Y:S02]  /*10360*/  FFMA.FTZ R18, R30.reuse, R7, -R18 ;  /* 0x000000071e127223 */ /* 0x040fe40000010812 */
[----:B------:R-:W-:Y:S01]  /*10370*/  FFMA.FTZ R5, R30, R5, R2 ;  /* 0x000000051e057223 */ /* 0x000fe20000010002 */
[----:B------:R-:W-:-:S04]  /*10380*/  F2FP.PACK_AB R28, R19, R8 ;  /* 0x00000008131c723e */ /* 0x000fc800000000ff */
[----:B------:R-:W-:Y:S02]  /*10390*/  F2FP.PACK_AB R30, R5, R18 ;  /* 0x00000012051e723e */ /* 0x000fe400000000ff */
.L_x_1772:
[----:B------:R-:W-:Y:S05]  /*103a0*/  BSYNC B0 ;  /* 0x0000000000007941 */ /* 0x000fea0003800000 */
.L_x_1771:
[----:B-----5:R3:W-:Y:S02]  /*103b0*/  STS.128 [R248+0x6800], R28 ;  /* 0x0068001cf8007388 */ /* 0x0207e40000000c00 */
.L_x_1758:
[----:B------:R-:W-:Y:S05]  /*103c0*/  BSYNC B2 ;  /* 0x0000000000027941 */ /* 0x000fea0003800000 */
.L_x_1757:
        /* <DEDUP_REMOVED lines=22> */
[C---:B------:R-:W-:Y:S01]  /*10530*/  FMUL.FTZ R35, R29.reuse, R2 ;  /* 0x000000021d237220 */ /* 0x040fe20000410000 */
[----:B------:R-:W-:Y:S02]  /*10540*/  HADD2.F32 R8, -RZ, R7.H1_H1 ;  /* 0x30000007ff087230 */ /* 0x000fe40000004100 */
[----:B------:R-:W-:Y:S01]  /*10550*/  HADD2.F32 R6, -RZ, R6.H0_H0 ;  /* 0x20000006ff067230 */ /* 0x000fe20000004100 */
[----:B------:R-:W-:Y:S01]  /*10560*/  FMUL.FTZ R31, R29, R18 ;  /* 0x000000121d1f7220 */ /* 0x000fe20000410000 */
[----:B------:R-:W-:Y:S01]  /*10570*/  HADD2.F32 R4, -RZ, R4.H0_H0 ;  /* 0x20000004ff047230 */ /* 0x000fe20000004100 */
[C---:B------:R-:W-:Y:S01]  /*10580*/  FMUL.FTZ R29, R19.reuse, R0 ;  /* 0x00000000131d7220 */ /* 0x040fe20000410000 */
        /* <DEDUP_REMOVED lines=12> */
[----:B------:R-:W-:Y:S01]  /*10650*/  F2FP.PACK_AB R31, R0, R29 ;  /* 0x0000001d001f723e */ /* 0x000fe200000000ff */
[----:B------:R-:W-:Y:S01]  /*10660*/  FMUL.FTZ R28, R19, R6 ;  /* 0x00000006131c7220 */ /* 0x000fe20000410000 */
[----:B------:R-:W-:Y:S01]  /*10670*/  F2FP.PACK_AB R2, R2, R35 ;  /* 0x000000230202723e */ /* 0x000fe200000000ff */
[----:B------:R-:W-:-:S02]  /*10680*/  FMUL.FTZ R19, R8, R5 ;  /* 0x0000000508137220 */ /* 0x000fc40000410000 */
[-C--:B------:R-:W-:Y:S01]  /*10690*/  FMUL.FTZ R8, R8, R7.reuse ;  /* 0x0000000708087220 */ /* 0x080fe20000410000 */
[----:B------:R-:W-:Y:S01]  /*106a0*/  MOV R29, R2 ;  /* 0x00000002001d7202 */ /* 0x000fe20000000f00 */
[C---:B------:R-:W-:Y:S02]  /*106b0*/  FFMA.FTZ R18, R23.reuse, R6, -R18 ;  /* 0x0000000617127223 */ /* 0x040fe40000010812 */
[----:B------:R-:W-:Y:S02]  /*106c0*/  FFMA.FTZ R23, R23, R4, R28 ;  /* 0x0000000417177223 */ /* 0x000fe4000001001c */
[C---:B------:R-:W-:Y:S02]  /*106d0*/  FFMA.FTZ R19, R30.reuse, R7, -R19 ;  /* 0x000000071e137223 */ /* 0x040fe40000010813 */
[----:B------:R-:W-:Y:S01]  /*106e0*/  FFMA.FTZ R8, R30, R5, R8 ;  /* 0x000000051e087223 */ /* 0x000fe20000010008 */
[----:B------:R-:W-:-:S04]  /*106f0*/  F2FP.PACK_AB R28, R23, R18 ;  /* 0x00000012171c723e */ /* 0x000fc800000000ff */
[----:B------:R-:W-:Y:S02]  /*10700*/  F2FP.PACK_AB R30, R8, R19 ;  /* 0x00000013081e723e */ /* 0x000fe400000000ff */
.L_x_1778:
[----:B------:R-:W-:Y:S05]  /*10710*/  BSYNC B0 ;  /* 0x0000000000007941 */ /* 0x000fea0003800000 */
.L_x_1777:
[----:B-----5:R3:W-:Y:S02]  /*10720*/  STS.128 [R248+0x1000], R28 ;  /* 0x0010001cf8007388 */ /* 0x0207e40000000c00 */
.L_x_1776:
[----:B------:R-:W-:Y:S05]  /*10730*/  BSYNC B1 ;  /* 0x0000000000017941 */ /* 0x000fea0003800000 */
.L_x_1775:
        /* <DEDUP_REMOVED lines=10> */
[--C-:B-----5:R-:W-:Y:S02]  /*107e0*/  HADD2.F32 R23, -RZ, R29.reuse.H0_H0 ;  /* 0x2000001dff177230 */ /* 0x120fe40000004100 */
        /* <DEDUP_REMOVED lines=36> */
.L_x_1782:
[----:B------:R-:W-:Y:S05]  /*10a30*/  BSYNC B0 ;  /* 0x0000000000007941 */ /* 0x000fea0003800000 */
.L_x_1781:
[----:B-----5:R1:W-:Y:S02]  /*10a40*/  STS.128 [R248+0x3000], R28 ;  /* 0x0030001cf8007388 */ /* 0x0203e40000000c00 */
.L_x_1780:
[----:B------:R-:W-:Y:S05]  /*10a50*/  BSYNC B1 ;  /* 0x0000000000017941 */ /* 0x000fea0003800000 */
.L_x_1779:
        /* <DEDUP_REMOVED lines=47> */
.L_x_1786:
[----:B------:R-:W-:Y:S05]  /*10d50*/  BSYNC B0 ;  /* 0x0000000000007941 */ /* 0x000fea0003800000 */
.L_x_1785:
[----:B-----5:R3:W-:Y:S02]  /*10d60*/  STS.128 [R248+0x5000], R28 ;  /* 0x0050001cf8007388 */ /* 0x0207e40000000c00 */
.L_x_1784:
[----:B------:R-:W-:Y:S05]  /*10d70*/  BSYNC B1 ;  /* 0x0000000000017941 */ /* 0x000fea0003800000 */
.L_x_1783:
        /* <DEDUP_REMOVED lines=9> */
[----:B-----5:R-:W-:Y:S02]  /*10e10*/  HADD2.F32 R23, -RZ, R29.H1_H1 ;  /* 0x3000001dff177230 */ /* 0x020fe40000004100 */
[----:B-1----:R-:W-:Y:S02]  /*10e20*/  HADD2.F32 R15, -RZ, R31.H1_H1 ;  /* 0x3000001fff0f7230 */ /* 0x002fe40000004100 */
[----:B------:R-:W-:Y:S02]  /*10e30*/  HADD2.F32 R19, -RZ, R29.H0_H0 ;  /* 0x2000001dff137230 */ /* 0x000fe40000004100 */
        /* <DEDUP_REMOVED lines=22> */
[----:B------:R-:W-:Y:S01]  /*10fa0*/  F2FP.PACK_AB R29, R18, R29 ;  /* 0x0000001d121d723e */ /* 0x000fe200000000ff */
[----:B------:R-:W-:Y:S01]  /*10fb0*/  FMUL.FTZ R14, R2, R5 ;  /* 0x00000005020e7220 */ /* 0x000fe20000410000 */
[----:B------:R-:W-:Y:S01]  /*10fc0*/  F2FP.PACK_AB R31, R0, R23 ;  /* 0x00000017001f723e */ /* 0x000fe200000000ff */
[----:B------:R-:W-:-:S02]  /*10fd0*/  FMUL.FTZ R15, R15, R6 ;  /* 0x000000060f0f7220 */ /* 0x000fc40000410000 */
[-C--:B------:R-:W-:Y:S02]  /*10fe0*/  FMUL.FTZ R2, R2, R7.reuse ;  /* 0x0000000702027220 */ /* 0x080fe40000410000 */
[C---:B------:R-:W-:Y:S02]  /*10ff0*/  FFMA.FTZ R8, R19.reuse, R6, -R8 ;  /* 0x0000000613087223 */ /* 0x040fe40000010808 */
[----:B------:R-:W-:Y:S02]  /*11000*/  FFMA.FTZ R15, R19, R4, R15 ;  /* 0x00000004130f7223 */ /* 0x000fe4000001000f */
[C---:B------:R-:W-:Y:S02]  /*11010*/  FFMA.FTZ R14, R30.reuse, R7, -R14 ;  /* 0x000000071e0e7223 */ /* 0x040fe4000001080e */
[----:B------:R-:W-:Y:S01]  /*11020*/  FFMA.FTZ R5, R30, R5, R2 ;  /* 0x000000051e057223 */ /* 0x000fe20000010002 */
[----:B------:R-:W-:-:S04]  /*11030*/  F2FP.PACK_AB R28, R15, R8 ;  /* 0x000000080f1c723e */ /* 0x000fc800000000ff */
[----:B------:R-:W-:Y:S02]  /*11040*/  F2FP.PACK_AB R30, R5, R14 ;  /* 0x0000000e051e723e */ /* 0x000fe400000000ff */
.L_x_1788:
[----:B------:R-:W-:Y:S05]  /*11050*/  BSYNC B0 ;  /* 0x0000000000007941 */ /* 0x000fea0003800000 */
.L_x_1787:
[----:B-----5:R3:W-:Y:S02]  /*11060*/  STS.128 [R248+0x7000], R28 ;  /* 0x0070001cf8007388 */ /* 0x0207e40000000c00 */
.L_x_1774:
[----:B------:R-:W-:Y:S05]  /*11070*/  BSYNC B2 ;  /* 0x0000000000027941 */ /* 0x000fea0003800000 */
.L_x_1773:
[----:B------:R-:W-:-:S04]  /*11080*/  IADD3 R40, R182, 0x30, RZ ;  /* 0x00000030b6287810 */ /* 0x000fc80007ffe0ff */
        /* <DEDUP_REMOVED lines=49> */
.L_x_1793:
[----:B------:R-:W-:Y:S05]  /*113a0*/  BSYNC B0 ;  /* 0x0000000000007941 */ /* 0x000fea0003800000 */
.L_x_1792:
[----:B-----5:R3:W-:Y:S02]  /*113b0*/  STS.128 [R248+0x1800], R28 ;  /* 0x0018001cf8007388 */ /* 0x0207e40000000c00 */
.L_x_1791:
[----:B------:R-:W-:Y:S05]  /*113c0*/  BSYNC B1 ;  /* 0x0000000000017941 */ /* 0x000fea0003800000 */
.L_x_1790:
        /* <DEDUP_REMOVED lines=10> */
[--C-:B-1---5:R-:W-:Y:S02]  /*11470*/  HADD2.F32 R15, -RZ, R17.reuse.H0_H0 ;  /* 0x20000011ff0f7230 */ /* 0x122fe40000004100 */
[----:B------:R-:W-:Y:S02]  /*11480*/  HADD2.F32 R17, -RZ, R17.H1_H1 ;  /* 0x30000011ff117230 */ /* 0x000fe40000004100 */
[--C-:B------:R-:W-:Y:S02]  /*11490*/  HADD2.F32 R13, -RZ, R19.reuse.H1_H1 ;  /* 0x30000013ff0d7230 */ /* 0x100fe40000004100 */
[----:B------:R-:W-:-:S02]  /*114a0*/  HADD2.F32 R23, -RZ, R19.H0_H0 ;  /* 0x20000013ff177230 */ /* 0x000fc40000004100 */
[----:B--2---:R-:W-:Y:S02]  /*114b0*/  HADD2.F32 R2, -RZ, R4.H1_H1 ;  /* 0x30000004ff027230 */ /* 0x004fe40000004100 */
[----:B------:R-:W-:Y:S02]  /*114c0*/  HADD2.F32 R0, -RZ, R5.H1_H1 ;  /* 0x30000005ff007230 */ /* 0x000fe40000004100 */
[----:B---3--:R-:W-:Y:S01]  /*114d0*/  HADD2.F32 R12, -RZ, R6.H1_H1 ;  /* 0x30000006ff0c7230 */ /* 0x008fe20000004100 */
        /* <DEDUP_REMOVED lines=30> */
.L_x_1797:
[----:B------:R-:W-:Y:S05]  /*116c0*/  BSYNC B0 ;  /* 0x0000000000007941 */ /* 0x000fea0003800000 */
.L_x_1796:
[----:B-----5:R1:W-:Y:S02]  /*116d0*/  STS.128 [R248+0x3800], R16 ;  /* 0x00380010f8007388 */ /* 0x0203e40000000c00 */
.L_x_1795:
[----:B------:R-:W-:Y:S05]  /*116e0*/  BSYNC B1 ;  /* 0x0000000000017941 */ /* 0x000fea0003800000 */
.L_x_1794:
[----:B------:R-:W-:Y:S01]  /*116f0*/  ISETP.GE.AND P0, PT, R11, R9, PT ;  /* 0x000000090b00720c */ /* 0x000fe20003f06270 */
[----:B------:R-:W-:-:S12]  /*11700*/  BSSY B1, `(.L_x_1798) ;  /* 0x0000030000017945 */ /* 0x000fd80003800000 */
[----:B------:R1:W-:Y:S01]  /*11710*/  @P0 STS.128 [R248+0x5800], RZ ;  /* 0x005800fff8000388 */ /* 0x0003e20000000c00 */
[----:B------:R-:W-:Y:S05]  /*11720*/  @P0 BRA `(.L_x_1799) ;  /* 0x000002d000000947 */ /* 0x000fea0003800000 */
[----:B-123--:R1:W5:Y:S01]  /*11730*/  LD.E.128 R12, [R32.64+0x100] ;  /* 0x00010006200c7980 */ /* 0x00e362000c101d00 */
[----:B------:R-:W-:Y:S01]  /*11740*/  ISETP.GE.AND P0, PT, R11, R3, PT ;  /* 0x000000030b00720c */ /* 0x000fe20003f06270 */
[----:B------:R-:W-:-:S12]  /*11750*/  BSSY B0, `(.L_x_1800) ;  /* 0x0000029000007945 */ /* 0x000fd80003800000 */
[----:B------:R-:W-:Y:S05]  /*11760*/  @P0 BRA `(.L_x_1801) ;  /* 0x0000027000000947 */ /* 0x000fea0003800000 */
[----:B------:R-:W2:Y:S04]  /*11770*/  LD.E.64 R4, [R26.64+0x80] ;  /* 0x000080061a047980 */ /* 0x000ea8000c101b00 */
[----:B------:R-:W3:Y:S01]  /*11780*/  LD.E.64 R6, [R24.64+0x80] ;  /* 0x0000800618067980 */ /* 0x000ee2000c101b00 */
        /* <DEDUP_REMOVED lines=37> */
.L_x_1801:
[----:B------:R-:W-:Y:S05]  /*119e0*/  BSYNC B0 ;  /* 0x0000000000007941 */ /* 0x000fea0003800000 */
.L_x_1800:
[----:B-----5:R2:W-:Y:S02]  /*119f0*/  STS.128 [R248+0x5800], R12 ;  /* 0x0058000cf8007388 */ /* 0x0205e40000000c00 */
.L_x_1799:
[----:B------:R-:W-:Y:S05]  /*11a00*/  BSYNC B1 ;  /* 0x0000000000017941 */ /* 0x000fea0003800000 */
.L_x_1798:
[----:B------:R-:W-:-:S13]  /*11a10*/  ISETP.GE.AND P0, PT, R10, R9, PT ;  /* 0x000000090a00720c */ /* 0x000fda0003f06270 */
        /* <DEDUP_REMOVED lines=8> */
[----:B-----5:R-:W-:Y:S02]  /*11aa0*/  HADD2.F32 R9, -RZ, R15.H1_H1 ;  /* 0x3000000fff097230 */ /* 0x020fe40000004100 */
[--C-:B------:R-:W-:Y:S02]  /*11ab0*/  HADD2.F32 R11, -RZ, R13.reuse.H0_H0 ;  /* 0x2000000dff0b7230 */ /* 0x100fe40000004100 */
[----:B------:R-:W-:Y:S02]  /*11ac0*/  HADD2.F32 R13, -RZ, R13.H1_H1 ;  /* 0x3000000dff0d7230 */ /* 0x000fe40000004100 */
[----:B------:R-:W-:-:S02]  /*11ad0*/  HADD2.F32 R17, -RZ, R15.H0_H0 ;  /* 0x2000000fff117230 */ /* 0x000fc40000004100 */
        /* <DEDUP_REMOVED lines=32> */
.L_x_1803:
[----:B------:R-:W-:Y:S05]  /*11ce0*/  BSYNC B0 ;  /* 0x0000000000007941 */ /* 0x000fea0003800000 */
.L_x_1802:
[----:B-----5:R2:W-:Y:S01]  /*11cf0*/  STS.128 [R248+0x7800], R12 ;  /* 0x0078000cf8007388 */ /* 0x0205e20000000c00 */
[----:B------:R-:W-:Y:S05]  /*11d00*/  BRA `(.L_x_1789) ;  /* 0x0000648000007947 */ /* 0x000fea0003800000 */
.L_x_1740:
        /* <DEDUP_REMOVED lines=90> */
.L_x_1809:
[----:B------:R-:W-:Y:S05]  /*122b0*/  BSYNC B0 ;  /* 0x0000000000007941 */ /* 0x000fea0003800000 */
.L_x_1808:
[----:B-----5:R3:W-:Y:S02]  /*122c0*/  STS.128 [R248], R40 ;  /* 0x00000028f8007388 */ /* 0x0207e40000000c00 */
.L_x_1807:
[----:B------:R-:W-:Y:S05]  /*122d0*/  BSYNC B1 ;  /* 0x0000000000017941 */ /* 0x000fea0003800000 */
.L_x_1806:
        /* <DEDUP_REMOVED lines=51> */
[----:B----4-:R-:W-:Y:S01]  /*12610*/  HADD2.F32 R5, -RZ, R25.H0_H0 ;  /* 0x20000019ff057230 */ /* 0x010fe20000004100 */
        /* <DEDUP_REMOVED lines=36> */
.L_x_1813:
[----:B------:R-:W-:Y:S05]  /*12860*/  BSYNC B0 ;  /* 0x0000000000007941 */ /* 0x000fea0003800000 */
.L_x_1812:
[----:B-----5:R1:W-:Y:S02]  /*12870*/  STS.128 [R248+0x2000], R40 ;  /* 0x00200028f8007388 */ /* 0x0203e40000000c00 */
.L_x_1811:
[----:B------:R-:W-:Y:S05]  /*12880*/  BSYNC B1 ;  /* 0x0000000000017941 */ /* 0x000fea0003800000 */
.L_x_1810:
        /* <DEDUP_REMOVED lines=88> */
.L_x_1817:
[----:B------:R-:W-:Y:S05]  /*12e10*/  BSYNC B0 ;  /* 0x0000000000007941 */ /* 0x000fea0003800000 */
.L_x_1816:
[----:B-----5:R3:W-:Y:S02]  /*12e20*/  STS.128 [R248+0x4000], R40 ;  /* 0x00400028f8007388 */ /* 0x0207e40000000c00 */
.L_x_1815:
[----:B------:R-:W-:Y:S05]  /*12e30*/  BSYNC B1 ;  /* 0x0000000000017941 */ /* 0x000fea0003800000 */
.L_x_1814:
        /* <DEDUP_REMOVED lines=51> */
[----:B----4-:R-:W-:Y:S01]  /*13170*/  HADD2.F32 R22, -RZ, R24.H0_H0 ;  /* 0x20000018ff167230 */ /* 0x010fe20000004100 */
        /* <DEDUP_REMOVED lines=34> */
.L_x_1819:
[----:B------:R-:W-:Y:S05]  /*133a0*/  BSYNC B0 ;  /* 0x0000000000007941 */ /* 0x000fea0003800000 */
.L_x_1818:
[----:B-----5:R3:W-:Y:S02]  /*133b0*/  STS.128 [R248+0x6000], R40 ;  /* 0x00600028f8007388 */ /* 0x0207e40000000c00 */
.L_x_1805:
[----:B------:R-:W-:Y:S05]  /*133c0*/  BSYNC B2 ;  /* 0x0000000000027941 */ /* 0x000fea0003800000 */
.L_x_1804:
        /* <DEDUP_REMOVED lines=26> */
[----:B--2---:R-:W2:Y:S01]  /*13570*/  LD.E.128 R4, [R4.64] ;  /* 0x0000000604047980 */ /* 0x004ea2000c101d00 */
[----:B------:R-:W-:-:S04]  /*13580*/  IADD3 R27, P1, R25, R2, RZ ;  /* 0x00000002191b7210 */ /* 0x000fc80007f3e0ff */
[----:B------:R-:W-:Y:S02]  /*13590*/  LEA.HI.X.SX32 R25, R25, R8, 0x1, P1 ;  /* 0x0000000819197211 */ /* 0x000fe400008f0eff */
[----:B------:R-:W-:-:S04]  /*135a0*/  LEA R24, P1, R27, R28, 0x1 ;  /* 0x0000001c1b187211 */ /* 0x000fc800078208ff */
[----:B------:R-:W-:-:S06]  /*135b0*/  LEA.HI.X R25, R27, R29, R25, 0x1, P1 ;  /* 0x0000001d1b197211 */ /* 0x000fcc00008f0c19 */
[----:B----4-:R-:W4:Y:S01]  /*135c0*/  LD.E.128 R24, [R24.64] ;  /* 0x0000000618187980 */ /* 0x010f22000c101d00 */
[----:B---3--:R-:W-:Y:S02]  /*135d0*/  HADD2.F32 R52, -RZ, R37.H1_H1 ;  /* 0x30000025ff347230 */ /* 0x008fe40000004100 */
        /* <DEDUP_REMOVED lines=19> */
[----:B------:R-:W-:Y:S02]  /*13710*/  @!P0 FADD.FTZ R44, -R44, -RZ ;  /* 0x800000ff2c2c8221 */ /* 0x000fe40000010100 */
[----:B------:R-:W-:-:S02]  /*13720*/  @!P0 FADD.FTZ R6, -R6, -RZ ;  /* 0x800000ff06068221 */ /* 0x000fc40000010100 */
[----:B------:R-:W-:Y:S02]  /*13730*/  @!P0 FADD.FTZ R4, -R4, -RZ ;  /* 0x800000ff04048221 */ /* 0x000fe40000010100 */
[----:B------:R-:W-:Y:S01]  /*13740*/  FMUL.FTZ R44, R35, R44 ;  /* 0x0000002c232c7220 */ /* 0x000fe20000410000 */
[--C-:B----4-:R-:W-:Y:S01]  /*13750*/  HADD2.F32 R35, -RZ, R25.reuse.H1_H1 ;  /* 0x30000019ff237230 */ /* 0x110fe20000004100 */
[----:B------:R-:W-:Y:S01]  /*13760*/  FMUL.FTZ R6, R5, R6 ;  /* 0x0000000605067220 */ /* 0x000fe20000410000 */
[----:B------:R-:W-:Y:S01]  /*13770*/  HADD2.F32 R5, -RZ, R25.H0_H0 ;  /* 0x20000019ff057230 */ /* 0x000fe20000004100 */
[----:B------:R-:W-:Y:S01]  /*13780*/  FMUL.FTZ R4, R7, R4 ;  /* 0x0000000407047220 */ /* 0x000fe20000410000 */
[----:B------:R-:W-:Y:S01]  /*13790*/  HADD2.F32 R49, -RZ, R37.H0_H0 ;  /* 0x20000025ff317230 */ /* 0x000fe20000004100 */
[----:B------:R-:W-:Y:S01]  /*137a0*/  @!P0 FADD.FTZ R34, -R34, -RZ ;  /* 0x800000ff22228221 */ /* 0x000fe20000010100 */
[----:B-----5:R-:W-:Y:S02]  /*137b0*/  HADD2.F32 R7, -RZ, R43.H0_H0 ;  /* 0x2000002bff077230 */ /* 0x020fe40000004100 */
[----:B------:R-:W-:Y:S01]  /*137c0*/  HADD2.F32 R25, -RZ, R27.H0_H0 ;  /* 0x2000001bff197230 */ /* 0x000fe20000004100 */
[----:B------:R-:W-:Y:S01]  /*137d0*/  @!P0 FADD.FTZ R45, -R45, -RZ ;  /* 0x800000ff2d2d8221 */ /* 0x000fe20000010100 */
[----:B------:R-:W-:Y:S01]  /*137e0*/  HADD2.F32 R36, -RZ, R36.H1_H1 ;  /* 0x30000024ff247230 */ /* 0x000fe20000004100 */
[----:B------:R-:W-:Y:S01]  /*137f0*/  FMUL.FTZ R49, R49, R34 ;  /* 0x0000002231317220 */ /* 0x000fe20000410000 */
[--C-:B------:R-:W-:Y:S01]  /*13800*/  HADD2.F32 R39, -RZ, R26.reuse.H0_H0 ;  /* 0x2000001aff277230 */ /* 0x100fe20000004100 */
[----:B------:R-:W-:Y:S01]  /*13810*/  FFMA.FTZ R7, R7, R25, R46 ;  /* 0x0000001907077223 */ /* 0x000fe2000001002e */
[----:B------:R-:W-:-:S02]  /*13820*/  HADD2.F32 R51, -RZ, R26.H1_H1 ;  /* 0x3000001aff337230 */ /* 0x000fc40000004100 */
[--C-:B------:R-:W-:Y:S02]  /*13830*/  HADD2.F32 R34, -RZ, R41.reuse.H0_H0 ;  /* 0x20000029ff227230 */ /* 0x100fe40000004100 */
[----:B------:R-:W-:Y:S02]  /*13840*/  HADD2.F32 R37, -RZ, R24.H0_H0 ;  /* 0x20000018ff257230 */ /* 0x000fe40000004100 */
[----:B------:R-:W-:Y:S02]  /*13850*/  HADD2.F32 R25, -RZ, R40.H0_H0 ;  /* 0x20000028ff197230 */ /* 0x000fe40000004100 */
[----:B------:R-:W-:Y:S01]  /*13860*/  HADD2.F32 R26, -RZ, R42.H0_H0 ;  /* 0x2000002aff1a7230 */ /* 0x000fe20000004100 */
[----:B------:R-:W-:Y:S01]  /*13870*/  FMUL.FTZ R45, R36, R45 ;  /* 0x0000002d242d7220 */ /* 0x000fe20000410000 */
[----:B------:R-:W-:Y:S02]  /*13880*/  HADD2.F32 R41, -RZ, R41.H1_H1 ;  /* 0x30000029ff297230 */ /* 0x000fe40000004100 */
[----:B------:R-:W-:-:S02]  /*13890*/  HADD2.F32 R27, -RZ, R27.H1_H1 ;  /* 0x3000001bff1b7230 */ /* 0x000fc40000004100 */
[----:B------:R-:W-:Y:S02]  /*138a0*/  HADD2.F32 R24, -RZ, R24.H1_H1 ;  /* 0x30000018ff187230 */ /* 0x000fe40000004100 */
[----:B------:R-:W-:Y:S02]  /*138b0*/  HADD2.F32 R43, -RZ, R43.H1_H1 ;  /* 0x3000002bff2b7230 */ /* 0x000fe40000004100 */
[----:B------:R-:W-:Y:S02]  /*138c0*/  HADD2.F32 R40, -RZ, R40.H1_H1 ;  /* 0x30000028ff287230 */ /* 0x000fe40000004100 */
[----:B------:R-:W-:Y:S01]  /*138d0*/  HADD2.F32 R42, -RZ, R42.H1_H1 ;  /* 0x3000002aff2a7230 */ /* 0x000fe20000004100 */
[----:B------:R-:W-:Y:S02]  /*138e0*/  FFMA.FTZ R5, R34, R5, R49 ;  /* 0x0000000522057223 */ /* 0x000fe40000010031 */
[----:B------:R-:W-:Y:S02]  /*138f0*/  FFMA.FTZ R52, R41, R35, R52 ;  /* 0x0000002329347223 */ /* 0x000fe40000010034 */
[----:B------:R-:W-:-:S02]  /*13900*/  FFMA.FTZ R54, R43, R27, R54 ;  /* 0x0000001b2b367223 */ /* 0x000fc40000010036 */
[----:B------:R-:W-:Y:S02]  /*13910*/  FFMA.FTZ R25, R25, R37, R44 ;  /* 0x0000002519197223 */ /* 0x000fe4000001002c */
[----:B------:R-:W-:Y:S02]  /*13920*/  FFMA.FTZ R24, R40, R24, R45 ;  /* 0x0000001828187223 */ /* 0x000fe4000001002d */
[----:B------:R-:W-:Y:S02]  /*13930*/  FFMA.FTZ R4, R26, R39, R4 ;  /* 0x000000271a047223 */ /* 0x000fe40000010004 */
[----:B------:R-:W-:Y:S01]  /*13940*/  FFMA.FTZ R51, R42, R51, R6 ;  /* 0x000000332a337223 */ /* 0x000fe20000010006 */
[----:B------:R-:W-:Y:S02]  /*13950*/  F2FP.PACK_AB R41, R52, R5 ;  /* 0x000000053429723e */ /* 0x000fe400000000ff */
[----:B------:R-:W-:Y:S02]  /*13960*/  F2FP.PACK_AB R40, R24, R25 ;  /* 0x000000191828723e */ /* 0x000fe400000000ff */
[----:B------:R-:W-:-:S02]  /*13970*/  F2FP.PACK_AB R43, R54, R7 ;  /* 0x00000007362b723e */ /* 0x000fc400000000ff */
[----:B------:R-:W-:Y:S02]  /*13980*/  F2FP.PACK_AB R42, R51, R4 ;  /* 0x00000004332a723e */ /* 0x000fe400000000ff */
.L_x_1825:
[----:B------:R-:W-:Y:S05]  /*13990*/  BSYNC B0 ;  /* 0x0000000000007941 */ /* 0x000fea0003800000 */
.L_x_1824:
[----:B-----5:R3:W-:Y:S02]  /*139a0*/  STS.128 [R248+0x800], R40 ;  /* 0x00080028f8007388 */ /* 0x0207e40000000c00 */
.L_x_1823:
[----:B------:R-:W-:Y:S05]  /*139b0*/  BSYNC B1 ;  /* 0x0000000000017941 */ /* 0x000fea0003800000 */
.L_x_1822:
        /* <DEDUP_REMOVED lines=87> */
.L_x_1829:
[----:B------:R-:W-:Y:S05]  /*13f30*/  BSYNC B0 ;  /* 0x0000000000007941 */ /* 0x000fea0003800000 */
.L_x_1828:
[----:B-----5:R3:W-:Y:S02]  /*13f40*/  STS.128 [R248+0x2800], R40 ;  /* 0x00280028f8007388 */ /* 0x0207e40000000c00 */
.L_x_1827:
[----:B------:R-:W-:Y:S05]  /*13f50*/  BSYNC B1 ;  /* 0x0000000000017941 */ /* 0x000fea0003800000 */
.L_x_1826:
        /* <DEDUP_REMOVED lines=87> */
.L_x_1833:
[----:B------:R-:W-:Y:S05]  /*144d0*/  BSYNC B0 ;  /* 0x0000000000007941 */ /* 0x000fea0003800000 */
.L_x_1832:
[----:B-----5:R3:W-:Y:S02]  /*144e0*/  STS.128 [R248+0x4800], R40 ;  /* 0x00480028f8007388 */ /* 0x0207e40000000c00 */
.L_x_1831:
[----:B------:R-:W-:Y:S05]  /*144f0*/  BSYNC B1 ;  /* 0x0000000000017941 */ /* 0x000fea0003800000 */
.L_x_1830:
        /* <DEDUP_REMOVED lines=16> */
[----:B-1----:R-:W-:Y:S01]  /*14600*/  MOV R19, RZ ;  /* 0x000000ff00137202 */ /* 0x002fe20000000f00 */
        /* <DEDUP_REMOVED lines=35> */
[----:B----4-:R-:W-:Y:S01]  /*14840*/  HADD2.F32 R18, -RZ, R24.H0_H0 ;  /* 0x20000018ff127230 */ /* 0x010fe20000004100 */
        /* <DEDUP_REMOVED lines=33> */
.L_x_1835:
[----:B------:R-:W-:Y:S05]  /*14a60*/  BSYNC B0 ;  /* 0x0000000000007941 */ /* 0x000fea0003800000 */
.L_x_1834:
[----:B-----5:R3:W-:Y:S02]  /*14a70*/  STS.128 [R248+0x6800], R40 ;  /* 0x00680028f8007388 */ /* 0x0207e40000000c00 */
.L_x_1821:
[----:B------:R-:W-:Y:S05]  /*14a80*/  BSYNC B2 ;  /* 0x0000000000027941 */ /* 0x000fea0003800000 */
.L_x_1820:
        /* <DEDUP_REMOVED lines=32> */
[----:B---3--:R-:W-:Y:S02]  /*14c90*/  HADD2.F32 R45, -RZ, R37.H0_H0 ;  /* 0x20000025ff2d7230 */ /* 0x008fe40000004100 */
        /* <DEDUP_REMOVED lines=9> */
[----:B------:R-:W-:Y:S01]  /*14d30*/  HADD2.F32 R52, -RZ, R37.H1_H1 ;  /* 0x30000025ff347230 */ /* 0x000fe20000004100 */
[----:B------:R-:W-:Y:S01]  /*14d40*/  @!P0 FADD.FTZ R7, -R7, -RZ ;  /* 0x800000ff07078221 */ /* 0x000fe20000010100 */
[----:B------:R-:W-:-:S02]  /*14d50*/  HADD2.F32 R46, -RZ, R39.H0_H0 ;  /* 0x20000027ff2e7230 */ /* 0x000fc40000004100 */
[----:B------:R-:W-:Y:S02]  /*14d60*/  HADD2.F32 R54, -RZ, R39.H1_H1 ;  /* 0x30000027ff367230 */ /* 0x000fe40000004100 */
[--C-:B------:R-:W-:Y:S02]  /*14d70*/  HADD2.F32 R4, -RZ, R6.reuse.H0_H0 ;  /* 0x20000006ff047230 */ /* 0x100fe40000004100 */
[----:B------:R-:W-:Y:S01]  /*14d80*/  HADD2.F32 R6, -RZ, R6.H1_H1 ;  /* 0x30000006ff067230 */ /* 0x000fe20000004100 */
[----:B------:R-:W-:Y:S01]  /*14d90*/  FMUL.FTZ R45, R45, R18 ;  /* 0x000000122d2d7220 */ /* 0x000fe20000410000 */
[--C-:B------:R-:W-:Y:S01]  /*14da0*/  HADD2.F32 R18, -RZ, R36.reuse.H0_H0 ;  /* 0x20000024ff127230 */ /* 0x100fe20000004100 */
[----:B------:R-:W-:Y:S01]  /*14db0*/  FMUL.FTZ R52, R52, R19 ;  /* 0x0000001334347220 */ /* 0x000fe20000410000 */
[----:B------:R-:W-:Y:S01]  /*14dc0*/  HADD2.F32 R19, -RZ, R36.H1_H1 ;  /* 0x30000024ff137230 */ /* 0x000fe20000004100 */
[----:B------:R-:W-:Y:S01]  /*14dd0*/  FMUL.FTZ R46, R46, R5 ;  /* 0x000000052e2e7220 */ /* 0x000fe20000410000 */
[--C-:B------:R-:W-:Y:S01]  /*14de0*/  HADD2.F32 R5, -RZ, R38.reuse.H1_H1 ;  /* 0x30000026ff057230 */ /* 0x100fe20000004100 */
        /* <DEDUP_REMOVED lines=13> */
[----:B------:R-:W-:-:S03]  /*14ec0*/  HADD2.F32 R5, -RZ, R25.H0_H0 ;  /* 0x20000019ff057230 */ /* 0x000fc60000004100 */
[----:B------:R-:W-:Y:S01]  /*14ed0*/  FFMA.FTZ R7, R7, R19, R46 ;  /* 0x0000001307077223 */ /* 0x000fe2000001002e */
[----:B------:R-:W-:Y:S01]  /*14ee0*/  HADD2.F32 R19, -RZ, R42.H0_H0 ;  /* 0x2000002aff137230 */ /* 0x000fe20000004100 */
[----:B------:R-:W-:Y:S01]  /*14ef0*/  FFMA.FTZ R5, R18, R5, R45 ;  /* 0x0000000512057223 */ /* 0x000fe2000001002d */
[----:B------:R-:W-:Y:S02]  /*14f00*/  HADD2.F32 R18, -RZ, R40.H0_H0 ;  /* 0x20000028ff127230 */ /* 0x000fe40000004100 */
[----:B------:R-:W-:Y:S02]  /*14f10*/  HADD2.F32 R41, -RZ, R41.H1_H1 ;  /* 0x30000029ff297230 */ /* 0x000fe40000004100 */
[----:B------:R-:W-:Y:S02]  /*14f20*/  HADD2.F32 R25, -RZ, R25.H1_H1 ;  /* 0x30000019ff197230 */ /* 0x000fe40000004100 */
[----:B------:R-:W-:Y:S02]  /*14f30*/  HADD2.F32 R27, -RZ, R27.H1_H1 ;  /* 0x3000001bff1b7230 */ /* 0x000fe40000004100 */
[----:B------:R-:W-:-:S02]  /*14f40*/  HADD2.F32 R36, -RZ, R24.H0_H0 ;  /* 0x20000018ff247230 */ /* 0x000fc40000004100 */
[----:B------:R-:W-:Y:S02]  /*14f50*/  HADD2.F32 R39, -RZ, R24.H1_H1 ;  /* 0x30000018ff277230 */ /* 0x000fe40000004100 */
[--C-:B------:R-:W-:Y:S02]  /*14f60*/  HADD2.F32 R37, -RZ, R26.reuse.H0_H0 ;  /* 0x2000001aff257230 */ /* 0x100fe40000004100 */
[----:B------:R-:W-:Y:S02]  /*14f70*/  HADD2.F32 R49, -RZ, R26.H1_H1 ;  /* 0x3000001aff317230 */ /* 0x000fe40000004100 */
[----:B------:R-:W-:Y:S02]  /*14f80*/  HADD2.F32 R43, -RZ, R43.H1_H1 ;  /* 0x3000002bff2b7230 */ /* 0x000fe40000004100 */
[----:B------:R-:W-:Y:S02]  /*14f90*/  HADD2.F32 R40, -RZ, R40.H1_H1 ;  /* 0x30000028ff287230 */ /* 0x000fe40000004100 */
[----:B------:R-:W-:Y:S01]  /*14fa0*/  HADD2.F32 R42, -RZ, R42.H1_H1 ;  /* 0x3000002aff2a7230 */ /* 0x000fe20000004100 */
[----:B------:R-:W-:-:S02]  /*14fb0*/  FFMA.FTZ R52, R41, R25, R52 ;  /* 0x0000001929347223 */ /* 0x000fc40000010034 */
[----:B------:R-:W-:Y:S02]  /*14fc0*/  FFMA.FTZ R54, R43, R27, R54 ;  /* 0x0000001b2b367223 */ /* 0x000fe40000010036 */
[----:B------:R-:W-:Y:S02]  /*14fd0*/  FFMA.FTZ R18, R18, R36, R35 ;  /* 0x0000002412127223 */ /* 0x000fe40000010023 */
[----:B------:R-:W-:Y:S02]  /*14fe0*/  FFMA.FTZ R39, R40, R39, R44 ;  /* 0x0000002728277223 */ /* 0x000fe4000001002c */
[----:B------:R-:W-:Y:S02]  /*14ff0*/  FFMA.FTZ R4, R19, R37, R4 ;  /* 0x0000002513047223 */ /* 0x000fe40000010004 */
[----:B------:R-:W-:Y:S01]  /*15000*/  FFMA.FTZ R49, R42, R49, R6 ;  /* 0x000000312a317223 */ /* 0x000fe20000010006 */
[----:B------:R-:W-:Y:S02]  /*15010*/  F2FP.PACK_AB R41, R52, R5 ;  /* 0x000000053429723e */ /* 0x000fe400000000ff */
[----:B------:R-:W-:-:S02]  /*15020*/  F2FP.PACK_AB R40, R39, R18 ;  /* 0x000000122728723e */ /* 0x000fc400000000ff */
[----:B------:R-:W-:Y:S02]  /*15030*/  F2FP.PACK_AB R43, R54, R7 ;  /* 0x00000007362b723e */ /* 0x000fe400000000ff */
[----:B------:R-:W-:Y:S02]  /*15040*/  F2FP.PACK_AB R42, R49, R4 ;  /* 0x00000004312a723e */ /* 0x000fe400000000ff */
.L_x_1841:
[----:B------:R-:W-:Y:S05]  /*15050*/  BSYNC B0 ;  /* 0x0000000000007941 */ /* 0x000fea0003800000 */
.L_x_1840:
[----:B-----5:R3:W-:Y:S02]  /*15060*/  STS.128 [R248+0x1000], R40 ;  /* 0x00100028f8007388 */ /* 0x0207e40000000c00 */
.L_x_1839:
[----:B------:R-:W-:Y:S05]  /*15070*/  BSYNC B1 ;  /* 0x0000000000017941 */ /* 0x000fea0003800000 */
.L_x_1838:
        /* <DEDUP_REMOVED lines=28> */
[--C-:B---3--:R-:W-:Y:S02]  /*15240*/  HADD2.F32 R18, -RZ, R5.reuse.H0_H0 ;  /* 0x20000005ff127230 */ /* 0x108fe40000004100 */
        /* <DEDUP_REMOVED lines=58> */
.L_x_1845:
[----:B------:R-:W-:Y:S05]  /*155f0*/  BSYNC B0 ;  /* 0x0000000000007941 */ /* 0x000fea0003800000 */
.L_x_1844:
[----:B-----5:R1:W-:Y:S02]  /*15600*/  STS.128 [R248+0x3000], R40 ;  /* 0x00300028f8007388 */ /* 0x0203e40000000c00 */
.L_x_1843:
[----:B------:R-:W-:Y:S05]  /*15610*/  BSYNC B1 ;  /* 0x0000000000017941 */ /* 0x000fea0003800000 */
.L_x_1842:
        /* <DEDUP_REMOVED lines=87> */
.L_x_1849:
[----:B------:R-:W-:Y:S05]  /*15b90*/  BSYNC B0 ;  /* 0x0000000000007941 */ /* 0x000fea0003800000 */
.L_x_1848:
[----:B-----5:R3:W-:Y:S02]  /*15ba0*/  STS.128 [R248+0x5000], R40 ;  /* 0x00500028f8007388 */ /* 0x0207e40000000c00 */
.L_x_1847:
[----:B------:R-:W-:Y:S05]  /*15bb0*/  BSYNC B1 ;  /* 0x0000000000017941 */ /* 0x000fea0003800000 */
.L_x_1846:
[----:B------:R-:W-:-:S13]  /*15bc0*/  ISETP.GE.AND P0, PT, R10, R9, PT ;  /* 0x000000090a00720c */ /* 0x000fda0003f06270 */
[----:B------:R1:W-:Y:S01]  /*15bd0*/  @P0 STS.128 [R248+0x7000], RZ ;  /* 0x007000fff8000388 */ /* 0x0003e20000000c00 */
[----:B------:R-:W-:Y:S05]  /*15be0*/  @P0 BRA `(.L_x_1837) ;  /* 0x0000055000000947 */ /* 0x000fea0003800000 */
[----:B------:R1:W5:Y:S01]  /*15bf0*/  LD.E.128 R36, [R14.64+0x180] ;  /* 0x000180060e247980 */ /* 0x000362000c101d00 */
        /* <DEDUP_REMOVED lines=12> */
[----:B--2---:R-:W-:Y:S01]  /*15cc0*/  MOV R15, RZ ;  /* 0x000000ff000f7202 */ /* 0x004fe20000000f00 */
[----:B------:R-:W2:Y:S01]  /*15cd0*/  LD.E.128 R40, [R40.64+0x180] ;  /* 0x0001800628287980 */ /* 0x000ea2000c101d00 */
[----:B------:R-:W-:Y:S02]  /*15ce0*/  LEA.HI.X R5, R7, R31, R5, 0x1, P1 ;  /* 0x0000001f07057211 */ /* 0x000fe400008f0c05 */
[----:B------:R-:W-:-:S04]  /*15cf0*/  @P0 IADD3 R15, -R0, RZ, RZ ;  /* 0x000000ff000f0210 */ /* 0x000fc80007ffe1ff */
[----:B------:R-:W3:Y:S01]  /*15d00*/  LD.E.128 R4, [R4.64+0x180] ;  /* 0x0001800604047980 */ /* 0x000ee2000c101d00 */
[----:B------:R-:W-:-:S04]  /*15d10*/  IADD3 R19, P1, R15, R2, RZ ;  /* 0x000000020f137210 */ /* 0x000fc80007f3e0ff */
[----:B------:R-:W-:Y:S02]  /*15d20*/  LEA.HI.X.SX32 R15, R15, R8, 0x1, P1 ;  /* 0x000000080f0f7211 */ /* 0x000fe400008f0eff */
[----:B------:R-:W-:-:S04]  /*15d30*/  LEA R24, P1, R19, R28, 0x1 ;  /* 0x0000001c13187211 */ /* 0x000fc800078208ff */
[----:B------:R-:W-:-:S06]  /*15d40*/  LEA.HI.X R25, R19, R29, R15, 0x1, P1 ;  /* 0x0000001d13197211 */ /* 0x000fcc00008f0c0f */
[----:B----4-:R-:W4:Y:S01]  /*15d50*/  LD.E.128 R24, [R24.64+0x180] ;  /* 0x0001800618187980 */ /* 0x010f22000c101d00 */
[--C-:B--2---:R-:W-:Y:S02]  /*15d60*/  HADD2.F32 R35, -RZ, R40.reuse.H0_H0 ;  /* 0x20000028ff237230 */ /* 0x104fe40000004100 */
[----:B------:R-:W-:Y:S02]  /*15d70*/  HADD2.F32 R40, -RZ, R40.H1_H1 ;  /* 0x30000028ff287230 */ /* 0x000fe40000004100 */
        /* <DEDUP_REMOVED lines=8> */
[----:B------:R-:W-:Y:S01]  /*15e00*/  HADD2.F32 R45, -RZ, R41.H0_H0 ;  /* 0x20000029ff2d7230 */ /* 0x000fe20000004100 */
[----:B------:R-:W-:Y:S01]  /*15e10*/  @!P0 FADD.FTZ R14, -R14, -RZ ;  /* 0x800000ff0e0e8221 */ /* 0x000fe20000010100 */
[--C-:B------:R-:W-:Y:S02]  /*15e20*/  HADD2.F32 R6, -RZ, R7.reuse.H0_H0 ;  /* 0x20000007ff067230 */ /* 0x100fe40000004100 */
[----:B------:R-:W-:Y:S01]  /*15e30*/  HADD2.F32 R7, -RZ, R7.H1_H1 ;  /* 0x30000007ff077230 */ /* 0x000fe20000004100 */
[----:B------:R-:W-:Y:S01]  /*15e40*/  FMUL.FTZ R40, R40, R15 ;  /* 0x0000000f28287220 */ /* 0x000fe20000410000 */
[--C-:B------:R-:W-:Y:S01]  /*15e50*/  HADD2.F32 R15, -RZ, R43.reuse.H0_H0 ;  /* 0x2000002bff0f7230 */ /* 0x100fe20000004100 */
[----:B------:R-:W-:Y:S01]  /*15e60*/  FMUL.FTZ R45, R45, R4 ;  /* 0x000000042d2d7220 */ /* 0x000fe20000410000 */
[----:B------:R-:W-:Y:S01]  /*15e70*/  HADD2.F32 R4, -RZ, R43.H1_H1 ;  /* 0x3000002bff047230 */ /* 0x000fe20000004100 */
[----:B------:R-:W-:Y:S01]  /*15e80*/  FMUL.FTZ R35, R35, R14 ;  /* 0x0000000e23237220 */ /* 0x000fe20000410000 */
[----:B------:R-:W-:Y:S01]  /*15e90*/  HADD2.F32 R14, -RZ, R42.H0_H0 ;  /* 0x2000002aff0e7230 */ /* 0x000fe20000004100 */
[----:B------:R-:W-:Y:S01]  /*15ea0*/  @!P0 FADD.FTZ R6, -R6, -RZ ;  /* 0x800000ff06068221 */ /* 0x000fe20000010100 */
[----:B------:R-:W-:Y:S01]  /*15eb0*/  HADD2.F32 R41, -RZ, R41.H1_H1 ;  /* 0x30000029ff297230 */ /* 0x000fe20000004100 */
[----:B------:R-:W-:-:S02]  /*15ec0*/  @!P0 FADD.FTZ R7, -R7, -RZ ;  /* 0x800000ff07078221 */ /* 0x000fc40000010100 */
[----:B------:R-:W-:Y:S02]  /*15ed0*/  @!P0 FADD.FTZ R5, -R5, -RZ ;  /* 0x800000ff05058221 */ /* 0x000fe40000010100 */
[----:B------:R-:W-:Y:S02]  /*15ee0*/  @!P0 FADD.FTZ R18, -R18, -RZ ;  /* 0x800000ff12128221 */ /* 0x000fe40000010100 */
[----:B------:R-:W-:Y:S01]  /*15ef0*/  FMUL.FTZ R6, R15, R6 ;  /* 0x000000060f067220 */ /* 0x000fe20000410000 */
[--C-:B-----5:R-:W-:Y:S01]  /*15f00*/  HADD2.F32 R15, -RZ, R36.reuse.H1_H1 ;  /* 0x30000024ff0f7230 */ /* 0x120fe20000004100 */
[----:B------:R-:W-:Y:S01]  /*15f10*/  FMUL.FTZ R7, R4, R7 ;  /* 0x0000000704077220 */ /* 0x000fe20000410000 */
[----:B------:R-:W-:Y:S01]  /*15f20*/  HADD2.F32 R4, -RZ, R36.H0_H0 ;  /* 0x20000024ff047230 */ /* 0x000fe20000004100 */
[----:B------:R-:W-:Y:S01]  /*15f30*/  FMUL.FTZ R5, R14, R5 ;  /* 0x000000050e057220 */ /* 0x000fe20000410000 */
[--C-:B----4-:R-:W-:Y:S01]  /*15f40*/  HADD2.F32 R14, -RZ, R24.reuse.H0_H0 ;  /* 0x20000018ff0e7230 */ /* 0x110fe20000004100 */
[----:B------:R-:W-:Y:S01]  /*15f50*/  FMUL.FTZ R41, R41, R18 ;  /* 0x0000001229297220 */ /* 0x000fe20000410000 */
[----:B------:R-:W-:Y:S01]  /*15f60*/  HADD2.F32 R36, -RZ, R24.H1_H1 ;  /* 0x30000018ff247230 */ /* 0x000fe20000004100 */
[----:B------:R-:W-:Y:S01]  /*15f70*/  @!P0 FADD.FTZ R19, -R19, -RZ ;  /* 0x800000ff13138221 */ /* 0x000fe20000010100 */
[----:B------:R-:W-:-:S02]  /*15f80*/  HADD2.F32 R42, -RZ, R42.H1_H1 ;  /* 0x3000002aff2a7230 */ /* 0x000fc40000004100 */
[----:B------:R-:W-:Y:S02]  /*15f90*/  HADD2.F32 R18, -RZ, R37.H0_H0 ;  /* 0x20000025ff127230 */ /* 0x000fe40000004100 */
[--C-:B------:R-:W-:Y:S01]  /*15fa0*/  HADD2.F32 R24, -RZ, R25.reuse.H0_H0 ;  /* 0x20000019ff187230 */ /* 0x100fe20000004100 */
[----:B------:R-:W-:Y:S01]  /*15fb0*/  FMUL.FTZ R19, R42, R19 ;  /* 0x000000132a137220 */ /* 0x000fe20000410000 */
[----:B------:R-:W-:Y:S01]  /*15fc0*/  HADD2.F32 R44, -RZ, R25.H1_H1 ;  /* 0x30000019ff2c7230 */ /* 0x000fe20000004100 */
[----:B------:R-:W-:Y:S01]  /*15fd0*/  FFMA.FTZ R4, R4, R14, R35 ;  /* 0x0000000e04047223 */ /* 0x000fe20000010023 */
[----:B------:R-:W-:Y:S01]  /*15fe0*/  HADD2.F32 R42, -RZ, R26.H0_H0 ;  /* 0x2000001aff2a7230 */ /* 0x000fe20000004100 */
[----:B------:R-:W-:Y:S01]  /*15ff0*/  FFMA.FTZ R18, R18, R24, R45 ;  /* 0x0000001812127223 */ /* 0x000fe2000001002d */
[----:B------:R-:W-:Y:S02]  /*16000*/  HADD2.F32 R14, -RZ, R38.H0_H0 ;  /* 0x20000026ff0e7230 */ /* 0x000fe40000004100 */
        /* <DEDUP_REMOVED lines=17> */
.L_x_1851:
[----:B------:R-:W-:Y:S05]  /*16120*/  BSYNC B0 ;  /* 0x0000000000007941 */ /* 0x000fea0003800000 */
.L_x_1850:
[----:B-----5:R1:W-:Y:S02]  /*16130*/  STS.128 [R248+0x7000], R36 ;  /* 0x00700024f8007388 */ /* 0x0203e40000000c00 */
.L_x_1837:
[----:B------:R-:W-:Y:S05]  /*16140*/  BSYNC B2 ;  /* 0x0000000000027941 */ /* 0x000fea0003800000 */
.L_x_1836:
[----:B-1-3--:R-:W-:-:S04]  /*16150*/  IADD3 R40, R182, 0x30, RZ ;  /* 0x00000030b6287810 */ /* 0x00afc80007ffe0ff */
        /* <DEDUP_REMOVED lines=21> */
[----:B--2---:R-:W2:Y:S01]  /*162b0*/  LD.E.128 R36, [R36.64] ;  /* 0x0000000624247980 */ /* 0x004ea2000c101d00 */
[----:B------:R-:W-:Y:S02]  /*162c0*/  LEA.HI.X R5, R7, R31, R5, 0x1, P1 ;  /* 0x0000001f07057211 */ /* 0x000fe400008f0c05 */
[----:B------:R-:W-:-:S04]  /*162d0*/  @P0 IADD3 R13, -R0, RZ, RZ ;  /* 0x000000ff000d0210 */ /* 0x000fc80007ffe1ff */
[----:B---3--:R-:W3:Y:S01]  /*162e0*/  LD.E.128 R4, [R4.64] ;  /* 0x0000000604047980 */ /* 0x008ee2000c101d00 */
[----:B------:R-:W-:-:S04]  /*162f0*/  IADD3 R15, P1, R13, R2, RZ ;  /* 0x000000020d0f7210 */ /* 0x000fc80007f3e0ff */
[----:B------:R-:W-:Y:S02]  /*16300*/  LEA.HI.X.SX32 R13, R13, R8, 0x1, P1 ;  /* 0x000000080d0d7211 */ /* 0x000fe400008f0eff */
[----:B------:R-:W-:-:S04]  /*16310*/  LEA R16, P1, R15, R28, 0x1 ;  /* 0x0000001c0f107211 */ /* 0x000fc800078208ff */
[----:B------:R-:W-:-:S06]  /*16320*/  LEA.HI.X R17, R15, R29, R13, 0x1, P1 ;  /* 0x0000001d0f117211 */ /* 0x000fcc00008f0c0d */
[----:B----4-:R-:W4:Y:S01]  /*16330*/  LD.E.128 R16, [R16.64] ;  /* 0x0000000610107980 */ /* 0x010f22000c101d00 */
        /* <DEDUP_REMOVED lines=17> */
[----:B------:R-:W-:Y:S01]  /*16450*/  HADD2.F32 R14, -RZ, R38.H0_H0 ;  /* 0x20000026ff0e7230 */ /* 0x000fe20000004100 */
[----:B------:R-:W-:Y:S01]  /*16460*/  FMUL.FTZ R41, R41, R4 ;  /* 0x0000000429297220 */ /* 0x000fe20000410000 */
[--C-:B------:R-:W-:Y:S01]  /*16470*/  HADD2.F32 R13, -RZ, R39.reuse.H0_H0 ;  /* 0x20000027ff0d7230 */ /* 0x100fe20000004100 */
[----:B------:R-:W-:Y:S01]  /*16480*/  @!P0 FADD.FTZ R15, -R15, -RZ ;  /* 0x800000ff0f0f8221 */ /* 0x000fe20000010100 */
[----:B------:R-:W-:Y:S01]  /*16490*/  HADD2.F32 R4, -RZ, R39.H1_H1 ;  /* 0x30000027ff047230 */ /* 0x000fe20000004100 */
[----:B------:R-:W-:-:S02]  /*164a0*/  @!P0 FADD.FTZ R5, -R5, -RZ ;  /* 0x800000ff05058221 */ /* 0x000fc40000010100 */
[----:B------:R-:W-:Y:S02]  /*164b0*/  @!P0 FADD.FTZ R6, -R6, -RZ ;  /* 0x800000ff06068221 */ /* 0x000fe40000010100 */
[----:B------:R-:W-:Y:S01]  /*164c0*/  @!P0 FADD.FTZ R7, -R7, -RZ ;  /* 0x800000ff07078221 */ /* 0x000fe20000010100 */
[----:B------:R-:W-:Y:S01]  /*164d0*/  HADD2.F32 R38, -RZ, R38.H1_H1 ;  /* 0x30000026ff267230 */ /* 0x000fe20000004100 */
[----:B------:R-:W-:Y:S01]  /*164e0*/  FMUL.FTZ R36, R36, R15 ;  /* 0x0000000f24247220 */ /* 0x000fe20000410000 */
[----:B----4-:R-:W-:Y:S01]  /*164f0*/  HADD2.F32 R15, -RZ, R17.H0_H0 ;  /* 0x20000011ff0f7230 */ /* 0x010fe20000004100 */
[----:B------:R-:W-:Y:S01]  /*16500*/  FMUL.FTZ R5, R14, R5 ;  /* 0x000000050e057220 */ /* 0x000fe20000410000 */
[----:B-----5:R-:W-:Y:S01]  /*16510*/  HADD2.F32 R14, -RZ, R25.H0_H0 ;  /* 0x20000019ff0e7230 */ /* 0x020fe20000004100 */
[----:B------:R-:W-:Y:S01]  /*16520*/  FMUL.FTZ R6, R13, R6 ;  /* 0x000000060d067220 */ /* 0x000fe20000410000 */
[----:B------:R-:W-:Y:S01]  /*16530*/  HADD2.F32 R13, -RZ, R24.H0_H0 ;  /* 0x20000018ff0d7230 */ /* 0x000fe20000004100 */
[----:B------:R-:W-:Y:S01]  /*16540*/  FMUL.FTZ R7, R4, R7 ;  /* 0x0000000704077220 */ /* 0x000fe20000410000 */
[----:B------:R-:W-:Y:S01]  /*16550*/  HADD2.F32 R4, -RZ, R16.H0_H0 ;  /* 0x20000010ff047230 */ /* 0x000fe20000004100 */
[----:B------:R-:W-:-:S02]  /*16560*/  @!P0 FADD.FTZ R35, -R35, -RZ ;  /* 0x800000ff23238221 */ /* 0x000fc40000010100 */
[----:B------:R-:W-:Y:S01]  /*16570*/  FFMA.FTZ R14, R14, R15, R41 ;  /* 0x0000000f0e0e7223 */ /* 0x000fe20000010029 */
[----:B------:R-:W-:Y:S01]  /*16580*/  HADD2.F32 R15, -RZ, R26.H0_H0 ;  /* 0x2000001aff0f7230 */ /* 0x000fe20000004100 */
[----:B------:R-:W-:Y:S01]  /*16590*/  FMUL.FTZ R35, R38, R35 ;  /* 0x0000002326237220 */ /* 0x000fe20000410000 */
[----:B------:R-:W-:Y:S01]  /*165a0*/  HADD2.F32 R38, -RZ, R18.H0_H0 ;  /* 0x20000012ff267230 */ /* 0x000fe20000004100 */
[----:B------:R-:W-:Y:S01]  /*165b0*/  FFMA.FTZ R4, R13, R4, R42 ;  /* 0x000000040d047223 */ /* 0x000fe2000001002a */
[----:B------:R-:W-:Y:S02]  /*165c0*/  HADD2.F32 R13, -RZ, R27.H0_H0 ;  /* 0x2000001bff0d7230 */ /* 0x000fe40000004100 */
[----:B------:R-:W-:Y:S02]  /*165d0*/  HADD2.F32 R24, -RZ, R24.H1_H1 ;  /* 0x30000018ff187230 */ /* 0x000fe40000004100 */
[----:B------:R-:W-:Y:S02]  /*165e0*/  HADD2.F32 R16, -RZ, R16.H1_H1 ;  /* 0x30000010ff107230 */ /* 0x000fe40000004100 */
[----:B------:R-:W-:-:S02]  /*165f0*/  HADD2.F32 R17, -RZ, R17.H1_H1 ;  /* 0x30000011ff117230 */ /* 0x000fc40000004100 */
        /* <DEDUP_REMOVED lines=16> */
.L_x_1855:
[----:B------:R-:W-:Y:S05]  /*16700*/  BSYNC B0 ;  /* 0x0000000000007941 */ /* 0x000fea0003800000 */
.L_x_1854:
[----:B-----5:R1:W-:Y:S02]  /*16710*/  STS.128 [R248+0x1800], R24 ;  /* 0x00180018f8007388 */ /* 0x0203e40000000c00 */
.L_x_1853:
[----:B------:R-:W-:Y:S05]  /*16720*/  BSYNC B1 ;  /* 0x0000000000017941 */ /* 0x000fea0003800000 */
.L_x_1852:
        /* <DEDUP_REMOVED lines=14> */
[----:B-1----:R-:W-:Y:S01]  /*16810*/  IMAD.WIDE R24, R13, 0x2, R32 ;  /* 0x000000020d187825 */ /* 0x002fe200078e0220 */
        /* <DEDUP_REMOVED lines=12> */
[----:B--2---:R-:W-:Y:S01]  /*168e0*/  MOV R35, R27 ;  /* 0x0000001b00237202 */ /* 0x004fe20000000f00 */
        /* <DEDUP_REMOVED lines=9> */
[----:B------:R-:W-:Y:S02]  /*16980*/  HADD2.F32 R39, -RZ, R25.H0_H0 ;  /* 0x20000019ff277230 */ /* 0x000fe40000004100 */
[--C-:B------:R-:W-:Y:S02]  /*16990*/  HADD2.F32 R6, -RZ, R7.reuse.H0_H0 ;  /* 0x20000007ff067230 */ /* 0x100fe40000004100 */
[----:B------:R-:W-:Y:S01]  /*169a0*/  HADD2.F32 R7, -RZ, R7.H1_H1 ;  /* 0x30000007ff077230 */ /* 0x000fe20000004100 */
[----:B------:R-:W-:Y:S01]  /*169b0*/  FMUL.FTZ R42, R42, R27 ;  /* 0x0000001b2a2a7220 */ /* 0x000fe20000410000 */
[----:B------:R-:W-:Y:S01]  /*169c0*/  HADD2.F32 R41, -RZ, R24.H1_H1 ;  /* 0x30000018ff297230 */ /* 0x000fe20000004100 */
        /* <DEDUP_REMOVED lines=8> */
[----:B------:R-:W-:-:S02]  /*16a50*/  @!P0 FADD.FTZ R7, -R7, -RZ ;  /* 0x800000ff07078221 */ /* 0x000fc40000010100 */
[----:B------:R-:W-:Y:S01]  /*16a60*/  FMUL.FTZ R41, R41, R36 ;  /* 0x0000002429297220 */ /* 0x000fe20000410000 */
[----:B------:R-:W-:Y:S01]  /*16a70*/  HADD2.F32 R36, -RZ, R26.H0_H0 ;  /* 0x2000001aff247230 */ /* 0x000fe20000004100 */
[----:B------:R-:W-:Y:S01]  /*16a80*/  FMUL.FTZ R38, R27, R38 ;  /* 0x000000261b267220 */ /* 0x000fe20000410000 */
[--C-:B-----5:R-:W-:Y:S01]  /*16a90*/  HADD2.F32 R26, -RZ, R16.reuse.H1_H1 ;  /* 0x30000010ff1a7230 */ /* 0x120fe20000004100 */
[----:B------:R-:W-:Y:S01]  /*16aa0*/  FMUL.FTZ R6, R25, R6 ;  /* 0x0000000619067220 */ /* 0x000fe20000410000 */
[----:B------:R-:W-:Y:S01]  /*16ab0*/  HADD2.F32 R25, -RZ, R16.H0_H0 ;  /* 0x20000010ff197230 */ /* 0x000fe20000004100 */
[----:B------:R-:W-:Y:S01]  /*16ac0*/  FMUL.FTZ R7, R4, R7 ;  /* 0x0000000704077220 */ /* 0x000fe20000410000 */
[--C-:B----4-:R-:W-:Y:S01]  /*16ad0*/  HADD2.F32 R4, -RZ, R12.reuse.H0_H0 ;  /* 0x2000000cff047230 */ /* 0x110fe20000004100 */
[----:B------:R-:W-:Y:S01]  /*16ae0*/  @!P0 FADD.FTZ R37, -R37, -RZ ;  /* 0x800000ff25258221 */ /* 0x000fe20000010100 */
[----:B------:R-:W-:Y:S01]  /*16af0*/  HADD2.F32 R27, -RZ, R12.H1_H1 ;  /* 0x3000000cff1b7230 */ /* 0x000fe20000004100 */
[----:B------:R-:W-:Y:S01]  /*16b00*/  @!P0 FADD.FTZ R5, -R5, -RZ ;  /* 0x800000ff05058221 */ /* 0x000fe20000010100 */
[----:B------:R-:W-:-:S02]  /*16b10*/  HADD2.F32 R16, -RZ, R17.H0_H0 ;  /* 0x20000011ff107230 */ /* 0x000fc40000004100 */
[----:B------:R-:W-:Y:S01]  /*16b20*/  HADD2.F32 R12, -RZ, R13.H0_H0 ;  /* 0x2000000dff0c7230 */ /* 0x000fe20000004100 */
[----:B------:R-:W-:Y:S01]  /*16b30*/  FMUL.FTZ R24, R24, R37 ;  /* 0x0000002518187220 */ /* 0x000fe20000410000 */
[--C-:B------:R-:W-:Y:S01]  /*16b40*/  HADD2.F32 R37, -RZ, R14.reuse.H1_H1 ;  /* 0x3000000eff257230 */ /* 0x100fe20000004100 */
[----:B------:R-:W-:Y:S01]  /*16b50*/  FMUL.FTZ R5, R36, R5 ;  /* 0x0000000524057220 */ /* 0x000fe20000410000 */
[----:B------:R-:W-:Y:S01]  /*16b60*/  HADD2.F32 R36, -RZ, R14.H0_H0 ;  /* 0x2000000eff247230 */ /* 0x000fe20000004100 */
[----:B------:R-:W-:Y:S01]  /*16b70*/  FFMA.FTZ R12, R16, R12, R39 ;  /* 0x0000000c100c7223 */ /* 0x000fe20000010027 */
[--C-:B------:R-:W-:Y:S02]  /*16b80*/  HADD2.F32 R35, -RZ, R15.reuse.H0_H0 ;  /* 0x2000000fff237230 */ /* 0x100fe40000004100 */
[----:B------:R-:W-:Y:S02]  /*16b90*/  HADD2.F32 R14, -RZ, R15.H1_H1 ;  /* 0x3000000fff0e7230 */ /* 0x000fe40000004100 */
[----:B------:R-:W-:-:S02]  /*16ba0*/  HADD2.F32 R16, -RZ, R18.H0_H0 ;  /* 0x20000012ff107230 */ /* 0x000fc40000004100 */
[----:B------:R-:W-:Y:S02]  /*16bb0*/  HADD2.F32 R15, -RZ, R19.H0_H0 ;  /* 0x20000013ff0f7230 */ /* 0x000fe40000004100 */
[----:B------:R-:W-:Y:S02]  /*16bc0*/  HADD2.F32 R13, -RZ, R13.H1_H1 ;  /* 0x3000000dff0d7230 */ /* 0x000fe40000004100 */
[----:B------:R-:W-:Y:S02]  /*16bd0*/  HADD2.F32 R17, -RZ, R17.H1_H1 ;  /* 0x30000011ff117230 */ /* 0x000fe40000004100 */
[----:B------:R-:W-:Y:S02]  /*16be0*/  HADD2.F32 R19, -RZ, R19.H1_H1 ;  /* 0x30000013ff137230 */ /* 0x000fe40000004100 */
[----:B------:R-:W-:Y:S01]  /*16bf0*/  HADD2.F32 R18, -RZ, R18.H1_H1 ;  /* 0x30000012ff127230 */ /* 0x000fe20000004100 */
[----:B------:R-:W-:Y:S02]  /*16c00*/  FFMA.FTZ R4, R25, R4, R42 ;  /* 0x0000000419047223 */ /* 0x000fe4000001002a */
        /* <DEDUP_REMOVED lines=10> */
.L_x_1859:
[----:B------:R-:W-:Y:S05]  /*16cb0*/  BSYNC B0 ;  /* 0x0000000000007941 */ /* 0x000fea0003800000 */
.L_x_1858:
[----:B-----5:R1:W-:Y:S02]  /*16cc0*/  STS.128 [R248+0x3800], R16 ;  /* 0x00380010f8007388 */ /* 0x0203e40000000c00 */
.L_x_1857:
[----:B------:R-:W-:Y:S05]  /*16cd0*/  BSYNC B1 ;  /* 0x0000000000017941 */ /* 0x000fea0003800000 */
.L_x_1856:
        /* <DEDUP_REMOVED lines=42> */
[--C-:B------:R-:W-:Y:S01]  /*16f80*/  HADD2.F32 R11, -RZ, R27.reuse.H0_H0 ;  /* 0x2000001bff0b7230 */ /* 0x100fe20000004100 */
[----:B------:R-:W-:Y:S01]  /*16f90*/  FMUL.FTZ R39, R39, R4 ;  /* 0x0000000427277220 */ /* 0x000fe20000410000 */
[----:B------:R-:W-:Y:S01]  /*16fa0*/  HADD2.F32 R4, -RZ, R27.H1_H1 ;  /* 0x3000001bff047230 */ /* 0x000fe20000004100 */
[----:B------:R-:W-:Y:S01]  /*16fb0*/  FMUL.FTZ R25, R25, R36 ;  /* 0x0000002419197220 */ /* 0x000fe20000410000 */
[----:B------:R-:W-:Y:S01]  /*16fc0*/  HADD2.F32 R36, -RZ, R26.H0_H0 ;  /* 0x2000001aff247230 */ /* 0x000fe20000004100 */
[----:B------:R-:W-:-:S02]  /*16fd0*/  @!P0 FADD.FTZ R6, -R6, -RZ ;  /* 0x800000ff06068221 */ /* 0x000fc40000010100 */
[----:B------:R-:W-:Y:S01]  /*16fe0*/  @!P0 FADD.FTZ R7, -R7, -RZ ;  /* 0x800000ff07078221 */ /* 0x000fe20000010100 */
[----:B------:R-:W-:Y:S01]  /*16ff0*/  HADD2.F32 R26, -RZ, R26.H1_H1 ;  /* 0x3000001aff1a7230 */ /* 0x000fe20000004100 */
[----:B------:R-:W-:Y:S02]  /*17000*/  @!P0 FADD.FTZ R37, -R37, -RZ ;  /* 0x800000ff25258221 */ /* 0x000fe40000010100 */
[----:B------:R-:W-:Y:S01]  /*17010*/  FMUL.FTZ R6, R11, R6 ;  /* 0x000000060b067220 */ /* 0x000fe20000410000 */
[----:B-----5:R-:W-:Y:S01]  /*17020*/  HADD2.F32 R11, -RZ, R16.H0_H0 ;  /* 0x20000010ff0b7230 */ /* 0x020fe20000004100 */
[----:B------:R-:W-:Y:S01]  /*17030*/  FMUL.FTZ R7, R4, R7 ;  /* 0x0000000704077220 */ /* 0x000fe20000410000 */
[----:B----4-:R-:W-:Y:S01]  /*17040*/  HADD2.F32 R4, -RZ, R12.H0_H0 ;  /* 0x2000000cff047230 */ /* 0x010fe20000004100 */
[----:B------:R-:W-:Y:S01]  /*17050*/  @!P0 FADD.FTZ R5, -R5, -RZ ;  /* 0x800000ff05058221 */ /* 0x000fe20000010100 */
[----:B------:R-:W-:Y:S01]  /*17060*/  HADD2.F32 R24, -RZ, R24.H1_H1 ;  /* 0x30000018ff187230 */ /* 0x000fe20000004100 */
[----:B------:R-:W-:Y:S01]  /*17070*/  FMUL.FTZ R37, R26, R37 ;  /* 0x000000251a257220 */ /* 0x000fe20000410000 */
[----:B------:R-:W-:Y:S01]  /*17080*/  HADD2.F32 R26, -RZ, R12.H1_H1 ;  /* 0x3000000cff1a7230 */ /* 0x000fe20000004100 */
[----:B------:R-:W-:Y:S01]  /*17090*/  @!P0 FADD.FTZ R35, -R35, -RZ ;  /* 0x800000ff23238221 */ /* 0x000fe20000010100 */
[--C-:B------:R-:W-:Y:S01]  /*170a0*/  HADD2.F32 R12, -RZ, R13.reuse.H0_H0 ;  /* 0x2000000dff0c7230 */ /* 0x100fe20000004100 */
[----:B------:R-:W-:Y:S01]  /*170b0*/  FMUL.FTZ R5, R36, R5 ;  /* 0x0000000524057220 */ /* 0x000fe20000410000 */
[----:B------:R-:W-:Y:S01]  /*170c0*/  HADD2.F32 R42, -RZ, R13.H1_H1 ;  /* 0x3000000dff2a7230 */ /* 0x000fe20000004100 */
[----:B------:R-:W-:Y:S01]  /*170d0*/  FFMA.FTZ R4, R11, R4, R38 ;  /* 0x000000040b047223 */ /* 0x000fe20000010026 */
[----:B------:R-:W-:-:S02]  /*170e0*/  HADD2.F32 R27, -RZ, R16.H1_H1 ;  /* 0x30000010ff1b7230 */ /* 0x000fc40000004100 */
[--C-:B------:R-:W-:Y:S02]  /*170f0*/  HADD2.F32 R13, -RZ, R15.reuse.H0_H0 ;  /* 0x2000000fff0d7230 */ /* 0x100fe40000004100 */
[----:B------:R-:W-:Y:S02]  /*17100*/  HADD2.F32 R44, -RZ, R15.H1_H1 ;  /* 0x3000000fff2c7230 */ /* 0x000fe40000004100 */
[----:B------:R-:W-:Y:S02]  /*17110*/  HADD2.F32 R16, -RZ, R17.H0_H0 ;  /* 0x20000011ff107230 */ /* 0x000fe40000004100 */
[----:B------:R-:W-:Y:S02]  /*17120*/  HADD2.F32 R36, -RZ, R14.H0_H0 ;  /* 0x2000000eff247230 */ /* 0x000fe40000004100 */
[----:B------:R-:W-:Y:S02]  /*17130*/  HADD2.F32 R15, -RZ, R18.H0_H0 ;  /* 0x20000012ff0f7230 */ /* 0x000fe40000004100 */
[----:B------:R-:W-:Y:S01]  /*17140*/  HADD2.F32 R11, -RZ, R19.H0_H0 ;  /* 0x20000013ff0b7230 */ /* 0x000fe20000004100 */
[----:B------:R-:W-:Y:S01]  /*17150*/  FMUL.FTZ R24, R24, R35 ;  /* 0x0000002318187220 */ /* 0x000fe20000410000 */
        /* <DEDUP_REMOVED lines=15> */
.L_x_1863:
[----:B------:R-:W-:Y:S05]  /*17250*/  BSYNC B0 ;  /* 0x0000000000007941 */ /* 0x000fea0003800000 */
.L_x_1862:
[----:B-----5:R1:W-:Y:S02]  /*17260*/  STS.128 [R248+0x5800], R16 ;  /* 0x00580010f8007388 */ /* 0x0203e40000000c00 */
.L_x_1861:
[----:B------:R-:W-:Y:S05]  /*17270*/  BSYNC B1 ;  /* 0x0000000000017941 */ /* 0x000fea0003800000 */
.L_x_1860:
[----:B------:R-:W-:-:S13]  /*17280*/  ISETP.GE.AND P0, PT, R10, R9, PT ;  /* 0x000000090a00720c */ /* 0x000fda0003f06270 */
[----:B------:R1:W-:Y:S01]  /*17290*/  @P0 STS.128 [R248+0x7800], RZ ;  /* 0x007800fff8000388 */ /* 0x0003e20000000c00 */
[----:B------:R-:W-:Y:S05]  /*172a0*/  @P0 BRA `(.L_x_1789) ;  /* 0x00000ee000000947 */ /* 0x000fea0003800000 */
[----:B--2---:R2:W5:Y:S01]  /*172b0*/  LD.E.128 R12, [R32.64+0x180] ;  /* 0x00018006200c7980 */ /* 0x004562000c101d00 */
        /* <DEDUP_REMOVED lines=12> */
[----:B-1----:R-:W-:Y:S01]  /*17380*/  IMAD.WIDE R16, R23, 0x2, R6 ;  /* 0x0000000217107825 */ /* 0x002fe200078e0206 */
[----:B------:R-:W-:Y:S02]  /*17390*/  LEA.HI.X.SX32 R3, R3, R8, 0x1, P1 ;  /* 0x0000000803037211 */ /* 0x000fe400008f0eff */
[----:B------:R-:W-:-:S03]  /*173a0*/  LEA R4, P1, R5, R30, 0x1 ;  /* 0x0000001e05047211 */ /* 0x000fc600078208ff */
[----:B--2---:R-:W2:Y:S01]  /*173b0*/  LD.E.128 R16, [R16.64] ;  /* 0x0000000610107980 */ /* 0x004ea2000c101d00 */
[----:B------:R-:W-:Y:S02]  /*173c0*/  LEA.HI.X R5, R5, R31, R3, 0x1, P1 ;  /* 0x0000001f05057211 */ /* 0x000fe400008f0c03 */
[----:B------:R-:W-:Y:S02]  /*173d0*/  MOV R3, RZ ;  /* 0x000000ff00037202 */ /* 0x000fe40000000f00 */
[----:B------:R-:W-:Y:S02]  /*173e0*/  @P0 IADD3 R3, -R0, RZ, RZ ;  /* 0x000000ff00030210 */ /* 0x000fe40007ffe1ff */
[----:B---3--:R-:W3:Y:S02]  /*173f0*/  LD.E.128 R4, [R4.64] ;  /* 0x0000000604047980 */ /* 0x008ee4000c101d00 */
        /* <DEDUP_REMOVED lines=65> */
.L_x_1865:
[----:B------:R-:W-:Y:S05]  /*17810*/  BSYNC B0 ;  /* 0x0000000000007941 */ /* 0x000fea0003800000 */
.L_x_1864:
[----:B-----5:R1:W-:Y:S01]  /*17820*/  STS.128 [R248+0x7800], R12 ;  /* 0x0078000cf8007388 */ /* 0x0203e20000000c00 */
[----:B------:R-:W-:Y:S05]  /*17830*/  BRA `(.L_x_1789) ;  /* 0x0000095000007947 */ /* 0x000fea0003800000 */
.L_x_1739:
[----:B------:R-:W-:Y:S01]  /*17840*/  IMAD.IADD R169, R244, 0x1, -R169 ;  /* 0x00000001f4a97824 */ /* 0x000fe200078e0aa9 */
[----:B------:R-:W-:Y:S01]  /*17850*/  BSSY B0, `(.L_x_1866) ;  /* 0x0000024000007945 */ /* 0x000fe20003800000 */
[-C--:B------:R-:W-:Y:S02]  /*17860*/  ISETP.GE.AND P2, PT, R11, R167.reuse, PT ;  /* 0x000000a70b00720c */ /* 0x080fe40003f46270 */
        /* <DEDUP_REMOVED lines=34> */
.L_x_1867:
[----:B------:R-:W-:Y:S05]  /*17a90*/  BSYNC B0 ;  /* 0x0000000000007941 */ /* 0x000fea0003800000 */
.L_x_1866:
        /* <DEDUP_REMOVED lines=36> */
.L_x_1869:
[----:B------:R-:W-:Y:S05]  /*17ce0*/  BSYNC B0 ;  /* 0x0000000000007941 */ /* 0x000fea0003800000 */
.L_x_1868:
        /* <DEDUP_REMOVED lines=36> */
.L_x_1871:
[----:B------:R-:W-:Y:S05]  /*17f30*/  BSYNC B0 ;  /* 0x0000000000007941 */ /* 0x000fea0003800000 */
.L_x_1870:
        /* <DEDUP_REMOVED lines=37> */
.L_x_1789:
[----:B------:R-:W-:Y:S05]  /*18190*/  BSYNC B3 ;  /* 0x0000000000037941 */ /* 0x000fea0003800000 */
.L_x_1738:
[----:B------:R-:W-:Y:S01]  /*181a0*/  IADD3 R45, R165, -0x1, RZ ;  /* 0xffffffffa52d7810 */ /* 0x000fe20007ffe0ff */
[----:B------:R-:W-:Y:S01]  /*181b0*/  BSSY B0, `(.L_x_1872) ;  /* 0x0000025000007945 */ /* 0x000fe20003800000 */
[----:B------:R-:W-:-:S03]  /*181c0*/  LOP3.LUT R249, R164, 0xff, RZ, 0xc0, !PT ;  /* 0x000000ffa4f97812 */ /* 0x000fc600078ec0ff */
[----:B------:R-:W-:-:S04]  /*181d0*/  IMAD.SHL.U32 R23, R45, 0x40, RZ ;  /* 0x000000402d177824 */ /* 0x000fc800078e00ff */
[----:B-12---:R-:W-:-:S05]  /*181e0*/  IMAD.IADD R3, R64, 0x1, -R23 ;  /* 0x0000000140037824 */ /* 0x006fca00078e0a17 */
        /* <DEDUP_REMOVED lines=33> */
.L_x_1873:
[----:B------:R-:W-:Y:S05]  /*18400*/  BSYNC B0 ;  /* 0x0000000000007941 */ /* 0x000fea0003800000 */
.L_x_1872:
        /* <DEDUP_REMOVED lines=8> */
[----:B--2---:R-:W-:-:S05]  /*18490*/  IADD3 R7, P2, R236, R170, RZ ;  /* 0x000000aaec077210 */ /* 0x004fca0007f5e0ff */
        /* <DEDUP_REMOVED lines=29> */
.L_x_1875:
[----:B------:R-:W-:Y:S05]  /*18670*/  BSYNC B0 ;  /* 0x0000000000007941 */ /* 0x000fea0003800000 */
.L_x_1874:
        /* <DEDUP_REMOVED lines=40> */
.L_x_1877:
[----:B------:R-:W-:Y:S05]  /*18900*/  BSYNC B0 ;  /* 0x0000000000007941 */ /* 0x000fea0003800000 */
.L_x_1876:
        /* <DEDUP_REMOVED lines=44> */
.L_x_1880:
[----:B------:R2:W-:Y:S02]  /*18bd0*/  STS.128 [R248+0xf800], RZ ;  /* 0x00f800fff8007388 */ /* 0x0005e40000000c00 */
.L_x_1879:
[----:B------:R-:W-:Y:S05]  /*18be0*/  BSYNC B0 ;  /* 0x0000000000007941 */ /* 0x000fea0003800000 */
.L_x_1878:
        /* <DEDUP_REMOVED lines=37> */
.L_x_1882:
[----:B------:R-:W-:Y:S05]  /*18e40*/  BSYNC B0 ;  /* 0x0000000000007941 */ /* 0x000fea0003800000 */
.L_x_1881:
        /* <DEDUP_REMOVED lines=42> */
.L_x_1884:
[----:B------:R-:W-:Y:S05]  /*190f0*/  BSYNC B0 ;  /* 0x0000000000007941 */ /* 0x000fea0003800000 */
.L_x_1883:
        /* <DEDUP_REMOVED lines=44> */
.L_x_1886:
[----:B------:R-:W-:Y:S05]  /*193c0*/  BSYNC B0 ;  /* 0x0000000000007941 */ /* 0x000fea0003800000 */
.L_x_1885:
        /* <DEDUP_REMOVED lines=18> */
[-C--:B-12---:R-:W-:Y:S02]  /*194f0*/  @P2 LEA R8, P4, R180, R184.reuse, 0x1 ;  /* 0x000000b8b4082211 */ /* 0x086fe400078808ff */
        /* <DEDUP_REMOVED lines=30> */
.L_x_1889:
[----:B------:R2:W-:Y:S02]  /*196e0*/  STS.128 [R248+0x17800], RZ ;  /* 0x017800fff8007388 */ /* 0x0005e40000000c00 */
.L_x_1888:
[----:B------:R-:W-:Y:S05]  /*196f0*/  BSYNC B0 ;  /* 0x0000000000007941 */ /* 0x000fea0003800000 */
.L_x_1887:
[C---:B------:R-:W-:Y:S01]  /*19700*/  IMAD.SHL.U32 R0, R65.reuse, 0x40, RZ ;  /* 0x0000004041007824 */ /* 0x040fe200078e00ff */
[----:B------:R-:W-:Y:S01]  /*19710*/  R2P PR, R65, 0x6 ;  /* 0x0000000641007804 */ /* 0x000fe20000000000 */
[----:B------:R-:W-:Y:S01]  /*19720*/  IMAD.SHL.U32 R182, R182, 0x8, RZ ;  /* 0x00000008b6b67824 */ /* 0x000fe200078e00ff */
[----:B------:R-:W0:Y:S01]  /*19730*/  LDGDEPBAR ;  /* 0x00000000000079af */ /* 0x000e220000000000 */
[----:B------:R-:W-:Y:S01]  /*19740*/  IMAD R229, R2, 0x400, R47 ;  /* 0x0000040002e57824 */ /* 0x000fe200078e022f */
[----:B------:R-:W-:Y:S01]  /*19750*/  LOP3.LUT R3, R0, 0x1c0, RZ, 0xc0, !PT ;  /* 0x000001c000037812 */ /* 0x000fe200078ec0ff */
[----:B------:R-:W-:Y:S01]  /*19760*/  IMAD.SHL.U32 R55, R55, 0x2, RZ ;  /* 0x0000000237377824 */ /* 0x000fe200078e00ff */
[----:B------:R-:W-:Y:S01]  /*19770*/  ISETP.GT.AND P5, PT, R45, R238, PT ;  /* 0x000000ee2d00720c */ /* 0x000fe20003fa4270 */
[----:B------:R-:W-:Y:S01]  /*19780*/  IMAD.SHL.U32 R229, R229, 0x2, RZ ;  /* 0x00000002e5e57824 */ /* 0x000fe200078e00ff */
[----:B------:R-:W-:Y:S01]  /*19790*/  LOP3.LUT R182, R3, 0x8, R182, 0xf8, !PT ;  /* 0x0000000803b67812 */ /* 0x000fe200078ef8b6 */
[----:B------:R-:W-:Y:S01]  /*197a0*/  BSSY B1, `(.L_x_1890) ;  /* 0x00001f5000017945 */ /* 0x000fe20003800000 */
[----:B------:R-:W-:Y:S01]  /*197b0*/  SHF.R.U32.HI R3, RZ, 0x3, R3 ;  /* 0x00000003ff037819 */ /* 0x000fe20000011603 */
[--C-:B------:R-:W-:Y:S01]  /*197c0*/  IMAD R227, R50, 0x2, R229.reuse ;  /* 0x0000000232e37824 */ /* 0x100fe200078e02e5 */
[----:B------:R-:W-:Y:S01]  /*197d0*/  LDSM.16.M88.4 R24, [R229] ;  /* 0x00000000e518783b */ /* 0x000fe20000000200 */
[----:B------:R-:W-:Y:S01]  /*197e0*/  IMAD R225, R48, 0x2, R229 ;  /* 0x0000000230e17824 */ /* 0x000fe200078e02e5 */
[----:B------:R-:W-:Y:S01]  /*197f0*/  LOP3.LUT R3, R182, R3, RZ, 0x3c, !PT ;  /* 0x00000003b6037212 */ /* 0x000fe200078e3cff */
[----:B------:R-:W-:Y:S01]  /*19800*/  IMAD R224, R48, 0x2, R227 ;  /* 0x0000000230e07824 */ /* 0x000fe200078e02e3 */
[----:B------:R-:W-:Y:S03]  /*19810*/  LDSM.16.M88.4 R76, [R227] ;  /* 0x00000000e34c783b */ /* 0x000fe60000000200 */
[----:B------:R-:W-:Y:S01]  /*19820*/  IMAD R228, R66, 0x200, R3 ;  /* 0x0000020042e47824 */ /* 0x000fe200078e0203 */
[----:B-----5:R-:W-:Y:S01]  /*19830*/  LDSM.16.M88.4 R16, [R225] ;  /* 0x00000000e110783b */ /* 0x020fe20000000200 */
[----:B------:R-:W-:-:S02]  /*19840*/  IMAD.MOV.U32 R3, RZ, RZ, 0x40 ;  /* 0x00000040ff037424 */ /* 0x000fc400078e00ff */
[----:B------:R-:W-:Y:S01]  /*19850*/  IMAD.SHL.U32 R228, R228, 0x2, RZ ;  /* 0x00000002e4e47824 */ /* 0x000fe200078e00ff */
[----:B------:R-:W-:Y:S02]  /*19860*/  LDSM.16.M88.4 R84, [R224] ;  /* 0x00000000e054783b */ /* 0x000fe40000000200 */
[----:B------:R-:W-:Y:S02]  /*19870*/  SEL R3, R3, 0xffffffc0, !P2 ;  /* 0xffffffc003037807 */ /* 0x000fe40005000000 */
[----:B------:R-:W1:Y:S01]  /*19880*/  LDSM.16.M88.4 R88, [R228+0x8000] ;  /* 0x00800000e458783b */ /* 0x000e620000000200 */
[C---:B------:R-:W-:Y:S02]  /*19890*/  IADD3 R0, R228.reuse, 0x8000, RZ ;  /* 0x00008000e4007810 */ /* 0x040fe40007ffe0ff */
[----:B------:R-:W-:Y:S01]  /*198a0*/  IADD3 R226, R228, 0x8020, RZ ;  /* 0x00008020e4e27810 */ /* 0x000fe20007ffe0ff */
[----:B------:R-:W2:Y:S01]  /*198b0*/  LDSM.16.M88.4 R40, [R228+0x8800] ;  /* 0x00880000e428783b */ /* 0x000ea20000000200 */
        /* <DEDUP_REMOVED lines=8> */
[----:B------:R-:W-:Y:S01]  /*19940*/  IMAD.IADD R3, R23, 0x1, R0 ;  /* 0x0000000117037824 */ /* 0x000fe200078e0200 */
[----:B------:R-:W-:-:S02]  /*19950*/  IADD3 R220, R226, 0x1800, RZ ;  /* 0x00001800e2dc7810 */ /* 0x000fc40007ffe0ff */
[----:B------:R-:W2:Y:S01]  /*19960*/  LDSM.16.M88.4 R80, [R226] ;  /* 0x00000000e250783b */ /* 0x000ea20000000200 */
[C---:B------:R-:W-:Y:S02]  /*19970*/  IADD3 R218, R226.reuse, 0x2000, RZ ;  /* 0x00002000e2da7810 */ /* 0x040fe40007ffe0ff */
[----:B------:R-:W-:Y:S01]  /*19980*/  ISETP.GE.AND P3, PT, R3, R64, PT ;  /* 0x000000400300720c */ /* 0x000fe20003f66270 */
[----:B------:R-:W4:Y:S01]  /*19990*/  LDSM.16.M88.4 R72, [R226+0x800] ;  /* 0x00080000e248783b */ /* 0x000f220000000200 */
        /* <DEDUP_REMOVED lines=11> */
[----:B------:R-:W-:Y:S01]  /*19a50*/  LDSM.16.M88.4 R96, [R223+0x9000] ;  /* 0x00900000df60783b */ /* 0x000fe20000000200 */
[C---:B------:R-:W-:Y:S02]  /*19a60*/  IADD3 R209, R226.reuse, 0x6800, RZ ;  /* 0x00006800e2d17810 */ /* 0x040fe40007ffe0ff */
[C---:B------:R-:W-:Y:S01]  /*19a70*/  IADD3 R208, R226.reuse, 0x7000, RZ ;  /* 0x00007000e2d07810 */ /* 0x040fe20007ffe0ff */
[----:B------:R-:W-:Y:S01]  /*19a80*/  HMMA.16816.F32 R4, R24, R88, RZ ;  /* 0x000000581804723c */ /* 0x000fe200000018ff */
[----:B------:R-:W-:Y:S01]  /*19a90*/  LDSM.16.M88.4 R92, [R223+0x9800] ;  /* 0x00980000df5c783b */ /* 0x000fe20000000200 */
[----:B------:R-:W-:-:S06]  /*19aa0*/  IADD3 R167, R226, 0x7800, RZ ;  /* 0x00007800e2a77810 */ /* 0x000fcc0007ffe0ff */
[C---:B------:R-:W-:Y:S08]  /*19ab0*/  HMMA.16816.F32 R88, R24.reuse, R90, RZ ;  /* 0x0000005a1858723c */ /* 0x040ff000000018ff */
[C---:B------:R-:W-:Y:S08]  /*19ac0*/  HMMA.16816.F32 R56, R24.reuse, R40, RZ ;  /* 0x000000281838723c */ /* 0x040ff000000018ff */
[C---:B---3--:R-:W-:Y:S08]  /*19ad0*/  HMMA.16816.F32 R36, R24.reuse, R32, RZ ;  /* 0x000000201824723c */ /* 0x048ff000000018ff */
[C---:B------:R-:W-:Y:S08]  /*19ae0*/  HMMA.16816.F32 R40, R24.reuse, R42, RZ ;  /* 0x0000002a1828723c */ /* 0x040ff000000018ff */
[C---:B------:R-:W-:Y:S08]  /*19af0*/  HMMA.16816.F32 R32, R24.reuse, R34, RZ ;  /* 0x000000221820723c */ /* 0x040ff000000018ff */
[C---:B-1----:R-:W-:Y:S08]  /*19b00*/  HMMA.16816.F32 R28, R24.reuse, R8, RZ ;  /* 0x00000008181c723c */ /* 0x042ff000000018ff */
[----:B------:R-:W-:Y:S01]  /*19b10*/  HMMA.16816.F32 R24, R24, R10, RZ ;  /* 0x0000000a1818723c */ /* 0x000fe200000018ff */
[----:B------:R-:W1:Y:S07]  /*19b20*/  LDSM.16.M88.4 R8, [R223+0x8800] ;  /* 0x00880000df08783b */ /* 0x000e6e0000000200 */
[C---:B--2---:R-:W-:Y:S08]  /*19b30*/  HMMA.16816.F32 R4, R76.reuse, R80, R4 ;  /* 0x000000504c04723c */ /* 0x044ff00000001804 */
[C---:B------:R-:W-:Y:S01]  /*19b40*/  HMMA.16816.F32 R88, R76.reuse, R82, R88 ;  /* 0x000000524c58723c */ /* 0x040fe20000001858 */
[----:B------:R-:W2:Y:S07]  /*19b50*/  LDSM.16.M88.4 R80, [R219] ;  /* 0x00000000db50783b */ /* 0x000eae0000000200 */
[C---:B----4-:R-:W-:Y:S08]  /*19b60*/  HMMA.16816.F32 R56, R76.reuse, R72, R56 ;  /* 0x000000484c38723c */ /* 0x050ff00000001838 */
[C---:B------:R-:W-:Y:S01]  /*19b70*/  HMMA.16816.F32 R40, R76.reuse, R74, R40 ;  /* 0x0000004a4c28723c */ /* 0x040fe20000001828 */
[----:B------:R-:W-:Y:S07]  /*19b80*/  LDSM.16.M88.4 R72, [R229+0x2000] ;  /* 0x00200000e548783b */ /* 0x000fee0000000200 */
[C---:B------:R-:W-:Y:S08]  /*19b90*/  HMMA.16816.F32 R36, R76.reuse, R68, R36 ;  /* 0x000000444c24723c */ /* 0x040ff00000001824 */
[C---:B------:R-:W-:Y:S01]  /*19ba0*/  HMMA.16816.F32 R32, R76.reuse, R70, R32 ;  /* 0x000000464c20723c */ /* 0x040fe20000001820 */
[----:B------:R-:W3:Y:S07]  /*19bb0*/  LDSM.16.M88.4 R68, [R219+0x800] ;  /* 0x00080000db44783b */ /* 0x000eee0000000200 */
[C---:B------:R-:W-:Y:S08]  /*19bc0*/  HMMA.16816.F32 R28, R76.reuse, R60, R28 ;  /* 0x0000003c4c1c723c */ /* 0x040ff0000000181c */
[----:B------:R-:W-:Y:S01]  /*19bd0*/  HMMA.16816.F32 R24, R76, R62, R24 ;  /* 0x0000003e4c18723c */ /* 0x000fe20000001818 */
[----:B------:R-:W4:Y:S04]  /*19be0*/  LDSM.16.M88.4 R60, [R219+0x1000] ;  /* 0x00100000db3c783b */ /* 0x000f280000000200 */
[----:B------:R-:W-:Y:S03]  /*19bf0*/  LDSM.16.M88.4 R76, [R219+0x1800] ;  /* 0x00180000db4c783b */ /* 0x000fe60000000200 */
[C---:B------:R-:W-:Y:S08]  /*19c00*/  HMMA.16816.F32 R4, R16.reuse, R12, R4 ;  /* 0x0000000c1004723c */ /* 0x040ff00000001804 */
[C---:B------:R-:W-:Y:S01]  /*19c10*/  HMMA.16816.F32 R88, R16.reuse, R14, R88 ;  /* 0x0000000e1058723c */ /* 0x040fe20000001858 */
[----:B------:R-:W2:Y:S07]  /*19c20*/  LDSM.16.M88.4 R12, [R228+0xa000] ;  /* 0x00a00000e40c783b */ /* 0x000eae0000000200 */
[C---:B-1----:R-:W-:Y:S08]  /*19c30*/  HMMA.16816.F32 R56, R16.reuse, R8, R56 ;  /* 0x000000081038723c */ /* 0x042ff00000001838 */
[C---:B------:R-:W-:Y:S01]  /*19c40*/  HMMA.16816.F32 R40, R16.reuse, R10, R40 ;  /* 0x0000000a1028723c */ /* 0x040fe20000001828 */
[----:B------:R-:W-:Y:S07]  /*19c50*/  LDSM.16.M88.4 R8, [R228+0xb000] ;  /* 0x00b00000e408783b */ /* 0x000fee0000000200 */
[C---:B------:R-:W-:Y:S08]  /*19c60*/  HMMA.16816.F32 R36, R16.reuse, R96, R36 ;  /* 0x000000601024723c */ /* 0x040ff00000001824 */
[C---:B------:R-:W-:Y:S01]  /*19c70*/  HMMA.16816.F32 R32, R16.reuse, R98, R32 ;  /* 0x000000621020723c */ /* 0x040fe20000001820 */
[----:B------:R-:W-:Y:S07]  /*19c80*/  LDSM.16.M88.4 R96, [R228+0xb800] ;  /* 0x00b80000e460783b */ /* 0x000fee0000000200 */
[C---:B------:R-:W-:Y:S08]  /*19c90*/  HMMA.16816.F32 R28, R16.reuse, R92, R28 ;  /* 0x0000005c101c723c */ /* 0x040ff0000000181c */
[----:B------:R-:W-:Y:S01]  /*19ca0*/  HMMA.16816.F32 R24, R16, R94, R24 ;  /* 0x0000005e1018723c */ /* 0x000fe20000001818 */
[----:B------:R-:W1:Y:S07]  /*19cb0*/  LDSM.16.M88.4 R16, [R228+0xa800] ;  /* 0x00a80000e410783b */ /* 0x000e6e0000000200 */
[C---:B--2---:R-:W-:Y:S08]  /*19cc0*/  HMMA.16816.F32 R4, R84.reuse, R80, R4 ;  /* 0x000000505404723c */ /* 0x044ff00000001804 */
[C---:B------:R-:W-:Y:S01]  /*19cd0*/  HMMA.16816.F32 R92, R84.reuse, R82, R88 ;  /* 0x00000052545c723c */ /* 0x040fe20000001858 */
[----:B------:R-:W-:Y:S04]  /*19ce0*/  LDSM.16.M88.4 R88, [R227+0x2000] ;  /* 0x00200000e358783b */ /* 0x000fe80000000200 */
[----:B------:R-:W2:Y:S03]  /*19cf0*/  LDSM.16.M88.4 R80, [R226+0x2000] ;  /* 0x00200000e250783b */ /* 0x000ea60000000200 */
[C---:B---3--:R-:W-:Y:S08]  /*19d00*/  HMMA.16816.F32 R56, R84.reuse, R68, R56 ;  /* 0x000000445438723c */ /* 0x048ff00000001838 */
[C---:B------:R-:W-:Y:S01]  /*19d10*/  HMMA.16816.F32 R40, R84.reuse, R70, R40 ;  /* 0x000000465428723c */ /* 0x040fe20000001828 */
[----:B------:R-:W3:Y:S07]  /*19d20*/  LDSM.16.M88.4 R68, [R226+0x2800] ;  /* 0x00280000e244783b */ /* 0x000eee0000000200 */
[C---:B----4-:R-:W-:Y:S08]  /*19d30*/  HMMA.16816.F32 R36, R84.reuse, R60, R36 ;  /* 0x0000003c5424723c */ /* 0x050ff00000001824 */
[----:B------:R-:W-:Y:S01]  /*19d40*/  HMMA.16816.F32 R32, R84, R62, R32 ;  /* 0x0000003e5420723c */ /* 0x000fe20000001820 */
[----:B------:R-:W4:Y:S07]  /*19d50*/  LDSM.16.M88.4 R60, [R226+0x3000] ;  /* 0x00300000e23c783b */ /* 0x000f2e0000000200 */
        /* <DEDUP_REMOVED lines=8> */
[C---:B------:R-:W-:Y:S01]  /*19de0*/  HMMA.16816.F32 R40, R72.reuse, R18, R40 ;  /* 0x000000124828723c */ /* 0x040fe20000001828 */
[----:B------:R-:W1:Y:S07]  /*19df0*/  LDSM.16.M88.4 R16, [R223+0xa800] ;  /* 0x00a80000df10783b */ /* 0x000e6e0000000200 */
[C---:B------:R-:W-:Y:S08]  /*19e00*/  HMMA.16816.F32 R36, R72.reuse, R8, R36 ;  /* 0x000000084824723c */ /* 0x040ff00000001824 */
[----:B------:R-:W-:Y:S01]  /*19e10*/  HMMA.16816.F32 R32, R72, R10, R32 ;  /* 0x0000000a4820723c */ /* 0x000fe20000001820 */
[----:B------:R-:W1:Y:S07]  /*19e20*/  LDSM.16.M88.4 R8, [R223+0xb000] ;  /* 0x00b00000df08783b */ /* 0x000e6e0000000200 */
[C---:B--2---:R-:W-:Y:S08]  /*19e30*/  HMMA.16816.F32 R4, R88.reuse, R80, R4 ;  /* 0x000000505804723c */ /* 0x044ff00000001804 */
[----:B------:R-:W-:Y:S01]  /*19e40*/  HMMA.16816.F32 R92, R88, R82, R92 ;  /* 0x00000052585c723c */ /* 0x000fe2000000185c */
[----:B------:R-:W-:Y:S07]  /*19e50*/  LDSM.16.M88.4 R80, [R224+0x2000] ;  /* 0x00200000e050783b */ /* 0x000fee0000000200 */
        /* <DEDUP_REMOVED lines=8> */
[----:B------:R-:W-:Y:S01]  /*19ee0*/  HMMA.16816.F32 R32, R88, R62, R32 ;  /* 0x0000003e5820723c */ /* 0x000fe20000001820 */
[----:B------:R-:W3:Y:S07]  /*19ef0*/  LDSM.16.M88.4 R60, [R219+0x2800] ;  /* 0x00280000db3c783b */ /* 0x000eee0000000200 */
[C---:B------:R-:W-:Y:S08]  /*19f00*/  HMMA.16816.F32 R4, R76.reuse, R12, R4 ;  /* 0x0000000c4c04723c */ /* 0x040ff00000001804 */
[----:B------:R-:W-:Y:S01]  /*19f10*/  HMMA.16816.F32 R92, R76, R14, R92 ;  /* 0x0000000e4c5c723c */ /* 0x000fe2000000185c */
[----:B------:R-:W4:Y:S07]  /*19f20*/  LDSM.16.M88.4 R12, [R219+0x3000] ;  /* 0x00300000db0c783b */ /* 0x000f2e0000000200 */
[C---:B------:R-:W-:Y:S08]  /*19f30*/  HMMA.16816.F32 R28, R88.reuse, R84, R28 ;  /* 0x00000054581c723c */ /* 0x040ff0000000181c */
[----:B------:R-:W-:Y:S08]  /*19f40*/  HMMA.16816.F32 R24, R88, R86, R24 ;  /* 0x000000565818723c */ /* 0x000ff00000001818 */
[C---:B-1----:R-:W-:Y:S08]  /*19f50*/  HMMA.16816.F32 R56, R76.reuse, R16, R56 ;  /* 0x000000104c38723c */ /* 0x042ff00000001838 */
[C---:B------:R-:W-:Y:S01]  /*19f60*/  HMMA.16816.F32 R40, R76.reuse, R18, R40 ;  /* 0x000000124c28723c */ /* 0x040fe20000001828 */
[----:B------:R-:W-:Y:S07]  /*19f70*/  LDSM.16.M88.4 R16, [R228+0xc000] ;  /* 0x00c00000e410783b */ /* 0x000fee0000000200 */
[C---:B------:R-:W-:Y:S08]  /*19f80*/  HMMA.16816.F32 R36, R76.reuse, R8, R36 ;  /* 0x000000084c24723c */ /* 0x040ff00000001824 */
[C---:B------:R-:W-:Y:S01]  /*19f90*/  HMMA.16816.F32 R32, R76.reuse, R10, R32 ;  /* 0x0000000a4c20723c */ /* 0x040fe20000001820 */
[----:B------:R-:W1:Y:S07]  /*19fa0*/  LDSM.16.M88.4 R8, [R219+0x3800] ;  /* 0x00380000db08783b */ /* 0x000e6e0000000200 */
[C---:B--2---:R-:W-:Y:S08]  /*19fb0*/  HMMA.16816.F32 R28, R76.reuse, R96, R28 ;  /* 0x000000604c1c723c */ /* 0x044ff0000000181c */
[----:B------:R-:W-:Y:S01]  /*19fc0*/  HMMA.16816.F32 R24, R76, R98, R24 ;  /* 0x000000624c18723c */ /* 0x000fe20000001818 */
[----:B------:R-:W-:Y:S04]  /*19fd0*/  LDSM.16.M88.4 R76, [R228+0xd000] ;  /* 0x00d00000e44c783b */ /* 0x000fe80000000200 */
[----:B------:R-:W-:Y:S03]  /*19fe0*/  LDSM.16.M88.4 R96, [R223+0xd800] ;  /* 0x00d80000df60783b */ /* 0x000fe60000000200 */
[C---:B------:R-:W-:Y:S08]  /*19ff0*/  HMMA.16816.F32 R4, R80.reuse, R72, R4 ;  /* 0x000000485004723c */ /* 0x040ff00000001804 */
[C---:B------:R-:W-:Y:S01]  /*1a000*/  HMMA.16816.F32 R92, R80.reuse, R74, R92 ;  /* 0x0000004a505c723c */ /* 0x040fe2000000185c */
[----:B------:R-:W-:Y:S07]  /*1a010*/  LDSM.16.M88.4 R72, [R228+0xd800] ;  /* 0x00d80000e448783b */ /* 0x000fee0000000200 */
[C---:B---3--:R-:W-:Y:S08]  /*1a020*/  HMMA.16816.F32 R56, R80.reuse, R60, R56 ;  /* 0x0000003c5038723c */ /* 0x048ff00000001838 */
[C---:B------:R-:W-:Y:S01]  /*1a030*/  HMMA.16816.F32 R40, R80.reuse, R62, R40 ;  /* 0x0000003e5028723c */ /* 0x040fe20000001828 */
[----:B------:R-:W2:Y:S07]  /*1a040*/  LDSM.16.M88.4 R60, [R228+0xc800] ;  /* 0x00c80000e43c783b */ /* 0x000eae0000000200 */
[C---:B----4-:R-:W-:Y:S08]  /*1a050*/  HMMA.16816.F32 R36, R80.reuse, R12, R36 ;  /* 0x0000000c5024723c */ /* 0x050ff00000001824 */
[C---:B------:R-:W-:Y:S01]  /*1a060*/  HMMA.16816.F32 R84, R80.reuse, R14, R32 ;  /* 0x0000000e5054723c */ /* 0x040fe20000001820 */
[----:B------:R-:W-:Y:S04]  /*1a070*/  LDSM.16.M88.4 R32, [R227+0x4000] ;  /* 0x00400000e320783b */ /* 0x000fe80000000200 */
[----:B------:R-:W3:Y:S03]  /*1a080*/  LDSM.16.M88.4 R12, [R226+0x4000] ;  /* 0x00400000e20c783b */ /* 0x000ee60000000200 */
[C---:B-1----:R-:W-:Y:S08]  /*1a090*/  HMMA.16816.F32 R28, R80.reuse, R8, R28 ;  /* 0x00000008501c723c */ /* 0x042ff0000000181c */
[----:B------:R-:W-:Y:S01]  /*1a0a0*/  HMMA.16816.F32 R24, R80, R10, R24 ;  /* 0x0000000a5018723c */ /* 0x000fe20000001818 */
[----:B------:R-:W1:Y:S04]  /*1a0b0*/  LDSM.16.M88.4 R8, [R226+0x4800] ;  /* 0x00480000e208783b */ /* 0x000e680000000200 */
[----:B------:R-:W-:Y:S03]  /*1a0c0*/  LDSM.16.M88.4 R80, [R224+0x4000] ;  /* 0x00400000e050783b */ /* 0x000fe60000000200 */
[C---:B------:R-:W-:Y:S08]  /*1a0d0*/  HMMA.16816.F32 R4, R68.reuse, R16, R4 ;  /* 0x000000104404723c */ /* 0x040ff00000001804 */
[C---:B------:R-:W-:Y:S01]  /*1a0e0*/  HMMA.16816.F32 R92, R68.reuse, R18, R92 ;  /* 0x00000012445c723c */ /* 0x040fe2000000185c */
[----:B------:R-:W4:Y:S07]  /*1a0f0*/  LDSM.16.M88.4 R16, [R226+0x5000] ;  /* 0x00500000e210783b */ /* 0x000f2e0000000200 */
        /* <DEDUP_REMOVED lines=13> */
[C---:B-1----:R-:W-:Y:S08]  /*1a1d0*/  HMMA.16816.F32 R56, R32.reuse, R8, R56 ;  /* 0x000000082038723c */ /* 0x042ff00000001838 */
[C---:B------:R-:W-:Y:S01]  /*1a1e0*/  HMMA.16816.F32 R40, R32.reuse, R10, R40 ;  /* 0x0000000a2028723c */ /* 0x040fe20000001828 */
[----:B------:R-:W1:Y:S07]  /*1a1f0*/  LDSM.16.M88.4 R8, [R219+0x4800] ;  /* 0x00480000db08783b */ /* 0x000e6e0000000200 */
[C---:B----4-:R-:W-:Y:S01]  /*1a200*/  HMMA.16816.F32 R88, R32.reuse, R16, R36 ;  /* 0x000000102058723c */ /* 0x050fe20000001824 */
[----:B------:R-:W4:Y:S07]  /*1a210*/  LDSM.16.M88.4 R36, [R219+0x4000] ;  /* 0x00400000db24783b */ /* 0x000f2e0000000200 */
[C---:B------:R-:W-:Y:S01]  /*1a220*/  HMMA.16816.F32 R84, R32.reuse, R18, R84 ;  /* 0x000000122054723c */ /* 0x040fe20000001854 */
[----:B------:R-:W-:Y:S07]  /*1a230*/  LDSM.16.M88.4 R16, [R219+0x5000] ;  /* 0x00500000db10783b */ /* 0x000fee0000000200 */
[C---:B--2---:R-:W-:Y:S08]  /*1a240*/  HMMA.16816.F32 R28, R32.reuse, R72, R28 ;  /* 0x00000048201c723c */ /* 0x044ff0000000181c */
[----:B------:R-:W-:Y:S01]  /*1a250*/  HMMA.16816.F32 R68, R32, R74, R68 ;  /* 0x0000004a2044723c */ /* 0x000fe20000001844 */
[----:B------:R-:W-:Y:S04]  /*1a260*/  LDSM.16.M88.4 R32, [R229+0x6000] ;  /* 0x00600000e520783b */ /* 0x000fe80000000200 */
[----:B------:R-:W-:Y:S03]  /*1a270*/  LDSM.16.M88.4 R72, [R228+0xf800] ;  /* 0x00f80000e448783b */ /* 0x000fe60000000200 */
[C---:B------:R-:W-:Y:S08]  /*1a280*/  HMMA.16816.F32 R56, R60.reuse, R76, R56 ;  /* 0x0000004c3c38723c */ /* 0x040ff00000001838 */
[C---:B------:R-:W-:Y:S08]  /*1a290*/  HMMA.16816.F32 R40, R60.reuse, R78, R40 ;  /* 0x0000004e3c28723c */ /* 0x040ff00000001828 */
[C---:B---3--:R-:W-:Y:S08]  /*1a2a0*/  HMMA.16816.F32 R88, R60.reuse, R12, R88 ;  /* 0x0000000c3c58723c */ /* 0x048ff00000001858 */
[C---:B------:R-:W-:Y:S01]  /*1a2b0*/  HMMA.16816.F32 R84, R60.reuse, R14, R84 ;  /* 0x0000000e3c54723c */ /* 0x040fe20000001854 */
[----:B------:R-:W2:Y:S07]  /*1a2c0*/  LDSM.16.M88.4 R12, [R219+0x5800] ;  /* 0x00580000db0c783b */ /* 0x000eae0000000200 */
[C---:B------:R-:W-:Y:S08]  /*1a2d0*/  HMMA.16816.F32 R4, R60.reuse, R24, R4 ;  /* 0x000000183c04723c */ /* 0x040ff00000001804 */
[C---:B------:R-:W-:Y:S01]  /*1a2e0*/  HMMA.16816.F32 R92, R60.reuse, R26, R92 ;  /* 0x0000001a3c5c723c */ /* 0x040fe2000000185c */
[----:B------:R-:W3:Y:S07]  /*1a2f0*/  LDSM.16.M88.4 R24, [R228+0xe000] ;  /* 0x00e00000e418783b */ /* 0x000eee0000000200 */
[C---:B------:R-:W-:Y:S08]  /*1a300*/  HMMA.16816.F32 R28, R60.reuse, R96, R28 ;  /* 0x000000603c1c723c */ /* 0x040ff0000000181c */
[----:B------:R-:W-:Y:S08]  /*1a310*/  HMMA.16816.F32 R68, R60, R98, R68 ;  /* 0x000000623c44723c */ /* 0x000ff00000001844 */
[C---:B-1----:R-:W-:Y:S08]  /*1a320*/  HMMA.16816.F32 R56, R80.reuse, R8, R56 ;  /* 0x000000085038723c */ /* 0x042ff00000001838 */
[C---:B------:R-:W-:Y:S01]  /*1a330*/  HMMA.16816.F32 R40, R80.reuse, R10, R40 ;  /* 0x0000000a5028723c */ /* 0x040fe20000001828 */
[----:B------:R-:W1:Y:S07]  /*1a340*/  LDSM.16.M88.4 R8, [R228+0xe800] ;  /* 0x00e80000e408783b */ /* 0x000e6e0000000200 */
[C---:B----4-:R-:W-:Y:S08]  /*1a350*/  HMMA.16816.F32 R4, R80.reuse, R36, R4 ;  /* 0x000000245004723c */ /* 0x050ff00000001804 */
[C---:B------:R-:W-:Y:S01]  /*1a360*/  HMMA.16816.F32 R92, R80.reuse, R38, R92 ;  /* 0x00000026505c723c */ /* 0x040fe2000000185c */
[----:B------:R-:W-:Y:S07]  /*1a370*/  LDSM.16.M88.4 R36, [R227+0x6000] ;  /* 0x00600000e324783b */ /* 0x000fee0000000200 */
[C---:B--2---:R-:W-:Y:S01]  /*1a380*/  HMMA.16816.F32 R60, R80.reuse, R12, R28 ;  /* 0x0000000c503c723c */ /* 0x044fe2000000181c */
[----:B------:R-:W2:Y:S07]  /*1a390*/  LDSM.16.M88.4 R28, [R226+0x6000] ;  /* 0x00600000e21c783b */ /* 0x000eae0000000200 */
[C---:B------:R-:W-:Y:S08]  /*1a3a0*/  HMMA.16816.F32 R88, R80.reuse, R16, R88 ;  /* 0x000000105058723c */ /* 0x040ff00000001858 */
[C---:B------:R-:W-:Y:S01]  /*1a3b0*/  HMMA.16816.F32 R84, R80.reuse, R18, R84 ;  /* 0x000000125054723c */ /* 0x040fe20000001854 */
[----:B------:R-:W4:Y:S07]  /*1a3c0*/  LDSM.16.M88.4 R16, [R228+0xf000] ;  /* 0x00f00000e410783b */ /* 0x000f2e0000000200 */
[----:B------:R-:W-:Y:S01]  /*1a3d0*/  HMMA.16816.F32 R68, R80, R14, R68 ;  /* 0x0000000e5044723c */ /* 0x000fe20000001844 */
[----:B------:R-:W4:Y:S04]  /*1a3e0*/  LDSM.16.M88.4 R12, [R226+0x6800] ;  /* 0x00680000e20c783b */ /* 0x000f280000000200 */
[----:B------:R-:W-:Y:S03]  /*1a3f0*/  LDSM.16.M88.4 R80, [R226+0x7800] ;  /* 0x00780000e250783b */ /* 0x000fe60000000200 */
[C---:B---3--:R-:W-:Y:S08]  /*1a400*/  HMMA.16816.F32 R4, R32.reuse, R24, R4 ;  /* 0x000000182004723c */ /* 0x048ff00000001804 */
[C---:B------:R-:W-:Y:S01]  /*1a410*/  HMMA.16816.F32 R92, R32.reuse, R26, R92 ;  /* 0x0000001a205c723c */ /* 0x040fe2000000185c */
[----:B------:R-:W-:Y:S07]  /*1a420*/  LDSM.16.M88.4 R24, [R226+0x7000] ;  /* 0x00700000e218783b */ /* 0x000fee0000000200 */
[C---:B-1----:R-:W-:Y:S08]  /*1a430*/  HMMA.16816.F32 R56, R32.reuse, R8, R56 ;  /* 0x000000082038723c */ /* 0x042ff00000001838 */
[----:B------:R-:W-:Y:S01]  /*1a440*/  HMMA.16816.F32 R76, R32, R10, R40 ;  /* 0x0000000a204c723c */ /* 0x000fe20000001828 */
[----:B------:R-:W-:Y:S04]  /*1a450*/  LDSM.16.M88.4 R40, [R225+0x6000] ;  /* 0x00600000e128783b */ /* 0x000fe80000000200 */
[----:B------:R-:W1:Y:S03]  /*1a460*/  LDSM.16.M88.4 R8, [R223+0xe000] ;  /* 0x00e00000df08783b */ /* 0x000e660000000200 */
[C---:B--2---:R-:W-:Y:S08]  /*1a470*/  HMMA.16816.F32 R4, R36.reuse, R28, R4 ;  /* 0x0000001c2404723c */ /* 0x044ff00000001804 */
[----:B------:R-:W-:Y:S01]  /*1a480*/  HMMA.16816.F32 R92, R36, R30, R92 ;  /* 0x0000001e245c723c */ /* 0x000fe2000000185c */
[----:B------:R-:W-:Y:S07]  /*1a490*/  LDSM.16.M88.4 R28, [R223+0xf000] ;  /* 0x00f00000df1c783b */ /* 0x000fee0000000200 */
[C---:B----4-:R-:W-:Y:S08]  /*1a4a0*/  HMMA.16816.F32 R88, R32.reuse, R16, R88 ;  /* 0x000000102058723c */ /* 0x050ff00000001858 */
[C---:B------:R-:W-:Y:S01]  /*1a4b0*/  HMMA.16816.F32 R84, R32.reuse, R18, R84 ;  /* 0x000000122054723c */ /* 0x040fe20000001854 */
[----:B------:R-:W-:Y:S07]  /*1a4c0*/  LDSM.16.M88.4 R16, [R223+0xe800] ;  /* 0x00e80000df10783b */ /* 0x000fee0000000200 */
[C---:B------:R-:W-:Y:S08]  /*1a4d0*/  HMMA.16816.F32 R60, R32.reuse, R72, R60 ;  /* 0x00000048203c723c */ /* 0x040ff0000000183c */
[----:B------:R-:W-:Y:S01]  /*1a4e0*/  HMMA.16816.F32 R68, R32, R74, R68 ;  /* 0x0000004a2044723c */ /* 0x000fe20000001844 */
[----:B------:R-:W-:Y:S04]  /*1a4f0*/  LDSM.16.M88.4 R32, [R224+0x6000] ;  /* 0x00600000e020783b */ /* 0x000fe80000000200 */
[----:B------:R-:W-:Y:S03]  /*1a500*/  LDSM.16.M88.4 R72, [R223+0xf800] ;  /* 0x00f80000df48783b */ /* 0x000fe60000000200 */
[C---:B------:R-:W-:Y:S08]  /*1a510*/  HMMA.16816.F32 R56, R36.reuse, R12, R56 ;  /* 0x0000000c2438723c */ /* 0x040ff00000001838 */
[----:B------:R-:W-:Y:S01]  /*1a520*/  HMMA.16816.F32 R76, R36, R14, R76 ;  /* 0x0000000e244c723c */ /* 0x000fe2000000184c */
[----:B------:R-:W2:Y:S07]  /*1a530*/  LDSM.16.M88.4 R12, [R219+0x6000] ;  /* 0x00600000db0c783b */ /* 0x000eae0000000200 */
[C---:B-1----:R-:W-:Y:S08]  /*1a540*/  HMMA.16816.F32 R4, R40.reuse, R8, R4 ;  /* 0x000000082804723c */ /* 0x042ff00000001804 */
[----:B------:R-:W-:Y:S01]  /*1a550*/  HMMA.16816.F32 R92, R40, R10, R92 ;  /* 0x0000000a285c723c */ /* 0x000fe2000000185c */
[----:B------:R-:W-:Y:S07]  /*1a560*/  LDSM.16.M88.4 R8, [R219+0x7000] ;  /* 0x00700000db08783b */ /* 0x000fee0000000200 */
[C---:B------:R-:W-:Y:S08]  /*1a570*/  HMMA.16816.F32 R88, R36.reuse, R24, R88 ;  /* 0x000000182458723c */ /* 0x040ff00000001858 */
[C---:B------:R-:W-:Y:S01]  /*1a580*/  HMMA.16816.F32 R84, R36.reuse, R26, R84 ;  /* 0x0000001a2454723c */ /* 0x040fe20000001854 */
[----:B------:R-:W1:Y:S07]  /*1a590*/  LDSM.16.M88.4 R24, [R219+0x6800] ;  /* 0x00680000db18783b */ /* 0x000e6e0000000200 */
[C---:B------:R-:W-:Y:S08]  /*1a5a0*/  HMMA.16816.F32 R60, R36.reuse, R80, R60 ;  /* 0x00000050243c723c */ /* 0x040ff0000000183c */
[----:B------:R-:W-:Y:S08]  /*1a5b0*/  HMMA.16816.F32 R68, R36, R82, R68 ;  /* 0x000000522444723c */ /* 0x000ff00000001844 */
[C---:B--2---:R-:W-:Y:S08]  /*1a5c0*/  HMMA.16816.F32 R4, R32.reuse, R12, R4 ;  /* 0x0000000c2004723c */ /* 0x044ff00000001804 */
[----:B------:R-:W-:Y:S01]  /*1a5d0*/  HMMA.16816.F32 R92, R32, R14, R92 ;  /* 0x0000000e205c723c */ /* 0x000fe2000000185c */
[----:B------:R-:W2:Y:S01]  /*1a5e0*/  LDSM.16.M88.4 R12, [R219+0x7800] ;  /* 0x00780000db0c783b */ /* 0x000ea20000000200 */
[----:B------:R-:W-:-:S06]  /*1a5f0*/  DEPBAR.LE SB0, 0x0 ;  /* 0x000080000000791a */ /* 0x000fcc0000000000 */
[C---:B------:R-:W-:Y:S07]  /*1a600*/  HMMA.16816.F32 R76, R40.reuse, R18, R76 ;  /* 0x00000012284c723c */ /* 0x040fee000000184c */
[----:B------:R-:W-:Y:S01]  /*1a610*/  IADD3 R19, R3, 0x8, RZ ;  /* 0x0000000803137810 */ /* 0x000fe20007ffe0ff */
[----:B------:R-:W-:Y:S01]  /*1a620*/  HMMA.16816.F32 R56, R40, R16, R56 ;  /* 0x000000102838723c */ /* 0x000fe20000001838 */
[----:B------:R-:W-:Y:S02]  /*1a630*/  FSEL R6, R6, -INF , !P3 ;  /* 0xff80000006067808 */ /* 0x000fe40005800000 */
[----:B------:R-:W-:-:S02]  /*1a640*/  FSEL R4, R4, -INF , !P3 ;  /* 0xff80000004047808 */ /* 0x000fc40005800000 */
[-C--:B------:R-:W-:Y:S02]  /*1a650*/  ISETP.GE.AND P1, PT, R19, R64.reuse, PT ;  /* 0x000000401300720c */ /* 0x080fe40003f26270 */
[----:B------:R-:W-:Y:S01]  /*1a660*/  IADD3 R17, R3, 0x9, RZ ;  /* 0x0000000903117810 */ /* 0x000fe20007ffe0ff */
[C---:B------:R-:W-:Y:S01]  /*1a670*/  HMMA.16816.F32 R88, R40.reuse, R28, R88 ;  /* 0x0000001c2858723c */ /* 0x040fe20000001858 */
[----:B------:R-:W-:Y:S02]  /*1a680*/  FSEL R94, R94, -INF , !P1 ;  /* 0xff8000005e5e7808 */ /* 0x000fe40004800000 */
[-C--:B------:R-:W-:Y:S02]  /*1a690*/  ISETP.GE.AND P0, PT, R17, R64.reuse, PT ;  /* 0x000000401100720c */ /* 0x080fe40003f06270 */
[----:B------:R-:W-:Y:S02]  /*1a6a0*/  IADD3 R17, R3, 0x10, RZ ;  /* 0x0000001003117810 */ /* 0x000fe40007ffe0ff */
[----:B------:R-:W-:Y:S01]  /*1a6b0*/  FSEL R92, R92, -INF , !P1 ;  /* 0xff8000005c5c7808 */ /* 0x000fe20004800000 */
[----:B------:R-:W-:Y:S01]  /*1a6c0*/  HMMA.16816.F32 R84, R40, R30, R84 ;  /* 0x0000001e2854723c */ /* 0x000fe20000001854 */
[----:B------:R-:W-:-:S02]  /*1a6d0*/  ISETP.GE.AND P6, PT, R17, R64, PT ;  /* 0x000000401100720c */ /* 0x000fc40003fc6270 */
[C---:B------:R-:W-:Y:S02]  /*1a6e0*/  IADD3 R17, R3.reuse, 0x18, RZ ;  /* 0x0000001803117810 */ /* 0x040fe40007ffe0ff */
[----:B------:R-:W-:Y:S02]  /*1a6f0*/  IADD3 R19, R3, 0x11, RZ ;  /* 0x0000001103137810 */ /* 0x000fe40007ffe0ff */
[-C--:B------:R-:W-:Y:S01]  /*1a700*/  ISETP.GE.AND P3, PT, R17, R64.reuse, PT ;  /* 0x000000401100720c */ /* 0x080fe20003f66270 */
[----:B------:R-:W-:Y:S01]  /*1a710*/  HMMA.16816.F32 R60, R40, R72, R60 ;  /* 0x00000048283c723c */ /* 0x000fe2000000183c */
[----:B------:R-:W-:Y:S02]  /*1a720*/  IADD3 R17, R3, 0x19, RZ ;  /* 0x0000001903117810 */ /* 0x000fe40007ffe0ff */
[----:B------:R-:W-:Y:S02]  /*1a730*/  ISETP.GE.AND P4, PT, R19, R64, PT ;  /* 0x000000401300720c */ /* 0x000fe40003f86270 */
[----:B------:R-:W-:-:S02]  /*1a740*/  FSEL R95, R95, -INF , !P0 ;  /* 0xff8000005f5f7808 */ /* 0x000fc40004000000 */
[----:B------:R-:W-:Y:S01]  /*1a750*/  FSEL R93, R93, -INF , !P0 ;  /* 0xff8000005d5d7808 */ /* 0x000fe20004000000 */
[----:B------:R-:W-:Y:S01]  /*1a760*/  HMMA.16816.F32 R68, R40, R74, R68 ;  /* 0x0000004a2844723c */ /* 0x000fe20000001844 */
[----:B------:R-:W-:-:S07]  /*1a770*/  IADD3 R19, R3, 0x29, RZ ;  /* 0x0000002903137810 */ /* 0x000fce0007ffe0ff */
[C---:B-1----:R-:W-:Y:S08]  /*1a780*/  HMMA.16816.F32 R76, R32.reuse, R26, R76 ;  /* 0x0000001a204c723c */ /* 0x042ff0000000184c */
[C---:B------:R-:W-:Y:S07]  /*1a790*/  HMMA.16816.F32 R56, R32.reuse, R24, R56 ;  /* 0x000000182038723c */ /* 0x040fee0000001838 */
[----:B------:R-:W-:Y:S01]  /*1a7a0*/  IADD3 R25, R3, 0x1, RZ ;  /* 0x0000000103197810 */ /* 0x000fe20007ffe0ff */
[----:B------:R-:W-:Y:S03]  /*1a7b0*/  HMMA.16816.F32 R88, R32, R8, R88 ;  /* 0x000000082058723c */ /* 0x000fe60000001858 */
[----:B------:R-:W-:-:S04]  /*1a7c0*/  ISETP.GE.AND P2, PT, R25, R64, PT ;  /* 0x000000401900720c */ /* 0x000fc80003f46270 */
[----:B------:R-:W-:Y:S01]  /*1a7d0*/  IADD3 R9, R3, 0x20, RZ ;  /* 0x0000002003097810 */ /* 0x000fe20007ffe0ff */
[C---:B------:R-:W-:Y:S01]  /*1a7e0*/  HMMA.16816.F32 R84, R32.reuse, R10, R84 ;  /* 0x0000000a2054723c */ /* 0x040fe20000001854 */
[----:B------:R-:W-:Y:S02]  /*1a7f0*/  FSEL R7, R7, -INF , !P2 ;  /* 0xff80000007077808 */ /* 0x000fe40005000000 */
[----:B------:R-:W-:Y:S02]  /*1a800*/  FSEL R5, R5, -INF , !P2 ;  /* 0xff80000005057808 */ /* 0x000fe40005000000 */
[-C--:B------:R-:W-:Y:S02]  /*1a810*/  ISETP.GE.AND P2, PT, R17, R64.reuse, PT ;  /* 0x000000401100720c */ /* 0x080fe40003f46270 */
[----:B------:R-:W-:Y:S01]  /*1a820*/  ISETP.GE.AND P1, PT, R9, R64, PT ;  /* 0x000000400900720c */ /* 0x000fe20003f26270 */
[----:B--2---:R-:W-:Y:S01]  /*1a830*/  HMMA.16816.F32 R60, R32, R12, R60 ;  /* 0x0000000c203c723c */ /* 0x004fe2000000183c */
[----:B------:R-:W-:-:S02]  /*1a840*/  IADD3 R17, R3, 0x30, RZ ;  /* 0x0000003003117810 */ /* 0x000fc40007ffe0ff */
[C---:B------:R-:W-:Y:S02]  /*1a850*/  IADD3 R9, R3.reuse, 0x21, RZ ;  /* 0x0000002103097810 */ /* 0x040fe40007ffe0ff */
[----:B------:R-:W-:Y:S02]  /*1a860*/  FSEL R0, R78, -INF , !P3 ;  /* 0xff8000004e007808 */ /* 0x000fe40005800000 */
[----:B------:R-:W-:Y:S01]  /*1a870*/  FSEL R2, R76, -INF , !P3 ;  /* 0xff8000004c027808 */ /* 0x000fe20005800000 */
[----:B------:R-:W-:Y:S01]  /*1a880*/  HMMA.16816.F32 R68, R32, R14, R68 ;  /* 0x0000000e2044723c */ /* 0x000fe20000001844 */
[----:B------:R-:W-:Y:S02]  /*1a890*/  IADD3 R11, R3, 0x28, RZ ;  /* 0x00000028030b7810 */ /* 0x000fe40007ffe0ff */
[-C--:B------:R-:W-:Y:S02]  /*1a8a0*/  ISETP.GE.AND P3, PT, R17, R64.reuse, PT ;  /* 0x000000401100720c */ /* 0x080fe40003f66270 */
[----:B------:R-:W-:-:S02]  /*1a8b0*/  ISETP.GE.AND P0, PT, R9, R64, PT ;  /* 0x000000400900720c */ /* 0x000fc40003f06270 */
[C---:B------:R-:W-:Y:S02]  /*1a8c0*/  IADD3 R17, R3.reuse, 0x31, RZ ;  /* 0x0000003103117810 */ /* 0x040fe40007ffe0ff */
[C---:B------:R-:W-:Y:S02]  /*1a8d0*/  IADD3 R15, R3.reuse, 0x38, RZ ;  /* 0x00000038030f7810 */ /* 0x040fe40007ffe0ff */
[----:B------:R-:W-:Y:S02]  /*1a8e0*/  IADD3 R3, R3, 0x39, RZ ;  /* 0x0000003903037810 */ /* 0x000fe40007ffe0ff */
[----:B------:R-:W-:Y:S02]  /*1a8f0*/  FSEL R8, R58, -INF , !P6 ;  /* 0xff8000003a087808 */ /* 0x000fe40007000000 */
[----:B------:R-:W-:Y:S02]  /*1a900*/  FSEL R9, R56, -INF , !P6 ;  /* 0xff80000038097808 */ /* 0x000fe40007000000 */
[----:B------:R-:W-:-:S02]  /*1a910*/  ISETP.GE.AND P6, PT, R11, R64, PT ;  /* 0x000000400b00720c */ /* 0x000fc40003fc6270 */
        /* <DEDUP_REMOVED lines=8> */
[-C--:B------:R-:W-:Y:S02]  /*1a9a0*/  ISETP.GE.AND P4, PT, R19, R64.reuse, PT ;  /* 0x000000401300720c */ /* 0x080fe40003f86270 */
[-C--:B------:R-:W-:Y:S02]  /*1a9b0*/  ISETP.GE.AND P2, PT, R17, R64.reuse, PT ;  /* 0x000000401100720c */ /* 0x080fe40003f46270 */
[-C--:B------:R-:W-:Y:S02]  /*1a9c0*/  ISETP.GE.AND P1, PT, R15, R64.reuse, PT ;  /* 0x000000400f00720c */ /* 0x080fe40003f26270 */
        /* <DEDUP_REMOVED lines=79> */
.L_x_1893:
[----:B------:R-:W2:Y:S02]  /*1aec0*/  LD.E R3, [R20.64+0x38] ;  /* 0x0000380614037980 */ /* 0x000ea4000c101900 */
[----:B--2---:R-:W-:-:S04]  /*1aed0*/  LEA R3, -R3, RZ, 0x6 ;  /* 0x000000ff03037211 */ /* 0x004fc800078e31ff */
[----:B------:R-:W-:Y:S02]  /*1aee0*/  SHF.R.S32.HI R14, RZ, 0x1f, R3 ;  /* 0x0000001fff0e7819 */ /* 0x000fe40000011403 */
.L_x_1894:
[----:B------:R-:W-:Y:S05]  /*1aef0*/  BSYNC B0 ;  /* 0x0000000000007941 */ /* 0x000fea0003800000 */
.L_x_1892:
        /* <DEDUP_REMOVED lines=127> */
.L_x_1891:
[----:B------:R-:W-:Y:S05]  /*1b6f0*/  BSYNC B1 ;  /* 0x0000000000017941 */ /* 0x000fea0003800000 */
.L_x_1890:
        /* <DEDUP_REMOVED lines=56> */
[----:B--2---:R-:W-:-:S03]  /*1ba80*/  FMNMX.FTZ R14, R17, R14, !PT ;  /* 0x0000000e110e7209 */ /* 0x004fc60007810000 */
[----:B------:R-:W-:Y:S04]  /*1ba90*/  LDSM.16.MT88.4 R16, [R232+0x10800] ;  /* 0x01080000e810783b */ /* 0x000fe80000004200 */
[----:B------:R-:W2:Y:S01]  /*1baa0*/  SHFL.BFLY PT, R3, R14, 0x1, 0x1f ;  /* 0x0c201f000e037f89 */ /* 0x000ea200000e0000 */
[----:B-1----:R-:W-:-:S04]  /*1bab0*/  FMNMX.FTZ R164, R15, R164, !PT ;  /* 0x000000a40fa47209 */ /* 0x002fc80007810000 */
[----:B------:R-:W-:Y:S02]  /*1bac0*/  FSETP.NEU.FTZ.AND P0, PT, R164, -INF , PT ;  /* 0xff800000a400780b */ /* 0x000fe40003f1d000 */
[----:B--2---:R-:W-:Y:S01]  /*1bad0*/  FMNMX.FTZ R3, R14, R3, !PT ;  /* 0x000000030e037209 */ /* 0x004fe20007810000 */
[----:B---3--:R-:W-:-:S04]  /*1bae0*/  FMUL.FTZ R199, R184, R164 ;  /* 0x000000a4b8c77220 */ /* 0x008fc80000410000 */
[----:B------:R-:W-:Y:S01]  /*1baf0*/  FMUL.FTZ R35, R184, R3 ;  /* 0x00000003b8237220 */ /* 0x000fe20000410000 */
[----:B------:R-:W-:Y:S02]  /*1bb00*/  FSEL R199, R199, RZ, P0 ;  /* 0x000000ffc7c77208 */ /* 0x000fe40000000000 */
[----:B------:R-:W-:-:S03]  /*1bb10*/  FSETP.NEU.FTZ.AND P0, PT, R3, -INF , PT ;  /* 0xff8000000300780b */ /* 0x000fc60003f1d000 */
[-CC-:B------:R-:W-:Y:S01]  /*1bb20*/  FFMA.FTZ R179, R4, R184.reuse, -R199.reuse ;  /* 0x000000b804b37223 */ /* 0x180fe200000108c7 */
[----:B------:R-:W-:Y:S01]  /*1bb30*/  FSEL R35, R35, RZ, P0 ;  /* 0x000000ff23237208 */ /* 0x000fe20000000000 */
[-CC-:B------:R-:W-:Y:S02]  /*1bb40*/  FFMA.FTZ R174, R5, R184.reuse, -R199.reuse ;  /* 0x000000b805ae7223 */ /* 0x180fe400000108c7 */
[-C--:B------:R-:W-:Y:S02]  /*1bb50*/  FFMA.FTZ R177, R92, R184.reuse, -R199 ;  /* 0x000000b85cb17223 */ /* 0x080fe400000108c7 */
[-CC-:B------:R-:W-:Y:S01]  /*1bb60*/  FFMA.FTZ R176, R6, R184.reuse, -R35.reuse ;  /* 0x000000b806b07223 */ /* 0x180fe20000010823 */
[----:B------:R-:W-:Y:S01]  /*1bb70*/  MUFU.EX2 R179, R179 ;  /* 0x000000b300b37308 */ /* 0x000fe20000000800 */
[-C--:B------:R-:W-:Y:S02]  /*1bb80*/  FFMA.FTZ R183, R7, R184.reuse, -R35 ;  /* 0x000000b807b77223 */ /* 0x080fe40000010823 */
[----:B------:R-:W1:Y:S01]  /*1bb90*/  LDSM.16.MT88.4 R4, [R231+0x10000] ;  /* 0x01000000e704783b */ /* 0x000e620000004200 */
[----:B------:R-:W-:-:S02]  /*1bba0*/  FFMA.FTZ R170, R93, R184, -R199 ;  /* 0x000000b85daa7223 */ /* 0x000fc400000108c7 */
[-CC-:B------:R-:W-:Y:S02]  /*1bbb0*/  FFMA.FTZ R181, R94, R184.reuse, -R35.reuse ;  /* 0x000000b85eb57223 */ /* 0x180fe40000010823 */
[-C--:B------:R-:W-:Y:S01]  /*1bbc0*/  FFMA.FTZ R172, R95, R184.reuse, -R35 ;  /* 0x000000b85fac7223 */ /* 0x080fe20000010823 */
[----:B------:R-:W2:Y:S01]  /*1bbd0*/  MUFU.EX2 R174, R174 ;  /* 0x000000ae00ae7308 */ /* 0x000ea20000000800 */
[-CC-:B------:R-:W-:Y:S02]  /*1bbe0*/  FFMA.FTZ R171, R2, R184.reuse, -R199.reuse ;  /* 0x000000b802ab7223 */ /* 0x180fe400000108c7 */
[-CC-:B------:R-:W-:Y:S02]  /*1bbf0*/  FFMA.FTZ R175, R9, R184.reuse, -R199.reuse ;  /* 0x000000b809af7223 */ /* 0x180fe400000108c7 */
[-CC-:B------:R-:W-:Y:S02]  /*1bc00*/  FFMA.FTZ R168, R11, R184.reuse, -R199.reuse ;  /* 0x000000b80ba87223 */ /* 0x180fe400000108c7 */
[-C--:B------:R-:W-:Y:S01]  /*1bc10*/  FFMA.FTZ R2, R10, R184.reuse, -R199 ;  /* 0x000000b80a027223 */ /* 0x080fe200000108c7 */
[----:B------:R-:W-:Y:S01]  /*1bc20*/  MUFU.EX2 R177, R177 ;  /* 0x000000b100b17308 */ /* 0x000fe20000000800 */
[----:B------:R-:W-:-:S02]  /*1bc30*/  FFMA.FTZ R173, R8, R184, -R35 ;  /* 0x000000b808ad7223 */ /* 0x000fc40000010823 */
[----:B------:R-:W-:Y:S01]  /*1bc40*/  LDSM.16.MT88.4 R8, [R233+0x10800] ;  /* 0x01080000e908783b */ /* 0x000fe20000004200 */
[-CC-:B------:R-:W-:Y:S02]  /*1bc50*/  FFMA.FTZ R169, R0, R184.reuse, -R35.reuse ;  /* 0x000000b800a97223 */ /* 0x180fe40000010823 */
[-CC-:B------:R-:W-:Y:S02]  /*1bc60*/  FFMA.FTZ R166, R13, R184.reuse, -R35.reuse ;  /* 0x000000b80da67223 */ /* 0x180fe40000010823 */
[----:B------:R-:W3:Y:S01]  /*1bc70*/  MUFU.EX2 R170, R170 ;  /* 0x000000aa00aa7308 */ /* 0x000ee20000000800 */
[----:B--2---:R-:W-:Y:S01]  /*1bc80*/  F2FP.PACK_AB R144, R174, R179 ;  /* 0x000000b3ae90723e */ /* 0x004fe200000000ff */
[-C--:B------:R-:W-:Y:S02]  /*1bc90*/  FFMA.FTZ R0, R12, R184.reuse, -R35 ;  /* 0x000000b80c007223 */ /* 0x080fe40000010823 */
[----:B------:R-:W-:Y:S01]  /*1bca0*/  LDSM.16.MT88.4 R12, [R230+0x10800] ;  /* 0x01080000e60c783b */ /* 0x000fe20000004200 */
[----:B------:R-:W-:-:S02]  /*1bcb0*/  FFMA.FTZ R178, R178, R184, -R199 ;  /* 0x000000b8b2b27223 */ /* 0x000fc400000108c7 */
[-CC-:B------:R-:W-:Y:S01]  /*1bcc0*/  FFMA.FTZ R185, R185, R184.reuse, -R199.reuse ;  /* 0x000000b8b9b97223 */ /* 0x180fe200000108c7 */
[----:B------:R-:W-:Y:S01]  /*1bcd0*/  MUFU.EX2 R176, R176 ;  /* 0x000000b000b07308 */ /* 0x000fe20000000800 */
[-CC-:B------:R-:W-:Y:S02]  /*1bce0*/  FFMA.FTZ R180, R180, R184.reuse, -R199.reuse ;  /* 0x000000b8b4b47223 */ /* 0x180fe400000108c7 */
[-C--:B------:R-:W-:Y:S02]  /*1bcf0*/  FFMA.FTZ R187, R187, R184.reuse, -R199 ;  /* 0x000000b8bbbb7223 */ /* 0x080fe400000108c7 */
[-CC-:B------:R-:W-:Y:S02]  /*1bd00*/  FFMA.FTZ R182, R182, R184.reuse, -R35.reuse ;  /* 0x000000b8b6b67223 */ /* 0x180fe40000010823 */
[-CC-:B------:R-:W-:Y:S01]  /*1bd10*/  FFMA.FTZ R191, R191, R184.reuse, -R35.reuse ;  /* 0x000000b8bfbf7223 */ /* 0x180fe20000010823 */
[----:B------:R-:W2:Y:S01]  /*1bd20*/  MUFU.EX2 R183, R183 ;  /* 0x000000b700b77308 */ /* 0x000ea20000000800 */
[----:B---3--:R-:W-:Y:S01]  /*1bd30*/  F2FP.PACK_AB R146, R170, R177 ;  /* 0x000000b1aa92723e */ /* 0x008fe200000000ff */
[----:B------:R-:W-:-:S02]  /*1bd40*/  FFMA.FTZ R186, R186, R184, -R35 ;  /* 0x000000b8baba7223 */ /* 0x000fc40000010823 */
[-C--:B------:R-:W-:Y:S02]  /*1bd50*/  FFMA.FTZ R193, R193, R184.reuse, -R35 ;  /* 0x000000b8c1c17223 */ /* 0x080fe40000010823 */
[-CC-:B------:R-:W-:Y:S02]  /*1bd60*/  FFMA.FTZ R201, R192, R184.reuse, -R199.reuse ;  /* 0x000000b8c0c97223 */ /* 0x180fe400000108c7 */
[----:B------:R-:W-:Y:S01]  /*1bd70*/  MUFU.EX2 R181, R181 ;  /* 0x000000b500b57308 */ /* 0x000fe20000000800 */
[-CC-:B------:R-:W-:Y:S02]  /*1bd80*/  FFMA.FTZ R192, R197, R184.reuse, -R199.reuse ;  /* 0x000000b8c5c07223 */ /* 0x180fe400000108c7 */
[-CC-:B------:R-:W-:Y:S02]  /*1bd90*/  FFMA.FTZ R194, R194, R184.reuse, -R199.reuse ;  /* 0x000000b8c2c27223 */ /* 0x180fe400000108c7 */
[-C--:B------:R-:W-:Y:S02]  /*1bda0*/  FFMA.FTZ R195, R195, R184.reuse, -R199 ;  /* 0x000000b8c3c37223 */ /* 0x080fe400000108c7 */
[--C-:B------:R-:W-:Y:S01]  /*1bdb0*/  FFMA.FTZ R190, R190, R184, -R35.reuse ;  /* 0x000000b8bebe7223 */ /* 0x100fe20000010823 */
[----:B------:R-:W3:Y:S01]  /*1bdc0*/  MUFU.EX2 R172, R172 ;  /* 0x000000ac00ac7308 */ /* 0x000ee20000000800 */
[----:B--2---:R-:W-:Y:S01]  /*1bdd0*/  F2FP.PACK_AB R145, R183, R176 ;  /* 0x000000b0b791723e */ /* 0x004fe200000000ff */
[----:B------:R-:W-:-:S02]  /*1bde0*/  FFMA.FTZ R197, R34, R184, -R35 ;  /* 0x000000b822c57223 */ /* 0x000fc40000010823 */
[-CC-:B------:R-:W-:Y:S02]  /*1bdf0*/  FFMA.FTZ R196, R33, R184.reuse, -R35.reuse ;  /* 0x000000b821c47223 */ /* 0x180fe40000010823 */
[----:B------:R-:W-:Y:S02]  /*1be00*/  FFMA.FTZ R251, R32, R184, -R35 ;  /* 0x000000b820fb7223 */ /* 0x000fe40000010823 */
[----:B------:R-:W-:Y:S01]  /*1be10*/  MUFU.EX2 R175, R175 ;  /* 0x000000af00af7308 */ /* 0x000fe20000000800 */
[----:B------:R-:W-:Y:S01]  /*1be20*/  FADD.FTZ R174, R179, R174 ;  /* 0x000000aeb3ae7221 */ /* 0x000fe20000010000 */
[----:B------:R-:W-:Y:S01]  /*1be30*/  LDSM.16.MT88.4 R32, [R232+0x11800] ;  /* 0x01180000e820783b */ /* 0x000fe20000004200 */
[----:B------:R-:W-:Y:S02]  /*1be40*/  FADD.FTZ R176, R176, R183 ;  /* 0x000000b7b0b07221 */ /* 0x000fe40000010000 */
[----:B------:R-:W-:Y:S01]  /*1be50*/  FADD.FTZ R177, R177, R174 ;  /* 0x000000aeb1b17221 */ /* 0x000fe20000010000 */
[----:B---3--:R-:W-:-:S02]  /*1be60*/  F2FP.PACK_AB R147, R172, R181 ;  /* 0x000000b5ac93723e */ /* 0x008fc400000000ff */
[----:B------:R-:W2:Y:S01]  /*1be70*/  MUFU.EX2 R168, R168 ;  /* 0x000000a800a87308 */ /* 0x000ea20000000800 */
[----:B------:R-:W-:Y:S02]  /*1be80*/  FADD.FTZ R181, R181, R176 ;  /* 0x000000b0b5b57221 */ /* 0x000fe40000010000 */
        /* <DEDUP_REMOVED lines=10> */
[----:B------:R-:W3:Y:S06]  /*1bf30*/  MUFU.EX2 R166, R166 ;  /* 0x000000a600a67308 */ /* 0x000eec0000000800 */
[C---:B------:R-:W-:Y:S02]  /*1bf40*/  HMMA.16816.F32 R36, R144.reuse, R40, RZ ;  /* 0x000000289024723c */ /* 0x040fe400000018ff */
[----:B------:R-:W-:Y:S06]  /*1bf50*/  MUFU.EX2 R169, R169 ;  /* 0x000000a900a97308 */ /* 0x000fec0000000800 */
[C---:B------:R-:W-:Y:S02]  /*1bf60*/  HMMA.16816.F32 R52, R144.reuse, R56, RZ ;  /* 0x000000389034723c */ /* 0x040fe400000018ff */
[----:B------:R-:W4:Y:S06]  /*1bf70*/  MUFU.EX2 R0, R0 ;  /* 0x0000000000007308 */ /* 0x000f2c0000000800 */
        /* <DEDUP_REMOVED lines=43> */
[----:B---3--:R-:W-:Y:S01]  /*1c230*/  F2FP.PACK_AB R5, R166, R173 ;  /* 0x000000ada605723e */ /* 0x008fe200000000ff */
[----:B------:R-:W-:-:S02]  /*1c240*/  FADD.FTZ R175, R175, R170 ;  /* 0x000000aaafaf7221 */ /* 0x000fc40000010000 */
[----:B------:R-:W-:Y:S02]  /*1c250*/  FADD.FTZ R173, R173, R172 ;  /* 0x000000acadad7221 */ /* 0x000fe40000010000 */
[----:B------:R-:W-:Y:S01]  /*1c260*/  FADD.FTZ R168, R168, R175 ;  /* 0x000000afa8a87221 */ /* 0x000fe20000010000 */
[----:B------:R-:W-:Y:S01]  /*1c270*/  F2FP.PACK_AB R6, R2, R171 ;  /* 0x000000ab0206723e */ /* 0x000fe200000000ff */
[----:B------:R-:W-:Y:S01]  /*1c280*/  FADD.FTZ R166, R166, R173 ;  /* 0x000000ada6a67221 */ /* 0x000fe20000010000 */
[----:B----4-:R-:W-:Y:S01]  /*1c290*/  F2FP.PACK_AB R7, R0, R169 ;  /* 0x000000a90007723e */ /* 0x010fe200000000ff */
        /* <DEDUP_REMOVED lines=170> */
.L_x_1904:
        /* <DEDUP_REMOVED lines=76> */
.L_x_1897:
[----:B------:R-:W-:Y:S02]  /*1d200*/  ULDC.64 UR4, c[0x0][0x118] ;  /* 0x0000460000047ab9 */ /* 0x000fe40000000a00 */
[----:B------:R-:W2:Y:S02]  /*1d210*/  LD.E R9, [R2.64+0x40] ;  /* 0x0000400402097980 */ /* 0x000ea4000c101900 */
[----:B--2---:R-:W-:Y:S04]  /*1d220*/  LEA R9, -R9, RZ, 0x6 ;  /* 0x000000ff09097211 */ /* 0x004fe800078e31ff */
[----:B------:R-:W-:Y:S02]  /*1d230*/  SHF.R.S32.HI R4, RZ, 0x1f, R9 ;  /* 0x0000001fff047819 */ /* 0x000fe40000011409 */
.L_x_1898:
[----:B------:R-:W-:Y:S05]  /*1d240*/  BSYNC B0 ;  /* 0x0000000000007941 */ /* 0x000fea0003800000 */
.L_x_1896:
        /* <DEDUP_REMOVED lines=46> */
[----:B------:R-:W-:Y:S04]  /*1d530*/  ISETP.GT.AND P0, PT, R250, R238, PT ;  /* 0x000000eefa00720c */ /* 0x000fe80003f04270 */
        /* <DEDUP_REMOVED lines=363> */
.L_x_1902:
[----:B------:R-:W-:Y:S02]  /*1ebf0*/  ULDC.64 UR4, c[0x0][0x118] ;  /* 0x0000460000047ab9 */ /* 0x000fe40000000a00 */
[----:B-----5:R-:W2:Y:S02]  /*1ec00*/  LD.E R173, [R2.64+0x38] ;  /* 0x0000380402ad7980 */ /* 0x020ea4000c101900 */
[----:B--2---:R-:W-:Y:S04]  /*1ec10*/  LEA R173, -R173, RZ, 0x6 ;  /* 0x000000ffadad7211 */ /* 0x004fe800078e31ff */
[----:B------:R-:W-:Y:S02]  /*1ec20*/  SHF.R.S32.HI R164, RZ, 0x1f, R173 ;  /* 0x0000001fffa47819 */ /* 0x000fe400000114ad */
.L_x_1903:
[----:B------:R-:W-:Y:S05]  /*1ec30*/  BSYNC B0 ;  /* 0x0000000000007941 */ /* 0x000fea0003800000 */
.L_x_1901:
        /* <DEDUP_REMOVED lines=116> */
.L_x_1900:
[----:B------:R-:W-:Y:S05]  /*1f380*/  BSYNC B1 ;  /* 0x0000000000017941 */ /* 0x000fea0003800000 */
.L_x_1899:
        /* <DEDUP_REMOVED lines=59> */
[----:B------:R-:W-:Y:S01]  /*1f740*/  FFMA.FTZ R165, R5, R166, -R201 ;  /* 0x000000a605a57223 */ /* 0x000fe200000108c9 */
[----:B------:R-:W-:Y:S01]  /*1f750*/  ISETP.GT.AND P0, PT, R250, R238, PT ;  /* 0x000000eefa00720c */ /* 0x000fe20003f04270 */
        /* <DEDUP_REMOVED lines=432> */
.L_x_1895:
        /* <DEDUP_REMOVED lines=11> */
.L_x_1923:
[----:B---3--:R-:W-:Y:S01]  /*21310*/  FADD.FTZ R11, R10, R252 ;  /* 0x000000fc0a0b7221 */ /* 0x008fe20000010000 */
[----:B------:R-:W-:Y:S05]  /*21320*/  BRA.DIV ~URZ, `(.L_x_1906) ;  /* 0x00001e127f007947 */ /* 0x000fea000b800000 */
[----:B------:R-:W3:Y:S04]  /*21330*/  SHFL.BFLY PT, R12, R251, 0x2, 0x1f ;  /* 0x0c401f00fb0c7f89 */ /* 0x000ee800000e0000 */
[----:B------:R-:W4:Y:S01]  /*21340*/  SHFL.BFLY PT, R2, R11, 0x1, 0x1f ;  /* 0x0c201f000b027f89 */ /* 0x000f2200000e0000 */
[----:B---3--:R-:W-:Y:S02]  /*21350*/  FADD.FTZ R12, R12, R251 ;  /* 0x000000fb0c0c7221 */ /* 0x008fe40000010000 */
[----:B----4-:R-:W-:-:S03]  /*21360*/  FADD.FTZ R2, R11, R2 ;  /* 0x000000020b027221 */ /* 0x010fc60000010000 */
[----:B------:R3:W4:Y:S04]  /*21370*/  SHFL.BFLY PT, R10, R12, 0x1, 0x1f ;  /* 0x0c201f000c0a7f89 */ /* 0x00072800000e0000 */
.L_x_1924:
[----:B------:R-:W1:Y:S01]  /*21380*/  S2R R9, SR_TID.X ;  /* 0x0000000000097919 */ /* 0x000e620000002100 */
[----:B----4-:R-:W-:-:S03]  /*21390*/  FADD.FTZ R6, R10, R12 ;  /* 0x0000000c0a067221 */ /* 0x010fc60000010000 */
[----:B------:R-:W-:Y:S01]  /*213a0*/  BAR.SYNC.DEFER_BLOCKING 0x0 ;  /* 0x0000000000007b1d */ /* 0x000fe20000010000 */
[----:B------:R-:W-:Y:S02]  /*213b0*/  FSETP.NE.FTZ.AND P4, PT, R2, RZ, PT ;  /* 0x000000ff0200720b */ /* 0x000fe40003f95000 */
[----:B------:R-:W-:Y:S02]  /*213c0*/  FSETP.NE.FTZ.AND P3, PT, R6, RZ, PT ;  /* 0x000000ff0600720b */ /* 0x000fe40003f75000 */
[----:B------:R-:W-:Y:S01]  /*213d0*/  MOV R8, 0x3f800000 ;  /* 0x3f80000000087802 */ /* 0x000fe20000000f00 */
[----:B------:R-:W-:Y:S01]  /*213e0*/  ULDC.64 UR4, c[0x0][0x118] ;  /* 0x0000460000047ab9 */ /* 0x000fe20000000a00 */
[----:B------:R-:W-:-:S07]  /*213f0*/  MOV R7, 0x3f800000 ;  /* 0x3f80000000077802 */ /* 0x000fce0000000f00 */
[----:B------:R-:W4:Y:S01]  /*21400*/  @P4 MUFU.RCP R8, R2 ;  /* 0x0000000200084308 */ /* 0x000f220000001000 */
[----:B-1----:R-:W-:-:S07]  /*21410*/  SHF.R.S32.HI R10, RZ, 0x1f, R9 ;  /* 0x0000001fff0a7819 */ /* 0x002fce0000011409 */
[----:B------:R-:W1:Y:S01]  /*21420*/  @P3 MUFU.RCP R7, R6 ;  /* 0x0000000600073308 */ /* 0x000e620000001000 */
[----:B------:R-:W-:-:S04]  /*21430*/  LEA.HI R11, R10, R9, RZ, 0x2 ;  /* 0x000000090a0b7211 */ /* 0x000fc800078f10ff */
[--C-:B------:R-:W-:Y:S02]  /*21440*/  SHF.R.S32.HI R13, RZ, 0x2, R11.reuse ;  /* 0x00000002ff0d7819 */ /* 0x100fe4000001140b */
[----:B---3--:R-:W-:Y:S01]  /*21450*/  SHF.R.S32.HI R12, RZ, 0x1f, R11 ;  /* 0x0000001fff0c7819 */ /* 0x008fe2000001140b */
[C---:B----4-:R-:W-:Y:S01]  /*21460*/  FMUL.FTZ R160, R8.reuse, R160 ;  /* 0x000000a008a07220 */ /* 0x050fe20000410000 */
[----:B------:R-:W-:Y:S01]  /*21470*/  LOP3.LUT R14, R11, 0x1ffffffc, RZ, 0xc0, !PT ;  /* 0x1ffffffc0b0e7812 */ /* 0x000fe200078ec0ff */
[----:B------:R-:W-:Y:S01]  /*21480*/  FMUL.FTZ R161, R8, R161 ;  /* 0x000000a108a17220 */ /* 0x000fe20000410000 */
[----:B------:R-:W-:Y:S01]  /*21490*/  LEA.HI R12, R12, R13, RZ, 0x3 ;  /* 0x0000000d0c0c7211 */ /* 0x000fe200078f18ff */
[----:B------:R-:W-:Y:S01]  /*214a0*/  FMUL.FTZ R156, R8, R156 ;  /* 0x0000009c089c7220 */ /* 0x000fe20000410000 */
[----:B------:R-:W-:Y:S01]  /*214b0*/  IADD3 R14, -R14, R9, RZ ;  /* 0x000000090e0e7210 */ /* 0x000fe20007ffe1ff */
[----:B------:R-:W-:Y:S01]  /*214c0*/  FMUL.FTZ R157, R8, R157 ;  /* 0x0000009d089d7220 */ /* 0x000fe20000410000 */
[----:B------:R-:W-:Y:S01]  /*214d0*/  LOP3.LUT R12, R12, 0xfffffff8, RZ, 0xc0, !PT ;  /* 0xfffffff80c0c7812 */ /* 0x000fe200078ec0ff */
[----:B------:R-:W-:-:S02]  /*214e0*/  FMUL.FTZ R36, R8, R36 ;  /* 0x0000002408247220 */ /* 0x000fc40000410000 */
[C---:B------:R-:W-:Y:S01]  /*214f0*/  FMUL.FTZ R37, R8.reuse, R37 ;  /* 0x0000002508257220 */ /* 0x040fe20000410000 */
[----:B------:R-:W-:Y:S01]  /*21500*/  IADD3 R13, R13, -R12, RZ ;  /* 0x8000000c0d0d7210 */ /* 0x000fe20007ffe0ff */
[----:B------:R-:W-:Y:S01]  /*21510*/  FMUL.FTZ R40, R8, R40 ;  /* 0x0000002808287220 */ /* 0x000fe20000410000 */
[----:B------:R-:W-:Y:S01]  /*21520*/  LEA.HI R12, R10, R9, RZ, 0x5 ;  /* 0x000000090a0c7211 */ /* 0x000fe200078f28ff */
[C---:B------:R-:W-:Y:S01]  /*21530*/  FMUL.FTZ R41, R8.reuse, R41 ;  /* 0x0000002908297220 */ /* 0x040fe20000410000 */
[----:B------:R-:W-:Y:S01]  /*21540*/  SHF.L.U32 R15, R13, 0x6, RZ ;  /* 0x000000060d0f7819 */ /* 0x000fe200000006ff */
[C---:B------:R-:W-:Y:S01]  /*21550*/  FMUL.FTZ R44, R8.reuse, R44 ;  /* 0x0000002c082c7220 */ /* 0x040fe20000410000 */
[----:B------:R-:W-:Y:S01]  /*21560*/  SHF.R.S32.HI R11, RZ, 0x5, R12 ;  /* 0x00000005ff0b7819 */ /* 0x000fe2000001140c */
[C---:B------:R-:W-:Y:S01]  /*21570*/  FMUL.FTZ R45, R8.reuse, R45 ;  /* 0x0000002d082d7220 */ /* 0x040fe20000410000 */
[----:B------:R-:W-:Y:S01]  /*21580*/  LOP3.LUT R15, R15, 0x1c0, RZ, 0xc0, !PT ;  /* 0x000001c00f0f7812 */ /* 0x000fe200078ec0ff */
[C---:B------:R-:W-:Y:S01]  /*21590*/  FMUL.FTZ R48, R8.reuse, R48 ;  /* 0x0000003008307220 */ /* 0x040fe20000410000 */
[----:B------:R-:W-:Y:S01]  /*215a0*/  LOP3.LUT R16, R13, 0x1, RZ, 0xc0, !PT ;  /* 0x000000010d107812 */ /* 0x000fe200078ec0ff */
[C---:B------:R-:W-:Y:S01]  /*215b0*/  FMUL.FTZ R49, R8.reuse, R49 ;  /* 0x0000003108317220 */ /* 0x040fe20000410000 */
[----:B------:R-:W-:Y:S01]  /*215c0*/  LEA R14, R11, R14, 0x9 ;  /* 0x0000000e0b0e7211 */ /* 0x000fe200078e48ff */
[C---:B------:R-:W-:Y:S01]  /*215d0*/  FMUL.FTZ R52, R8.reuse, R52 ;  /* 0x0000003408347220 */ /* 0x040fe20000410000 */
[----:B------:R-:W-:Y:S01]  /*215e0*/  LEA.HI R15, R15, R15, RZ, 0x1d ;  /* 0x0000000f0f0f7211 */ /* 0x000fe200078fe8ff */
[----:B------:R-:W-:Y:S01]  /*215f0*/  FMUL.FTZ R53, R8, R53 ;  /* 0x0000003508357220 */ /* 0x000fe20000410000 */
[----:B------:R-:W-:Y:S01]  /*21600*/  ISETP.NE.U32.AND P0, PT, R16, 0x1, PT ;  /* 0x000000011000780c */ /* 0x000fe20003f05070 */
[----:B------:R-:W-:Y:S01]  /*21610*/  FMUL.FTZ R56, R8, R56 ;  /* 0x0000003808387220 */ /* 0x000fe20000410000 */
[----:B------:R-:W-:Y:S01]  /*21620*/  LEA R14, R14, R15, 0x1 ;  /* 0x0000000f0e0e7211 */ /* 0x000fe200078e08ff */
[C---:B------:R-:W-:Y:S01]  /*21630*/  FMUL.FTZ R57, R8.reuse, R57 ;  /* 0x0000003908397220 */ /* 0x040fe20000410000 */
[----:B------:R-:W-:Y:S01]  /*21640*/  R2P PR, R13, 0x6 ;  /* 0x000000060d007804 */ /* 0x000fe20000000000 */
[----:B------:R-:W-:Y:S01]  /*21650*/  FMUL.FTZ R60, R8, R60 ;  /* 0x0000003c083c7220 */ /* 0x000fe20000410000 */
[----:B------:R-:W-:Y:S01]  /*21660*/  SHF.L.U32 R13, R14, 0x2, RZ ;  /* 0x000000020e0d7819 */ /* 0x000fe200000006ff */
[C---:B------:R-:W-:Y:S01]  /*21670*/  FMUL.FTZ R61, R8.reuse, R61 ;  /* 0x0000003d083d7220 */ /* 0x040fe20000410000 */
[----:B------:R-:W-:Y:S01]  /*21680*/  STS.64 [R14.X4], R160 ;  /* 0x000000a00e007388 */ /* 0x000fe20000004a00 */
[C---:B------:R-:W-:Y:S01]  /*21690*/  FMUL.FTZ R64, R8.reuse, R64 ;  /* 0x0000004008407220 */ /* 0x040fe20000410000 */
[----:B------:R-:W-:Y:S01]  /*216a0*/  IADD3 R15, R13, -0x20, RZ ;  /* 0xffffffe00d0f7810 */ /* 0x000fe20007ffe0ff */
[----:B------:R-:W-:-:S02]  /*216b0*/  FMUL.FTZ R65, R8, R65 ;  /* 0x0000004108417220 */ /* 0x000fc40000410000 */
[C---:B------:R-:W-:Y:S01]  /*216c0*/  FMUL.FTZ R68, R8.reuse, R68 ;  /* 0x0000004408447220 */ /* 0x040fe20000410000 */
[----:B------:R-:W-:Y:S01]  /*216d0*/  @P0 IADD3 R15, R13, 0x20, RZ ;  /* 0x000000200d0f0810 */ /* 0x000fe20007ffe0ff */
[C---:B------:R-:W-:Y:S02]  /*216e0*/  FMUL.FTZ R69, R8.reuse, R69 ;  /* 0x0000004508457220 */ /* 0x040fe40000410000 */
[C---:B------:R-:W-:Y:S02]  /*216f0*/  FMUL.FTZ R72, R8.reuse, R72 ;  /* 0x0000004808487220 */ /* 0x040fe40000410000 */
[C---:B------:R-:W-:Y:S02]  /*21700*/  FMUL.FTZ R73, R8.reuse, R73 ;  /* 0x0000004908497220 */ /* 0x040fe40000410000 */
[C---:B------:R-:W-:Y:S02]  /*21710*/  FMUL.FTZ R76, R8.reuse, R76 ;  /* 0x0000004c084c7220 */ /* 0x040fe40000410000 */
[----:B------:R-:W-:-:S02]  /*21720*/  FMUL.FTZ R77, R8, R77 ;  /* 0x0000004d084d7220 */ /* 0x000fc40000410000 */
[C---:B------:R-:W-:Y:S02]  /*21730*/  FMUL.FTZ R80, R8.reuse, R80 ;  /* 0x0000005008507220 */ /* 0x040fe40000410000 */
        /* <DEDUP_REMOVED lines=36> */
[----:B------:R-:W-:Y:S01]  /*21980*/  FMUL.FTZ R145, R8, R145 ;  /* 0x0000009108917220 */ /* 0x000fe20000410000 */
[----:B------:R-:W-:Y:S01]  /*21990*/  MOV R8, 0x40 ;  /* 0x0000004000087802 */ /* 0x000fe20000000f00 */
[C---:B-1----:R-:W-:Y:S02]  /*219a0*/  FMUL.FTZ R163, R7.reuse, R163 ;  /* 0x000000a307a37220 */ /* 0x042fe40000410000 */
[C---:B------:R-:W-:Y:S01]  /*219b0*/  FMUL.FTZ R162, R7.reuse, R162 ;  /* 0x000000a207a27220 */ /* 0x040fe20000410000 */
[----:B------:R-:W-:Y:S01]  /*219c0*/  SEL R8, R8, 0xffffffc0, !P1 ;  /* 0xffffffc008087807 */ /* 0x000fe20004800000 */
[C---:B------:R-:W-:Y:S02]  /*219d0*/  FMUL.FTZ R159, R7.reuse, R159 ;  /* 0x0000009f079f7220 */ /* 0x040fe40000410000 */
[----:B------:R-:W-:Y:S01]  /*219e0*/  FMUL.FTZ R158, R7, R158 ;  /* 0x0000009e079e7220 */ /* 0x000fe20000410000 */
[----:B------:R-:W-:Y:S01]  /*219f0*/  IADD3 R16, R13, R8, RZ ;  /* 0x000000080d107210 */ /* 0x000fe20007ffe0ff */
[C---:B------:R-:W-:Y:S01]  /*21a00*/  FMUL.FTZ R39, R7.reuse, R39 ;  /* 0x0000002707277220 */ /* 0x040fe20000410000 */
[----:B------:R-:W-:Y:S01]  /*21a10*/  STS.64 [R14.X4+0x800], R162 ;  /* 0x000800a20e007388 */ /* 0x000fe20000004a00 */
[----:B------:R-:W-:-:S02]  /*21a20*/  FMUL.FTZ R38, R7, R38 ;  /* 0x0000002607267220 */ /* 0x000fc40000410000 */
[C---:B------:R-:W-:Y:S01]  /*21a30*/  FMUL.FTZ R43, R7.reuse, R43 ;  /* 0x0000002b072b7220 */ /* 0x040fe20000410000 */
[----:B------:R-:W-:Y:S01]  /*21a40*/  STS.64 [R15], R156 ;  /* 0x0000009c0f007388 */ /* 0x000fe20000000a00 */
[C---:B------:R-:W-:Y:S02]  /*21a50*/  FMUL.FTZ R42, R7.reuse, R42 ;  /* 0x0000002a072a7220 */ /* 0x040fe40000410000 */
[C---:B------:R-:W-:Y:S01]  /*21a60*/  FMUL.FTZ R47, R7.reuse, R47 ;  /* 0x0000002f072f7220 */ /* 0x040fe20000410000 */
[----:B------:R-:W-:Y:S01]  /*21a70*/  STS.64 [R15+0x800], R158 ;  /* 0x0008009e0f007388 */ /* 0x000fe20000000a00 */
[C---:B------:R-:W-:Y:S02]  /*21a80*/  FMUL.FTZ R46, R7.reuse, R46 ;  /* 0x0000002e072e7220 */ /* 0x040fe40000410000 */
[C---:B------:R-:W-:Y:S01]  /*21a90*/  FMUL.FTZ R51, R7.reuse, R51 ;  /* 0x0000003307337220 */ /* 0x040fe20000410000 */
[----:B------:R-:W-:Y:S01]  /*21aa0*/  STS.64 [R16], R36 ;  /* 0x0000002410007388 */ /* 0x000fe20000000a00 */
[----:B------:R-:W-:-:S02]  /*21ab0*/  FMUL.FTZ R50, R7, R50 ;  /* 0x0000003207327220 */ /* 0x000fc40000410000 */
[C---:B------:R-:W-:Y:S01]  /*21ac0*/  FMUL.FTZ R55, R7.reuse, R55 ;  /* 0x0000003707377220 */ /* 0x040fe20000410000 */
[----:B------:R-:W-:Y:S01]  /*21ad0*/  STS.64 [R16+0x800], R38 ;  /* 0x0008002610007388 */ /* 0x000fe20000000a00 */
        /* <DEDUP_REMOVED lines=50> */
[----:B------:R-:W-:Y:S01]  /*21e00*/  FMUL.FTZ R146, R7, R146 ;  /* 0x0000009207927220 */ /* 0x000fe20000410000 */
[----:B------:R-:W-:-:S04]  /*21e10*/  MOV R7, 0x80 ;  /* 0x0000008000077802 */ /* 0x000fc80000000f00 */
[----:B------:R-:W-:Y:S02]  /*21e20*/  SEL R18, R7, 0xffffff80, !P2 ;  /* 0xffffff8007127807 */ /* 0x000fe40005000000 */
[-C--:B------:R-:W-:Y:S02]  /*21e30*/  IADD3 R7, R8, R15.reuse, RZ ;  /* 0x0000000f08077210 */ /* 0x080fe40007ffe0ff */
[-C--:B------:R-:W-:Y:S02]  /*21e40*/  IADD3 R13, R13, R18.reuse, RZ ;  /* 0x000000120d0d7210 */ /* 0x080fe40007ffe0ff */
[----:B------:R-:W-:Y:S01]  /*21e50*/  IADD3 R17, R18, R15, RZ ;  /* 0x0000000f12117210 */ /* 0x000fe20007ffe0ff */
[----:B------:R-:W-:Y:S01]  /*21e60*/  STS.64 [R7], R40 ;  /* 0x0000002807007388 */ /* 0x000fe20000000a00 */
[-C--:B------:R-:W-:Y:S02]  /*21e70*/  IADD3 R19, R16, R18.reuse, RZ ;  /* 0x0000001210137210 */ /* 0x080fe40007ffe0ff */
[----:B------:R-:W-:Y:S01]  /*21e80*/  IADD3 R18, R7, R18, RZ ;  /* 0x0000001207127210 */ /* 0x000fe20007ffe0ff */
        /* <DEDUP_REMOVED lines=44> */
[----:B------:R1:W-:Y:S04]  /*22150*/  STS.64 [R15+0xc800], R130 ;  /* 0x00c800820f007388 */ /* 0x0003e80000000a00 */
[----:B------:R-:W-:Y:S04]  /*22160*/  STS.64 [R16+0xc000], R132 ;  /* 0x00c0008410007388 */ /* 0x000fe80000000a00 */
[----:B------:R3:W-:Y:S04]  /*22170*/  STS.64 [R16+0xc800], R134 ;  /* 0x00c8008610007388 */ /* 0x0007e80000000a00 */
[----:B------:R-:W-:Y:S04]  /*22180*/  STS.64 [R7+0xc000], R152 ;  /* 0x00c0009807007388 */ /* 0x000fe80000000a00 */
[----:B------:R4:W-:Y:S04]  /*22190*/  STS.64 [R7+0xc800], R154 ;  /* 0x00c8009a07007388 */ /* 0x0009e80000000a00 */
[----:B------:R-:W-:Y:S04]  /*221a0*/  STS.64 [R13+0xc000], R136 ;  /* 0x00c000880d007388 */ /* 0x000fe80000000a00 */
[----:B------:R-:W-:Y:S04]  /*221b0*/  STS.64 [R13+0xc800], R138 ;  /* 0x00c8008a0d007388 */ /* 0x000fe80000000a00 */
[----:B------:R-:W-:Y:S04]  /*221c0*/  STS.64 [R17+0xc000], R140 ;  /* 0x00c0008c11007388 */ /* 0x000fe80000000a00 */
[----:B------:R-:W-:Y:S04]  /*221d0*/  STS.64 [R17+0xc800], R142 ;  /* 0x00c8008e11007388 */ /* 0x000fe80000000a00 */
[----:B------:R-:W-:Y:S04]  /*221e0*/  STS.64 [R19+0xc000], R148 ;  /* 0x00c0009413007388 */ /* 0x000fe80000000a00 */
[----:B------:R-:W-:Y:S04]  /*221f0*/  STS.64 [R19+0xc800], R150 ;  /* 0x00c8009613007388 */ /* 0x000fe80000000a00 */
[----:B------:R4:W-:Y:S04]  /*22200*/  STS.64 [R18+0xc000], R144 ;  /* 0x00c0009012007388 */ /* 0x0009e80000000a00 */
[----:B------:R4:W-:Y:S04]  /*22210*/  STS.64 [R18+0xc800], R146 ;  /* 0x00c8009212007388 */ /* 0x0009e80000000a00 */
[----:B-1----:R-:W2:Y:S04]  /*22220*/  LD.E.64 R14, [R4.64+0xb0] ;  /* 0x0000b004040e7980 */ /* 0x002ea8000c101b00 */
[----:B------:R-:W2:Y:S04]  /*22230*/  LD.E R8, [R4.64+0x60] ;  /* 0x0000600404087980 */ /* 0x000ea8000c101900 */
[----:B---3--:R-:W1:Y:S01]  /*22240*/  S2R R16, SR_TID.X ;  /* 0x0000000000107919 */ /* 0x008e620000002100 */
[----:B------:R-:W-:-:S03]  /*22250*/  LEA.HI R10, R10, R9, RZ, 0x4 ;  /* 0x000000090a0a7211 */ /* 0x000fc600078f20ff */
[----:B----4-:R3:W5:Y:S04]  /*22260*/  LD.E R7, [R4.64+0xcc] ;  /* 0x0000cc0404077980 */ /* 0x010768000c101900 */
[----:B------:R3:W5:Y:S04]  /*22270*/  LD.E.64 R152, [R4.64+0x78] ;  /* 0x0000780404987980 */ /* 0x000768000c101b00 */
[----:B------:R3:W5:Y:S01]  /*22280*/  LD.E.64 R154, [R4.64+0xa8] ;  /* 0x0000a804049a7980 */ /* 0x000762000c101b00 */
[----:B------:R-:W-:Y:S01]  /*22290*/  LOP3.LUT R144, R12, 0xffffffe0, RZ, 0xc0, !PT ;  /* 0xffffffe00c907812 */ /* 0x000fe200078ec0ff */
[----:B------:R-:W-:Y:S01]  /*222a0*/  @P4 MUFU.LG2 R2, R2 ;  /* 0x0000000200024308 */ /* 0x000fe20000000c00 */
[----:B------:R-:W-:Y:S01]  /*222b0*/  SHF.R.S32.HI R12, RZ, 0x1f, R11 ;  /* 0x0000001fff0c7819 */ /* 0x000fe2000001140b */
[----:B------:R-:W-:Y:S06]  /*222c0*/  BSSY B0, `(.L_x_1907) ;  /* 0x0000054000007945 */ /* 0x000fec0003800000 */
[----:B------:R-:W4:Y:S01]  /*222d0*/  @P3 MUFU.LG2 R6, R6 ;  /* 0x0000000600063308 */ /* 0x000f220000000c00 */
[----:B-1----:R-:W-:-:S04]  /*222e0*/  SHF.R.S32.HI R13, RZ, 0x1f, R16 ;  /* 0x0000001fff0d7819 */ /* 0x002fc80000011410 */
[----:B------:R-:W-:Y:S02]  /*222f0*/  LEA.HI R13, R13, R16, RZ, 0x4 ;  /* 0x000000100d0d7211 */ /* 0x000fe400078f20ff */
[----:B------:R-:W-:Y:S02]  /*22300*/  LOP3.LUT R16, R10, 0xfffffff0, RZ, 0xc0, !PT ;  /* 0xfffffff00a107812 */ /* 0x000fe400078ec0ff */
[----:B------:R-:W-:Y:S02]  /*22310*/  SHF.R.S32.HI R10, RZ, 0x4, R13 ;  /* 0x00000004ff0a7819 */ /* 0x000fe4000001140d */
[----:B------:R-:W-:Y:S02]  /*22320*/  IADD3 R13, -R16, R9, RZ ;  /* 0x00000009100d7210 */ /* 0x000fe40007ffe1ff */
[----:B------:R-:W-:Y:S02]  /*22330*/  SHF.L.U32 R16, R10, 0x6, RZ ;  /* 0x000000060a107819 */ /* 0x000fe400000006ff */
[----:B------:R-:W-:Y:S01]  /*22340*/  LEA.HI R18, R13, R13, RZ, 0x1 ;  /* 0x0000000d0d127211 */ /* 0x000fe200078f08ff */
[----:B----4-:R-:W-:Y:S01]  /*22350*/  @P3 FMUL.FTZ R6, R6, 0.69314718246459960938 ;  /* 0x3f31721806063820 */ /* 0x010fe20000410000 */
[----:B------:R-:W-:-:S02]  /*22360*/  LOP3.LUT R16, R16, 0x1c0, RZ, 0xc0, !PT ;  /* 0x000001c010107812 */ /* 0x000fc400078ec0ff */
[----:B------:R-:W-:Y:S02]  /*22370*/  SHF.L.U32 R17, R18, 0x2, RZ ;  /* 0x0000000212117819 */ /* 0x000fe400000006ff */
[----:B------:R-:W-:Y:S02]  /*22380*/  IADD3 R9, -R144, R9, RZ ;  /* 0x0000000990097210 */ /* 0x000fe40007ffe1ff */
[----:B------:R-:W-:Y:S02]  /*22390*/  LOP3.LUT R17, R16, 0x38, R17, 0xf8, !PT ;  /* 0x0000003810117812 */ /* 0x000fe400078ef811 */
[----:B------:R-:W-:Y:S02]  /*223a0*/  SHF.R.U32.HI R16, RZ, 0x3, R16 ;  /* 0x00000003ff107819 */ /* 0x000fe40000011610 */
[----:B------:R-:W-:Y:S01]  /*223b0*/  LOP3.LUT R18, R18, 0xffffffe, RZ, 0xc0, !PT ;  /* 0x0ffffffe12127812 */ /* 0x000fe200078ec0ff */
[----:B------:R-:W-:Y:S01]  /*223c0*/  BAR.SYNC.DEFER_BLOCKING 0x0 ;  /* 0x0000000000007b1d */ /* 0x000fe20000010000 */
[----:B------:R-:W-:-:S02]  /*223d0*/  LOP3.LUT P0, RZ, R9, 0x3, RZ, 0xc0, !PT ;  /* 0x0000000309ff7812 */ /* 0x000fc4000780c0ff */
[----:B------:R-:W-:Y:S02]  /*223e0*/  LOP3.LUT R16, R17, R16, RZ, 0x3c, !PT ;  /* 0x0000001011107212 */ /* 0x000fe400078e3cff */
[----:B------:R-:W-:Y:S02]  /*223f0*/  IADD3 R145, R13, -R18, RZ ;  /* 0x800000120d917210 */ /* 0x000fe40007ffe0ff */
[----:B------:R-:W-:Y:S02]  /*22400*/  LEA.HI R144, R12, R11, RZ, 0x2 ;  /* 0x0000000b0c907211 */ /* 0x000fe400078f10ff */
[----:B------:R-:W-:Y:S02]  /*22410*/  SHF.R.S32.HI R12, RZ, 0x1f, R9 ;  /* 0x0000001fff0c7819 */ /* 0x000fe40000011409 */
[----:B------:R-:W-:Y:S02]  /*22420*/  LEA R145, R145, R16, 0x2 ;  /* 0x0000001091917211 */ /* 0x000fe400078e10ff */
[----:B------:R-:W-:-:S02]  /*22430*/  LOP3.LUT R144, R144, 0xffffffc, RZ, 0xc0, !PT ;  /* 0x0ffffffc90907812 */ /* 0x000fc400078ec0ff */
[----:B------:R-:W-:Y:S02]  /*22440*/  LEA.HI R12, R12, R9, RZ, 0x2 ;  /* 0x000000090c0c7211 */ /* 0x000fe400078f10ff */
[----:B------:R-:W-:Y:S02]  /*22450*/  SHF.L.U32 R9, R241, 0x6, RZ ;  /* 0x00000006f1097819 */ /* 0x000fe400000006ff */
[----:B------:R-:W-:Y:S01]  /*22460*/  SHF.L.U32 R146, R13, 0x2, RZ ;  /* 0x000000020d927819 */ /* 0x000fe200000006ff */
[----:B------:R-:W-:Y:S01]  /*22470*/  @P4 FMUL.FTZ R13, R2, 0.69314718246459960938 ;  /* 0x3f317218020d4820 */ /* 0x000fe20000410000 */
[----:B------:R-:W-:Y:S02]  /*22480*/  IADD3 R144, -R144, R11, RZ ;  /* 0x0000000b90907210 */ /* 0x000fe40007ffe1ff */
[----:B------:R-:W-:Y:S01]  /*22490*/  MOV R11, 0xff800000 ;  /* 0xff800000000b7802 */ /* 0x000fe20000000f00 */
[----:B------:R-:W1:Y:S01]  /*224a0*/  LDS.128 R140, [R145.X4] ;  /* 0x00000000918c7984 */ /* 0x000e620000004c00 */
[----:B------:R-:W-:Y:S01]  /*224b0*/  SHF.R.S32.HI R147, RZ, 0x1f, R146 ;  /* 0x0000001fff937819 */ /* 0x000fe20000011492 */
[----:B-----5:R-:W-:-:S02]  /*224c0*/  @P4 FFMA.FTZ R11, R164, R0, R13 ;  /* 0x00000000a40b4223 */ /* 0x020fc4000001000d */
        /* <DEDUP_REMOVED lines=31> */
[----:B---3--:R-:W-:-:S04]  /*226c0*/  SHF.R.S32.HI R145, RZ, 0x2, R12 ;  /* 0x00000002ff917819 */ /* 0x008fc8000001140c */
[----:B------:R-:W-:Y:S01]  /*226d0*/  LEA R144, R144, R145, 0x4 ;  /* 0x0000009190907211 */ /* 0x000fe200078e20ff */
[----:B--2---:R-:W-:-:S04]  /*226e0*/  IMAD R14, R14, UR8, R245 ;  /* 0x000000080e0e7c24 */ /* 0x004fc8000f8e02f5 */
[----:B------:R-:W-:Y:S01]  /*226f0*/  IMAD R8, R14, R8, R243 ;  /* 0x000000080e087224 */ /* 0x000fe200078e02f3 */
[----:B------:R-:W-:Y:S01]  /*22700*/  MOV R14, 0xff800000 ;  /* 0xff800000000e7802 */ /* 0x000fe20000000f00 */
[----:B------:R-:W-:Y:S02]  /*22710*/  @P3 FFMA.FTZ R14, R3, R0, R6 ;  /* 0x00000000030e3223 */ /* 0x000fe40000010006 */
[----:B------:R-:W-:Y:S01]  /*22720*/  IMAD R8, R15, R8, R9 ;  /* 0x000000080f087224 */ /* 0x000fe200078e0209 */
[----:B------:R-:W-:Y:S05]  /*22730*/  @P0 BRA `(.L_x_1908) ;  /* 0x000000c000000947 */ /* 0x000fea0003800000 */
[----:B-1--4-:R-:W-:Y:S01]  /*22740*/  IMAD R3, R241, -0x40, R244 ;  /* 0xffffffc0f1037824 */ /* 0x012fe200078e02f4 */
[----:B------:R-:W-:Y:S01]  /*22750*/  IADD3 R2, R144, 0x8, RZ ;  /* 0x0000000890027810 */ /* 0x000fe20007ffe0ff */
[----:B------:R-:W-:Y:S01]  /*22760*/  ULDC.64 UR4, c[0x0][0x118] ;  /* 0x0000460000047ab9 */ /* 0x000fe20000000a00 */
[----:B------:R-:W-:Y:S02]  /*22770*/  SHF.R.S32.HI R9, RZ, 0x1f, R8 ;  /* 0x0000001fff097819 */ /* 0x000fe40000011408 */
[----:B------:R-:W-:-:S02]  /*22780*/  IADD3 R0, P0, R8, R144, RZ ;  /* 0x0000009008007210 */ /* 0x000fc40007f1e0ff */
[-C--:B------:R-:W-:Y:S02]  /*22790*/  ISETP.GE.AND P2, PT, R144, R3.reuse, PT ;  /* 0x000000039000720c */ /* 0x080fe40003f46270 */
[----:B------:R-:W-:Y:S02]  /*227a0*/  ISETP.GE.AND P1, PT, R2, R3, PT ;  /* 0x000000030200720c */ /* 0x000fe40003f26270 */
[----:B------:R-:W-:Y:S02]  /*227b0*/  LEA.HI.X.SX32 R9, R144, R9, 0x1, P0 ;  /* 0x0000000990097211 */ /* 0x000fe400000f0eff */
[----:B------:R-:W-:-:S04]  /*227c0*/  LEA R2, P0, R0, R154, 0x2 ;  /* 0x0000009a00027211 */ /* 0x000fc800078010ff */
[----:B------:R-:W-:-:S05]  /*227d0*/  LEA.HI.X R3, R0, R155, R9, 0x2, P0 ;  /* 0x0000009b00037211 */ /* 0x000fca00000f1409 */
[----:B------:R1:W-:Y:S04]  /*227e0*/  @!P2 ST.E [R2.64], R11 ;  /* 0x0000000b0200a985 */ /* 0x0003e8000c101904 */
[----:B------:R1:W-:Y:S02]  /*227f0*/  @!P1 ST.E [R2.64+0x20], R14 ;  /* 0x0000200e02009985 */ /* 0x0003e4000c101904 */
.L_x_1908:
[----:B-1--4-:R-:W-:Y:S05]  /*22800*/  BSYNC B0 ;  /* 0x0000000000007941 */ /* 0x012fea0003800000 */
.L_x_1907:
[----:B------:R-:W-:Y:S01]  /*22810*/  IMAD R241, R241, -0x40, R244 ;  /* 0xffffffc0f1f17824 */ /* 0x000fe200078e02f4 */
[----:B------:R-:W-:Y:S01]  /*22820*/  ULDC.64 UR4, c[0x0][0x118] ;  /* 0x0000460000047ab9 */ /* 0x000fe20000000a00 */
[----:B------:R-:W-:Y:S01]  /*22830*/  IMAD R7, R8, R7, RZ ;  /* 0x0000000708077224 */ /* 0x000fe200078e02ff */
[----:B------:R1:W5:Y:S01]  /*22840*/  LD.E R4, [R4.64+0xc0] ;  /* 0x0000c00404047980 */ /* 0x000362000c101900 */
[C---:B------:R-:W-:Y:S01]  /*22850*/  IMAD.WIDE R2, R10.reuse, 0x100, R146 ;  /* 0x000001000a027825 */ /* 0x040fe200078e0292 */
[----:B------:R-:W-:Y:S01]  /*22860*/  ISETP.GE.AND P1, PT, R10, R241, PT ;  /* 0x000000f10a00720c */ /* 0x000fe20003f26270 */
[----:B------:R-:W-:Y:S03]  /*22870*/  BSSY B0, `(.L_x_1909) ;  /* 0x0000013000007945 */ /* 0x000fe60003800000 */
[----:B------:R-:W-:-:S04]  /*22880*/  IADD3 R0, P0, R2, R7, RZ ;  /* 0x0000000702007210 */ /* 0x000fc80007f1e0ff */
[----:B------:R-:W-:Y:S02]  /*22890*/  LEA.HI.X.SX32 R7, R7, R3, 0x1, P0 ;  /* 0x0000000307077211 */ /* 0x000fe400000f0eff */
[----:B------:R-:W-:Y:S02]  /*228a0*/  LEA R8, P0, R0, R152, 0x2 ;  /* 0x0000009800087211 */ /* 0x000fe400078010ff */
[----:B------:R-:W-:Y:S02]  /*228b0*/  IADD3 R3, R146, 0x40, RZ ;  /* 0x0000004092037810 */ /* 0x000fe40007ffe0ff */
[----:B------:R-:W-:Y:S01]  /*228c0*/  LEA.HI.X R9, R0, R153, R7, 0x2, P0 ;  /* 0x0000009900097211 */ /* 0x000fe200000f1407 */
[----:B------:R-:W-:Y:S05]  /*228d0*/  @P1 BRA `(.L_x_1910) ;  /* 0x000000c000001947 */ /* 0x000fea0003800000 */
[C---:B------:R-:W-:Y:S01]  /*228e0*/  IADD3 R7, R3.reuse, 0x40, RZ ;  /* 0x0000004003077810 */ /* 0x040fe20007ffe0ff */
[----:B------:R-:W-:Y:S01]  /*228f0*/  ULDC.64 UR4, c[0x0][0x118] ;  /* 0x0000460000047ab9 */ /* 0x000fe20000000a00 */
[C---:B-1----:R-:W-:Y:S02]  /*22900*/  IADD3 R5, R3.reuse, 0x80, RZ ;  /* 0x0000008003057810 */ /* 0x042fe40007ffe0ff */
[----:B-----5:R-:W-:-:S02]  /*22910*/  ISETP.GE.AND P2, PT, R3, R4, PT ;  /* 0x000000040300720c */ /* 0x020fc40003f46270 */
[-C--:B------:R-:W-:Y:S02]  /*22920*/  ISETP.GE.AND P3, PT, R146, R4.reuse, PT ;  /* 0x000000049200720c */ /* 0x080fe40003f66270 */
[-C--:B------:R-:W-:Y:S02]  /*22930*/  ISETP.GE.AND P1, PT, R7, R4.reuse, PT ;  /* 0x000000040700720c */ /* 0x080fe40003f26270 */
[----:B------:R-:W-:-:S07]  /*22940*/  ISETP.GE.AND P0, PT, R5, R4, PT ;  /* 0x000000040500720c */ /* 0x000fce0003f06270 */
[----:B------:R1:W-:Y:S04]  /*22950*/  @!P2 ST.E.128 [R8.64+0x100], R108 ;  /* 0x0001006c0800a985 */ /* 0x0003e8000c101d04 */
[----:B------:R1:W-:Y:S04]  /*22960*/  @!P3 ST.E.64 [R8.64], R140 ;  /* 0x0000008c0800b985 */ /* 0x0003e8000c101b04 */
[----:B------:R1:W-:Y:S04]  /*22970*/  @!P3 ST.E.64 [R8.64+0x8], R142 ;  /* 0x0000088e0800b985 */ /* 0x0003e8000c101b04 */
[----:B------:R1:W-:Y:S04]  /*22980*/  @!P1 ST.E.128 [R8.64+0x200], R76 ;  /* 0x0002004c08009985 */ /* 0x0003e8000c101d04 */
[----:B------:R1:W-:Y:S02]  /*22990*/  @!P0 ST.E.128 [R8.64+0x300], R44 ;  /* 0x0003002c08008985 */ /* 0x0003e4000c101d04 */
.L_x_1910:
[----:B------:R-:W-:Y:S05]  /*229a0*/  BSYNC B0 ;  /* 0x0000000000007941 */ /* 0x000fea0003800000 */
.L_x_1909:
[----:B------:R-:W-:Y:S01]  /*229b0*/  IADD3 R0, R10, 0x8, RZ ;  /* 0x000000080a007810 */ /* 0x000fe20007ffe0ff */
[----:B------:R-:W-:Y:S03]  /*229c0*/  BSSY B0, `(.L_x_1911) ;  /* 0x000000e000007945 */ /* 0x000fe60003800000 */
[----:B------:R-:W-:-:S13]  /*229d0*/  ISETP.GE.AND P0, PT, R0, R241, PT ;  /* 0x000000f10000720c */ /* 0x000fda0003f06270 */
[----:B------:R-:W-:Y:S05]  /*229e0*/  @P0 BRA `(.L_x_1912) ;  /* 0x000000b000000947 */ /* 0x000fea0003800000 */
[C---:B------:R-:W-:Y:S01]  /*229f0*/  IADD3 R7, R3.reuse, 0x40, RZ ;  /* 0x0000004003077810 */ /* 0x040fe20007ffe0ff */
[----:B------:R-:W-:Y:S01]  /*22a00*/  ULDC.64 UR4, c[0x0][0x118] ;  /* 0x0000460000047ab9 */ /* 0x000fe20000000a00 */
[C---:B-1----:R-:W-:Y:S02]  /*22a10*/  IADD3 R5, R3.reuse, 0x80, RZ ;  /* 0x0000008003057810 */ /* 0x042fe40007ffe0ff */
[-C--:B-----5:R-:W-:Y:S02]  /*22a20*/  ISETP.GE.AND P3, PT, R146, R4.reuse, PT ;  /* 0x000000049200720c */ /* 0x0a0fe40003f66270 */
[-C--:B------:R-:W-:Y:S02]  /*22a30*/  ISETP.GE.AND P2, PT, R3, R4.reuse, PT ;  /* 0x000000040300720c */ /* 0x080fe40003f46270 */
[-C--:B------:R-:W-:Y:S02]  /*22a40*/  ISETP.GE.AND P1, PT, R7, R4.reuse, PT ;  /* 0x000000040700720c */ /* 0x080fe40003f26270 */
[----:B------:R-:W-:-:S07]  /*22a50*/  ISETP.GE.AND P0, PT, R5, R4, PT ;  /* 0x000000040500720c */ /* 0x000fce0003f06270 */
[----:B------:R1:W-:Y:S04]  /*22a60*/  @!P3 ST.E.128 [R8.64+0x2000], R136 ;  /* 0x002000880800b985 */ /* 0x0003e8000c101d04 */
[----:B------:R1:W-:Y:S04]  /*22a70*/  @!P2 ST.E.128 [R8.64+0x2100], R104 ;  /* 0x002100680800a985 */ /* 0x0003e8000c101d04 */
[----:B------:R1:W-:Y:S04]  /*22a80*/  @!P1 ST.E.128 [R8.64+0x2200], R72 ;  /* 0x0022004808009985 */ /* 0x0003e8000c101d04 */
[----:B------:R1:W-:Y:S02]  /*22a90*/  @!P0 ST.E.128 [R8.64+0x2300], R40 ;  /* 0x0023002808008985 */ /* 0x0003e4000c101d04 */
.L_x_1912:
[----:B------:R-:W-:Y:S05]  /*22aa0*/  BSYNC B0 ;  /* 0x0000000000007941 */ /* 0x000fea0003800000 */
.L_x_1911:
        /* <DEDUP_REMOVED lines=15> */
.L_x_1914:
[----:B------:R-:W-:Y:S05]  /*22ba0*/  BSYNC B0 ;  /* 0x0000000000007941 */ /* 0x000fea0003800000 */
.L_x_1913:
        /* <DEDUP_REMOVED lines=15> */
.L_x_1916:
[----:B------:R-:W-:Y:S05]  /*22ca0*/  BSYNC B0 ;  /* 0x0000000000007941 */ /* 0x000fea0003800000 */
.L_x_1915:
        /* <DEDUP_REMOVED lines=15> */
.L_x_1918:
[----:B------:R-:W-:Y:S05]  /*22da0*/  BSYNC B0 ;  /* 0x0000000000007941 */ /* 0x000fea0003800000 */
.L_x_1917:
        /* <DEDUP_REMOVED lines=15> */
.L_x_1920:
[----:B------:R-:W-:Y:S05]  /*22ea0*/  BSYNC B0 ;  /* 0x0000000000007941 */ /* 0x000fea0003800000 */
.L_x_1919:
        /* <DEDUP_REMOVED lines=15> */
.L_x_1922:
[----:B------:R-:W-:Y:S05]  /*22fa0*/  BSYNC B0 ;  /* 0x0000000000007941 */ /* 0x000fea0003800000 */
.L_x_1921:
[----:B------:R-:W-:Y:S01]  /*22fb0*/  IADD3 R10, R10, 0x38, RZ ;  /* 0x000000380a0a7810 */ /* 0x000fe20007ffe0ff */
[----:B------:R-:W-:-:S03]  /*22fc0*/  IMAD.MOV.U32 R243, RZ, RZ, 0x0 ;  /* 0x00000000fff37424 */ /* 0x000fc600078e00ff */
[----:B------:R-:W-:-:S13]  /*22fd0*/  ISETP.GE.AND P0, PT, R10, R241, PT ;  /* 0x000000f10a00720c */ /* 0x000fda0003f06270 */
[----:B------:R-:W-:Y:S05]  /*22fe0*/  @P0 RET.REL.NODEC R242 `(_ZN5flash24flash_fwd_splitkv_kernelI23Flash_fwd_kernel_traitsILi256ELi64ELi64ELi4ELb0ELb0EN7cutlass6half_tE19Flash_kernel_traitsILi256ELi64ELi64ELi4ES3_EELb0ELb0ELb0ELb0ELb0ELb0ELb1ELb1EEEvNS_16Flash_fwd_paramsE) ;  /* 0xfffdd010f2000950 */ /* 0x000fea0003c3ffff */
[C---:B-1----:R-:W-:Y:S01]  /*22ff0*/  IADD3 R5, R3.reuse, 0x40, RZ ;  /* 0x0000004003057810 */ /* 0x042fe20007ffe0ff */
[----:B------:R-:W-:Y:S01]  /*23000*/  ULDC.64 UR4, c[0x0][0x118] ;  /* 0x0000460000047ab9 */ /* 0x000fe20000000a00 */
[-C--:B-----5:R-:W-:Y:S01]  /*23010*/  ISETP.GE.AND P1, PT, R3, R4.reuse, PT ;  /* 0x000000040300720c */ /* 0x0a0fe20003f26270 */
[----:B------:R-:W-:Y:S01]  /*23020*/  IMAD.MOV.U32 R243, RZ, RZ, 0x0 ;  /* 0x00000000fff37424 */ /* 0x000fe200078e00ff */
[-C--:B------:R-:W-:Y:S02]  /*23030*/  ISETP.GE.AND P0, PT, R5, R4.reuse, PT ;  /* 0x000000040500720c */ /* 0x080fe40003f06270 */
[----:B------:R-:W-:Y:S02]  /*23040*/  IADD3 R3, R3, 0x80, RZ ;  /* 0x0000008003037810 */ /* 0x000fe40007ffe0ff */
[----:B------:R-:W-:-:S07]  /*23050*/  ISETP.GE.AND P2, PT, R146, R4, PT ;  /* 0x000000049200720c */ /* 0x000fce0003f46270 */
[----:B------:R1:W-:Y:S04]  /*23060*/  @!P1 ST.E.128 [R8.64+0xe100], R80 ;  /* 0x00e1005008009985 */ /* 0x0003e8000c101d04 */
[----:B------:R1:W-:Y:S01]  /*23070*/  @!P0 ST.E.128 [R8.64+0xe200], R48 ;  /* 0x00e2003008008985 */ /* 0x0003e2000c101d04 */
[----:B------:R-:W-:-:S03]  /*23080*/  ISETP.GE.AND P0, PT, R3, R4, PT ;  /* 0x000000040300720c */ /* 0x000fc60003f06270 */
[----:B------:R1:W-:Y:S10]  /*23090*/  @!P2 ST.E.128 [R8.64+0xe000], R112 ;  /* 0x00e000700800a985 */ /* 0x0003f4000c101d04 */
[----:B------:R-:W-:Y:S05]  /*230a0*/  @P0 RET.REL.NODEC R242 `(_ZN5flash24flash_fwd_splitkv_kernelI23Flash_fwd_kernel_traitsILi256ELi64ELi64ELi4ELb0ELb0EN7cutlass6half_tE19Flash_kernel_traitsILi256ELi64ELi64ELi4ES3_EELb0ELb0ELb0ELb0ELb0ELb0ELb1ELb1EEEvNS_16Flash_fwd_paramsE) ;  /* 0xfffdcf50f2000950 */ /* 0x000fea0003c3ffff */
[----:B------:R-:W-:Y:S01]  /*230b0*/  MOV R243, 0x0 ;  /* 0x0000000000f37802 */ /* 0x000fe20000000f00 */
[----:B------:R-:W-:-:S02]  /*230c0*/  ULDC.64 UR4, c[0x0][0x118] ;  /* 0x0000460000047ab9 */ /* 0x000fc40000000a00 */
[----:B------:R2:W-:Y:S01]  /*230d0*/  ST.E.128 [R8.64+0xe300], R16 ;  /* 0x00e3001008007985 */ /* 0x0005e2000c101d04 */
[----:B------:R-:W-:Y:S05]  /*230e0*/  RET.REL.NODEC R242 `(_ZN5flash24flash_fwd_splitkv_kernelI23Flash_fwd_kernel_traitsILi256ELi64ELi64ELi4ELb0ELb0EN7cutlass6half_tE19Flash_kernel_traitsILi256ELi64ELi64ELi4ES3_EELb0ELb0ELb0ELb0ELb0ELb0ELb1ELb1EEEvNS_16Flash_fwd_paramsE) ;  /* 0xfffdcf10f2007950 */ /* 0x000fea0003c3ffff */
.L_x_1905:
[----:B------:R-:W-:Y:S01]  /*230f0*/  IMAD.MOV.U32 R12, RZ, RZ, R252 ;  /* 0x000000ffff0c7224 */ /* 0x000fe200078e00fc */
[----:B------:R-:W-:Y:S02]  /*23100*/  MOV R9, 0x2 ;  /* 0x0000000200097802 */ /* 0x000fe40000000f00 */
[----:B------:R-:W-:Y:S02]  /*23110*/  MOV R8, 0x23130 ;  /* 0x0002313000087802 */ /* 0x000fe40000000f00 */
[----:B-1---5:R-:W-:Y:S05]  /*23120*/  CALL.REL.NOINC `($__internal_16_$__cuda_sm70_shflsync_bfly_p) ;  /* 0x000000f000007944 */ /* 0x022fea0003c00000 */
[----:B-12---:R-:W-:Y:S05]  /*23130*/  BRA `(.L_x_1923) ;  /* 0xffffe1d000007947 */ /* 0x006fea000383ffff */
.L_x_1906:
[----:B------:R-:W-:Y:S01]  /*23140*/  IMAD.MOV.U32 R12, RZ, RZ, R11 ;  /* 0x000000ffff0c7224 */ /* 0x000fe200078e000b */
[----:B------:R-:W-:Y:S02]  /*23150*/  MOV R9, 0x1 ;  /* 0x0000000100097802 */ /* 0x000fe40000000f00 */
[----:B------:R-:W-:Y:S02]  /*23160*/  MOV R8, 0x23180 ;  /* 0x0002318000087802 */ /* 0x000fe40000000f00 */
[----:B-12--5:R-:W-:Y:S05]  /*23170*/  CALL.REL.NOINC `($__internal_16_$__cuda_sm70_shflsync_bfly_p) ;  /* 0x000000a000007944 */ /* 0x026fea0003c00000 */
[----:B--2---:R-:W-:Y:S01]  /*23180*/  FADD.FTZ R2, R11, R10 ;  /* 0x0000000a0b027221 */ /* 0x004fe20000010000 */
[----:B-1----:R-:W-:Y:S02]  /*23190*/  MOV R12, R251 ;  /* 0x000000fb000c7202 */ /* 0x002fe40000000f00 */
[----:B------:R-:W-:-:S02]  /*231a0*/  MOV R9, 0x2 ;  /* 0x0000000200097802 */ /* 0x000fc40000000f00 */
[----:B------:R-:W-:Y:S02]  /*231b0*/  MOV R8, 0x231d0 ;  /* 0x000231d000087802 */ /* 0x000fe40000000f00 */
[----:B------:R-:W-:Y:S05]  /*231c0*/  CALL.REL.NOINC `($__internal_16_$__cuda_sm70_shflsync_bfly_p) ;  /* 0x0000005000007944 */ /* 0x000fea0003c00000 */
[----:B-12---:R-:W-:Y:S01]  /*231d0*/  FADD.FTZ R12, R251, R10 ;  /* 0x0000000afb0c7221 */ /* 0x006fe20000010000 */
[----:B------:R-:W-:Y:S02]  /*231e0*/  MOV R9, 0x1 ;  /* 0x0000000100097802 */ /* 0x000fe40000000f00 */
[----:B------:R-:W-:Y:S02]  /*231f0*/  MOV R8, 0x23210 ;  /* 0x0002321000087802 */ /* 0x000fe40000000f00 */
[----:B------:R-:W-:Y:S05]  /*23200*/  CALL.REL.NOINC `($__internal_16_$__cuda_sm70_shflsync_bfly_p) ;  /* 0x0000001000007944 */ /* 0x000fea0003c00000 */
[----:B-12---:R-:W-:Y:S05]  /*23210*/  BRA `(.L_x_1924) ;  /* 0xffffe16000007947 */ /* 0x006fea000383ffff */
        .weak           $__internal_16_$__cuda_sm70_shflsync_bfly_p
        .type           $__internal_16_$__cuda_sm70_shflsync_bfly_p,@function
        .size           $__internal_16_$__cuda_sm70_shflsync_bfly_p,(.L_x_8735 - $__internal_16_$__cuda_sm70_shflsync_bfly_p)
$__internal_16_$__cuda_sm70_shflsync_bfly_p:
[----:B------:R-:W-:Y:S01]  /*23220*/  MOV R14, R8 ;  /* 0x00000008000e7202 */ /* 0x000fe20000000f00 */
[----:B------:R-:W-:Y:S04]  /*23230*/  WARPSYNC R6 ;  /* 0x0000000600007348 */ /* 0x000fe80003800000 */
[----:B------:R-:W-:Y:S01]  /*23240*/  MOV R15, 0x0 ;  /* 0x00000000000f7802 */ /* 0x000fe20000000f00 */
[----:B------:R1:W2:Y:S03]  /*23250*/  SHFL.BFLY PT, R10, R12, R9, R7 ;  /* 0x0c0000090c0a7389 */ /* 0x0002a600000e0007 */
[----:B------:R-:W-:Y:S05]  /*23260*/  RET.REL.NODEC R14 `(_ZN5flash24flash_fwd_splitkv_kernelI23Flash_fwd_kernel_traitsILi256ELi64ELi64ELi4ELb0ELb0EN7cutlass6half_tE19Flash_kernel_traitsILi256ELi64ELi64ELi4ES3_EELb0ELb0ELb0ELb0ELb0ELb0ELb1ELb1EEEvNS_16Flash_fwd_paramsE) ;  /* 0xfffdcd900e007950 */ /* 0x000fea0003c3ffff */
.L_x_1925:
        /* <DEDUP_REMOVED lines=9> */
.L_x_8735:


//--------------------- .text._ZN5flash24flash_fwd_splitkv_kernelI23Flash_fwd_kernel_traitsILi256ELi64ELi64ELi4ELb0ELb0EN7cutlass6half_tE19Flash_kernel_traitsILi256ELi64ELi64ELi4ES3_EELb0ELb0ELb0ELb0ELb0ELb1ELb1ELb1EEEvNS_16Flash_fwd_paramsE --------------------------
	.section	.text._ZN5flash24flash_fwd_splitkv_kernelI23Flash_fwd_kernel_traitsILi256ELi64ELi64ELi4ELb0ELb0EN7cutlass6half_tE19Flash_kernel_traitsILi256ELi64ELi64ELi4ES3_EELb0ELb0ELb0ELb0ELb0ELb1ELb1ELb1EEEvNS_16Flash_fwd_paramsE,"ax",@progbits
	.sectioninfo	@"SHI_REGISTERS=255"
	.align	128
        .global         _ZN5flash24flash_fwd_splitkv_kernelI23Flash_fwd_kernel_traitsILi256ELi64ELi64ELi4ELb0ELb0EN7cutlass6half_tE19Flash_kernel_traitsILi256ELi64ELi64ELi4ES3_EELb0ELb0ELb0ELb0ELb0ELb1ELb1ELb1EEEvNS_16Flash_fwd_paramsE
        .type           _ZN5flash24flash_fwd_splitkv_kernelI23Flash_fwd_kernel_traitsILi256ELi64ELi64ELi4ELb0ELb0EN7cutlass6half_tE19Flash_kernel_traitsILi256ELi64ELi64ELi4ES3_EELb0ELb0ELb0ELb0ELb0ELb1ELb1ELb1EEEvNS_16Flash_fwd_paramsE,@function
        .size           _ZN5flash24flash_fwd_splitkv_kernelI23Flash_fwd_kernel_traitsILi256ELi64ELi64ELi4ELb0ELb0EN7cutlass6half_tE19Flash_kernel_traitsILi256ELi64ELi64ELi4ES3_EELb0ELb0ELb0ELb0ELb0ELb1ELb1ELb1EEEvNS_16Flash_fwd_paramsE,(.L_x_8737 - _ZN5flash24flash_fwd_splitkv_kernelI23Flash_fwd_kernel_traitsILi256ELi64ELi64ELi4ELb0ELb0EN7cutlass6half_tE19Flash_kernel_traitsILi256ELi64ELi64ELi4ES3_EELb0ELb0ELb0ELb0ELb0ELb1ELb1ELb1EEEvNS_16Flash_fwd_paramsE)
        .other          _ZN5flash24flash_fwd_splitkv_kernelI23Flash_fwd_kernel_traitsILi256ELi64ELi64ELi4ELb0ELb0EN7cutlass6half_tE19Flash_kernel_traitsILi256ELi64ELi64ELi4ES3_EELb0ELb0ELb0ELb0ELb0ELb1ELb1ELb1EEEvNS_16Flash_fwd_paramsE,@"STO_CUDA_ENTRY STV_DEFAULT"
_ZN5flash24flash_fwd_splitkv_kernelI23Flash_fwd_kernel_traitsILi256ELi64ELi64ELi4ELb0ELb0EN7cutlass6half_tE19Flash_kernel_traitsILi256ELi64ELi64ELi4ES3_EELb0ELb0ELb0ELb0ELb0ELb1ELb1ELb1EEEvNS_16Flash_fwd_paramsE:
.text._ZN5flash24flash_fwd_splitkv_kernelI23Flash_fwd_kernel_traitsILi256ELi64ELi64ELi4ELb0ELb0EN7cutlass6half_tE19Flash_kernel_traitsILi256ELi64ELi64ELi4ES3_EELb0ELb0ELb0ELb0ELb0ELb1ELb1ELb1EEEvNS_16Flash_fwd_paramsE:
        /* <DEDUP_REMOVED lines=30> */
[----:B---34-:R-:W-:Y:S05]  /*01e0*/  CALL.REL.NOINC `($_ZN5flash24flash_fwd_splitkv_kernelI23Flash_fwd_kernel_traitsILi256ELi64ELi64ELi4ELb0ELb0EN7cutlass6half_tE19Flash_kernel_traitsILi256ELi64ELi64ELi4ES3_EELb0ELb0ELb0ELb0ELb0ELb1ELb1ELb1EEEvNS_16Flash_fwd_paramsE$_ZN5flash30compute_attn_1rowblock_splitkvI23Flash_fwd_kernel_traitsILi256ELi64ELi64ELi4ELb0ELb0EN7cutlass6half_tE19Flash_kernel_traitsILi256ELi64ELi64ELi4ES3_EELb0ELb0ELb0ELb0ELb0ELb1ELb1ELb1ENS_16Flash_fwd_paramsEEEvRKT8_iiiii) ;  /* 0x0000002000007944 */ /* 0x018fea0003c00000 */
[----:B------:R-:W-:Y:S05]  /*01f0*/  BSYNC B4 ;  /* 0x0000000000047941 */ /* 0x000fea0003800000 */
.L_x_1926:
[----:B------:R-:W-:Y:S05]  /*0200*/  EXIT ;  /* 0x000000000000794d */ /* 0x000fea0003800000 */
        .type           $_ZN5flash24flash_fwd_splitkv_kernelI23Flash_fwd_kernel_traitsILi256ELi64ELi64ELi4ELb0ELb0EN7cutlass6half_tE19Flash_kernel_traitsILi256ELi64ELi64ELi4ES3_EELb0ELb0ELb0ELb0ELb0ELb1ELb1ELb1EEEvNS_16Flash_fwd_paramsE$_ZN5flash30compute_attn_1rowblock_splitkvI23Flash_fwd_kernel_traitsILi256ELi64ELi64ELi4ELb0ELb0EN7cutlass6half_tE19Flash_kernel_traitsILi256ELi64ELi64ELi4ES3_EELb0ELb0ELb0ELb0ELb0ELb1ELb1ELb1ENS_16Flash_fwd_paramsEEEvRKT8_iiiii,@function
        .size           $_ZN5flash24flash_fwd_splitkv_kernelI23Flash_fwd_kernel_traitsILi256ELi64ELi64ELi4ELb0ELb0EN7cutlass6half_tE19Flash_kernel_traitsILi256ELi64ELi64ELi4ES3_EELb0ELb0ELb0ELb0ELb0ELb1ELb1ELb1EEEvNS_16Flash_fwd_paramsE$_ZN5flash30compute_attn_1rowblock_splitkvI23Flash_fwd_kernel_traitsILi256ELi64ELi64ELi4ELb0ELb0EN7cutlass6half_tE19Flash_kernel_traitsILi256ELi64ELi64ELi4ES3_EELb0ELb0ELb0ELb0ELb0ELb1ELb1ELb1ENS_16Flash_fwd_paramsEEEvRKT8_iiiii,($__internal_17_$__cuda_sm70_shflsync_bfly_p - $_ZN5flash24flash_fwd_splitkv_kernelI23Flash_fwd_kernel_traitsILi256ELi64ELi64ELi4ELb0ELb0EN7cutlass6half_tE19Flash_kernel_traitsILi256ELi64ELi64ELi4ES3_EELb0ELb0ELb0ELb0ELb0ELb1ELb1ELb1EEEvNS_16Flash_fwd_paramsE$_ZN5flash30compute_attn_1rowblock_splitkvI23Flash_fwd_kernel_traitsILi256ELi64ELi64ELi4ELb0ELb0EN7cutlass6half_tE19Flash_kernel_traitsILi256ELi64ELi64ELi4ES3_EELb0ELb0ELb0ELb0ELb0ELb1ELb1ELb1ENS_16Flash_fwd_paramsEEEvRKT8_iiiii)
$_ZN5flash24flash_fwd_splitkv_kernelI23Flash_fwd_kernel_traitsILi256ELi64ELi64ELi4ELb0ELb0EN7cutlass6half_tE19Flash_kernel_traitsILi256ELi64ELi64ELi4ES3_EELb0ELb0ELb0ELb0ELb0ELb1ELb1ELb1EEEvNS_16Flash_fwd_paramsE$_ZN5flash30compute_attn_1rowblock_splitkvI23Flash_fwd_kernel_traitsILi256ELi64ELi64ELi4ELb0ELb0EN7cutlass6half_tE19Flash_kernel_traitsILi256ELi64ELi64ELi4ES3_EELb0ELb0ELb0ELb0ELb0ELb1ELb1ELb1ENS_16Flash_fwd_paramsEEEvRKT8_iiiii:
        /* <DEDUP_REMOVED lines=21> */
.L_x_1928:
[----:B------:R-:W-:Y:S05]  /*0360*/  BSYNC B0 ;  /* 0x0000000000007941 */ /* 0x000fea0003800000 */
.L_x_1927:
        /* <DEDUP_REMOVED lines=17> */
.L_x_1930:
[----:B------:R3:W5:Y:S02]  /*0480*/  LD.E R3, [R20.64+0xb8] ;  /* 0x0000b80614037980 */ /* 0x000764000c101900 */
.L_x_1931:
[----:B------:R-:W-:Y:S05]  /*0490*/  BSYNC B0 ;  /* 0x0000000000007941 */ /* 0x000fea0003800000 */
.L_x_1929:
        /* <DEDUP_REMOVED lines=10> */
.L_x_1933:
[----:B------:R-:W3:Y:S01]  /*0540*/  LD.E.64 R2, [R20.64+0x108] ;  /* 0x0001080614027980 */ /* 0x000ee2000c101b00 */
[----:B------:R-:W-:Y:S01]  /*0550*/  BSSY B0, `(.L_x_1935) ;  /* 0x0000006000007945 */ /* 0x000fe20003800000 */
[----:B---3--:R-:W-:-:S04]  /*0560*/  ISETP.NE.U32.AND P0, PT, R2, RZ, PT ;  /* 0x000000ff0200720c */ /* 0x008fc80003f05070 */
[----:B------:R-:W-:Y:S01]  /*0570*/  ISETP.NE.AND.EX P0, PT, R3, RZ, PT, P0 ;  /* 0x000000ff0300720c */ /* 0x000fe20003f05300 */
[----:B------:R-:W-:-:S12]  /*0580*/  IMAD.MOV.U32 R3, RZ, RZ, RZ ;  /* 0x000000ffff037224 */ /* 0x000fd800078e00ff */
[----:B------:R-:W-:Y:S05]  /*0590*/  @!P0 BRA `(.L_x_1936) ;  /* 0x0000001000008947 */ /* 0x000fea0003800000 */
[----:B------:R3:W5:Y:S02]  /*05a0*/  LD.E R3, [R20.64+0xbc] ;  /* 0x0000bc0614037980 */ /* 0x000764000c101900 */
.L_x_1936:
[----:B------:R-:W-:Y:S05]  /*05b0*/  BSYNC B0 ;  /* 0x0000000000007941 */ /* 0x000fea0003800000 */
.L_x_1935:
[----:B-----5:R-:W-:Y:S02]  /*05c0*/  IADD3 R64, R92, R3, RZ ;  /* 0x000000035c407210 */ /* 0x020fe40007ffe0ff */
.L_x_1934:
[----:B------:R-:W-:Y:S05]  /*05d0*/  BSYNC B1 ;  /* 0x0000000000017941 */ /* 0x000fea0003800000 */
.L_x_1932:
[----:B------:R-:W-:Y:S01]  /*05e0*/  IMAD.SHL.U32 R169, R243, 0x40, RZ ;  /* 0x00000040f3a97824 */ /* 0x000fe200078e00ff */
[----:B------:R-:W-:Y:S01]  /*05f0*/  MOV R2, R242 ;  /* 0x000000f200027202 */ /* 0x000fe20000000f00 */
[----:B------:R-:W-:-:S03]  /*0600*/  IMAD.MOV.U32 R3, RZ, RZ, 0x0 ;  /* 0x00000000ff037424 */ /* 0x000fc600078e00ff */
[----:B------:R-:W-:-:S13]  /*0610*/  ISETP.GT.AND P0, PT, R244, R169, PT ;  /* 0x000000a9f400720c */ /* 0x000fda0003f04270 */
[----:B------:R-:W-:Y:S05]  /*0620*/  @!P0 RET.REL.NODEC R2 `(_ZN5flash24flash_fwd_splitkv_kernelI23Flash_fwd_kernel_traitsILi256ELi64ELi64ELi4ELb0ELb0EN7cutlass6half_tE19Flash_kernel_traitsILi256ELi64ELi64ELi4ES3_EELb0ELb0ELb0ELb0ELb0ELb1ELb1ELb1EEEvNS_16Flash_fwd_paramsE) ;  /* 0xfffff9d002008950 */ /* 0x000fea0003c3ffff */
        /* <DEDUP_REMOVED lines=27> */
[----:B------:R-:W-:-:S11]  /*07e0*/  IADD3 R0, R64, 0x3f, RZ ;  /* 0x0000003f40007810 */ /* 0x000fd60007ffe0ff */
[----:B------:R-:W-:-:S05]  /*07f0*/  @P2 IADD3 R3, R3, 0x1, RZ ;  /* 0x0000000103032810 */ /* 0x000fca0007ffe0ff */
[----:B------:R-:W-:Y:S01]  /*0800*/  IMAD.MOV.U32 R166, RZ, RZ, R3 ;  /* 0x000000ffffa67224 */ /* 0x000fe200078e0003 */
[----:B------:R-:W-:-:S03]  /*0810*/  SHF.R.S32.HI R3, RZ, 0x1f, R0 ;  /* 0x0000001fff037819 */ /* 0x000fc60000011400 */
[----:B------:R-:W-:Y:S01]  /*0820*/  @!P0 IMAD.MOV R166, RZ, RZ, -R166 ;  /* 0x000000ffffa68224 */ /* 0x000fe200078e0aa6 */
[----:B------:R-:W-:Y:S02]  /*0830*/  @!P1 LOP3.LUT R166, RZ, c[0x0][0x10], RZ, 0x33, !PT ;  /* 0x00000400ffa69a12 */ /* 0x000fe400078e33ff */
[----:B------:R-:W-:-:S03]  /*0840*/  LEA.HI R3, R3, R0, RZ, 0x6 ;  /* 0x0000000003037211 */ /* 0x000fc600078f30ff */
[----:B------:R-:W-:Y:S01]  /*0850*/  IMAD R239, R166, UR8, RZ ;  /* 0x00000008a6ef7c24 */ /* 0x000fe2000f8e02ff */
[----:B------:R-:W-:-:S03]  /*0860*/  SHF.R.S32.HI R3, RZ, 0x6, R3 ;  /* 0x00000006ff037819 */ /* 0x000fc60000011403 */
        /* <DEDUP_REMOVED lines=41> */
.L_x_1939:
[----:B-1----:R-:W-:Y:S05]  /*0b00*/  BSYNC B0 ;  /* 0x0000000000007941 */ /* 0x002fea0003800000 */
.L_x_1938:
        /* <DEDUP_REMOVED lines=12> */
.L_x_1941:
[----:B------:R-:W-:Y:S05]  /*0bd0*/  BSYNC B0 ;  /* 0x0000000000007941 */ /* 0x000fea0003800000 */
.L_x_1940:
        /* <DEDUP_REMOVED lines=12> */
.L_x_1943:
[----:B------:R-:W-:Y:S05]  /*0ca0*/  BSYNC B0 ;  /* 0x0000000000007941 */ /* 0x000fea0003800000 */
.L_x_1942:
        /* <DEDUP_REMOVED lines=12> */
.L_x_1945:
[----:B------:R-:W-:Y:S05]  /*0d70*/  BSYNC B0 ;  /* 0x0000000000007941 */ /* 0x000fea0003800000 */
.L_x_1944:
        /* <DEDUP_REMOVED lines=12> */
.L_x_1947:
[----:B------:R-:W-:Y:S05]  /*0e40*/  BSYNC B0 ;  /* 0x0000000000007941 */ /* 0x000fea0003800000 */
.L_x_1946:
        /* <DEDUP_REMOVED lines=12> */
.L_x_1949:
[----:B------:R-:W-:Y:S05]  /*0f10*/  BSYNC B0 ;  /* 0x0000000000007941 */ /* 0x000fea0003800000 */
.L_x_1948:
        /* <DEDUP_REMOVED lines=12> */
.L_x_1951:
[----:B------:R-:W-:Y:S05]  /*0fe0*/  BSYNC B0 ;  /* 0x0000000000007941 */ /* 0x000fea0003800000 */
.L_x_1950:
        /* <DEDUP_REMOVED lines=12> */
.L_x_1953:
[----:B------:R-:W-:Y:S05]  /*10b0*/  BSYNC B0 ;  /* 0x0000000000007941 */ /* 0x000fea0003800000 */
.L_x_1952:
        /* <DEDUP_REMOVED lines=29> */
[----:B------:R-:W-:Y:S05]  /*1290*/  @P6 RET.REL.NODEC R242 `(_ZN5flash24flash_fwd_splitkv_kernelI23Flash_fwd_kernel_traitsILi256ELi64ELi64ELi4ELb0ELb0EN7cutlass6half_tE19Flash_kernel_traitsILi256ELi64ELi64ELi4ES3_EELb0ELb0ELb0ELb0ELb0ELb1ELb1ELb1EEEvNS_16Flash_fwd_paramsE) ;  /* 0xffffed60f2006950 */ /* 0x000fea0003c3ffff */
[----:B-1----:R-:W-:Y:S02]  /*12a0*/  MOV R5, 0xff800000 ;  /* 0xff80000000057802 */ /* 0x002fe40000000f00 */
[----:B------:R-:W-:-:S03]  /*12b0*/  MOV R243, 0x0 ;  /* 0x0000000000f37802 */ /* 0x000fc60000000f00 */
[----:B------:R1:W-:Y:S01]  /*12c0*/  ST.E [R2.64+0xe0], R5 ;  /* 0x0000e00502007985 */ /* 0x0003e2000c101906 */
[----:B------:R-:W-:Y:S05]  /*12d0*/  RET.REL.NODEC R242 `(_ZN5flash24flash_fwd_splitkv_kernelI23Flash_fwd_kernel_traitsILi256ELi64ELi64ELi4ELb0ELb0EN7cutlass6half_tE19Flash_kernel_traitsILi256ELi64ELi64ELi4ES3_EELb0ELb0ELb0ELb0ELb0ELb1ELb1ELb1EEEvNS_16Flash_fwd_paramsE) ;  /* 0xffffed20f2007950 */ /* 0x000fea0003c3ffff */
.L_x_1937:
        /* <DEDUP_REMOVED lines=77> */
[----:B------:R-:W-:Y:S02]  /*17b0*/  ISETP.GE.AND P0, PT, R7, RZ, PT ;  /* 0x000000ff0700720c */ /* 0x000fe40003f06270 */
[----:B------:R-:W-:Y:S01]  /*17c0*/  ISETP.NE.AND P1, PT, R6, RZ, PT ;  /* 0x000000ff0600720c */ /* 0x000fe20003f25270 */
[----:B------:R-:W-:-:S04]  /*17d0*/  IMAD R9, R8, R9, R5 ;  /* 0x0000000908097224 */ /* 0x000fc800078e0205 */
[----:B------:R-:W-:Y:S01]  /*17e0*/  @P2 IADD3 R14, R14, 0x1, RZ ;  /* 0x000000010e0e2810 */ /* 0x000fe20007ffe0ff */
[----:B--2---:R-:W-:-:S05]  /*17f0*/  IMAD R7, R61, R9, RZ ;  /* 0x000000093d077224 */ /* 0x004fca00078e02ff */
        /* <DEDUP_REMOVED lines=12> */
[----:B------:R-:W-:Y:S01]  /*18c0*/  IMAD.IADD R11, R13, 0x1, R7 ;  /* 0x000000010d0b7824 */ /* 0x000fe200078e0207 */
[----:B------:R-:W-:Y:S01]  /*18d0*/  SHF.R.S32.HI R13, RZ, 0x1f, R14 ;  /* 0x0000001fff0d7819 */ /* 0x000fe2000001140e */
[----:B------:R-:W-:-:S04]  /*18e0*/  IMAD.WIDE.U32 R22, R10, R2, RZ ;  /* 0x000000020a167225 */ /* 0x000fc800078e00ff */
        /* <DEDUP_REMOVED lines=9> */
.L_x_1955:
        /* <DEDUP_REMOVED lines=30> */
[----:B--2---:R-:W-:-:S03]  /*1b60*/  @!P3 IMAD R5, R15, R11, RZ ;  /* 0x0000000b0f05b224 */ /* 0x004fc600078e02ff */
[----:B------:R-:W-:Y:S01]  /*1b70*/  ISETP.GE.U32.AND P2, PT, R0, R3, PT ;  /* 0x000000030000720c */ /* 0x000fe20003f46070 */
[----:B------:R-:W-:Y:S01]  /*1b80*/  @P3 IMAD.IADD R7, R12, 0x1, R13 ;  /* 0x000000010c073824 */ /* 0x000fe200078e020d */
[----:B------:R-:W-:Y:S01]  /*1b90*/  LOP3.LUT R0, R245, R6, RZ, 0x3c, !PT ;  /* 0x00000006f5007212 */ /* 0x000fe200078e3cff */
[----:B------:R-:W-:Y:S02]  /*1ba0*/  @!P3 IMAD R5, R14, R8, R5 ;  /* 0x000000080e05b224 */ /* 0x000fe400078e0205 */
[----:B------:R-:W-:Y:S02]  /*1bb0*/  @P3 IMAD R9, R61, R7, RZ ;  /* 0x000000073d093224 */ /* 0x000fe400078e02ff */
[----:B------:R-:W-:Y:S01]  /*1bc0*/  @P3 IMAD.WIDE.U32 R24, R60, R7, RZ ;  /* 0x000000073c183225 */ /* 0x000fe200078e00ff */
[----:B------:R-:W-:-:S03]  /*1bd0*/  ISETP.GE.AND P1, PT, R0, RZ, PT ;  /* 0x000000ff0000720c */ /* 0x000fc60003f26270 */
[----:B------:R-:W-:Y:S01]  /*1be0*/  @!P3 IMAD.WIDE.U32 R14, R14, R11, R18 ;  /* 0x0000000b0e0eb225 */ /* 0x000fe200078e0012 */
[----:B------:R-:W-:Y:S02]  /*1bf0*/  @!P0 IADD3 R2, R2, 0x1, RZ ;  /* 0x0000000102028810 */ /* 0x000fe40007ffe0ff */
[----:B------:R-:W-:Y:S01]  /*1c00*/  ISETP.NE.AND P0, PT, R6, RZ, PT ;  /* 0x000000ff0600720c */ /* 0x000fe20003f05270 */
[----:B------:R-:W-:Y:S01]  /*1c10*/  @P3 IMAD.IADD R9, R25, 0x1, R9 ;  /* 0x0000000119093824 */ /* 0x000fe200078e0209 */
[----:B------:R-:W-:Y:S01]  /*1c20*/  @P3 MOV R10, R24 ;  /* 0x00000018000a3202 */ /* 0x000fe20000000f00 */
[----:B------:R-:W-:Y:S01]  /*1c30*/  @!P3 IMAD R7, R63, R12, RZ ;  /* 0x0000000c3f07b224 */ /* 0x000fe200078e02ff */
[----:B------:R-:W-:Y:S02]  /*1c40*/  @!P3 IADD3 R9, R15, R5, RZ ;  /* 0x000000050f09b210 */ /* 0x000fe40007ffe0ff */
[----:B------:R-:W-:Y:S02]  /*1c50*/  @!P3 SHF.R.S32.HI R3, RZ, 0x1f, R12 ;  /* 0x0000001fff03b819 */ /* 0x000fe4000001140c */
[----:B------:R-:W-:-:S02]  /*1c60*/  LEA R5, R166, 0xffffffc0, 0x6 ;  /* 0xffffffc0a6057811 */ /* 0x000fc400078e30ff */
[----:B------:R-:W-:Y:S02]  /*1c70*/  @!P3 MOV R10, R14 ;  /* 0x0000000e000ab202 */ /* 0x000fe40000000f00 */
[----:B------:R-:W-:Y:S01]  /*1c80*/  @P2 IADD3 R2, R2, 0x1, RZ ;  /* 0x0000000102022810 */ /* 0x000fe20007ffe0ff */
[----:B------:R-:W-:Y:S01]  /*1c90*/  @!P3 IMAD R3, R3, R62, R7 ;  /* 0x0000003e0303b224 */ /* 0x000fe200078e0207 */
[----:B------:R-:W-:Y:S01]  /*1ca0*/  SHF.R.S32.HI R19, RZ, 0x1f, R5 ;  /* 0x0000001fff137819 */ /* 0x000fe20000011405 */
[----:B------:R-:W-:Y:S01]  /*1cb0*/  @!P3 IMAD.WIDE.U32 R24, R62, R12, RZ ;  /* 0x0000000c3e18b225 */ /* 0x000fe200078e00ff */
[----:B------:R-:W-:Y:S02]  /*1cc0*/  MOV R31, R9 ;  /* 0x00000009001f7202 */ /* 0x000fe40000000f00 */
[----:B------:R-:W-:Y:S01]  /*1cd0*/  MOV R14, R2 ;  /* 0x00000002000e7202 */ /* 0x000fe20000000f00 */
[----:B------:R-:W-:Y:S02]  /*1ce0*/  IMAD R8, R61, R5, RZ ;  /* 0x000000053d087224 */ /* 0x000fe400078e02ff */
[----:B------:R-:W-:Y:S01]  /*1cf0*/  IMAD.MOV.U32 R30, RZ, RZ, R10 ;  /* 0x000000ffff1e7224 */ /* 0x000fe200078e000a */
[----:B------:R-:W-:Y:S01]  /*1d00*/  @!P1 IADD3 R14, -R14, RZ, RZ ;  /* 0x000000ff0e0e9210 */ /* 0x000fe20007ffe1ff */
[----:B------:R-:W-:Y:S01]  /*1d10*/  @!P3 IMAD.IADD R25, R25, 0x1, R3 ;  /* 0x000000011919b824 */ /* 0x000fe200078e0203 */
[----:B------:R-:W-:Y:S01]  /*1d20*/  @!P3 SHF.R.S32.HI R3, RZ, 0x1f, R11 ;  /* 0x0000001fff03b819 */ /* 0x000fe2000001140b */
[----:B------:R-:W-:Y:S01]  /*1d30*/  IMAD R8, R19, R60, R8 ;  /* 0x0000003c13087224 */ /* 0x000fe200078e0208 */
[----:B------:R-:W-:Y:S01]  /*1d40*/  @!P0 LOP3.LUT R14, RZ, R6, RZ, 0x33, !PT ;  /* 0x00000006ff0e8212 */ /* 0x000fe200078e33ff */
[----:B------:R-:W-:Y:S01]  /*1d50*/  IMAD.WIDE.U32 R30, R60, R5, R30 ;  /* 0x000000053c1e7225 */ /* 0x000fe200078e001e */
[----:B------:R-:W-:-:S03]  /*1d60*/  @P3 IADD3 R12, R12, R13, RZ ;  /* 0x0000000d0c0c3210 */ /* 0x000fc60007ffe0ff */
[----:B------:R-:W-:Y:S01]  /*1d70*/  @!P3 IMAD R2, R23, R11, RZ ;  /* 0x0000000b1702b224 */ /* 0x000fe200078e02ff */
[----:B------:R-:W-:Y:S01]  /*1d80*/  IADD3 R9, R31, R8, RZ ;  /* 0x000000081f097210 */ /* 0x000fe20007ffe0ff */
[----:B------:R-:W-:Y:S01]  /*1d90*/  IMAD.MOV.U32 R8, RZ, RZ, R30 ;  /* 0x000000ffff087224 */ /* 0x000fe200078e001e */
[----:B------:R-:W-:Y:S01]  /*1da0*/  SHF.R.S32.HI R13, RZ, 0x1f, R14 ;  /* 0x0000001fff0d7819 */ /* 0x000fe2000001140e */
[----:B------:R-:W-:Y:S02]  /*1db0*/  @!P3 IMAD R2, R22, R3, R2 ;  /* 0x000000031602b224 */ /* 0x000fe400078e0202 */
[----:B------:R-:W-:Y:S02]  /*1dc0*/  IMAD R3, R17, R14, RZ ;  /* 0x0000000e11037224 */ /* 0x000fe400078e02ff */
[-C--:B------:R-:W-:Y:S02]  /*1dd0*/  @P3 IMAD R0, R63, R12.reuse, RZ ;  /* 0x0000000c3f003224 */ /* 0x080fe400078e02ff */
[----:B------:R-:W-:-:S04]  /*1de0*/  @P3 IMAD.WIDE.U32 R6, R62, R12, RZ ;  /* 0x0000000c3e063225 */ /* 0x000fc800078e00ff */
[----:B------:R-:W-:-:S04]  /*1df0*/  @!P3 IMAD.WIDE.U32 R22, R22, R11, R24 ;  /* 0x0000000b1616b225 */ /* 0x000fc800078e0018 */
[----:B------:R-:W-:-:S04]  /*1e00*/  IMAD.WIDE.U32 R8, R16, R14, R8 ;  /* 0x0000000e10087225 */ /* 0x000fc800078e0008 */
[----:B------:R-:W-:Y:S01]  /*1e10*/  IMAD R3, R16, R13, R3 ;  /* 0x0000000d10037224 */ /* 0x000fe200078e0203 */
[----:B------:R-:W-:Y:S01]  /*1e20*/  @P3 IADD3 R11, R7, R0, RZ ;  /* 0x00000000070b3210 */ /* 0x000fe20007ffe0ff */
[----:B------:R-:W-:Y:S01]  /*1e30*/  @P3 IMAD.MOV.U32 R0, RZ, RZ, R6 ;  /* 0x000000ffff003224 */ /* 0x000fe200078e0006 */
[----:B------:R-:W-:Y:S01]  /*1e40*/  @!P3 IADD3 R11, R23, R2, RZ ;  /* 0x00000002170bb210 */ /* 0x000fe20007ffe0ff */
[----:B------:R-:W-:Y:S01]  /*1e50*/  IMAD.MOV.U32 R2, RZ, RZ, R8 ;  /* 0x000000ffff027224 */ /* 0x000fe200078e0008 */
[----:B------:R-:W-:Y:S02]  /*1e60*/  IADD3 R3, R9, R3, RZ ;  /* 0x0000000309037210 */ /* 0x000fe40007ffe0ff */
[----:B------:R-:W-:Y:S02]  /*1e70*/  @!P3 MOV R0, R22 ;  /* 0x000000160000b202 */ /* 0x000fe40000000f00 */
[----:B------:R-:W-:Y:S02]  /*1e80*/  MOV R9, R5 ;  /* 0x0000000500097202 */ /* 0x000fe40000000f00 */
.L_x_1956:
[----:B-1----:R-:W-:Y:S05]  /*1e90*/  BSYNC B0 ;  /* 0x0000000000007941 */ /* 0x002fea0003800000 */
.L_x_1954:
        /* <DEDUP_REMOVED lines=25> */
[----:B-1----:R-:W-:Y:S02]  /*2030*/  IADD3 R28, P0, R16, R0, RZ ;  /* 0x00000000101c7210 */ /* 0x002fe40007f1e0ff */
[----:B------:R-:W-:Y:S01]  /*2040*/  LEA.HI R0, R17, R6, RZ, 0x3 ;  /* 0x0000000611007211 */ /* 0x000fe200078f18ff */
[----:B------:R-:W-:Y:S01]  /*2050*/  IMAD R8, R19, R62, RZ ;  /* 0x0000003e13087224 */ /* 0x000fe200078e02ff */
[----:B------:R-:W-:Y:S02]  /*2060*/  LOP3.LUT R19, R15, 0x38, R16, 0xf8, !PT ;  /* 0x000000380f137812 */ /* 0x000fe400078ef810 */
[----:B------:R-:W-:Y:S02]  /*2070*/  SHF.R.U32.HI R10, RZ, 0x3, R15 ;  /* 0x00000003ff0a7819 */ /* 0x000fe4000001160f */
[----:B------:R-:W-:-:S02]  /*2080*/  LOP3.LUT R15, R0, 0xfffffff8, RZ, 0xc0, !PT ;  /* 0xfffffff8000f7812 */ /* 0x000fc400078ec0ff */
[----:B------:R-:W-:Y:S02]  /*2090*/  SHF.R.S32.HI R17, RZ, 0x1f, R16 ;  /* 0x0000001fff117819 */ /* 0x000fe40000011410 */
[----:B------:R-:W-:Y:S01]  /*20a0*/  LEA.HI R7, R7, R58, RZ, 0x6 ;  /* 0x0000003a07077211 */ /* 0x000fe200078f30ff */
[----:B------:R-:W-:Y:S01]  /*20b0*/  IMAD.IADD R15, R6, 0x1, -R15 ;  /* 0x00000001060f7824 */ /* 0x000fe200078e0a0f */
[----:B------:R-:W-:Y:S01]  /*20c0*/  LOP3.LUT R10, R19, R10, RZ, 0x3c, !PT ;  /* 0x0000000a130a7212 */ /* 0x000fe200078e3cff */
[----:B------:R-:W-:Y:S02]  /*20d0*/  IMAD.X R29, R17, 0x1, R11, P0 ;  /* 0x00000001111d7824 */ /* 0x000fe400000e060b */
[----:B------:R-:W-:Y:S02]  /*20e0*/  IMAD.SHL.U32 R7, R7, 0x8, RZ ;  /* 0x0000000807077824 */ /* 0x000fe400078e00ff */
[----:B------:R-:W-:Y:S02]  /*20f0*/  IMAD.SHL.U32 R6, R15, 0x40, RZ ;  /* 0x000000400f067824 */ /* 0x000fe400078e00ff */
[C---:B------:R-:W-:Y:S01]  /*2100*/  IMAD R8, R9.reuse, R63, R8 ;  /* 0x0000003f09087224 */ /* 0x040fe200078e0208 */
[----:B------:R-:W-:Y:S01]  /*2110*/  LOP3.LUT R167, R10, 0xfffffe00, R7, 0xf8, !PT ;  /* 0xfffffe000aa77812 */ /* 0x000fe200078ef807 */
[----:B------:R-:W-:Y:S01]  /*2120*/  IMAD.WIDE.U32 R28, R9, R62, R28 ;  /* 0x0000003e091c7225 */ /* 0x000fe200078e001c */
[----:B------:R-:W-:-:S03]  /*2130*/  LOP3.LUT R6, R6, 0x1c0, RZ, 0xc0, !PT ;  /* 0x000001c006067812 */ /* 0x000fc600078ec0ff */
[----:B------:R-:W-:Y:S02]  /*2140*/  IMAD.SHL.U32 R7, R66, 0x8, RZ ;  /* 0x0000000842077824 */ /* 0x000fe400078e00ff */
[----:B------:R-:W-:Y:S02]  /*2150*/  IMAD R178, R27, R14, RZ ;  /* 0x0000000e1bb27224 */ /* 0x000fe400078e02ff */
[----:B------:R-:W-:Y:S01]  /*2160*/  IMAD.IADD R29, R29, 0x1, R8 ;  /* 0x000000011d1d7824 */ /* 0x000fe200078e0208 */
[----:B------:R-:W-:Y:S01]  /*2170*/  LOP3.LUT R7, R6, 0x8, R7, 0xf8, !PT ;  /* 0x0000000806077812 */ /* 0x000fe200078ef807 */
[-C--:B------:R-:W-:Y:S01]  /*2180*/  IMAD R178, R13, R26.reuse, R178 ;  /* 0x0000001a0db27224 */ /* 0x080fe200078e02b2 */
[----:B------:R-:W-:Y:S01]  /*2190*/  SHF.R.U32.HI R48, RZ, 0x3, R6 ;  /* 0x00000003ff307819 */ /* 0x000fe20000011606 */
[----:B------:R-:W-:Y:S01]  /*21a0*/  IMAD.WIDE.U32 R26, R14, R26, R28 ;  /* 0x0000001a0e1a7225 */ /* 0x000fe200078e001c */
[----:B------:R-:W-:Y:S02]  /*21b0*/  SHF.R.S32.HI R68, RZ, 0x1f, R247 ;  /* 0x0000001fff447819 */ /* 0x000fe400000114f7 */
[----:B------:R-:W-:-:S02]  /*21c0*/  LOP3.LUT R48, R7, R48, RZ, 0x3c, !PT ;  /* 0x0000003007307212 */ /* 0x000fc400078e3cff */
[----:B------:R-:W-:Y:S01]  /*21d0*/  IADD3 R12, R16, 0x40, RZ ;  /* 0x00000040100c7810 */ /* 0x000fe20007ffe0ff */
[----:B------:R-:W-:Y:S01]  /*21e0*/  IMAD.SHL.U32 R9, R0, 0x40, RZ ;  /* 0x0000004000097824 */ /* 0x000fe200078e00ff */
[----:B------:R-:W-:-:S04]  /*21f0*/  SHF.R.S32.HI R0, RZ, 0x1f, R245 ;  /* 0x0000001fff007819 */ /* 0x000fc800000114f5 */
[----:B------:R-:W-:Y:S02]  /*2200*/  LOP3.LUT R48, R48, 0xfffffe00, R9, 0xf8, !PT ;  /* 0xfffffe0030307812 */ /* 0x000fe400078ef809 */
[----:B------:R-:W-:Y:S01]  /*2210*/  SHF.R.S32.HI R183, RZ, 0x1f, R182 ;  /* 0x0000001fffb77819 */ /* 0x000fe200000114b6 */
[----:B------:R-:W-:Y:S02]  /*2220*/  IMAD.IADD R179, R27, 0x1, R178 ;  /* 0x000000011bb37824 */ /* 0x000fe400078e02b2 */
[----:B------:R-:W-:Y:S02]  /*2230*/  IMAD.MOV.U32 R178, RZ, RZ, R26 ;  /* 0x000000ffffb27224 */ /* 0x000fe400078e001a */
[----:B------:R-:W-:-:S04]  /*2240*/  IMAD.WIDE R186, R243, 0x40, R182 ;  /* 0x00000040f3ba7825 */ /* 0x000fc800078e02b6 */
[-C--:B------:R-:W-:Y:S02]  /*2250*/  IMAD R173, R61, R182.reuse, RZ ;  /* 0x000000b63dad7224 */ /* 0x080fe400078e02ff */
[----:B------:R-:W-:Y:S02]  /*2260*/  IMAD R181, R63, R182, RZ ;  /* 0x000000b63fb57224 */ /* 0x000fe400078e02ff */
[C---:B------:R-:W-:Y:S02]  /*2270*/  IMAD R173, R183.reuse, R60, R173 ;  /* 0x0000003cb7ad7224 */ /* 0x040fe400078e02ad */
[-C--:B------:R-:W-:Y:S02]  /*2280*/  IMAD R181, R183, R62.reuse, R181 ;  /* 0x0000003eb7b57224 */ /* 0x080fe400078e02b5 */
[----:B------:R-:W-:Y:S01]  /*2290*/  IMAD.WIDE.U32 R178, R182, R62, R178 ;  /* 0x0000003eb6b27225 */ /* 0x000fe200078e00b2 */
[C---:B------:R-:W-:Y:S02]  /*22a0*/  LOP3.LUT P1, RZ, R15.reuse, 0x4, RZ, 0xc0, !PT ;  /* 0x000000040fff7812 */ /* 0x040fe4000782c0ff */
[----:B------:R-:W-:Y:S01]  /*22b0*/  LOP3.LUT P0, RZ, R15, 0x2, RZ, 0xc0, !PT ;  /* 0x000000020fff7812 */ /* 0x000fe2000780c0ff */
[----:B------:R-:W-:-:S02]  /*22c0*/  IMAD.MOV.U32 R49, RZ, RZ, 0x10 ;  /* 0x00000010ff317424 */ /* 0x000fc400078e00ff */
        /* <DEDUP_REMOVED lines=147> */
[----:B------:R-:W-:Y:S01]  /*2c00*/  IMAD.X R51, R9, 0x1, R0, P1 ;  /* 0x0000000109337824 */ /* 0x000fe200008e0600 */
[----:B------:R-:W-:Y:S01]  /*2c10*/  IADD3 R84, P1, R237, 0x80, RZ ;  /* 0x00000080ed547810 */ /* 0x000fe20007f3e0ff */
        /* <DEDUP_REMOVED lines=25> */
[C---:B------:R-:W-:Y:S01]  /*2db0*/  IMAD.IADD R150, R163.reuse, 0x1, R152 ;  /* 0x00000001a3967824 */ /* 0x040fe200078e0298 */
[-C--:B------:R-:W-:Y:S01]  /*2dc0*/  IADD3 R74, P3, R82, R237.reuse, RZ ;  /* 0x000000ed524a7210 */ /* 0x080fe20007f7e0ff */
[C---:B------:R-:W-:Y:S01]  /*2dd0*/  IMAD.IADD R148, R163.reuse, 0x1, R151 ;  /* 0x00000001a3947824 */ /* 0x040fe200078e0297 */
[----:B------:R-:W-:Y:S02]  /*2de0*/  IADD3 R72, P2, R76, R237, RZ ;  /* 0x000000ed4c487210 */ /* 0x000fe40007f5e0ff */
[----:B------:R-:W-:Y:S01]  /*2df0*/  IADD3 R146, R163, R149, RZ ;  /* 0x00000095a3927210 */ /* 0x000fe20007ffe0ff */
[C---:B------:R-:W-:Y:S01]  /*2e00*/  IMAD.SHL.U32 R116, R198.reuse, 0x10, RZ ;  /* 0x00000010c6747824 */ /* 0x040fe200078e00ff */
[----:B------:R-:W-:Y:S01]  /*2e10*/  IADD3.X R73, R81, R238, RZ, P3, !PT ;  /* 0x000000ee51497210 */ /* 0x000fe20001ffe4ff */
[--C-:B------:R-:W-:Y:S01]  /*2e20*/  IMAD.X R79, R85, 0x1, R238.reuse, P4 ;  /* 0x00000001554f7824 */ /* 0x100fe200020e06ee */
        /* <DEDUP_REMOVED lines=21> */
[----:B------:R-:W-:Y:S02]  /*2f80*/  SHF.L.U64.HI R115, R116, 0x1, R115 ;  /* 0x0000000174737819 */ /* 0x000fe40000010273 */
        /* <DEDUP_REMOVED lines=23> */
.L_x_2075:
        /* <DEDUP_REMOVED lines=21> */
.L_x_1959:
[----:B------:R-:W-:Y:S05]  /*3250*/  BSYNC B0 ;  /* 0x0000000000007941 */ /* 0x000fea0003800000 */
.L_x_1958:
        /* <DEDUP_REMOVED lines=21> */
.L_x_1961:
[----:B------:R-:W-:Y:S05]  /*33b0*/  BSYNC B0 ;  /* 0x0000000000007941 */ /* 0x000fea0003800000 */
.L_x_1960:
        /* <DEDUP_REMOVED lines=21> */
.L_x_1963:
[----:B------:R-:W-:Y:S05]  /*3510*/  BSYNC B0 ;  /* 0x0000000000007941 */ /* 0x000fea0003800000 */
.L_x_1962:
        /* <DEDUP_REMOVED lines=21> */
.L_x_1965:
[----:B------:R-:W-:Y:S05]  /*3670*/  BSYNC B0 ;  /* 0x0000000000007941 */ /* 0x000fea0003800000 */
.L_x_1964:
        /* <DEDUP_REMOVED lines=69> */
.L_x_1972:
[----:B------:R-:W-:Y:S05]  /*3ad0*/  BSYNC B0 ;  /* 0x0000000000007941 */ /* 0x000fea0003800000 */
.L_x_1971:
        /* <DEDUP_REMOVED lines=54> */
.L_x_1974:
[----:B------:R-:W-:Y:S05]  /*3e40*/  BSYNC B0 ;  /* 0x0000000000007941 */ /* 0x000fea0003800000 */
.L_x_1973:
        /* <DEDUP_REMOVED lines=54> */
.L_x_1976:
[----:B------:R-:W-:Y:S05]  /*41b0*/  BSYNC B0 ;  /* 0x0000000000007941 */ /* 0x000fea0003800000 */
.L_x_1975:
        /* <DEDUP_REMOVED lines=53> */
.L_x_1970:
[----:B------:R-:W-:Y:S05]  /*4510*/  BSYNC B1 ;  /* 0x0000000000017941 */ /* 0x000fea0003800000 */
.L_x_1969:
        /* <DEDUP_REMOVED lines=67> */
.L_x_1980:
[----:B------:R-:W-:Y:S05]  /*4950*/  BSYNC B0 ;  /* 0x0000000000007941 */ /* 0x000fea0003800000 */
.L_x_1979:
        /* <DEDUP_REMOVED lines=57> */
.L_x_1982:
[----:B------:R-:W-:Y:S05]  /*4cf0*/  BSYNC B0 ;  /* 0x0000000000007941 */ /* 0x000fea0003800000 */
.L_x_1981:
        /* <DEDUP_REMOVED lines=57> */
.L_x_1984:
[----:B------:R-:W-:Y:S05]  /*5090*/  BSYNC B0 ;  /* 0x0000000000007941 */ /* 0x000fea0003800000 */
.L_x_1983:
        /* <DEDUP_REMOVED lines=56> */
.L_x_1978:
[----:B------:R-:W-:Y:S05]  /*5420*/  BSYNC B1 ;  /* 0x0000000000017941 */ /* 0x000fea0003800000 */
.L_x_1977:
        /* <DEDUP_REMOVED lines=67> */
.L_x_1988:
[----:B------:R-:W-:Y:S05]  /*5860*/  BSYNC B0 ;  /* 0x0000000000007941 */ /* 0x000fea0003800000 */
.L_x_1987:
        /* <DEDUP_REMOVED lines=57> */
.L_x_1990:
[----:B------:R-:W-:Y:S05]  /*5c00*/  BSYNC B0 ;  /* 0x0000000000007941 */ /* 0x000fea0003800000 */
.L_x_1989:
        /* <DEDUP_REMOVED lines=57> */
.L_x_1992:
[----:B------:R-:W-:Y:S05]  /*5fa0*/  BSYNC B0 ;  /* 0x0000000000007941 */ /* 0x000fea0003800000 */
.L_x_1991:
        /* <DEDUP_REMOVED lines=56> */
.L_x_1986:
[----:B------:R-:W-:Y:S05]  /*6330*/  BSYNC B1 ;  /* 0x0000000000017941 */ /* 0x000fea0003800000 */
.L_x_1985:
        /* <DEDUP_REMOVED lines=69> */
.L_x_1996:
[----:B------:R-:W-:Y:S05]  /*6790*/  BSYNC B0 ;  /* 0x0000000000007941 */ /* 0x000fea0003800000 */
.L_x_1995:
        /* <DEDUP_REMOVED lines=57> */
.L_x_1998:
[----:B------:R-:W-:Y:S05]  /*6b30*/  BSYNC B0 ;  /* 0x0000000000007941 */ /* 0x000fea0003800000 */
.L_x_1997:
        /* <DEDUP_REMOVED lines=57> */
.L_x_2000:
[----:B------:R-:W-:Y:S05]  /*6ed0*/  BSYNC B0 ;  /* 0x0000000000007941 */ /* 0x000fea0003800000 */
.L_x_1999:
        /* <DEDUP_REMOVED lines=56> */
.L_x_1994:
[----:B------:R-:W-:Y:S05]  /*7260*/  BSYNC B1 ;  /* 0x0000000000017941 */ /* 0x000fea0003800000 */
.L_x_1993:
[----:B------:R-:W2:Y:S02]  /*7270*/  LD.E R3, [R20.64+0xd0] ;  /* 0x0000d00614037980 */ /* 0x000ea4000c101900 */
[----:B--2---:R-:W-:Y:S05]  /*7280*/  IMAD.U32 R3, R3, -0x20, RZ ;  /* 0xffffffe003037824 */ /* 0x004fea00078e00ff */
[C---:B------:R-:W-:Y:S02]  /*7290*/  LEA R18, P1, R3.reuse, R18, 0x1 ;  /* 0x0000001203127211 */ /* 0x040fe400078208ff */
[C---:B------:R-:W-:Y:S02]  /*72a0*/  LEA R50, P0, R3.reuse, R50, 0x1 ;  /* 0x0000003203327211 */ /* 0x040fe400078008ff */
[C---:B------:R-:W-:Y:S02]  /*72b0*/  LEA.HI.X.SX32 R19, R3.reuse, R19, 0x1, P1 ;  /* 0x0000001303137211 */ /* 0x040fe400008f0eff */
[----:B------:R-:W-:Y:S01]  /*72c0*/  LEA.HI.X.SX32 R51, R3, R51, 0x1, P0 ;  /* 0x0000003303337211 */ /* 0x000fe200000f0eff */
[----:B------:R-:W-:-:S05]  /*72d0*/  BRA `(.L_x_2001) ;  /* 0x00006dc000007947 */ /* 0x000fca0003800000 */
.L_x_1968:
        /* <DEDUP_REMOVED lines=95> */
.L_x_2007:
[----:B------:R-:W-:Y:S05]  /*78d0*/  BSYNC B0 ;  /* 0x0000000000007941 */ /* 0x000fea0003800000 */
.L_x_2006:
[----:B-----5:R2:W-:Y:S02]  /*78e0*/  ST.E.128 [R128.64], R36 ;  /* 0x0000002480007985 */ /* 0x0205e4000c101d06 */
.L_x_2005:
[----:B------:R-:W-:Y:S05]  /*78f0*/  BSYNC B1 ;  /* 0x0000000000017941 */ /* 0x000fea0003800000 */
.L_x_2004:
        /* <DEDUP_REMOVED lines=93> */
.L_x_2011:
[----:B------:R-:W-:Y:S05]  /*7ed0*/  BSYNC B0 ;  /* 0x0000000000007941 */ /* 0x000fea0003800000 */
.L_x_2010:
[----:B-----5:R3:W-:Y:S02]  /*7ee0*/  ST.E.128 [R128.64+0x80], R36 ;  /* 0x0000802480007985 */ /* 0x0207e4000c101d06 */
.L_x_2009:
[----:B------:R-:W-:Y:S05]  /*7ef0*/  BSYNC B1 ;  /* 0x0000000000017941 */ /* 0x000fea0003800000 */
.L_x_2008:
        /* <DEDUP_REMOVED lines=93> */
.L_x_2015:
[----:B------:R-:W-:Y:S05]  /*84d0*/  BSYNC B0 ;  /* 0x0000000000007941 */ /* 0x000fea0003800000 */
.L_x_2014:
[----:B-----5:R3:W-:Y:S02]  /*84e0*/  ST.E.128 [R128.64+0x100], R36 ;  /* 0x0001002480007985 */ /* 0x0207e4000c101d06 */
.L_x_2013:
[----:B------:R-:W-:Y:S05]  /*84f0*/  BSYNC B1 ;  /* 0x0000000000017941 */ /* 0x000fea0003800000 */
.L_x_2012:
        /* <DEDUP_REMOVED lines=92> */
.L_x_2017:
[----:B------:R-:W-:Y:S05]  /*8ac0*/  BSYNC B0 ;  /* 0x0000000000007941 */ /* 0x000fea0003800000 */
.L_x_2016:
[----:B-----5:R3:W-:Y:S02]  /*8ad0*/  ST.E.128 [R128.64+0x180], R36 ;  /* 0x0001802480007985 */ /* 0x0207e4000c101d06 */
.L_x_2003:
[----:B------:R-:W-:Y:S05]  /*8ae0*/  BSYNC B2 ;  /* 0x0000000000027941 */ /* 0x000fea0003800000 */
.L_x_2002:
        /* <DEDUP_REMOVED lines=103> */
.L_x_2023:
[----:B------:R-:W-:Y:S05]  /*9160*/  BSYNC B0 ;  /* 0x0000000000007941 */ /* 0x000fea0003800000 */
.L_x_2022:
[C---:B------:R-:W-:Y:S04]  /*9170*/  LEA R2, P0, R237.reuse, R128, 0x1 ;  /* 0x00000080ed027211 */ /* 0x040fe800078008ff */
[----:B------:R-:W-:Y:S05]  /*9180*/  LEA.HI.X R3, R237, R129, R238, 0x1, P0 ;  /* 0x00000081ed037211 */ /* 0x000fea00000f0cee */
[----:B-----5:R3:W-:Y:S04]  /*9190*/  ST.E.128 [R2.64], R36 ;  /* 0x0000002402007985 */ /* 0x0207e8000c101d06 */
.L_x_2021:
[----:B------:R-:W-:Y:S05]  /*91a0*/  BSYNC B1 ;  /* 0x0000000000017941 */ /* 0x000fea0003800000 */
.L_x_2020:
        /* <DEDUP_REMOVED lines=98> */
.L_x_2027:
[----:B------:R-:W-:Y:S05]  /*97d0*/  BSYNC B0 ;  /* 0x0000000000007941 */ /* 0x000fea0003800000 */
.L_x_2026:
[C---:B------:R-:W-:Y:S04]  /*97e0*/  LEA R2, P0, R88.reuse, R128, 0x1 ;  /* 0x0000008058027211 */ /* 0x040fe800078008ff */
[----:B------:R-:W-:Y:S05]  /*97f0*/  LEA.HI.X R3, R88, R129, R87, 0x1, P0 ;  /* 0x0000008158037211 */ /* 0x000fea00000f0c57 */
[----:B-----5:R3:W-:Y:S04]  /*9800*/  ST.E.128 [R2.64], R36 ;  /* 0x0000002402007985 */ /* 0x0207e8000c101d06 */
.L_x_2025:
[----:B------:R-:W-:Y:S05]  /*9810*/  BSYNC B1 ;  /* 0x0000000000017941 */ /* 0x000fea0003800000 */
.L_x_2024:
        /* <DEDUP_REMOVED lines=98> */
.L_x_2031:
[----:B------:R-:W-:Y:S05]  /*9e40*/  BSYNC B0 ;  /* 0x0000000000007941 */ /* 0x000fea0003800000 */
.L_x_2030:
[C---:B------:R-:W-:Y:S04]  /*9e50*/  LEA R2, P0, R84.reuse, R128, 0x1 ;  /* 0x0000008054027211 */ /* 0x040fe800078008ff */
[----:B------:R-:W-:Y:S05]  /*9e60*/  LEA.HI.X R3, R84, R129, R83, 0x1, P0 ;  /* 0x0000008154037211 */ /* 0x000fea00000f0c53 */
[----:B-----5:R3:W-:Y:S04]  /*9e70*/  ST.E.128 [R2.64], R36 ;  /* 0x0000002402007985 */ /* 0x0207e8000c101d06 */
.L_x_2029:
[----:B------:R-:W-:Y:S05]  /*9e80*/  BSYNC B1 ;  /* 0x0000000000017941 */ /* 0x000fea0003800000 */
.L_x_2028:
        /* <DEDUP_REMOVED lines=97> */
.L_x_2033:
[----:B------:R-:W-:Y:S05]  /*a4a0*/  BSYNC B0 ;  /* 0x0000000000007941 */ /* 0x000fea0003800000 */
.L_x_2032:
[C---:B------:R-:W-:Y:S04]  /*a4b0*/  LEA R2, P0, R78.reuse, R128, 0x1 ;  /* 0x000000804e027211 */ /* 0x040fe800078008ff */
[----:B------:R-:W-:Y:S05]  /*a4c0*/  LEA.HI.X R3, R78, R129, R77, 0x1, P0 ;  /* 0x000000814e037211 */ /* 0x000fea00000f0c4d */
[----:B-----5:R3:W-:Y:S04]  /*a4d0*/  ST.E.128 [R2.64], R36 ;  /* 0x0000002402007985 */ /* 0x0207e8000c101d06 */
.L_x_2019:
[----:B------:R-:W-:Y:S05]  /*a4e0*/  BSYNC B2 ;  /* 0x0000000000027941 */ /* 0x000fea0003800000 */
.L_x_2018:
        /* <DEDUP_REMOVED lines=103> */
.L_x_2039:
[----:B------:R-:W-:Y:S05]  /*ab60*/  BSYNC B0 ;  /* 0x0000000000007941 */ /* 0x000fea0003800000 */
.L_x_2038:
[C---:B------:R-:W-:Y:S04]  /*ab70*/  LEA R2, P0, R89.reuse, R128, 0x1 ;  /* 0x0000008059027211 */ /* 0x040fe800078008ff */
[----:B------:R-:W-:Y:S05]  /*ab80*/  LEA.HI.X R3, R89, R129, R90, 0x1, P0 ;  /* 0x0000008159037211 */ /* 0x000fea00000f0c5a */
[----:B-----5:R3:W-:Y:S04]  /*ab90*/  ST.E.128 [R2.64], R36 ;  /* 0x0000002402007985 */ /* 0x0207e8000c101d06 */
.L_x_2037:
[----:B------:R-:W-:Y:S05]  /*aba0*/  BSYNC B1 ;  /* 0x0000000000017941 */ /* 0x000fea0003800000 */
.L_x_2036:
        /* <DEDUP_REMOVED lines=98> */
.L_x_2043:
[----:B------:R-:W-:Y:S05]  /*b1d0*/  BSYNC B0 ;  /* 0x0000000000007941 */ /* 0x000fea0003800000 */
.L_x_2042:
[C---:B------:R-:W-:Y:S04]  /*b1e0*/  LEA R2, P0, R86.reuse, R128, 0x1 ;  /* 0x0000008056027211 */ /* 0x040fe800078008ff */
[----:B------:R-:W-:Y:S05]  /*b1f0*/  LEA.HI.X R3, R86, R129, R85, 0x1, P0 ;  /* 0x0000008156037211 */ /* 0x000fea00000f0c55 */
[----:B-----5:R3:W-:Y:S04]  /*b200*/  ST.E.128 [R2.64], R36 ;  /* 0x0000002402007985 */ /* 0x0207e8000c101d06 */
.L_x_2041:
[----:B------:R-:W-:Y:S05]  /*b210*/  BSYNC B1 ;  /* 0x0000000000017941 */ /* 0x000fea0003800000 */
.L_x_2040:
        /* <DEDUP_REMOVED lines=98> */
.L_x_2047:
[----:B------:R-:W-:Y:S05]  /*b840*/  BSYNC B0 ;  /* 0x0000000000007941 */ /* 0x000fea0003800000 */
.L_x_2046:
[C---:B------:R-:W-:Y:S04]  /*b850*/  LEA R2, P0, R82.reuse, R128, 0x1 ;  /* 0x0000008052027211 */ /* 0x040fe800078008ff */
[----:B------:R-:W-:Y:S05]  /*b860*/  LEA.HI.X R3, R82, R129, R81, 0x1, P0 ;  /* 0x0000008152037211 */ /* 0x000fea00000f0c51 */
[----:B-----5:R3:W-:Y:S04]  /*b870*/  ST.E.128 [R2.64], R36 ;  /* 0x0000002402007985 */ /* 0x0207e8000c101d06 */
.L_x_2045:
[----:B------:R-:W-:Y:S05]  /*b880*/  BSYNC B1 ;  /* 0x0000000000017941 */ /* 0x000fea0003800000 */
.L_x_2044:
        /* <DEDUP_REMOVED lines=96> */
.L_x_2049:
[----:B------:R-:W-:Y:S05]  /*be90*/  BSYNC B0 ;  /* 0x0000000000007941 */ /* 0x000fea0003800000 */
.L_x_2048:
[C---:B---3--:R-:W-:Y:S04]  /*bea0*/  LEA R2, P0, R76.reuse, R128, 0x1 ;  /* 0x000000804c027211 */ /* 0x048fe800078008ff */
[----:B------:R-:W-:Y:S05]  /*beb0*/  LEA.HI.X R3, R76, R129, R75, 0x1, P0 ;  /* 0x000000814c037211 */ /* 0x000fea00000f0c4b */
[----:B-----5:R3:W-:Y:S04]  /*bec0*/  ST.E.128 [R2.64], R28 ;  /* 0x0000001c02007985 */ /* 0x0207e8000c101d06 */
.L_x_2035:
[----:B------:R-:W-:Y:S05]  /*bed0*/  BSYNC B2 ;  /* 0x0000000000027941 */ /* 0x000fea0003800000 */
.L_x_2034:
        /* <DEDUP_REMOVED lines=103> */
.L_x_2055:
[----:B------:R-:W-:Y:S05]  /*c550*/  BSYNC B0 ;  /* 0x0000000000007941 */ /* 0x000fea0003800000 */
.L_x_2054:
[----:B------:R-:W-:Y:S02]  /*c560*/  IMAD R0, R61, 0x60, RZ ;  /* 0x000000603d007824 */ /* 0x000fe400078e02ff */
[----:B---3--:R-:W-:Y:S05]  /*c570*/  IMAD.WIDE.U32 R2, R60, 0x60, R128 ;  /* 0x000000603c027825 */ /* 0x008fea00078e0080 */
[----:B------:R-:W-:Y:S05]  /*c580*/  IADD3 R3, R3, R0, RZ ;  /* 0x0000000003037210 */ /* 0x000fea0007ffe0ff */
[----:B-----5:R3:W-:Y:S02]  /*c590*/  ST.E.128 [R2.64], R28 ;  /* 0x0000001c02007985 */ /* 0x0207e4000c101d06 */
.L_x_2053:
[----:B------:R-:W-:Y:S05]  /*c5a0*/  BSYNC B1 ;  /* 0x0000000000017941 */ /* 0x000fea0003800000 */
.L_x_2052:
        /* <DEDUP_REMOVED lines=97> */
.L_x_2059:
[----:B------:R-:W-:Y:S05]  /*cbc0*/  BSYNC B0 ;  /* 0x0000000000007941 */ /* 0x000fea0003800000 */
.L_x_2058:
[C---:B---3--:R-:W-:Y:S04]  /*cbd0*/  LEA R2, P0, R80.reuse, R128, 0x1 ;  /* 0x0000008050027211 */ /* 0x048fe800078008ff */
[----:B------:R-:W-:Y:S05]  /*cbe0*/  LEA.HI.X R3, R80, R129, R79, 0x1, P0 ;  /* 0x0000008150037211 */ /* 0x000fea00000f0c4f */
[----:B-----5:R3:W-:Y:S04]  /*cbf0*/  ST.E.128 [R2.64], R28 ;  /* 0x0000001c02007985 */ /* 0x0207e8000c101d06 */
.L_x_2057:
[----:B------:R-:W-:Y:S05]  /*cc00*/  BSYNC B1 ;  /* 0x0000000000017941 */ /* 0x000fea0003800000 */
.L_x_2056:
        /* <DEDUP_REMOVED lines=97> */
.L_x_2063:
[----:B------:R-:W-:Y:S05]  /*d220*/  BSYNC B0 ;  /* 0x0000000000007941 */ /* 0x000fea0003800000 */
.L_x_2062:
[C---:B---3--:R-:W-:Y:S04]  /*d230*/  LEA R2, P0, R74.reuse, R128, 0x1 ;  /* 0x000000804a027211 */ /* 0x048fe800078008ff */
[----:B------:R-:W-:Y:S05]  /*d240*/  LEA.HI.X R3, R74, R129, R73, 0x1, P0 ;  /* 0x000000814a037211 */ /* 0x000fea00000f0c49 */
[----:B-----5:R3:W-:Y:S04]  /*d250*/  ST.E.128 [R2.64], R28 ;  /* 0x0000001c02007985 */ /* 0x0207e8000c101d06 */
.L_x_2061:
[----:B------:R-:W-:Y:S05]  /*d260*/  BSYNC B1 ;  /* 0x0000000000017941 */ /* 0x000fea0003800000 */
.L_x_2060:
        /* <DEDUP_REMOVED lines=97> */
.L_x_2065:
[----:B------:R-:W-:Y:S05]  /*d880*/  BSYNC B0 ;  /* 0x0000000000007941 */ /* 0x000fea0003800000 */
.L_x_2064:
[C---:B---3--:R-:W-:Y:S04]  /*d890*/  LEA R2, P0, R72.reuse, R128, 0x1 ;  /* 0x0000008048027211 */ /* 0x048fe800078008ff */
[----:B------:R-:W-:Y:S05]  /*d8a0*/  LEA.HI.X R3, R72, R129, R71, 0x1, P0 ;  /* 0x0000008148037211 */ /* 0x000fea00000f0c47 */
[----:B-----5:R3:W-:Y:S04]  /*d8b0*/  ST.E.128 [R2.64], R28 ;  /* 0x0000001c02007985 */ /* 0x0207e8000c101d06 */
.L_x_2051:
[----:B------:R-:W-:Y:S05]  /*d8c0*/  BSYNC B2 ;  /* 0x0000000000027941 */ /* 0x000fea0003800000 */
.L_x_2050:
[----:B---3--:R-:W3:Y:S02]  /*d8d0*/  LD.E R3, [R20.64+0xd0] ;  /* 0x0000d00614037980 */ /* 0x008ee4000c101900 */
[----:B---3--:R-:W-:Y:S05]  /*d8e0*/  IMAD.U32 R3, R3, -0x20, RZ ;  /* 0xffffffe003037824 */ /* 0x008fea00078e00ff */
[C---:B------:R-:W-:Y:S02]  /*d8f0*/  LEA R126, P1, R3.reuse, R126, 0x1 ;  /* 0x0000007e037e7211 */ /* 0x040fe400078208ff */
[C---:B------:R-:W-:Y:S02]  /*d900*/  LEA R124, P0, R3.reuse, R124, 0x1 ;  /* 0x0000007c037c7211 */ /* 0x040fe400078008ff */
[C---:B------:R-:W-:Y:S02]  /*d910*/  LEA.HI.X.SX32 R127, R3.reuse, R127, 0x1, P1 ;  /* 0x0000007f037f7211 */ /* 0x040fe400008f0eff */
[----:B------:R-:W-:Y:S01]  /*d920*/  LEA.HI.X.SX32 R125, R3, R125, 0x1, P0 ;  /* 0x0000007d037d7211 */ /* 0x000fe200000f0eff */
[----:B------:R-:W-:-:S05]  /*d930*/  BRA `(.L_x_2001) ;  /* 0x0000076000007947 */ /* 0x000fca0003800000 */
.L_x_1967:
        /* <DEDUP_REMOVED lines=14> */
.L_x_2067:
[----:B------:R-:W-:Y:S05]  /*da20*/  BSYNC B0 ;  /* 0x0000000000007941 */ /* 0x000fea0003800000 */
.L_x_2066:
        /* <DEDUP_REMOVED lines=33> */
.L_x_2069:
[----:B------:R-:W-:Y:S05]  /*dc40*/  BSYNC B0 ;  /* 0x0000000000007941 */ /* 0x000fea0003800000 */
.L_x_2068:
        /* <DEDUP_REMOVED lines=33> */
.L_x_2071:
[----:B------:R-:W-:Y:S05]  /*de60*/  BSYNC B0 ;  /* 0x0000000000007941 */ /* 0x000fea0003800000 */
.L_x_2070:
        /* <DEDUP_REMOVED lines=35> */
.L_x_2001:
[----:B------:R-:W-:Y:S05]  /*e0a0*/  BSYNC B3 ;  /* 0x0000000000037941 */ /* 0x000fea0003800000 */
.L_x_1966:
        /* <DEDUP_REMOVED lines=89> */
.L_x_2073:
        /* <DEDUP_REMOVED lines=8> */
.L_x_2074:
[----:B------:R-:W-:Y:S05]  /*e6c0*/  BSYNC B0 ;  /* 0x0000000000007941 */ /* 0x000fea0003800000 */
.L_x_2072:
[----:B------:R-:W-:Y:S04]  /*e6d0*/  IADD3 R9, R9, -0x1, RZ ;  /* 0xffffffff09097810 */ /* 0x000fe80007ffe0ff */
[----:B------:R-:W-:Y:S11]  /*e6e0*/  ISETP.GT.AND P0, PT, R9, R91, PT ;  /* 0x0000005b0900720c */ /* 0x000ff60003f04270 */
[----:B------:R-:W-:Y:S02]  /*e6f0*/  @!UPT UIADD3 URZ, URZ, URZ, URZ ;  /* 0x0000003f3f3ff290 */ /* 0x000fe4000fffe03f */
[----:B------:R-:W-:-:S05]  /*e700*/  @P0 BRA `(.L_x_2075) ;  /* 0xffff49f000000947 */ /* 0x000fca000383ffff */
.L_x_1957:
        /* <DEDUP_REMOVED lines=106> */
.L_x_2084:
[----:B------:R-:W-:Y:S05]  /*edb0*/  BSYNC B0 ;  /* 0x0000000000007941 */ /* 0x000fea0003800000 */
.L_x_2083:
[----:B-----5:R3:W-:Y:S02]  /*edc0*/  STS.128 [R246], R28 ;  /* 0x0000001cf6007388 */ /* 0x0207e40000000c00 */
.L_x_2082:
[----:B------:R-:W-:Y:S05]  /*edd0*/  BSYNC B1 ;  /* 0x0000000000017941 */ /* 0x000fea0003800000 */
.L_x_2081:
        /* <DEDUP_REMOVED lines=47> */
.L_x_2088:
[----:B------:R-:W-:Y:S05]  /*f0d0*/  BSYNC B0 ;  /* 0x0000000000007941 */ /* 0x000fea0003800000 */
.L_x_2087:
[----:B-----5:R1:W-:Y:S02]  /*f0e0*/  STS.128 [R246+0x2000], R28 ;  /* 0x0020001cf6007388 */ /* 0x0203e40000000c00 */
.L_x_2086:
[----:B------:R-:W-:Y:S05]  /*f0f0*/  BSYNC B1 ;  /* 0x0000000000017941 */ /* 0x000fea0003800000 */
.L_x_2085:
        /* <DEDUP_REMOVED lines=47> */
.L_x_2092:
[----:B------:R-:W-:Y:S05]  /*f3f0*/  BSYNC B0 ;  /* 0x0000000000007941 */ /* 0x000fea0003800000 */
.L_x_2091:
[----:B-----5:R3:W-:Y:S02]  /*f400*/  STS.128 [R246+0x4000], R28 ;  /* 0x0040001cf6007388 */ /* 0x0207e40000000c00 */
.L_x_2090:
[----:B------:R-:W-:Y:S05]  /*f410*/  BSYNC B1 ;  /* 0x0000000000017941 */ /* 0x000fea0003800000 */
.L_x_2089:
        /* <DEDUP_REMOVED lines=46> */
.L_x_2094:
[----:B------:R-:W-:Y:S05]  /*f700*/  BSYNC B0 ;  /* 0x0000000000007941 */ /* 0x000fea0003800000 */
.L_x_2093:
[----:B-----5:R3:W-:Y:S02]  /*f710*/  STS.128 [R246+0x6000], R28 ;  /* 0x0060001cf6007388 */ /* 0x0207e40000000c00 */
.L_x_2080:
[----:B------:R-:W-:Y:S05]  /*f720*/  BSYNC B2 ;  /* 0x0000000000027941 */ /* 0x000fea0003800000 */
.L_x_2079:
        /* <DEDUP_REMOVED lines=52> */
.L_x_2100:
[----:B------:R-:W-:Y:S05]  /*fa70*/  BSYNC B0 ;  /* 0x0000000000007941 */ /* 0x000fea0003800000 */
.L_x_2099:
[----:B-----5:R3:W-:Y:S02]  /*fa80*/  STS.128 [R246+0x800], R28 ;  /* 0x0008001cf6007388 */ /* 0x0207e40000000c00 */
.L_x_2098:
[----:B------:R-:W-:Y:S05]  /*fa90*/  BSYNC B1 ;  /* 0x0000000000017941 */ /* 0x000fea0003800000 */
.L_x_2097:
        /* <DEDUP_REMOVED lines=47> */
.L_x_2104:
[----:B------:R-:W-:Y:S05]  /*fd90*/  BSYNC B0 ;  /* 0x0000000000007941 */ /* 0x000fea0003800000 */
.L_x_2103:
[----:B-----5:R3:W-:Y:S02]  /*fda0*/  STS.128 [R246+0x2800], R28 ;  /* 0x0028001cf6007388 */ /* 0x0207e40000000c00 */
.L_x_2102:
[----:B------:R-:W-:Y:S05]  /*fdb0*/  BSYNC B1 ;  /* 0x0000000000017941 */ /* 0x000fea0003800000 */
.L_x_2101:
        /* <DEDUP_REMOVED lines=47> */
.L_x_2108:
[----:B------:R-:W-:Y:S05]  /*100b0*/  BSYNC B0 ;  /* 0x0000000000007941 */ /* 0x000fea0003800000 */
.L_x_2107:
[----:B-----5:R3:W-:Y:S02]  /*100c0*/  STS.128 [R246+0x4800], R28 ;  /* 0x0048001cf6007388 */ /* 0x0207e40000000c00 */
.L_x_2106:
[----:B------:R-:W-:Y:S05]  /*100d0*/  BSYNC B1 ;  /* 0x0000000000017941 */ /* 0x000fea0003800000 */
.L_x_2105:
        /* <DEDUP_REMOVED lines=46> */
.L_x_2110:
[----:B------:R-:W-:Y:S05]  /*103c0*/  BSYNC B0 ;  /* 0x0000000000007941 */ /* 0x000fea0003800000 */
.L_x_2109:
[----:B-----5:R3:W-:Y:S02]  /*103d0*/  STS.128 [R246+0x6800], R28 ;  /* 0x0068001cf6007388 */ /* 0x0207e40000000c00 */
.L_x_2096:
[----:B------:R-:W-:Y:S05]  /*103e0*/  BSYNC B2 ;  /* 0x0000000000027941 */ /* 0x000fea0003800000 */
.L_x_2095:
        /* <DEDUP_REMOVED lines=52> */
.L_x_2116:
[----:B------:R-:W-:Y:S05]  /*10730*/  BSYNC B0 ;  /* 0x0000000000007941 */ /* 0x000fea0003800000 */
.L_x_2115:
[----:B-----5:R3:W-:Y:S02]  /*10740*/  STS.128 [R246+0x1000], R28 ;  /* 0x0010001cf6007388 */ /* 0x0207e40000000c00 */
.L_x_2114:
[----:B------:R-:W-:Y:S05]  /*10750*/  BSYNC B1 ;  /* 0x0000000000017941 */ /* 0x000fea0003800000 */
.L_x_2113:
        /* <DEDUP_REMOVED lines=47> */
.L_x_2120:
[----:B------:R-:W-:Y:S05]  /*10a50*/  BSYNC B0 ;  /* 0x0000000000007941 */ /* 0x000fea0003800000 */
.L_x_2119:
[----:B-----5:R1:W-:Y:S02]  /*10a60*/  STS.128 [R246+0x3000], R28 ;  /* 0x0030001cf6007388 */ /* 0x0203e40000000c00 */
.L_x_2118:
[----:B------:R-:W-:Y:S05]  /*10a70*/  BSYNC B1 ;  /* 0x0000000000017941 */ /* 0x000fea0003800000 */
.L_x_2117:
        /* <DEDUP_REMOVED lines=47> */
.L_x_2124:
[----:B------:R-:W-:Y:S05]  /*10d70*/  BSYNC B0 ;  /* 0x0000000000007941 */ /* 0x000fea0003800000 */
.L_x_2123:
[----:B-----5:R3:W-:Y:S02]  /*10d80*/  STS.128 [R246+0x5000], R28 ;  /* 0x0050001cf6007388 */ /* 0x0207e40000000c00 */
.L_x_2122:
[----:B------:R-:W-:Y:S05]  /*10d90*/  BSYNC B1 ;  /* 0x0000000000017941 */ /* 0x000fea0003800000 */
.L_x_2121:
        /* <DEDUP_REMOVED lines=45> */
.L_x_2126:
[----:B------:R-:W-:Y:S05]  /*11070*/  BSYNC B0 ;  /* 0x0000000000007941 */ /* 0x000fea0003800000 */
.L_x_2125:
[----:B-----5:R3:W-:Y:S02]  /*11080*/  STS.128 [R246+0x7000], R28 ;  /* 0x0070001cf6007388 */ /* 0x0207e40000000c00 */
.L_x_2112:
[----:B------:R-:W-:Y:S05]  /*11090*/  BSYNC B2 ;  /* 0x0000000000027941 */ /* 0x000fea0003800000 */
.L_x_2111:
        /* <DEDUP_REMOVED lines=50> */
.L_x_2131:
[----:B------:R-:W-:Y:S05]  /*113c0*/  BSYNC B0 ;  /* 0x0000000000007941 */ /* 0x000fea0003800000 */
.L_x_2130:
[----:B-----5:R3:W-:Y:S02]  /*113d0*/  STS.128 [R246+0x1800], R28 ;  /* 0x0018001cf6007388 */ /* 0x0207e40000000c00 */
.L_x_2129:
[----:B------:R-:W-:Y:S05]  /*113e0*/  BSYNC B1 ;  /* 0x0000000000017941 */ /* 0x000fea0003800000 */
.L_x_2128:
        /* <DEDUP_REMOVED lines=47> */
.L_x_2135:
[----:B------:R-:W-:Y:S05]  /*116e0*/  BSYNC B0 ;  /* 0x0000000000007941 */ /* 0x000fea0003800000 */
.L_x_2134:
[----:B-----5:R1:W-:Y:S02]  /*116f0*/  STS.128 [R246+0x3800], R16 ;  /* 0x00380010f6007388 */ /* 0x0203e40000000c00 */
.L_x_2133:
[----:B------:R-:W-:Y:S05]  /*11700*/  BSYNC B1 ;  /* 0x0000000000017941 */ /* 0x000fea0003800000 */
.L_x_2132:
        /* <DEDUP_REMOVED lines=47> */
.L_x_2139:
[----:B------:R-:W-:Y:S05]  /*11a00*/  BSYNC B0 ;  /* 0x0000000000007941 */ /* 0x000fea0003800000 */
.L_x_2138:
[----:B-----5:R2:W-:Y:S02]  /*11a10*/  STS.128 [R246+0x5800], R12 ;  /* 0x0058000cf6007388 */ /* 0x0205e40000000c00 */
.L_x_2137:
[----:B------:R-:W-:Y:S05]  /*11a20*/  BSYNC B1 ;  /* 0x0000000000017941 */ /* 0x000fea0003800000 */
.L_x_2136:
        /* <DEDUP_REMOVED lines=45> */
.L_x_2141:
[----:B------:R-:W-:Y:S05]  /*11d00*/  BSYNC B0 ;  /* 0x0000000000007941 */ /* 0x000fea0003800000 */
.L_x_2140:
[----:B-----5:R2:W-:Y:S01]  /*11d10*/  STS.128 [R246+0x7800], R12 ;  /* 0x0078000cf6007388 */ /* 0x0205e20000000c00 */
[----:B------:R-:W-:Y:S05]  /*11d20*/  BRA `(.L_x_2127) ;  /* 0x0000648000007947 */ /* 0x000fea0003800000 */
.L_x_2078:
        /* <DEDUP_REMOVED lines=90> */
.L_x_2147:
[----:B------:R-:W-:Y:S05]  /*122d0*/  BSYNC B0 ;  /* 0x0000000000007941 */ /* 0x000fea0003800000 */
.L_x_2146:
[----:B-----5:R3:W-:Y:S02]  /*122e0*/  STS.128 [R246], R40 ;  /* 0x00000028f6007388 */ /* 0x0207e40000000c00 */
.L_x_2145:
[----:B------:R-:W-:Y:S05]  /*122f0*/  BSYNC B1 ;  /* 0x0000000000017941 */ /* 0x000fea0003800000 */
.L_x_2144:
        /* <DEDUP_REMOVED lines=88> */
.L_x_2151:
[----:B------:R-:W-:Y:S05]  /*12880*/  BSYNC B0 ;  /* 0x0000000000007941 */ /* 0x000fea0003800000 */
.L_x_2150:
[----:B-----5:R1:W-:Y:S02]  /*12890*/  STS.128 [R246+0x2000], R40 ;  /* 0x00200028f6007388 */ /* 0x0203e40000000c00 */
.L_x_2149:
[----:B------:R-:W-:Y:S05]  /*128a0*/  BSYNC B1 ;  /* 0x0000000000017941 */ /* 0x000fea0003800000 */
.L_x_2148:
        /* <DEDUP_REMOVED lines=88> */
.L_x_2155:
[----:B------:R-:W-:Y:S05]  /*12e30*/  BSYNC B0 ;  /* 0x0000000000007941 */ /* 0x000fea0003800000 */
.L_x_2154:
[----:B-----5:R3:W-:Y:S02]  /*12e40*/  STS.128 [R246+0x4000], R40 ;  /* 0x00400028f6007388 */ /* 0x0207e40000000c00 */
.L_x_2153:
[----:B------:R-:W-:Y:S05]  /*12e50*/  BSYNC B1 ;  /* 0x0000000000017941 */ /* 0x000fea0003800000 */
.L_x_2152:
        /* <DEDUP_REMOVED lines=86> */
.L_x_2157:
[----:B------:R-:W-:Y:S05]  /*133c0*/  BSYNC B0 ;  /* 0x0000000000007941 */ /* 0x000fea0003800000 */
.L_x_2156:
[----:B-----5:R3:W-:Y:S02]  /*133d0*/  STS.128 [R246+0x6000], R40 ;  /* 0x00600028f6007388 */ /* 0x0207e40000000c00 */
.L_x_2143:
[----:B------:R-:W-:Y:S05]  /*133e0*/  BSYNC B2 ;  /* 0x0000000000027941 */ /* 0x000fea0003800000 */
.L_x_2142:
        /* <DEDUP_REMOVED lines=92> */
.L_x_2163:
[----:B------:R-:W-:Y:S05]  /*139b0*/  BSYNC B0 ;  /* 0x0000000000007941 */ /* 0x000fea0003800000 */
.L_x_2162:
[----:B-----5:R3:W-:Y:S02]  /*139c0*/  STS.128 [R246+0x800], R40 ;  /* 0x00080028f6007388 */ /* 0x0207e40000000c00 */
.L_x_2161:
[----:B------:R-:W-:Y:S05]  /*139d0*/  BSYNC B1 ;  /* 0x0000000000017941 */ /* 0x000fea0003800000 */
.L_x_2160:
        /* <DEDUP_REMOVED lines=87> */
.L_x_2167:
[----:B------:R-:W-:Y:S05]  /*13f50*/  BSYNC B0 ;  /* 0x0000000000007941 */ /* 0x000fea0003800000 */
.L_x_2166:
[----:B-----5:R3:W-:Y:S02]  /*13f60*/  STS.128 [R246+0x2800], R40 ;  /* 0x00280028f6007388 */ /* 0x0207e40000000c00 */
.L_x_2165:
[----:B------:R-:W-:Y:S05]  /*13f70*/  BSYNC B1 ;  /* 0x0000000000017941 */ /* 0x000fea0003800000 */
.L_x_2164:
        /* <DEDUP_REMOVED lines=87> */
.L_x_2171:
[----:B------:R-:W-:Y:S05]  /*144f0*/  BSYNC B0 ;  /* 0x0000000000007941 */ /* 0x000fea0003800000 */
.L_x_2170:
[----:B-----5:R3:W-:Y:S02]  /*14500*/  STS.128 [R246+0x4800], R40 ;  /* 0x00480028f6007388 */ /* 0x0207e40000000c00 */
.L_x_2169:
[----:B------:R-:W-:Y:S05]  /*14510*/  BSYNC B1 ;  /* 0x0000000000017941 */ /* 0x000fea0003800000 */
.L_x_2168:
        /* <DEDUP_REMOVED lines=86> */
.L_x_2173:
[----:B------:R-:W-:Y:S05]  /*14a80*/  BSYNC B0 ;  /* 0x0000000000007941 */ /* 0x000fea0003800000 */
.L_x_2172:
[----:B-----5:R3:W-:Y:S02]  /*14a90*/  STS.128 [R246+0x6800], R40 ;  /* 0x00680028f6007388 */ /* 0x0207e40000000c00 */
.L_x_2159:
[----:B------:R-:W-:Y:S05]  /*14aa0*/  BSYNC B2 ;  /* 0x0000000000027941 */ /* 0x000fea0003800000 */
.L_x_2158:
        /* <DEDUP_REMOVED lines=92> */
.L_x_2179:
[----:B------:R-:W-:Y:S05]  /*15070*/  BSYNC B0 ;  /* 0x0000000000007941 */ /* 0x000fea0003800000 */
.L_x_2178:
[----:B-----5:R3:W-:Y:S02]  /*15080*/  STS.128 [R246+0x1000], R40 ;  /* 0x00100028f6007388 */ /* 0x0207e40000000c00 */
.L_x_2177:
[----:B------:R-:W-:Y:S05]  /*15090*/  BSYNC B1 ;  /* 0x0000000000017941 */ /* 0x000fea0003800000 */
.L_x_2176:
        /* <DEDUP_REMOVED lines=87> */
.L_x_2183:
[----:B------:R-:W-:Y:S05]  /*15610*/  BSYNC B0 ;  /* 0x0000000000007941 */ /* 0x000fea0003800000 */
.L_x_2182:
[----:B-----5:R1:W-:Y:S02]  /*15620*/  STS.128 [R246+0x3000], R40 ;  /* 0x00300028f6007388 */ /* 0x0203e40000000c00 */
.L_x_2181:
[----:B------:R-:W-:Y:S05]  /*15630*/  BSYNC B1 ;  /* 0x0000000000017941 */ /* 0x000fea0003800000 */
.L_x_2180:
        /* <DEDUP_REMOVED lines=87> */
.L_x_2187:
[----:B------:R-:W-:Y:S05]  /*15bb0*/  BSYNC B0 ;  /* 0x0000000000007941 */ /* 0x000fea0003800000 */
.L_x_2186:
[----:B-----5:R3:W-:Y:S02]  /*15bc0*/  STS.128 [R246+0x5000], R40 ;  /* 0x00500028f6007388 */ /* 0x0207e40000000c00 */
.L_x_2185:
[----:B------:R-:W-:Y:S05]  /*15bd0*/  BSYNC B1 ;  /* 0x0000000000017941 */ /* 0x000fea0003800000 */
.L_x_2184:
        /* <DEDUP_REMOVED lines=86> */
.L_x_2189:
[----:B------:R-:W-:Y:S05]  /*16140*/  BSYNC B0 ;  /* 0x0000000000007941 */ /* 0x000fea0003800000 */
.L_x_2188:
[----:B-----5:R1:W-:Y:S02]  /*16150*/  STS.128 [R246+0x7000], R36 ;  /* 0x00700024f6007388 */ /* 0x0203e40000000c00 */
.L_x_2175:
[----:B------:R-:W-:Y:S05]  /*16160*/  BSYNC B2 ;  /* 0x0000000000027941 */ /* 0x000fea0003800000 */
.L_x_2174:
        /* <DEDUP_REMOVED lines=91> */
.L_x_2193:
[----:B------:R-:W-:Y:S05]  /*16720*/  BSYNC B0 ;  /* 0x0000000000007941 */ /* 0x000fea0003800000 */
.L_x_2192:
[----:B-----5:R1:W-:Y:S02]  /*16730*/  STS.128 [R246+0x1800], R24 ;  /* 0x00180018f6007388 */ /* 0x0203e40000000c00 */
.L_x_2191:
[----:B------:R-:W-:Y:S05]  /*16740*/  BSYNC B1 ;  /* 0x0000000000017941 */ /* 0x000fea0003800000 */
.L_x_2190:
        /* <DEDUP_REMOVED lines=88> */
.L_x_2197:
[----:B------:R-:W-:Y:S05]  /*16cd0*/  BSYNC B0 ;  /* 0x0000000000007941 */ /* 0x000fea0003800000 */
.L_x_2196:
[----:B-----5:R1:W-:Y:S02]  /*16ce0*/  STS.128 [R246+0x3800], R16 ;  /* 0x00380010f6007388 */ /* 0x0203e40000000c00 */
.L_x_2195:
[----:B------:R-:W-:Y:S05]  /*16cf0*/  BSYNC B1 ;  /* 0x0000000000017941 */ /* 0x000fea0003800000 */
.L_x_2194:
        /* <DEDUP_REMOVED lines=87> */
.L_x_2201:
[----:B------:R-:W-:Y:S05]  /*17270*/  BSYNC B0 ;  /* 0x0000000000007941 */ /* 0x000fea0003800000 */
.L_x_2200:
[----:B-----5:R1:W-:Y:S02]  /*17280*/  STS.128 [R246+0x5800], R16 ;  /* 0x00580010f6007388 */ /* 0x0203e40000000c00 */
.L_x_2199:
[----:B------:R-:W-:Y:S05]  /*17290*/  BSYNC B1 ;  /* 0x0000000000017941 */ /* 0x000fea0003800000 */
.L_x_2198:
        /* <DEDUP_REMOVED lines=89> */
.L_x_2203:
[----:B------:R-:W-:Y:S05]  /*17830*/  BSYNC B0 ;  /* 0x0000000000007941 */ /* 0x000fea0003800000 */
.L_x_2202:
[----:B-----5:R1:W-:Y:S01]  /*17840*/  STS.128 [R246+0x7800], R12 ;  /* 0x0078000cf6007388 */ /* 0x0203e20000000c00 */
[----:B------:R-:W-:Y:S05]  /*17850*/  BRA `(.L_x_2127) ;  /* 0x0000095000007947 */ /* 0x000fea0003800000 */
.L_x_2077:
        /* <DEDUP_REMOVED lines=37> */
.L_x_2205:
[----:B------:R-:W-:Y:S05]  /*17ab0*/  BSYNC B0 ;  /* 0x0000000000007941 */ /* 0x000fea0003800000 */
.L_x_2204:
        /* <DEDUP_REMOVED lines=36> */
.L_x_2207:
[----:B------:R-:W-:Y:S05]  /*17d00*/  BSYNC B0 ;  /* 0x0000000000007941 */ /* 0x000fea0003800000 */
.L_x_2206:
        /* <DEDUP_REMOVED lines=36> */
.L_x_2209:
[----:B------:R-:W-:Y:S05]  /*17f50*/  BSYNC B0 ;  /* 0x0000000000007941 */ /* 0x000fea0003800000 */
.L_x_2208:
        /* <DEDUP_REMOVED lines=37> */
.L_x_2127:
[----:B------:R-:W-:Y:S05]  /*181b0*/  BSYNC B3 ;  /* 0x0000000000037941 */ /* 0x000fea0003800000 */
.L_x_2076:
[----:B-12---:R-:W-:Y:S01]  /*181c0*/  IADD3 R2, R166, -0x1, RZ ;  /* 0xffffffffa6027810 */ /* 0x006fe20007ffe0ff */
[----:B------:R-:W-:Y:S01]  /*181d0*/  BSSY B0, `(.L_x_2210) ;  /* 0x0000021000007945 */ /* 0x000fe20003800000 */
[----:B------:R-:W-:-:S03]  /*181e0*/  LOP3.LUT R250, R164, 0xff, RZ, 0xc0, !PT ;  /* 0x000000ffa4fa7812 */ /* 0x000fc600078ec0ff */
[----:B------:R-:W-:-:S04]  /*181f0*/  IMAD.SHL.U32 R3, R2, 0x40, RZ ;  /* 0x0000004002037824 */ /* 0x000fc800078e00ff */
[----:B------:R-:W-:-:S05]  /*18200*/  IMAD.IADD R5, R64, 0x1, -R3 ;  /* 0x0000000140057824 */ /* 0x000fca00078e0a03 */
        /* <DEDUP_REMOVED lines=29> */
.L_x_2211:
[----:B------:R-:W-:Y:S05]  /*183e0*/  BSYNC B0 ;  /* 0x0000000000007941 */ /* 0x000fea0003800000 */
.L_x_2210:
        /* <DEDUP_REMOVED lines=8> */
[----:B-1----:R-:W-:-:S05]  /*18470*/  IADD3 R9, P2, R237, R170, RZ ;  /* 0x000000aaed097210 */ /* 0x002fca0007f5e0ff */
[----:B------:R-:W-:Y:S01]  /*18480*/  IMAD.X R7, R238, 0x1, R173, P2 ;  /* 0x00000001ee077824 */ /* 0x000fe200010e06ad */
[----:B------:R-:W-:Y:S02]  /*18490*/  @P4 LEA R12, P6, R9, R174, 0x1 ;  /* 0x000000ae090c4211 */ /* 0x000fe400078c08ff */
[----:B---3--:R-:W-:Y:S02]  /*184a0*/  @!P5 LEA R14, P0, R237, R240, 0x1 ;  /* 0x000000f0ed0ed211 */ /* 0x008fe400078008ff */
        /* <DEDUP_REMOVED lines=26> */
.L_x_2213:
[----:B------:R-:W-:Y:S05]  /*18650*/  BSYNC B0 ;  /* 0x0000000000007941 */ /* 0x000fea0003800000 */
.L_x_2212:
        /* <DEDUP_REMOVED lines=40> */
.L_x_2215:
[----:B------:R-:W-:Y:S05]  /*188e0*/  BSYNC B0 ;  /* 0x0000000000007941 */ /* 0x000fea0003800000 */
.L_x_2214:
        /* <DEDUP_REMOVED lines=11> */
[-C--:B---3--:R-:W-:Y:S02]  /*189a0*/  @P2 LEA R14, P4, R8, R174.reuse, 0x1 ;  /* 0x000000ae080e2211 */ /* 0x088fe400078808ff */
        /* <DEDUP_REMOVED lines=30> */
.L_x_2218:
[----:B------:R2:W-:Y:S02]  /*18b90*/  STS.128 [R246+0xf800], RZ ;  /* 0x00f800fff6007388 */ /* 0x0005e40000000c00 */
.L_x_2217:
[----:B------:R-:W-:Y:S05]  /*18ba0*/  BSYNC B0 ;  /* 0x0000000000007941 */ /* 0x000fea0003800000 */
.L_x_2216:
        /* <DEDUP_REMOVED lines=37> */
.L_x_2220:
[----:B------:R-:W-:Y:S05]  /*18e00*/  BSYNC B0 ;  /* 0x0000000000007941 */ /* 0x000fea0003800000 */
.L_x_2219:
        /* <DEDUP_REMOVED lines=42> */
.L_x_2222:
[----:B------:R-:W-:Y:S05]  /*190b0*/  BSYNC B0 ;  /* 0x0000000000007941 */ /* 0x000fea0003800000 */
.L_x_2221:
        /* <DEDUP_REMOVED lines=44> */
.L_x_2224:
[----:B------:R-:W-:Y:S05]  /*19380*/  BSYNC B0 ;  /* 0x0000000000007941 */ /* 0x000fea0003800000 */
.L_x_2223:
        /* <DEDUP_REMOVED lines=49> */
.L_x_2227:
[----:B------:R2:W-:Y:S02]  /*196a0*/  STS.128 [R246+0x17800], RZ ;  /* 0x017800fff6007388 */ /* 0x0005e40000000c00 */
.L_x_2226:
[----:B------:R-:W-:Y:S05]  /*196b0*/  BSYNC B0 ;  /* 0x0000000000007941 */ /* 0x000fea0003800000 */
.L_x_2225:
        /* <DEDUP_REMOVED lines=19> */
[----:B---3--:R-:W1:Y:S01]  /*197f0*/  LDSM.16.M88.4 R12, [R229+0x8000] ;  /* 0x00800000e50c783b */ /* 0x008e620000000200 */
[----:B------:R-:W-:-:S02]  /*19800*/  IADD3 R0, R229, 0x8000, RZ ;  /* 0x00008000e5007810 */ /* 0x000fc40007ffe0ff */
[C---:B------:R-:W-:Y:S01]  /*19810*/  IADD3 R227, R229.reuse, 0x8020, RZ ;  /* 0x00008020e5e37810 */ /* 0x040fe20007ffe0ff */
[----:B------:R-:W2:Y:S01]  /*19820*/  LDSM.16.M88.4 R52, [R229+0x8800] ;  /* 0x00880000e534783b */ /* 0x000ea20000000200 */
[----:B------:R-:W-:Y:S01]  /*19830*/  @P1 IADD3 R227, R0, -0x20, RZ ;  /* 0xffffffe000e31810 */ /* 0x000fe20007ffe0ff */
[----:B------:R-:W-:Y:S02]  /*19840*/  IMAD.MOV.U32 R0, RZ, RZ, 0x40 ;  /* 0x00000040ff007424 */ /* 0x000fe400078e00ff */
[----:B------:R-:W3:Y:S03]  /*19850*/  LDSM.16.M88.4 R76, [R229+0x9000] ;  /* 0x00900000e54c783b */ /* 0x000ee60000000200 */
[----:B------:R-:W-:Y:S01]  /*19860*/  SEL R0, R0, 0xffffffc0, !P2 ;  /* 0xffffffc000007807 */ /* 0x000fe20005000000 */
[----:B------:R-:W3:Y:S04]  /*19870*/  LDSM.16.M88.4 R4, [R229+0x9800] ;  /* 0x00980000e504783b */ /* 0x000ee80000000200 */
[----:B------:R-:W2:Y:S01]  /*19880*/  LDSM.16.M88.4 R28, [R227] ;  /* 0x00000000e31c783b */ /* 0x000ea20000000200 */
[----:B------:R-:W-:-:S02]  /*19890*/  IMAD.IADD R224, R229, 0x1, R0 ;  /* 0x00000001e5e07824 */ /* 0x000fc400078e0200 */
[----:B------:R-:W-:Y:S01]  /*198a0*/  IMAD.IADD R220, R0, 0x1, R227 ;  /* 0x0000000100dc7824 */ /* 0x000fe200078e02e3 */
[----:B------:R-:W3:Y:S04]  /*198b0*/  LDSM.16.M88.4 R24, [R227+0x800] ;  /* 0x00080000e318783b */ /* 0x000ee80000000200 */
[----:B------:R-:W3:Y:S04]  /*198c0*/  LDSM.16.M88.4 R8, [R227+0x1000] ;  /* 0x00100000e308783b */ /* 0x000ee80000000200 */
[----:B------:R-:W3:Y:S04]  /*198d0*/  LDSM.16.M88.4 R40, [R224+0x8000] ;  /* 0x00800000e028783b */ /* 0x000ee80000000200 */
[----:B------:R-:W3:Y:S04]  /*198e0*/  LDSM.16.M88.4 R88, [R227+0x1800] ;  /* 0x00180000e358783b */ /* 0x000ee80000000200 */
[----:B------:R-:W3:Y:S01]  /*198f0*/  LDSM.16.M88.4 R36, [R224+0x8800] ;  /* 0x00880000e024783b */ /* 0x000ee20000000200 */
        /* <DEDUP_REMOVED lines=9> */
[C---:B---3--:R-:W-:Y:S08]  /*19990*/  HMMA.16816.F32 R80, R60.reuse, R76, RZ ;  /* 0x0000004c3c50723c */ /* 0x048ff000000018ff */
[C---:B------:R-:W-:Y:S08]  /*199a0*/  HMMA.16816.F32 R76, R60.reuse, R78, RZ ;  /* 0x0000004e3c4c723c */ /* 0x040ff000000018ff */
[C---:B------:R-:W-:Y:S08]  /*199b0*/  HMMA.16816.F32 R72, R60.reuse, R4, RZ ;  /* 0x000000043c48723c */ /* 0x040ff000000018ff */
[----:B------:R-:W-:Y:S01]  /*199c0*/  HMMA.16816.F32 R60, R60, R6, RZ ;  /* 0x000000063c3c723c */ /* 0x000fe200000018ff */
[----:B------:R-:W1:Y:S07]  /*199d0*/  LDSM.16.M88.4 R4, [R224+0x9000] ;  /* 0x00900000e004783b */ /* 0x000e6e0000000200 */
[C---:B------:R-:W-:Y:S08]  /*199e0*/  HMMA.16816.F32 R16, R84.reuse, R28, R16 ;  /* 0x0000001c5410723c */ /* 0x040ff00000001810 */
        /* <DEDUP_REMOVED lines=166> */
[----:B------:R-:W-:-:S07]  /*1a450*/  FMUL.FTZ R56, R15, R0 ;  /* 0x000000000f387220 */ /* 0x000fce0000410000 */
[----:B------:R-:W-:Y:S08]  /*1a460*/  MUFU.TANH R50, R13 ;  /* 0x0000000d00327308 */ /* 0x000ff00000002400 */
[----:B------:R1:W-:Y:S01]  /*1a470*/  MUFU.TANH R51, R14 ;  /* 0x0000000e00337308 */ /* 0x0003e20000002400 */
[----:B------:R-:W-:Y:S01]  /*1a480*/  HMMA.16816.F32 R96, R68, R38, R96 ;  /* 0x000000264460723c */ /* 0x000fe20000001860 */
[----:B------:R-:W-:-:S02]  /*1a490*/  FMUL.FTZ R16, R16, R0 ;  /* 0x0000000010107220 */ /* 0x000fc40000410000 */
[-C--:B------:R-:W-:Y:S01]  /*1a4a0*/  FMUL.FTZ R17, R17, R0.reuse ;  /* 0x0000000011117220 */ /* 0x080fe20000410000 */
[----:B-1----:R-:W1:Y:S03]  /*1a4b0*/  LDSM.16.M88.4 R12, [R224+0xf800] ;  /* 0x00f80000e00c783b */ /* 0x002e660000000200 */
[----:B------:R-:W-:Y:S01]  /*1a4c0*/  MUFU.TANH R22, R16 ;  /* 0x0000001000167308 */ /* 0x000fe20000002400 */
[-C--:B------:R-:W-:Y:S01]  /*1a4d0*/  FMUL.FTZ R44, R18, R0.reuse ;  /* 0x00000000122c7220 */ /* 0x080fe20000410000 */
[----:B--2---:R-:W-:Y:S01]  /*1a4e0*/  HMMA.16816.F32 R72, R40, R24, R72 ;  /* 0x000000182848723c */ /* 0x004fe20000001848 */
[----:B------:R-:W-:-:S05]  /*1a4f0*/  FMUL.FTZ R45, R19, R0 ;  /* 0x00000000132d7220 */ /* 0x000fca0000410000 */
[----:B------:R2:W-:Y:S02]  /*1a500*/  MUFU.TANH R23, R17 ;  /* 0x0000001100177308 */ /* 0x0005e40000002400 */
[C---:B---3--:R-:W-:Y:S08]  /*1a510*/  HMMA.16816.F32 R80, R28.reuse, R4, R80 ;  /* 0x000000041c50723c */ /* 0x048ff00000001850 */
[C---:B------:R-:W-:Y:S01]  /*1a520*/  HMMA.16816.F32 R84, R28.reuse, R6, R84 ;  /* 0x000000061c54723c */ /* 0x040fe20000001854 */
[----:B------:R-:W-:Y:S04]  /*1a530*/  LDSM.16.M88.4 R4, [R220+0x7800] ;  /* 0x00780000dc04783b */ /* 0x000fe80000000200 */
[----:B--2---:R-:W2:Y:S03]  /*1a540*/  LDSM.16.M88.4 R16, [R220+0x7000] ;  /* 0x00700000dc10783b */ /* 0x004ea60000000200 */
[----:B------:R-:W-:Y:S08]  /*1a550*/  HMMA.16816.F32 R32, R28, R92, R32 ;  /* 0x0000005c1c20723c */ /* 0x000ff00000001820 */
[----:B------:R-:W-:Y:S08]  /*1a560*/  HMMA.16816.F32 R96, R40, R26, R96 ;  /* 0x0000001a2860723c */ /* 0x000ff00000001860 */
[C---:B------:R-:W-:Y:S08]  /*1a570*/  HMMA.16816.F32 R52, R28.reuse, R94, R52 ;  /* 0x0000005e1c34723c */ /* 0x040ff00000001834 */
[----:B-1----:R-:W-:Y:S01]  /*1a580*/  HMMA.16816.F32 R72, R28, R12, R72 ;  /* 0x0000000c1c48723c */ /* 0x002fe20000001848 */
[----:B------:R-:W1:Y:S01]  /*1a590*/  MUFU.TANH R44, R44 ;  /* 0x0000002c002c7308 */ /* 0x000e620000002400 */
[----:B------:R-:W-:Y:S01]  /*1a5a0*/  ISETP.GT.AND P5, PT, R2, R239, PT ;  /* 0x000000ef0200720c */ /* 0x000fe20003fa4270 */
[----:B------:R-:W-:-:S04]  /*1a5b0*/  DEPBAR.LE SB0, 0x0 ;  /* 0x000080000000791a */ /* 0x000fc80000000000 */
[----:B------:R-:W-:Y:S01]  /*1a5c0*/  IMAD.SHL.U32 R12, R58, 0x2, RZ ;  /* 0x000000023a0c7824 */ /* 0x000fe200078e00ff */
[----:B------:R-:W-:Y:S04]  /*1a5d0*/  HMMA.16816.F32 R32, R8, R76, R32 ;  /* 0x0000004c0820723c */ /* 0x000fe80000001820 */
[----:B------:R-:W-:-:S04]  /*1a5e0*/  LOP3.LUT R12, R12, 0x6, RZ, 0xc0, !PT ;  /* 0x000000060c0c7812 */ /* 0x000fc800078ec0ff */
[----:B--2---:R-:W-:Y:S01]  /*1a5f0*/  HMMA.16816.F32 R80, R8, R16, R80 ;  /* 0x000000100850723c */ /* 0x004fe20000001850 */
[----:B------:R-:W-:-:S07]  /*1a600*/  IMAD.IADD R27, R3, 0x1, R12 ;  /* 0x00000001031b7824 */ /* 0x000fce00078e020c */
[----:B------:R-:W-:Y:S08]  /*1a610*/  HMMA.16816.F32 R84, R8, R18, R84 ;  /* 0x000000120854723c */ /* 0x000ff00000001854 */
[----:B------:R-:W-:Y:S08]  /*1a620*/  HMMA.16816.F32 R16, R28, R14, R96 ;  /* 0x0000000e1c10723c */ /* 0x000ff00000001860 */
[C---:B------:R-:W-:Y:S08]  /*1a630*/  HMMA.16816.F32 R52, R8.reuse, R78, R52 ;  /* 0x0000004e0834723c */ /* 0x040ff00000001834 */
[----:B------:R-:W-:Y:S07]  /*1a640*/  HMMA.16816.F32 R72, R8, R4, R72 ;  /* 0x000000040848723c */ /* 0x000fee0000001848 */
[----:B------:R-:W-:Y:S01]  /*1a650*/  IADD3 R5, R27, 0x8, RZ ;  /* 0x000000081b057810 */ /* 0x000fe20007ffe0ff */
[----:B------:R-:W2:Y:S03]  /*1a660*/  MUFU.TANH R45, R45 ;  /* 0x0000002d002d7308 */ /* 0x000ea60000002400 */
[----:B------:R-:W-:-:S02]  /*1a670*/  ISETP.GE.AND P1, PT, R5, R64, PT ;  /* 0x000000400500720c */ /* 0x000fc40003f26270 */
[----:B------:R-:W-:-:S04]  /*1a680*/  IADD3 R5, R27, 0x9, RZ ;  /* 0x000000091b057810 */ /* 0x000fc80007ffe0ff */
[----:B------:R-:W-:Y:S02]  /*1a690*/  ISETP.GE.AND P0, PT, R5, R64, PT ;  /* 0x000000400500720c */ /* 0x000fe40003f06270 */
[C---:B------:R-:W-:Y:S01]  /*1a6a0*/  IADD3 R5, R27.reuse, 0x11, RZ ;  /* 0x000000111b057810 */ /* 0x040fe20007ffe0ff */
[----:B------:R-:W-:Y:S01]  /*1a6b0*/  FMUL.FTZ R32, R32, R0 ;  /* 0x0000000020207220 */ /* 0x000fe20000410000 */
[----:B------:R-:W-:Y:S01]  /*1a6c0*/  ISETP.GE.AND P3, PT, R27, R64, PT ;  /* 0x000000401b00720c */ /* 0x000fe20003f66270 */
[----:B------:R-:W-:Y:S01]  /*1a6d0*/  FMUL.FTZ R34, R34, R0 ;  /* 0x0000000022227220 */ /* 0x000fe20000410000 */
[----:B------:R-:W-:Y:S02]  /*1a6e0*/  ISETP.GE.AND P4, PT, R5, R64, PT ;  /* 0x000000400500720c */ /* 0x000fe40003f86270 */
[C---:B------:R-:W-:Y:S02]  /*1a6f0*/  IADD3 R13, R27.reuse, 0x1, RZ ;  /* 0x000000011b0d7810 */ /* 0x040fe40007ffe0ff */
[----:B------:R-:W-:Y:S01]  /*1a700*/  IADD3 R5, R27, 0x18, RZ ;  /* 0x000000181b057810 */ /* 0x000fe20007ffe0ff */
[----:B------:R-:W3:Y:S01]  /*1a710*/  MUFU.TANH R56, R56 ;  /* 0x0000003800387308 */ /* 0x000ee20000002400 */
[----:B------:R-:W-:Y:S01]  /*1a720*/  HMMA.16816.F32 R16, R8, R6, R16 ;  /* 0x000000060810723c */ /* 0x000fe20000001810 */
[-C--:B------:R-:W-:Y:S01]  /*1a730*/  FMUL.FTZ R33, R33, R0.reuse ;  /* 0x0000000021217220 */ /* 0x080fe20000410000 */
[----:B-1----:R-:W-:Y:S01]  /*1a740*/  FSEL R44, R44, -INF , !P3 ;  /* 0xff8000002c2c7808 */ /* 0x002fe20005800000 */
[----:B------:R-:W-:Y:S01]  /*1a750*/  FMUL.FTZ R35, R35, R0 ;  /* 0x0000000023237220 */ /* 0x000fe20000410000 */
[----:B------:R-:W-:-:S02]  /*1a760*/  FSEL R22, R22, -INF , !P3 ;  /* 0xff80000016167808 */ /* 0x000fc40005800000 */
[-C--:B------:R-:W-:Y:S01]  /*1a770*/  ISETP.GE.AND P2, PT, R13, R64.reuse, PT ;  /* 0x000000400d00720c */ /* 0x080fe20003f46270 */
[----:B------:R-:W-:Y:S01]  /*1a780*/  MUFU.TANH R32, R32 ;  /* 0x0000002000207308 */ /* 0x000fe20000002400 */
[----:B------:R-:W-:Y:S02]  /*1a790*/  ISETP.GE.AND P3, PT, R5, R64, PT ;  /* 0x000000400500720c */ /* 0x000fe40003f66270 */
[----:B------:R-:W-:Y:S01]  /*1a7a0*/  IADD3 R5, R27, 0x19, RZ ;  /* 0x000000191b057810 */ /* 0x000fe20007ffe0ff */
[----:B------:R-:W-:-:S04]  /*1a7b0*/  FMUL.FTZ R36, R52, R0 ;  /* 0x0000000034247220 */ /* 0x000fc80000410000 */
[----:B------:R-:W1:Y:S01]  /*1a7c0*/  MUFU.TANH R34, R34 ;  /* 0x0000002200227308 */ /* 0x000e620000002400 */
[----:B------:R-:W-:Y:S01]  /*1a7d0*/  FMUL.FTZ R25, R54, R0 ;  /* 0x0000000036197220 */ /* 0x000fe20000410000 */
[----:B--2---:R-:W-:Y:S02]  /*1a7e0*/  FSEL R45, R45, -INF , !P2 ;  /* 0xff8000002d2d7808 */ /* 0x004fe40005000000 */
[----:B------:R-:W-:Y:S02]  /*1a7f0*/  FSEL R23, R23, -INF , !P2 ;  /* 0xff80000017177808 */ /* 0x000fe40005000000 */
[----:B------:R-:W-:Y:S02]  /*1a800*/  ISETP.GE.AND P2, PT, R5, R64, PT ;  /* 0x000000400500720c */ /* 0x000fe40003f46270 */
[----:B------:R-:W-:Y:S01]  /*1a810*/  MUFU.TANH R33, R33 ;  /* 0x0000002100217308 */ /* 0x000fe20000002400 */
[----:B------:R-:W-:Y:S01]  /*1a820*/  IADD3 R5, R27, 0x20, RZ ;  /* 0x000000201b057810 */ /* 0x000fe20007ffe0ff */
[-C--:B------:R-:W-:Y:S01]  /*1a830*/  FMUL.FTZ R24, R53, R0.reuse ;  /* 0x0000000035187220 */ /* 0x080fe20000410000 */
[----:B------:R-:W-:Y:S01]  /*1a840*/  IADD3 R13, R27, 0x10, RZ ;  /* 0x000000101b0d7810 */ /* 0x000fe20007ffe0ff */
[----:B------:R-:W-:-:S04]  /*1a850*/  FMUL.FTZ R37, R55, R0 ;  /* 0x0000000037257220 */ /* 0x000fc80000410000 */
[----:B------:R-:W2:Y:S01]  /*1a860*/  MUFU.TANH R35, R35 ;  /* 0x0000002300237308 */ /* 0x000ea20000002400 */
[----:B------:R-:W-:Y:S02]  /*1a870*/  FSEL R51, R51, -INF , !P1 ;  /* 0xff80000033337808 */ /* 0x000fe40004800000 */
[----:B------:R-:W-:Y:S02]  /*1a880*/  FSEL R46, R46, -INF , !P1 ;  /* 0xff8000002e2e7808 */ /* 0x000fe40004800000 */
[-C--:B------:R-:W-:Y:S02]  /*1a890*/  ISETP.GE.AND P1, PT, R5, R64.reuse, PT ;  /* 0x000000400500720c */ /* 0x080fe40003f26270 */
[----:B------:R-:W-:Y:S01]  /*1a8a0*/  IADD3 R5, R27, 0x21, RZ ;  /* 0x000000211b057810 */ /* 0x000fe20007ffe0ff */
[----:B------:R-:W-:Y:S01]  /*1a8b0*/  MUFU.TANH R36, R36 ;  /* 0x0000002400247308 */ /* 0x000fe20000002400 */
[----:B------:R-:W-:Y:S02]  /*1a8c0*/  ISETP.GE.AND P6, PT, R13, R64, PT ;  /* 0x000000400d00720c */ /* 0x000fe40003fc6270 */
[----:B------:R-:W-:-:S05]  /*1a8d0*/  IADD3 R7, R27, 0x28, RZ ;  /* 0x000000281b077810 */ /* 0x000fca0007ffe0ff */
[----:B------:R-:W4:Y:S01]  /*1a8e0*/  MUFU.TANH R25, R25 ;  /* 0x0000001900197308 */ /* 0x000f220000002400 */
[----:B---3--:R-:W-:Y:S02]  /*1a8f0*/  FSEL R56, R56, -INF , !P0 ;  /* 0xff80000038387808 */ /* 0x008fe40004000000 */
[----:B------:R-:W-:Y:S02]  /*1a900*/  FSEL R50, R50, -INF , !P0 ;  /* 0xff80000032327808 */ /* 0x000fe40004000000 */
[----:B------:R-:W-:Y:S01]  /*1a910*/  ISETP.GE.AND P0, PT, R5, R64, PT ;  /* 0x000000400500720c */ /* 0x000fe20003f06270 */
[-C--:B------:R-:W-:Y:S01]  /*1a920*/  FMUL.FTZ R80, R80, R0.reuse ;  /* 0x0000000050507220 */ /* 0x080fe20000410000 */
[----:B-1----:R-:W-:Y:S01]  /*1a930*/  FSEL R8, R34, -INF , !P6 ;  /* 0xff80000022087808 */ /* 0x002fe20007000000 */
[----:B------:R-:W-:Y:S01]  /*1a940*/  MUFU.TANH R24, R24 ;  /* 0x0000001800187308 */ /* 0x000fe20000002400 */
[----:B------:R-:W-:Y:S01]  /*1a950*/  FSEL R5, R32, -INF , !P6 ;  /* 0xff80000020057808 */ /* 0x000fe20007000000 */
[----:B------:R-:W-:Y:S01]  /*1a960*/  FMUL.FTZ R81, R81, R0 ;  /* 0x0000000051517220 */ /* 0x000fe20000410000 */
[----:B------:R-:W-:Y:S01]  /*1a970*/  ISETP.GE.AND P6, PT, R7, R64, PT ;  /* 0x000000400700720c */ /* 0x000fe20003fc6270 */
[-C--:B------:R-:W-:Y:S01]  /*1a980*/  FMUL.FTZ R82, R82, R0.reuse ;  /* 0x0000000052527220 */ /* 0x080fe20000410000 */
[----:B------:R-:W-:Y:S01]  /*1a990*/  IADD3 R7, R27, 0x29, RZ ;  /* 0x000000291b077810 */ /* 0x000fe20007ffe0ff */
[----:B------:R-:W-:-:S02]  /*1a9a0*/  FMUL.FTZ R83, R83, R0 ;  /* 0x0000000053537220 */ /* 0x000fc40000410000 */
[----:B------:R-:W1:Y:S01]  /*1a9b0*/  MUFU.TANH R37, R37 ;  /* 0x0000002500257308 */ /* 0x000e620000002400 */
[-C--:B------:R-:W-:Y:S01]  /*1a9c0*/  FMUL.FTZ R34, R75, R0.reuse ;  /* 0x000000004b227220 */ /* 0x080fe20000410000 */
[----:B--2---:R-:W-:Y:S01]  /*1a9d0*/  FSEL R14, R35, -INF , !P4 ;  /* 0xff800000230e7808 */ /* 0x004fe20006000000 */
[-C--:B------:R-:W-:Y:S01]  /*1a9e0*/  FMUL.FTZ R84, R84, R0.reuse ;  /* 0x0000000054547220 */ /* 0x080fe20000410000 */
[----:B------:R-:W-:Y:S01]  /*1a9f0*/  FSEL R4, R33, -INF , !P4 ;  /* 0xff80000021047808 */ /* 0x000fe20006000000 */
[----:B------:R-:W-:Y:S01]  /*1aa00*/  FMUL.FTZ R85, R85, R0 ;  /* 0x0000000055557220 */ /* 0x000fe20000410000 */
[----:B------:R-:W-:Y:S01]  /*1aa10*/  ISETP.GE.AND P4, PT, R7, R64, PT ;  /* 0x000000400700720c */ /* 0x000fe20003f86270 */
[-C--:B------:R-:W-:Y:S01]  /*1aa20*/  FMUL.FTZ R86, R86, R0.reuse ;  /* 0x0000000056567220 */ /* 0x080fe20000410000 */
[----:B------:R-:W-:Y:S01]  /*1aa30*/  MUFU.TANH R180, R80 ;  /* 0x0000005000b47308 */ /* 0x000fe20000002400 */
[-C--:B------:R-:W-:Y:S01]  /*1aa40*/  FMUL.FTZ R87, R87, R0.reuse ;  /* 0x0000000057577220 */ /* 0x080fe20000410000 */
[----:B------:R-:W-:Y:S01]  /*1aa50*/  IADD3 R7, R27, 0x30, RZ ;  /* 0x000000301b077810 */ /* 0x000fe20007ffe0ff */
[----:B------:R-:W-:-:S02]  /*1aa60*/  FMUL.FTZ R72, R72, R0 ;  /* 0x0000000048487220 */ /* 0x000fc40000410000 */
[-C--:B------:R-:W-:Y:S02]  /*1aa70*/  FMUL.FTZ R73, R73, R0.reuse ;  /* 0x0000000049497220 */ /* 0x080fe40000410000 */
[-C--:B------:R-:W-:Y:S01]  /*1aa80*/  FMUL.FTZ R74, R74, R0.reuse ;  /* 0x000000004a4a7220 */ /* 0x080fe20000410000 */
[----:B------:R-:W-:Y:S01]  /*1aa90*/  MUFU.TANH R181, R81 ;  /* 0x0000005100b57308 */ /* 0x000fe20000002400 */
[-C--:B------:R-:W-:Y:S02]  /*1aaa0*/  FMUL.FTZ R16, R16, R0.reuse ;  /* 0x0000000010107220 */ /* 0x080fe40000410000 */
[-C--:B------:R-:W-:Y:S02]  /*1aab0*/  FMUL.FTZ R17, R17, R0.reuse ;  /* 0x0000000011117220 */ /* 0x080fe40000410000 */
[-C--:B------:R-:W-:Y:S02]  /*1aac0*/  FMUL.FTZ R18, R18, R0.reuse ;  /* 0x0000000012127220 */ /* 0x080fe40000410000 */
[----:B------:R-:W-:Y:S01]  /*1aad0*/  FMUL.FTZ R19, R19, R0 ;  /* 0x0000000013137220 */ /* 0x000fe20000410000 */
[----:B------:R-:W2:Y:S01]  /*1aae0*/  MUFU.TANH R184, R82 ;  /* 0x0000005200b87308 */ /* 0x000ea20000002400 */
[----:B----4-:R-:W-:-:S02]  /*1aaf0*/  FSEL R13, R25, -INF , !P3 ;  /* 0xff800000190d7808 */ /* 0x010fc40005800000 */
[----:B------:R-:W-:-:S05]  /*1ab00*/  FSEL R9, R36, -INF , !P3 ;  /* 0xff80000024097808 */ /* 0x000fca0005800000 */
[----:B------:R-:W3:Y:S01]  /*1ab10*/  MUFU.TANH R185, R83 ;  /* 0x0000005300b97308 */ /* 0x000ee20000002400 */
[----:B------:R-:W-:Y:S02]  /*1ab20*/  ISETP.GE.AND P3, PT, R7, R64, PT ;  /* 0x000000400700720c */ /* 0x000fe40003f66270 */
[----:B------:R-:W-:-:S05]  /*1ab30*/  IADD3 R7, R27, 0x31, RZ ;  /* 0x000000311b077810 */ /* 0x000fca0007ffe0ff */
[----:B------:R-:W-:Y:S01]  /*1ab40*/  MUFU.TANH R182, R84 ;  /* 0x0000005400b67308 */ /* 0x000fe20000002400 */
[----:B-1----:R-:W-:Y:S02]  /*1ab50*/  FSEL R12, R37, -INF , !P2 ;  /* 0xff800000250c7808 */ /* 0x002fe40005000000 */
[----:B------:R-:W-:-:S05]  /*1ab60*/  FSEL R2, R24, -INF , !P2 ;  /* 0xff80000018027808 */ /* 0x000fca0005000000 */
[----:B------:R-:W-:Y:S01]  /*1ab70*/  MUFU.TANH R183, R85 ;  /* 0x0000005500b77308 */ /* 0x000fe20000002400 */
[----:B------:R-:W-:-:S07]  /*1ab80*/  ISETP.GE.AND P2, PT, R7, R64, PT ;  /* 0x000000400700720c */ /* 0x000fce0003f46270 */
[----:B------:R-:W1:Y:S01]  /*1ab90*/  MUFU.TANH R187, R86 ;  /* 0x0000005600bb7308 */ /* 0x000e620000002400 */
[----:B------:R-:W-:-:S07]  /*1aba0*/  IADD3 R7, R27, 0x38, RZ ;  /* 0x000000381b077810 */ /* 0x000fce0007ffe0ff */
[----:B------:R-:W4:Y:S08]  /*1abb0*/  MUFU.TANH R192, R87 ;  /* 0x0000005700c07308 */ /* 0x000f300000002400 */
[----:B------:R-:W-:Y:S08]  /*1abc0*/  MUFU.TANH R196, R72 ;  /* 0x0000004800c47308 */ /* 0x000ff00000002400 */
[----:B------:R-:W-:Y:S08]  /*1abd0*/  MUFU.TANH R194, R73 ;  /* 0x0000004900c27308 */ /* 0x000ff00000002400 */
[----:B------:R-:W1:Y:S08]  /*1abe0*/  MUFU.TANH R190, R74 ;  /* 0x0000004a00be7308 */ /* 0x000e700000002400 */
[----:B------:R-:W1:Y:S08]  /*1abf0*/  MUFU.TANH R34, R34 ;  /* 0x0000002200227308 */ /* 0x000e700000002400 */
[----:B------:R-:W-:Y:S08]  /*1ac00*/  MUFU.TANH R193, R16 ;  /* 0x0000001000c17308 */ /* 0x000ff00000002400 */
[----:B------:R-:W1:Y:S08]  /*1ac10*/  MUFU.TANH R33, R18 ;  /* 0x0000001200217308 */ /* 0x000e700000002400 */
[----:B------:R-:W1:Y:S08]  /*1ac20*/  MUFU.TANH R32, R19 ;  /* 0x0000001300207308 */ /* 0x000e700000002400 */
[----:B------:R-:W1:Y:S01]  /*1ac30*/  MUFU.TANH R191, R17 ;  /* 0x0000001100bf7308 */ /* 0x000e620000002400 */
[----:B------:R-:W-:-:S02]  /*1ac40*/  IADD3 R27, R27, 0x39, RZ ;  /* 0x000000391b1b7810 */ /* 0x000fc40007ffe0ff */
[----:B--2---:R-:W-:Y:S02]  /*1ac50*/  FSEL R184, R184, -INF , !P1 ;  /* 0xff800000b8b87808 */ /* 0x004fe40004800000 */
[----:B------:R-:W-:Y:S02]  /*1ac60*/  FSEL R180, R180, -INF , !P1 ;  /* 0xff800000b4b47808 */ /* 0x000fe40004800000 */
[----:B---3--:R-:W-:Y:S02]  /*1ac70*/  FSEL R185, R185, -INF , !P0 ;  /* 0xff800000b9b97808 */ /* 0x008fe40004000000 */
[----:B------:R-:W-:Y:S01]  /*1ac80*/  FSEL R181, R181, -INF , !P0 ;  /* 0xff800000b5b57808 */ /* 0x000fe20004000000 */
[----:B------:R-:W-:Y:S01]  /*1ac90*/  BSSY B1, `(.L_x_2228) ;  /* 0x00000e3000017945 */ /* 0x000fe20003800000 */
[-C--:B------:R-:W-:Y:S02]  /*1aca0*/  ISETP.GE.AND P1, PT, R7, R64.reuse, PT ;  /* 0x000000400700720c */ /* 0x080fe40003f26270 */
[----:B------:R-:W-:-:S02]  /*1acb0*/  ISETP.GE.AND P0, PT, R27, R64, PT ;  /* 0x000000401b00720c */ /* 0x000fc40003f06270 */
        /* <DEDUP_REMOVED lines=14> */
[----:B------:R-:W-:Y:S02]  /*1ada0*/  IADD3 R208, R227, 0x7800, RZ ;  /* 0x00007800e3d07810 */ /* 0x000fe40007ffe0ff */
[----:B-1----:R-:W-:Y:S02]  /*1adb0*/  FSEL R187, R187, -INF , !P6 ;  /* 0xff800000bbbb7808 */ /* 0x002fe40007000000 */
[----:B------:R-:W-:Y:S02]  /*1adc0*/  FSEL R182, R182, -INF , !P6 ;  /* 0xff800000b6b67808 */ /* 0x000fe40007000000 */
[----:B----4-:R-:W-:-:S02]  /*1add0*/  FSEL R192, R192, -INF , !P4 ;  /* 0xff800000c0c07808 */ /* 0x010fc40006000000 */
        /* <DEDUP_REMOVED lines=75> */
.L_x_2231:
[----:B------:R-:W2:Y:S02]  /*1b290*/  LD.E R0, [R20.64+0x38] ;  /* 0x0000380614007980 */ /* 0x000ea4000c101900 */
[----:B--2---:R-:W-:-:S04]  /*1b2a0*/  LEA R0, -R0, RZ, 0x6 ;  /* 0x000000ff00007211 */ /* 0x004fc800078e31ff */
[----:B------:R-:W-:Y:S02]  /*1b2b0*/  SHF.R.S32.HI R3, RZ, 0x1f, R0 ;  /* 0x0000001fff037819 */ /* 0x000fe40000011400 */
.L_x_2232:
[----:B------:R-:W-:Y:S05]  /*1b2c0*/  BSYNC B0 ;  /* 0x0000000000007941 */ /* 0x000fea0003800000 */
.L_x_2230:
        /* <DEDUP_REMOVED lines=127> */
.L_x_2229:
[----:B------:R-:W-:Y:S05]  /*1bac0*/  BSYNC B1 ;  /* 0x0000000000017941 */ /* 0x000fea0003800000 */
.L_x_2228:
[----:B------:R-:W2:Y:S01]  /*1bad0*/  LD.E R186, [R20.64+0xdc] ;  /* 0x0000dc0614ba7980 */ /* 0x000ea2000c101900 */
[----:B------:R-:W-:-:S02]  /*1bae0*/  FMNMX.FTZ R3, R22, R23, !PT ;  /* 0x0000001716037209 */ /* 0x000fc40007810000 */
[----:B------:R-:W-:Y:S02]  /*1baf0*/  SHF.L.U32 R234, R48, 0x1, RZ ;  /* 0x0000000130ea7819 */ /* 0x000fe400000006ff */
[----:B------:R-:W-:Y:S02]  /*1bb00*/  FMNMX.FTZ R3, R46, R3, !PT ;  /* 0x000000032e037209 */ /* 0x000fe40007810000 */
[-C--:B------:R-:W-:Y:S01]  /*1bb10*/  LEA R233, R49, R234.reuse, 0x1 ;  /* 0x000000ea31e97211 */ /* 0x080fe200078e08ff */
[----:B------:R-:W-:Y:S01]  /*1bb20*/  LDSM.16.MT88.4 R156, [R234+0x10000] ;  /* 0x01000000ea9c783b */ /* 0x000fe20000004200 */
[----:B------:R-:W-:Y:S02]  /*1bb30*/  FMNMX.FTZ R0, R50, R3, !PT ;  /* 0x0000000332007209 */ /* 0x000fe40007810000 */
[----:B------:R-:W-:Y:S01]  /*1bb40*/  LEA R232, R47, R234, 0x1 ;  /* 0x000000ea2fe87211 */ /* 0x000fe200078e08ff */
[----:B------:R-:W-:Y:S01]  /*1bb50*/  LDSM.16.MT88.4 R148, [R233+0x10000] ;  /* 0x01000000e994783b */ /* 0x000fe20000004200 */
[----:B------:R-:W-:-:S02]  /*1bb60*/  FMNMX.FTZ R3, R5, R0, !PT ;  /* 0x0000000005037209 */ /* 0x000fc40007810000 */
[----:B------:R-:W-:Y:S01]  /*1bb70*/  FMNMX.FTZ R0, R44, R45, !PT ;  /* 0x0000002d2c007209 */ /* 0x000fe20007810000 */
[----:B------:R-:W-:Y:S01]  /*1bb80*/  LDSM.16.MT88.4 R140, [R232+0x10000] ;  /* 0x01000000e88c783b */ /* 0x000fe20000004200 */
[----:B-1----:R-:W-:Y:S02]  /*1bb90*/  FMNMX.FTZ R6, R4, R3, !PT ;  /* 0x0000000304067209 */ /* 0x002fe40007810000 */
        /* <DEDUP_REMOVED lines=30> */
[----:B------:R-:W-:Y:S02]  /*1bd80*/  FMNMX.FTZ R3, R190, R3, !PT ;  /* 0x00000003be037209 */ /* 0x000fe40007810000 */
[----:B------:R-:W-:Y:S01]  /*1bd90*/  LEA R231, R47, R233, 0x1 ;  /* 0x000000e92fe77211 */ /* 0x000fe200078e08ff */
[----:B------:R-:W1:Y:S01]  /*1bda0*/  SHFL.BFLY PT, R7, R6, 0x2, 0x1f ;  /* 0x0c401f0006077f89 */ /* 0x000e6200000e0000 */
[----:B------:R-:W-:-:S03]  /*1bdb0*/  FMNMX.FTZ R0, R34, R3, !PT ;  /* 0x0000000322007209 */ /* 0x000fc60007810000 */
[----:B------:R-:W-:Y:S01]  /*1bdc0*/  LDSM.16.MT88.4 R132, [R231+0x10000] ;  /* 0x01000000e784783b */ /* 0x000fe20000004200 */
[----:B------:R-:W-:-:S03]  /*1bdd0*/  FMNMX.FTZ R11, R33, R0, !PT ;  /* 0x00000000210b7209 */ /* 0x000fc60007810000 */
[----:B------:R-:W-:Y:S01]  /*1bde0*/  LDSM.16.MT88.4 R64, [R231+0x12000] ;  /* 0x01200000e740783b */ /* 0x000fe20000004200 */
[----:B------:R-:W-:-:S03]  /*1bdf0*/  FMNMX.FTZ R11, R32, R11, !PT ;  /* 0x0000000b200b7209 */ /* 0x000fc60007810000 */
[----:B------:R-:W-:Y:S04]  /*1be00*/  LDSM.16.MT88.4 R96, [R231+0x14000] ;  /* 0x01400000e760783b */ /* 0x000fe80000004200 */
[----:B------:R-:W3:Y:S01]  /*1be10*/  SHFL.BFLY PT, R0, R11, 0x2, 0x1f ;  /* 0x0c401f000b007f89 */ /* 0x000ee200000e0000 */
        /* <DEDUP_REMOVED lines=14> */
[-CC-:B------:R-:W-:Y:S01]  /*1bf00*/  FFMA.FTZ R175, R46, R186.reuse, -R195.reuse ;  /* 0x000000ba2eaf7223 */ /* 0x180fe200000108c3 */
[----:B------:R-:W-:Y:S01]  /*1bf10*/  LDSM.16.MT88.4 R20, [R231+0x12800] ;  /* 0x01280000e714783b */ /* 0x000fe20000004200 */
[-C--:B------:R-:W-:Y:S01]  /*1bf20*/  FFMA.FTZ R170, R50, R186.reuse, -R195 ;  /* 0x000000ba32aa7223 */ /* 0x080fe200000108c3 */
[----:B------:R-:W-:Y:S01]  /*1bf30*/  MUFU.EX2 R177, R177 ;  /* 0x000000b100b17308 */ /* 0x000fe20000000800 */
[-CC-:B------:R-:W-:Y:S02]  /*1bf40*/  FFMA.FTZ R176, R44, R186.reuse, -R35.reuse ;  /* 0x000000ba2cb07223 */ /* 0x180fe40000010823 */
[----:B------:R-:W-:-:S02]  /*1bf50*/  FFMA.FTZ R179, R45, R186, -R35 ;  /* 0x000000ba2db37223 */ /* 0x000fc40000010823 */
[-CC-:B------:R-:W-:Y:S02]  /*1bf60*/  FFMA.FTZ R178, R51, R186.reuse, -R35.reuse ;  /* 0x000000ba33b27223 */ /* 0x180fe40000010823 */
[-C--:B------:R-:W-:Y:S01]  /*1bf70*/  FFMA.FTZ R171, R56, R186.reuse, -R35 ;  /* 0x000000ba38ab7223 */ /* 0x080fe20000010823 */
[----:B------:R-:W1:Y:S01]  /*1bf80*/  LDSM.16.MT88.4 R48, [R233+0x12000] ;  /* 0x01200000e930783b */ /* 0x000e620000004200 */
[-CC-:B------:R-:W-:Y:S01]  /*1bf90*/  FFMA.FTZ R173, R5, R186.reuse, -R195.reuse ;  /* 0x000000ba05ad7223 */ /* 0x180fe200000108c3 */
[----:B------:R-:W2:Y:S01]  /*1bfa0*/  MUFU.EX2 R174, R174 ;  /* 0x000000ae00ae7308 */ /* 0x000ea20000000800 */
[-CC-:B------:R-:W-:Y:S01]  /*1bfb0*/  FFMA.FTZ R168, R4, R186.reuse, -R195.reuse ;  /* 0x000000ba04a87223 */ /* 0x180fe200000108c3 */
[----:B------:R-:W3:Y:S01]  /*1bfc0*/  LDSM.16.MT88.4 R56, [R232+0x12000] ;  /* 0x01200000e838783b */ /* 0x000ee20000004200 */
[-C--:B------:R-:W-:Y:S02]  /*1bfd0*/  FFMA.FTZ R169, R9, R186.reuse, -R195 ;  /* 0x000000ba09a97223 */ /* 0x080fe400000108c3 */
[-C--:B------:R-:W-:Y:S01]  /*1bfe0*/  FFMA.FTZ R172, R8, R186.reuse, -R35 ;  /* 0x000000ba08ac7223 */ /* 0x080fe20000010823 */
[----:B------:R-:W4:Y:S01]  /*1bff0*/  LDSM.16.MT88.4 R4, [R231+0x16000] ;  /* 0x01600000e704783b */ /* 0x000f220000004200 */
[-C--:B------:R-:W-:Y:S01]  /*1c000*/  FFMA.FTZ R2, R2, R186.reuse, -R195 ;  /* 0x000000ba02027223 */ /* 0x080fe200000108c3 */
[----:B------:R-:W-:Y:S01]  /*1c010*/  MUFU.EX2 R175, R175 ;  /* 0x000000af00af7308 */ /* 0x000fe20000000800 */
[-CC-:B------:R-:W-:Y:S01]  /*1c020*/  FFMA.FTZ R167, R14, R186.reuse, -R35.reuse ;  /* 0x000000ba0ea77223 */ /* 0x180fe20000010823 */
[----:B------:R-:W5:Y:S01]  /*1c030*/  LDSM.16.MT88.4 R8, [R234+0x10800] ;  /* 0x01080000ea08783b */ /* 0x000f620000004200 */
[----:B------:R-:W-:-:S02]  /*1c040*/  FFMA.FTZ R165, R13, R186, -R35 ;  /* 0x000000ba0da57223 */ /* 0x000fc40000010823 */
[-C--:B------:R-:W-:Y:S02]  /*1c050*/  FFMA.FTZ R0, R12, R186.reuse, -R35 ;  /* 0x000000ba0c007223 */ /* 0x080fe40000010823 */
[----:B------:R-:W1:Y:S01]  /*1c060*/  LDSM.16.MT88.4 R12, [R231+0x10800] ;  /* 0x01080000e70c783b */ /* 0x000e620000004200 */
[----:B------:R-:W3:Y:S01]  /*1c070*/  MUFU.EX2 R170, R170 ;  /* 0x000000aa00aa7308 */ /* 0x000ee20000000800 */
[----:B--2---:R-:W-:Y:S01]  /*1c080*/  F2FP.PACK_AB R128, R174, R177 ;  /* 0x000000b1ae80723e */ /* 0x004fe200000000ff */
[-CC-:B------:R-:W-:Y:S02]  /*1c090*/  FFMA.FTZ R180, R180, R186.reuse, -R195.reuse ;  /* 0x000000bab4b47223 */ /* 0x180fe400000108c3 */
[-CC-:B------:R-:W-:Y:S02]  /*1c0a0*/  FFMA.FTZ R181, R181, R186.reuse, -R195.reuse ;  /* 0x000000bab5b57223 */ /* 0x180fe400000108c3 */
[-CC-:B------:R-:W-:Y:S02]  /*1c0b0*/  FFMA.FTZ R182, R182, R186.reuse, -R195.reuse ;  /* 0x000000bab6b67223 */ /* 0x180fe400000108c3 */
[----:B------:R-:W-:Y:S01]  /*1c0c0*/  MUFU.EX2 R176, R176 ;  /* 0x000000b000b07308 */ /* 0x000fe20000000800 */
[----:B------:R-:W-:-:S02]  /*1c0d0*/  FFMA.FTZ R183, R183, R186, -R195 ;  /* 0x000000bab7b77223 */ /* 0x000fc400000108c3 */
[-CC-:B------:R-:W-:Y:S02]  /*1c0e0*/  FFMA.FTZ R184, R184, R186.reuse, -R35.reuse ;  /* 0x000000bab8b87223 */ /* 0x180fe40000010823 */
[-CC-:B------:R-:W-:Y:S02]  /*1c0f0*/  FFMA.FTZ R185, R185, R186.reuse, -R35.reuse ;  /* 0x000000bab9b97223 */ /* 0x180fe40000010823 */
[-CC-:B------:R-:W-:Y:S01]  /*1c100*/  FFMA.FTZ R187, R187, R186.reuse, -R35.reuse ;  /* 0x000000babbbb7223 */ /* 0x180fe20000010823 */
[----:B------:R-:W2:Y:S01]  /*1c110*/  MUFU.EX2 R179, R179 ;  /* 0x000000b300b37308 */ /* 0x000ea20000000800 */
[----:B---3--:R-:W-:Y:S01]  /*1c120*/  F2FP.PACK_AB R130, R170, R175 ;  /* 0x000000afaa82723e */ /* 0x008fe200000000ff */
[-C--:B------:R-:W-:Y:S02]  /*1c130*/  FFMA.FTZ R192, R192, R186.reuse, -R35 ;  /* 0x000000bac0c07223 */ /* 0x080fe40000010823 */
[-CC-:B------:R-:W-:Y:S02]  /*1c140*/  FFMA.FTZ R197, R194, R186.reuse, -R195.reuse ;  /* 0x000000bac2c57223 */ /* 0x180fe400000108c3 */
[----:B------:R-:W-:-:S02]  /*1c150*/  FFMA.FTZ R196, R196, R186, -R195 ;  /* 0x000000bac4c47223 */ /* 0x000fc400000108c3 */
[----:B------:R-:W-:Y:S01]  /*1c160*/  MUFU.EX2 R178, R178 ;  /* 0x000000b200b27308 */ /* 0x000fe20000000800 */
[-CC-:B------:R-:W-:Y:S02]  /*1c170*/  FFMA.FTZ R193, R193, R186.reuse, -R195.reuse ;  /* 0x000000bac1c17223 */ /* 0x180fe400000108c3 */
[-C--:B------:R-:W-:Y:S02]  /*1c180*/  FFMA.FTZ R194, R191, R186.reuse, -R195 ;  /* 0x000000babfc27223 */ /* 0x080fe400000108c3 */
[-CC-:B------:R-:W-:Y:S02]  /*1c190*/  FFMA.FTZ R190, R190, R186.reuse, -R35.reuse ;  /* 0x000000babebe7223 */ /* 0x180fe40000010823 */
[--C-:B------:R-:W-:Y:S01]  /*1c1a0*/  FFMA.FTZ R191, R34, R186, -R35.reuse ;  /* 0x000000ba22bf7223 */ /* 0x100fe20000010823 */
[----:B------:R-:W3:Y:S01]  /*1c1b0*/  MUFU.EX2 R171, R171 ;  /* 0x000000ab00ab7308 */ /* 0x000ee20000000800 */
[----:B--2---:R-:W-:Y:S01]  /*1c1c0*/  F2FP.PACK_AB R129, R179, R176 ;  /* 0x000000b0b381723e */ /* 0x004fe200000000ff */
[----:B------:R-:W-:-:S02]  /*1c1d0*/  FFMA.FTZ R195, R33, R186, -R35 ;  /* 0x000000ba21c37223 */ /* 0x000fc40000010823 */
[----:B------:R-:W-:Y:S02]  /*1c1e0*/  FFMA.FTZ R186, R32, R186, -R35 ;  /* 0x000000ba20ba7223 */ /* 0x000fe40000010823 */
[----:B------:R-:W-:Y:S01]  /*1c1f0*/  FADD.FTZ R174, R177, R174 ;  /* 0x000000aeb1ae7221 */ /* 0x000fe20000010000 */
[----:B------:R-:W-:Y:S01]  /*1c200*/  LDSM.16.MT88.4 R32, [R233+0x11800] ;  /* 0x01180000e920783b */ /* 0x000fe20000004200 */
[----:B------:R-:W-:Y:S01]  /*1c210*/  MUFU.EX2 R173, R173 ;  /* 0x000000ad00ad7308 */ /* 0x000fe20000000800 */
[----:B------:R-:W-:Y:S02]  /*1c220*/  FADD.FTZ R179, R176, R179 ;  /* 0x000000b3b0b37221 */ /* 0x000fe40000010000 */
[----:B------:R-:W-:-:S04]  /*1c230*/  FADD.FTZ R175, R175, R174 ;  /* 0x000000aeafaf7221 */ /* 0x000fc80000010000 */
[----:B------:R-:W-:Y:S01]  /*1c240*/  FADD.FTZ R170, R170, R175 ;  /* 0x000000afaaaa7221 */ /* 0x000fe20000010000 */
[----:B---3--:R-:W-:Y:S01]  /*1c250*/  F2FP.PACK_AB R131, R171, R178 ;  /* 0x000000b2ab83723e */ /* 0x008fe200000000ff */
[----:B------:R-:W2:Y:S01]  /*1c260*/  MUFU.EX2 R168, R168 ;  /* 0x000000a800a87308 */ /* 0x000ea20000000800 */
        /* <DEDUP_REMOVED lines=13> */
[----:B------:R-:W2:Y:S06]  /*1c340*/  MUFU.EX2 R0, R0 ;  /* 0x0000000000007308 */ /* 0x000eac0000000800 */
[C---:B-1----:R-:W-:Y:S02]  /*1c350*/  HMMA.16816.F32 R44, R128.reuse, R48, RZ ;  /* 0x00000030802c723c */ /* 0x042fe400000018ff */
        /* <DEDUP_REMOVED lines=39> */
[C---:B----4-:R-:W-:Y:S07]  /*1c5d0*/  HMMA.16816.F32 R124, R128.reuse, R4, RZ ;  /* 0x00000004807c723c */ /* 0x050fee00000018ff */
        /* <DEDUP_REMOVED lines=12> */
[----:B-----5:R-:W-:Y:S01]  /*1c6a0*/  HMMA.16816.F32 R160, R4, R8, R160 ;  /* 0x0000000804a0723c */ /* 0x020fe200000018a0 */
[----:B------:R-:W-:-:S07]  /*1c6b0*/  FADD.FTZ R165, R0, R165 ;  /* 0x000000a500a57221 */ /* 0x000fce0000010000 */
[C---:B------:R-:W-:Y:S01]  /*1c6c0*/  HMMA.16816.F32 R156, R4.reuse, R10, R156 ;  /* 0x0000000a049c723c */ /* 0x040fe2000000189c */
[----:B------:R-:W2:Y:S07]  /*1c6d0*/  LDSM.16.MT88.4 R8, [R233+0x12800] ;  /* 0x01280000e908783b */ /* 0x000eae0000004200 */
[C---:B------:R-:W-:Y:S08]  /*1c6e0*/  HMMA.16816.F32 R152, R4.reuse, R16, R152 ;  /* 0x000000100498723c */ /* 0x040ff00000001898 */
[C---:B------:R-:W-:Y:S01]  /*1c6f0*/  HMMA.16816.F32 R148, R4.reuse, R18, R148 ;  /* 0x000000120494723c */ /* 0x040fe20000001894 */
[----:B------:R-:W3:Y:S07]  /*1c700*/  LDSM.16.MT88.4 R16, [R232+0x12800] ;  /* 0x01280000e810783b */ /* 0x000eee0000004200 */
[C---:B------:R-:W-:Y:S08]  /*1c710*/  HMMA.16816.F32 R136, R4.reuse, R12, R136 ;  /* 0x0000000c0488723c */ /* 0x040ff00000001888 */
[C---:B------:R-:W-:Y:S01]  /*1c720*/  HMMA.16816.F32 R132, R4.reuse, R14, R132 ;  /* 0x0000000e0484723c */ /* 0x040fe20000001884 */
[----:B------:R-:W4:Y:S07]  /*1c730*/  LDSM.16.MT88.4 R12, [R234+0x14800] ;  /* 0x01480000ea0c783b */ /* 0x000f2e0000004200 */
[C---:B------:R-:W-:Y:S08]  /*1c740*/  HMMA.16816.F32 R36, R4.reuse, R24, R36 ;  /* 0x000000180424723c */ /* 0x040ff00000001824 */
[C---:B--2---:R-:W-:Y:S08]  /*1c750*/  HMMA.16816.F32 R44, R4.reuse, R8, R44 ;  /* 0x00000008042c723c */ /* 0x044ff0000000182c */
        /* <DEDUP_REMOVED lines=8> */
[C---:B------:R-:W-:Y:S01]  /*1c7e0*/  HMMA.16816.F32 R40, R4.reuse, R26, R40 ;  /* 0x0000001a0428723c */ /* 0x040fe20000001828 */
[----:B------:R-:W-:Y:S07]  /*1c7f0*/  LDSM.16.MT88.4 R24, [R232+0x14800] ;  /* 0x01480000e818783b */ /* 0x000fee0000004200 */
[C---:B--2---:R-:W-:Y:S08]  /*1c800*/  HMMA.16816.F32 R76, R4.reuse, R8, R76 ;  /* 0x00000008044c723c */ /* 0x044ff0000000184c */
[C---:B------:R-:W-:Y:S01]  /*1c810*/  HMMA.16816.F32 R80, R4.reuse, R10, R80 ;  /* 0x0000000a0450723c */ /* 0x040fe20000001850 */
[----:B------:R-:W2:Y:S07]  /*1c820*/  LDSM.16.MT88.4 R8, [R232+0x16800] ;  /* 0x01680000e808783b */ /* 0x000eae0000004200 */
[C---:B------:R-:W-:Y:S08]  /*1c830*/  HMMA.16816.F32 R60, R4.reuse, R20, R60 ;  /* 0x00000014043c723c */ /* 0x040ff0000000183c */
[C---:B------:R-:W-:Y:S01]  /*1c840*/  HMMA.16816.F32 R64, R4.reuse, R22, R64 ;  /* 0x000000160440723c */ /* 0x040fe20000001840 */
[----:B------:R-:W5:Y:S07]  /*1c850*/  LDSM.16.MT88.4 R20, [R234+0x16800] ;  /* 0x01680000ea14783b */ /* 0x000f6e0000004200 */
[C---:B---3--:R-:W-:Y:S08]  /*1c860*/  HMMA.16816.F32 R92, R4.reuse, R16, R92 ;  /* 0x00000010045c723c */ /* 0x048ff0000000185c */
[C---:B------:R-:W-:Y:S01]  /*1c870*/  HMMA.16816.F32 R96, R4.reuse, R18, R96 ;  /* 0x000000120460723c */ /* 0x040fe20000001860 */
[----:B------:R-:W3:Y:S07]  /*1c880*/  LDSM.16.MT88.4 R16, [R231+0x16800] ;  /* 0x01680000e710783b */ /* 0x000eee0000004200 */
[C---:B----4-:R-:W-:Y:S08]  /*1c890*/  HMMA.16816.F32 R108, R4.reuse, R12, R108 ;  /* 0x0000000c046c723c */ /* 0x050ff0000000186c */
[C---:B------:R-:W-:Y:S01]  /*1c8a0*/  HMMA.16816.F32 R112, R4.reuse, R14, R112 ;  /* 0x0000000e0470723c */ /* 0x040fe20000001870 */
[----:B------:R-:W4:Y:S07]  /*1c8b0*/  LDSM.16.MT88.4 R12, [R234+0x11000] ;  /* 0x01100000ea0c783b */ /* 0x000f2e0000004200 */
        /* <DEDUP_REMOVED lines=8> */
[----:B------:R-:W2:Y:S07]  /*1c940*/  LDSM.16.MT88.4 R24, [R233+0x11000] ;  /* 0x01100000e918783b */ /* 0x000eae0000004200 */
[C---:B-----5:R-:W-:Y:S08]  /*1c950*/  HMMA.16816.F32 R100, R4.reuse, R20, R100 ;  /* 0x000000140464723c */ /* 0x060ff00000001864 */
[C---:B------:R-:W-:Y:S01]  /*1c960*/  HMMA.16816.F32 R104, R4.reuse, R22, R104 ;  /* 0x000000160468723c */ /* 0x040fe20000001868 */
[----:B------:R-:W5:Y:S07]  /*1c970*/  LDSM.16.MT88.4 R20, [R231+0x11000] ;  /* 0x01100000e714783b */ /* 0x000f6e0000004200 */
[C---:B---3--:R-:W-:Y:S08]  /*1c980*/  HMMA.16816.F32 R124, R4.reuse, R16, R124 ;  /* 0x00000010047c723c */ /* 0x048ff0000000187c */
[----:B------:R-:W-:Y:S01]  /*1c990*/  HMMA.16816.F32 R128, R4, R18, R128 ;  /* 0x000000120480723c */ /* 0x000fe20000001880 */
[----:B------:R-:W3:Y:S06]  /*1c9a0*/  LDSM.16.MT88.4 R16, [R234+0x13000] ;  /* 0x01300000ea10783b */ /* 0x000eec0000004200 */
[----:B-1----:R-:W-:Y:S01]  /*1c9b0*/  F2FP.PACK_AB R4, R181, R180 ;  /* 0x000000b4b504723e */ /* 0x002fe200000000ff */
        /* <DEDUP_REMOVED lines=9> */
[----:B----4-:R-:W-:Y:S01]  /*1ca50*/  HMMA.16816.F32 R160, R4, R12, R160 ;  /* 0x0000000c04a0723c */ /* 0x010fe200000018a0 */
[----:B------:R-:W-:Y:S02]  /*1ca60*/  FADD.FTZ R183, R183, R182 ;  /* 0x000000b6b7b77221 */ /* 0x000fe40000010000 */
[----:B------:R-:W-:-:S05]  /*1ca70*/  FADD.FTZ R187, R192, R187 ;  /* 0x000000bbc0bb7221 */ /* 0x000fca0000010000 */
[C---:B------:R-:W-:Y:S01]  /*1ca80*/  HMMA.16816.F32 R156, R4.reuse, R14, R156 ;  /* 0x0000000e049c723c */ /* 0x040fe2000000189c */
[----:B------:R-:W1:Y:S07]  /*1ca90*/  LDSM.16.MT88.4 R12, [R233+0x13000] ;  /* 0x01300000e90c783b */ /* 0x000e6e0000004200 */
[C---:B--2---:R-:W-:Y:S08]  /*1caa0*/  HMMA.16816.F32 R144, R4.reuse, R8, R144 ;  /* 0x000000080490723c */ /* 0x044ff00000001890 */
        /* <DEDUP_REMOVED lines=17> */
[C---:B----4-:R-:W-:Y:S08]  /*1cbc0*/  HMMA.16816.F32 R60, R4.reuse, R24, R60 ;  /* 0x00000018043c723c */ /* 0x050ff0000000183c */
        /* <DEDUP_REMOVED lines=17> */
[C---:B-----5:R-:W-:Y:S08]  /*1cce0*/  HMMA.16816.F32 R108, R4.reuse, R20, R108 ;  /* 0x00000014046c723c */ /* 0x060ff0000000186c */
[C---:B------:R-:W-:Y:S01]  /*1ccf0*/  HMMA.16816.F32 R112, R4.reuse, R22, R112 ;  /* 0x000000160470723c */ /* 0x040fe20000001870 */
[----:B------:R-:W-:Y:S07]  /*1cd00*/  LDSM.16.MT88.4 R20, [R233+0x13800] ;  /* 0x01380000e914783b */ /* 0x000fee0000004200 */
[C---:B---3--:R-:W-:Y:S08]  /*1cd10*/  HMMA.16816.F32 R116, R4.reuse, R16, R116 ;  /* 0x000000100474723c */ /* 0x048ff00000001874 */
[C---:B------:R-:W-:Y:S01]  /*1cd20*/  HMMA.16816.F32 R120, R4.reuse, R18, R120 ;  /* 0x000000120478723c */ /* 0x040fe20000001878 */
[----:B------:R-:W-:Y:S07]  /*1cd30*/  LDSM.16.MT88.4 R16, [R231+0x13800] ;  /* 0x01380000e710783b */ /* 0x000fee0000004200 */
[C---:B-1----:R-:W-:Y:S08]  /*1cd40*/  HMMA.16816.F32 R124, R4.reuse, R12, R124 ;  /* 0x0000000c047c723c */ /* 0x042ff0000000187c */
[----:B------:R-:W-:Y:S01]  /*1cd50*/  HMMA.16816.F32 R128, R4, R14, R128 ;  /* 0x0000000e0480723c */ /* 0x000fe20000001880 */
[----:B------:R-:W1:Y:S06]  /*1cd60*/  LDSM.16.MT88.4 R12, [R234+0x13800] ;  /* 0x01380000ea0c783b */ /* 0x000e6c0000004200 */
        /* <DEDUP_REMOVED lines=12> */
[----:B------:R-:W-:-:S03]  /*1ce30*/  FADD.FTZ R251, R186, R195 ;  /* 0x000000c3bafb7221 */ /* 0x000fc60000010000 */
[----:B------:R-:W-:Y:S02]  /*1ce40*/  STL [R1], R0 ;  /* 0x0000000001007387 */ /* 0x000fe40000100800 */
[C---:B------:R-:W-:Y:S02]  /*1ce50*/  HMMA.16816.F32 R156, R4.reuse, R10, R156 ;  /* 0x0000000a049c723c */ /* 0x040fe4000000189c */
[----:B------:R-:W2:Y:S06]  /*1ce60*/  LDSM.16.MT88.4 R8, [R232+0x13800] ;  /* 0x01380000e808783b */ /* 0x000eac0000004200 */
[C---:B------:R-:W-:Y:S08]  /*1ce70*/  HMMA.16816.F32 R144, R4.reuse, R28, R144 ;  /* 0x0000001c0490723c */ /* 0x040ff00000001890 */
[C---:B-1----:R-:W-:Y:S08]  /*1ce80*/  HMMA.16816.F32 R36, R4.reuse, R12, R36 ;  /* 0x0000000c0424723c */ /* 0x042ff00000001824 */
[C---:B------:R-:W-:Y:S01]  /*1ce90*/  HMMA.16816.F32 R40, R4.reuse, R14, R40 ;  /* 0x0000000e0428723c */ /* 0x040fe20000001828 */
[----:B------:R-:W1:Y:S07]  /*1cea0*/  LDSM.16.MT88.4 R12, [R234+0x15800] ;  /* 0x01580000ea0c783b */ /* 0x000e6e0000004200 */
[C---:B------:R-:W-:Y:S01]  /*1ceb0*/  HMMA.16816.F32 R140, R4.reuse, R30, R140 ;  /* 0x0000001e048c723c */ /* 0x040fe2000000188c */
[----:B------:R-:W-:Y:S07]  /*1cec0*/  LDSM.16.MT88.4 R28, [R233+0x15800] ;  /* 0x01580000e91c783b */ /* 0x000fee0000004200 */
[C---:B------:R-:W-:Y:S08]  /*1ced0*/  HMMA.16816.F32 R136, R4.reuse, R24, R136 ;  /* 0x000000180488723c */ /* 0x040ff00000001888 */
[C---:B--2---:R-:W-:Y:S08]  /*1cee0*/  HMMA.16816.F32 R52, R4.reuse, R8, R52 ;  /* 0x000000080434723c */ /* 0x044ff00000001834 */
[C---:B------:R-:W-:Y:S01]  /*1cef0*/  HMMA.16816.F32 R56, R4.reuse, R10, R56 ;  /* 0x0000000a0438723c */ /* 0x040fe20000001838 */
[----:B------:R-:W2:Y:S07]  /*1cf00*/  LDSM.16.MT88.4 R8, [R234+0x17800] ;  /* 0x01780000ea08783b */ /* 0x000eae0000004200 */
        /* <DEDUP_REMOVED lines=27> */
[----:B------:R-:W-:Y:S01]  /*1d0c0*/  HMMA.16816.F32 R128, R4, R10, R128 ;  /* 0x0000000a0480723c */ /* 0x000fe20000001880 */
[----:B------:R-:W-:Y:S03]  /*1d0d0*/  @!UPT UIADD3 URZ, URZ, URZ, URZ ;  /* 0x0000003f3f3ff290 */ /* 0x000fe6000fffe03f */
[----:B------:R-:W-:Y:S11]  /*1d0e0*/  @!P5 BRA `(.L_x_2233) ;  /* 0x00004bb00000d947 */ /* 0x000ff60003800000 */
[----:B------:R-:W-:Y:S01]  /*1d0f0*/  IADD3 R252, R166, -0x2, RZ ;  /* 0xfffffffea6fc7810 */ /* 0x000fe20007ffe0ff */
[----:B------:R-:W-:Y:S01]  /*1d100*/  IMAD.MOV.U32 R0, RZ, RZ, R3 ;  /* 0x000000ffff007224 */ /* 0x000fe200078e0003 */
[----:B------:R-:W-:-:S07]  /*1d110*/  MOV R165, R164 ;  /* 0x000000a400a57202 */ /* 0x000fce0000000f00 */
.L_x_2242:
[----:B------:R-:W-:Y:S01]  /*1d120*/  ULDC.64 UR4, c[0x0][0x40] ;  /* 0x0000100000047ab9 */ /* 0x000fe20000000a00 */
[----:B------:R-:W-:Y:S04]  /*1d130*/  DEPBAR.LE SB0, 0x0 ;  /* 0x000080000000791a */ /* 0x000fe80000000000 */
[----:B------:R-:W-:Y:S01]  /*1d140*/  ISETP.NE.U32.AND P0, PT, R248, RZ, PT ;  /* 0x000000fff800720c */ /* 0x000fe20003f05070 */
[----:B------:R-:W-:Y:S03]  /*1d150*/  UIADD3 UR4, UP0, UR4, 0x160, URZ ;  /* 0x0000016004047890 */ /* 0x000fe6000ff1e03f */
[----:B------:R-:W-:Y:S01]  /*1d160*/  ISETP.NE.AND.EX P0, PT, R249, RZ, PT, P0 ;  /* 0x000000fff900720c */ /* 0x000fe20003f05300 */
[----:B------:R-:W-:Y:S02]  /*1d170*/  UIADD3.X UR5, URZ, UR5, URZ, UP0, !UPT ;  /* 0x000000053f057290 */ /* 0x000fe400087fe43f */
[----:B-1----:R-:W-:Y:S04]  /*1d180*/  IMAD.U32 R2, RZ, RZ, UR4 ;  /* 0x00000004ff027e24 */ /* 0x002fe8000f8e00ff */
        /* <DEDUP_REMOVED lines=69> */
.L_x_2235:
[----:B------:R-:W-:Y:S02]  /*1d5e0*/  ULDC.64 UR4, c[0x0][0x118] ;  /* 0x0000460000047ab9 */ /* 0x000fe40000000a00 */
[----:B------:R-:W2:Y:S02]  /*1d5f0*/  LD.E R8, [R2.64+0x40] ;  /* 0x0000400402087980 */ /* 0x000ea4000c101900 */
[----:B--2---:R-:W-:Y:S04]  /*1d600*/  LEA R8, -R8, RZ, 0x6 ;  /* 0x000000ff08087211 */ /* 0x004fe800078e31ff */
[----:B------:R-:W-:Y:S02]  /*1d610*/  SHF.R.S32.HI R4, RZ, 0x1f, R8 ;  /* 0x0000001fff047819 */ /* 0x000fe40000011408 */
.L_x_2236:
[----:B------:R-:W-:Y:S05]  /*1d620*/  BSYNC B0 ;  /* 0x0000000000007941 */ /* 0x000fea0003800000 */
.L_x_2234:
        /* <DEDUP_REMOVED lines=45> */
[----:B------:R-:W-:Y:S03]  /*1d900*/  ISETP.GT.AND P0, PT, R252, R239, PT ;  /* 0x000000effc00720c */ /* 0x000fe60003f04270 */
        /* <DEDUP_REMOVED lines=431> */
.L_x_2240:
[----:B------:R-:W-:Y:S02]  /*1f400*/  ULDC.64 UR4, c[0x0][0x118] ;  /* 0x0000460000047ab9 */ /* 0x000fe40000000a00 */
[----:B------:R-:W2:Y:S02]  /*1f410*/  LD.E R8, [R2.64+0x38] ;  /* 0x0000380402087980 */ /* 0x000ea4000c101900 */
[----:B--2---:R-:W-:Y:S04]  /*1f420*/  LEA R8, -R8, RZ, 0x6 ;  /* 0x000000ff08087211 */ /* 0x004fe800078e31ff */
[----:B------:R-:W-:Y:S02]  /*1f430*/  SHF.R.S32.HI R4, RZ, 0x1f, R8 ;  /* 0x0000001fff047819 */ /* 0x000fe40000011408 */
.L_x_2241:
[----:B------:R-:W-:Y:S05]  /*1f440*/  BSYNC B0 ;  /* 0x0000000000007941 */ /* 0x000fea0003800000 */
.L_x_2239:
        /* <DEDUP_REMOVED lines=116> */
.L_x_2238:
[----:B--2-4-:R-:W-:Y:S05]  /*1fb90*/  BSYNC B1 ;  /* 0x0000000000017941 */ /* 0x014fea0003800000 */
.L_x_2237:
        /* <DEDUP_REMOVED lines=58> */
[----:B------:R-:W-:Y:S01]  /*1ff40*/  FFMA.FTZ R197, R197, R167, -R180 ;  /* 0x000000a7c5c57223 */ /* 0x000fe200000108b4 */
[----:B------:R-:W-:Y:S01]  /*1ff50*/  ISETP.GT.AND P0, PT, R252, R239, PT ;  /* 0x000000effc00720c */ /* 0x000fe20003f04270 */
[-CC-:B------:R-:W-:Y:S02]  /*1ff60*/  FFMA.FTZ R192, R201, R167.reuse, -R170.reuse ;  /* 0x000000a7c9c07223 */ /* 0x180fe400000108aa */
[-C--:B------:R-:W-:Y:S02]  /*1ff70*/  FFMA.FTZ R191, R194, R167.reuse, -R170 ;  /* 0x000000a7c2bf7223 */ /* 0x080fe400000108aa */
[-CC-:B------:R-:W-:Y:S02]  /*1ff80*/  FFMA.FTZ R194, R193, R167.reuse, -R180.reuse ;  /* 0x000000a7c1c27223 */ /* 0x180fe400000108b4 */
[-C--:B------:R-:W-:Y:S01]  /*1ff90*/  FFMA.FTZ R193, R204, R167.reuse, -R180 ;  /* 0x000000a7ccc17223 */ /* 0x080fe200000108b4 */
[----:B------:R-:W2:Y:S01]  /*1ffa0*/  MUFU.EX2 R0, R0 ;  /* 0x0000000000007308 */ /* 0x000ea20000000800 */
[-CC-:B------:R-:W-:Y:S02]  /*1ffb0*/  FFMA.FTZ R190, R203, R167.reuse, -R170.reuse ;  /* 0x000000a7cbbe7223 */ /* 0x180fe400000108aa */
[-C--:B------:R-:W-:Y:S02]  /*1ffc0*/  FFMA.FTZ R165, R202, R167.reuse, -R170 ;  /* 0x000000a7caa57223 */ /* 0x080fe400000108aa */
        /* <DEDUP_REMOVED lines=69> */
[----:B------:R-:W-:Y:S02]  /*20420*/  FFMA.FTZ R178, R178, R167, -R180 ;  /* 0x000000a7b2b27223 */ /* 0x000fe400000108b4 */
        /* <DEDUP_REMOVED lines=9> */
[C---:B------:R-:W-:Y:S03]  /*204c0*/  FMUL.FTZ R14, R0.reuse, R154 ;  /* 0x0000009a000e7220 */ /* 0x040fe60000410000 */
[----:B------:R-:W-:Y:S01]  /*204d0*/  MUFU.EX2 R203, R203 ;  /* 0x000000cb00cb7308 */ /* 0x000fe20000000800 */
[C---:B------:R-:W-:Y:S02]  /*204e0*/  FMUL.FTZ R15, R0.reuse, R155 ;  /* 0x0000009b000f7220 */ /* 0x040fe40000410000 */
[----:B------:R-:W2:Y:S01]  /*204f0*/  LDSM.16.MT88.4 R152, [R231+0x10000] ;  /* 0x01000000e798783b */ /* 0x000ea20000004200 */
[----:B------:R-:W-:Y:S02]  /*20500*/  FMUL.FTZ R63, R0, R63 ;  /* 0x0000003f003f7220 */ /* 0x000fe40000410000 */
[C---:B------:R-:W-:Y:S02]  /*20510*/  FMUL.FTZ R64, R2.reuse, R64 ;  /* 0x0000004002407220 */ /* 0x040fe40000410000 */
[C---:B------:R-:W-:Y:S02]  /*20520*/  HMMA.16816.F32 R12, R160.reuse, R20, R12 ;  /* 0x00000014a00c723c */ /* 0x040fe4000000180c */
[----:B------:R-:W-:Y:S01]  /*20530*/  MUFU.EX2 R204, R204 ;  /* 0x000000cc00cc7308 */ /* 0x000fe20000000800 */
        /* <DEDUP_REMOVED lines=8> */
[----:B------:R-:W3:Y:S01]  /*205c0*/  LDSM.16.MT88.4 R144, [R234+0x12000] ;  /* 0x01200000ea90783b */ /* 0x000ee20000004200 */
        /* <DEDUP_REMOVED lines=11> */
[----:B------:R-:W4:Y:S01]  /*20680*/  LDSM.16.MT88.4 R136, [R233+0x12000] ;  /* 0x01200000e988783b */ /* 0x000f220000004200 */
[----:B------:R-:W-:Y:S02]  /*20690*/  FMUL.FTZ R73, R2, R73 ;  /* 0x0000004902497220 */ /* 0x000fe40000410000 */
[C---:B------:R-:W-:Y:S02]  /*206a0*/  FMUL.FTZ R74, R0.reuse, R74 ;  /* 0x0000004a004a7220 */ /* 0x040fe40000410000 */
[C---:B--2---:R-:W-:Y:S03]  /*206b0*/  HMMA.16816.F32 R28, R160.reuse, R152, R28 ;  /* 0x00000098a01c723c */ /* 0x044fe6000000181c */
[----:B------:R-:W-:Y:S02]  /*206c0*/  FMUL.FTZ R75, R0, R75 ;  /* 0x0000004b004b7220 */ /* 0x000fe40000410000 */
[C---:B------:R-:W-:Y:S02]  /*206d0*/  FMUL.FTZ R76, R2.reuse, R76 ;  /* 0x0000004c024c7220 */ /* 0x040fe40000410000 */
[----:B------:R-:W-:Y:S01]  /*206e0*/  FMUL.FTZ R77, R2, R77 ;  /* 0x0000004d024d7220 */ /* 0x000fe20000410000 */
[C---:B------:R-:W-:Y:S01]  /*206f0*/  HMMA.16816.F32 R32, R160.reuse, R154, R32 ;  /* 0x0000009aa020723c */ /* 0x040fe20000001820 */
[----:B------:R-:W-:Y:S03]  /*20700*/  LDSM.16.MT88.4 R152, [R234+0x12800] ;  /* 0x01280000ea98783b */ /* 0x000fe60000004200 */
[C---:B------:R-:W-:Y:S02]  /*20710*/  FMUL.FTZ R78, R0.reuse, R78 ;  /* 0x0000004e004e7220 */ /* 0x040fe40000410000 */
[----:B------:R-:W-:Y:S02]  /*20720*/  FMUL.FTZ R79, R0, R79 ;  /* 0x0000004f004f7220 */ /* 0x000fe40000410000 */
[C---:B---3--:R-:W-:Y:S04]  /*20730*/  HMMA.16816.F32 R36, R160.reuse, R144, R36 ;  /* 0x00000090a024723c */ /* 0x048fe80000001824 */
[C---:B------:R-:W-:Y:S02]  /*20740*/  FMUL.FTZ R80, R2.reuse, R80 ;  /* 0x0000005002507220 */ /* 0x040fe40000410000 */
[----:B------:R-:W-:Y:S02]  /*20750*/  FMUL.FTZ R81, R2, R81 ;  /* 0x0000005102517220 */ /* 0x000fe40000410000 */
[C---:B------:R-:W-:Y:S01]  /*20760*/  HMMA.16816.F32 R40, R160.reuse, R146, R40 ;  /* 0x00000092a028723c */ /* 0x040fe20000001828 */
[----:B------:R-:W-:Y:S03]  /*20770*/  LDSM.16.MT88.4 R144, [R232+0x10800] ;  /* 0x01080000e890783b */ /* 0x000fe60000004200 */
        /* <DEDUP_REMOVED lines=15> */
[----:B------:R-:W3:Y:S03]  /*20870*/  LDSM.16.MT88.4 R132, [R233+0x14000] ;  /* 0x01400000e984783b */ /* 0x000ee60000004200 */
        /* <DEDUP_REMOVED lines=9> */
[C---:B------:R-:W-:Y:S01]  /*20910*/  FMUL.FTZ R98, R0.reuse, R98 ;  /* 0x0000006200627220 */ /* 0x040fe20000410000 */
[C---:B--2---:R-:W-:Y:S03]  /*20920*/  HMMA.16816.F32 R68, R160.reuse, R136, R68 ;  /* 0x00000088a044723c */ /* 0x044fe60000001844 */
[----:B------:R-:W-:Y:S02]  /*20930*/  FMUL.FTZ R99, R0, R99 ;  /* 0x0000006300637220 */ /* 0x000fe40000410000 */
[C---:B------:R-:W-:Y:S02]  /*20940*/  FMUL.FTZ R100, R2.reuse, R100 ;  /* 0x0000006402647220 */ /* 0x040fe40000410000 */
[----:B------:R-:W-:Y:S01]  /*20950*/  FMUL.FTZ R101, R2, R101 ;  /* 0x0000006502657220 */ /* 0x000fe20000410000 */
[C---:B------:R-:W-:Y:S01]  /*20960*/  HMMA.16816.F32 R72, R160.reuse, R138, R72 ;  /* 0x0000008aa048723c */ /* 0x040fe20000001848 */
[----:B------:R-:W2:Y:S03]  /*20970*/  LDSM.16.MT88.4 R136, [R231+0x14000] ;  /* 0x01400000e788783b */ /* 0x000ea60000004200 */
[C---:B------:R-:W-:Y:S02]  /*20980*/  FMUL.FTZ R102, R0.reuse, R102 ;  /* 0x0000006600667220 */ /* 0x040fe40000410000 */
[----:B------:R-:W-:Y:S02]  /*20990*/  FMUL.FTZ R103, R0, R103 ;  /* 0x0000006700677220 */ /* 0x000fe40000410000 */
[C---:B---3--:R-:W-:Y:S04]  /*209a0*/  HMMA.16816.F32 R76, R160.reuse, R132, R76 ;  /* 0x00000084a04c723c */ /* 0x048fe8000000184c */
[C---:B------:R-:W-:Y:S02]  /*209b0*/  FMUL.FTZ R104, R2.reuse, R104 ;  /* 0x0000006802687220 */ /* 0x040fe40000410000 */
[----:B------:R-:W-:Y:S02]  /*209c0*/  FMUL.FTZ R105, R2, R105 ;  /* 0x0000006902697220 */ /* 0x000fe40000410000 */
[C---:B------:R-:W-:Y:S01]  /*209d0*/  HMMA.16816.F32 R80, R160.reuse, R134, R80 ;  /* 0x00000086a050723c */ /* 0x040fe20000001850 */
[----:B------:R-:W3:Y:S03]  /*209e0*/  LDSM.16.MT88.4 R132, [R234+0x16000] ;  /* 0x01600000ea84783b */ /* 0x000ee60000004200 */
        /* <DEDUP_REMOVED lines=23> */
[-CC-:B------:R-:W-:Y:S02]  /*20b60*/  FFMA.FTZ R199, R199, R167.reuse, -R170.reuse ;  /* 0x000000a7c7c77223 */ /* 0x180fe400000108aa */
[----:B------:R-:W-:Y:S02]  /*20b70*/  FFMA.FTZ R200, R200, R167, -R170 ;  /* 0x000000a7c8c87223 */ /* 0x000fe400000108aa */
[C---:B----4-:R-:W-:Y:S02]  /*20b80*/  HMMA.16816.F32 R108, R160.reuse, R140, R108 ;  /* 0x0000008ca06c723c */ /* 0x050fe4000000186c */
[----:B------:R-:W-:Y:S02]  /*20b90*/  MUFU.EX2 R199, R199 ;  /* 0x000000c700c77308 */ /* 0x000fe40000000800 */
[C---:B------:R-:W-:Y:S02]  /*20ba0*/  FMUL.FTZ R120, R2.reuse, R120 ;  /* 0x0000007802787220 */ /* 0x040fe40000410000 */
[----:B------:R-:W-:Y:S02]  /*20bb0*/  FMUL.FTZ R121, R2, R121 ;  /* 0x0000007902797220 */ /* 0x000fe40000410000 */
[C---:B------:R-:W-:Y:S01]  /*20bc0*/  HMMA.16816.F32 R112, R160.reuse, R142, R112 ;  /* 0x0000008ea070723c */ /* 0x040fe20000001870 */
[----:B------:R-:W4:Y:S03]  /*20bd0*/  LDSM.16.MT88.4 R140, [R234+0x10800] ;  /* 0x01080000ea8c783b */ /* 0x000f260000004200 */
[C---:B------:R-:W-:Y:S01]  /*20be0*/  FMUL.FTZ R122, R0.reuse, R122 ;  /* 0x0000007a007a7220 */ /* 0x040fe20000410000 */
[----:B------:R-:W5:Y:S01]  /*20bf0*/  MUFU.EX2 R200, R200 ;  /* 0x000000c800c87308 */ /* 0x000f620000000800 */
        /* <DEDUP_REMOVED lines=12> */
[----:B------:R-:W-:Y:S01]  /*20cc0*/  FMUL.FTZ R131, R0, R131 ;  /* 0x0000008300837220 */ /* 0x000fe20000410000 */
[----:B-1----:R-:W-:Y:S01]  /*20cd0*/  F2FP.PACK_AB R132, R198, R197 ;  /* 0x000000c5c684723e */ /* 0x002fe200000000ff */
[----:B------:R-:W-:Y:S01]  /*20ce0*/  FFMA.FTZ R183, R183, R167, -R180 ;  /* 0x000000a7b7b77223 */ /* 0x000fe200000108b4 */
[----:B-----5:R-:W-:Y:S03]  /*20cf0*/  F2FP.PACK_AB R133, R200, R199 ;  /* 0x000000c7c885723e */ /* 0x020fe600000000ff */
[-C--:B------:R-:W-:Y:S01]  /*20d00*/  FFMA.FTZ R182, R182, R167.reuse, -R170 ;  /* 0x000000a7b6b67223 */ /* 0x080fe200000108aa */
[----:B------:R-:W-:Y:S01]  /*20d10*/  HMMA.16816.F32 R128, R160, R134, R128 ;  /* 0x00000086a080723c */ /* 0x000fe20000001880 */
[----:B------:R-:W1:Y:S02]  /*20d20*/  LDSM.16.MT88.4 R160, [R232+0x12800] ;  /* 0x01280000e8a0783b */ /* 0x000e640000004200 */
[-CC-:B------:R-:W-:Y:S02]  /*20d30*/  FFMA.FTZ R205, R205, R167.reuse, -R180.reuse ;  /* 0x000000a7cdcd7223 */ /* 0x180fe400000108b4 */
[-C--:B------:R-:W-:Y:S02]  /*20d40*/  FFMA.FTZ R206, R187, R167.reuse, -R180 ;  /* 0x000000a7bbce7223 */ /* 0x080fe400000108b4 */
[----:B------:R-:W-:Y:S01]  /*20d50*/  F2FP.PACK_AB R134, R201, R202 ;  /* 0x000000cac986723e */ /* 0x000fe200000000ff */
[--C-:B------:R-:W-:Y:S01]  /*20d60*/  FFMA.FTZ R207, R186, R167, -R170.reuse ;  /* 0x000000a7bacf7223 */ /* 0x100fe200000108aa */
[----:B------:R-:W-:Y:S01]  /*20d70*/  F2FP.PACK_AB R135, R204, R203 ;  /* 0x000000cbcc87723e */ /* 0x000fe200000000ff */
[----:B------:R-:W-:Y:S02]  /*20d80*/  MUFU.EX2 R187, R182 ;  /* 0x000000b600bb7308 */ /* 0x000fe40000000800 */
[-CC-:B------:R-:W-:Y:S02]  /*20d90*/  FFMA.FTZ R185, R185, R167.reuse, -R170.reuse ;  /* 0x000000a7b9b97223 */ /* 0x180fe400000108aa */
[-C--:B------:R-:W-:Y:S02]  /*20da0*/  FFMA.FTZ R181, R181, R167.reuse, -R170 ;  /* 0x000000a7b5b57223 */ /* 0x080fe400000108aa */
[C---:B----4-:R-:W-:Y:S04]  /*20db0*/  HMMA.16816.F32 R4, R132.reuse, R140, R4 ;  /* 0x0000008c8404723c */ /* 0x050fe80000001804 */
[----:B------:R-:W-:Y:S01]  /*20dc0*/  MUFU.EX2 R181, R181 ;  /* 0x000000b500b57308 */ /* 0x000fe20000000800 */
[-CC-:B------:R-:W-:Y:S02]  /*20dd0*/  FFMA.FTZ R184, R184, R167.reuse, -R180.reuse ;  /* 0x000000a7b8b87223 */ /* 0x180fe400000108b4 */
[-CC-:B------:R-:W-:Y:S01]  /*20de0*/  FFMA.FTZ R177, R177, R167.reuse, -R180.reuse ;  /* 0x000000a7b1b17223 */ /* 0x180fe200000108b4 */
[C---:B------:R-:W-:Y:S01]  /*20df0*/  HMMA.16816.F32 R8, R132.reuse, R142, R8 ;  /* 0x0000008e8408723c */ /* 0x040fe20000001808 */
[----:B------:R-:W3:Y:S03]  /*20e00*/  LDSM.16.MT88.4 R140, [R231+0x12800] ;  /* 0x01280000e78c783b */ /* 0x000ee60000004200 */
[-C--:B------:R-:W-:Y:S02]  /*20e10*/  FFMA.FTZ R180, R176, R167.reuse, -R180 ;  /* 0x000000a7b0b47223 */ /* 0x080fe400000108b4 */
[----:B------:R-:W-:Y:S01]  /*20e20*/  MUFU.EX2 R186, R184 ;  /* 0x000000b800ba7308 */ /* 0x000fe20000000800 */
[-CC-:B------:R-:W-:Y:S01]  /*20e30*/  FFMA.FTZ R171, R171, R167.reuse, -R170.reuse ;  /* 0x000000a7abab7223 */ /* 0x180fe200000108aa */
[C---:B--2---:R-:W-:Y:S04]  /*20e40*/  HMMA.16816.F32 R12, R132.reuse, R136, R12 ;  /* 0x00000088840c723c */ /* 0x044fe8000000180c */
[-CC-:B------:R-:W-:Y:S02]  /*20e50*/  FFMA.FTZ R169, R169, R167.reuse, -R170.reuse ;  /* 0x000000a7a9a97223 */ /* 0x180fe400000108aa */
[-CC-:B------:R-:W-:Y:S02]  /*20e60*/  FFMA.FTZ R168, R168, R167.reuse, -R170.reuse ;  /* 0x000000a7a8a87223 */ /* 0x180fe400000108aa */
[C---:B------:R-:W-:Y:S01]  /*20e70*/  HMMA.16816.F32 R16, R132.reuse, R138, R16 ;  /* 0x0000008a8410723c */ /* 0x040fe20000001810 */
[----:B------:R-:W2:Y:S01]  /*20e80*/  LDSM.16.MT88.4 R136, [R234+0x14800] ;  /* 0x01480000ea88783b */ /* 0x000ea20000004200 */
[----:B------:R-:W-:Y:S02]  /*20e90*/  MUFU.EX2 R184, R178 ;  /* 0x000000b200b87308 */ /* 0x000fe40000000800 */
[----:B------:R-:W-:Y:S02]  /*20ea0*/  FFMA.FTZ R170, R166, R167, -R170 ;  /* 0x000000a7a6aa7223 */ /* 0x000fe400000108aa */
[----:B------:R-:W-:Y:S02]  /*20eb0*/  FFMA.FTZ R192, R0, R251, R192 ;  /* 0x000000fb00c07223 */ /* 0x000fe400000100c0 */
[C---:B------:R-:W-:Y:S04]  /*20ec0*/  HMMA.16816.F32 R20, R132.reuse, R144, R20 ;  /* 0x000000908414723c */ /* 0x040fe80000001814 */
[----:B------:R-:W-:Y:S01]  /*20ed0*/  MUFU.EX2 R185, R185 ;  /* 0x000000b900b97308 */ /* 0x000fe20000000800 */
[----:B------:R-:W-:Y:S03]  /*20ee0*/  FADD.FTZ R191, R191, R192 ;  /* 0x000000c0bfbf7221 */ /* 0x000fe60000010000 */
[C---:B------:R-:W-:Y:S01]  /*20ef0*/  HMMA.16816.F32 R24, R132.reuse, R146, R24 ;  /* 0x000000928418723c */ /* 0x040fe20000001818 */
[----:B------:R-:W4:Y:S03]  /*20f00*/  LDSM.16.MT88.4 R144, [R232+0x14800] ;  /* 0x01480000e890783b */ /* 0x000f260000004200 */
[----:B------:R-:W-:Y:S02]  /*20f10*/  FADD.FTZ R0, R190, R191 ;  /* 0x000000bfbe007221 */ /* 0x000fe40000010000 */
[----:B------:R-:W-:Y:S02]  /*20f20*/  MUFU.EX2 R205, R205 ;  /* 0x000000cd00cd7308 */ /* 0x000fe40000000800 */
[C---:B------:R-:W-:Y:S04]  /*20f30*/  HMMA.16816.F32 R28, R132.reuse, R148, R28 ;  /* 0x00000094841c723c */ /* 0x040fe8000000181c */
[----:B------:R-:W-:Y:S01]  /*20f40*/  FADD.FTZ R0, R165, R0 ;  /* 0x00000000a5007221 */ /* 0x000fe20000010000 */
[----:B------:R-:W-:Y:S03]  /*20f50*/  MOV R165, R164 ;  /* 0x000000a400a57202 */ /* 0x000fe60000000f00 */
[C---:B------:R-:W-:Y:S01]  /*20f60*/  HMMA.16816.F32 R32, R132.reuse, R150, R32 ;  /* 0x000000968420723c */ /* 0x040fe20000001820 */
[----:B------:R-:W5:Y:S01]  /*20f70*/  LDSM.16.MT88.4 R148, [R231+0x14800] ;  /* 0x01480000e794783b */ /* 0x000f620000004200 */
[----:B------:R-:W-:Y:S02]  /*20f80*/  MUFU.EX2 R206, R206 ;  /* 0x000000ce00ce7308 */ /* 0x000fe40000000800 */
[----:B------:R-:W-:Y:S04]  /*20f90*/  FADD.FTZ R199, R199, R0 ;  /* 0x00000000c7c77221 */ /* 0x000fe80000010000 */
[C---:B------:R-:W-:Y:S04]  /*20fa0*/  HMMA.16816.F32 R36, R132.reuse, R152, R36 ;  /* 0x000000988424723c */ /* 0x040fe80000001824 */
[----:B------:R-:W1:Y:S01]  /*20fb0*/  MUFU.EX2 R153, R183 ;  /* 0x000000b700997308 */ /* 0x000e620000000800 */
[----:B------:R-:W-:Y:S03]  /*20fc0*/  FADD.FTZ R200, R200, R199 ;  /* 0x000000c7c8c87221 */ /* 0x000fe60000010000 */
[C---:B------:R-:W-:Y:S04]  /*20fd0*/  HMMA.16816.F32 R40, R132.reuse, R154, R40 ;  /* 0x0000009a8428723c */ /* 0x040fe80000001828 */
[----:B------:R-:W-:Y:S02]  /*20fe0*/  FADD.FTZ R203, R203, R200 ;  /* 0x000000c8cbcb7221 */ /* 0x000fe40000010000 */
[----:B------:R-:W-:Y:S02]  /*20ff0*/  MUFU.EX2 R183, R168 ;  /* 0x000000a800b77308 */ /* 0x000fe40000000800 */
[C---:B------:R-:W-:Y:S04]  /*21000*/  HMMA.16816.F32 R44, R132.reuse, R156, R44 ;  /* 0x0000009c842c723c */ /* 0x040fe8000000182c */
[----:B------:R-:W-:Y:S04]  /*21010*/  FADD.FTZ R204, R204, R203 ;  /* 0x000000cbcccc7221 */ /* 0x000fe80000010000 */
[C---:B------:R-:W-:Y:S01]  /*21020*/  HMMA.16816.F32 R48, R132.reuse, R158, R48 ;  /* 0x0000009e8430723c */ /* 0x040fe20000001830 */
[----:B------:R-:W-:Y:S01]  /*21030*/  LDSM.16.MT88.4 R156, [R234+0x13000] ;  /* 0x01300000ea9c783b */ /* 0x000fe20000004200 */
[----:B------:R-:W2:Y:S02]  /*21040*/  MUFU.EX2 R207, R207 ;  /* 0x000000cf00cf7308 */ /* 0x000ea40000000800 */
[----:B-1----:R-:W-:Y:S04]  /*21050*/  MOV R182, R153 ;  /* 0x0000009900b67202 */ /* 0x002fe80000000f00 */
[C---:B------:R-:W-:Y:S01]  /*21060*/  HMMA.16816.F32 R52, R132.reuse, R160, R52 ;  /* 0x000000a08434723c */ /* 0x040fe20000001834 */
[----:B------:R-:W-:Y:S03]  /*21070*/  LDSM.16.MT88.4 R152, [R232+0x11000] ;  /* 0x01100000e898783b */ /* 0x000fe60000004200 */
[----:B------:R-:W-:Y:S04]  /*21080*/  MUFU.EX2 R166, R170 ;  /* 0x000000aa00a67308 */ /* 0x000fe80000000800 */
[C---:B------:R-:W-:Y:S01]  /*21090*/  HMMA.16816.F32 R56, R132.reuse, R162, R56 ;  /* 0x000000a28438723c */ /* 0x040fe20000001838 */
[----:B------:R-:W-:Y:S07]  /*210a0*/  LDSM.16.MT88.4 R160, [R232+0x13000] ;  /* 0x01300000e8a0783b */ /* 0x000fee0000004200 */
[C---:B---3--:R-:W-:Y:S04]  /*210b0*/  HMMA.16816.F32 R60, R132.reuse, R140, R60 ;  /* 0x0000008c843c723c */ /* 0x048fe8000000183c */
[----:B--2---:R-:W-:Y:S04]  /*210c0*/  FADD.FTZ R0, R207, R204 ;  /* 0x000000cccf007221 */ /* 0x004fe80000010000 */
[C---:B------:R-:W-:Y:S01]  /*210d0*/  HMMA.16816.F32 R64, R132.reuse, R142, R64 ;  /* 0x0000008e8440723c */ /* 0x040fe20000001840 */
[----:B------:R-:W-:Y:S07]  /*210e0*/  LDSM.16.MT88.4 R140, [R233+0x16800] ;  /* 0x01680000e98c783b */ /* 0x000fee0000004200 */
[C---:B------:R-:W-:Y:S08]  /*210f0*/  HMMA.16816.F32 R68, R132.reuse, R136, R68 ;  /* 0x000000888444723c */ /* 0x040ff00000001844 */
[C---:B------:R-:W-:Y:S01]  /*21100*/  HMMA.16816.F32 R72, R132.reuse, R138, R72 ;  /* 0x0000008a8448723c */ /* 0x040fe20000001848 */
[----:B------:R-:W1:Y:S07]  /*21110*/  LDSM.16.MT88.4 R136, [R234+0x16800] ;  /* 0x01680000ea88783b */ /* 0x000e6e0000004200 */
[C---:B------:R-:W-:Y:S08]  /*21120*/  HMMA.16816.F32 R76, R132.reuse, R172, R76 ;  /* 0x000000ac844c723c */ /* 0x040ff0000000184c */
[C---:B------:R-:W-:Y:S01]  /*21130*/  HMMA.16816.F32 R80, R132.reuse, R174, R80 ;  /* 0x000000ae8450723c */ /* 0x040fe20000001850 */
[----:B------:R-:W-:Y:S07]  /*21140*/  LDSM.16.MT88.4 R172, [R231+0x13000] ;  /* 0x01300000e7ac783b */ /* 0x000fee0000004200 */
[C---:B----4-:R-:W-:Y:S08]  /*21150*/  HMMA.16816.F32 R84, R132.reuse, R144, R84 ;  /* 0x000000908454723c */ /* 0x050ff00000001854 */
[C---:B------:R-:W-:Y:S01]  /*21160*/  HMMA.16816.F32 R88, R132.reuse, R146, R88 ;  /* 0x000000928458723c */ /* 0x040fe20000001858 */
[----:B------:R-:W2:Y:S07]  /*21170*/  LDSM.16.MT88.4 R144, [R232+0x16800] ;  /* 0x01680000e890783b */ /* 0x000eae0000004200 */
[C---:B-----5:R-:W-:Y:S08]  /*21180*/  HMMA.16816.F32 R92, R132.reuse, R148, R92 ;  /* 0x00000094845c723c */ /* 0x060ff0000000185c */
        /* <DEDUP_REMOVED lines=39> */
[----:B------:R-:W-:Y:S04]  /*21400*/  MUFU.EX2 R160, R169 ;  /* 0x000000a900a07308 */ /* 0x000fe80000000800 */
[----:B------:R-:W-:Y:S01]  /*21410*/  MOV R163, R185 ;  /* 0x000000b900a37202 */ /* 0x000fe20000000f00 */
[C---:B------:R-:W-:Y:S04]  /*21420*/  HMMA.16816.F32 R60, R132.reuse, R172, R60 ;  /* 0x000000ac843c723c */ /* 0x040fe8000000183c */
[----:B------:R-:W-:Y:S01]  /*21430*/  MOV R162, R187 ;  /* 0x000000bb00a27202 */ /* 0x000fe20000000f00 */
[----:B------:R-:W-:Y:S03]  /*21440*/  MUFU.EX2 R185, R171 ;  /* 0x000000ab00b97308 */ /* 0x000fe60000000800 */
[C---:B------:R-:W-:Y:S01]  /*21450*/  HMMA.16816.F32 R64, R132.reuse, R174, R64 ;  /* 0x000000ae8440723c */ /* 0x040fe20000001840 */
[----:B------:R-:W-:Y:S06]  /*21460*/  LDSM.16.MT88.4 R172, [R233+0x11800] ;  /* 0x01180000e9ac783b */ /* 0x000fec0000004200 */
[----:B------:R-:W-:Y:S01]  /*21470*/  MUFU.EX2 R187, R177 ;  /* 0x000000b100bb7308 */ /* 0x000fe20000000800 */
[C---:B-1----:R-:W-:Y:S08]  /*21480*/  HMMA.16816.F32 R68, R132.reuse, R136, R68 ;  /* 0x000000888444723c */ /* 0x042ff00000001844 */
[C---:B------:R-:W-:Y:S01]  /*21490*/  HMMA.16816.F32 R72, R132.reuse, R138, R72 ;  /* 0x0000008a8448723c */ /* 0x040fe20000001848 */
[----:B------:R-:W1:Y:S01]  /*214a0*/  LDSM.16.MT88.4 R136, [R234+0x17000] ;  /* 0x01700000ea88783b */ /* 0x000e620000004200 */
[----:B------:R-:W5:Y:S06]  /*214b0*/  MUFU.EX2 R177, R180 ;  /* 0x000000b400b17308 */ /* 0x000f6c0000000800 */
[C---:B----4-:R-:W-:Y:S08]  /*214c0*/  HMMA.16816.F32 R76, R132.reuse, R140, R76 ;  /* 0x0000008c844c723c */ /* 0x050ff0000000184c */
[C---:B------:R-:W-:Y:S01]  /*214d0*/  HMMA.16816.F32 R80, R132.reuse, R142, R80 ;  /* 0x0000008e8450723c */ /* 0x040fe20000001850 */
[----:B------:R-:W4:Y:S07]  /*214e0*/  LDSM.16.MT88.4 R140, [R231+0x17000] ;  /* 0x01700000e78c783b */ /* 0x000f2e0000004200 */
[C---:B--2---:R-:W-:Y:S04]  /*214f0*/  HMMA.16816.F32 R84, R132.reuse, R144, R84 ;  /* 0x000000908454723c */ /* 0x044fe80000001854 */
[----:B-----5:R-:W-:Y:S02]  /*21500*/  MOV R167, R177 ;  /* 0x000000b100a77202 */ /* 0x020fe40000000f00 */
[----:B------:R-:W-:Y:S02]  /*21510*/  LDSM.16.MT88.4 R176, [R232+0x11800] ;  /* 0x01180000e8b0783b */ /* 0x000fe40000004200 */
[C---:B------:R-:W-:Y:S06]  /*21520*/  HMMA.16816.F32 R88, R132.reuse, R146, R88 ;  /* 0x000000928458723c */ /* 0x040fec0000001858 */
[----:B------:R-:W2:Y:S02]  /*21530*/  LDSM.16.MT88.4 R144, [R234+0x11800] ;  /* 0x01180000ea90783b */ /* 0x000ea40000004200 */
        /* <DEDUP_REMOVED lines=10> */
[----:B------:R-:W-:Y:S04]  /*215e0*/  MOV R139, R182 ;  /* 0x000000b6008b7202 */ /* 0x000fe80000000f00 */
[C---:B------:R-:W-:Y:S08]  /*215f0*/  HMMA.16816.F32 R112, R132.reuse, R154, R112 ;  /* 0x0000009a8470723c */ /* 0x040ff00000001870 */
[C---:B------:R-:W-:Y:S08]  /*21600*/  HMMA.16816.F32 R116, R132.reuse, R156, R116 ;  /* 0x0000009c8474723c */ /* 0x040ff00000001874 */
[C---:B------:R-:W-:Y:S08]  /*21610*/  HMMA.16816.F32 R120, R132.reuse, R158, R120 ;  /* 0x0000009e8478723c */ /* 0x040ff00000001878 */
[C---:B----4-:R-:W-:Y:S07]  /*21620*/  HMMA.16816.F32 R124, R132.reuse, R140, R124 ;  /* 0x0000008c847c723c */ /* 0x050fee000000187c */
[----:B------:R-:W-:Y:S01]  /*21630*/  MOV R140, R183 ;  /* 0x000000b7008c7202 */ /* 0x000fe20000000f00 */
[----:B------:R-:W-:Y:S01]  /*21640*/  HMMA.16816.F32 R128, R132, R142, R128 ;  /* 0x0000008e8480723c */ /* 0x000fe20000001880 */
[----:B------:R-:W1:Y:S03]  /*21650*/  LDSM.16.MT88.4 R180, [R231+0x11800] ;  /* 0x01180000e7b4783b */ /* 0x000e660000004200 */
[----:B------:R-:W-:Y:S02]  /*21660*/  MOV R141, R184 ;  /* 0x000000b8008d7202 */ /* 0x000fe40000000f00 */
[----:B------:R-:W-:Y:S02]  /*21670*/  F2FP.PACK_AB R171, R166, R140 ;  /* 0x0000008ca6ab723e */ /* 0x000fe400000000ff */
[----:B------:R-:W-:Y:S04]  /*21680*/  MOV R142, R185 ;  /* 0x000000b9008e7202 */ /* 0x000fe80000000f00 */
[----:B------:R-:W-:Y:S02]  /*21690*/  MOV R135, R187 ;  /* 0x000000bb00877202 */ /* 0x000fe40000000f00 */
[----:B------:R-:W-:Y:S02]  /*216a0*/  F2FP.PACK_AB R169, R136, R142 ;  /* 0x0000008e88a9723e */ /* 0x000fe400000000ff */
[----:B------:R-:W-:Y:S02]  /*216b0*/  F2FP.PACK_AB R168, R137, R135 ;  /* 0x0000008789a8723e */ /* 0x000fe400000000ff */
[----:B------:R-:W-:Y:S02]  /*216c0*/  F2FP.PACK_AB R170, R167, R141 ;  /* 0x0000008da7aa723e */ /* 0x000fe400000000ff */
[----:B------:R-:W-:Y:S02]  /*216d0*/  MOV R143, R186 ;  /* 0x000000ba008f7202 */ /* 0x000fe40000000f00 */
[----:B------:R-:W3:Y:S03]  /*216e0*/  LDSM.16.MT88.4 R184, [R234+0x13800] ;  /* 0x01380000eab8783b */ /* 0x000ee60000004200 */
[C---:B--2---:R-:W-:Y:S05]  /*216f0*/  HMMA.16816.F32 R160, R168.reuse, R144, R4 ;  /* 0x00000090a8a0723c */ /* 0x044fea0000001804 */
[----:B------:R-:W2:Y:S03]  /*21700*/  LDSM.16.MT88.4 R4, [R233+0x13800] ;  /* 0x01380000e904783b */ /* 0x000ea60000004200 */
[C---:B------:R-:W-:Y:S05]  /*21710*/  HMMA.16816.F32 R156, R168.reuse, R146, R8 ;  /* 0x00000092a89c723c */ /* 0x040fea0000001808 */
[----:B------:R-:W4:Y:S03]  /*21720*/  LDSM.16.MT88.4 R8, [R232+0x13800] ;  /* 0x01380000e808783b */ /* 0x000f260000004200 */
[C---:B------:R-:W-:Y:S05]  /*21730*/  HMMA.16816.F32 R152, R168.reuse, R172, R12 ;  /* 0x000000aca898723c */ /* 0x040fea000000180c */
[----:B------:R-:W5:Y:S02]  /*21740*/  LDSM.16.MT88.4 R12, [R231+0x13800] ;  /* 0x01380000e70c783b */ /* 0x000f640000004200 */
[----:B------:R-:W-:Y:S02]  /*21750*/  MOV R172, R148 ;  /* 0x0000009400ac7202 */ /* 0x000fe40000000f00 */
[----:B------:R-:W-:Y:S02]  /*21760*/  MOV R173, R149 ;  /* 0x0000009500ad7202 */ /* 0x000fe40000000f00 */
[C---:B------:R-:W-:Y:S02]  /*21770*/  HMMA.16816.F32 R148, R168.reuse, R174, R16 ;  /* 0x000000aea894723c */ /* 0x040fe40000001810 */
[----:B------:R-:W2:Y:S05]  /*21780*/  LDSM.16.MT88.4 R16, [R234+0x15800] ;  /* 0x01580000ea10783b */ /* 0x000eaa0000004200 */
[----:B------:R-:W-:Y:S01]  /*21790*/  MOV R174, R142 ;  /* 0x0000008e00ae7202 */ /* 0x000fe20000000f00 */
[C---:B------:R-:W-:Y:S02]  /*217a0*/  HMMA.16816.F32 R144, R168.reuse, R176, R20 ;  /* 0x000000b0a890723c */ /* 0x040fe40000001814 */
[----:B------:R-:W2:Y:S02]  /*217b0*/  LDSM.16.MT88.4 R20, [R233+0x15800] ;  /* 0x01580000e914783b */ /* 0x000ea40000004200 */
[----:B------:R-:W-:Y:S03]  /*217c0*/  MOV R175, R143 ;  /* 0x0000008f00af7202 */ /* 0x000fe60000000f00 */
[----:B------:R-:W-:Y:S02]  /*217d0*/  MOV R177, R140 ;  /* 0x0000008c00b17202 */ /* 0x000fe40000000f00 */
[----:B------:R-:W-:Y:S02]  /*217e0*/  MOV R176, R141 ;  /* 0x0000008d00b07202 */ /* 0x000fe40000000f00 */
[C---:B------:R-:W-:Y:S07]  /*217f0*/  HMMA.16816.F32 R140, R168.reuse, R178, R24 ;  /* 0x000000b2a88c723c */ /* 0x040fee0000001818 */
[----:B------:R-:W-:Y:S02]  /*21800*/  MOV R24, R138 ;  /* 0x0000008a00187202 */ /* 0x000fe40000000f00 */
[----:B------:R-:W-:Y:S03]  /*21810*/  MOV R25, R139 ;  /* 0x0000008b00197202 */ /* 0x000fe60000000f00 */
[----:B------:R-:W-:Y:S02]  /*21820*/  MOV R26, R136 ;  /* 0x00000088001a7202 */ /* 0x000fe40000000f00 */
[----:B------:R-:W-:Y:S02]  /*21830*/  MOV R27, R137 ;  /* 0x00000089001b7202 */ /* 0x000fe40000000f00 */
[C---:B-1----:R-:W-:Y:S01]  /*21840*/  HMMA.16816.F32 R136, R168.reuse, R180, R28 ;  /* 0x000000b4a888723c */ /* 0x042fe2000000181c */
[----:B------:R-:W-:Y:S02]  /*21850*/  LDSM.16.MT88.4 R28, [R231+0x15800] ;  /* 0x01580000e71c783b */ /* 0x000fe40000004200 */
[----:B------:R-:W-:Y:S02]  /*21860*/  MOV R179, R26 ;  /* 0x0000001a00b37202 */ /* 0x000fe40000000f00 */
[----:B------:R-:W-:Y:S02]  /*21870*/  MOV R178, R27 ;  /* 0x0000001b00b27202 */ /* 0x000fe40000000f00 */
[----:B------:R-:W-:Y:S02]  /*21880*/  MOV R180, R135 ;  /* 0x0000008700b47202 */ /* 0x000fe40000000f00 */
[C---:B------:R-:W-:Y:S01]  /*21890*/  HMMA.16816.F32 R132, R168.reuse, R182, R32 ;  /* 0x000000b6a884723c */ /* 0x040fe20000001820 */
[----:B------:R-:W-:Y:S02]  /*218a0*/  LDSM.16.MT88.4 R32, [R234+0x17800] ;  /* 0x01780000ea20783b */ /* 0x000fe40000004200 */
[----:B------:R-:W-:Y:S04]  /*218b0*/  MOV R181, R174 ;  /* 0x000000ae00b57202 */ /* 0x000fe80000000f00 */
[----:B------:R-:W-:Y:S01]  /*218c0*/  MOV R183, R24 ;  /* 0x0000001800b77202 */ /* 0x000fe20000000f00 */
[C---:B---3--:R-:W-:Y:S04]  /*218d0*/  HMMA.16816.F32 R36, R168.reuse, R184, R36 ;  /* 0x000000b8a824723c */ /* 0x048fe80000001824 */
[----:B------:R-:W-:Y:S02]  /*218e0*/  MOV R182, R25 ;  /* 0x0000001900b67202 */ /* 0x000fe40000000f00 */
[----:B------:R-:W1:Y:S01]  /*218f0*/  LDSM.16.MT88.4 R24, [R232+0x15800] ;  /* 0x01580000e818783b */ /* 0x000e620000004200 */
[----:B------:R-:W-:Y:S01]  /*21900*/  MOV R184, R175 ;  /* 0x000000af00b87202 */ /* 0x000fe20000000f00 */
[C---:B------:R-:W-:Y:S04]  /*21910*/  HMMA.16816.F32 R40, R168.reuse, R186, R40 ;  /* 0x000000baa828723c */ /* 0x040fe80000001828 */
[----:B------:R-:W-:Y:S02]  /*21920*/  MOV R185, R172 ;  /* 0x000000ac00b97202 */ /* 0x000fe40000000f00 */
[----:B------:R-:W3:Y:S01]  /*21930*/  LDL.LU R186, [R1] ;  /* 0x0000000001ba7983 */ /* 0x000ee20000300800 */
[----:B------:R-:W-:Y:S01]  /*21940*/  MOV R187, R173 ;  /* 0x000000ad00bb7202 */ /* 0x000fe20000000f00 */
[C---:B--2---:R-:W-:Y:S02]  /*21950*/  HMMA.16816.F32 R44, R168.reuse, R4, R44 ;  /* 0x00000004a82c723c */ /* 0x044fe4000000182c */
[----:B------:R-:W2:Y:S02]  /*21960*/  LDSM.16.MT88.4 R172, [R233+0x17800] ;  /* 0x01780000e9ac783b */ /* 0x000ea40000004200 */
[----:B------:R-:W-:Y:S04]  /*21970*/  FADD.FTZ R0, R187, R0 ;  /* 0x00000000bb007221 */ /* 0x000fe80000010000 */
[C---:B------:R-:W-:Y:S02]  /*21980*/  HMMA.16816.F32 R48, R168.reuse, R6, R48 ;  /* 0x00000006a830723c */ /* 0x040fe40000001830 */
[----:B------:R-:W1:Y:S02]  /*21990*/  LDSM.16.MT88.4 R4, [R232+0x17800] ;  /* 0x01780000e804783b */ /* 0x000e640000004200 */
[----:B------:R-:W-:Y:S04]  /*219a0*/  FADD.FTZ R0, R185, R0 ;  /* 0x00000000b9007221 */ /* 0x000fe80000010000 */
[C---:B----4-:R-:W-:Y:S04]  /*219b0*/  HMMA.16816.F32 R52, R168.reuse, R8, R52 ;  /* 0x00000008a834723c */ /* 0x050fe80000001834 */
[----:B------:R-:W-:Y:S04]  /*219c0*/  FADD.FTZ R0, R183, R0 ;  /* 0x00000000b7007221 */ /* 0x000fe80000010000 */
[C---:B------:R-:W-:Y:S01]  /*219d0*/  HMMA.16816.F32 R56, R168.reuse, R10, R56 ;  /* 0x0000000aa838723c */ /* 0x040fe20000001838 */
[----:B------:R-:W4:Y:S03]  /*219e0*/  LDSM.16.MT88.4 R8, [R231+0x17800] ;  /* 0x01780000e708783b */ /* 0x000f260000004200 */
[----:B------:R-:W-:Y:S04]  /*219f0*/  FADD.FTZ R0, R181, R0 ;  /* 0x00000000b5007221 */ /* 0x000fe80000010000 */
[C---:B-----5:R-:W-:Y:S04]  /*21a00*/  HMMA.16816.F32 R60, R168.reuse, R12, R60 ;  /* 0x0000000ca83c723c */ /* 0x060fe8000000183c */
[----:B------:R-:W-:Y:S04]  /*21a10*/  FADD.FTZ R0, R179, R0 ;  /* 0x00000000b3007221 */ /* 0x000fe80000010000 */
[C---:B------:R-:W-:Y:S04]  /*21a20*/  HMMA.16816.F32 R64, R168.reuse, R14, R64 ;  /* 0x0000000ea840723c */ /* 0x040fe80000001840 */
        /* <DEDUP_REMOVED lines=17> */
[C---:B------:R-:W-:Y:S08]  /*21b40*/  HMMA.16816.F32 R116, R168.reuse, R4, R116 ;  /* 0x00000004a874723c */ /* 0x040ff00000001874 */
[C---:B------:R-:W-:Y:S08]  /*21b50*/  HMMA.16816.F32 R120, R168.reuse, R6, R120 ;  /* 0x00000006a878723c */ /* 0x040ff00000001878 */
[C---:B----4-:R-:W-:Y:S08]  /*21b60*/  HMMA.16816.F32 R124, R168.reuse, R8, R124 ;  /* 0x00000008a87c723c */ /* 0x050ff0000000187c */
[----:B------:R-:W-:Y:S04]  /*21b70*/  HMMA.16816.F32 R128, R168, R10, R128 ;  /* 0x0000000aa880723c */ /* 0x000fe80000001880 */
[----:B---3--:R-:W-:Y:S04]  /*21b80*/  FFMA.FTZ R196, R2, R186, R196 ;  /* 0x000000ba02c47223 */ /* 0x008fe800000100c4 */
        /* <DEDUP_REMOVED lines=14> */
[----:B------:R-:W-:Y:S05]  /*21c70*/  FADD.FTZ R2, R167, R2 ;  /* 0x00000002a7027221 */ /* 0x000fea0000010000 */
[----:B------:R1:W-:Y:S01]  /*21c80*/  STL [R1], R2 ;  /* 0x0000000201007387 */ /* 0x0003e20000100800 */
[----:B------:R-:W-:-:S05]  /*21c90*/  @P0 BRA `(.L_x_2242) ;  /* 0xffffb48000000947 */ /* 0x000fca000383ffff */
.L_x_2233:
        /* <DEDUP_REMOVED lines=10> */
[----:B-1----:R-:W3:Y:S04]  /*21d40*/  LDL R2, [R1] ;  /* 0x0000000001027983 */ /* 0x002ee80000100800 */
[----:B---3--:R1:W3:Y:S02]  /*21d50*/  SHFL.BFLY PT, R10, R2, 0x2, 0x1f ;  /* 0x0c401f00020a7f89 */ /* 0x0082e400000e0000 */
.L_x_2261:
[----:B-1----:R-:W4:Y:S02]  /*21d60*/  LDL.LU R2, [R1] ;  /* 0x0000000001027983 */ /* 0x002f240000300800 */
[----:B---34-:R-:W-:Y:S01]  /*21d70*/  FADD.FTZ R11, R10, R2 ;  /* 0x000000020a0b7221 */ /* 0x018fe20000010000 */
[----:B------:R-:W-:Y:S05]  /*21d80*/  BRA.DIV ~URZ, `(.L_x_2244) ;  /* 0x00001e127f007947 */ /* 0x000fea000b800000 */
[----:B------:R-:W1:Y:S04]  /*21d90*/  SHFL.BFLY PT, R12, R251, 0x2, 0x1f ;  /* 0x0c401f00fb0c7f89 */ /* 0x000e6800000e0000 */
[----:B------:R-:W3:Y:S01]  /*21da0*/  SHFL.BFLY PT, R2, R11, 0x1, 0x1f ;  /* 0x0c201f000b027f89 */ /* 0x000ee200000e0000 */
[----:B-1----:R-:W-:-:S02]  /*21db0*/  FADD.FTZ R12, R12, R251 ;  /* 0x000000fb0c0c7221 */ /* 0x002fc40000010000 */
[----:B---3--:R-:W-:-:S03]  /*21dc0*/  FADD.FTZ R2, R11, R2 ;  /* 0x000000020b027221 */ /* 0x008fc60000010000 */
[----:B------:R1:W3:Y:S04]  /*21dd0*/  SHFL.BFLY PT, R10, R12, 0x1, 0x1f ;  /* 0x0c201f000c0a7f89 */ /* 0x0002e800000e0000 */
.L_x_2262:
[----:B------:R-:W4:Y:S01]  /*21de0*/  S2R R9, SR_TID.X ;  /* 0x0000000000097919 */ /* 0x000f220000002100 */
[----:B---3--:R-:W-:-:S03]  /*21df0*/  FADD.FTZ R6, R10, R12 ;  /* 0x0000000c0a067221 */ /* 0x008fc60000010000 */
[----:B------:R-:W-:Y:S01]  /*21e00*/  BAR.SYNC.DEFER_BLOCKING 0x0 ;  /* 0x0000000000007b1d */ /* 0x000fe20000010000 */
[----:B------:R-:W-:Y:S02]  /*21e10*/  FSETP.NE.FTZ.AND P4, PT, R2, RZ, PT ;  /* 0x000000ff0200720b */ /* 0x000fe40003f95000 */
[----:B------:R-:W-:Y:S02]  /*21e20*/  FSETP.NE.FTZ.AND P3, PT, R6, RZ, PT ;  /* 0x000000ff0600720b */ /* 0x000fe40003f75000 */
[----:B------:R-:W-:Y:S01]  /*21e30*/  MOV R8, 0x3f800000 ;  /* 0x3f80000000087802 */ /* 0x000fe20000000f00 */
[----:B------:R-:W-:Y:S01]  /*21e40*/  ULDC.64 UR4, c[0x0][0x118] ;  /* 0x0000460000047ab9 */ /* 0x000fe20000000a00 */
[----:B------:R-:W-:-:S07]  /*21e50*/  MOV R7, 0x3f800000 ;  /* 0x3f80000000077802 */ /* 0x000fce0000000f00 */
[----:B------:R-:W3:Y:S01]  /*21e60*/  @P4 MUFU.RCP R8, R2 ;  /* 0x0000000200084308 */ /* 0x000ee20000001000 */
[----:B----4-:R-:W-:-:S07]  /*21e70*/  SHF.R.S32.HI R10, RZ, 0x1f, R9 ;  /* 0x0000001fff0a7819 */ /* 0x010fce0000011409 */
[----:B------:R-:W4:Y:S01]  /*21e80*/  @P3 MUFU.RCP R7, R6 ;  /* 0x0000000600073308 */ /* 0x000f220000001000 */
[----:B------:R-:W-:-:S04]  /*21e90*/  LEA.HI R11, R10, R9, RZ, 0x2 ;  /* 0x000000090a0b7211 */ /* 0x000fc800078f10ff */
[--C-:B------:R-:W-:Y:S02]  /*21ea0*/  SHF.R.S32.HI R13, RZ, 0x2, R11.reuse ;  /* 0x00000002ff0d7819 */ /* 0x100fe4000001140b */
[----:B-1----:R-:W-:Y:S01]  /*21eb0*/  SHF.R.S32.HI R12, RZ, 0x1f, R11 ;  /* 0x0000001fff0c7819 */ /* 0x002fe2000001140b */
[C---:B---3--:R-:W-:Y:S01]  /*21ec0*/  FMUL.FTZ R160, R8.reuse, R160 ;  /* 0x000000a008a07220 */ /* 0x048fe20000410000 */
        /* <DEDUP_REMOVED lines=83> */
[C---:B----4-:R-:W-:Y:S02]  /*22400*/  FMUL.FTZ R163, R7.reuse, R163 ;  /* 0x000000a307a37220 */ /* 0x050fe40000410000 */
        /* <DEDUP_REMOVED lines=229> */
.L_x_2246:
[----:B-1--4-:R-:W-:Y:S05]  /*23260*/  BSYNC B0 ;  /* 0x0000000000007941 */ /* 0x012fea0003800000 */
.L_x_2245:
        /* <DEDUP_REMOVED lines=25> */
.L_x_2248:
[----:B------:R-:W-:Y:S05]  /*23400*/  BSYNC B0 ;  /* 0x0000000000007941 */ /* 0x000fea0003800000 */
.L_x_2247:
        /* <DEDUP_REMOVED lines=15> */
.L_x_2250:
[----:B------:R-:W-:Y:S05]  /*23500*/  BSYNC B0 ;  /* 0x0000000000007941 */ /* 0x000fea0003800000 */
.L_x_2249:
        /* <DEDUP_REMOVED lines=15> */
.L_x_2252:
[----:B------:R-:W-:Y:S05]  /*23600*/  BSYNC B0 ;  /* 0x0000000000007941 */ /* 0x000fea0003800000 */
.L_x_2251:
        /* <DEDUP_REMOVED lines=15> */
.L_x_2254:
[----:B------:R-:W-:Y:S05]  /*23700*/  BSYNC B0 ;  /* 0x0000000000007941 */ /* 0x000fea0003800000 */
.L_x_2253:
        /* <DEDUP_REMOVED lines=15> */
.L_x_2256:
[----:B------:R-:W-:Y:S05]  /*23800*/  BSYNC B0 ;  /* 0x0000000000007941 */ /* 0x000fea0003800000 */
.L_x_2255:
        /* <DEDUP_REMOVED lines=15> */
.L_x_2258:
[----:B------:R-:W-:Y:S05]  /*23900*/  BSYNC B0 ;  /* 0x0000000000007941 */ /* 0x000fea0003800000 */
.L_x_2257:
        /* <DEDUP_REMOVED lines=15> */
.L_x_2260:
[----:B------:R-:W-:Y:S05]  /*23a00*/  BSYNC B0 ;  /* 0x0000000000007941 */ /* 0x000fea0003800000 */
.L_x_2259:
[----:B------:R-:W-:-:S04]  /*23a10*/  IADD3 R10, R10, 0x38, RZ ;  /* 0x000000380a0a7810 */ /* 0x000fc80007ffe0ff */
[----:B------:R-:W-:Y:S01]  /*23a20*/  ISETP.GE.AND P0, PT, R10, R243, PT ;  /* 0x000000f30a00720c */ /* 0x000fe20003f06270 */
[----:B------:R-:W-:-:S12]  /*23a30*/  IMAD.MOV.U32 R243, RZ, RZ, 0x0 ;  /* 0x00000000fff37424 */ /* 0x000fd800078e00ff */
[----:B------:R-:W-:Y:S05]  /*23a40*/  @P0 RET.REL.NODEC R242 `(_ZN5flash24flash_fwd_splitkv_kernelI23Flash_fwd_kernel_traitsILi256ELi64ELi64ELi4ELb0ELb0EN7cutlass6half_tE19Flash_kernel_traitsILi256ELi64ELi64ELi4ES3_EELb0ELb0ELb0ELb0ELb0ELb1ELb1ELb1EEEvNS_16Flash_fwd_paramsE) ;  /* 0xfffdc5b0f2000950 */ /* 0x000fea0003c3ffff */
        /* <DEDUP_REMOVED lines=11> */
[----:B------:R-:W-:Y:S05]  /*23b00*/  @P0 RET.REL.NODEC R242 `(_ZN5flash24flash_fwd_splitkv_kernelI23Flash_fwd_kernel_traitsILi256ELi64ELi64ELi4ELb0ELb0EN7cutlass6half_tE19Flash_kernel_traitsILi256ELi64ELi64ELi4ES3_EELb0ELb0ELb0ELb0ELb0ELb1ELb1ELb1EEEvNS_16Flash_fwd_paramsE) ;  /* 0xfffdc4f0f2000950 */ /* 0x000fea0003c3ffff */
[----:B------:R-:W-:Y:S01]  /*23b10*/  MOV R243, 0x0 ;  /* 0x0000000000f37802 */ /* 0x000fe20000000f00 */
[----:B------:R-:W-:-:S02]  /*23b20*/  ULDC.64 UR4, c[0x0][0x118] ;  /* 0x0000460000047ab9 */ /* 0x000fc40000000a00 */
[----:B------:R2:W-:Y:S01]  /*23b30*/  ST.E.128 [R8.64+0xe300], R16 ;  /* 0x00e3001008007985 */ /* 0x0005e2000c101d04 */
[----:B------:R-:W-:Y:S05]  /*23b40*/  RET.REL.NODEC R242 `(_ZN5flash24flash_fwd_splitkv_kernelI23Flash_fwd_kernel_traitsILi256ELi64ELi64ELi4ELb0ELb0EN7cutlass6half_tE19Flash_kernel_traitsILi256ELi64ELi64ELi4ES3_EELb0ELb0ELb0ELb0ELb0ELb1ELb1ELb1EEEvNS_16Flash_fwd_paramsE) ;  /* 0xfffdc4b0f2007950 */ /* 0x000fea0003c3ffff */
.L_x_2243:
[----:B------:R3:W5:Y:S01]  /*23b50*/  LDL R12, [R1] ;  /* 0x00000000010c7983 */ /* 0x0007620000100800 */
[----:B------:R-:W-:Y:S02]  /*23b60*/  MOV R9, 0x2 ;  /* 0x0000000200097802 */ /* 0x000fe40000000f00 */
[----:B------:R-:W-:Y:S02]  /*23b70*/  MOV R8, 0x23b90 ;  /* 0x00023b9000087802 */ /* 0x000fe40000000f00 */
[----:B-123-5:R-:W-:Y:S05]  /*23b80*/  CALL.REL.NOINC `($__internal_17_$__cuda_sm70_shflsync_bfly_p) ;  /* 0x000000f000007944 */ /* 0x02efea0003c00000 */
[----:B-12---:R-:W-:Y:S05]  /*23b90*/  BRA `(.L_x_2261) ;  /* 0xffffe1c000007947 */ /* 0x006fea000383ffff */
.L_x_2244:
[----:B------:R-:W-:Y:S01]  /*23ba0*/  IMAD.MOV.U32 R12, RZ, RZ, R11 ;  /* 0x000000ffff0c7224 */ /* 0x000fe200078e000b */
[----:B------:R-:W-:Y:S02]  /*23bb0*/  MOV R9, 0x1 ;  /* 0x0000000100097802 */ /* 0x000fe40000000f00 */
[----:B------:R-:W-:Y:S02]  /*23bc0*/  MOV R8, 0x23be0 ;  /* 0x00023be000087802 */ /* 0x000fe40000000f00 */
[----:B--2--5:R-:W-:Y:S05]  /*23bd0*/  CALL.REL.NOINC `($__internal_17_$__cuda_sm70_shflsync_bfly_p) ;  /* 0x000000a000007944 */ /* 0x024fea0003c00000 */
[----:B--2---:R-:W-:Y:S01]  /*23be0*/  FADD.FTZ R2, R11, R10 ;  /* 0x0000000a0b027221 */ /* 0x004fe20000010000 */
[----:B-1----:R-:W-:Y:S02]  /*23bf0*/  MOV R12, R251 ;  /* 0x000000fb000c7202 */ /* 0x002fe40000000f00 */
[----:B------:R-:W-:-:S02]  /*23c00*/  MOV R9, 0x2 ;  /* 0x0000000200097802 */ /* 0x000fc40000000f00 */
[----:B------:R-:W-:Y:S02]  /*23c10*/  MOV R8, 0x23c30 ;  /* 0x00023c3000087802 */ /* 0x000fe40000000f00 */
[----:B------:R-:W-:Y:S05]  /*23c20*/  CALL.REL.NOINC `($__internal_17_$__cuda_sm70_shflsync_bfly_p) ;  /* 0x0000005000007944 */ /* 0x000fea0003c00000 */
[----:B-12---:R-:W-:Y:S01]  /*23c30*/  FADD.FTZ R12, R251, R10 ;  /* 0x0000000afb0c7221 */ /* 0x006fe20000010000 */
[----:B------:R-:W-:Y:S02]  /*23c40*/  MOV R9, 0x1 ;  /* 0x0000000100097802 */ /* 0x000fe40000000f00 */
[----:B------:R-:W-:Y:S02]  /*23c50*/  MOV R8, 0x23c70 ;  /* 0x00023c7000087802 */ /* 0x000fe40000000f00 */
[----:B------:R-:W-:Y:S05]  /*23c60*/  CALL.REL.NOINC `($__internal_17_$__cuda_sm70_shflsync_bfly_p) ;  /* 0x0000001000007944 */ /* 0x000fea0003c00000 */
[----:B-12---:R-:W-:Y:S05]  /*23c70*/  BRA `(.L_x_2262) ;  /* 0xffffe16000007947 */ /* 0x006fea000383ffff */
        .weak           $__internal_17_$__cuda_sm70_shflsync_bfly_p
        .type           $__internal_17_$__cuda_sm70_shflsync_bfly_p,@function
        .size           $__internal_17_$__cuda_sm70_shflsync_bfly_p,(.L_x_8737 - $__internal_17_$__cuda_sm70_shflsync_bfly_p)
$__internal_17_$__cuda_sm70_shflsync_bfly_p:
[----:B------:R-:W-:Y:S01]  /*23c80*/  MOV R14, R8 ;  /* 0x00000008000e7202 */ /* 0x000fe20000000f00 */
[----:B------:R-:W-:Y:S04]  /*23c90*/  WARPSYNC R6 ;  /* 0x0000000600007348 */ /* 0x000fe80003800000 */
[----:B------:R-:W-:Y:S01]  /*23ca0*/  MOV R15, 0x0 ;  /* 0x00000000000f7802 */ /* 0x000fe20000000f00 */
[----:B------:R1:W2:Y:S03]  /*23cb0*/  SHFL.BFLY PT, R10, R12, R9, R7 ;  /* 0x0c0000090c0a7389 */ /* 0x0002a600000e0007 */
[----:B------:R-:W-:Y:S05]  /*23cc0*/  RET.REL.NODEC R14 `(_ZN5flash24flash_fwd_splitkv_kernelI23Flash_fwd_kernel_traitsILi256ELi64ELi64ELi4ELb0ELb0EN7cutlass6half_tE19Flash_kernel_traitsILi256ELi64ELi64ELi4ES3_EELb0ELb0ELb0ELb0ELb0ELb1ELb1ELb1EEEvNS_16Flash_fwd_paramsE) ;  /* 0xfffdc3300e007950 */ /* 0x000fea0003c3ffff */
.L_x_2263:
        /* <DEDUP_REMOVED lines=11> */
.L_x_8737:


//--------------------- .text._ZN5flash24flash_fwd_splitkv_kernelI23Flash_fwd_kernel_traitsILi256ELi64ELi64ELi4ELb0ELb0EN7cutlass6half_tE19Flash_kernel_traitsILi256ELi64ELi64ELi4ES3_EELb0ELb1ELb0ELb0ELb0ELb0ELb0ELb0EEEvNS_16Flash_fwd_paramsE --------------------------
	.section	.text._ZN5flash24flash_fwd_splitkv_kernelI23Flash_fwd_kernel_traitsILi256ELi64ELi64ELi4ELb0ELb0EN7cutlass6half_tE19Flash_kernel_traitsILi256ELi64ELi64ELi4ES3_EELb0ELb1ELb0ELb0ELb0ELb0ELb0ELb0EEEvNS_16Flash_fwd_paramsE,"ax",@progbits
	.sectioninfo	@"SHI_REGISTERS=255"
	.align	128
        .global         _ZN5flash24flash_fwd_splitkv_kernelI23Flash_fwd_kernel_traitsILi256ELi64ELi64ELi4ELb0ELb0EN7cutlass6half_tE19Flash_kernel_traitsILi256ELi64ELi64ELi4ES3_EELb0ELb1ELb0ELb0ELb0ELb0ELb0ELb0EEEvNS_16Flash_fwd_paramsE
        .type           _ZN5flash24flash_fwd_splitkv_kernelI23Flash_fwd_kernel_traitsILi256ELi64ELi64ELi4ELb0ELb0EN7cutlass6half_tE19Flash_kernel_traitsILi256ELi64ELi64ELi4ES3_EELb0ELb1ELb0ELb0ELb0ELb0ELb0ELb0EEEvNS_16Flash_fwd_paramsE,@function
        .size           _ZN5flash24flash_fwd_splitkv_kernelI23Flash_fwd_kernel_traitsILi256ELi64ELi64ELi4ELb0ELb0EN7cutlass6half_tE19Flash_kernel_traitsILi256ELi64ELi64ELi4ES3_EELb0ELb1ELb0ELb0ELb0ELb0ELb0ELb0EEEvNS_16Flash_fwd_paramsE,(.L_x_8788 - _ZN5flash24flash_fwd_splitkv_kernelI23Flash_fwd_kernel_traitsILi256ELi64ELi64ELi4ELb0ELb0EN7cutlass6half_tE19Flash_kernel_traitsILi256ELi64ELi64ELi4ES3_EELb0ELb1ELb0ELb0ELb0ELb0ELb0ELb0EEEvNS_16Flash_fwd_paramsE)
        .other          _ZN5flash24flash_fwd_splitkv_kernelI23Flash_fwd_kernel_traitsILi256ELi64ELi64ELi4ELb0ELb0EN7cutlass6half_tE19Flash_kernel_traitsILi256ELi64ELi64ELi4ES3_EELb0ELb1ELb0ELb0ELb0ELb0ELb0ELb0EEEvNS_16Flash_fwd_paramsE,@"STO_CUDA_ENTRY STV_DEFAULT"
_ZN5flash24flash_fwd_splitkv_kernelI23Flash_fwd_kernel_traitsILi256ELi64ELi64ELi4ELb0ELb0EN7cutlass6half_tE19Flash_kernel_traitsILi256ELi64ELi64ELi4ES3_EELb0ELb1ELb0ELb0ELb0ELb0ELb0ELb0EEEvNS_16Flash_fwd_paramsE:
.text._ZN5flash24flash_fwd_splitkv_kernelI23Flash_fwd_kernel_traitsILi256ELi64ELi64ELi4ELb0ELb0EN7cutlass6half_tE19Flash_kernel_traitsILi256ELi64ELi64ELi4ES3_EELb0ELb1ELb0ELb0ELb0ELb0ELb0ELb0EEEvNS_16Flash_fwd_paramsE:
        /* <DEDUP_REMOVED lines=23> */
[----:B------:R1:W2:Y:S01]  /*0170*/  @P2 LDG.E R4, [R2.64] ;  /* 0x0000002202042981 */ /* 0x0002a2000c1e1900 */
[----:B------:R-:W-:-:S03]  /*0180*/  ULDC.64 UR6, c[0x0][0x248] ;  /* 0x0000920000067ab9 */ /* 0x000fc60000000a00 */
[----:B------:R1:W3:Y:S01]  /*0190*/  @P2 LDG.E R0, [R2.64+0x4] ;  /* 0x0000042202002981 */ /* 0x0002e2000c1e1900 */
[----:B------:R-:W-:Y:S01]  /*01a0*/  PLOP3.LUT P1, PT, PT, PT, UP1, 0x80, 0x0 ;  /* 0x000000000000781c */ /* 0x000fe20003f2f018 */
[----:B------:R-:W-:Y:S01]  /*01b0*/  UIMAD.WIDE UR6, UR15, UR26, UR6 ;  /* 0x0000001a0f0672a5 */ /* 0x000fe2000f8e0206 */
[----:B-1----:R-:W-:Y:S01]  /*01c0*/  IMAD.U32 R2, RZ, RZ, UR4 ;  /* 0x00000004ff027e24 */ /* 0x002fe2000f8e00ff */
[----:B------:R-:W-:-:S05]  /*01d0*/  MOV R3, UR5 ;  /* 0x0000000500037c02 */ /* 0x000fca0008000f00 */
[----:B------:R1:W4:Y:S01]  /*01e0*/  @P0 LDG.E R2, [R2.64] ;  /* 0x0000002202020981 */ /* 0x000322000c1e1900 */
[----:B------:R-:W-:Y:S01]  /*01f0*/  IMAD.U32 R6, RZ, RZ, UR6 ;  /* 0x00000006ff067e24 */ /* 0x000fe2000f8e00ff */
[----:B------:R-:W-:-:S05]  /*0200*/  MOV R7, UR7 ;  /* 0x0000000700077c02 */ /* 0x000fca0008000f00 */
[----:B-1----:R-:W5:Y:S01]  /*0210*/  @!P1 LDG.E R3, [R6.64] ;  /* 0x0000002206039981 */ /* 0x002f62000c1e1900 */
[----:B------:R-:W-:Y:S02]  /*0220*/  UMOV UR28, 0xffffffff ;  /* 0xffffffff001c7882 */ /* 0x000fe40000000000 */
[----:B------:R-:W-:Y:S02]  /*0230*/  UMOV UR7, URZ ;  /* 0x0000003f00077c82 */ /* 0x000fe40008000000 */
        /* <DEDUP_REMOVED lines=8> */
[----:B--2---:R-:W-:-:S07]  /*02c0*/  @UP2 UIADD3 UR30, UR30, -UR28, URZ ;  /* 0x8000001c1e1e2290 */ /* 0x004fce000fffe03f */
[----:B------:R-:W-:Y:S01]  /*02d0*/  @!UP2 ULDC UR30, c[0x0][0x214] ;  /* 0x00008500001eaab9 */ /* 0x000fe20000000800 */
[----:B-----5:R3:W2:Y:S04]  /*02e0*/  @!P1 R2UR UR18, R3 ;  /* 0x00000000031293c2 */ /* 0x0206a800000e0000 */
        /* <DEDUP_REMOVED lines=8> */
.L_x_2264:
[----:B------:R-:W-:Y:S02]  /*0370*/  ULDC UR6, c[0x0][0x218] ;  /* 0x0000860000067ab9 */ /* 0x000fe40000000800 */
.L_x_2265:
        /* <DEDUP_REMOVED lines=21> */
[----:B------:R-:W-:Y:S01]  /*04d0*/  ULDC UR14, c[0x0][0x218] ;  /* 0x00008600000e7ab9 */ /* 0x000fe20000000800 */
[----:B------:R-:W1:Y:S01]  /*04e0*/  S2R R7, SR_TID.X ;  /* 0x0000000000077919 */ /* 0x000e620000002100 */
[----:B------:R-:W-:Y:S02]  /*04f0*/  UIADD3 UR5, UR13, UR12, -UR30 ;  /* 0x0000000c0d057290 */ /* 0x000fe4000fffe81e */
[----:B------:R-:W-:Y:S02]  /*0500*/  UIADD3 UR6, UR13, 0x3f, URZ ;  /* 0x0000003f0d067890 */ /* 0x000fe4000fffe03f */
[----:B------:R-:W-:Y:S02]  /*0510*/  UIADD3 UR14, UR14, 0x3f, URZ ;  /* 0x0000003f0e0e7890 */ /* 0x000fe4000fffe03f */
[----:B------:R-:W-:Y:S02]  /*0520*/  ULDC UR10, c[0x0][0x2e4] ;  /* 0x0000b900000a7ab9 */ /* 0x000fe40000000800 */
[----:B------:R-:W-:-:S02]  /*0530*/  UIADD3 UR10, UR5, -UR10, URZ ;  /* 0x8000000a050a7290 */ /* 0x000fc4000fffe03f */
[----:B------:R-:W-:Y:S02]  /*0540*/  UIADD3 UR9, -UR30, 0x7f, UR12 ;  /* 0x0000007f1e097890 */ /* 0x000fe4000fffe10c */
[----:B------:R-:W-:Y:S02]  /*0550*/  USHF.R.S32.HI UR5, URZ, 0x1f, UR6 ;  /* 0x0000001f3f057899 */ /* 0x000fe40008011406 */
[----:B------:R-:W-:Y:S02]  /*0560*/  USHF.R.S32.HI UR11, URZ, 0x1f, UR14 ;  /* 0x0000001f3f0b7899 */ /* 0x000fe4000801140e */
[----:B------:R-:W-:Y:S02]  /*0570*/  ULDC UR4, c[0x0][0x2e8] ;  /* 0x0000ba0000047ab9 */ /* 0x000fe40000000800 */
[----:B------:R-:W-:Y:S02]  /*0580*/  UIADD3 UR4, UR9, UR4, UR13 ;  /* 0x0000000409047290 */ /* 0x000fe4000fffe00d */
[----:B------:R-:W-:-:S02]  /*0590*/  ULEA.HI UR5, UR5, UR6, URZ, 0x6 ;  /* 0x0000000605057291 */ /* 0x000fc4000f8f303f */
[----:B------:R-:W-:Y:S02]  /*05a0*/  ULEA.HI UR11, UR11, UR14, URZ, 0x6 ;  /* 0x0000000e0b0b7291 */ /* 0x000fe4000f8f303f */
[----:B------:R-:W-:Y:S02]  /*05b0*/  USHF.R.S32.HI UR9, URZ, 0x1f, UR10 ;  /* 0x0000001f3f097899 */ /* 0x000fe4000801140a */
[----:B------:R-:W-:Y:S02]  /*05c0*/  USHF.R.S32.HI UR6, URZ, 0x1f, UR4 ;  /* 0x0000001f3f067899 */ /* 0x000fe40008011404 */
[----:B------:R-:W-:Y:S02]  /*05d0*/  USHF.R.S32.HI UR5, URZ, 0x6, UR5 ;  /* 0x000000063f057899 */ /* 0x000fe40008011405 */
[----:B------:R-:W-:Y:S02]  /*05e0*/  USHF.R.S32.HI UR11, URZ, 0x6, UR11 ;  /* 0x000000063f0b7899 */ /* 0x000fe4000801140b */
[----:B------:R-:W-:-:S02]  /*05f0*/  ULEA.HI UR9, UR9, UR10, URZ, 0x6 ;  /* 0x0000000a09097291 */ /* 0x000fc4000f8f303f */
[----:B------:R-:W-:Y:S02]  /*0600*/  ULEA.HI UR4, UR6, UR4, URZ, 0x6 ;  /* 0x0000000406047291 */ /* 0x000fe4000f8f303f */
[----:B------:R-:W-:Y:S02]  /*0610*/  UISETP.LT.AND UP0, UPT, UR11, UR5, UPT ;  /* 0x000000050b00728c */ /* 0x000fe4000bf01270 */
[----:B------:R-:W-:Y:S02]  /*0620*/  USHF.R.S32.HI UR9, URZ, 0x6, UR9 ;  /* 0x000000063f097899 */ /* 0x000fe40008011409 */
[----:B------:R-:W-:Y:S02]  /*0630*/  USHF.R.S32.HI UR4, URZ, 0x6, UR4 ;  /* 0x000000063f047899 */ /* 0x000fe40008011404 */
[----:B------:R-:W-:Y:S02]  /*0640*/  USEL UR11, UR11, UR5, UP0 ;  /* 0x000000050b0b7287 */ /* 0x000fe40008000000 */
[----:B------:R-:W-:-:S02]  /*0650*/  UISETP.LT.AND UP1, UPT, URZ, UR9, UPT ;  /* 0x000000093f00728c */ /* 0x000fc4000bf21270 */
[----:B------:R-:W-:Y:S02]  /*0660*/  UISETP.LT.AND UP0, UPT, UR11, UR4, UPT ;  /* 0x000000040b00728c */ /* 0x000fe4000bf01270 */
[----:B------:R-:W-:Y:S02]  /*0670*/  USEL UR21, URZ, UR9, !UP1 ;  /* 0x000000093f157287 */ /* 0x000fe4000c800000 */
[----:B------:R-:W-:-:S04]  /*0680*/  USEL UR11, UR11, UR4, UP0 ;  /* 0x000000040b0b7287 */ /* 0x000fc80008000000 */
[----:B------:R-:W-:-:S06]  /*0690*/  UISETP.GE.AND UP0, UPT, UR21, UR11, UPT ;  /* 0x0000000b1500728c */ /* 0x000fcc000bf06270 */
[----:B------:R-:W-:-:S13]  /*06a0*/  PLOP3.LUT P0, PT, PT, PT, UP0, 0x80, 0x0 ;  /* 0x000000000000781c */ /* 0x000fda0003f0f008 */
[----:B------:R-:W-:Y:S05]  /*06b0*/  @!P0 BRA `(.L_x_2266) ;  /* 0x0000096000008947 */ /* 0x000fea0003800000 */
[----:B-1----:R-:W-:Y:S01]  /*06c0*/  SHF.R.S32.HI R10, RZ, 0x1f, R7 ;  /* 0x0000001fff0a7819 */ /* 0x002fe20000011407 */
[----:B------:R-:W-:Y:S01]  /*06d0*/  UISETP.NE.AND UP0, UPT, UR28, -0x1, UPT ;  /* 0xffffffff1c00788c */ /* 0x000fe2000bf05270 */
[----:B------:R-:W1:Y:S01]  /*06e0*/  S2R R12, SR_CTAID.Z ;  /* 0x00000000000c7919 */ /* 0x000e620000002700 */
[----:B------:R-:W-:Y:S01]  /*06f0*/  USHF.R.S32.HI UR9, URZ, 0x1f, UR12 ;  /* 0x0000001f3f097899 */ /* 0x000fe2000801140c */
[----:B------:R-:W-:Y:S01]  /*0700*/  LEA.HI R10, R10, R7, RZ, 0x3 ;  /* 0x000000070a0a7211 */ /* 0x000fe200078f18ff */
[----:B------:R-:W-:Y:S01]  /*0710*/  ULDC.64 UR4, c[0x0][0x1e8] ;  /* 0x00007a0000047ab9 */ /* 0x000fe20000000a00 */
[----:B------:R-:W-:Y:S01]  /*0720*/  IMAD.U32 R0, RZ, RZ, UR12 ;  /* 0x0000000cff007e24 */ /* 0x000fe2000f8e00ff */
[----:B------:R-:W-:Y:S01]  /*0730*/  UIMAD UR4, UR9, UR4, URZ ;  /* 0x00000004090472a4 */ /* 0x000fe2000f8e023f */
[----:B------:R-:W-:Y:S01]  /*0740*/  LOP3.LUT R11, R10, 0xfffffff8, RZ, 0xc0, !PT ;  /* 0xfffffff80a0b7812 */ /* 0x000fe200078ec0ff */
[----:B------:R-:W-:Y:S01]  /*0750*/  ULDC.64 UR6, c[0x0][0x1e8] ;  /* 0x00007a0000067ab9 */ /* 0x000fe20000000a00 */
[----:B------:R-:W-:Y:S01]  /*0760*/  SHF.R.S32.HI R10, RZ, 0x3, R10 ;  /* 0x00000003ff0a7819 */ /* 0x000fe2000001140a */
[----:B------:R-:W-:Y:S01]  /*0770*/  UIADD3 UR30, -UR12, UR30, URZ ;  /* 0x0000001e0c1e7290 */ /* 0x000fe2000fffe13f */
[----:B------:R-:W-:Y:S01]  /*0780*/  BSSY B0, `(.L_x_2267) ;  /* 0x0000031000007945 */ /* 0x000fe20003800000 */
[----:B------:R-:W-:Y:S01]  /*0790*/  IMAD.IADD R11, R7, 0x1, -R11 ;  /* 0x00000001070b7824 */ /* 0x000fe200078e0a0b */
[----:B------:R-:W-:-:S02]  /*07a0*/  @UP0 UIMAD.WIDE.U32 UR10, UR28, UR6, URZ ;  /* 0x000000061c0a02a5 */ /* 0x000fc4000f8e003f */
[----:B------:R-:W-:Y:S01]  /*07b0*/  @!UP0 USHF.R.S32.HI UR9, URZ, 0x1f, UR15 ;  /* 0x0000001f3f098899 */ /* 0x000fe2000801140f */
[----:B------:R-:W-:Y:S01]  /*07c0*/  IMAD.SHL.U32 R16, R11, 0x8, RZ ;  /* 0x000000080b107824 */ /* 0x000fe200078e00ff */
[----:B------:R-:W-:Y:S02]  /*07d0*/  UIMAD UR6, UR12, UR5, UR4 ;  /* 0x000000050c0672a4 */ /* 0x000fe4000f8e0204 */
[----:B------:R-:W-:Y:S02]  /*07e0*/  @UP0 UIMAD UR7, UR28, UR7, UR11 ;  /* 0x000000071c0702a4 */ /* 0x000fe4000f8e020b */
[----:B------:R-:W-:Y:S01]  /*07f0*/  ULDC.64 UR4, c[0x0][0x1e0] ;  /* 0x0000780000047ab9 */ /* 0x000fe20000000a00 */
[--C-:B------:R-:W-:Y:S01]  /*0800*/  SHF.R.S32.HI R17, RZ, 0x1f, R16.reuse ;  /* 0x0000001fff117819 */ /* 0x100fe20000011410 */
[----:B------:R-:W-:Y:S01]  /*0810*/  @!UP0 UIMAD UR9, UR9, UR4, URZ ;  /* 0x00000004090982a4 */ /* 0x000fe2000f8e023f */
[C---:B------:R-:W-:Y:S01]  /*0820*/  IADD3 R9, R16.reuse, 0x40, RZ ;  /* 0x0000004010097810 */ /* 0x040fe20007ffe0ff */
[----:B------:R-:W-:Y:S01]  /*0830*/  @!UP0 UIMAD.WIDE.U32 UR16, UR15, UR4, URZ ;  /* 0x000000040f1082a5 */ /* 0x000fe2000f8e003f */
[----:B------:R-:W-:Y:S01]  /*0840*/  IADD3 R8, R16, 0x80, RZ ;  /* 0x0000008010087810 */ /* 0x000fe20007ffe0ff */
[----:B------:R-:W-:Y:S01]  /*0850*/  @!UP0 UIMAD UR9, UR15, UR5, UR9 ;  /* 0x000000050f0982a4 */ /* 0x000fe2000f8e0209 */
[----:B------:R-:W-:Y:S01]  /*0860*/  IMAD.WIDE.U32 R2, R0, c[0x0][0x1e8], R16 ;  /* 0x00007a0000027a25 */ /* 0x000fe200078e0010 */
[----:B------:R-:W-:Y:S01]  /*0870*/  USHF.R.S32.HI UR11, URZ, 0x1f, UR8 ;  /* 0x0000001f3f0b7899 */ /* 0x000fe20008011408 */
[----:B------:R-:W-:Y:S01]  /*0880*/  IADD3 R7, R16, 0xc0, RZ ;  /* 0x000000c010077810 */ /* 0x000fe20007ffe0ff */
[----:B------:R-:W-:Y:S01]  /*0890*/  @!UP0 UIADD3 UR7, UR17, UR9, URZ ;  /* 0x0000000911078290 */ /* 0x000fe2000fffe03f */
[----:B------:R-:W-:Y:S01]  /*08a0*/  IMAD.U32 R0, RZ, RZ, UR6 ;  /* 0x00000006ff007e24 */ /* 0x000fe2000f8e00ff */
[----:B------:R-:W-:-:S02]  /*08b0*/  @!UP0 UMOV UR10, UR16 ;  /* 0x00000010000a8c82 */ /* 0x000fc40008000000 */
[----:B------:R-:W-:Y:S01]  /*08c0*/  IADD3 R2, P0, R2, UR10, RZ ;  /* 0x0000000a02027c10 */ /* 0x000fe2000ff1e0ff */
[----:B------:R-:W-:Y:S02]  /*08d0*/  ULDC.64 UR4, c[0x0][0x1f0] ;  /* 0x00007c0000047ab9 */ /* 0x000fe40000000a00 */
[----:B------:R-:W-:Y:S01]  /*08e0*/  UIMAD UR4, UR11, UR4, URZ ;  /* 0x000000040b0472a4 */ /* 0x000fe2000f8e023f */
        /* <DEDUP_REMOVED lines=26> */
.L_x_2268:
[----:B------:R-:W-:Y:S05]  /*0a90*/  BSYNC B0 ;  /* 0x0000000000007941 */ /* 0x000fea0003800000 */
.L_x_2267:
        /* <DEDUP_REMOVED lines=22> */
.L_x_2270:
[----:B------:R-:W-:Y:S05]  /*0c00*/  BSYNC B0 ;  /* 0x0000000000007941 */ /* 0x000fea0003800000 */
.L_x_2269:
        /* <DEDUP_REMOVED lines=22> */
.L_x_2272:
[----:B------:R-:W-:Y:S05]  /*0d70*/  BSYNC B0 ;  /* 0x0000000000007941 */ /* 0x000fea0003800000 */
.L_x_2271:
        /* <DEDUP_REMOVED lines=21> */
.L_x_2274:
[----:B------:R-:W-:Y:S05]  /*0ed0*/  BSYNC B0 ;  /* 0x0000000000007941 */ /* 0x000fea0003800000 */
.L_x_2273:
        /* <DEDUP_REMOVED lines=20> */
.L_x_2266:
[----:B-1----:R-:W-:Y:S02]  /*1020*/  ULDC.64 UR4, c[0x0][0x2b8] ;  /* 0x0000ae0000047ab9 */ /* 0x002fe40000000a00 */
        /* <DEDUP_REMOVED lines=30> */
[----:B-12---:R-:W-:Y:S05]  /*1210*/  @P0 BRA `(.L_x_2275) ;  /* 0x0000057000000947 */ /* 0x006fea0003800000 */
[----:B---3--:R-:W1:Y:S01]  /*1220*/  I2F.RP R0, UR10 ;  /* 0x0000000a00007d06 */ /* 0x008e620008209400 */
[----:B------:R-:W-:Y:S02]  /*1230*/  ULEA UR9, UR11, 0xffffffc0, 0x6 ;  /* 0xffffffc00b097891 */ /* 0x000fe4000f8e303f */
[----:B------:R-:W-:Y:S02]  /*1240*/  UMOV UR6, URZ ;  /* 0x0000003f00067c82 */ /* 0x000fe40008000000 */
[----:B------:R-:W-:-:S03]  /*1250*/  ULDC UR14, c[0x0][0x2d0] ;  /* 0x0000b400000e7ab9 */ /* 0x000fc60000000800 */
[----:B-1----:R-:W1:Y:S02]  /*1260*/  MUFU.RCP R0, R0 ;  /* 0x0000000000007308 */ /* 0x002e640000001000 */
[----:B-1----:R-:W-:-:S06]  /*1270*/  IADD3 R0, R0, 0xffffffe, RZ ;  /* 0x0ffffffe00007810 */ /* 0x002fcc0007ffe0ff */
[----:B------:R-:W1:Y:S02]  /*1280*/  F2I.FTZ.U32.TRUNC.NTZ R0, R0 ;  /* 0x0000000000007305 */ /* 0x000e64000021f000 */
[----:B-1----:R1:W2:Y:S02]  /*1290*/  R2UR UR7, R0 ;  /* 0x00000000000773c2 */ /* 0x0022a400000e0000 */
[----:B-1----:R-:W-:Y:S01]  /*12a0*/  IMAD.U32 R0, RZ, RZ, UR9 ;  /* 0x00000009ff007e24 */ /* 0x002fe2000f8e00ff */
[----:B--2---:R-:W-:-:S04]  /*12b0*/  UIADD3 UR4, URZ, -UR7, URZ ;  /* 0x800000073f047290 */ /* 0x004fc8000fffe03f */
[----:B------:R-:W-:Y:S01]  /*12c0*/  IABS R0, R0 ;  /* 0x0000000000007213 */ /* 0x000fe20000000000 */
[----:B------:R-:W-:-:S03]  /*12d0*/  UIMAD UR4, UR4, UR10, URZ ;  /* 0x0000000a040472a4 */ /* 0x000fc6000f8e023f */
[----:B------:R-:W1:Y:S01]  /*12e0*/  R2UR UR5, R0 ;  /* 0x00000000000573c2 */ /* 0x000e6200000e0000 */
[----:B------:R-:W-:-:S04]  /*12f0*/  UIMAD.WIDE.U32 UR6, UR7, UR4, UR6 ;  /* 0x00000004070672a5 */ /* 0x000fc8000f8e0006 */
[----:B-1----:R-:W-:-:S04]  /*1300*/  UIMAD.WIDE.U32 UR16, UR7, UR5, URZ ;  /* 0x00000005071072a5 */ /* 0x002fc8000f8e003f */
        /* <DEDUP_REMOVED lines=19> */
[----:B------:R2:W3:Y:S01]  /*1440*/  LDG.E R2, [R2.64] ;  /* 0x0000002202027981 */ /* 0x0004e2000c1e1900 */
[----:B------:R-:W4:Y:S01]  /*1450*/  I2F.RP R8, R4 ;  /* 0x0000000400087306 */ /* 0x000f220000209400 */
[----:B------:R-:W-:-:S02]  /*1460*/  ULOP3.LUT UR20, UR8, UR20, URZ, 0x3c, !UPT ;  /* 0x0000001408147292 */ /* 0x000fc4000f8e3c3f */
[----:B------:R-:W-:Y:S02]  /*1470*/  ULDC.64 UR4, c[0x0][0x180] ;  /* 0x0000600000047ab9 */ /* 0x000fe40000000a00 */
[----:B------:R-:W-:Y:S02]  /*1480*/  UIMAD UR14, UR17, UR14, UR9 ;  /* 0x0000000e110e72a4 */ /* 0x000fe4000f8e0209 */
[----:B------:R-:W-:Y:S02]  /*1490*/  ISETP.LE.AND P0, PT, RZ, UR20, PT ;  /* 0x00000014ff007c0c */ /* 0x000fe4000bf03270 */
[----:B------:R-:W-:Y:S01]  /*14a0*/  USHF.R.S32.HI UR9, URZ, 0x1f, UR14 ;  /* 0x0000001f3f097899 */ /* 0x000fe2000801140e */
[----:B----4-:R-:W4:Y:S01]  /*14b0*/  MUFU.RCP R8, R8 ;  /* 0x0000000800087308 */ /* 0x010f220000001000 */
[----:B-1----:R-:W-:Y:S02]  /*14c0*/  IABS R0, R0 ;  /* 0x0000000000007213 */ /* 0x002fe40000000000 */
[----:B----4-:R-:W-:-:S05]  /*14d0*/  IADD3 R8, R8, 0xffffffe, RZ ;  /* 0x0ffffffe08087810 */ /* 0x010fca0007ffe0ff */
[----:B------:R-:W2:Y:S02]  /*14e0*/  F2I.FTZ.U32.TRUNC.NTZ R9, R8 ;  /* 0x0000000800097305 */ /* 0x000ea4000021f000 */
[----:B--2---:R-:W-:Y:S02]  /*14f0*/  IMAD.MOV R3, RZ, RZ, -R9 ;  /* 0x000000ffff037224 */ /* 0x004fe400078e0a09 */
        /* <DEDUP_REMOVED lines=18> */
[----:B---3--:R-:W1:Y:S02]  /*1620*/  R2UR UR7, R2 ;  /* 0x00000000020773c2 */ /* 0x008e6400000e0000 */
[----:B-1----:R-:W-:Y:S02]  /*1630*/  USHF.R.S32.HI UR6, URZ, 0x1f, UR7 ;  /* 0x0000001f3f067899 */ /* 0x002fe40008011407 */
[----:B------:R-:W-:Y:S02]  /*1640*/  UIMAD.WIDE.U32 UR18, UR7, UR4, URZ ;  /* 0x00000004071272a5 */ /* 0x000fe4000f8e003f */
[----:B------:R-:W-:-:S04]  /*1650*/  UIMAD UR16, UR6, UR4, URZ ;  /* 0x00000004061072a4 */ /* 0x000fc8000f8e023f */
[----:B------:R-:W-:-:S03]  /*1660*/  UIMAD UR16, UR7, UR5, UR16 ;  /* 0x00000005071072a4 */ /* 0x000fc6000f8e0210 */
[----:B------:R-:W-:Y:S02]  /*1670*/  ULDC.64 UR4, c[0x0][0x198] ;  /* 0x0000660000047ab9 */ /* 0x000fe40000000a00 */
[----:B------:R-:W-:Y:S02]  /*1680*/  UIADD3 UR19, UR19, UR16, URZ ;  /* 0x0000001013137290 */ /* 0x000fe4000fffe03f */
[----:B------:R-:W-:Y:S02]  /*1690*/  UIMAD UR16, UR9, UR4, URZ ;  /* 0x00000004091072a4 */ /* 0x000fe4000f8e023f */
[----:B------:R-:W-:Y:S02]  /*16a0*/  UIMAD.WIDE.U32 UR18, UR14, UR4, UR18 ;  /* 0x000000040e1272a5 */ /* 0x000fe4000f8e0012 */
[----:B------:R-:W-:-:S04]  /*16b0*/  UIMAD UR5, UR14, UR5, UR16 ;  /* 0x000000050e0572a4 */ /* 0x000fc8000f8e0210 */
[----:B------:R-:W-:Y:S01]  /*16c0*/  UIADD3 UR16, UR19, UR5, URZ ;  /* 0x0000000513107290 */ /* 0x000fe2000fffe03f */
[----:B------:R-:W-:Y:S02]  /*16d0*/  IMAD.U32 R3, RZ, RZ, UR19 ;  /* 0x00000013ff037e24 */ /* 0x000fe4000f8e00ff */
[----:B------:R-:W-:Y:S01]  /*16e0*/  IMAD.U32 R2, RZ, RZ, UR18 ;  /* 0x00000012ff027e24 */ /* 0x000fe2000f8e00ff */
[----:B------:R-:W-:Y:S02]  /*16f0*/  ULDC.64 UR4, c[0x0][0x188] ;  /* 0x0000620000047ab9 */ /* 0x000fe40000000a00 */
[----:B------:R-:W-:Y:S01]  /*1700*/  MOV R3, UR16 ;  /* 0x0000001000037c02 */ /* 0x000fe20008000f00 */
[----:B------:R-:W-:Y:S02]  /*1710*/  UIMAD UR6, UR6, UR4, URZ ;  /* 0x00000004060672a4 */ /* 0x000fe4000f8e023f */
[----:B------:R-:W-:Y:S02]  /*1720*/  UIMAD.WIDE.U32 UR18, UR7, UR4, URZ ;  /* 0x00000004071272a5 */ /* 0x000fe4000f8e003f */
[----:B------:R-:W-:Y:S01]  /*1730*/  IMAD.WIDE.U32 R2, R12, c[0x0][0x1b0], R2 ;  /* 0x00006c000c027a25 */ /* 0x000fe200078e0002 */
[----:B------:R-:W-:-:S03]  /*1740*/  UIMAD UR5, UR7, UR5, UR6 ;  /* 0x00000005070572a4 */ /* 0x000fc6000f8e0206 */
[----:B------:R-:W-:Y:S01]  /*1750*/  IMAD.IADD R5, R3, 0x1, R5 ;  /* 0x0000000103057824 */ /* 0x000fe200078e0205 */
[----:B------:R-:W-:Y:S01]  /*1760*/  MOV R18, R2 ;  /* 0x0000000200127202 */ /* 0x000fe20000000f00 */
[----:B------:R-:W-:Y:S01]  /*1770*/  UIADD3 UR16, UR19, UR5, URZ ;  /* 0x0000000513107290 */ /* 0x000fe2000fffe03f */
[----:B------:R-:W-:Y:S05]  /*1780*/  BRA `(.L_x_2276) ;  /* 0x0000053000007947 */ /* 0x000fea0003800000 */
.L_x_2275:
[----:B---3--:R-:W-:Y:S02]  /*1790*/  UISETP.NE.AND UP0, UPT, UR18, -0x1, UPT ;  /* 0xffffffff1200788c */ /* 0x008fe4000bf05270 */
[----:B------:R-:W-:-:S04]  /*17a0*/  ULDC.64 UR4, c[0x0][0x198] ;  /* 0x0000660000047ab9 */ /* 0x000fc80000000a00 */
[----:B------:R-:W-:-:S05]  /*17b0*/  PLOP3.LUT P0, PT, PT, PT, UP0, 0x80, 0x0 ;  /* 0x000000000000781c */ /* 0x000fca0003f0f008 */
[----:B------:R-:W-:-:S04]  /*17c0*/  @UP0 UIADD3 UR17, UR7, UR18, URZ ;  /* 0x0000001207110290 */ /* 0x000fc8000fffe03f */
[----:B------:R-:W-:-:S04]  /*17d0*/  @UP0 UIMAD.WIDE.U32 UR22, UR17, UR4, URZ ;  /* 0x00000004111602a5 */ /* 0x000fc8000f8e003f */
[----:B------:R-:W-:-:S03]  /*17e0*/  @UP0 UIMAD UR17, UR17, UR5, UR23 ;  /* 0x00000005111102a4 */ /* 0x000fc6000f8e0217 */
[----:B------:R-:W-:Y:S01]  /*17f0*/  @UP0 UMOV UR20, UR22 ;  /* 0x0000001600140c82 */ /* 0x000fe20008000000 */
[----:B------:R-:W-:Y:S05]  /*1800*/  @P0 BRA `(.L_x_2277) ;  /* 0x000000d000000947 */ /* 0x000fea0003800000 */
[----:B------:R-:W-:Y:S02]  /*1810*/  USHF.R.S32.HI UR9, URZ, 0x1f, UR7 ;  /* 0x0000001f3f097899 */ /* 0x000fe40008011407 */
[----:B------:R-:W-:Y:S02]  /*1820*/  ULDC.64 UR4, c[0x0][0x198] ;  /* 0x0000660000047ab9 */ /* 0x000fe40000000a00 */
[----:B------:R-:W-:Y:S02]  /*1830*/  UIMAD UR9, UR9, UR4, URZ ;  /* 0x00000004090972a4 */ /* 0x000fe4000f8e023f */
[----:B------:R-:W-:Y:S02]  /*1840*/  UIMAD.WIDE.U32 UR16, UR7, UR4, URZ ;  /* 0x00000004071072a5 */ /* 0x000fe4000f8e003f */
[----:B------:R-:W-:Y:S02]  /*1850*/  UIMAD UR9, UR7, UR5, UR9 ;  /* 0x00000005070972a4 */ /* 0x000fe4000f8e0209 */
[----:B------:R-:W-:-:S02]  /*1860*/  USHF.R.S32.HI UR14, URZ, 0x1f, UR6 ;  /* 0x0000001f3f0e7899 */ /* 0x000fc40008011406 */
[----:B------:R-:W-:Y:S02]  /*1870*/  UIADD3 UR17, UR17, UR9, URZ ;  /* 0x0000000911117290 */ /* 0x000fe4000fffe03f */
[----:B------:R-:W-:Y:S02]  /*1880*/  ULDC.64 UR4, c[0x0][0x180] ;  /* 0x0000600000047ab9 */ /* 0x000fe40000000a00 */
[----:B------:R-:W-:Y:S02]  /*1890*/  UIMAD UR14, UR14, UR4, URZ ;  /* 0x000000040e0e72a4 */ /* 0x000fe4000f8e023f */
[----:B------:R-:W-:Y:S02]  /*18a0*/  UIMAD.WIDE.U32 UR16, UR6, UR4, UR16 ;  /* 0x00000004061072a5 */ /* 0x000fe4000f8e0010 */
[----:B------:R-:W-:-:S04]  /*18b0*/  UIMAD UR5, UR6, UR5, UR14 ;  /* 0x00000005060572a4 */ /* 0x000fc8000f8e020e */
[----:B------:R-:W-:Y:S02]  /*18c0*/  UIADD3 UR17, UR17, UR5, URZ ;  /* 0x0000000511117290 */ /* 0x000fe4000fffe03f */
[----:B------:R-:W-:Y:S02]  /*18d0*/  UMOV UR20, UR16 ;  /* 0x0000001000147c82 */ /* 0x000fe40008000000 */
.L_x_2277:
[----:B------:R-:W-:Y:S01]  /*18e0*/  IABS R3, c[0x0][0x1c8] ;  /* 0x0000720000037a13 */ /* 0x000fe20000000000 */
[----:B------:R-:W1:Y:S01]  /*18f0*/  S2R R0, SR_CTAID.Z ;  /* 0x0000000000007919 */ /* 0x000e620000002700 */
[----:B------:R-:W-:Y:S02]  /*1900*/  ULDC UR4, c[0x0][0x1c8] ;  /* 0x0000720000047ab9 */ /* 0x000fe40000000800 */
[----:B------:R-:W2:Y:S01]  /*1910*/  I2F.RP R4, R3 ;  /* 0x0000000300047306 */ /* 0x000ea20000209400 */
[----:B------:R-:W-:Y:S02]  /*1920*/  ULOP3.LUT UR4, UR8, UR4, URZ, 0x3c, !UPT ;  /* 0x0000000408047292 */ /* 0x000fe4000f8e3c3f */
[----:B------:R-:W-:Y:S02]  /*1930*/  ULEA UR14, UR11, 0xffffffc0, 0x6 ;  /* 0xffffffc00b0e7891 */ /* 0x000fe4000f8e303f */
[----:B------:R-:W-:-:S02]  /*1940*/  UMOV UR22, UR20 ;  /* 0x0000001400167c82 */ /* 0x000fc40008000000 */
[----:B------:R-:W-:Y:S01]  /*1950*/  ISETP.LE.AND P2, PT, RZ, UR4, PT ;  /* 0x00000004ff007c0c */ /* 0x000fe2000bf43270 */
[----:B------:R-:W-:Y:S02]  /*1960*/  USHF.R.S32.HI UR9, URZ, 0x1f, UR14 ;  /* 0x0000001f3f097899 */ /* 0x000fe4000801140e */
[----:B------:R-:W-:Y:S02]  /*1970*/  ULDC.64 UR4, c[0x0][0x198] ;  /* 0x0000660000047ab9 */ /* 0x000fe40000000a00 */
[----:B------:R-:W-:Y:S02]  /*1980*/  UIMAD UR16, UR9, UR4, URZ ;  /* 0x00000004091072a4 */ /* 0x000fe4000f8e023f */
[----:B------:R-:W-:Y:S01]  /*1990*/  UMOV UR23, UR17 ;  /* 0x0000001100177c82 */ /* 0x000fe20008000000 */
[----:B--2---:R-:W2:Y:S01]  /*19a0*/  MUFU.RCP R4, R4 ;  /* 0x0000000400047308 */ /* 0x004ea20000001000 */
[----:B------:R-:W-:Y:S02]  /*19b0*/  UIMAD.WIDE.U32 UR22, UR14, UR4, UR22 ;  /* 0x000000040e1672a5 */ /* 0x000fe4000f8e0016 */
[----:B------:R-:W-:Y:S01]  /*19c0*/  UIMAD UR4, UR14, UR5, UR16 ;  /* 0x000000050e0472a4 */ /* 0x000fe2000f8e0210 */
[----:B-1----:R-:W-:Y:S01]  /*19d0*/  IABS R0, R0 ;  /* 0x0000000000007213 */ /* 0x002fe20000000000 */
[----:B------:R-:W-:-:S02]  /*19e0*/  @UP0 UIADD3 UR16, UR7, UR18, URZ ;  /* 0x0000001207100290 */ /* 0x000fc4000fffe03f */
[----:B------:R-:W-:Y:S01]  /*19f0*/  UIADD3 UR4, UR23, UR4, URZ ;  /* 0x0000000417047290 */ /* 0x000fe2000fffe03f */
[----:B--2---:R-:W-:-:S04]  /*1a00*/  IADD3 R4, R4, 0xffffffe, RZ ;  /* 0x0ffffffe04047810 */ /* 0x004fc80007ffe0ff */
        /* <DEDUP_REMOVED lines=8> */
[----:B------:R-:W-:Y:S01]  /*1a90*/  IMAD R0, R3, R0, R2 ;  /* 0x0000000003007224 */ /* 0x000fe200078e0202 */
[----:B------:R-:W-:-:S04]  /*1aa0*/  MOV R2, UR22 ;  /* 0x0000001600027c02 */ /* 0x000fc80008000f00 */
[----:B------:R-:W-:-:S13]  /*1ab0*/  ISETP.GT.U32.AND P1, PT, R3, R0, PT ;  /* 0x000000000300720c */ /* 0x000fda0003f24070 */
[-C--:B------:R-:W-:Y:S02]  /*1ac0*/  @!P1 IADD3 R0, R0, -R3.reuse, RZ ;  /* 0x8000000300009210 */ /* 0x080fe40007ffe0ff */
[----:B------:R-:W-:Y:S02]  /*1ad0*/  @!P1 IADD3 R12, R12, 0x1, RZ ;  /* 0x000000010c0c9810 */ /* 0x000fe40007ffe0ff */
[----:B------:R-:W-:Y:S01]  /*1ae0*/  ISETP.GE.U32.AND P3, PT, R0, R3, PT ;  /* 0x000000030000720c */ /* 0x000fe20003f66070 */
[----:B------:R-:W-:Y:S01]  /*1af0*/  IMAD.U32 R3, RZ, RZ, UR23 ;  /* 0x00000017ff037e24 */ /* 0x000fe2000f8e00ff */
[----:B------:R-:W-:Y:S02]  /*1b00*/  ISETP.NE.AND P1, PT, RZ, c[0x0][0x1c8], PT ;  /* 0x00007200ff007a0c */ /* 0x000fe40003f25270 */
[----:B------:R-:W-:Y:S01]  /*1b10*/  MOV R3, UR4 ;  /* 0x0000000400037c02 */ /* 0x000fe20008000f00 */
[----:B------:R-:W-:Y:S02]  /*1b20*/  ULDC.64 UR4, c[0x0][0x1a0] ;  /* 0x0000680000047ab9 */ /* 0x000fe40000000a00 */
[----:B------:R-:W-:-:S04]  /*1b30*/  @UP0 UIMAD.WIDE.U32 UR18, UR16, UR4, URZ ;  /* 0x00000004101202a5 */ /* 0x000fc8000f8e003f */
[----:B------:R-:W-:Y:S02]  /*1b40*/  @UP0 UIMAD UR16, UR16, UR5, UR19 ;  /* 0x00000005101002a4 */ /* 0x000fe4000f8e0213 */
[----:B------:R-:W-:-:S05]  /*1b50*/  @P3 IADD3 R12, R12, 0x1, RZ ;  /* 0x000000010c0c3810 */ /* 0x000fca0007ffe0ff */
[----:B------:R-:W-:Y:S01]  /*1b60*/  @!P2 IMAD.MOV R12, RZ, RZ, -R12 ;  /* 0x000000ffff0ca224 */ /* 0x000fe200078e0a0c */
[----:B------:R-:W-:-:S04]  /*1b70*/  @!P1 LOP3.LUT R12, RZ, c[0x0][0x1c8], RZ, 0x33, !PT ;  /* 0x00007200ff0c9a12 */ /* 0x000fc800078e33ff */
[----:B------:R-:W-:Y:S01]  /*1b80*/  SHF.R.S32.HI R8, RZ, 0x1f, R12 ;  /* 0x0000001fff087819 */ /* 0x000fe2000001140c */
[----:B------:R-:W-:-:S04]  /*1b90*/  IMAD.WIDE.U32 R2, R12, c[0x0][0x1b0], R2 ;  /* 0x00006c000c027a25 */ /* 0x000fc800078e0002 */
[----:B------:R-:W-:Y:S02]  /*1ba0*/  IMAD R5, R8, c[0x0][0x1b0], RZ ;  /* 0x00006c0008057a24 */ /* 0x000fe400078e02ff */
[----:B------:R-:W-:Y:S02]  /*1bb0*/  IMAD.MOV.U32 R18, RZ, RZ, R2 ;  /* 0x000000ffff127224 */ /* 0x000fe400078e0002 */
        /* <DEDUP_REMOVED lines=12> */
[----:B------:R-:W-:Y:S02]  /*1c80*/  UMOV UR16, UR18 ;  /* 0x0000001200107c82 */ /* 0x000fe40008000000 */
[----:B------:R-:W-:Y:S02]  /*1c90*/  UIMAD UR5, UR6, UR5, UR7 ;  /* 0x00000005060572a4 */ /* 0x000fe4000f8e0207 */
[----:B------:R-:W-:-:S04]  /*1ca0*/  UIMAD.WIDE.U32 UR18, UR6, UR4, UR16 ;  /* 0x00000004061272a5 */ /* 0x000fc8000f8e0010 */
[----:B------:R-:W-:Y:S02]  /*1cb0*/  UIADD3 UR16, UR19, UR5, URZ ;  /* 0x0000000513107290 */ /* 0x000fe4000fffe03f */
.L_x_2276:
[----:B------:R-:W-:Y:S01]  /*1cc0*/  SHF.R.S32.HI R6, RZ, 0x1f, R7 ;  /* 0x0000001fff067819 */ /* 0x000fe20000011407 */
[----:B------:R-:W-:Y:S01]  /*1cd0*/  UISETP.NE.AND UP0, UPT, UR28, -0x1, UPT ;  /* 0xffffffff1c00788c */ /* 0x000fe2000bf05270 */
[----:B------:R-:W1:Y:S01]  /*1ce0*/  S2R R10, SR_CTAID.Z ;  /* 0x00000000000a7919 */ /* 0x000e620000002700 */
[----:B------:R-:W-:Y:S01]  /*1cf0*/  ULDC.64 UR6, c[0x0][0x190] ;  /* 0x0000640000067ab9 */ /* 0x000fe20000000a00 */
[CC--:B------:R-:W-:Y:S01]  /*1d00*/  LEA.HI R3, R6.reuse, R7.reuse, RZ, 0x3 ;  /* 0x0000000706037211 */ /* 0x0c0fe200078f18ff */
[----:B------:R-:W-:Y:S01]  /*1d10*/  ULDC.64 UR4, c[0x0][0x178] ;  /* 0x00005e0000047ab9 */ /* 0x000fe20000000a00 */
[-C--:B------:R-:W-:Y:S01]  /*1d20*/  LEA.HI R9, R6, R7.reuse, RZ, 0x4 ;  /* 0x0000000706097211 */ /* 0x080fe200078f20ff */
[----:B------:R-:W2:Y:S01]  /*1d30*/  S2R R20, SR_CTAID.X ;  /* 0x0000000000147919 */ /* 0x000ea20000002500 */
[----:B------:R-:W-:Y:S01]  /*1d40*/  SHF.R.S32.HI R16, RZ, 0x3, R3 ;  /* 0x00000003ff107819 */ /* 0x000fe20000011403 */
[----:B------:R-:W-:Y:S01]  /*1d50*/  UIADD3 UR20, -UR12, UR30, URZ ;  /* 0x0000001e0c147290 */ /* 0x000fe2000fffe13f */
[----:B------:R-:W-:Y:S01]  /*1d60*/  SHF.R.S32.HI R0, RZ, 0x4, R9 ;  /* 0x00000004ff007819 */ /* 0x000fe20000011409 */
[----:B------:R-:W-:Y:S01]  /*1d70*/  IMAD R8, R8, c[0x0][0x1b8], RZ ;  /* 0x00006e0008087a24 */ /* 0x000fe200078e02ff */
[----:B------:R-:W-:Y:S01]  /*1d80*/  LOP3.LUT R3, R3, 0xfffffff8, RZ, 0xc0, !PT ;  /* 0xfffffff803037812 */ /* 0x000fe200078ec0ff */
[----:B------:R-:W-:Y:S01]  /*1d90*/  IMAD.SHL.U32 R235, R16, 0x40, RZ ;  /* 0x0000004010eb7824 */ /* 0x000fe200078e00ff */
[C---:B------:R-:W-:Y:S01]  /*1da0*/  LEA.HI R229, R9.reuse, R0, RZ, 0x1 ;  /* 0x0000000009e57211 */ /* 0x040fe200078f08ff */
[----:B------:R-:W-:Y:S01]  /*1db0*/  @UP0 UIMAD.WIDE.U32 UR24, UR28, UR6, URZ ;  /* 0x000000061c1802a5 */ /* 0x000fe2000f8e003f */
[----:B------:R-:W-:Y:S01]  /*1dc0*/  LOP3.LUT R9, R9, 0xfffffff0, RZ, 0xc0, !PT ;  /* 0xfffffff009097812 */ /* 0x000fe200078ec0ff */
[----:B------:R-:W-:Y:S01]  /*1dd0*/  IMAD.IADD R3, R7, 0x1, -R3 ;  /* 0x0000000107037824 */ /* 0x000fe200078e0a03 */
[----:B------:R-:W-:Y:S01]  /*1de0*/  LOP3.LUT R229, R229, 0xfffffffe, RZ, 0xc0, !PT ;  /* 0xfffffffee5e57812 */ /* 0x000fe200078ec0ff */
[----:B------:R-:W-:Y:S01]  /*1df0*/  @!UP0 USHF.R.S32.HI UR6, URZ, 0x1f, UR15 ;  /* 0x0000001f3f068899 */ /* 0x000fe2000801140f */
[----:B------:R-:W-:Y:S01]  /*1e00*/  LOP3.LUT R235, R235, 0x1c0, RZ, 0xc0, !PT ;  /* 0x000001c0ebeb7812 */ /* 0x000fe200078ec0ff */
[----:B------:R-:W-:Y:S01]  /*1e10*/  IMAD.SHL.U32 R236, R3, 0x8, RZ ;  /* 0x0000000803ec7824 */ /* 0x000fe200078e00ff */
[----:B------:R-:W-:Y:S01]  /*1e20*/  LEA.HI R2, R6, R7, RZ, 0x6 ;  /* 0x0000000706027211 */ /* 0x000fe200078f30ff */
[----:B------:R-:W-:Y:S01]  /*1e30*/  IMAD.IADD R229, R0, 0x1, -R229 ;  /* 0x0000000100e57824 */ /* 0x000fe200078e0ae5 */
[----:B------:R-:W-:Y:S01]  /*1e40*/  @!UP0 UIMAD.WIDE.U32 UR22, UR15, UR4, URZ ;  /* 0x000000040f1682a5 */ /* 0x000fe2000f8e003f */
[----:B------:R-:W-:Y:S01]  /*1e50*/  IMAD.IADD R9, R7, 0x1, -R9 ;  /* 0x0000000107097824 */ /* 0x000fe200078e0a09 */
[----:B------:R-:W-:Y:S01]  /*1e60*/  LOP3.LUT R0, R235, 0x38, R236, 0xf8, !PT ;  /* 0x00000038eb007812 */ /* 0x000fe200078ef8ec */
[----:B------:R-:W-:Y:S01]  /*1e70*/  IMAD.SHL.U32 R2, R2, 0x8, RZ ;  /* 0x0000000802027824 */ /* 0x000fe200078e00ff */
[----:B------:R-:W-:Y:S01]  /*1e80*/  SHF.R.U32.HI R235, RZ, 0x3, R235 ;  /* 0x00000003ffeb7819 */ /* 0x000fe200000116eb */
[----:B------:R-:W-:Y:S01]  /*1e90*/  @!UP0 UIMAD UR6, UR6, UR4, URZ ;  /* 0x00000004060682a4 */ /* 0x000fe2000f8e023f */
[----:B------:R-:W-:Y:S01]  /*1ea0*/  IADD3 R18, P2, R236, R18, RZ ;  /* 0x00000012ec127210 */ /* 0x000fe20007f5e0ff */
[----:B------:R-:W-:Y:S01]  /*1eb0*/  @!UP0 UMOV UR24, UR22 ;  /* 0x0000001600188c82 */ /* 0x000fe20008000000 */
[----:B------:R-:W-:Y:S01]  /*1ec0*/  LOP3.LUT R235, R0, R235, RZ, 0x3c, !PT ;  /* 0x000000eb00eb7212 */ /* 0x000fe200078e3cff */
[----:B------:R-:W-:Y:S01]  /*1ed0*/  @!UP0 UIMAD UR5, UR15, UR5, UR6 ;  /* 0x000000050f0582a4 */ /* 0x000fe2000f8e0206 */
[----:B------:R-:W-:Y:S01]  /*1ee0*/  SHF.R.S32.HI R0, RZ, 0x1f, R9 ;  /* 0x0000001fff007819 */ /* 0x000fe20000011409 */
[----:B------:R-:W-:Y:S01]  /*1ef0*/  @UP0 UIMAD UR7, UR28, UR7, UR25 ;  /* 0x000000071c0702a4 */ /* 0x000fe2000f8e0219 */
[----:B------:R-:W-:Y:S01]  /*1f00*/  LOP3.LUT R235, R235, 0xfffffe00, R2, 0xf8, !PT ;  /* 0xfffffe00ebeb7812 */ /* 0x000fe200078ef802 */
[----:B------:R-:W-:Y:S01]  /*1f10*/  @!UP0 UIADD3 UR7, UR23, UR5, URZ ;  /* 0x0000000517078290 */ /* 0x000fe2000fffe03f */
[----:B------:R-:W-:Y:S01]  /*1f20*/  LEA.HI R0, R0, R9, RZ, 0x3 ;  /* 0x0000000900007211 */ /* 0x000fe200078f18ff */
[----:B------:R-:W-:Y:S01]  /*1f30*/  USHF.R.S32.HI UR6, URZ, 0x1f, UR8 ;  /* 0x0000001f3f067899 */ /* 0x000fe20008011408 */
[----:B------:R-:W-:Y:S01]  /*1f40*/  SHF.R.S32.HI R2, RZ, 0x1f, R236 ;  /* 0x0000001fff027819 */ /* 0x000fe200000114ec */
[----:B------:R-:W-:Y:S01]  /*1f50*/  ULDC.64 UR4, c[0x0][0x1a8] ;  /* 0x00006a0000047ab9 */ /* 0x000fe20000000a00 */
[----:B------:R-:W-:Y:S01]  /*1f60*/  LOP3.LUT R4, R0, 0xfffffff8, RZ, 0xc0, !PT ;  /* 0xfffffff800047812 */ /* 0x000fe200078ec0ff */
[----:B------:R-:W-:Y:S01]  /*1f70*/  IMAD R8, R12, c[0x0][0x1bc], R8 ;  /* 0x00006f000c087a24 */ /* 0x000fe200078e0208 */
[----:B------:R-:W-:Y:S01]  /*1f80*/  IADD3 R22, P1, R236, UR18, RZ ;  /* 0x00000012ec167c10 */ /* 0x000fe2000ff3e0ff */
[----:B------:R-:W-:Y:S01]  /*1f90*/  IMAD.X R19, R2, 0x1, R5, P2 ;  /* 0x0000000102137824 */ /* 0x000fe200010e0605 */
[----:B------:R-:W-:Y:S01]  /*1fa0*/  IADD3 R14, P0, R236, UR24, RZ ;  /* 0x00000018ec0e7c10 */ /* 0x000fe2000ff1e0ff */
[----:B------:R-:W-:Y:S01]  /*1fb0*/  IMAD.IADD R4, R9, 0x1, -R4 ;  /* 0x0000000109047824 */ /* 0x000fe200078e0a04 */
[C---:B------:R-:W-:Y:S01]  /*1fc0*/  IADD3.X R23, R2.reuse, UR16, RZ, P1, !PT ;  /* 0x0000001002177c10 */ /* 0x040fe20008ffe4ff */
[----:B------:R-:W-:Y:S01]  /*1fd0*/  UIMAD UR4, UR6, UR4, URZ ;  /* 0x00000004060472a4 */ /* 0x000fe2000f8e023f */
[----:B------:R-:W-:Y:S01]  /*1fe0*/  IADD3.X R15, R2, UR7, RZ, P0, !PT ;  /* 0x00000007020f7c10 */ /* 0x000fe200087fe4ff */
[----:B------:R-:W-:Y:S01]  /*1ff0*/  IMAD.SHL.U32 R2, R229, 0x8, RZ ;  /* 0x00000008e5027824 */ /* 0x000fe200078e00ff */
[C---:B------:R-:W-:Y:S01]  /*2000*/  R2P PR, R4.reuse, 0x6 ;  /* 0x0000000604007804 */ /* 0x040fe20000000000 */
[----:B------:R-:W-:Y:S01]  /*2010*/  IMAD.SHL.U32 R4, R4, 0x40, RZ ;  /* 0x0000004004047824 */ /* 0x000fe200078e00ff */
[----:B------:R-:W-:Y:S01]  /*2020*/  SHF.R.S32.HI R17, RZ, 0x1f, R16 ;  /* 0x0000001fff117819 */ /* 0x000fe20000011410 */
[----:B------:R-:W-:Y:S01]  /*2030*/  IMAD.WIDE.U32 R12, R12, c[0x0][0x1b8], R22 ;  /* 0x00006e000c0c7a25 */ /* 0x000fe200078e0016 */
[----:B------:R-:W-:Y:S01]  /*2040*/  IADD3 R170, P0, R16, UR14, RZ ;  /* 0x0000000e10aa7c10 */ /* 0x000fe2000ff1e0ff */
[----:B------:R-:W-:Y:S01]  /*2050*/  UIMAD UR4, UR8, UR5, UR4 ;  /* 0x00000005080472a4 */ /* 0x000fe2000f8e0204 */
[----:B------:R-:W-:Y:S01]  /*2060*/  LOP3.LUT R4, R4, 0x1c0, RZ, 0xc0, !PT ;  /* 0x000001c004047812 */ /* 0x000fe200078ec0ff */
[C---:B------:R-:W-:Y:S01]  /*2070*/  IMAD R165, R17.reuse, c[0x0][0x198], RZ ;  /* 0x0000660011a57a24 */ /* 0x040fe200078e02ff */
[----:B------:R-:W-:Y:S01]  /*2080*/  IADD3.X R168, R17, UR9, RZ, P0, !PT ;  /* 0x0000000911a87c10 */ /* 0x000fe200087fe4ff */
[----:B------:R-:W-:Y:S01]  /*2090*/  IMAD.SHL.U32 R0, R0, 0x40, RZ ;  /* 0x0000004000007824 */ /* 0x000fe200078e00ff */
[----:B------:R-:W-:Y:S01]  /*20a0*/  LOP3.LUT R2, R4, 0x8, R2, 0xf8, !PT ;  /* 0x0000000804027812 */ /* 0x000fe200078ef802 */
[----:B------:R-:W-:Y:S01]  /*20b0*/  IMAD.IADD R9, R13, 0x1, R8 ;  /* 0x000000010d097824 */ /* 0x000fe200078e0208 */
[----:B------:R-:W-:Y:S01]  /*20c0*/  ISETP.GE.AND P0, PT, R16, UR20, PT ;  /* 0x0000001410007c0c */ /* 0x000fe2000bf06270 */
[----:B------:R-:W-:Y:S01]  /*20d0*/  IMAD R168, R168, c[0x0][0x1a0], RZ ;  /* 0x00006800a8a87a24 */ /* 0x000fe200078e02ff */
[----:B------:R-:W-:Y:S01]  /*20e0*/  SHF.R.U32.HI R4, RZ, 0x3, R4 ;  /* 0x00000003ff047819 */ /* 0x000fe20000011604 */
[----:B------:R-:W-:Y:S01]  /*20f0*/  IMAD R165, R16, c[0x0][0x19c], R165 ;  /* 0x0000670010a57a24 */ /* 0x000fe200078e02a5 */
[----:B------:R-:W-:Y:S01]  /*2100*/  LEA.HI R6, R6, R7, RZ, 0x5 ;  /* 0x0000000706067211 */ /* 0x000fe200078f28ff */
[----:B------:R-:W-:Y:S01]  /*2110*/  IMAD.WIDE.U32 R18, R16, c[0x0][0x198], R18 ;  /* 0x0000660010127a25 */ /* 0x000fe200078e0012 */
[----:B------:R-:W-:Y:S01]  /*2120*/  LOP3.LUT R4, R2, R4, RZ, 0x3c, !PT ;  /* 0x0000000402047212 */ /* 0x000fe200078e3cff */
[----:B------:R-:W-:Y:S01]  /*2130*/  BSSY B0, `(.L_x_2278) ;  /* 0x000003d000007945 */ /* 0x000fe20003800000 */
[----:B------:R-:W-:Y:S01]  /*2140*/  IADD3 R233, R236, 0x40, RZ ;  /* 0x00000040ece97810 */ /* 0x000fe20007ffe0ff */
[----:B-1----:R-:W-:Y:S01]  /*2150*/  IMAD.WIDE.U32 R10, R10, c[0x0][0x1a8], R14 ;  /* 0x00006a000a0a7a25 */ /* 0x002fe200078e000e */
[----:B------:R-:W-:-:S02]  /*2160*/  LOP3.LUT R4, R4, 0xfffffe00, R0, 0xf8, !PT ;  /* 0xfffffe0004047812 */ /* 0x000fc400078ef800 */
[----:B------:R-:W-:Y:S01]  /*2170*/  LOP3.LUT R14, R6, 0xffffffe0, RZ, 0xc0, !PT ;  /* 0xffffffe0060e7812 */ /* 0x000fe200078ec0ff */
[----:B------:R-:W-:Y:S01]  /*2180*/  IMAD.MOV.U32 R8, RZ, RZ, R12 ;  /* 0x000000ffff087224 */ /* 0x000fe200078e000c */
[----:B------:R-:W-:Y:S01]  /*2190*/  SHF.R.S32.HI R6, RZ, 0x5, R6 ;  /* 0x00000005ff067819 */ /* 0x000fe20000011406 */
[----:B------:R-:W-:Y:S01]  /*21a0*/  IMAD R168, R170, c[0x0][0x1a4], R168 ;  /* 0x00006900aaa87a24 */ /* 0x000fe200078e02a8 */
[C---:B------:R-:W-:Y:S01]  /*21b0*/  IADD3 R232, R236.reuse, 0x80, RZ ;  /* 0x00000080ece87810 */ /* 0x040fe20007ffe0ff */
[----:B------:R-:W-:Y:S01]  /*21c0*/  IMAD.MOV.U32 R2, RZ, RZ, 0x10 ;  /* 0x00000010ff027424 */ /* 0x000fe200078e00ff */
[----:B------:R-:W-:Y:S01]  /*21d0*/  IADD3 R231, R236, 0xc0, RZ ;  /* 0x000000c0ece77810 */ /* 0x000fe20007ffe0ff */
[----:B------:R-:W-:Y:S02]  /*21e0*/  IMAD.MOV.U32 R0, RZ, RZ, 0x20 ;  /* 0x00000020ff007424 */ /* 0x000fe400078e00ff */
[----:B------:R-:W-:Y:S01]  /*21f0*/  IMAD.IADD R165, R19, 0x1, R165 ;  /* 0x0000000113a57824 */ /* 0x000fe200078e02a5 */
[----:B------:R-:W-:Y:S01]  /*2200*/  IADD3 R19, R11, UR4, RZ ;  /* 0x000000040b137c10 */ /* 0x000fe2000fffe0ff */
[----:B------:R-:W-:Y:S01]  /*2210*/  IMAD.WIDE.U32 R170, R170, c[0x0][0x1a0], R8 ;  /* 0x00006800aaaa7a25 */ /* 0x000fe200078e0008 */
[----:B------:R-:W-:-:S02]  /*2220*/  SEL R2, R2, 0xfffffff0, !P1 ;  /* 0xfffffff002027807 */ /* 0x000fc40004800000 */
[----:B------:R-:W-:Y:S01]  /*2230*/  SEL R0, R0, 0xffffffe0, !P2 ;  /* 0xffffffe000007807 */ /* 0x000fe20005000000 */
[----:B--2---:R-:W-:-:S04]  /*2240*/  IMAD.WIDE R20, R20, 0x40, R16 ;  /* 0x0000004014147825 */ /* 0x004fc800078e0210 */
[----:B------:R-:W-:Y:S02]  /*2250*/  IMAD.MOV.U32 R200, RZ, RZ, R18 ;  /* 0x000000ffffc87224 */ /* 0x000fe400078e0012 */
[----:B------:R-:W-:Y:S02]  /*2260*/  IMAD.IADD R14, R7, 0x1, -R14 ;  /* 0x00000001070e7824 */ /* 0x000fe400078e0a0e */
        /* <DEDUP_REMOVED lines=41> */
.L_x_2279:
[----:B------:R-:W-:Y:S05]  /*2500*/  BSYNC B0 ;  /* 0x0000000000007941 */ /* 0x000fea0003800000 */
.L_x_2278:
        /* <DEDUP_REMOVED lines=45> */
.L_x_2281:
[----:B------:R-:W-:Y:S05]  /*27e0*/  BSYNC B0 ;  /* 0x0000000000007941 */ /* 0x000fea0003800000 */
.L_x_2280:
        /* <DEDUP_REMOVED lines=45> */
.L_x_2283:
[----:B------:R-:W-:Y:S05]  /*2ac0*/  BSYNC B0 ;  /* 0x0000000000007941 */ /* 0x000fea0003800000 */
.L_x_2282:
        /* <DEDUP_REMOVED lines=44> */
.L_x_2285:
[----:B------:R-:W-:Y:S05]  /*2d90*/  BSYNC B0 ;  /* 0x0000000000007941 */ /* 0x000fea0003800000 */
.L_x_2284:
        /* <DEDUP_REMOVED lines=39> */
.L_x_2287:
[----:B------:R-:W-:Y:S05]  /*3010*/  BSYNC B0 ;  /* 0x0000000000007941 */ /* 0x000fea0003800000 */
.L_x_2286:
        /* <DEDUP_REMOVED lines=41> */
.L_x_2289:
[----:B------:R-:W-:Y:S05]  /*32b0*/  BSYNC B0 ;  /* 0x0000000000007941 */ /* 0x000fea0003800000 */
.L_x_2288:
[----:B------:R-:W-:Y:S01]  /*32c0*/  ISETP.GE.AND P0, PT, R13, UR4, PT ;  /* 0x000000040d007c0c */ /* 0x000fe2000bf06270 */
[----:B------:R-:W-:-:S12]  /*32d0*/  BSSY B0, `(.L_x_2290) ;  /* 0x0000028000007945 */ /* 0x000fd80003800000 */
[----:B------:R-:W-:Y:S05]  /*32e0*/  @P0 BRA `(.L_x_2291) ;  /* 0x0000026000000947 */ /* 0x000fea0003800000 */
[----:B------:R-:W-:Y:S01]  /*32f0*/  ISETP.GE.AND P5, PT, R236, c[0x0][0x220], PT ;  /* 0x00008800ec007a0c */ /* 0x000fe20003fa6270 */
[----:B--2---:R-:W-:Y:S01]  /*3300*/  IMAD.U32 R9, RZ, RZ, UR8 ;  /* 0x00000008ff097e24 */ /* 0x004fe2000f8e00ff */
[----:B------:R-:W-:Y:S01]  /*3310*/  ISETP.GE.AND P4, PT, R233, c[0x0][0x220], PT ;  /* 0x00008800e9007a0c */ /* 0x000fe20003f86270 */
[----:B------:R-:W-:Y:S01]  /*3320*/  IMAD.MOV.U32 R10, RZ, RZ, c[0x0][0x19c] ;  /* 0x00006700ff0a7624 */ /* 0x000fe200078e00ff */
[----:B------:R-:W-:Y:S01]  /*3330*/  ISETP.GE.AND P2, PT, R232, c[0x0][0x220], PT ;  /* 0x00008800e8007a0c */ /* 0x000fe20003f46270 */
[----:B------:R-:W-:Y:S01]  /*3340*/  IMAD.U32 R8, RZ, RZ, UR8 ;  /* 0x00000008ff087e24 */ /* 0x000fe2000f8e00ff */
        /* <DEDUP_REMOVED lines=32> */
.L_x_2291:
[----:B------:R-:W-:Y:S05]  /*3550*/  BSYNC B0 ;  /* 0x0000000000007941 */ /* 0x000fea0003800000 */
.L_x_2290:
[----:B------:R-:W-:Y:S01]  /*3560*/  ISETP.GE.AND P0, PT, R12, UR4, PT ;  /* 0x000000040c007c0c */ /* 0x000fe2000bf06270 */
[----:B------:R-:W-:-:S12]  /*3570*/  BSSY B0, `(.L_x_2292) ;  /* 0x000002a000007945 */ /* 0x000fd80003800000 */
[----:B------:R-:W-:Y:S05]  /*3580*/  @P0 BRA `(.L_x_2293) ;  /* 0x0000028000000947 */ /* 0x000fea0003800000 */
[----:B------:R-:W-:Y:S01]  /*3590*/  ISETP.GE.AND P5, PT, R236, c[0x0][0x220], PT ;  /* 0x00008800ec007a0c */ /* 0x000fe20003fa6270 */
[----:B--2---:R-:W-:Y:S01]  /*35a0*/  IMAD.U32 R20, RZ, RZ, UR8 ;  /* 0x00000008ff147e24 */ /* 0x004fe2000f8e00ff */
[----:B------:R-:W-:Y:S01]  /*35b0*/  ISETP.GE.AND P4, PT, R233, c[0x0][0x220], PT ;  /* 0x00008800e9007a0c */ /* 0x000fe20003f86270 */
[----:B------:R-:W-:Y:S01]  /*35c0*/  IMAD.MOV.U32 R8, RZ, RZ, R200 ;  /* 0x000000ffff087224 */ /* 0x000fe200078e00c8 */
[----:B------:R-:W-:Y:S01]  /*35d0*/  ISETP.GE.AND P2, PT, R232, c[0x0][0x220], PT ;  /* 0x00008800e8007a0c */ /* 0x000fe20003f46270 */
[----:B------:R-:W-:Y:S01]  /*35e0*/  IMAD.MOV.U32 R9, RZ, RZ, R165 ;  /* 0x000000ffff097224 */ /* 0x000fe200078e00a5 */
[----:B------:R-:W-:Y:S01]  /*35f0*/  ULDC UR5, c[0x0][0x19c] ;  /* 0x0000670000057ab9 */ /* 0x000fe20000000800 */
[----:B------:R-:W-:Y:S01]  /*3600*/  ISETP.GE.AND P0, PT, R231, c[0x0][0x220], PT ;  /* 0x00008800e7007a0c */ /* 0x000fe20003f06270 */
[----:B------:R-:W-:Y:S01]  /*3610*/  UIMAD UR5, UR5, 0x30, URZ ;  /* 0x00000030050578a4 */ /* 0x000fe2000f8e023f */
[----:B------:R-:W-:-:S04]  /*3620*/  IMAD.WIDE.U32 R20, R20, 0x30, R8 ;  /* 0x0000003014147825 */ /* 0x000fc800078e0008 */
[----:B------:R2:W-:Y:S01]  /*3630*/  @P5 STS.128 [R235+0x9800], RZ ;  /* 0x009800ffeb005388 */ /* 0x0005e20000000c00 */
[----:B------:R-:W-:Y:S02]  /*3640*/  IADD3 R8, R21, UR5, RZ ;  /* 0x0000000515087c10 */ /* 0x000fe4000fffe0ff */
        /* <DEDUP_REMOVED lines=28> */
.L_x_2293:
[----:B------:R-:W-:Y:S05]  /*3810*/  BSYNC B0 ;  /* 0x0000000000007941 */ /* 0x000fea0003800000 */
.L_x_2292:
[----:B------:R-:W0:Y:S01]  /*3820*/  LDGDEPBAR ;  /* 0x00000000000079af */ /* 0x000e220000000000 */
[----:B------:R-:W-:Y:S01]  /*3830*/  ISETP.GE.AND P1, PT, R16, UR4, PT ;  /* 0x0000000410007c0c */ /* 0x000fe2000bf26270 */
[----:B------:R-:W-:Y:S01]  /*3840*/  IMAD.SHL.U32 R234, R7, 0x2, RZ ;  /* 0x0000000207ea7824 */ /* 0x000fe200078e00ff */
[----:B------:R-:W-:Y:S01]  /*3850*/  LEA R167, P0, R170, c[0x0][0x170], 0x1 ;  /* 0x00005c00aaa77a11 */ /* 0x000fe200078008ff */
[----:B------:R-:W-:Y:S03]  /*3860*/  BSSY B0, `(.L_x_2294) ;  /* 0x000002b000007945 */ /* 0x000fe60003800000 */
[----:B------:R-:W-:Y:S02]  /*3870*/  LOP3.LUT R234, R234, 0x6, RZ, 0xc0, !PT ;  /* 0x00000006eaea7812 */ /* 0x000fe400078ec0ff */
        /* <DEDUP_REMOVED lines=12> */
[--C-:B--2---:R-:W-:Y:S01]  /*3940*/  @!P3 IMAD.MOV.U32 R8, RZ, RZ, R167.reuse ;  /* 0x000000ffff08b224 */ /* 0x104fe200078e00a7 */
        /* <DEDUP_REMOVED lines=14> */
[----:B----4-:R-:W-:Y:S01]  /*3a30*/  @!P1 IMAD.MOV.U32 R8, RZ, RZ, R167 ;  /* 0x000000ffff089224 */ /* 0x010fe200078e00a7 */
[----:B------:R-:W-:-:S05]  /*3a40*/  @!P1 MOV R9, R166 ;  /* 0x000000a600099202 */ /* 0x000fca0000000f00 */
[----:B------:R-:W-:Y:S01]  /*3a50*/  @!PT LDS RZ, [RZ] ;  /* 0x00000000fffff984 */ /* 0x000fe20000000800 */
[----:B------:R-:W-:Y:S01]  /*3a60*/  @!PT LDS RZ, [RZ] ;  /* 0x00000000fffff984 */ /* 0x000fe20000000800 */
[----:B------:R-:W-:Y:S01]  /*3a70*/  @!PT LDS RZ, [RZ] ;  /* 0x00000000fffff984 */ /* 0x000fe20000000800 */
[----:B------:R2:W-:Y:S04]  /*3a80*/  @!P1 LDGSTS.E.BYPASS.LTC128B.128 [R235+0x14000], [R8.64+0x100] ;  /* 0x1400010008eb9fae */ /* 0x0005e8000b901d62 */
[----:B------:R2:W-:Y:S01]  /*3a90*/  @P0 STS.128 [R235+0x16000], RZ ;  /* 0x016000ffeb000388 */ /* 0x0005e20000000c00 */
[----:B------:R-:W-:Y:S05]  /*3aa0*/  @P0 BRA `(.L_x_2295) ;  /* 0x0000006000000947 */ /* 0x000fea0003800000 */
[----:B--2---:R-:W-:Y:S02]  /*3ab0*/  MOV R8, R167 ;  /* 0x000000a700087202 */ /* 0x004fe40000000f00 */
[----:B------:R-:W-:-:S05]  /*3ac0*/  MOV R9, R166 ;  /* 0x000000a600097202 */ /* 0x000fca0000000f00 */
[----:B------:R-:W-:Y:S01]  /*3ad0*/  @!PT LDS RZ, [RZ] ;  /* 0x00000000fffff984 */ /* 0x000fe20000000800 */
[----:B------:R-:W-:Y:S01]  /*3ae0*/  @!PT LDS RZ, [RZ] ;  /* 0x00000000fffff984 */ /* 0x000fe20000000800 */
[----:B------:R-:W-:Y:S01]  /*3af0*/  @!PT LDS RZ, [RZ] ;  /* 0x00000000fffff984 */ /* 0x000fe20000000800 */
[----:B------:R2:W-:Y:S02]  /*3b00*/  LDGSTS.E.BYPASS.LTC128B.128 [R235+0x16000], [R8.64+0x180] ;  /* 0x1600018008eb7fae */ /* 0x0005e4000b901d62 */
.L_x_2295:
[----:B------:R-:W-:Y:S05]  /*3b10*/  BSYNC B0 ;  /* 0x0000000000007941 */ /* 0x000fea0003800000 */
.L_x_2294:
[----:B------:R-:W-:Y:S01]  /*3b20*/  ISETP.GE.AND P0, PT, R5, UR4, PT ;  /* 0x0000000405007c0c */ /* 0x000fe2000bf06270 */
[----:B------:R-:W-:Y:S01]  /*3b30*/  ULDC.64 UR6, c[0x0][0x1a0] ;  /* 0x0000680000067ab9 */ /* 0x000fe20000000a00 */
[----:B------:R-:W-:Y:S01]  /*3b40*/  BSSY B0, `(.L_x_2296) ;  /* 0x0000033000007945 */ /* 0x000fe20003800000 */
[----:B------:R-:W-:Y:S02]  /*3b50*/  USHF.L.U64.HI UR26, UR6, UR26, UR7 ;  /* 0x0000001a061a7299 */ /* 0x000fe40008010207 */
[----:B------:R-:W-:-:S08]  /*3b60*/  USHF.L.U32 UR27, UR6, 0x4, URZ ;  /* 0x00000004061b7899 */ /* 0x000fd0000800063f */
        /* <DEDUP_REMOVED lines=10> */
[----:B------:R-:W-:-:S02]  /*3c10*/  IMAD.U32 R5, RZ, RZ, UR26 ;  /* 0x0000001aff057e24 */ /* 0x000fc4000f8e00ff */
[----:B------:R-:W-:Y:S02]  /*3c20*/  IMAD.U32 R11, RZ, RZ, UR27 ;  /* 0x0000001bff0b7e24 */ /* 0x000fe4000f8e00ff */
[----:B------:R-:W-:Y:S02]  /*3c30*/  IMAD.U32 R8, RZ, RZ, UR27 ;  /* 0x0000001bff087e24 */ /* 0x000fe4000f8e00ff */
[----:B------:R-:W-:Y:S02]  /*3c40*/  IMAD.U32 R10, RZ, RZ, UR27 ;  /* 0x0000001bff0a7e24 */ /* 0x000fe4000f8e00ff */
[-C--:B------:R-:W-:Y:S01]  /*3c50*/  @!P5 LEA R18, P0, R18, R167.reuse, 0x1 ;  /* 0x000000a71212d211 */ /* 0x080fe200078008ff */
[----:B------:R-:W-:Y:S01]  /*3c60*/  IMAD.U32 R9, RZ, RZ, UR26 ;  /* 0x0000001aff097e24 */ /* 0x000fe2000f8e00ff */
[----:B------:R-:W-:Y:S01]  /*3c70*/  @!P4 LEA R20, P3, R11, R167, 0x1 ;  /* 0x000000a70b14c211 */ /* 0x000fe200078608ff */
[----:B------:R2:W-:Y:S01]  /*3c80*/  @P5 STS.128 [R235+0x10800], RZ ;  /* 0x010800ffeb005388 */ /* 0x0005e20000000c00 */
[----:B------:R-:W-:-:S02]  /*3c90*/  @!P5 LEA.HI.X R19, R7, R166, R5, 0x1, P0 ;  /* 0x000000a60713d211 */ /* 0x000fc400000f0c05 */
[----:B------:R-:W-:Y:S02]  /*3ca0*/  ISETP.GE.AND P0, PT, R231, c[0x0][0x220], PT ;  /* 0x00008800e7007a0c */ /* 0x000fe40003f06270 */
[----:B------:R-:W-:Y:S01]  /*3cb0*/  @!P2 LEA R8, P1, R8, R167, 0x1 ;  /* 0x000000a70808a211 */ /* 0x000fe200078208ff */
[----:B------:R-:W-:Y:S01]  /*3cc0*/  @!PT LDS RZ, [RZ] ;  /* 0x00000000fffff984 */ /* 0x000fe20000000800 */
[----:B------:R-:W-:Y:S01]  /*3cd0*/  @!PT LDS RZ, [RZ] ;  /* 0x00000000fffff984 */ /* 0x000fe20000000800 */
[----:B------:R-:W-:Y:S01]  /*3ce0*/  @!PT LDS RZ, [RZ] ;  /* 0x00000000fffff984 */ /* 0x000fe20000000800 */
[----:B------:R2:W-:Y:S01]  /*3cf0*/  @!P5 LDGSTS.E.BYPASS.LTC128B.128 [R235+0x10800], [R18.64] ;  /* 0x1080000012ebdfae */ /* 0x0005e2000b901d62 */
[-C--:B------:R-:W-:Y:S02]  /*3d00*/  @!P4 LEA.HI.X R21, R10, R166.reuse, R9, 0x1, P3 ;  /* 0x000000a60a15c211 */ /* 0x080fe400018f0c09 */
[----:B------:R-:W-:Y:S01]  /*3d10*/  @!P2 LEA.HI.X R9, R7, R166, R5, 0x1, P1 ;  /* 0x000000a60709a211 */ /* 0x000fe200008f0c05 */
        /* <DEDUP_REMOVED lines=12> */
[----:B--2---:R-:W-:Y:S01]  /*3de0*/  IMAD.U32 R8, RZ, RZ, UR27 ;  /* 0x0000001bff087e24 */ /* 0x004fe2000f8e00ff */
[----:B------:R-:W-:Y:S01]  /*3df0*/  MOV R7, UR27 ;  /* 0x0000001b00077c02 */ /* 0x000fe20008000f00 */
[----:B------:R-:W-:-:S03]  /*3e00*/  IMAD.U32 R5, RZ, RZ, UR26 ;  /* 0x0000001aff057e24 */ /* 0x000fc6000f8e00ff */
[----:B------:R-:W-:-:S04]  /*3e10*/  LEA R8, P0, R8, R167, 0x1 ;  /* 0x000000a708087211 */ /* 0x000fc800078008ff */
[----:B------:R-:W-:-:S05]  /*3e20*/  LEA.HI.X R9, R7, R166, R5, 0x1, P0 ;  /* 0x000000a607097211 */ /* 0x000fca00000f0c05 */
[----:B------:R-:W-:Y:S01]  /*3e30*/  @!PT LDS RZ, [RZ] ;  /* 0x00000000fffff984 */ /* 0x000fe20000000800 */
[----:B------:R-:W-:Y:S01]  /*3e40*/  @!PT LDS RZ, [RZ] ;  /* 0x00000000fffff984 */ /* 0x000fe20000000800 */
[----:B------:R-:W-:Y:S01]  /*3e50*/  @!PT LDS RZ, [RZ] ;  /* 0x00000000fffff984 */ /* 0x000fe20000000800 */
[----:B------:R2:W-:Y:S04]  /*3e60*/  LDGSTS.E.BYPASS.LTC128B.128 [R235+0x16800], [R8.64+0x180] ;  /* 0x1680018008eb7fae */ /* 0x0005e8000b901d62 */
.L_x_2297:
[----:B------:R-:W-:Y:S05]  /*3e70*/  BSYNC B0 ;  /* 0x0000000000007941 */ /* 0x000fea0003800000 */
.L_x_2296:
        /* <DEDUP_REMOVED lines=8> */
[----:B------:R-:W-:Y:S01]  /*3f00*/  IMAD.U32 R5, RZ, RZ, UR6 ;  /* 0x00000006ff057e24 */ /* 0x000fe2000f8e00ff */
[----:B------:R-:W-:Y:S01]  /*3f10*/  ISETP.GE.AND P4, PT, R233, c[0x0][0x220], PT ;  /* 0x00008800e9007a0c */ /* 0x000fe20003f86270 */
[----:B--2---:R-:W-:Y:S01]  /*3f20*/  IMAD.MOV.U32 R8, RZ, RZ, 0x5 ;  /* 0x00000005ff087424 */ /* 0x004fe200078e00ff */
[----:B------:R-:W-:Y:S01]  /*3f30*/  ISETP.GE.AND P2, PT, R232, c[0x0][0x220], PT ;  /* 0x00008800e8007a0c */ /* 0x000fe20003f46270 */
[----:B------:R-:W-:Y:S01]  /*3f40*/  IMAD.U32 R7, RZ, RZ, UR6 ;  /* 0x00000006ff077e24 */ /* 0x000fe2000f8e00ff */
[----:B------:R-:W-:Y:S01]  /*3f50*/  ISETP.GE.AND P0, PT, R231, c[0x0][0x220], PT ;  /* 0x00008800e7007a0c */ /* 0x000fe20003f06270 */
[----:B------:R-:W-:-:S03]  /*3f60*/  IMAD.SHL.U32 R5, R5, 0x20, RZ ;  /* 0x0000002005057824 */ /* 0x000fc600078e00ff */
[----:B------:R-:W-:-:S03]  /*3f70*/  SHF.L.U64.HI R7, R7, R8, c[0x0][0x1a4] ;  /* 0x0000690007077619 */ /* 0x000fc60000010208 */
[CC--:B------:R-:W-:Y:S01]  /*3f80*/  @!P5 LEA R18, P6, R5.reuse, R167.reuse, 0x1 ;  /* 0x000000a70512d211 */ /* 0x0c0fe200078c08ff */
[----:B------:R2:W-:Y:S01]  /*3f90*/  @P5 STS.128 [R235+0x11000], RZ ;  /* 0x011000ffeb005388 */ /* 0x0005e20000000c00 */
[CC--:B------:R-:W-:Y:S02]  /*3fa0*/  @!P4 LEA R10, P3, R5.reuse, R167.reuse, 0x1 ;  /* 0x000000a7050ac211 */ /* 0x0c0fe400078608ff */
[C---:B------:R-:W-:Y:S02]  /*3fb0*/  @!P2 LEA R8, P1, R5.reuse, R167, 0x1 ;  /* 0x000000a70508a211 */ /* 0x040fe400078208ff */
[CCC-:B------:R-:W-:Y:S02]  /*3fc0*/  @!P5 LEA.HI.X R19, R5.reuse, R166.reuse, R7.reuse, 0x1, P6 ;  /* 0x000000a60513d211 */ /* 0x1c0fe400030f0c07 */
[CCC-:B------:R-:W-:Y:S02]  /*3fd0*/  @!P4 LEA.HI.X R11, R5.reuse, R166.reuse, R7.reuse, 0x1, P3 ;  /* 0x000000a6050bc211 */ /* 0x1c0fe400018f0c07 */
[----:B------:R-:W-:Y:S01]  /*3fe0*/  @!P2 LEA.HI.X R9, R5, R166, R7, 0x1, P1 ;  /* 0x000000a60509a211 */ /* 0x000fe200008f0c07 */
        /* <DEDUP_REMOVED lines=16> */
[----:B--2---:R-:W-:-:S04]  /*40f0*/  LEA R8, P0, R5, R167, 0x1 ;  /* 0x000000a705087211 */ /* 0x004fc800078008ff */
[----:B------:R-:W-:-:S05]  /*4100*/  LEA.HI.X R9, R5, R166, R7, 0x1, P0 ;  /* 0x000000a605097211 */ /* 0x000fca00000f0c07 */
[----:B------:R-:W-:Y:S01]  /*4110*/  @!PT LDS RZ, [RZ] ;  /* 0x00000000fffff984 */ /* 0x000fe20000000800 */
[----:B------:R-:W-:Y:S01]  /*4120*/  @!PT LDS RZ, [RZ] ;  /* 0x00000000fffff984 */ /* 0x000fe20000000800 */
[----:B------:R-:W-:Y:S01]  /*4130*/  @!PT LDS RZ, [RZ] ;  /* 0x00000000fffff984 */ /* 0x000fe20000000800 */
[----:B------:R2:W-:Y:S04]  /*4140*/  LDGSTS.E.BYPASS.LTC128B.128 [R235+0x17000], [R8.64+0x180] ;  /* 0x1700018008eb7fae */ /* 0x0005e8000b901d62 */
.L_x_2299:
[----:B------:R-:W-:Y:S05]  /*4150*/  BSYNC B0 ;  /* 0x0000000000007941 */ /* 0x000fea0003800000 */
.L_x_2298:
[----:B------:R-:W-:Y:S01]  /*4160*/  ISETP.GE.AND P0, PT, R12, UR4, PT ;  /* 0x000000040c007c0c */ /* 0x000fe2000bf06270 */
        /* <DEDUP_REMOVED lines=9> */
[----:B------:R-:W-:Y:S01]  /*4200*/  ISETP.GE.AND P3, PT, R236, c[0x0][0x220], PT ;  /* 0x00008800ec007a0c */ /* 0x000fe20003f66270 */
[----:B------:R-:W-:Y:S01]  /*4210*/  IMAD.U32 R12, RZ, RZ, UR6 ;  /* 0x00000006ff0c7e24 */ /* 0x000fe2000f8e00ff */
[----:B------:R-:W-:-:S02]  /*4220*/  ISETP.GE.AND P2, PT, R233, c[0x0][0x220], PT ;  /* 0x00008800e9007a0c */ /* 0x000fc40003f46270 */
[----:B------:R-:W-:Y:S02]  /*4230*/  MOV R14, UR6 ;  /* 0x00000006000e7c02 */ /* 0x000fe40008000f00 */
[----:B------:R-:W-:Y:S02]  /*4240*/  ISETP.GE.AND P1, PT, R232, c[0x0][0x220], PT ;  /* 0x00008800e8007a0c */ /* 0x000fe40003f26270 */
[----:B------:R-:W-:Y:S02]  /*4250*/  MOV R7, UR6 ;  /* 0x0000000600077c02 */ /* 0x000fe40008000f00 */
[----:B------:R-:W-:-:S03]  /*4260*/  ISETP.GE.AND P0, PT, R231, c[0x0][0x220], PT ;  /* 0x00008800e7007a0c */ /* 0x000fc60003f06270 */
[-C--:B--2---:R-:W-:Y:S01]  /*4270*/  @!P3 MOV R8, R167.reuse ;  /* 0x000000a70008b202 */ /* 0x084fe20000000f00 */
[----:B------:R-:W-:Y:S01]  /*4280*/  @!P3 IMAD.MOV.U32 R9, RZ, RZ, R166 ;  /* 0x000000ffff09b224 */ /* 0x000fe200078e00a6 */
[----:B------:R2:W-:Y:S01]  /*4290*/  @P3 STS.128 [R235+0x11800], RZ ;  /* 0x011800ffeb003388 */ /* 0x0005e20000000c00 */
[----:B------:R-:W-:Y:S02]  /*42a0*/  @!P3 IMAD.MOV.U32 R10, RZ, RZ, c[0x0][0x1a4] ;  /* 0x00006900ff0ab624 */ /* 0x000fe400078e00ff */
[----:B------:R-:W-:Y:S01]  /*42b0*/  @!P3 IMAD.WIDE.U32 R14, R14, 0x60, R8 ;  /* 0x000000600e0eb825 */ /* 0x000fe200078e0008 */
[-C--:B------:R-:W-:Y:S02]  /*42c0*/  @!P2 MOV R8, R167.reuse ;  /* 0x000000a70008a202 */ /* 0x080fe40000000f00 */
[----:B------:R-:W-:Y:S01]  /*42d0*/  @!P1 MOV R18, R167 ;  /* 0x000000a700129202 */ /* 0x000fe20000000f00 */
[----:B------:R-:W-:Y:S02]  /*42e0*/  @!P2 IMAD.MOV.U32 R9, RZ, RZ, R166 ;  /* 0x000000ffff09a224 */ /* 0x000fe400078e00a6 */
[----:B------:R-:W-:-:S02]  /*42f0*/  @!P3 IMAD R10, R10, 0x60, RZ ;  /* 0x000000600a0ab824 */ /* 0x000fc400078e02ff */
[----:B------:R-:W-:Y:S01]  /*4300*/  @!P2 IMAD.WIDE.U32 R12, R12, 0x60, R8 ;  /* 0x000000600c0ca825 */ /* 0x000fe200078e0008 */
[----:B------:R-:W-:Y:S02]  /*4310*/  @!P2 MOV R9, c[0x0][0x1a4] ;  /* 0x000069000009aa02 */ /* 0x000fe40000000f00 */
[----:B------:R-:W-:Y:S01]  /*4320*/  @!P3 IADD3 R11, R15, R10, RZ ;  /* 0x0000000a0f0bb210 */ /* 0x000fe20007ffe0ff */
[----:B------:R-:W-:Y:S01]  /*4330*/  @!P1 IMAD.MOV.U32 R8, RZ, RZ, c[0x0][0x1a4] ;  /* 0x00006900ff089624 */ /* 0x000fe200078e00ff */
[----:B------:R-:W-:Y:S01]  /*4340*/  @!P3 MOV R10, R14 ;  /* 0x0000000e000ab202 */ /* 0x000fe20000000f00 */
[----:B------:R-:W-:Y:S02]  /*4350*/  @!P1 IMAD.MOV.U32 R19, RZ, RZ, R166 ;  /* 0x000000ffff139224 */ /* 0x000fe400078e00a6 */
[----:B------:R-:W-:Y:S02]  /*4360*/  @!P2 IMAD R9, R9, 0x60, RZ ;  /* 0x000000600909a824 */ /* 0x000fe400078e02ff */
[----:B------:R-:W-:Y:S01]  /*4370*/  @!P1 IMAD.WIDE.U32 R18, R7, 0x60, R18 ;  /* 0x0000006007129825 */ /* 0x000fe200078e0012 */
[----:B------:R-:W-:Y:S01]  /*4380*/  @!PT LDS RZ, [RZ] ;  /* 0x00000000fffff984 */ /* 0x000fe20000000800 */
[----:B------:R-:W-:Y:S01]  /*4390*/  @!PT LDS RZ, [RZ] ;  /* 0x00000000fffff984 */ /* 0x000fe20000000800 */
[----:B------:R-:W-:Y:S01]  /*43a0*/  @!PT LDS RZ, [RZ] ;  /* 0x00000000fffff984 */ /* 0x000fe20000000800 */
[----:B------:R2:W-:Y:S02]  /*43b0*/  @!P3 LDGSTS.E.BYPASS.LTC128B.128 [R235+0x11800], [R10.64] ;  /* 0x118000000aebbfae */ /* 0x0005e4000b901d62 */
[----:B------:R-:W-:Y:S01]  /*43c0*/  @!P2 IADD3 R13, R13, R9, RZ ;  /* 0x000000090d0da210 */ /* 0x000fe20007ffe0ff */
[----:B------:R-:W-:Y:S01]  /*43d0*/  @!P1 IMAD R8, R8, 0x60, RZ ;  /* 0x0000006008089824 */ /* 0x000fe200078e02ff */
[----:B------:R2:W-:Y:S03]  /*43e0*/  @P2 STS.128 [R235+0x13800], RZ ;  /* 0x013800ffeb002388 */ /* 0x0005e60000000c00 */
[----:B------:R-:W-:Y:S01]  /*43f0*/  @!P1 IMAD.IADD R9, R19, 0x1, R8 ;  /* 0x0000000113099824 */ /* 0x000fe200078e0208 */
[----:B------:R-:W-:Y:S01]  /*4400*/  @!P1 MOV R8, R18 ;  /* 0x0000001200089202 */ /* 0x000fe20000000f00 */
        /* <DEDUP_REMOVED lines=11> */
[----:B------:R-:W-:Y:S01]  /*44c0*/  MOV R7, UR6 ;  /* 0x0000000600077c02 */ /* 0x000fe20008000f00 */
[----:B------:R-:W-:Y:S01]  /*44d0*/  ULDC UR4, c[0x0][0x1a4] ;  /* 0x0000690000047ab9 */ /* 0x000fe20000000800 */
[----:B--2---:R-:W-:Y:S01]  /*44e0*/  MOV R8, R167 ;  /* 0x000000a700087202 */ /* 0x004fe20000000f00 */
[----:B------:R-:W-:Y:S01]  /*44f0*/  UIMAD UR4, UR4, 0x60, URZ ;  /* 0x00000060040478a4 */ /* 0x000fe2000f8e023f */
[----:B------:R-:W-:-:S05]  /*4500*/  MOV R9, R166 ;  /* 0x000000a600097202 */ /* 0x000fca0000000f00 */
[----:B------:R-:W-:-:S05]  /*4510*/  IMAD.WIDE.U32 R8, R7, 0x60, R8 ;  /* 0x0000006007087825 */ /* 0x000fca00078e0008 */
[----:B------:R-:W-:-:S05]  /*4520*/  IADD3 R9, R9, UR4, RZ ;  /* 0x0000000409097c10 */ /* 0x000fca000fffe0ff */
[----:B------:R-:W-:Y:S01]  /*4530*/  @!PT LDS RZ, [RZ] ;  /* 0x00000000fffff984 */ /* 0x000fe20000000800 */
[----:B------:R-:W-:Y:S01]  /*4540*/  @!PT LDS RZ, [RZ] ;  /* 0x00000000fffff984 */ /* 0x000fe20000000800 */
[----:B------:R-:W-:Y:S01]  /*4550*/  @!PT LDS RZ, [RZ] ;  /* 0x00000000fffff984 */ /* 0x000fe20000000800 */
[----:B------:R2:W-:Y:S02]  /*4560*/  LDGSTS.E.BYPASS.LTC128B.128 [R235+0x17800], [R8.64+0x180] ;  /* 0x1780018008eb7fae */ /* 0x0005e4000b901d62 */
.L_x_2301:
[----:B------:R-:W-:Y:S05]  /*4570*/  BSYNC B0 ;  /* 0x0000000000007941 */ /* 0x000fea0003800000 */
.L_x_2300:
[C---:B------:R-:W-:Y:S01]  /*4580*/  IMAD.SHL.U32 R7, R3.reuse, 0x40, RZ ;  /* 0x0000004003077824 */ /* 0x040fe200078e00ff */
[----:B------:R-:W-:Y:S01]  /*4590*/  R2P PR, R3, 0x6 ;  /* 0x0000000603007804 */ /* 0x000fe20000000000 */
[----:B------:R-:W-:Y:S01]  /*45a0*/  IMAD.SHL.U32 R16, R16, 0x8, RZ ;  /* 0x0000000810107824 */ /* 0x000fe200078e00ff */
[----:B------:R-:W0:Y:S01]  /*45b0*/  LDGDEPBAR ;  /* 0x00000000000079af */ /* 0x000e220000000000 */
[C---:B------:R-:W-:Y:S01]  /*45c0*/  IMAD R230, R6.reuse, 0x400, R4 ;  /* 0x0000040006e67824 */ /* 0x040fe200078e0204 */
[----:B------:R-:W-:Y:S01]  /*45d0*/  LOP3.LUT R7, R7, 0x1c0, RZ, 0xc0, !PT ;  /* 0x000001c007077812 */ /* 0x000fe200078ec0ff */
[----:B------:R-:W-:Y:S01]  /*45e0*/  UISETP.GT.AND UP0, UPT, UR29, UR21, UPT ;  /* 0x000000151d00728c */ /* 0x000fe2000bf04270 */
[----:B------:R-:W-:Y:S01]  /*45f0*/  LEA R6, R6, UR12, 0x4 ;  /* 0x0000000c06067c11 */ /* 0x000fe2000f8e20ff */
[----:B------:R-:W-:Y:S01]  /*4600*/  IMAD.SHL.U32 R230, R230, 0x2, RZ ;  /* 0x00000002e6e67824 */ /* 0x000fe200078e00ff */
[----:B------:R-:W-:Y:S01]  /*4610*/  LOP3.LUT R16, R7, 0x8, R16, 0xf8, !PT ;  /* 0x0000000807107812 */ /* 0x000fe200078ef810 */
[----:B------:R-:W-:Y:S01]  /*4620*/  UIADD3 UR7, UR13, 0x1, -UR30 ;  /* 0x000000010d077890 */ /* 0x000fe2000fffe81e */
[----:B------:R-:W-:Y:S01]  /*4630*/  SHF.R.U32.HI R7, RZ, 0x3, R7 ;  /* 0x00000003ff077819 */ /* 0x000fe20000011607 */
[--C-:B------:R-:W-:Y:S01]  /*4640*/  IMAD R228, R2, 0x2, R230.reuse ;  /* 0x0000000202e47824 */ /* 0x100fe200078e02e6 */
[----:B------:R-:W-:Y:S01]  /*4650*/  LDSM.16.M88.4 R56, [R230] ;  /* 0x00000000e638783b */ /* 0x000fe20000000200 */
[----:B------:R-:W-:Y:S01]  /*4660*/  IMAD R226, R0, 0x2, R230 ;  /* 0x0000000200e27824 */ /* 0x000fe200078e02e6 */
[----:B------:R-:W-:Y:S01]  /*4670*/  LOP3.LUT R7, R16, R7, RZ, 0x3c, !PT ;  /* 0x0000000710077212 */ /* 0x000fe200078e3cff */
[----:B------:R-:W-:Y:S01]  /*4680*/  IMAD R225, R0, 0x2, R228 ;  /* 0x0000000200e17824 */ /* 0x000fe200078e02e4 */
[----:B--2---:R-:W-:Y:S01]  /*4690*/  LDSM.16.M88.4 R16, [R228] ;  /* 0x00000000e410783b */ /* 0x004fe20000000200 */
[----:B------:R-:W-:Y:S01]  /*46a0*/  ULDC UR5, c[0x0][0x2e4] ;  /* 0x0000b90000057ab9 */ /* 0x000fe20000000800 */
[----:B------:R-:W-:Y:S01]  /*46b0*/  PLOP3.LUT P6, PT, PT, PT, UP0, 0x80, 0x0 ;  /* 0x000000000000781c */ /* 0x000fe20003fcf008 */
[----:B------:R-:W-:Y:S01]  /*46c0*/  IMAD R229, R229, 0x200, R7 ;  /* 0x00000200e5e57824 */ /* 0x000fe200078e0207 */
[----:B------:R-:W-:Y:S01]  /*46d0*/  LDSM.16.M88.4 R8, [R226] ;  /* 0x00000000e208783b */ /* 0x000fe20000000200 */
[----:B------:R-:W-:Y:S01]  /*46e0*/  ULDC UR4, c[0x0][0x2e8] ;  /* 0x0000ba0000047ab9 */ /* 0x000fe20000000800 */
[----:B------:R-:W-:Y:S01]  /*46f0*/  IMAD.IADD R5, R6, 0x1, R5 ;  /* 0x0000000106057824 */ /* 0x000fe200078e0205 */
[----:B------:R-:W-:Y:S01]  /*4700*/  UIADD3 UR5, UR13, -UR5, -UR30 ;  /* 0x800000050d057290 */ /* 0x000fe2000fffe81e */
[----:B------:R-:W-:Y:S01]  /*4710*/  IMAD.SHL.U32 R229, R229, 0x2, RZ ;  /* 0x00000002e5e57824 */ /* 0x000fe200078e00ff */
[----:B------:R-:W-:Y:S01]  /*4720*/  LDSM.16.M88.4 R80, [R228+0x2000] ;  /* 0x00200000e450783b */ /* 0x000fe20000000200 */
[----:B------:R-:W-:-:S03]  /*4730*/  UIADD3 UR4, UR7, UR4, URZ ;  /* 0x0000000407047290 */ /* 0x000fc6000fffe03f */
[----:B------:R-:W2:Y:S01]  /*4740*/  LDSM.16.M88.4 R20, [R229+0x8800] ;  /* 0x00880000e514783b */ /* 0x000ea20000000200 */
[C---:B------:R-:W-:Y:S02]  /*4750*/  IADD3 R3, R229.reuse, 0x8000, RZ ;  /* 0x00008000e5037810 */ /* 0x040fe40007ffe0ff */
[----:B------:R-:W-:Y:S01]  /*4760*/  IADD3 R227, R229, 0x8020, RZ ;  /* 0x00008020e5e37810 */ /* 0x000fe20007ffe0ff */
[----:B------:R-:W5:Y:S01]  /*4770*/  LDSM.16.M88.4 R64, [R229+0x9000] ;  /* 0x00900000e540783b */ /* 0x000f620000000200 */
[----:B------:R-:W-:Y:S01]  /*4780*/  @P1 IADD3 R227, R3, -0x20, RZ ;  /* 0xffffffe003e31810 */ /* 0x000fe20007ffe0ff */
[----:B------:R-:W-:Y:S01]  /*4790*/  IMAD.MOV.U32 R3, RZ, RZ, 0x40 ;  /* 0x00000040ff037424 */ /* 0x000fe200078e00ff */
[C---:B------:R-:W-:Y:S01]  /*47a0*/  IADD3 R241, R5.reuse, UR5, RZ ;  /* 0x0000000505f17c10 */ /* 0x040fe2000fffe0ff */
[----:B-1----:R-:W1:Y:S01]  /*47b0*/  LDSM.16.M88.4 R28, [R229+0x8000] ;  /* 0x00800000e51c783b */ /* 0x002e620000000200 */
[----:B------:R-:W-:Y:S02]  /*47c0*/  IADD3 R240, R5, UR4, RZ ;  /* 0x0000000405f07c10 */ /* 0x000fe4000fffe0ff */
[----:B------:R-:W-:Y:S01]  /*47d0*/  SEL R3, R3, 0xffffffc0, !P2 ;  /* 0xffffffc003037807 */ /* 0x000fe20005000000 */
[----:B------:R-:W3:Y:S01]  /*47e0*/  LDSM.16.M88.4 R52, [R229+0x9800] ;  /* 0x00980000e534783b */ /* 0x000ee20000000200 */
[----:B------:R-:W-:-:S02]  /*47f0*/  IADD3 R5, R5, 0x8, RZ ;  /* 0x0000000805057810 */ /* 0x000fc40007ffe0ff */
[----:B------:R-:W-:Y:S01]  /*4800*/  IMNMX R241, RZ, R241, !PT ;  /* 0x000000f1fff17217 */ /* 0x000fe20007800200 */
[----:B------:R-:W4:Y:S01]  /*4810*/  LDSM.16.M88.4 R40, [R227+0x800] ;  /* 0x00080000e328783b */ /* 0x000f220000000200 */
[----:B------:R-:W-:Y:S01]  /*4820*/  IMAD.IADD R223, R229, 0x1, R3 ;  /* 0x00000001e5df7824 */ /* 0x000fe200078e0203 */
[----:B------:R-:W-:Y:S01]  /*4830*/  IADD3 R239, R5, UR5, RZ ;  /* 0x0000000505ef7c10 */ /* 0x000fe2000fffe0ff */
[----:B------:R-:W-:Y:S01]  /*4840*/  IMAD.IADD R216, R3, 0x1, R227 ;  /* 0x0000000103d87824 */ /* 0x000fe200078e02e3 */
[----:B------:R-:W1:Y:S01]  /*4850*/  LDSM.16.M88.4 R36, [R227+0x1000] ;  /* 0x00100000e324783b */ /* 0x000e620000000200 */
[----:B------:R-:W-:Y:S02]  /*4860*/  IADD3 R238, R5, UR4, RZ ;  /* 0x0000000405ee7c10 */ /* 0x000fe4000fffe0ff */
[----:B------:R-:W-:Y:S01]  /*4870*/  IMNMX R240, R240, UR13, PT ;  /* 0x0000000df0f07c17 */ /* 0x000fe2000b800200 */
[----:B------:R-:W1:Y:S01]  /*4880*/  LDSM.16.M88.4 R48, [R227] ;  /* 0x00000000e330783b */ /* 0x000e620000000200 */
[----:B------:R-:W-:-:S02]  /*4890*/  IMNMX R239, RZ, R239, !PT ;  /* 0x000000efffef7217 */ /* 0x000fc40007800200 */
[----:B------:R-:W-:Y:S01]  /*48a0*/  IMNMX R238, R238, UR13, PT ;  /* 0x0000000deeee7c17 */ /* 0x000fe2000b800200 */
[----:B------:R-:W1:Y:S01]  /*48b0*/  LDSM.16.M88.4 R44, [R227+0x1800] ;  /* 0x00180000e32c783b */ /* 0x000e620000000200 */
[C---:B------:R-:W-:Y:S02]  /*48c0*/  IADD3 R219, R227.reuse, 0x800, RZ ;  /* 0x00000800e3db7810 */ /* 0x040fe40007ffe0ff */
[C---:B------:R-:W-:Y:S01]  /*48d0*/  IADD3 R218, R227.reuse, 0x1000, RZ ;  /* 0x00001000e3da7810 */ /* 0x040fe20007ffe0ff */
[----:B------:R-:W1:Y:S01]  /*48e0*/  LDSM.16.M88.4 R12, [R223+0x8000] ;  /* 0x00800000df0c783b */ /* 0x000e620000000200 */
[C---:B------:R-:W-:Y:S02]  /*48f0*/  IADD3 R217, R227.reuse, 0x1800, RZ ;  /* 0x00001800e3d97810 */ /* 0x040fe40007ffe0ff */
[C---:B------:R-:W-:Y:S01]  /*4900*/  IADD3 R215, R227.reuse, 0x2000, RZ ;  /* 0x00002000e3d77810 */ /* 0x040fe20007ffe0ff */
[----:B------:R-:W-:Y:S01]  /*4910*/  LDSM.16.M88.4 R76, [R227+0x3000] ;  /* 0x00300000e34c783b */ /* 0x000fe20000000200 */
[----:B------:R-:W-:-:S02]  /*4920*/  IADD3 R214, R227, 0x2800, RZ ;  /* 0x00002800e3d67810 */ /* 0x000fc40007ffe0ff */
[C---:B------:R-:W-:Y:S01]  /*4930*/  IADD3 R213, R227.reuse, 0x3000, RZ ;  /* 0x00003000e3d57810 */ /* 0x040fe20007ffe0ff */
[C---:B--2---:R-:W-:Y:S01]  /*4940*/  HMMA.16816.F32 R24, R56.reuse, R20, RZ ;  /* 0x000000143818723c */ /* 0x044fe200000018ff */
[----:B------:R-:W-:Y:S01]  /*4950*/  LDSM.16.M88.4 R72, [R227+0x3800] ;  /* 0x00380000e348783b */ /* 0x000fe20000000200 */
[C---:B------:R-:W-:Y:S02]  /*4960*/  IADD3 R212, R227.reuse, 0x3800, RZ ;  /* 0x00003800e3d47810 */ /* 0x040fe40007ffe0ff */
[C---:B------:R-:W-:Y:S02]  /*4970*/  IADD3 R211, R227.reuse, 0x4000, RZ ;  /* 0x00004000e3d37810 */ /* 0x040fe40007ffe0ff */
[C---:B------:R-:W-:Y:S02]  /*4980*/  IADD3 R210, R227.reuse, 0x4800, RZ ;  /* 0x00004800e3d27810 */ /* 0x040fe40007ffe0ff */
[----:B------:R-:W-:Y:S01]  /*4990*/  HMMA.16816.F32 R20, R56, R22, RZ ;  /* 0x000000163814723c */ /* 0x000fe200000018ff */
[----:B------:R-:W-:-:S02]  /*49a0*/  IADD3 R209, R227, 0x5000, RZ ;  /* 0x00005000e3d17810 */ /* 0x000fc40007ffe0ff */
[C---:B------:R-:W-:Y:S02]  /*49b0*/  IADD3 R208, R227.reuse, 0x5800, RZ ;  /* 0x00005800e3d07810 */ /* 0x040fe40007ffe0ff */
[C---:B------:R-:W-:Y:S02]  /*49c0*/  IADD3 R207, R227.reuse, 0x6000, RZ ;  /* 0x00006000e3cf7810 */ /* 0x040fe40007ffe0ff */
[C---:B------:R-:W-:Y:S01]  /*49d0*/  IADD3 R206, R227.reuse, 0x6800, RZ ;  /* 0x00006800e3ce7810 */ /* 0x040fe20007ffe0ff */
[----:B-----5:R-:W-:Y:S01]  /*49e0*/  HMMA.16816.F32 R68, R56, R64, RZ ;  /* 0x000000403844723c */ /* 0x020fe200000018ff */
[C---:B------:R-:W-:Y:S02]  /*49f0*/  IADD3 R205, R227.reuse, 0x7000, RZ ;  /* 0x00007000e3cd7810 */ /* 0x040fe40007ffe0ff */
[----:B------:R-:W-:-:S05]  /*4a00*/  IADD3 R204, R227, 0x7800, RZ ;  /* 0x00007800e3cc7810 */ /* 0x000fca0007ffe0ff */
[C---:B------:R-:W-:Y:S08]  /*4a10*/  HMMA.16816.F32 R64, R56.reuse, R66, RZ ;  /* 0x000000423840723c */ /* 0x040ff000000018ff */
[C---:B-1----:R-:W-:Y:S08]  /*4a20*/  HMMA.16816.F32 R32, R56.reuse, R28, RZ ;  /* 0x0000001c3820723c */ /* 0x042ff000000018ff */
[C---:B------:R-:W-:Y:S08]  /*4a30*/  HMMA.16816.F32 R28, R56.reuse, R30, RZ ;  /* 0x0000001e381c723c */ /* 0x040ff000000018ff */
[C---:B---3--:R-:W-:Y:S08]  /*4a40*/  HMMA.16816.F32 R60, R56.reuse, R52, RZ ;  /* 0x00000034383c723c */ /* 0x048ff000000018ff */
[----:B------:R-:W-:Y:S01]  /*4a50*/  HMMA.16816.F32 R56, R56, R54, RZ ;  /* 0x000000363838723c */ /* 0x000fe200000018ff */
[----:B------:R-:W-:Y:S07]  /*4a60*/  LDSM.16.M88.4 R52, [R226+0x2000] ;  /* 0x00200000e234783b */ /* 0x000fee0000000200 */
[C---:B----4-:R-:W-:Y:S08]  /*4a70*/  HMMA.16816.F32 R24, R16.reuse, R40, R24 ;  /* 0x000000281018723c */ /* 0x050ff00000001818 */
[C---:B------:R-:W-:Y:S01]  /*4a80*/  HMMA.16816.F32 R20, R16.reuse, R42, R20 ;  /* 0x0000002a1014723c */ /* 0x040fe20000001814 */
[----:B------:R-:W1:Y:S07]  /*4a90*/  LDSM.16.M88.4 R40, [R223+0x8800] ;  /* 0x00880000df28783b */ /* 0x000e6e0000000200 */
[C---:B------:R-:W-:Y:S08]  /*4aa0*/  HMMA.16816.F32 R68, R16.reuse, R36, R68 ;  /* 0x000000241044723c */ /* 0x040ff00000001844 */
[C---:B------:R-:W-:Y:S01]  /*4ab0*/  HMMA.16816.F32 R64, R16.reuse, R38, R64 ;  /* 0x000000261040723c */ /* 0x040fe20000001840 */
[----:B------:R-:W2:Y:S07]  /*4ac0*/  LDSM.16.M88.4 R36, [R223+0x9000] ;  /* 0x00900000df24783b */ /* 0x000eae0000000200 */
[C---:B------:R-:W-:Y:S08]  /*4ad0*/  HMMA.16816.F32 R32, R16.reuse, R48, R32 ;  /* 0x000000301020723c */ /* 0x040ff00000001820 */
[C---:B------:R-:W-:Y:S01]  /*4ae0*/  HMMA.16816.F32 R28, R16.reuse, R50, R28 ;  /* 0x00000032101c723c */ /* 0x040fe2000000181c */
[----:B------:R-:W-:Y:S07]  /*4af0*/  LDSM.16.M88.4 R48, [R216+0x1800] ;  /* 0x00180000d830783b */ /* 0x000fee0000000200 */
[C---:B------:R-:W-:Y:S08]  /*4b00*/  HMMA.16816.F32 R60, R16.reuse, R44, R60 ;  /* 0x0000002c103c723c */ /* 0x040ff0000000183c */
[----:B------:R-:W-:Y:S01]  /*4b10*/  HMMA.16816.F32 R56, R16, R46, R56 ;  /* 0x0000002e1038723c */ /* 0x000fe20000001838 */
[----:B------:R-:W3:Y:S04]  /*4b20*/  LDSM.16.M88.4 R16, [R223+0x9800] ;  /* 0x00980000df10783b */ /* 0x000ee80000000200 */
[----:B------:R-:W-:Y:S03]  /*4b30*/  LDSM.16.M88.4 R44, [R216] ;  /* 0x00000000d82c783b */ /* 0x000fe60000000200 */
[C---:B------:R-:W-:Y:S08]  /*4b40*/  HMMA.16816.F32 R32, R8.reuse, R12, R32 ;  /* 0x0000000c0820723c */ /* 0x040ff00000001820 */
[C---:B------:R-:W-:Y:S01]  /*4b50*/  HMMA.16816.F32 R28, R8.reuse, R14, R28 ;  /* 0x0000000e081c723c */ /* 0x040fe2000000181c */
[----:B------:R-:W4:Y:S07]  /*4b60*/  LDSM.16.M88.4 R12, [R225] ;  /* 0x00000000e10c783b */ /* 0x000f2e0000000200 */
[C---:B-1----:R-:W-:Y:S08]  /*4b70*/  HMMA.16816.F32 R24, R8.reuse, R40, R24 ;  /* 0x000000280818723c */ /* 0x042ff00000001818 */
[C---:B------:R-:W-:Y:S01]  /*4b80*/  HMMA.16816.F32 R20, R8.reuse, R42, R20 ;  /* 0x0000002a0814723c */ /* 0x040fe20000001814 */
[----:B------:R-:W1:Y:S07]  /*4b90*/  LDSM.16.M88.4 R40, [R216+0x800] ;  /* 0x00080000d828783b */ /* 0x000e6e0000000200 */
[C---:B--2---:R-:W-:Y:S08]  /*4ba0*/  HMMA.16816.F32 R68, R8.reuse, R36, R68 ;  /* 0x000000240844723c */ /* 0x044ff00000001844 */
[C---:B------:R-:W-:Y:S01]  /*4bb0*/  HMMA.16816.F32 R64, R8.reuse, R38, R64 ;  /* 0x000000260840723c */ /* 0x040fe20000001840 */
[----:B------:R-:W2:Y:S07]  /*4bc0*/  LDSM.16.M88.4 R36, [R216+0x1000] ;  /* 0x00100000d824783b */ /* 0x000eae0000000200 */
[C---:B---3--:R-:W-:Y:S08]  /*4bd0*/  HMMA.16816.F32 R60, R8.reuse, R16, R60 ;  /* 0x00000010083c723c */ /* 0x048ff0000000183c */
[----:B------:R-:W-:Y:S01]  /*4be0*/  HMMA.16816.F32 R56, R8, R18, R56 ;  /* 0x000000120838723c */ /* 0x000fe20000001838 */
[----:B------:R-:W-:Y:S04]  /*4bf0*/  LDSM.16.M88.4 R16, [R230+0x2000] ;  /* 0x00200000e610783b */ /* 0x000fe80000000200 */
[----:B------:R-:W3:Y:S03]  /*4c00*/  LDSM.16.M88.4 R8, [R229+0xa000] ;  /* 0x00a00000e508783b */ /* 0x000ee60000000200 */
[C---:B----4-:R-:W-:Y:S08]  /*4c10*/  HMMA.16816.F32 R32, R12.reuse, R44, R32 ;  /* 0x0000002c0c20723c */ /* 0x050ff00000001820 */
[C---:B------:R-:W-:Y:S01]  /*4c20*/  HMMA.16816.F32 R28, R12.reuse, R46, R28 ;  /* 0x0000002e0c1c723c */ /* 0x040fe2000000181c */
[----:B------:R-:W4:Y:S07]  /*4c30*/  LDSM.16.M88.4 R44, [R229+0xa800] ;  /* 0x00a80000e52c783b */ /* 0x000f2e0000000200 */
[C---:B-1----:R-:W-:Y:S08]  /*4c40*/  HMMA.16816.F32 R24, R12.reuse, R40, R24 ;  /* 0x000000280c18723c */ /* 0x042ff00000001818 */
[C---:B------:R-:W-:Y:S01]  /*4c50*/  HMMA.16816.F32 R20, R12.reuse, R42, R20 ;  /* 0x0000002a0c14723c */ /* 0x040fe20000001814 */
[----:B------:R-:W1:Y:S07]  /*4c60*/  LDSM.16.M88.4 R40, [R229+0xb000] ;  /* 0x00b00000e528783b */ /* 0x000e6e0000000200 */
[C---:B--2---:R-:W-:Y:S08]  /*4c70*/  HMMA.16816.F32 R68, R12.reuse, R36, R68 ;  /* 0x000000240c44723c */ /* 0x044ff00000001844 */
        /* <DEDUP_REMOVED lines=21> */
[----:B------:R-:W5:Y:S03]  /*4dd0*/  LDSM.16.M88.4 R36, [R223+0xb800] ;  /* 0x00b80000df24783b */ /* 0x000f660000000200 */
[C---:B---3--:R-:W-:Y:S08]  /*4de0*/  HMMA.16816.F32 R24, R80.reuse, R8, R24 ;  /* 0x000000085018723c */ /* 0x048ff00000001818 */
[C---:B------:R-:W-:Y:S01]  /*4df0*/  HMMA.16816.F32 R20, R80.reuse, R10, R20 ;  /* 0x0000000a5014723c */ /* 0x040fe20000001814 */
[----:B------:R-:W3:Y:S07]  /*4e00*/  LDSM.16.M88.4 R8, [R216+0x2800] ;  /* 0x00280000d808783b */ /* 0x000eee0000000200 */
[C---:B------:R-:W-:Y:S08]  /*4e10*/  HMMA.16816.F32 R68, R80.reuse, R76, R68 ;  /* 0x0000004c5044723c */ /* 0x040ff00000001844 */
[----:B------:R-:W-:Y:S01]  /*4e20*/  HMMA.16816.F32 R64, R80, R78, R64 ;  /* 0x0000004e5040723c */ /* 0x000fe20000001840 */
[----:B------:R-:W-:Y:S07]  /*4e30*/  LDSM.16.M88.4 R76, [R226+0x6000] ;  /* 0x00600000e24c783b */ /* 0x000fee0000000200 */
[C---:B------:R-:W-:Y:S08]  /*4e40*/  HMMA.16816.F32 R32, R52.reuse, R48, R32 ;  /* 0x000000303420723c */ /* 0x040ff00000001820 */
[----:B------:R-:W-:Y:S01]  /*4e50*/  HMMA.16816.F32 R28, R52, R50, R28 ;  /* 0x00000032341c723c */ /* 0x000fe2000000181c */
[----:B------:R-:W2:Y:S07]  /*4e60*/  LDSM.16.M88.4 R48, [R216+0x3000] ;  /* 0x00300000d830783b */ /* 0x000eae0000000200 */
[C---:B------:R-:W-:Y:S08]  /*4e70*/  HMMA.16816.F32 R60, R80.reuse, R72, R60 ;  /* 0x00000048503c723c */ /* 0x040ff0000000183c */
[----:B------:R-:W-:Y:S08]  /*4e80*/  HMMA.16816.F32 R56, R80, R74, R56 ;  /* 0x0000004a5038723c */ /* 0x000ff00000001838 */
[C---:B----4-:R-:W-:Y:S08]  /*4e90*/  HMMA.16816.F32 R24, R52.reuse, R44, R24 ;  /* 0x0000002c3418723c */ /* 0x050ff00000001818 */
[C---:B------:R-:W-:Y:S01]  /*4ea0*/  HMMA.16816.F32 R20, R52.reuse, R46, R20 ;  /* 0x0000002e3414723c */ /* 0x040fe20000001814 */
[----:B------:R-:W4:Y:S07]  /*4eb0*/  LDSM.16.M88.4 R44, [R216+0x3800] ;  /* 0x00380000d82c783b */ /* 0x000f2e0000000200 */
[C---:B-1----:R-:W-:Y:S08]  /*4ec0*/  HMMA.16816.F32 R68, R52.reuse, R40, R68 ;  /* 0x000000283444723c */ /* 0x042ff00000001844 */
[----:B------:R-:W-:Y:S01]  /*4ed0*/  HMMA.16816.F32 R64, R52, R42, R64 ;  /* 0x0000002a3440723c */ /* 0x000fe20000001840 */
[----:B------:R-:W-:Y:S07]  /*4ee0*/  LDSM.16.M88.4 R40, [R230+0x4000] ;  /* 0x00400000e628783b */ /* 0x000fee0000000200 */
[C---:B--2---:R-:W-:Y:S08]  /*4ef0*/  HMMA.16816.F32 R32, R16.reuse, R12, R32 ;  /* 0x0000000c1020723c */ /* 0x044ff00000001820 */
[----:B------:R-:W-:Y:S01]  /*4f00*/  HMMA.16816.F32 R28, R16, R14, R28 ;  /* 0x0000000e101c723c */ /* 0x000fe2000000181c */
[----:B------:R-:W1:Y:S07]  /*4f10*/  LDSM.16.M88.4 R12, [R229+0xc800] ;  /* 0x00c80000e50c783b */ /* 0x000e6e0000000200 */
[C---:B-----5:R-:W-:Y:S08]  /*4f20*/  HMMA.16816.F32 R60, R52.reuse, R36, R60 ;  /* 0x00000024343c723c */ /* 0x060ff0000000183c */
[----:B------:R-:W-:Y:S01]  /*4f30*/  HMMA.16816.F32 R56, R52, R38, R56 ;  /* 0x000000263438723c */ /* 0x000fe20000001838 */
[----:B------:R-:W2:Y:S04]  /*4f40*/  LDSM.16.M88.4 R36, [R229+0xc000] ;  /* 0x00c00000e524783b */ /* 0x000ea80000000200 */
[----:B------:R-:W-:Y:S03]  /*4f50*/  LDSM.16.M88.4 R52, [R227+0x4000] ;  /* 0x00400000e334783b */ /* 0x000fe60000000200 */
[C---:B---3--:R-:W-:Y:S08]  /*4f60*/  HMMA.16816.F32 R24, R16.reuse, R8, R24 ;  /* 0x000000081018723c */ /* 0x048ff00000001818 */
[C---:B------:R-:W-:Y:S01]  /*4f70*/  HMMA.16816.F32 R20, R16.reuse, R10, R20 ;  /* 0x0000000a1014723c */ /* 0x040fe20000001814 */
[----:B------:R-:W3:Y:S07]  /*4f80*/  LDSM.16.M88.4 R8, [R229+0xd000] ;  /* 0x00d00000e508783b */ /* 0x000eee0000000200 */
[C---:B------:R-:W-:Y:S08]  /*4f90*/  HMMA.16816.F32 R68, R16.reuse, R48, R68 ;  /* 0x000000301044723c */ /* 0x040ff00000001844 */
[C---:B------:R-:W-:Y:S01]  /*4fa0*/  HMMA.16816.F32 R64, R16.reuse, R50, R64 ;  /* 0x000000321040723c */ /* 0x040fe20000001840 */
[----:B------:R-:W5:Y:S07]  /*4fb0*/  LDSM.16.M88.4 R48, [R229+0xd800] ;  /* 0x00d80000e530783b */ /* 0x000f6e0000000200 */
[C---:B----4-:R-:W-:Y:S01]  /*4fc0*/  HMMA.16816.F32 R72, R16.reuse, R44, R60 ;  /* 0x0000002c1048723c */ /* 0x050fe2000000183c */
[----:B------:R-:W4:Y:S07]  /*4fd0*/  LDSM.16.M88.4 R60, [R228+0x4000] ;  /* 0x00400000e43c783b */ /* 0x000f2e0000000200 */
[----:B------:R-:W-:Y:S01]  /*4fe0*/  HMMA.16816.F32 R56, R16, R46, R56 ;  /* 0x0000002e1038723c */ /* 0x000fe20000001838 */
[----:B------:R-:W4:Y:S04]  /*4ff0*/  LDSM.16.M88.4 R16, [R227+0x4800] ;  /* 0x00480000e310783b */ /* 0x000f280000000200 */
[----:B------:R-:W-:Y:S03]  /*5000*/  LDSM.16.M88.4 R44, [R223+0xd000] ;  /* 0x00d00000df2c783b */ /* 0x000fe60000000200 */
[C---:B-1----:R-:W-:Y:S08]  /*5010*/  HMMA.16816.F32 R24, R40.reuse, R12, R24 ;  /* 0x0000000c2818723c */ /* 0x042ff00000001818 */
[C---:B------:R-:W-:Y:S01]  /*5020*/  HMMA.16816.F32 R20, R40.reuse, R14, R20 ;  /* 0x0000000e2814723c */ /* 0x040fe20000001814 */
[----:B------:R-:W1:Y:S07]  /*5030*/  LDSM.16.M88.4 R12, [R227+0x5000] ;  /* 0x00500000e30c783b */ /* 0x000e6e0000000200 */
[C---:B--2---:R-:W-:Y:S08]  /*5040*/  HMMA.16816.F32 R32, R40.reuse, R36, R32 ;  /* 0x000000242820723c */ /* 0x044ff00000001820 */
[C---:B------:R-:W-:Y:S01]  /*5050*/  HMMA.16816.F32 R28, R40.reuse, R38, R28 ;  /* 0x00000026281c723c */ /* 0x040fe2000000181c */
[----:B------:R-:W2:Y:S07]  /*5060*/  LDSM.16.M88.4 R36, [R227+0x5800] ;  /* 0x00580000e324783b */ /* 0x000eae0000000200 */
[C---:B---3--:R-:W-:Y:S08]  /*5070*/  HMMA.16816.F32 R68, R40.reuse, R8, R68 ;  /* 0x000000082844723c */ /* 0x048ff00000001844 */
[C---:B------:R-:W-:Y:S01]  /*5080*/  HMMA.16816.F32 R64, R40.reuse, R10, R64 ;  /* 0x0000000a2840723c */ /* 0x040fe20000001840 */
[----:B------:R-:W-:Y:S07]  /*5090*/  LDSM.16.M88.4 R8, [R223+0xc000] ;  /* 0x00c00000df08783b */ /* 0x000fee0000000200 */
[C---:B-----5:R-:W-:Y:S08]  /*50a0*/  HMMA.16816.F32 R72, R40.reuse, R48, R72 ;  /* 0x000000302848723c */ /* 0x060ff00000001848 */
[----:B------:R-:W-:Y:S01]  /*50b0*/  HMMA.16816.F32 R56, R40, R50, R56 ;  /* 0x000000322838723c */ /* 0x000fe20000001838 */
[----:B------:R-:W3:Y:S04]  /*50c0*/  LDSM.16.M88.4 R40, [R226+0x4000] ;  /* 0x00400000e228783b */ /* 0x000ee80000000200 */
[----:B------:R-:W5:Y:S03]  /*50d0*/  LDSM.16.M88.4 R48, [R223+0xc800] ;  /* 0x00c80000df30783b */ /* 0x000f660000000200 */
[C---:B----4-:R-:W-:Y:S08]  /*50e0*/  HMMA.16816.F32 R32, R60.reuse, R52, R32 ;  /* 0x000000343c20723c */ /* 0x050ff00000001820 */
[C---:B------:R-:W-:Y:S01]  /*50f0*/  HMMA.16816.F32 R28, R60.reuse, R54, R28 ;  /* 0x000000363c1c723c */ /* 0x040fe2000000181c */
[----:B------:R-:W4:Y:S07]  /*5100*/  LDSM.16.M88.4 R52, [R223+0xd800] ;  /* 0x00d80000df34783b */ /* 0x000f2e0000000200 */
[C---:B------:R-:W-:Y:S08]  /*5110*/  HMMA.16816.F32 R24, R60.reuse, R16, R24 ;  /* 0x000000103c18723c */ /* 0x040ff00000001818 */
[C---:B------:R-:W-:Y:S01]  /*5120*/  HMMA.16816.F32 R20, R60.reuse, R18, R20 ;  /* 0x000000123c14723c */ /* 0x040fe20000001814 */
[----:B------:R-:W-:Y:S07]  /*5130*/  LDSM.16.M88.4 R16, [R225+0x4000] ;  /* 0x00400000e110783b */ /* 0x000fee0000000200 */
[C---:B-1----:R-:W-:Y:S08]  /*5140*/  HMMA.16816.F32 R68, R60.reuse, R12, R68 ;  /* 0x0000000c3c44723c */ /* 0x042ff00000001844 */
[C---:B------:R-:W-:Y:S01]  /*5150*/  HMMA.16816.F32 R64, R60.reuse, R14, R64 ;  /* 0x0000000e3c40723c */ /* 0x040fe20000001840 */
[----:B------:R-:W1:Y:S07]  /*5160*/  LDSM.16.M88.4 R12, [R216+0x4000] ;  /* 0x00400000d80c783b */ /* 0x000e6e0000000200 */
[C---:B--2---:R-:W-:Y:S08]  /*5170*/  HMMA.16816.F32 R72, R60.reuse, R36, R72 ;  /* 0x000000243c48723c */ /* 0x044ff00000001848 */
[----:B------:R-:W-:Y:S01]  /*5180*/  HMMA.16816.F32 R56, R60, R38, R56 ;  /* 0x000000263c38723c */ /* 0x000fe20000001838 */
[----:B------:R-:W2:Y:S04]  /*5190*/  LDSM.16.M88.4 R36, [R216+0x4800] ;  /* 0x00480000d824783b */ /* 0x000ea80000000200 */
[----:B------:R-:W1:Y:S03]  /*51a0*/  LDSM.16.M88.4 R60, [R216+0x5000] ;  /* 0x00500000d83c783b */ /* 0x000e660000000200 */
[C---:B---3--:R-:W-:Y:S08]  /*51b0*/  HMMA.16816.F32 R32, R40.reuse, R8, R32 ;  /* 0x000000082820723c */ /* 0x048ff00000001820 */
[C---:B------:R-:W-:Y:S01]  /*51c0*/  HMMA.16816.F32 R28, R40.reuse, R10, R28 ;  /* 0x0000000a281c723c */ /* 0x040fe2000000181c */
[----:B------:R-:W3:Y:S07]  /*51d0*/  LDSM.16.M88.4 R8, [R216+0x5800] ;  /* 0x00580000d808783b */ /* 0x000eee0000000200 */
[C---:B-----5:R-:W-:Y:S08]  /*51e0*/  HMMA.16816.F32 R24, R40.reuse, R48, R24 ;  /* 0x000000302818723c */ /* 0x060ff00000001818 */
[C---:B------:R-:W-:Y:S01]  /*51f0*/  HMMA.16816.F32 R20, R40.reuse, R50, R20 ;  /* 0x000000322814723c */ /* 0x040fe20000001814 */
[----:B------:R-:W-:Y:S07]  /*5200*/  LDSM.16.M88.4 R48, [R230+0x6000] ;  /* 0x00600000e630783b */ /* 0x000fee0000000200 */
[C---:B------:R-:W-:Y:S08]  /*5210*/  HMMA.16816.F32 R68, R40.reuse, R44, R68 ;  /* 0x0000002c2844723c */ /* 0x040ff00000001844 */
[C---:B------:R-:W-:Y:S01]  /*5220*/  HMMA.16816.F32 R64, R40.reuse, R46, R64 ;  /* 0x0000002e2840723c */ /* 0x040fe20000001840 */
[----:B------:R-:W5:Y:S07]  /*5230*/  LDSM.16.M88.4 R44, [R229+0xe000] ;  /* 0x00e00000e52c783b */ /* 0x000f6e0000000200 */
[C---:B----4-:R-:W-:Y:S08]  /*5240*/  HMMA.16816.F32 R72, R40.reuse, R52, R72 ;  /* 0x000000342848723c */ /* 0x050ff00000001848 */
[----:B------:R-:W-:Y:S01]  /*5250*/  HMMA.16816.F32 R56, R40, R54, R56 ;  /* 0x000000362838723c */ /* 0x000fe20000001838 */
[----:B------:R-:W-:Y:S04]  /*5260*/  LDSM.16.M88.4 R40, [R229+0xf000] ;  /* 0x00f00000e528783b */ /* 0x000fe80000000200 */
[----:B------:R-:W-:Y:S03]  /*5270*/  LDSM.16.M88.4 R52, [R227+0x6800] ;  /* 0x00680000e334783b */ /* 0x000fe60000000200 */
[C---:B-1----:R-:W-:Y:S08]  /*5280*/  HMMA.16816.F32 R32, R16.reuse, R12, R32 ;  /* 0x0000000c1020723c */ /* 0x042ff00000001820 */
[C---:B------:R-:W-:Y:S01]  /*5290*/  HMMA.16816.F32 R28, R16.reuse, R14, R28 ;  /* 0x0000000e101c723c */ /* 0x040fe2000000181c */
[----:B------:R-:W1:Y:S07]  /*52a0*/  LDSM.16.M88.4 R12, [R229+0xe800] ;  /* 0x00e80000e50c783b */ /* 0x000e6e0000000200 */
[C---:B--2---:R-:W-:Y:S08]  /*52b0*/  HMMA.16816.F32 R24, R16.reuse, R36, R24 ;  /* 0x000000241018723c */ /* 0x044ff00000001818 */
[C---:B------:R-:W-:Y:S01]  /*52c0*/  HMMA.16816.F32 R20, R16.reuse, R38, R20 ;  /* 0x000000261014723c */ /* 0x040fe20000001814 */
[----:B------:R-:W2:Y:S07]  /*52d0*/  LDSM.16.M88.4 R36, [R229+0xf800] ;  /* 0x00f80000e524783b */ /* 0x000eae0000000200 */
[C---:B------:R-:W-:Y:S08]  /*52e0*/  HMMA.16816.F32 R68, R16.reuse, R60, R68 ;  /* 0x0000003c1044723c */ /* 0x040ff00000001844 */
[C---:B------:R-:W-:Y:S01]  /*52f0*/  HMMA.16816.F32 R64, R16.reuse, R62, R64 ;  /* 0x0000003e1040723c */ /* 0x040fe20000001840 */
[----:B------:R-:W-:Y:S07]  /*5300*/  LDSM.16.M88.4 R60, [R227+0x7000] ;  /* 0x00700000e33c783b */ /* 0x000fee0000000200 */
[C---:B---3--:R-:W-:Y:S08]  /*5310*/  HMMA.16816.F32 R72, R16.reuse, R8, R72 ;  /* 0x000000081048723c */ /* 0x048ff00000001848 */
[----:B------:R-:W-:Y:S01]  /*5320*/  HMMA.16816.F32 R56, R16, R10, R56 ;  /* 0x0000000a1038723c */ /* 0x000fe20000001838 */
[----:B------:R-:W-:Y:S04]  /*5330*/  LDSM.16.M88.4 R16, [R228+0x6000] ;  /* 0x00600000e410783b */ /* 0x000fe80000000200 */
[----:B------:R-:W3:Y:S03]  /*5340*/  LDSM.16.M88.4 R8, [R227+0x6000] ;  /* 0x00600000e308783b */ /* 0x000ee60000000200 */
[C---:B-----5:R-:W-:Y:S08]  /*5350*/  HMMA.16816.F32 R32, R48.reuse, R44, R32 ;  /* 0x0000002c3020723c */ /* 0x060ff00000001820 */
[C---:B------:R-:W-:Y:S01]  /*5360*/  HMMA.16816.F32 R28, R48.reuse, R46, R28 ;  /* 0x0000002e301c723c */ /* 0x040fe2000000181c */
[----:B------:R-:W4:Y:S07]  /*5370*/  LDSM.16.M88.4 R44, [R227+0x7800] ;  /* 0x00780000e32c783b */ /* 0x000f2e0000000200 */
[C---:B-1----:R-:W-:Y:S01]  /*5380*/  HMMA.16816.F32 R80, R48.reuse, R12, R24 ;  /* 0x0000000c3050723c */ /* 0x042fe20000001818 */
[----:B------:R-:W1:Y:S07]  /*5390*/  LDSM.16.M88.4 R24, [R223+0xe000] ;  /* 0x00e00000df18783b */ /* 0x000e6e0000000200 */
[C---:B------:R-:W-:Y:S01]  /*53a0*/  HMMA.16816.F32 R20, R48.reuse, R14, R20 ;  /* 0x0000000e3014723c */ /* 0x040fe20000001814 */
[----:B------:R-:W5:Y:S07]  /*53b0*/  LDSM.16.M88.4 R12, [R223+0xe800] ;  /* 0x00e80000df0c783b */ /* 0x000f6e0000000200 */
[C---:B------:R-:W-:Y:S08]  /*53c0*/  HMMA.16816.F32 R68, R48.reuse, R40, R68 ;  /* 0x000000283044723c */ /* 0x040ff00000001844 */
[C---:B------:R-:W-:Y:S01]  /*53d0*/  HMMA.16816.F32 R64, R48.reuse, R42, R64 ;  /* 0x0000002a3040723c */ /* 0x040fe20000001840 */
[----:B------:R-:W-:Y:S07]  /*53e0*/  LDSM.16.M88.4 R40, [R225+0x6000] ;  /* 0x00600000e128783b */ /* 0x000fee0000000200 */
[C---:B--2---:R-:W-:Y:S08]  /*53f0*/  HMMA.16816.F32 R72, R48.reuse, R36, R72 ;  /* 0x000000243048723c */ /* 0x044ff00000001848 */
[----:B------:R-:W-:Y:S01]  /*5400*/  HMMA.16816.F32 R56, R48, R38, R56 ;  /* 0x000000263038723c */ /* 0x000fe20000001838 */
[----:B------:R-:W-:Y:S04]  /*5410*/  LDSM.16.M88.4 R36, [R223+0xf800] ;  /* 0x00f80000df24783b */ /* 0x000fe80000000200 */
[----:B------:R-:W-:Y:S03]  /*5420*/  LDSM.16.M88.4 R48, [R216+0x6800] ;  /* 0x00680000d830783b */ /* 0x000fe60000000200 */
[C---:B---3--:R-:W-:Y:S08]  /*5430*/  HMMA.16816.F32 R32, R16.reuse, R8, R32 ;  /* 0x000000081020723c */ /* 0x048ff00000001820 */
[C---:B------:R-:W-:Y:S01]  /*5440*/  HMMA.16816.F32 R28, R16.reuse, R10, R28 ;  /* 0x0000000a101c723c */ /* 0x040fe2000000181c */
[----:B------:R-:W2:Y:S07]  /*5450*/  LDSM.16.M88.4 R8, [R223+0xf000] ;  /* 0x00f00000df08783b */ /* 0x000eae0000000200 */
[C---:B------:R-:W-:Y:S08]  /*5460*/  HMMA.16816.F32 R80, R16.reuse, R52, R80 ;  /* 0x000000341050723c */ /* 0x040ff00000001850 */
[C---:B------:R-:W-:Y:S08]  /*5470*/  HMMA.16816.F32 R20, R16.reuse, R54, R20 ;  /* 0x000000361014723c */ /* 0x040ff00000001814 */
[C---:B------:R-:W-:Y:S08]  /*5480*/  HMMA.16816.F32 R68, R16.reuse, R60, R68 ;  /* 0x0000003c1044723c */ /* 0x040ff00000001844 */
[C---:B------:R-:W-:Y:S08]  /*5490*/  HMMA.16816.F32 R64, R16.reuse, R62, R64 ;  /* 0x0000003e1040723c */ /* 0x040ff00000001840 */
[C---:B----4-:R-:W-:Y:S08]  /*54a0*/  HMMA.16816.F32 R72, R16.reuse, R44, R72 ;  /* 0x0000002c1048723c */ /* 0x050ff00000001848 */
[----:B------:R-:W-:Y:S01]  /*54b0*/  HMMA.16816.F32 R56, R16, R46, R56 ;  /* 0x0000002e1038723c */ /* 0x000fe20000001838 */
[----:B------:R-:W3:Y:S04]  /*54c0*/  LDSM.16.M88.4 R16, [R216+0x6000] ;  /* 0x00600000d810783b */ /* 0x000ee80000000200 */
[----:B------:R-:W4:Y:S03]  /*54d0*/  LDSM.16.M88.4 R44, [R216+0x7000] ;  /* 0x00700000d82c783b */ /* 0x000f260000000200 */
[C---:B-1----:R-:W-:Y:S08]  /*54e0*/  HMMA.16816.F32 R32, R76.reuse, R24, R32 ;  /* 0x000000184c20723c */ /* 0x042ff00000001820 */
[----:B------:R-:W-:Y:S01]  /*54f0*/  HMMA.16816.F32 R28, R76, R26, R28 ;  /* 0x0000001a4c1c723c */ /* 0x000fe2000000181c */
[----:B------:R-:W1:Y:S01]  /*5500*/  LDSM.16.M88.4 R24, [R216+0x7800] ;  /* 0x00780000d818783b */ /* 0x000e620000000200 */
[----:B------:R-:W-:-:S06]  /*5510*/  DEPBAR.LE SB0, 0x0 ;  /* 0x000080000000791a */ /* 0x000fcc0000000000 */
[C---:B-----5:R-:W-:Y:S08]  /*5520*/  HMMA.16816.F32 R80, R76.reuse, R12, R80 ;  /* 0x0000000c4c50723c */ /* 0x060ff00000001850 */
[C---:B------:R-:W-:Y:S08]  /*5530*/  HMMA.16816.F32 R20, R76.reuse, R14, R20 ;  /* 0x0000000e4c14723c */ /* 0x040ff00000001814 */
[C---:B--2---:R-:W-:Y:S08]  /*5540*/  HMMA.16816.F32 R68, R76.reuse, R8, R68 ;  /* 0x000000084c44723c */ /* 0x044ff00000001844 */
[C---:B------:R-:W-:Y:S08]  /*5550*/  HMMA.16816.F32 R64, R76.reuse, R10, R64 ;  /* 0x0000000a4c40723c */ /* 0x040ff00000001840 */
[C---:B------:R-:W-:Y:S08]  /*5560*/  HMMA.16816.F32 R72, R76.reuse, R36, R72 ;  /* 0x000000244c48723c */ /* 0x040ff00000001848 */
[----:B------:R-:W-:Y:S08]  /*5570*/  HMMA.16816.F32 R56, R76, R38, R56 ;  /* 0x000000264c38723c */ /* 0x000ff00000001838 */
[C---:B---3--:R-:W-:Y:S08]  /*5580*/  HMMA.16816.F32 R32, R40.reuse, R16, R32 ;  /* 0x000000102820723c */ /* 0x048ff00000001820 */
[C---:B------:R-:W-:Y:S08]  /*5590*/  HMMA.16816.F32 R28, R40.reuse, R18, R28 ;  /* 0x00000012281c723c */ /* 0x040ff0000000181c */
[C---:B------:R-:W-:Y:S08]  /*55a0*/  HMMA.16816.F32 R80, R40.reuse, R48, R80 ;  /* 0x000000302850723c */ /* 0x040ff00000001850 */
[C---:B------:R-:W-:Y:S08]  /*55b0*/  HMMA.16816.F32 R20, R40.reuse, R50, R20 ;  /* 0x000000322814723c */ /* 0x040ff00000001814 */
[C---:B----4-:R-:W-:Y:S08]  /*55c0*/  HMMA.16816.F32 R68, R40.reuse, R44, R68 ;  /* 0x0000002c2844723c */ /* 0x050ff00000001844 */
[C---:B------:R-:W-:Y:S08]  /*55d0*/  HMMA.16816.F32 R64, R40.reuse, R46, R64 ;  /* 0x0000002e2840723c */ /* 0x040ff00000001840 */
[C---:B-1----:R-:W-:Y:S08]  /*55e0*/  HMMA.16816.F32 R72, R40.reuse, R24, R72 ;  /* 0x000000182848723c */ /* 0x042ff00000001848 */
[----:B------:R-:W-:Y:S01]  /*55f0*/  HMMA.16816.F32 R56, R40, R26, R56 ;  /* 0x0000001a2838723c */ /* 0x000fe20000001838 */
[----:B------:R-:W-:Y:S06]  /*5600*/  BAR.SYNC.DEFER_BLOCKING 0x0 ;  /* 0x0000000000007b1d */ /* 0x000fec0000010000 */
[----:B------:R-:W-:Y:S05]  /*5610*/  @!P6 BRA `(.L_x_2302) ;  /* 0x00000ef00000e947 */ /* 0x000fea0003800000 */
[----:B------:R-:W-:-:S13]  /*5620*/  PLOP3.LUT P0, PT, PT, PT, UP6, 0x40, 0x0 ;  /* 0x000000000000781c */ /* 0x000fda0003f0e868 */
[----:B------:R-:W-:Y:S05]  /*5630*/  @P0 BRA `(.L_x_2303) ;  /* 0x0000049000000947 */ /* 0x000fea0003800000 */
[----:B------:R-:W1:Y:S01]  /*5640*/  I2F.RP R3, UR10 ;  /* 0x0000000a00037d06 */ /* 0x000e620008209400 */
[----:B------:R-:W-:Y:S01]  /*5650*/  UIADD3 UR12, UR14, -0x40, URZ ;  /* 0xffffffc00e0c7890 */ /* 0x000fe2000fffe03f */
[----:B------:R-:W-:Y:S01]  /*5660*/  IMAD.U32 R5, RZ, RZ, UR14 ;  /* 0x0000000eff057e24 */ /* 0x000fe2000f8e00ff */
[----:B------:R-:W-:-:S04]  /*5670*/  UMOV UR16, URZ ;  /* 0x0000003f00107c82 */ /* 0x000fc80008000000 */
[----:B------:R-:W-:-:S04]  /*5680*/  IABS R5, R5 ;  /* 0x0000000500057213 */ /* 0x000fc80000000000 */
[----:B------:R-:W2:Y:S01]  /*5690*/  R2UR UR9, R5 ;  /* 0x00000000050973c2 */ /* 0x000ea200000e0000 */
[----:B-1----:R-:W1:Y:S02]  /*56a0*/  MUFU.RCP R3, R3 ;  /* 0x0000000300037308 */ /* 0x002e640000001000 */
[----:B-1----:R-:W-:-:S06]  /*56b0*/  IADD3 R3, R3, 0xffffffe, RZ ;  /* 0x0ffffffe03037810 */ /* 0x002fcc0007ffe0ff */
[----:B------:R-:W1:Y:S02]  /*56c0*/  F2I.FTZ.U32.TRUNC.NTZ R3, R3 ;  /* 0x0000000300037305 */ /* 0x000e64000021f000 */
[----:B-1----:R1:W3:Y:S02]  /*56d0*/  R2UR UR17, R3 ;  /* 0x00000000031173c2 */ /* 0x0022e400000e0000 */
[----:B-1----:R-:W-:Y:S01]  /*56e0*/  IMAD.U32 R3, RZ, RZ, UR12 ;  /* 0x0000000cff037e24 */ /* 0x002fe2000f8e00ff */
[----:B---3--:R-:W-:-:S04]  /*56f0*/  UIADD3 UR4, URZ, -UR17, URZ ;  /* 0x800000113f047290 */ /* 0x008fc8000fffe03f */
[----:B------:R-:W-:Y:S01]  /*5700*/  IABS R3, R3 ;  /* 0x0000000300037213 */ /* 0x000fe20000000000 */
[----:B------:R-:W-:-:S03]  /*5710*/  UIMAD UR4, UR4, UR10, URZ ;  /* 0x0000000a040472a4 */ /* 0x000fc6000f8e023f */
[----:B------:R-:W1:Y:S01]  /*5720*/  R2UR UR5, R3 ;  /* 0x00000000030573c2 */ /* 0x000e6200000e0000 */
[----:B------:R-:W-:-:S04]  /*5730*/  UIMAD.WIDE.U32 UR16, UR17, UR4, UR16 ;  /* 0x00000004111072a5 */ /* 0x000fc8000f8e0010 */
[----:B--2---:R-:W-:-:S07]  /*5740*/  UIMAD.WIDE.U32 UR18, UR17, UR9, URZ ;  /* 0x00000009111272a5 */ /* 0x004fce000f8e003f */
[----:B------:R-:W-:Y:S02]  /*5750*/  UMOV UR15, UR19 ;  /* 0x00000013000f7c82 */ /* 0x000fe40008000000 */
[----:B------:R-:W-:-:S04]  /*5760*/  UIADD3 UR7, -UR15, URZ, URZ ;  /* 0x0000003f0f077290 */ /* 0x000fc8000fffe13f */
[----:B------:R-:W-:-:S04]  /*5770*/  UIMAD UR7, UR10, UR7, UR9 ;  /* 0x000000070a0772a4 */ /* 0x000fc8000f8e0209 */
[----:B------:R-:W-:Y:S02]  /*5780*/  UISETP.GT.U32.AND UP2, UPT, UR10, UR7, UPT ;  /* 0x000000070a00728c */ /* 0x000fe4000bf44070 */
[----:B-1----:R-:W-:-:S07]  /*5790*/  UIMAD.WIDE.U32 UR16, UR17, UR5, URZ ;  /* 0x00000005111072a5 */ /* 0x002fce000f8e003f */
[----:B------:R-:W-:Y:S02]  /*57a0*/  UMOV UR13, UR17 ;  /* 0x00000011000d7c82 */ /* 0x000fe40008000000 */
[----:B------:R-:W-:Y:S02]  /*57b0*/  UIADD3 UR4, -UR13, URZ, URZ ;  /* 0x0000003f0d047290 */ /* 0x000fe4000fffe13f */
[----:B------:R-:W-:Y:S02]  /*57c0*/  @!UP2 UIADD3 UR7, UR7, -UR10, URZ ;  /* 0x8000000a0707a290 */ /* 0x000fe4000fffe03f */
[----:B------:R-:W-:Y:S02]  /*57d0*/  UIMAD UR5, UR10, UR4, UR5 ;  /* 0x000000040a0572a4 */ /* 0x000fe4000f8e0205 */
[----:B------:R-:W-:Y:S02]  /*57e0*/  UISETP.GE.U32.AND UP4, UPT, UR7, UR10, UPT ;  /* 0x0000000a0700728c */ /* 0x000fe4000bf86070 */
[----:B------:R-:W-:-:S02]  /*57f0*/  UISETP.GT.U32.AND UP0, UPT, UR10, UR5, UPT ;  /* 0x000000050a00728c */ /* 0x000fc4000bf04070 */
[----:B------:R-:W-:Y:S02]  /*5800*/  ULDC UR4, c[0x0][0x2d0] ;  /* 0x0000b40000047ab9 */ /* 0x000fe40000000800 */
[----:B------:R-:W-:Y:S02]  /*5810*/  ULOP3.LUT UR12, UR12, UR4, URZ, 0x3c, !UPT ;  /* 0x000000040c0c7292 */ /* 0x000fe4000f8e3c3f */
[----:B------:R-:W-:Y:S02]  /*5820*/  @!UP2 UIADD3 UR15, UR15, 0x1, URZ ;  /* 0x000000010f0fa890 */ /* 0x000fe4000fffe03f */
[----:B------:R-:W-:Y:S02]  /*5830*/  UISETP.NE.AND UP2, UPT, URZ, UR4, UPT ;  /* 0x000000043f00728c */ /* 0x000fe4000bf45270 */
[----:B------:R-:W-:Y:S02]  /*5840*/  @UP4 UIADD3 UR15, UR15, 0x1, URZ ;  /* 0x000000010f0f4890 */ /* 0x000fe4000fffe03f */
[----:B------:R-:W-:-:S02]  /*5850*/  @!UP0 UIADD3 UR5, UR5, -UR10, URZ ;  /* 0x8000000a05058290 */ /* 0x000fc4000fffe03f */
[----:B------:R-:W-:Y:S02]  /*5860*/  @!UP0 UIADD3 UR13, UR13, 0x1, URZ ;  /* 0x000000010d0d8890 */ /* 0x000fe4000fffe03f */
[----:B------:R-:W-:Y:S02]  /*5870*/  UISETP.GE.U32.AND UP3, UPT, UR5, UR10, UPT ;  /* 0x0000000a0500728c */ /* 0x000fe4000bf66070 */
[----:B------:R-:W-:Y:S02]  /*5880*/  ULOP3.LUT UR5, UR14, UR4, URZ, 0x3c, !UPT ;  /* 0x000000040e057292 */ /* 0x000fe4000f8e3c3f */
[----:B------:R-:W-:Y:S02]  /*5890*/  UISETP.GE.AND UP0, UPT, UR12, URZ, UPT ;  /* 0x0000003f0c00728c */ /* 0x000fe4000bf06270 */
[----:B------:R-:W-:Y:S02]  /*58a0*/  UISETP.GE.AND UP1, UPT, UR5, URZ, UPT ;  /* 0x0000003f0500728c */ /* 0x000fe4000bf26270 */
[----:B------:R-:W-:-:S03]  /*58b0*/  ULOP3.LUT UR5, URZ, UR4, URZ, 0x33, !UPT ;  /* 0x000000043f057292 */ /* 0x000fc6000f8e333f */
[----:B------:R-:W-:-:S04]  /*58c0*/  @UP3 UIADD3 UR13, UR13, 0x1, URZ ;  /* 0x000000010d0d3890 */ /* 0x000fc8000fffe03f */
[----:B------:R-:W-:Y:S02]  /*58d0*/  @!UP0 UIADD3 UR13, -UR13, URZ, URZ ;  /* 0x0000003f0d0d8290 */ /* 0x000fe4000fffe13f */
[----:B------:R-:W-:-:S04]  /*58e0*/  @!UP1 UIADD3 UR15, -UR15, URZ, URZ ;  /* 0x0000003f0f0f9290 */ /* 0x000fc8000fffe13f */
        /* <DEDUP_REMOVED lines=19> */
[----:B-1----:R-:W-:Y:S01]  /*5a20*/  MOV R7, UR13 ;  /* 0x0000000d00077c02 */ /* 0x002fe20008000f00 */
[----:B------:R-:W-:-:S04]  /*5a30*/  IMAD.U32 R6, RZ, RZ, UR12 ;  /* 0x0000000cff067e24 */ /* 0x000fc8000f8e00ff */
[----:B------:R-:W-:Y:S01]  /*5a40*/  IMAD.U32 R7, RZ, RZ, UR5 ;  /* 0x00000005ff077e24 */ /* 0x000fe2000f8e00ff */
[----:B--2---:R-:W-:-:S04]  /*5a50*/  IADD3 R3, -R5, R3, RZ ;  /* 0x0000000305037210 */ /* 0x004fc80007ffe1ff */
[----:B------:R-:W-:Y:S01]  /*5a60*/  SHF.R.S32.HI R9, RZ, 0x1f, R3 ;  /* 0x0000001fff097819 */ /* 0x000fe20000011403 */
[----:B------:R-:W-:-:S04]  /*5a70*/  IMAD.WIDE.U32 R6, R3, c[0x0][0x180], R6 ;  /* 0x0000600003067a25 */ /* 0x000fc800078e0006 */
[----:B------:R-:W-:Y:S01]  /*5a80*/  IMAD R9, R9, c[0x0][0x180], RZ ;  /* 0x0000600009097a24 */ /* 0x000fe200078e02ff */
[----:B------:R-:W-:-:S03]  /*5a90*/  MOV R10, R6 ;  /* 0x00000006000a7202 */ /* 0x000fc60000000f00 */
[----:B------:R-:W-:-:S05]  /*5aa0*/  IMAD R9, R3, c[0x0][0x184], R9 ;  /* 0x0000610003097a24 */ /* 0x000fca00078e0209 */
[----:B------:R-:W-:Y:S01]  /*5ab0*/  IADD3 R9, R7, R9, RZ ;  /* 0x0000000907097210 */ /* 0x000fe20007ffe0ff */
[----:B------:R-:W-:Y:S05]  /*5ac0*/  BRA `(.L_x_2304) ;  /* 0x0000004000007947 */ /* 0x000fea0003800000 */
.L_x_2303:
[----:B------:R-:W-:-:S04]  /*5ad0*/  ULEA UR4, -UR8, URZ, 0x6 ;  /* 0x0000003f08047291 */ /* 0x000fc8000f8e313f */
[----:B------:R-:W-:Y:S02]  /*5ae0*/  USHF.R.S32.HI UR5, URZ, 0x1f, UR4 ;  /* 0x0000001f3f057899 */ /* 0x000fe40008011404 */
[----:B------:R-:W-:-:S04]  /*5af0*/  MOV R10, UR4 ;  /* 0x00000004000a7c02 */ /* 0x000fc80008000f00 */
[----:B------:R-:W-:Y:S02]  /*5b00*/  MOV R9, UR5 ;  /* 0x0000000500097c02 */ /* 0x000fe40008000f00 */
.L_x_2304:
        /* <DEDUP_REMOVED lines=11> */
[----:B------:R-:W-:Y:S01]  /*5bc0*/  @!P4 IMAD.X R3, R9, 0x1, R165, P0 ;  /* 0x000000010903c824 */ /* 0x000fe200000e06a5 */
[C---:B------:R-:W-:Y:S02]  /*5bd0*/  @!P4 LEA R36, P1, R5.reuse, c[0x0][0x168], 0x1 ;  /* 0x00005a000524ca11 */ /* 0x040fe400078208ff */
[-C--:B------:R-:W-:Y:S01]  /*5be0*/  @!P3 IADD3 R6, P0, R10, R200.reuse, RZ ;  /* 0x000000c80a06b210 */ /* 0x080fe20007f1e0ff */
[----:B------:R-:W-:Y:S01]  /*5bf0*/  @!PT LDS RZ, [RZ] ;  /* 0x00000000fffff984 */ /* 0x000fe20000000800 */
[----:B------:R-:W-:Y:S01]  /*5c00*/  @!PT LDS RZ, [RZ] ;  /* 0x00000000fffff984 */ /* 0x000fe20000000800 */
[----:B------:R-:W-:Y:S01]  /*5c10*/  @!PT LDS RZ, [RZ] ;  /* 0x00000000fffff984 */ /* 0x000fe20000000800 */
[----:B------:R1:W-:Y:S01]  /*5c20*/  @!P5 LDGSTS.E.BYPASS.LTC128B.128 [R235+0x8000], [R42.64] ;  /* 0x080000002aebdfae */ /* 0x0003e2000b901d62 */
[----:B------:R-:W-:Y:S02]  /*5c30*/  @!P4 LEA.HI.X R37, R5, c[0x0][0x16c], R3, 0x1, P1 ;  /* 0x00005b000525ca11 */ /* 0x000fe400008f0c03 */
[----:B------:R-:W-:Y:S01]  /*5c40*/  @!P3 LEA R26, P1, R6, c[0x0][0x168], 0x1 ;  /* 0x00005a00061aba11 */ /* 0x000fe200078208ff */
[C---:B------:R-:W-:Y:S01]  /*5c50*/  @!P3 IMAD.X R3, R9.reuse, 0x1, R165, P0 ;  /* 0x000000010903b824 */ /* 0x040fe200000e06a5 */
        /* <DEDUP_REMOVED lines=19> */
[C---:B------:R-:W-:Y:S01]  /*5d90*/  @!P5 IMAD.X R3, R7.reuse, 0x1, R165, P0 ;  /* 0x000000010703d824 */ /* 0x040fe200000e06a5 */
        /* <DEDUP_REMOVED lines=13> */
[C---:B------:R-:W-:Y:S01]  /*5e70*/  @!P3 IMAD.X R3, R7.reuse, 0x1, R165, P0 ;  /* 0x000000010703b824 */ /* 0x040fe200000e06a5 */
        /* <DEDUP_REMOVED lines=19> */
[C---:B------:R-:W-:Y:S01]  /*5fb0*/  @!P5 IMAD.X R3, R7.reuse, 0x1, R165, P0 ;  /* 0x000000010703d824 */ /* 0x040fe200000e06a5 */
[-C--:B------:R-:W-:Y:S01]  /*5fc0*/  @!P4 IADD3 R5, P0, R8, R200.reuse, RZ ;  /* 0x000000c80805c210 */ /* 0x080fe20007f1e0ff */
        /* <DEDUP_REMOVED lines=74> */
[----:B------:R-:W-:-:S04]  /*6470*/  LEA R6, P0, R8, c[0x0][0x168], 0x1 ;  /* 0x00005a0008067a11 */ /* 0x000fc800078008ff */
[----:B------:R-:W-:-:S05]  /*6480*/  LEA.HI.X R7, R8, c[0x0][0x16c], R7, 0x1, P0 ;  /* 0x00005b0008077a11 */ /* 0x000fca00000f0c07 */
[----:B------:R-:W-:Y:S01]  /*6490*/  @!PT LDS RZ, [RZ] ;  /* 0x00000000fffff984 */ /* 0x000fe20000000800 */
[----:B------:R-:W-:Y:S01]  /*64a0*/  @!PT LDS RZ, [RZ] ;  /* 0x00000000fffff984 */ /* 0x000fe20000000800 */
[----:B------:R-:W-:Y:S01]  /*64b0*/  @!PT LDS RZ, [RZ] ;  /* 0x00000000fffff984 */ /* 0x000fe20000000800 */
[----:B------:R2:W-:Y:S04]  /*64c0*/  LDGSTS.E.BYPASS.LTC128B.128 [R235+0xf800], [R6.64+0x180] ;  /* 0x0f80018006eb7fae */ /* 0x0005e8000b901d62 */
.L_x_2306:
[----:B------:R-:W-:Y:S05]  /*64d0*/  BSYNC B0 ;  /* 0x0000000000007941 */ /* 0x000fea0003800000 */
.L_x_2305:
[----:B------:R-:W0:Y:S01]  /*64e0*/  LDGDEPBAR ;  /* 0x00000000000079af */ /* 0x000e220000000000 */
[----:B------:R-:W-:-:S04]  /*64f0*/  IADD3 R200, P0, R10, R200, RZ ;  /* 0x000000c80ac87210 */ /* 0x000fc80007f1e0ff */
[----:B------:R-:W-:Y:S02]  /*6500*/  IADD3.X R165, R9, R165, RZ, P0, !PT ;  /* 0x000000a509a57210 */ /* 0x000fe400007fe4ff */
.L_x_2302:
[----:B-1----:R-:W-:Y:S01]  /*6510*/  IADD3 R12, R234, UR14, RZ ;  /* 0x0000000eea0c7c10 */ /* 0x002fe2000fffe0ff */
[----:B------:R-:W-:-:S03]  /*6520*/  IMAD.SHL.U32 R224, R4, 0x2, RZ ;  /* 0x0000000204e07824 */ /* 0x000fc600078e00ff */
[----:B------:R-:W-:Y:S01]  /*6530*/  IADD3 R5, R12, 0x1, RZ ;  /* 0x000000010c057810 */ /* 0x000fe20007ffe0ff */
[--C-:B------:R-:W-:Y:S01]  /*6540*/  IMAD R222, R2, 0x2, R224.reuse ;  /* 0x0000000202de7824 */ /* 0x100fe200078e02e0 */
[----:B------:R-:W-:Y:S01]  /*6550*/  IADD3 R3, R12, 0x8, RZ ;  /* 0x000000080c037810 */ /* 0x000fe20007ffe0ff */
[----:B------:R-:W-:Y:S01]  /*6560*/  LDSM.16.MT88.4 R156, [R224+0x10000] ;  /* 0x01000000e09c783b */ /* 0x000fe20000004200 */
[C---:B------:R-:W-:Y:S01]  /*6570*/  ISETP.GE.AND P3, PT, R5.reuse, R240, PT ;  /* 0x000000f00500720c */ /* 0x040fe20003f66270 */
[----:B------:R-:W-:Y:S01]  /*6580*/  IMAD R221, R0, 0x2, R224 ;  /* 0x0000000200dd7824 */ /* 0x000fe200078e02e0 */
[C---:B------:R-:W-:Y:S01]  /*6590*/  ISETP.GE.AND P0, PT, R5.reuse, R238, PT ;  /* 0x000000ee0500720c */ /* 0x040fe20003f06270 */
[----:B------:R-:W-:Y:S01]  /*65a0*/  LDSM.16.MT88.4 R148, [R222+0x10000] ;  /* 0x01000000de94783b */ /* 0x000fe20000004200 */
[----:B------:R-:W-:Y:S01]  /*65b0*/  ISETP.GE.AND P4, PT, R12, R240, PT ;  /* 0x000000f00c00720c */ /* 0x000fe20003f86270 */
[----:B------:R-:W-:Y:S01]  /*65c0*/  IMAD R220, R0, 0x2, R222 ;  /* 0x0000000200dc7824 */ /* 0x000fe200078e02de */
[----:B------:R-:W-:Y:S01]  /*65d0*/  ISETP.GE.AND P1, PT, R12, R238, PT ;  /* 0x000000ee0c00720c */ /* 0x000fe20003f26270 */
[----:B------:R-:W-:Y:S01]  /*65e0*/  LDSM.16.MT88.4 R140, [R221+0x10000] ;  /* 0x01000000dd8c783b */ /* 0x000fe20000004200 */
[----:B------:R-:W-:-:S02]  /*65f0*/  ISETP.LT.OR P3, PT, R5, R241, P3 ;  /* 0x000000f10500720c */ /* 0x000fc40001f61670 */
[----:B------:R-:W-:Y:S01]  /*6600*/  ISETP.LT.OR P0, PT, R5, R239, P0 ;  /* 0x000000ef0500720c */ /* 0x000fe20000701670 */
[----:B------:R-:W-:Y:S01]  /*6610*/  LDSM.16.MT88.4 R132, [R220+0x10000] ;  /* 0x01000000dc84783b */ /* 0x000fe20000004200 */
[C---:B--2---:R-:W-:Y:S02]  /*6620*/  IADD3 R6, R12.reuse, 0x9, RZ ;  /* 0x000000090c067810 */ /* 0x044fe40007ffe0ff */
[C---:B------:R-:W-:Y:S01]  /*6630*/  ISETP.GE.AND P5, PT, R3.reuse, R240, PT ;  /* 0x000000f00300720c */ /* 0x040fe20003fa6270 */
[----:B------:R-:W-:Y:S01]  /*6640*/  LDSM.16.MT88.4 R40, [R224+0x12000] ;  /* 0x01200000e028783b */ /* 0x000fe20000004200 */
[----:B------:R-:W-:Y:S02]  /*6650*/  ISETP.GE.AND P2, PT, R3, R238, PT ;  /* 0x000000ee0300720c */ /* 0x000fe40003f46270 */
[C---:B------:R-:W-:Y:S01]  /*6660*/  ISETP.LT.OR P4, PT, R12.reuse, R241, P4 ;  /* 0x000000f10c00720c */ /* 0x040fe20002781670 */
[----:B------:R-:W-:Y:S01]  /*6670*/  LDSM.16.MT88.4 R48, [R222+0x12000] ;  /* 0x01200000de30783b */ /* 0x000fe20000004200 */
[----:B------:R-:W-:-:S02]  /*6680*/  ISETP.LT.OR P1, PT, R12, R239, P1 ;  /* 0x000000ef0c00720c */ /* 0x000fc40000f21670 */
[----:B------:R-:W-:Y:S01]  /*6690*/  IADD3 R5, R12, 0x10, RZ ;  /* 0x000000100c057810 */ /* 0x000fe20007ffe0ff */
[----:B------:R-:W-:Y:S01]  /*66a0*/  LDSM.16.MT88.4 R88, [R221+0x14000] ;  /* 0x01400000dd58783b */ /* 0x000fe20000004200 */
[----:B------:R-:W-:Y:S02]  /*66b0*/  FSEL R11, R33, -INF , !P3 ;  /* 0xff800000210b7808 */ /* 0x000fe40005800000 */
[----:B------:R-:W-:Y:S01]  /*66c0*/  FSEL R7, R35, -INF , !P0 ;  /* 0xff80000023077808 */ /* 0x000fe20004000000 */
[----:B------:R-:W-:Y:S01]  /*66d0*/  LDSM.16.MT88.4 R96, [R220+0x14000] ;  /* 0x01400000dc60783b */ /* 0x000fe20000004200 */
[C---:B------:R-:W-:Y:S02]  /*66e0*/  ISETP.GE.AND P3, PT, R6.reuse, R240, PT ;  /* 0x000000f00600720c */ /* 0x040fe40003f66270 */
[----:B------:R-:W-:Y:S01]  /*66f0*/  ISETP.GE.AND P0, PT, R6, R238, PT ;  /* 0x000000ee0600720c */ /* 0x000fe20003f06270 */
[----:B------:R-:W-:Y:S01]  /*6700*/  LDSM.16.MT88.4 R104, [R224+0x16000] ;  /* 0x01600000e068783b */ /* 0x000fe20000004200 */
[----:B------:R-:W-:-:S02]  /*6710*/  ISETP.LT.OR P5, PT, R3, R241, P5 ;  /* 0x000000f10300720c */ /* 0x000fc40002fa1670 */
[----:B------:R-:W-:Y:S01]  /*6720*/  ISETP.LT.OR P2, PT, R3, R239, P2 ;  /* 0x000000ef0300720c */ /* 0x000fe20001741670 */
        /* <DEDUP_REMOVED lines=8> */
[----:B------:R-:W-:Y:S02]  /*67b0*/  ISETP.LT.OR P0, PT, R6, R239, P0 ;  /* 0x000000ef0600720c */ /* 0x000fe40000701670 */
[C---:B------:R-:W-:Y:S02]  /*67c0*/  IADD3 R6, R12.reuse, 0x11, RZ ;  /* 0x000000110c067810 */ /* 0x040fe40007ffe0ff */
[C---:B------:R-:W-:Y:S02]  /*67d0*/  ISETP.LT.OR P4, PT, R5.reuse, R241, P4 ;  /* 0x000000f10500720c */ /* 0x040fe40002781670 */
[----:B------:R-:W-:Y:S02]  /*67e0*/  ISETP.LT.OR P1, PT, R5, R239, P1 ;  /* 0x000000ef0500720c */ /* 0x000fe40000f21670 */
[----:B------:R-:W-:Y:S02]  /*67f0*/  IADD3 R5, R12, 0x18, RZ ;  /* 0x000000180c057810 */ /* 0x000fe40007ffe0ff */
[----:B------:R-:W-:-:S02]  /*6800*/  FSEL R29, R29, -INF , !P3 ;  /* 0xff8000001d1d7808 */ /* 0x000fc40005800000 */
[----:B------:R-:W-:Y:S02]  /*6810*/  FSEL R31, R31, -INF , !P0 ;  /* 0xff8000001f1f7808 */ /* 0x000fe40004000000 */
[C---:B------:R-:W-:Y:S02]  /*6820*/  ISETP.GE.AND P3, PT, R6.reuse, R240, PT ;  /* 0x000000f00600720c */ /* 0x040fe40003f66270 */
[----:B------:R-:W-:Y:S02]  /*6830*/  ISETP.GE.AND P0, PT, R6, R238, PT ;  /* 0x000000ee0600720c */ /* 0x000fe40003f06270 */
[----:B------:R-:W-:Y:S02]  /*6840*/  FSEL R28, R28, -INF , !P5 ;  /* 0xff8000001c1c7808 */ /* 0x000fe40006800000 */
[----:B------:R-:W-:Y:S02]  /*6850*/  FSEL R30, R30, -INF , !P2 ;  /* 0xff8000001e1e7808 */ /* 0x000fe40005000000 */
[----:B------:R-:W-:-:S02]  /*6860*/  ISETP.GE.AND P5, PT, R5, R240, PT ;  /* 0x000000f00500720c */ /* 0x000fc40003fa6270 */
[C---:B------:R-:W-:Y:S02]  /*6870*/  ISETP.GE.AND P2, PT, R5.reuse, R238, PT ;  /* 0x000000ee0500720c */ /* 0x040fe40003f46270 */
[C---:B------:R-:W-:Y:S02]  /*6880*/  ISETP.LT.OR P3, PT, R6.reuse, R241, P3 ;  /* 0x000000f10600720c */ /* 0x040fe40001f61670 */
[----:B------:R-:W-:Y:S02]  /*6890*/  ISETP.LT.OR P0, PT, R6, R239, P0 ;  /* 0x000000ef0600720c */ /* 0x000fe40000701670 */
[----:B------:R-:W-:Y:S02]  /*68a0*/  IADD3 R14, R12, 0x19, RZ ;  /* 0x000000190c0e7810 */ /* 0x000fe40007ffe0ff */
[C---:B------:R-:W-:Y:S02]  /*68b0*/  ISETP.LT.OR P5, PT, R5.reuse, R241, P5 ;  /* 0x000000f10500720c */ /* 0x040fe40002fa1670 */
[----:B------:R-:W-:-:S02]  /*68c0*/  ISETP.LT.OR P2, PT, R5, R239, P2 ;  /* 0x000000ef0500720c */ /* 0x000fc40001741670 */
[----:B------:R-:W-:Y:S02]  /*68d0*/  FSEL R5, R81, -INF , !P3 ;  /* 0xff80000051057808 */ /* 0x000fe40005800000 */
[----:B------:R-:W-:Y:S02]  /*68e0*/  FSEL R8, R83, -INF , !P0 ;  /* 0xff80000053087808 */ /* 0x000fe40004000000 */
[C---:B------:R-:W-:Y:S02]  /*68f0*/  ISETP.GE.AND P3, PT, R14.reuse, R240, PT ;  /* 0x000000f00e00720c */ /* 0x040fe40003f66270 */
[C---:B------:R-:W-:Y:S02]  /*6900*/  ISETP.GE.AND P0, PT, R14.reuse, R238, PT ;  /* 0x000000ee0e00720c */ /* 0x040fe40003f06270 */
[C---:B------:R-:W-:Y:S02]  /*6910*/  ISETP.LT.OR P3, PT, R14.reuse, R241, P3 ;  /* 0x000000f10e00720c */ /* 0x040fe40001f61670 */
[----:B------:R-:W-:-:S02]  /*6920*/  ISETP.LT.OR P0, PT, R14, R239, P0 ;  /* 0x000000ef0e00720c */ /* 0x000fc40000701670 */
[----:B------:R-:W-:Y:S02]  /*6930*/  IADD3 R14, R12, 0x21, RZ ;  /* 0x000000210c0e7810 */ /* 0x000fe40007ffe0ff */
[----:B------:R-:W-:Y:S02]  /*6940*/  FSEL R21, R21, -INF , !P3 ;  /* 0xff80000015157808 */ /* 0x000fe40005800000 */
[----:B------:R-:W-:Y:S02]  /*6950*/  FSEL R23, R23, -INF , !P0 ;  /* 0xff80000017177808 */ /* 0x000fe40004000000 */
[C---:B------:R-:W-:Y:S02]  /*6960*/  ISETP.GE.AND P3, PT, R14.reuse, R240, PT ;  /* 0x000000f00e00720c */ /* 0x040fe40003f66270 */
[C---:B------:R-:W-:Y:S02]  /*6970*/  ISETP.GE.AND P0, PT, R14.reuse, R238, PT ;  /* 0x000000ee0e00720c */ /* 0x040fe40003f06270 */
[----:B------:R-:W-:-:S02]  /*6980*/  ISETP.LT.OR P3, PT, R14, R241, P3 ;  /* 0x000000f10e00720c */ /* 0x000fc40001f61670 */
[----:B------:R-:W-:Y:S02]  /*6990*/  ISETP.LT.OR P0, PT, R14, R239, P0 ;  /* 0x000000ef0e00720c */ /* 0x000fe40000701670 */
[----:B------:R-:W-:Y:S02]  /*69a0*/  FMNMX.FTZ R14, R3, R11, !PT ;  /* 0x0000000b030e7209 */ /* 0x000fe40007810000 */
[----:B------:R-:W-:Y:S02]  /*69b0*/  IADD3 R13, R12, 0x20, RZ ;  /* 0x000000200c0d7810 */ /* 0x000fe40007ffe0ff */
[----:B------:R-:W-:Y:S02]  /*69c0*/  FMNMX.FTZ R14, R28, R14, !PT ;  /* 0x0000000e1c0e7209 */ /* 0x000fe40007810000 */
[----:B------:R-:W-:Y:S02]  /*69d0*/  FSEL R6, R80, -INF , !P4 ;  /* 0xff80000050067808 */ /* 0x000fe40006000000 */
[----:B------:R-:W-:-:S02]  /*69e0*/  IADD3 R15, R12, 0x30, RZ ;  /* 0x000000300c0f7810 */ /* 0x000fc40007ffe0ff */
[----:B------:R-:W-:Y:S02]  /*69f0*/  FMNMX.FTZ R14, R29, R14, !PT ;  /* 0x0000000e1d0e7209 */ /* 0x000fe40007810000 */
[----:B------:R-:W-:Y:S02]  /*6a00*/  FSEL R9, R82, -INF , !P1 ;  /* 0xff80000052097808 */ /* 0x000fe40004800000 */
[C---:B------:R-:W-:Y:S01]  /*6a10*/  ISETP.GE.AND P4, PT, R13.reuse, R240, PT ;  /* 0x000000f00d00720c */ /* 0x040fe20003f86270 */
[----:B------:R-:W-:Y:S01]  /*6a20*/  LDSM.16.MT88.4 R80, [R222+0x14000] ;  /* 0x01400000de50783b */ /* 0x000fe20000004200 */
[----:B------:R-:W-:Y:S02]  /*6a30*/  ISETP.GE.AND P1, PT, R13, R238, PT ;  /* 0x000000ee0d00720c */ /* 0x000fe40003f26270 */
[----:B------:R-:W-:Y:S02]  /*6a40*/  FSEL R186, R69, -INF , !P3 ;  /* 0xff80000045ba7808 */ /* 0x000fe40005800000 */
[----:B------:R-:W-:-:S02]  /*6a50*/  FSEL R194, R71, -INF , !P0 ;  /* 0xff80000047c27808 */ /* 0x000fc40004000000 */
[C---:B------:R-:W-:Y:S02]  /*6a60*/  ISETP.GE.AND P3, PT, R15.reuse, R240, PT ;  /* 0x000000f00f00720c */ /* 0x040fe40003f66270 */
[----:B------:R-:W-:Y:S02]  /*6a70*/  ISETP.GE.AND P0, PT, R15, R238, PT ;  /* 0x000000ee0f00720c */ /* 0x000fe40003f06270 */
[----:B------:R-:W-:Y:S02]  /*6a80*/  FMNMX.FTZ R16, R6, R14, !PT ;  /* 0x0000000e06107209 */ /* 0x000fe40007810000 */
[C---:B------:R-:W-:Y:S02]  /*6a90*/  ISETP.LT.OR P4, PT, R13.reuse, R241, P4 ;  /* 0x000000f10d00720c */ /* 0x040fe40002781670 */
[----:B------:R-:W-:Y:S02]  /*6aa0*/  ISETP.LT.OR P1, PT, R13, R239, P1 ;  /* 0x000000ef0d00720c */ /* 0x000fe40000f21670 */
[----:B------:R-:W-:-:S02]  /*6ab0*/  IADD3 R13, R12, 0x28, RZ ;  /* 0x000000280c0d7810 */ /* 0x000fc40007ffe0ff */
[----:B------:R-:W-:Y:S02]  /*6ac0*/  FSEL R20, R20, -INF , !P5 ;  /* 0xff80000014147808 */ /* 0x000fe40006800000 */
[----:B------:R-:W-:Y:S02]  /*6ad0*/  ISETP.LT.OR P3, PT, R15, R241, P3 ;  /* 0x000000f10f00720c */ /* 0x000fe40001f61670 */
[----:B------:R-:W-:Y:S02]  /*6ae0*/  FMNMX.FTZ R16, R5, R16, !PT ;  /* 0x0000001005107209 */ /* 0x000fe40007810000 */
[----:B------:R-:W-:Y:S02]  /*6af0*/  ISETP.LT.OR P0, PT, R15, R239, P0 ;  /* 0x000000ef0f00720c */ /* 0x000fe40000701670 */
[----:B------:R-:W-:Y:S02]  /*6b00*/  FMNMX.FTZ R15, R10, R7, !PT ;  /* 0x000000070a0f7209 */ /* 0x000fe40007810000 */
[----:B------:R-:W-:-:S02]  /*6b10*/  FSEL R22, R22, -INF , !P2 ;  /* 0xff80000016167808 */ /* 0x000fc40005000000 */
[C---:B------:R-:W-:Y:S02]  /*6b20*/  ISETP.GE.AND P5, PT, R13.reuse, R240, PT ;  /* 0x000000f00d00720c */ /* 0x040fe40003fa6270 */
[C---:B------:R-:W-:Y:S02]  /*6b30*/  ISETP.GE.AND P2, PT, R13.reuse, R238, PT ;  /* 0x000000ee0d00720c */ /* 0x040fe40003f46270 */
[----:B------:R-:W-:Y:S02]  /*6b40*/  FMNMX.FTZ R16, R20, R16, !PT ;  /* 0x0000001014107209 */ /* 0x000fe40007810000 */
[----:B------:R-:W-:Y:S02]  /*6b50*/  FMNMX.FTZ R15, R30, R15, !PT ;  /* 0x0000000f1e0f7209 */ /* 0x000fe40007810000 */
[C---:B------:R-:W-:Y:S02]  /*6b60*/  ISETP.LT.OR P5, PT, R13.reuse, R241, P5 ;  /* 0x000000f10d00720c */ /* 0x040fe40002fa1670 */
[----:B------:R-:W-:-:S02]  /*6b70*/  ISETP.LT.OR P2, PT, R13, R239, P2 ;  /* 0x000000ef0d00720c */ /* 0x000fc40001741670 */
[----:B------:R-:W-:Y:S02]  /*6b80*/  IADD3 R13, R12, 0x29, RZ ;  /* 0x000000290c0d7810 */ /* 0x000fe40007ffe0ff */
[----:B------:R-:W-:Y:S02]  /*6b90*/  FSEL R185, R68, -INF , !P4 ;  /* 0xff80000044b97808 */ /* 0x000fe40006000000 */
[----:B------:R-:W-:Y:S02]  /*6ba0*/  FMNMX.FTZ R16, R21, R16, !PT ;  /* 0x0000001015107209 */ /* 0x000fe40007810000 */
[----:B------:R-:W-:Y:S02]  /*6bb0*/  FMNMX.FTZ R15, R31, R15, !PT ;  /* 0x0000000f1f0f7209 */ /* 0x000fe40007810000 */
[----:B------:R-:W-:Y:S02]  /*6bc0*/  ISETP.GE.AND P4, PT, R13, R240, PT ;  /* 0x000000f00d00720c */ /* 0x000fe40003f86270 */
[----:B------:R-:W-:-:S02]  /*6bd0*/  FMNMX.FTZ R16, R185, R16, !PT ;  /* 0x00000010b9107209 */ /* 0x000fc40007810000 */
[----:B------:R-:W-:Y:S02]  /*6be0*/  FMNMX.FTZ R15, R9, R15, !PT ;  /* 0x0000000f090f7209 */ /* 0x000fe40007810000 */
[----:B------:R-:W-:Y:S02]  /*6bf0*/  FSEL R193, R70, -INF , !P1 ;  /* 0xff80000046c17808 */ /* 0x000fe40004800000 */
[C---:B------:R-:W-:Y:S02]  /*6c00*/  ISETP.GE.AND P1, PT, R13.reuse, R238, PT ;  /* 0x000000ee0d00720c */ /* 0x040fe40003f26270 */
[----:B------:R-:W-:Y:S02]  /*6c10*/  ISETP.LT.OR P4, PT, R13, R241, P4 ;  /* 0x000000f10d00720c */ /* 0x000fe40002781670 */
[----:B------:R-:W-:Y:S02]  /*6c20*/  IADD3 R14, R12, 0x31, RZ ;  /* 0x000000310c0e7810 */ /* 0x000fe40007ffe0ff */
[----:B------:R-:W-:-:S02]  /*6c30*/  FSEL R187, R64, -INF , !P5 ;  /* 0xff80000040bb7808 */ /* 0x000fc40006800000 */
[----:B------:R-:W-:Y:S02]  /*6c40*/  FMNMX.FTZ R16, R186, R16, !PT ;  /* 0x00000010ba107209 */ /* 0x000fe40007810000 */
[----:B------:R-:W-:Y:S02]  /*6c50*/  FMNMX.FTZ R15, R8, R15, !PT ;  /* 0x0000000f080f7209 */ /* 0x000fe40007810000 */
[----:B------:R-:W-:Y:S02]  /*6c60*/  ISETP.LT.OR P1, PT, R13, R239, P1 ;  /* 0x000000ef0d00720c */ /* 0x000fe40000f21670 */
[----:B------:R-:W-:Y:S02]  /*6c70*/  IADD3 R13, R12, 0x38, RZ ;  /* 0x000000380c0d7810 */ /* 0x000fe40007ffe0ff */
[----:B------:R-:W-:Y:S02]  /*6c80*/  ISETP.GE.AND P5, PT, R14, R240, PT ;  /* 0x000000f00e00720c */ /* 0x000fe40003fa6270 */
[----:B------:R-:W-:-:S02]  /*6c90*/  FSEL R188, R65, -INF , !P4 ;  /* 0xff80000041bc7808 */ /* 0x000fc40006000000 */
[----:B------:R-:W-:Y:S02]  /*6ca0*/  FMNMX.FTZ R16, R187, R16, !PT ;  /* 0x00000010bb107209 */ /* 0x000fe40007810000 */
[----:B------:R-:W-:Y:S02]  /*6cb0*/  FMNMX.FTZ R15, R22, R15, !PT ;  /* 0x0000000f160f7209 */ /* 0x000fe40007810000 */
[----:B------:R-:W-:Y:S02]  /*6cc0*/  ISETP.GE.AND P4, PT, R13, R240, PT ;  /* 0x000000f00d00720c */ /* 0x000fe40003f86270 */
[----:B------:R-:W-:Y:S02]  /*6cd0*/  FSEL R198, R72, -INF , !P3 ;  /* 0xff80000048c67808 */ /* 0x000fe40005800000 */
[----:B------:R-:W-:Y:S02]  /*6ce0*/  ISETP.LT.OR P5, PT, R14, R241, P5 ;  /* 0x000000f10e00720c */ /* 0x000fe40002fa1670 */
[----:B------:R-:W-:-:S02]  /*6cf0*/  FMNMX.FTZ R16, R188, R16, !PT ;  /* 0x00000010bc107209 */ /* 0x000fc40007810000 */
[----:B------:R-:W-:Y:S02]  /*6d00*/  IADD3 R12, R12, 0x39, RZ ;  /* 0x000000390c0c7810 */ /* 0x000fe40007ffe0ff */
[----:B------:R-:W-:Y:S02]  /*6d10*/  FMNMX.FTZ R15, R23, R15, !PT ;  /* 0x0000000f170f7209 */ /* 0x000fe40007810000 */
[----:B------:R-:W-:Y:S02]  /*6d20*/  ISETP.LT.OR P4, PT, R13, R241, P4 ;  /* 0x000000f10d00720c */ /* 0x000fe40002781670 */
[----:B------:R-:W-:Y:S02]  /*6d30*/  FSEL R197, R73, -INF , !P5 ;  /* 0xff80000049c57808 */ /* 0x000fe40006800000 */
[----:B------:R-:W-:Y:S02]  /*6d40*/  FMNMX.FTZ R16, R198, R16, !PT ;  /* 0x00000010c6107209 */ /* 0x000fe40007810000 */
[----:B------:R-:W-:-:S02]  /*6d50*/  ISETP.GE.AND P3, PT, R12, R240, PT ;  /* 0x000000f00c00720c */ /* 0x000fc40003f66270 */
[----:B------:R-:W-:Y:S02]  /*6d60*/  FMNMX.FTZ R15, R193, R15, !PT ;  /* 0x0000000fc10f7209 */ /* 0x000fe40007810000 */
[----:B------:R-:W-:Y:S02]  /*6d70*/  FSEL R35, R56, -INF , !P4 ;  /* 0xff80000038237808 */ /* 0x000fe40006000000 */
[----:B------:R-:W-:Y:S02]  /*6d80*/  FMNMX.FTZ R16, R197, R16, !PT ;  /* 0x00000010c5107209 */ /* 0x000fe40007810000 */
[----:B------:R-:W-:Y:S02]  /*6d90*/  ISETP.LT.OR P3, PT, R12, R241, P3 ;  /* 0x000000f10c00720c */ /* 0x000fe40001f61670 */
[----:B------:R-:W-:Y:S02]  /*6da0*/  FSEL R195, R66, -INF , !P2 ;  /* 0xff80000042c37808 */ /* 0x000fe40005000000 */
[----:B------:R-:W-:-:S02]  /*6db0*/  FMNMX.FTZ R15, R194, R15, !PT ;  /* 0x0000000fc20f7209 */ /* 0x000fc40007810000 */
[----:B------:R-:W-:Y:S02]  /*6dc0*/  FMNMX.FTZ R17, R35, R16, !PT ;  /* 0x0000001023117209 */ /* 0x000fe40007810000 */
[C---:B------:R-:W-:Y:S02]  /*6dd0*/  ISETP.GE.AND P2, PT, R14.reuse, R238, PT ;  /* 0x000000ee0e00720c */ /* 0x040fe40003f46270 */
[----:B------:R-:W-:Y:S02]  /*6de0*/  FSEL R196, R67, -INF , !P1 ;  /* 0xff80000043c47808 */ /* 0x000fe40004800000 */
[----:B------:R-:W-:Y:S01]  /*6df0*/  FSEL R34, R57, -INF , !P3 ;  /* 0xff80000039227808 */ /* 0x000fe20005800000 */
[----:B------:R-:W-:Y:S01]  /*6e00*/  LDSM.16.MT88.4 R64, [R220+0x12000] ;  /* 0x01200000dc40783b */ /* 0x000fe20000004200 */
[----:B------:R-:W-:Y:S02]  /*6e10*/  FMNMX.FTZ R16, R195, R15, !PT ;  /* 0x0000000fc3107209 */ /* 0x000fe40007810000 */
[----:B------:R-:W-:-:S02]  /*6e20*/  ISETP.LT.OR P2, PT, R14, R239, P2 ;  /* 0x000000ef0e00720c */ /* 0x000fc40001741670 */
[C---:B------:R-:W-:Y:S02]  /*6e30*/  ISETP.GE.AND P1, PT, R13.reuse, R238, PT ;  /* 0x000000ee0d00720c */ /* 0x040fe40003f26270 */
[----:B------:R-:W-:Y:S02]  /*6e40*/  FMNMX.FTZ R15, R34, R17, !PT ;  /* 0x00000011220f7209 */ /* 0x000fe40007810000 */
[----:B------:R-:W-:Y:S02]  /*6e50*/  FSEL R32, R74, -INF , !P0 ;  /* 0xff8000004a207808 */ /* 0x000fe40004000000 */
[----:B------:R-:W-:Y:S02]  /*6e60*/  FMNMX.FTZ R14, R196, R16, !PT ;  /* 0x00000010c40e7209 */ /* 0x000fe40007810000 */
[----:B------:R-:W-:Y:S01]  /*6e70*/  ISETP.LT.OR P1, PT, R13, R239, P1 ;  /* 0x000000ef0d00720c */ /* 0x000fe20000f21670 */
[----:B------:R-:W-:Y:S01]  /*6e80*/  LDSM.16.MT88.4 R16, [R220+0x10800] ;  /* 0x01080000dc10783b */ /* 0x000fe20000004200 */
[----:B------:R-:W-:-:S02]  /*6e90*/  ISETP.GE.AND P0, PT, R12, R238, PT ;  /* 0x000000ee0c00720c */ /* 0x000fc40003f06270 */
[----:B------:R-:W-:Y:S01]  /*6ea0*/  FSEL R192, R75, -INF , !P2 ;  /* 0xff8000004bc07808 */ /* 0x000fe20005000000 */
[----:B------:R-:W1:Y:S01]  /*6eb0*/  SHFL.BFLY PT, R13, R15, 0x2, 0x1f ;  /* 0x0c401f000f0d7f89 */ /* 0x000e6200000e0000 */
[----:B------:R-:W-:Y:S02]  /*6ec0*/  FMNMX.FTZ R14, R32, R14, !PT ;  /* 0x0000000e200e7209 */ /* 0x000fe40007810000 */
[----:B------:R-:W-:Y:S01]  /*6ed0*/  ISETP.LT.OR P0, PT, R12, R239, P0 ;  /* 0x000000ef0c00720c */ /* 0x000fe20000701670 */
[----:B------:R-:W-:Y:S01]  /*6ee0*/  LDSM.16.MT88.4 R72, [R224+0x14000] ;  /* 0x01400000e048783b */ /* 0x000fe20000004200 */
[----:B------:R-:W-:Y:S02]  /*6ef0*/  FSEL R191, R58, -INF , !P1 ;  /* 0xff8000003abf7808 */ /* 0x000fe40004800000 */
[----:B------:R-:W-:Y:S02]  /*6f00*/  FMNMX.FTZ R14, R192, R14, !PT ;  /* 0x0000000ec00e7209 */ /* 0x000fe40007810000 */
[----:B------:R-:W-:-:S02]  /*6f10*/  FSEL R190, R59, -INF , !P0 ;  /* 0xff8000003bbe7808 */ /* 0x000fc40004000000 */
[----:B------:R-:W-:Y:S01]  /*6f20*/  FMNMX.FTZ R14, R191, R14, !PT ;  /* 0x0000000ebf0e7209 */ /* 0x000fe20007810000 */
[----:B------:R-:W-:Y:S03]  /*6f30*/  LDSM.16.MT88.4 R56, [R221+0x12000] ;  /* 0x01200000dd38783b */ /* 0x000fe60000004200 */
[----:B------:R-:W-:-:S05]  /*6f40*/  FMNMX.FTZ R14, R190, R14, !PT ;  /* 0x0000000ebe0e7209 */ /* 0x000fca0007810000 */
[----:B------:R-:W2:Y:S01]  /*6f50*/  SHFL.BFLY PT, R12, R14, 0x2, 0x1f ;  /* 0x0c401f000e0c7f89 */ /* 0x000ea200000e0000 */
[----:B-1----:R-:W-:-:S05]  /*6f60*/  FMNMX.FTZ R15, R15, R13, !PT ;  /* 0x0000000d0f0f7209 */ /* 0x002fca0007810000 */
[----:B------:R-:W1:Y:S01]  /*6f70*/  SHFL.BFLY PT, R164, R15, 0x1, 0x1f ;  /* 0x0c201f000fa47f89 */ /* 0x000e6200000e0000 */
[----:B--2---:R-:W-:-:S05]  /*6f80*/  FMNMX.FTZ R13, R14, R12, !PT ;  /* 0x0000000c0e0d7209 */ /* 0x004fca0007810000 */
[----:B------:R-:W2:Y:S01]  /*6f90*/  SHFL.BFLY PT, R12, R13, 0x1, 0x1f ;  /* 0x0c201f000d0c7f89 */ /* 0x000ea200000e0000 */
[----:B-1----:R-:W-:-:S04]  /*6fa0*/  FMNMX.FTZ R164, R15, R164, !PT ;  /* 0x000000a40fa47209 */ /* 0x002fc80007810000 */
[C---:B------:R-:W-:Y:S01]  /*6fb0*/  FSETP.NEU.FTZ.AND P0, PT, R164.reuse, -INF , PT ;  /* 0xff800000a400780b */ /* 0x040fe20003f1d000 */
[----:B------:R-:W-:-:S05]  /*6fc0*/  FMUL.FTZ R33, R164, c[0x0][0x23c] ;  /* 0x00008f00a4217a20 */ /* 0x000fca0000410000 */
[----:B------:R-:W-:-:S05]  /*6fd0*/  FSEL R33, R33, RZ, P0 ;  /* 0x000000ff21217208 */ /* 0x000fca0000000000 */
[--C-:B------:R-:W-:Y:S02]  /*6fe0*/  FFMA.FTZ R184, R3, c[0x0][0x23c], -R33.reuse ;  /* 0x00008f0003b87a23 */ /* 0x100fe40000010821 */
[--C-:B------:R-:W-:Y:S02]  /*6ff0*/  FFMA.FTZ R183, R11, c[0x0][0x23c], -R33.reuse ;  /* 0x00008f000bb77a23 */ /* 0x100fe40000010821 */
[--C-:B------:R-:W-:Y:S01]  /*7000*/  FFMA.FTZ R179, R28, c[0x0][0x23c], -R33.reuse ;  /* 0x00008f001cb37a23 */ /* 0x100fe20000010821 */
[----:B--2---:R-:W-:Y:S01]  /*7010*/  FMNMX.FTZ R3, R13, R12, !PT ;  /* 0x0000000c0d037209 */ /* 0x004fe20007810000 */
[--C-:B------:R-:W-:Y:S01]  /*7020*/  FFMA.FTZ R178, R29, c[0x0][0x23c], -R33.reuse ;  /* 0x00008f001db27a23 */ /* 0x100fe20000010821 */
[----:B------:R-:W-:Y:S01]  /*7030*/  MUFU.EX2 R184, R184 ;  /* 0x000000b800b87308 */ /* 0x000fe20000000800 */
[--C-:B------:R-:W-:Y:S01]  /*7040*/  FFMA.FTZ R177, R6, c[0x0][0x23c], -R33.reuse ;  /* 0x00008f0006b17a23 */ /* 0x100fe20000010821 */
[C---:B------:R-:W-:Y:S01]  /*7050*/  FSETP.NEU.FTZ.AND P0, PT, R3.reuse, -INF , PT ;  /* 0xff8000000300780b */ /* 0x040fe20003f1d000 */
[----:B------:R-:W-:Y:S01]  /*7060*/  FMUL.FTZ R189, R3, c[0x0][0x23c] ;  /* 0x00008f0003bd7a20 */ /* 0x000fe20000410000 */
[----:B------:R-:W-:Y:S01]  /*7070*/  LDSM.16.MT88.4 R12, [R224+0x10800] ;  /* 0x01080000e00c783b */ /* 0x000fe20000004200 */
[----:B------:R-:W-:-:S02]  /*7080*/  FFMA.FTZ R176, R5, c[0x0][0x23c], -R33 ;  /* 0x00008f0005b07a23 */ /* 0x000fc40000010821 */
[--C-:B------:R-:W-:Y:S01]  /*7090*/  FFMA.FTZ R173, R20, c[0x0][0x23c], -R33.reuse ;  /* 0x00008f0014ad7a23 */ /* 0x100fe20000010821 */
[----:B------:R-:W-:Y:S01]  /*70a0*/  FSEL R189, R189, RZ, P0 ;  /* 0x000000ffbdbd7208 */ /* 0x000fe20000000000 */
[----:B------:R-:W1:Y:S01]  /*70b0*/  MUFU.EX2 R183, R183 ;  /* 0x000000b700b77308 */ /* 0x000e620000000800 */
[--C-:B------:R-:W-:Y:S01]  /*70c0*/  FFMA.FTZ R172, R21, c[0x0][0x23c], -R33.reuse ;  /* 0x00008f0015ac7a23 */ /* 0x100fe20000010821 */
[----:B------:R-:W-:Y:S01]  /*70d0*/  LEA R245, P0, R200, c[0x0][0x168], 0x1 ;  /* 0x00005a00c8f57a11 */ /* 0x000fe200078008ff */
[----:B------:R-:W-:Y:S02]  /*70e0*/  FFMA.FTZ R185, R185, c[0x0][0x23c], -R33 ;  /* 0x00008f00b9b97a23 */ /* 0x000fe40000010821 */
[----:B------:R-:W-:Y:S01]  /*70f0*/  FFMA.FTZ R180, R10, c[0x0][0x23c], -R189 ;  /* 0x00008f000ab47a23 */ /* 0x000fe200000108bd */
[----:B------:R-:W-:Y:S01]  /*7100*/  LEA.HI.X R244, R200, c[0x0][0x16c], R165, 0x1, P0 ;  /* 0x00005b00c8f47a11 */ /* 0x000fe200000f0ca5 */
[--C-:B------:R-:W-:Y:S01]  /*7110*/  FFMA.FTZ R182, R7, c[0x0][0x23c], -R189.reuse ;  /* 0x00008f0007b67a23 */ /* 0x100fe200000108bd */
[----:B------:R-:W-:Y:S01]  /*7120*/  MUFU.EX2 R179, R179 ;  /* 0x000000b300b37308 */ /* 0x000fe20000000800 */
[--C-:B------:R-:W-:Y:S01]  /*7130*/  FFMA.FTZ R181, R30, c[0x0][0x23c], -R189.reuse ;  /* 0x00008f001eb57a23 */ /* 0x100fe200000108bd */
[----:B------:R-:W2:Y:S01]  /*7140*/  LDSM.16.MT88.4 R4, [R220+0x16000] ;  /* 0x01600000dc04783b */ /* 0x000ea20000004200 */
[----:B------:R-:W-:-:S02]  /*7150*/  FFMA.FTZ R174, R31, c[0x0][0x23c], -R189 ;  /* 0x00008f001fae7a23 */ /* 0x000fc400000108bd */
[--C-:B------:R-:W-:Y:S01]  /*7160*/  FFMA.FTZ R175, R9, c[0x0][0x23c], -R189.reuse ;  /* 0x00008f0009af7a23 */ /* 0x100fe200000108bd */
[----:B------:R-:W-:Y:S01]  /*7170*/  LDSM.16.MT88.4 R28, [R220+0x12800] ;  /* 0x01280000dc1c783b */ /* 0x000fe20000004200 */
[--C-:B------:R-:W-:Y:S01]  /*7180*/  FFMA.FTZ R169, R8, c[0x0][0x23c], -R189.reuse ;  /* 0x00008f0008a97a23 */ /* 0x100fe200000108bd */
[----:B------:R-:W3:Y:S01]  /*7190*/  MUFU.EX2 R178, R178 ;  /* 0x000000b200b27308 */ /* 0x000ee20000000800 */
[----:B-1----:R-:W-:Y:S01]  /*71a0*/  F2FP.PACK_AB R128, R183, R184 ;  /* 0x000000b8b780723e */ /* 0x002fe200000000ff */
[----:B------:R-:W1:Y:S01]  /*71b0*/  LDSM.16.MT88.4 R8, [R222+0x10800] ;  /* 0x01080000de08783b */ /* 0x000e620000004200 */
[--C-:B------:R-:W-:Y:S02]  /*71c0*/  FFMA.FTZ R2, R22, c[0x0][0x23c], -R189.reuse ;  /* 0x00008f0016027a23 */ /* 0x100fe400000108bd */
[----:B------:R-:W-:Y:S02]  /*71d0*/  FFMA.FTZ R0, R23, c[0x0][0x23c], -R189 ;  /* 0x00008f0017007a23 */ /* 0x000fe400000108bd */
[----:B------:R-:W-:Y:S01]  /*71e0*/  LDSM.16.MT88.4 R20, [R224+0x12800] ;  /* 0x01280000e014783b */ /* 0x000fe20000004200 */
[----:B------:R-:W-:Y:S01]  /*71f0*/  MUFU.EX2 R180, R180 ;  /* 0x000000b400b47308 */ /* 0x000fe20000000800 */
[----:B------:R-:W-:-:S02]  /*7200*/  FFMA.FTZ R186, R186, c[0x0][0x23c], -R33 ;  /* 0x00008f00baba7a23 */ /* 0x000fc40000010821 */
[--C-:B------:R-:W-:Y:S02]  /*7210*/  FFMA.FTZ R187, R187, c[0x0][0x23c], -R33.reuse ;  /* 0x00008f00bbbb7a23 */ /* 0x100fe40000010821 */
[----:B------:R-:W-:Y:S02]  /*7220*/  FFMA.FTZ R188, R188, c[0x0][0x23c], -R33 ;  /* 0x00008f00bcbc7a23 */ /* 0x000fe40000010821 */
[--C-:B------:R-:W-:Y:S01]  /*7230*/  FFMA.FTZ R193, R193, c[0x0][0x23c], -R189.reuse ;  /* 0x00008f00c1c17a23 */ /* 0x100fe200000108bd */
[----:B------:R-:W4:Y:S01]  /*7240*/  MUFU.EX2 R182, R182 ;  /* 0x000000b600b67308 */ /* 0x000f220000000800 */
[----:B---3--:R-:W-:Y:S01]  /*7250*/  F2FP.PACK_AB R130, R178, R179 ;  /* 0x000000b3b282723e */ /* 0x008fe200000000ff */
[--C-:B------:R-:W-:Y:S02]  /*7260*/  FFMA.FTZ R194, R194, c[0x0][0x23c], -R189.reuse ;  /* 0x00008f00c2c27a23 */ /* 0x100fe400000108bd */
[--C-:B------:R-:W-:Y:S02]  /*7270*/  FFMA.FTZ R195, R195, c[0x0][0x23c], -R189.reuse ;  /* 0x00008f00c3c37a23 */ /* 0x100fe400000108bd */
[----:B------:R-:W-:-:S02]  /*7280*/  FFMA.FTZ R196, R196, c[0x0][0x23c], -R189 ;  /* 0x00008f00c4c47a23 */ /* 0x000fc400000108bd */
[----:B------:R-:W-:Y:S01]  /*7290*/  MUFU.EX2 R181, R181 ;  /* 0x000000b500b57308 */ /* 0x000fe20000000800 */
[--C-:B------:R-:W-:Y:S02]  /*72a0*/  FFMA.FTZ R198, R198, c[0x0][0x23c], -R33.reuse ;  /* 0x00008f00c6c67a23 */ /* 0x100fe40000010821 */
[--C-:B------:R-:W-:Y:S02]  /*72b0*/  FFMA.FTZ R197, R197, c[0x0][0x23c], -R33.reuse ;  /* 0x00008f00c5c57a23 */ /* 0x100fe40000010821 */
[--C-:B------:R-:W-:Y:S02]  /*72c0*/  FFMA.FTZ R199, R35, c[0x0][0x23c], -R33.reuse ;  /* 0x00008f0023c77a23 */ /* 0x100fe40000010821 */
[----:B------:R-:W-:Y:S01]  /*72d0*/  FFMA.FTZ R247, R34, c[0x0][0x23c], -R33 ;  /* 0x00008f0022f77a23 */ /* 0x000fe20000010821 */
[----:B------:R-:W3:Y:S01]  /*72e0*/  MUFU.EX2 R174, R174 ;  /* 0x000000ae00ae7308 */ /* 0x000ee20000000800 */
[----:B----4-:R-:W-:Y:S01]  /*72f0*/  F2FP.PACK_AB R129, R182, R180 ;  /* 0x000000b4b681723e */ /* 0x010fe200000000ff */
[----:B------:R-:W-:-:S02]  /*7300*/  FFMA.FTZ R201, R32, c[0x0][0x23c], -R189 ;  /* 0x00008f0020c97a23 */ /* 0x000fc400000108bd */
[--C-:B------:R-:W-:Y:S01]  /*7310*/  FFMA.FTZ R192, R192, c[0x0][0x23c], -R189.reuse ;  /* 0x00008f00c0c07a23 */ /* 0x100fe200000108bd */
[----:B------:R-:W-:Y:S01]  /*7320*/  LDSM.16.MT88.4 R32, [R224+0x11800] ;  /* 0x01180000e020783b */ /* 0x000fe20000004200 */
[--C-:B------:R-:W-:Y:S02]  /*7330*/  FFMA.FTZ R191, R191, c[0x0][0x23c], -R189.reuse ;  /* 0x00008f00bfbf7a23 */ /* 0x100fe400000108bd */
[----:B------:R-:W4:Y:S01]  /*7340*/  MUFU.EX2 R177, R177 ;  /* 0x000000b100b17308 */ /* 0x000f220000000800 */
[----:B------:R-:W-:Y:S02]  /*7350*/  FFMA.FTZ R246, R190, c[0x0][0x23c], -R189 ;  /* 0x00008f00bef67a23 */ /* 0x000fe400000108bd */
[----:B------:R-:W-:Y:S02]  /*7360*/  FADD.FTZ R183, R184, R183 ;  /* 0x000000b7b8b77221 */ /* 0x000fe40000010000 */
[----:B------:R-:W-:Y:S02]  /*7370*/  FADD.FTZ R180, R180, R182 ;  /* 0x000000b6b4b47221 */ /* 0x000fe40000010000 */
[----:B------:R-:W-:Y:S01]  /*7380*/  FADD.FTZ R183, R179, R183 ;  /* 0x000000b7b3b77221 */ /* 0x000fe20000010000 */
[----:B---3--:R-:W-:Y:S01]  /*7390*/  F2FP.PACK_AB R131, R174, R181 ;  /* 0x000000b5ae83723e */ /* 0x008fe200000000ff */
[----:B------:R-:W3:Y:S01]  /*73a0*/  MUFU.EX2 R176, R176 ;  /* 0x000000b000b07308 */ /* 0x000ee20000000800 */
[----:B------:R-:W-:-:S02]  /*73b0*/  FADD.FTZ R181, R181, R180 ;  /* 0x000000b4b5b57221 */ /* 0x000fc40000010000 */
[----:B------:R-:W-:Y:S02]  /*73c0*/  FADD.FTZ R178, R178, R183 ;  /* 0x000000b7b2b27221 */ /* 0x000fe40000010000 */
[----:B------:R-:W-:Y:S01]  /*73d0*/  FADD.FTZ R181, R174, R181 ;  /* 0x000000b5aeb57221 */ /* 0x000fe20000010000 */
[C---:B------:R-:W-:Y:S01]  /*73e0*/  HMMA.16816.F32 R160, R128.reuse, R156, RZ ;  /* 0x0000009c80a0723c */ /* 0x040fe200000018ff */
[----:B----4-:R-:W-:Y:S01]  /*73f0*/  FADD.FTZ R178, R177, R178 ;  /* 0x000000b2b1b27221 */ /* 0x010fe20000010000 */
[----:B------:R-:W-:Y:S06]  /*7400*/  MUFU.EX2 R173, R173 ;  /* 0x000000ad00ad7308 */ /* 0x000fec0000000800 */
[C---:B------:R-:W-:Y:S02]  /*7410*/  HMMA.16816.F32 R152, R128.reuse, R148, RZ ;  /* 0x000000948098723c */ /* 0x040fe400000018ff */
[----:B------:R-:W-:Y:S06]  /*7420*/  MUFU.EX2 R172, R172 ;  /* 0x000000ac00ac7308 */ /* 0x000fec0000000800 */
        /* <DEDUP_REMOVED lines=9> */
[----:B------:R-:W1:Y:S06]  /*74c0*/  MUFU.EX2 R185, R185 ;  /* 0x000000b900b97308 */ /* 0x000e6c0000000800 */
        /* <DEDUP_REMOVED lines=15> */
[----:B------:R-:W1:Y:S06]  /*75c0*/  MUFU.EX2 R198, R198 ;  /* 0x000000c600c67308 */ /* 0x000e6c0000000800 */
[C---:B------:R-:W-:Y:S02]  /*75d0*/  HMMA.16816.F32 R108, R128.reuse, R112, RZ ;  /* 0x00000070806c723c */ /* 0x040fe400000018ff */
[----:B------:R-:W1:Y:S06]  /*75e0*/  MUFU.EX2 R197, R197 ;  /* 0x000000c500c57308 */ /* 0x000e6c0000000800 */
[C---:B------:R-:W-:Y:S02]  /*75f0*/  HMMA.16816.F32 R116, R128.reuse, R120, RZ ;  /* 0x000000788074723c */ /* 0x040fe400000018ff */
[----:B------:R-:W-:Y:S06]  /*7600*/  MUFU.EX2 R199, R199 ;  /* 0x000000c700c77308 */ /* 0x000fec0000000800 */
        /* <DEDUP_REMOVED lines=18> */
[C---:B--2---:R-:W-:Y:S07]  /*7730*/  HMMA.16816.F32 R124, R128.reuse, R4, RZ ;  /* 0x00000004807c723c */ /* 0x044fee00000018ff */
[----:B---3--:R-:W-:Y:S01]  /*7740*/  F2FP.PACK_AB R4, R176, R177 ;  /* 0x000000b1b004723e */ /* 0x008fe200000000ff */
[----:B------:R-:W-:Y:S01]  /*7750*/  HMMA.16816.F32 R128, R128, R6, RZ ;  /* 0x000000068080723c */ /* 0x000fe200000018ff */
[----:B----4-:R-:W-:Y:S01]  /*7760*/  F2FP.PACK_AB R5, R169, R175 ;  /* 0x000000afa905723e */ /* 0x010fe200000000ff */
        /* <DEDUP_REMOVED lines=10> */
[----:B-1----:R-:W-:-:S07]  /*7810*/  FADD.FTZ R172, R185, R172 ;  /* 0x000000acb9ac7221 */ /* 0x002fce0000010000 */
[C---:B------:R-:W-:Y:S01]  /*7820*/  HMMA.16816.F32 R156, R4.reuse, R14, R156 ;  /* 0x0000000e049c723c */ /* 0x040fe2000000189c */
[----:B------:R-:W1:Y:S07]  /*7830*/  LDSM.16.MT88.4 R12, [R222+0x12800] ;  /* 0x01280000de0c783b */ /* 0x000e6e0000004200 */
[C---:B------:R-:W-:Y:S08]  /*7840*/  HMMA.16816.F32 R152, R4.reuse, R8, R152 ;  /* 0x000000080498723c */ /* 0x040ff00000001898 */
[C---:B------:R-:W-:Y:S01]  /*7850*/  HMMA.16816.F32 R148, R4.reuse, R10, R148 ;  /* 0x0000000a0494723c */ /* 0x040fe20000001894 */
[----:B------:R-:W2:Y:S07]  /*7860*/  LDSM.16.MT88.4 R8, [R221+0x12800] ;  /* 0x01280000dd08783b */ /* 0x000eae0000004200 */
[C---:B------:R-:W-:Y:S08]  /*7870*/  HMMA.16816.F32 R136, R4.reuse, R16, R136 ;  /* 0x000000100488723c */ /* 0x040ff00000001888 */
[C---:B------:R-:W-:Y:S01]  /*7880*/  HMMA.16816.F32 R132, R4.reuse, R18, R132 ;  /* 0x000000120484723c */ /* 0x040fe20000001884 */
[----:B------:R-:W-:Y:S07]  /*7890*/  LDSM.16.MT88.4 R16, [R224+0x14800] ;  /* 0x01480000e010783b */ /* 0x000fee0000004200 */
        /* <DEDUP_REMOVED lines=8> */
[----:B------:R-:W-:Y:S07]  /*7920*/  LDSM.16.MT88.4 R24, [R222+0x14800] ;  /* 0x01480000de18783b */ /* 0x000fee0000004200 */
        /* <DEDUP_REMOVED lines=24> */
[C---:B------:R-:W-:Y:S08]  /*7ab0*/  HMMA.16816.F32 R100, R4.reuse, R20, R100 ;  /* 0x000000140464723c */ /* 0x040ff00000001864 */
[C---:B------:R-:W-:Y:S01]  /*7ac0*/  HMMA.16816.F32 R104, R4.reuse, R22, R104 ;  /* 0x000000160468723c */ /* 0x040fe20000001868 */
[----:B------:R-:W4:Y:S07]  /*7ad0*/  LDSM.16.MT88.4 R20, [R222+0x11000] ;  /* 0x01100000de14783b */ /* 0x000f2e0000004200 */
[C---:B---3--:R-:W-:Y:S08]  /*7ae0*/  HMMA.16816.F32 R108, R4.reuse, R16, R108 ;  /* 0x00000010046c723c */ /* 0x048ff0000000186c */
[----:B------:R-:W-:Y:S01]  /*7af0*/  HMMA.16816.F32 R112, R4, R18, R112 ;  /* 0x000000120470723c */ /* 0x000fe20000001870 */
[----:B------:R-:W3:Y:S06]  /*7b00*/  LDSM.16.MT88.4 R16, [R220+0x11000] ;  /* 0x01100000dc10783b */ /* 0x000eec0000004200 */
[C---:B------:R-:W-:Y:S01]  /*7b10*/  F2FP.PACK_AB R4, R186.reuse, R185 ;  /* 0x000000b9ba04723e */ /* 0x040fe200000000ff */
[----:B------:R-:W-:Y:S01]  /*7b20*/  FADD.FTZ R186, R186, R172 ;  /* 0x000000acbaba7221 */ /* 0x000fe20000010000 */
[----:B------:R-:W-:-:S02]  /*7b30*/  F2FP.PACK_AB R6, R188, R187 ;  /* 0x000000bbbc06723e */ /* 0x000fc400000000ff */
[----:B------:R-:W-:Y:S01]  /*7b40*/  F2FP.PACK_AB R5, R194, R193 ;  /* 0x000000c1c205723e */ /* 0x000fe200000000ff */
[----:B------:R-:W-:Y:S01]  /*7b50*/  FADD.FTZ R193, R193, R2 ;  /* 0x00000002c1c17221 */ /* 0x000fe20000010000 */
[----:B------:R-:W-:Y:S01]  /*7b60*/  F2FP.PACK_AB R7, R196, R195 ;  /* 0x000000c3c407723e */ /* 0x000fe200000000ff */
[----:B------:R-:W-:Y:S02]  /*7b70*/  FADD.FTZ R186, R187, R186 ;  /* 0x000000babbba7221 */ /* 0x000fe40000010000 */
[----:B------:R-:W-:Y:S02]  /*7b80*/  FADD.FTZ R193, R194, R193 ;  /* 0x000000c1c2c17221 */ /* 0x000fe40000010000 */
[----:B------:R-:W-:Y:S02]  /*7b90*/  FADD.FTZ R188, R188, R186 ;  /* 0x000000babcbc7221 */ /* 0x000fe40000010000 */
[----:B-1----:R-:W-:Y:S01]  /*7ba0*/  HMMA.16816.F32 R36, R4, R12, R36 ;  /* 0x0000000c0424723c */ /* 0x002fe20000001824 */
[----:B------:R-:W-:-:S02]  /*7bb0*/  FADD.FTZ R195, R195, R193 ;  /* 0x000000c1c3c37221 */ /* 0x000fc40000010000 */
[----:B------:R-:W-:Y:S02]  /*7bc0*/  FADD.FTZ R188, R198, R188 ;  /* 0x000000bcc6bc7221 */ /* 0x000fe40000010000 */
[----:B------:R-:W-:Y:S02]  /*7bd0*/  FADD.FTZ R195, R196, R195 ;  /* 0x000000c3c4c37221 */ /* 0x000fe40000010000 */
[----:B------:R-:W-:Y:S01]  /*7be0*/  FADD.FTZ R188, R197, R188 ;  /* 0x000000bcc5bc7221 */ /* 0x000fe20000010000 */
[----:B------:R-:W-:Y:S01]  /*7bf0*/  HMMA.16816.F32 R40, R4, R14, R40 ;  /* 0x0000000e0428723c */ /* 0x000fe20000001828 */
[----:B------:R-:W1:Y:S01]  /*7c00*/  LDSM.16.MT88.4 R12, [R221+0x15000] ;  /* 0x01500000dd0c783b */ /* 0x000e620000004200 */
[----:B------:R-:W-:Y:S02]  /*7c10*/  FADD.FTZ R195, R201, R195 ;  /* 0x000000c3c9c37221 */ /* 0x000fe40000010000 */
[----:B------:R-:W-:Y:S02]  /*7c20*/  FADD.FTZ R188, R199, R188 ;  /* 0x000000bcc7bc7221 */ /* 0x000fe40000010000 */
[----:B------:R-:W-:-:S02]  /*7c30*/  FADD.FTZ R195, R192, R195 ;  /* 0x000000c3c0c37221 */ /* 0x000fc40000010000 */
[----:B--2---:R-:W-:Y:S02]  /*7c40*/  HMMA.16816.F32 R44, R4, R8, R44 ;  /* 0x00000008042c723c */ /* 0x004fe4000000182c */
[----:B------:R-:W-:-:S06]  /*7c50*/  FADD.FTZ R195, R191, R195 ;  /* 0x000000c3bfc37221 */ /* 0x000fcc0000010000 */
[C---:B------:R-:W-:Y:S01]  /*7c60*/  HMMA.16816.F32 R48, R4.reuse, R10, R48 ;  /* 0x0000000a0430723c */ /* 0x040fe20000001830 */
[----:B------:R-:W2:Y:S07]  /*7c70*/  LDSM.16.MT88.4 R8, [R220+0x15000] ;  /* 0x01500000dc08783b */ /* 0x000eae0000004200 */
        /* <DEDUP_REMOVED lines=14> */
[----:B------:R-:W5:Y:S07]  /*7d60*/  LDSM.16.MT88.4 R28, [R220+0x13000] ;  /* 0x01300000dc1c783b */ /* 0x000f6e0000004200 */
[C---:B------:R-:W-:Y:S08]  /*7d70*/  HMMA.16816.F32 R144, R4.reuse, R24, R144 ;  /* 0x000000180490723c */ /* 0x040ff00000001890 */
        /* <DEDUP_REMOVED lines=17> */
[C---:B------:R-:W-:Y:S08]  /*7e90*/  HMMA.16816.F32 R76, R4.reuse, R24, R76 ;  /* 0x00000018044c723c */ /* 0x040ff0000000184c */
[C---:B------:R-:W-:Y:S01]  /*7ea0*/  HMMA.16816.F32 R80, R4.reuse, R26, R80 ;  /* 0x0000001a0450723c */ /* 0x040fe20000001850 */
[----:B------:R-:W1:Y:S07]  /*7eb0*/  LDSM.16.MT88.4 R24, [R221+0x11800] ;  /* 0x01180000dd18783b */ /* 0x000e6e0000004200 */
[C---:B----4-:R-:W-:Y:S08]  /*7ec0*/  HMMA.16816.F32 R100, R4.reuse, R20, R100 ;  /* 0x000000140464723c */ /* 0x050ff00000001864 */
[C---:B------:R-:W-:Y:S01]  /*7ed0*/  HMMA.16816.F32 R104, R4.reuse, R22, R104 ;  /* 0x000000160468723c */ /* 0x040fe20000001868 */
[----:B------:R-:W4:Y:S07]  /*7ee0*/  LDSM.16.MT88.4 R20, [R220+0x11800] ;  /* 0x01180000dc14783b */ /* 0x000f2e0000004200 */
[C---:B---3--:R-:W-:Y:S08]  /*7ef0*/  HMMA.16816.F32 R108, R4.reuse, R16, R108 ;  /* 0x00000010046c723c */ /* 0x048ff0000000186c */
[----:B------:R-:W-:Y:S01]  /*7f00*/  HMMA.16816.F32 R112, R4, R18, R112 ;  /* 0x000000120470723c */ /* 0x000fe20000001870 */
[----:B------:R-:W3:Y:S06]  /*7f10*/  LDSM.16.MT88.4 R16, [R222+0x13800] ;  /* 0x01380000de10783b */ /* 0x000eec0000004200 */
[----:B------:R-:W-:-:S02]  /*7f20*/  F2FP.PACK_AB R4, R197, R198 ;  /* 0x000000c6c504723e */ /* 0x000fc400000000ff */
[C---:B------:R-:W-:Y:S01]  /*7f30*/  F2FP.PACK_AB R6, R247.reuse, R199 ;  /* 0x000000c7f706723e */ /* 0x040fe200000000ff */
[----:B------:R-:W-:Y:S01]  /*7f40*/  FADD.FTZ R247, R247, R188 ;  /* 0x000000bcf7f77221 */ /* 0x000fe20000010000 */
[----:B------:R-:W-:Y:S02]  /*7f50*/  F2FP.PACK_AB R5, R192, R201 ;  /* 0x000000c9c005723e */ /* 0x000fe400000000ff */
[C---:B------:R-:W-:Y:S01]  /*7f60*/  F2FP.PACK_AB R7, R246.reuse, R191 ;  /* 0x000000bff607723e */ /* 0x040fe200000000ff */
[----:B------:R-:W-:-:S06]  /*7f70*/  FADD.FTZ R246, R246, R195 ;  /* 0x000000c3f6f67221 */ /* 0x000fcc0000010000 */
        /* <DEDUP_REMOVED lines=8> */
[----:B------:R-:W1:Y:S07]  /*8000*/  LDSM.16.MT88.4 R32, [R220+0x13800] ;  /* 0x01380000dc20783b */ /* 0x000e6e0000004200 */
[C---:B-----5:R-:W-:Y:S08]  /*8010*/  HMMA.16816.F32 R152, R4.reuse, R28, R152 ;  /* 0x0000001c0498723c */ /* 0x060ff00000001898 */
        /* <DEDUP_REMOVED lines=19> */
[C---:B-----5:R-:W-:Y:S08]  /*8150*/  HMMA.16816.F32 R76, R4.reuse, R28, R76 ;  /* 0x0000001c044c723c */ /* 0x060ff0000000184c */
[C---:B------:R-:W-:Y:S08]  /*8160*/  HMMA.16816.F32 R80, R4.reuse, R30, R80 ;  /* 0x0000001e0450723c */ /* 0x040ff00000001850 */
[C---:B------:R-:W-:Y:S08]  /*8170*/  HMMA.16816.F32 R84, R4.reuse, R24, R84 ;  /* 0x000000180454723c */ /* 0x040ff00000001854 */
        /* <DEDUP_REMOVED lines=9> */
[----:B------:R-:W-:Y:S07]  /*8210*/  @!UPT UIADD3 URZ, URZ, URZ, URZ ;  /* 0x0000003f3f3ff290 */ /* 0x000fee000fffe03f */
[----:B------:R-:W-:Y:S11]  /*8220*/  @!P6 BRA `(.L_x_2307) ;  /* 0x000050200000e947 */ /* 0x000ff60003800000 */
[----:B------:R-:W-:Y:S01]  /*8230*/  PLOP3.LUT P0, PT, PT, PT, UP6, 0x40, 0x0 ;  /* 0x000000000000781c */ /* 0x000fe20003f0e868 */
[----:B------:R-:W-:-:S04]  /*8240*/  DEPBAR.LE SB0, 0x0 ;  /* 0x000080000000791a */ /* 0x000fc80000000000 */
[----:B------:R-:W-:Y:S01]  /*8250*/  UIADD3 UR29, UR11, -0x2, URZ ;  /* 0xfffffffe0b1d7890 */ /* 0x000fe2000fffe03f */
[----:B------:R-:W-:Y:S07]  /*8260*/  BAR.SYNC.DEFER_BLOCKING 0x0 ;  /* 0x0000000000007b1d */ /* 0x000fee0000010000 */
[----:B------:R-:W-:Y:S05]  /*8270*/  @P0 BRA `(.L_x_2308) ;  /* 0x0000049000000947 */ /* 0x000fea0003800000 */
[----:B------:R-:W1:Y:S01]  /*8280*/  I2F.RP R0, UR10 ;  /* 0x0000000a00007d06 */ /* 0x000e620008209400 */
[----:B------:R-:W-:Y:S02]  /*8290*/  USHF.L.U32 UR4, UR29, 0x6, URZ ;  /* 0x000000061d047899 */ /* 0x000fe4000800063f */
[----:B------:R-:W-:-:S02]  /*82a0*/  UMOV UR14, URZ ;  /* 0x0000003f000e7c82 */ /* 0x000fc40008000000 */
[----:B------:R-:W-:-:S06]  /*82b0*/  UIADD3 UR12, UR4, 0x40, URZ ;  /* 0x00000040040c7890 */ /* 0x000fcc000fffe03f */
[----:B------:R-:W-:Y:S01]  /*82c0*/  IMAD.U32 R2, RZ, RZ, UR12 ;  /* 0x0000000cff027e24 */ /* 0x000fe2000f8e00ff */
[----:B-1----:R-:W1:Y:S04]  /*82d0*/  MUFU.RCP R0, R0 ;  /* 0x0000000000007308 */ /* 0x002e680000001000 */
[----:B------:R-:W-:-:S04]  /*82e0*/  IABS R2, R2 ;  /* 0x0000000200027213 */ /* 0x000fc80000000000 */
[----:B------:R-:W2:Y:S01]  /*82f0*/  R2UR UR11, R2 ;  /* 0x00000000020b73c2 */ /* 0x000ea200000e0000 */
        /* <DEDUP_REMOVED lines=9> */
[----:B--2---:R-:W-:-:S04]  /*8390*/  UIMAD.WIDE.U32 UR14, UR17, UR11, URZ ;  /* 0x0000000b110e72a5 */ /* 0x004fc8000f8e003f */
[----:B------:R-:W-:-:S04]  /*83a0*/  UIADD3 UR9, -UR15, URZ, URZ ;  /* 0x0000003f0f097290 */ /* 0x000fc8000fffe13f */
[----:B------:R-:W-:-:S04]  /*83b0*/  UIMAD UR9, UR10, UR9, UR11 ;  /* 0x000000090a0972a4 */ /* 0x000fc8000f8e020b */
[----:B------:R-:W-:Y:S02]  /*83c0*/  UISETP.GT.U32.AND UP2, UPT, UR10, UR9, UPT ;  /* 0x000000090a00728c */ /* 0x000fe4000bf44070 */
[----:B-1----:R-:W-:-:S09]  /*83d0*/  UIMAD.WIDE.U32 UR16, UR17, UR7, URZ ;  /* 0x00000007111072a5 */ /* 0x002fd2000f8e003f */
[----:B------:R-:W-:Y:S02]  /*83e0*/  @!UP2 UIADD3 UR9, UR9, -UR10, URZ ;  /* 0x8000000a0909a290 */ /* 0x000fe4000fffe03f */
[----:B------:R-:W-:Y:S02]  /*83f0*/  @!UP2 UIADD3 UR15, UR15, 0x1, URZ ;  /* 0x000000010f0fa890 */ /* 0x000fe4000fffe03f */
[----:B------:R-:W-:Y:S02]  /*8400*/  UMOV UR13, UR17 ;  /* 0x00000011000d7c82 */ /* 0x000fe40008000000 */
[----:B------:R-:W-:Y:S02]  /*8410*/  UIADD3 UR5, -UR13, URZ, URZ ;  /* 0x0000003f0d057290 */ /* 0x000fe4000fffe13f */
[----:B------:R-:W-:Y:S02]  /*8420*/  UISETP.GE.U32.AND UP4, UPT, UR9, UR10, UPT ;  /* 0x0000000a0900728c */ /* 0x000fe4000bf86070 */
[----:B------:R-:W-:-:S03]  /*8430*/  UIMAD UR7, UR10, UR5, UR7 ;  /* 0x000000050a0772a4 */ /* 0x000fc6000f8e0207 */
[----:B------:R-:W-:Y:S02]  /*8440*/  ULDC UR5, c[0x0][0x2d0] ;  /* 0x0000b40000057ab9 */ /* 0x000fe40000000800 */
[----:B------:R-:W-:Y:S02]  /*8450*/  UISETP.GT.U32.AND UP1, UPT, UR10, UR7, UPT ;  /* 0x000000070a00728c */ /* 0x000fe4000bf24070 */
[----:B------:R-:W-:Y:S02]  /*8460*/  ULOP3.LUT UR12, UR12, UR5, URZ, 0x3c, !UPT ;  /* 0x000000050c0c7292 */ /* 0x000fe4000f8e3c3f */
[----:B------:R-:W-:Y:S02]  /*8470*/  ULOP3.LUT UR4, UR4, UR5, URZ, 0x3c, !UPT ;  /* 0x0000000504047292 */ /* 0x000fe4000f8e3c3f */
[----:B------:R-:W-:Y:S02]  /*8480*/  @UP4 UIADD3 UR15, UR15, 0x1, URZ ;  /* 0x000000010f0f4890 */ /* 0x000fe4000fffe03f */
[----:B------:R-:W-:-:S02]  /*8490*/  UISETP.GE.AND UP0, UPT, UR4, URZ, UPT ;  /* 0x0000003f0400728c */ /* 0x000fc4000bf06270 */
[----:B------:R-:W-:Y:S02]  /*84a0*/  UISETP.NE.AND UP2, UPT, URZ, UR5, UPT ;  /* 0x000000053f00728c */ /* 0x000fe4000bf45270 */
[----:B------:R-:W-:Y:S02]  /*84b0*/  @!UP1 UIADD3 UR7, UR7, -UR10, URZ ;  /* 0x8000000a07079290 */ /* 0x000fe4000fffe03f */
[----:B------:R-:W-:Y:S02]  /*84c0*/  @!UP1 UIADD3 UR13, UR13, 0x1, URZ ;  /* 0x000000010d0d9890 */ /* 0x000fe4000fffe03f */
[----:B------:R-:W-:Y:S02]  /*84d0*/  UISETP.GE.U32.AND UP3, UPT, UR7, UR10, UPT ;  /* 0x0000000a0700728c */ /* 0x000fe4000bf66070 */
[----:B------:R-:W-:Y:S02]  /*84e0*/  UISETP.GE.AND UP1, UPT, UR12, URZ, UPT ;  /* 0x0000003f0c00728c */ /* 0x000fe4000bf26270 */
[----:B------:R-:W-:-:S07]  /*84f0*/  ULOP3.LUT UR4, URZ, UR5, URZ, 0x33, !UPT ;  /* 0x000000053f047292 */ /* 0x000fce000f8e333f */
[----:B------:R-:W-:Y:S02]  /*8500*/  @UP3 UIADD3 UR13, UR13, 0x1, URZ ;  /* 0x000000010d0d3890 */ /* 0x000fe4000fffe03f */
[----:B------:R-:W-:Y:S02]  /*8510*/  @!UP1 UIADD3 UR15, -UR15, URZ, URZ ;  /* 0x0000003f0f0f9290 */ /* 0x000fe4000fffe13f */
[----:B------:R-:W-:Y:S02]  /*8520*/  @!UP0 UIADD3 UR13, -UR13, URZ, URZ ;  /* 0x0000003f0d0d8290 */ /* 0x000fe4000fffe13f */
[----:B------:R-:W-:Y:S02]  /*8530*/  USEL UR15, UR4, UR15, !UP2 ;  /* 0x0000000f040f7287 */ /* 0x000fe4000d000000 */
[----:B------:R-:W-:Y:S02]  /*8540*/  USEL UR4, UR4, UR13, !UP2 ;  /* 0x0000000d04047287 */ /* 0x000fe4000d000000 */
[----:B------:R-:W-:-:S02]  /*8550*/  UIMAD.WIDE UR12, UR15, 0x4, UR32 ;  /* 0x000000040f0c78a5 */ /* 0x000fc4000f8e0220 */
        /* <DEDUP_REMOVED lines=22> */
[----:B------:R-:W-:-:S04]  /*86c0*/  IMAD R0, R0, c[0x0][0x188], RZ ;  /* 0x0000620000007a24 */ /* 0x000fc800078e02ff */
[----:B------:R-:W-:Y:S01]  /*86d0*/  IMAD R0, R2, c[0x0][0x18c], R0 ;  /* 0x0000630002007a24 */ /* 0x000fe200078e0200 */
[----:B------:R-:W-:-:S04]  /*86e0*/  MOV R2, R4 ;  /* 0x0000000400027202 */ /* 0x000fc80000000f00 */
[----:B------:R-:W-:Y:S01]  /*86f0*/  IADD3 R0, R5, R0, RZ ;  /* 0x0000000005007210 */ /* 0x000fe20007ffe0ff */
[----:B------:R-:W-:Y:S05]  /*8700*/  BRA `(.L_x_2309) ;  /* 0x0000004000007947 */ /* 0x000fea0003800000 */
.L_x_2308:
[----:B------:R-:W-:-:S04]  /*8710*/  ULEA UR4, -UR6, URZ, 0x6 ;  /* 0x0000003f06047291 */ /* 0x000fc8000f8e313f */
[----:B------:R-:W-:Y:S02]  /*8720*/  USHF.R.S32.HI UR5, URZ, 0x1f, UR4 ;  /* 0x0000001f3f057899 */ /* 0x000fe40008011404 */
[----:B------:R-:W-:-:S04]  /*8730*/  MOV R2, UR4 ;  /* 0x0000000400027c02 */ /* 0x000fc80008000f00 */
[----:B------:R-:W-:Y:S02]  /*8740*/  MOV R0, UR5 ;  /* 0x0000000500007c02 */ /* 0x000fe40008000f00 */
.L_x_2309:
[----:B------:R-:W-:Y:S01]  /*8750*/  ISETP.GE.AND P4, PT, R233, c[0x0][0x220], PT ;  /* 0x00008800e9007a0c */ /* 0x000fe20003f86270 */
[----:B------:R-:W-:Y:S01]  /*8760*/  UISETP.GT.AND UP0, UPT, UR29, UR21, UPT ;  /* 0x000000151d00728c */ /* 0x000fe2000bf04270 */
[----:B------:R-:W-:Y:S02]  /*8770*/  ISETP.GE.AND P3, PT, R232, c[0x0][0x220], PT ;  /* 0x00008800e8007a0c */ /* 0x000fe40003f66270 */
[----:B------:R-:W-:Y:S02]  /*8780*/  ISETP.GE.AND P2, PT, R231, c[0x0][0x220], PT ;  /* 0x00008800e7007a0c */ /* 0x000fe40003f46270 */
[----:B------:R-:W-:-:S04]  /*8790*/  LEA R202, P1, R2, R167, 0x1 ;  /* 0x000000a702ca7211 */ /* 0x000fc800078208ff */
[----:B------:R-:W-:-:S03]  /*87a0*/  LEA.HI.X R203, R2, R166, R0, 0x1, P1 ;  /* 0x000000a602cb7211 */ /* 0x000fc600008f0c00 */
[----:B------:R-:W-:-:S04]  /*87b0*/  @!P4 IADD3 R6, P0, R2, R170, RZ ;  /* 0x000000aa0206c210 */ /* 0x000fc80007f1e0ff */
[----:B------:R-:W-:Y:S01]  /*87c0*/  @!P4 LEA R26, P5, R6, c[0x0][0x170], 0x1 ;  /* 0x00005c00061aca11 */ /* 0x000fe200078a08ff */
[----:B------:R-:W-:Y:S01]  /*87d0*/  @!P4 IMAD.X R4, R0, 0x1, R168, P0 ;  /* 0x000000010004c824 */ /* 0x000fe200000e06a8 */
[----:B------:R-:W-:-:S04]  /*87e0*/  @!P3 IADD3 R5, P0, R2, R170, RZ ;  /* 0x000000aa0205b210 */ /* 0x000fc80007f1e0ff */
[----:B------:R-:W-:Y:S01]  /*87f0*/  @!P4 LEA.HI.X R27, R6, c[0x0][0x174], R4, 0x1, P5 ;  /* 0x00005d00061bca11 */ /* 0x000fe200028f0c04 */
[----:B------:R-:W-:Y:S01]  /*8800*/  @!P3 IMAD.X R4, R0, 0x1, R168, P0 ;  /* 0x000000010004b824 */ /* 0x000fe200000e06a8 */
[C---:B------:R-:W-:Y:S02]  /*8810*/  @!P3 LEA R16, P1, R5.reuse, c[0x0][0x170], 0x1 ;  /* 0x00005c000510ba11 */ /* 0x040fe400078208ff */
[C---:B------:R-:W-:Y:S02]  /*8820*/  IADD3 R6, P6, R2.reuse, UR27, RZ ;  /* 0x0000001b02067c10 */ /* 0x040fe4000ffde0ff */
[----:B------:R-:W-:Y:S02]  /*8830*/  @!P2 IADD3 R2, P0, R2, R170, RZ ;  /* 0x000000aa0202a210 */ /* 0x000fe40007f1e0ff */
[----:B------:R-:W-:Y:S02]  /*8840*/  ISETP.GE.AND P5, PT, R236, c[0x0][0x220], PT ;  /* 0x00008800ec007a0c */ /* 0x000fe40003fa6270 */
[----:B------:R-:W-:-:S02]  /*8850*/  @!P3 LEA.HI.X R17, R5, c[0x0][0x174], R4, 0x1, P1 ;  /* 0x00005d000511ba11 */ /* 0x000fc400008f0c04 */
[C---:B------:R-:W-:Y:S01]  /*8860*/  IADD3.X R5, R0.reuse, UR26, RZ, P6, !PT ;  /* 0x0000001a00057c10 */ /* 0x040fe2000b7fe4ff */
[----:B------:R-:W-:Y:S01]  /*8870*/  @!P2 IMAD.X R0, R0, 0x1, R168, P0 ;  /* 0x000000010000a824 */ /* 0x000fe200000e06a8 */
[----:B------:R-:W-:Y:S02]  /*8880*/  @!P2 LEA R14, P0, R2, c[0x0][0x170], 0x1 ;  /* 0x00005c00020eaa11 */ /* 0x000fe400078008ff */
[-C--:B------:R-:W-:Y:S02]  /*8890*/  @!P4 IADD3 R4, P1, R6, R170.reuse, RZ ;  /* 0x000000aa0604c210 */ /* 0x080fe40007f3e0ff */
[----:B------:R-:W-:Y:S02]  /*88a0*/  @!P2 LEA.HI.X R15, R2, c[0x0][0x174], R0, 0x1, P0 ;  /* 0x00005d00020faa11 */ /* 0x000fe400000f0c00 */
[----:B------:R-:W-:Y:S01]  /*88b0*/  @!P3 IADD3 R2, P0, R6, R170, RZ ;  /* 0x000000aa0602b210 */ /* 0x000fe20007f1e0ff */
[----:B------:R-:W-:Y:S01]  /*88c0*/  @!P4 IMAD.X R0, R5, 0x1, R168, P1 ;  /* 0x000000010500c824 */ /* 0x000fe200008e06a8 */
[----:B------:R-:W-:Y:S01]  /*88d0*/  @!P4 LEA R22, P1, R4, c[0x0][0x170], 0x1 ;  /* 0x00005c000416ca11 */ /* 0x000fe200078208ff */
[----:B------:R-:W-:Y:S01]  /*88e0*/  @P5 STS.128 [R235+0x10000], RZ ;  /* 0x010000ffeb005388 */ /* 0x000fe20000000c00 */
[----:B------:R-:W-:-:S02]  /*88f0*/  @!P5 LEA R24, P6, R6, R167, 0x1 ;  /* 0x000000a70618d211 */ /* 0x000fc400078c08ff */
[----:B------:R-:W-:Y:S01]  /*8900*/  @!P4 LEA.HI.X R23, R4, c[0x0][0x174], R0, 0x1, P1 ;  /* 0x00005d000417ca11 */ /* 0x000fe200008f0c00 */
[C---:B------:R-:W-:Y:S01]  /*8910*/  @!P3 IMAD.X R0, R5.reuse, 0x1, R168, P0 ;  /* 0x000000010500b824 */ /* 0x040fe200000e06a8 */
[----:B------:R-:W-:Y:S01]  /*8920*/  @!P3 LEA R12, P1, R2, c[0x0][0x170], 0x1 ;  /* 0x00005c00020cba11 */ /* 0x000fe200078208ff */
[----:B------:R-:W-:Y:S01]  /*8930*/  @!PT LDS RZ, [RZ] ;  /* 0x00000000fffff984 */ /* 0x000fe20000000800 */
[----:B------:R-:W-:Y:S01]  /*8940*/  @!PT LDS RZ, [RZ] ;  /* 0x00000000fffff984 */ /* 0x000fe20000000800 */
[----:B------:R-:W-:Y:S01]  /*8950*/  @!PT LDS RZ, [RZ] ;  /* 0x00000000fffff984 */ /* 0x000fe20000000800 */
[----:B------:R1:W-:Y:S01]  /*8960*/  @!P5 LDGSTS.E.BYPASS.LTC128B.128 [R235+0x10000], [R202.64] ;  /* 0x10000000caebdfae */ /* 0x0003e2000b901d62 */
[C---:B------:R-:W-:Y:S02]  /*8970*/  @!P2 IADD3 R4, P0, R6.reuse, R170, RZ ;  /* 0x000000aa0604a210 */ /* 0x040fe40007f1e0ff */
[C---:B------:R-:W-:Y:S01]  /*8980*/  @!P5 LEA.HI.X R25, R6.reuse, R166, R5, 0x1, P6 ;  /* 0x000000a60619d211 */ /* 0x040fe200030f0c05 */
[----:B------:R-:W-:Y:S01]  /*8990*/  @P4 STS.128 [R235+0x12000], RZ ;  /* 0x012000ffeb004388 */ /* 0x000fe20000000c00 */
[----:B------:R-:W-:Y:S02]  /*89a0*/  IADD3 R6, P6, R6, UR27, RZ ;  /* 0x0000001b06067c10 */ /* 0x000fe4000ffde0ff */
[----:B------:R-:W-:Y:S01]  /*89b0*/  @!P3 LEA.HI.X R13, R2, c[0x0][0x174], R0, 0x1, P1 ;  /* 0x00005d00020dba11 */ /* 0x000fe200008f0c00 */
[C---:B------:R-:W-:Y:S01]  /*89c0*/  @!P2 IMAD.X R0, R5.reuse, 0x1, R168, P0 ;  /* 0x000000010500a824 */ /* 0x040fe200000e06a8 */
[----:B------:R-:W-:Y:S01]  /*89d0*/  IADD3.X R5, R5, UR26, RZ, P6, !PT ;  /* 0x0000001a05057c10 */ /* 0x000fe2000b7fe4ff */
[----:B------:R-:W-:Y:S01]  /*89e0*/  @!PT LDS RZ, [RZ] ;  /* 0x00000000fffff984 */ /* 0x000fe20000000800 */
[----:B------:R-:W-:Y:S01]  /*89f0*/  @!PT LDS RZ, [RZ] ;  /* 0x00000000fffff984 */ /* 0x000fe20000000800 */
[----:B------:R-:W-:Y:S01]  /*8a00*/  @!PT LDS RZ, [RZ] ;  /* 0x00000000fffff984 */ /* 0x000fe20000000800 */
[----:B------:R2:W-:Y:S01]  /*8a10*/  @!P4 LDGSTS.E.BYPASS.LTC128B.128 [R235+0x12000], [R26.64+0x80] ;  /* 0x120000801aebcfae */ /* 0x0005e2000b901d62 */
[----:B------:R-:W-:-:S02]  /*8a20*/  @!P2 LEA R10, P0, R4, c[0x0][0x170], 0x1 ;  /* 0x00005c00040aaa11 */ /* 0x000fc400078008ff */
[-C--:B------:R-:W-:Y:S01]  /*8a30*/  @!P4 IADD3 R2, P1, R6, R170.reuse, RZ ;  /* 0x000000aa0602c210 */ /* 0x080fe20007f3e0ff */
[----:B------:R-:W-:Y:S01]  /*8a40*/  @P3 STS.128 [R235+0x14000], RZ ;  /* 0x014000ffeb003388 */ /* 0x000fe20000000c00 */
[----:B------:R-:W-:Y:S02]  /*8a50*/  @!P2 LEA.HI.X R11, R4, c[0x0][0x174], R0, 0x1, P0 ;  /* 0x00005d00040baa11 */ /* 0x000fe400000f0c00 */
[-C--:B------:R-:W-:Y:S01]  /*8a60*/  @!P3 IADD3 R4, P0, R6, R170.reuse, RZ ;  /* 0x000000aa0604b210 */ /* 0x080fe20007f1e0ff */
[C---:B------:R-:W-:Y:S01]  /*8a70*/  @!P4 IMAD.X R0, R5.reuse, 0x1, R168, P1 ;  /* 0x000000010500c824 */ /* 0x040fe200008e06a8 */
[----:B------:R-:W-:Y:S01]  /*8a80*/  @!P4 LEA R18, P1, R2, c[0x0][0x170], 0x1 ;  /* 0x00005c000212ca11 */ /* 0x000fe200078208ff */
[----:B------:R-:W-:Y:S01]  /*8a90*/  @!PT LDS RZ, [RZ] ;  /* 0x00000000fffff984 */ /* 0x000fe20000000800 */
[----:B------:R-:W-:Y:S01]  /*8aa0*/  @!PT LDS RZ, [RZ] ;  /* 0x00000000fffff984 */ /* 0x000fe20000000800 */
[----:B------:R-:W-:Y:S01]  /*8ab0*/  @!PT LDS RZ, [RZ] ;  /* 0x00000000fffff984 */ /* 0x000fe20000000800 */
[----:B------:R3:W-:Y:S01]  /*8ac0*/  @!P3 LDGSTS.E.BYPASS.LTC128B.128 [R235+0x14000], [R16.64+0x100] ;  /* 0x1400010010ebbfae */ /* 0x0007e2000b901d62 */
[----:B------:R-:W-:Y:S02]  /*8ad0*/  @!P5 LEA R20, P6, R6, R167, 0x1 ;  /* 0x000000a70614d211 */ /* 0x000fe400078c08ff */
[----:B------:R-:W-:Y:S01]  /*8ae0*/  @!P4 LEA.HI.X R19, R2, c[0x0][0x174], R0, 0x1, P1 ;  /* 0x00005d000213ca11 */ /* 0x000fe200008f0c00 */
[----:B------:R-:W-:Y:S01]  /*8af0*/  @!P3 IMAD.X R2, R5, 0x1, R168, P0 ;  /* 0x000000010502b824 */ /* 0x000fe200000e06a8 */
[----:B------:R-:W-:Y:S01]  /*8b00*/  @!P3 LEA R8, P0, R4, c[0x0][0x170], 0x1 ;  /* 0x00005c000408ba11 */ /* 0x000fe200078008ff */
[----:B------:R-:W-:Y:S01]  /*8b10*/  @P2 STS.128 [R235+0x16000], RZ ;  /* 0x016000ffeb002388 */ /* 0x000fe20000000c00 */
[----:B------:R-:W-:-:S02]  /*8b20*/  @!P2 IADD3 R0, P1, R6, R170, RZ ;  /* 0x000000aa0600a210 */ /* 0x000fc40007f3e0ff */
[----:B------:R-:W-:Y:S01]  /*8b30*/  @!P3 LEA.HI.X R9, R4, c[0x0][0x174], R2, 0x1, P0 ;  /* 0x00005d000409ba11 */ /* 0x000fe200000f0c02 */
[----:B------:R-:W-:Y:S01]  /*8b40*/  @!PT LDS RZ, [RZ] ;  /* 0x00000000fffff984 */ /* 0x000fe20000000800 */
[----:B------:R-:W-:Y:S01]  /*8b50*/  @!PT LDS RZ, [RZ] ;  /* 0x00000000fffff984 */ /* 0x000fe20000000800 */
[----:B------:R-:W-:Y:S01]  /*8b60*/  @!PT LDS RZ, [RZ] ;  /* 0x00000000fffff984 */ /* 0x000fe20000000800 */
[----:B------:R4:W-:Y:S01]  /*8b70*/  @!P2 LDGSTS.E.BYPASS.LTC128B.128 [R235+0x16000], [R14.64+0x180] ;  /* 0x160001800eebafae */ /* 0x0009e2000b901d62 */
[C---:B------:R-:W-:Y:S01]  /*8b80*/  @!P5 LEA.HI.X R21, R6.reuse, R166, R5, 0x1, P6 ;  /* 0x000000a60615d211 */ /* 0x040fe200030f0c05 */
[C---:B------:R-:W-:Y:S01]  /*8b90*/  @!P2 IMAD.X R2, R5.reuse, 0x1, R168, P1 ;  /* 0x000000010502a824 */ /* 0x040fe200008e06a8 */
[----:B------:R-:W-:Y:S01]  /*8ba0*/  IADD3 R6, P0, R6, UR27, RZ ;  /* 0x0000001b06067c10 */ /* 0x000fe2000ff1e0ff */
[----:B------:R-:W-:Y:S01]  /*8bb0*/  @P5 STS.128 [R235+0x10800], RZ ;  /* 0x010800ffeb005388 */ /* 0x000fe20000000c00 */
[----:B------:R-:W-:Y:S02]  /*8bc0*/  @!P2 LEA R28, P1, R0, c[0x0][0x170], 0x1 ;  /* 0x00005c00001caa11 */ /* 0x000fe400078208ff */
[----:B------:R-:W-:Y:S01]  /*8bd0*/  IADD3.X R5, R5, UR26, RZ, P0, !PT ;  /* 0x0000001a05057c10 */ /* 0x000fe200087fe4ff */
[----:B------:R-:W-:Y:S01]  /*8be0*/  @!PT LDS RZ, [RZ] ;  /* 0x00000000fffff984 */ /* 0x000fe20000000800 */
[----:B------:R-:W-:Y:S01]  /*8bf0*/  @!PT LDS RZ, [RZ] ;  /* 0x00000000fffff984 */ /* 0x000fe20000000800 */
[----:B------:R-:W-:Y:S01]  /*8c00*/  @!PT LDS RZ, [RZ] ;  /* 0x00000000fffff984 */ /* 0x000fe20000000800 */
[----:B------:R2:W-:Y:S01]  /*8c10*/  @!P5 LDGSTS.E.BYPASS.LTC128B.128 [R235+0x10800], [R24.64] ;  /* 0x1080000018ebdfae */ /* 0x0005e2000b901d62 */
[----:B------:R-:W-:-:S02]  /*8c20*/  @!P5 LEA R30, P0, R6, R167, 0x1 ;  /* 0x000000a7061ed211 */ /* 0x000fc400078008ff */
[----:B------:R-:W-:Y:S01]  /*8c30*/  @!P2 LEA.HI.X R29, R0, c[0x0][0x174], R2, 0x1, P1 ;  /* 0x00005d00001daa11 */ /* 0x000fe200008f0c02 */
[----:B------:R-:W-:Y:S01]  /*8c40*/  @P4 STS.128 [R235+0x12800], RZ ;  /* 0x012800ffeb004388 */ /* 0x000fe20000000c00 */
[CC--:B------:R-:W-:Y:S02]  /*8c50*/  @!P4 IADD3 R2, P6, R6.reuse, R170.reuse, RZ ;  /* 0x000000aa0602c210 */ /* 0x0c0fe40007fde0ff */
[C---:B------:R-:W-:Y:S01]  /*8c60*/  @!P3 IADD3 R0, P1, R6.reuse, R170, RZ ;  /* 0x000000aa0600b210 */ /* 0x040fe20007f3e0ff */
[----:B------:R-:W-:Y:S01]  /*8c70*/  @!PT LDS RZ, [RZ] ;  /* 0x00000000fffff984 */ /* 0x000fe20000000800 */
[----:B------:R-:W-:Y:S01]  /*8c80*/  @!PT LDS RZ, [RZ] ;  /* 0x00000000fffff984 */ /* 0x000fe20000000800 */
[----:B------:R-:W-:Y:S01]  /*8c90*/  @!PT LDS RZ, [RZ] ;  /* 0x00000000fffff984 */ /* 0x000fe20000000800 */
[----:B------:R5:W-:Y:S01]  /*8ca0*/  @!P4 LDGSTS.E.BYPASS.LTC128B.128 [R235+0x12800], [R22.64+0x80] ;  /* 0x1280008016ebcfae */ /* 0x000be2000b901d62 */
[C---:B------:R-:W-:Y:S01]  /*8cb0*/  @!P5 LEA.HI.X R31, R6.reuse, R166, R5, 0x1, P0 ;  /* 0x000000a6061fd211 */ /* 0x040fe200000f0c05 */
[C-C-:B------:R-:W-:Y:S01]  /*8cc0*/  @!P4 IMAD.X R7, R5.reuse, 0x1, R168.reuse, P6 ;  /* 0x000000010507c824 */ /* 0x140fe200030e06a8 */
[----:B------:R-:W-:Y:S01]  /*8cd0*/  @!P2 IADD3 R6, P0, R6, R170, RZ ;  /* 0x000000aa0606a210 */ /* 0x000fe20007f1e0ff */
[----:B------:R-:W-:Y:S01]  /*8ce0*/  @P3 STS.128 [R235+0x14800], RZ ;  /* 0x014800ffeb003388 */ /* 0x000fe20000000c00 */
[----:B------:R-:W-:Y:S01]  /*8cf0*/  @!P4 LEA R166, P6, R2, c[0x0][0x170], 0x1 ;  /* 0x00005c0002a6ca11 */ /* 0x000fe200078c08ff */
[C-C-:B------:R-:W-:Y:S01]  /*8d00*/  @!P3 IMAD.X R4, R5.reuse, 0x1, R168.reuse, P1 ;  /* 0x000000010504b824 */ /* 0x140fe200008e06a8 */
[----:B------:R-:W-:Y:S01]  /*8d10*/  @!P3 LEA R34, P1, R0, c[0x0][0x170], 0x1 ;  /* 0x00005c000022ba11 */ /* 0x000fe200078208ff */
[----:B------:R-:W-:Y:S01]  /*8d20*/  @!PT LDS RZ, [RZ] ;  /* 0x00000000fffff984 */ /* 0x000fe20000000800 */
[----:B------:R-:W-:Y:S01]  /*8d30*/  @!PT LDS RZ, [RZ] ;  /* 0x00000000fffff984 */ /* 0x000fe20000000800 */
[----:B------:R-:W-:Y:S01]  /*8d40*/  @!PT LDS RZ, [RZ] ;  /* 0x00000000fffff984 */ /* 0x000fe20000000800 */
[----:B------:R4:W-:Y:S01]  /*8d50*/  @!P3 LDGSTS.E.BYPASS.LTC128B.128 [R235+0x14800], [R12.64+0x100] ;  /* 0x148001000cebbfae */ /* 0x0009e2000b901d62 */
[----:B------:R-:W-:Y:S01]  /*8d60*/  @!P2 IMAD.X R5, R5, 0x1, R168, P0 ;  /* 0x000000010505a824 */ /* 0x000fe200000e06a8 */
[----:B------:R-:W-:-:S02]  /*8d70*/  @!P2 LEA R32, P0, R6, c[0x0][0x170], 0x1 ;  /* 0x00005c000620aa11 */ /* 0x000fc400078008ff */
[----:B------:R-:W-:Y:S01]  /*8d80*/  @P2 STS.128 [R235+0x16800], RZ ;  /* 0x016800ffeb002388 */ /* 0x000fe20000000c00 */
[----:B------:R-:W-:Y:S02]  /*8d90*/  @!P4 LEA.HI.X R167, R2, c[0x0][0x174], R7, 0x1, P6 ;  /* 0x00005d0002a7ca11 */ /* 0x000fe400030f0c07 */
[----:B------:R-:W-:Y:S01]  /*8da0*/  @!P3 LEA.HI.X R35, R0, c[0x0][0x174], R4, 0x1, P1 ;  /* 0x00005d000023ba11 */ /* 0x000fe200008f0c04 */
[----:B------:R-:W-:Y:S01]  /*8db0*/  @!PT LDS RZ, [RZ] ;  /* 0x00000000fffff984 */ /* 0x000fe20000000800 */
[----:B------:R-:W-:Y:S01]  /*8dc0*/  @!PT LDS RZ, [RZ] ;  /* 0x00000000fffff984 */ /* 0x000fe20000000800 */
[----:B------:R-:W-:Y:S01]  /*8dd0*/  @!PT LDS RZ, [RZ] ;  /* 0x00000000fffff984 */ /* 0x000fe20000000800 */
[----:B------:R1:W-:Y:S01]  /*8de0*/  @!P2 LDGSTS.E.BYPASS.LTC128B.128 [R235+0x16800], [R10.64+0x180] ;  /* 0x168001800aebafae */ /* 0x0003e2000b901d62 */
[----:B------:R-:W-:Y:S01]  /*8df0*/  @!P2 LEA.HI.X R33, R6, c[0x0][0x174], R5, 0x1, P0 ;  /* 0x00005d000621aa11 */ /* 0x000fe200000f0c05 */
[----:B------:R-:W-:Y:S02]  /*8e00*/  IMAD.U32 R0, RZ, RZ, UR29 ;  /* 0x0000001dff007e24 */ /* 0x000fe4000f8e00ff */
[----:B------:R-:W-:Y:S02]  /*8e10*/  @P5 STS.128 [R235+0x11000], RZ ;  /* 0x011000ffeb005388 */ /* 0x000fe40000000c00 */
[----:B------:R-:W-:-:S02]  /*8e20*/  IMAD R0, R0, 0x40, R234 ;  /* 0x0000004000007824 */ /* 0x000fc400078e02ea */
[----:B------:R-:W-:Y:S01]  /*8e30*/  @!PT LDS RZ, [RZ] ;  /* 0x00000000fffff984 */ /* 0x000fe20000000800 */
[----:B------:R-:W-:Y:S01]  /*8e40*/  @!PT LDS RZ, [RZ] ;  /* 0x00000000fffff984 */ /* 0x000fe20000000800 */
[----:B------:R-:W-:Y:S01]  /*8e50*/  @!PT LDS RZ, [RZ] ;  /* 0x00000000fffff984 */ /* 0x000fe20000000800 */
[----:B------:R5:W-:Y:S03]  /*8e60*/  @!P5 LDGSTS.E.BYPASS.LTC128B.128 [R235+0x11000], [R20.64] ;  /* 0x1100000014ebdfae */ /* 0x000be6000b901d62 */
[C---:B------:R-:W-:Y:S01]  /*8e70*/  ISETP.GE.AND P6, PT, R0.reuse, R240, PT ;  /* 0x000000f00000720c */ /* 0x040fe20003fc6270 */
[----:B------:R-:W-:Y:S03]  /*8e80*/  @P4 STS.128 [R235+0x13000], RZ ;  /* 0x013000ffeb004388 */ /* 0x000fe60000000c00 */
[C---:B------:R-:W-:Y:S01]  /*8e90*/  ISETP.LT.OR P6, PT, R0.reuse, R241, P6 ;  /* 0x000000f10000720c */ /* 0x040fe200037c1670 */
        /* <DEDUP_REMOVED lines=35> */
[----:B--2---:R-:W2:Y:S01]  /*90d0*/  LDSM.16.M88.4 R24, [R229+0x8800] ;  /* 0x00880000e518783b */ /* 0x004ea20000000200 */
[----:B-1----:R-:W-:-:S03]  /*90e0*/  IADD3 R166, R0, 0x1, RZ ;  /* 0x0000000100a67810 */ /* 0x002fc60007ffe0ff */
[----:B---3--:R-:W5:Y:S01]  /*90f0*/  LDSM.16.M88.4 R16, [R229+0x9000] ;  /* 0x00900000e510783b */ /* 0x008f620000000200 */
[----:B------:R-:W-:Y:S02]  /*9100*/  IADD3 R167, R0, 0x8, RZ ;  /* 0x0000000800a77810 */ /* 0x000fe40007ffe0ff */
[C---:B------:R-:W-:Y:S01]  /*9110*/  ISETP.GE.AND P1, PT, R166.reuse, R240, PT ;  /* 0x000000f0a600720c */ /* 0x040fe20003f26270 */
[----:B------:R-:W-:Y:S01]  /*9120*/  LDSM.16.M88.4 R196, [R229+0x9800] ;  /* 0x00980000e5c4783b */ /* 0x000fe20000000200 */
[CC--:B------:R-:W-:Y:S02]  /*9130*/  ISETP.GE.AND P0, PT, R166.reuse, R238.reuse, PT ;  /* 0x000000eea600720c */ /* 0x0c0fe40003f06270 */
[C---:B------:R-:W-:Y:S01]  /*9140*/  ISETP.LT.OR P1, PT, R166.reuse, R241, P1 ;  /* 0x000000f1a600720c */ /* 0x040fe20000f21670 */
[----:B------:R-:W-:Y:S01]  /*9150*/  LDSM.16.M88.4 R4, [R228] ;  /* 0x00000000e404783b */ /* 0x000fe20000000200 */
[----:B------:R-:W-:Y:S02]  /*9160*/  ISETP.LT.OR P0, PT, R166, R239, P0 ;  /* 0x000000efa600720c */ /* 0x000fe40000701670 */
[----:B------:R-:W-:Y:S01]  /*9170*/  IADD3 R166, R0, 0x9, RZ ;  /* 0x0000000900a67810 */ /* 0x000fe20007ffe0ff */
[----:B------:R-:W-:Y:S04]  /*9180*/  LDSM.16.M88.4 R192, [R227] ;  /* 0x00000000e3c0783b */ /* 0x000fe80000000200 */
[----:B----4-:R-:W1:Y:S04]  /*9190*/  LDSM.16.M88.4 R32, [R229+0x8000] ;  /* 0x00800000e520783b */ /* 0x010e680000000200 */
[----:B------:R-:W3:Y:S04]  /*91a0*/  LDSM.16.M88.4 R184, [R219] ;  /* 0x00000000dbb8783b */ /* 0x000ee80000000200 */
[----:B------:R-:W4:Y:S04]  /*91b0*/  LDSM.16.M88.4 R180, [R218] ;  /* 0x00000000dab4783b */ /* 0x000f280000000200 */
[----:B------:R-:W3:Y:S04]  /*91c0*/  LDSM.16.M88.4 R176, [R217] ;  /* 0x00000000d9b0783b */ /* 0x000ee80000000200 */
[----:B------:R-:W-:Y:S01]  /*91d0*/  LDSM.16.M88.4 R8, [R226] ;  /* 0x00000000e208783b */ /* 0x000fe20000000200 */
[C---:B--2---:R-:W-:Y:S03]  /*91e0*/  HMMA.16816.F32 R28, R188.reuse, R24, RZ ;  /* 0x00000018bc1c723c */ /* 0x044fe600000018ff */
[----:B------:R-:W2:Y:S04]  /*91f0*/  LDSM.16.M88.4 R172, [R223+0x8000] ;  /* 0x00800000dfac783b */ /* 0x000ea80000000200 */
[----:B------:R-:W0:Y:S01]  /*9200*/  LDGDEPBAR ;  /* 0x00000000000079af */ /* 0x000e220000000000 */
[C---:B------:R-:W-:Y:S08]  /*9210*/  HMMA.16816.F32 R24, R188.reuse, R26, RZ ;  /* 0x0000001abc18723c */ /* 0x040ff000000018ff */
[C---:B-----5:R-:W-:Y:S08]  /*9220*/  HMMA.16816.F32 R20, R188.reuse, R16, RZ ;  /* 0x00000010bc14723c */ /* 0x060ff000000018ff */
[C---:B-1----:R-:W-:Y:S08]  /*9230*/  HMMA.16816.F32 R168, R188.reuse, R32, RZ ;  /* 0x00000020bca8723c */ /* 0x042ff000000018ff */
[C---:B------:R-:W-:Y:S08]  /*9240*/  HMMA.16816.F32 R32, R188.reuse, R34, RZ ;  /* 0x00000022bc20723c */ /* 0x040ff000000018ff */
[C---:B------:R-:W-:Y:S08]  /*9250*/  HMMA.16816.F32 R16, R188.reuse, R18, RZ ;  /* 0x00000012bc10723c */ /* 0x040ff000000018ff */
[C---:B------:R-:W-:Y:S08]  /*9260*/  HMMA.16816.F32 R12, R188.reuse, R196, RZ ;  /* 0x000000c4bc0c723c */ /* 0x040ff000000018ff */
[----:B------:R-:W-:Y:S01]  /*9270*/  HMMA.16816.F32 R188, R188, R198, RZ ;  /* 0x000000c6bcbc723c */ /* 0x000fe200000018ff */
[----:B------:R-:W-:Y:S07]  /*9280*/  LDSM.16.M88.4 R196, [R223+0x8800] ;  /* 0x00880000dfc4783b */ /* 0x000fee0000000200 */
[C---:B------:R-:W-:Y:S08]  /*9290*/  HMMA.16816.F32 R168, R4.reuse, R192, R168 ;  /* 0x000000c004a8723c */ /* 0x040ff000000018a8 */
[C---:B------:R-:W-:Y:S01]  /*92a0*/  HMMA.16816.F32 R32, R4.reuse, R194, R32 ;  /* 0x000000c20420723c */ /* 0x040fe20000001820 */
[----:B------:R-:W-:Y:S07]  /*92b0*/  LDSM.16.M88.4 R192, [R216+0x800] ;  /* 0x00080000d8c0783b */ /* 0x000fee0000000200 */
[C---:B---3--:R-:W-:Y:S08]  /*92c0*/  HMMA.16816.F32 R28, R4.reuse, R184, R28 ;  /* 0x000000b8041c723c */ /* 0x048ff0000000181c */
[C---:B------:R-:W-:Y:S01]  /*92d0*/  HMMA.16816.F32 R24, R4.reuse, R186, R24 ;  /* 0x000000ba0418723c */ /* 0x040fe20000001818 */
[----:B------:R-:W1:Y:S07]  /*92e0*/  LDSM.16.M88.4 R184, [R223+0x9000] ;  /* 0x00900000dfb8783b */ /* 0x000e6e0000000200 */
[C---:B----4-:R-:W-:Y:S08]  /*92f0*/  HMMA.16816.F32 R20, R4.reuse, R180, R20 ;  /* 0x000000b40414723c */ /* 0x050ff00000001814 */
[C---:B------:R-:W-:Y:S01]  /*9300*/  HMMA.16816.F32 R16, R4.reuse, R182, R16 ;  /* 0x000000b60410723c */ /* 0x040fe20000001810 */
[----:B------:R-:W-:Y:S07]  /*9310*/  LDSM.16.M88.4 R180, [R225] ;  /* 0x00000000e1b4783b */ /* 0x000fee0000000200 */
[C---:B------:R-:W-:Y:S08]  /*9320*/  HMMA.16816.F32 R12, R4.reuse, R176, R12 ;  /* 0x000000b0040c723c */ /* 0x040ff0000000180c */
[----:B------:R-:W-:Y:S01]  /*9330*/  HMMA.16816.F32 R188, R4, R178, R188 ;  /* 0x000000b204bc723c */ /* 0x000fe200000018bc */
[----:B------:R-:W3:Y:S04]  /*9340*/  LDSM.16.M88.4 R176, [R223+0x9800] ;  /* 0x00980000dfb0783b */ /* 0x000ee80000000200 */
[----:B------:R-:W4:Y:S03]  /*9350*/  LDSM.16.M88.4 R4, [R216] ;  /* 0x00000000d804783b */ /* 0x000f260000000200 */
        /* <DEDUP_REMOVED lines=12> */
[----:B------:R-:W-:Y:S03]  /*9420*/  LDSM.16.M88.4 R176, [R229+0xa800] ;  /* 0x00a80000e5b0783b */ /* 0x000fe60000000200 */
[C---:B----4-:R-:W-:Y:S08]  /*9430*/  HMMA.16816.F32 R168, R180.reuse, R4, R168 ;  /* 0x00000004b4a8723c */ /* 0x050ff000000018a8 */
[C---:B------:R-:W-:Y:S01]  /*9440*/  HMMA.16816.F32 R32, R180.reuse, R6, R32 ;  /* 0x00000006b420723c */ /* 0x040fe20000001820 */
[----:B------:R-:W3:Y:S07]  /*9450*/  LDSM.16.M88.4 R4, [R229+0xa000] ;  /* 0x00a00000e504783b */ /* 0x000eee0000000200 */
[C---:B--2---:R-:W-:Y:S08]  /*9460*/  HMMA.16816.F32 R20, R180.reuse, R172, R20 ;  /* 0x000000acb414723c */ /* 0x044ff00000001814 */
[C---:B------:R-:W-:Y:S01]  /*9470*/  HMMA.16816.F32 R16, R180.reuse, R174, R16 ;  /* 0x000000aeb410723c */ /* 0x040fe20000001810 */
[----:B------:R-:W2:Y:S07]  /*9480*/  LDSM.16.M88.4 R172, [R229+0xb800] ;  /* 0x00b80000e5ac783b */ /* 0x000eae0000000200 */
[C---:B------:R-:W-:Y:S08]  /*9490*/  HMMA.16816.F32 R28, R180.reuse, R192, R28 ;  /* 0x000000c0b41c723c */ /* 0x040ff0000000181c */
[C---:B------:R-:W-:Y:S01]  /*94a0*/  HMMA.16816.F32 R24, R180.reuse, R194, R24 ;  /* 0x000000c2b418723c */ /* 0x040fe20000001818 */
[----:B------:R-:W4:Y:S07]  /*94b0*/  LDSM.16.M88.4 R192, [R229+0xb000] ;  /* 0x00b00000e5c0783b */ /* 0x000f2e0000000200 */
[C---:B-1----:R-:W-:Y:S08]  /*94c0*/  HMMA.16816.F32 R12, R180.reuse, R184, R12 ;  /* 0x000000b8b40c723c */ /* 0x042ff0000000180c */
[----:B------:R-:W-:Y:S01]  /*94d0*/  HMMA.16816.F32 R188, R180, R186, R188 ;  /* 0x000000bab4bc723c */ /* 0x000fe200000018bc */
[----:B------:R-:W-:Y:S04]  /*94e0*/  LDSM.16.M88.4 R184, [R215] ;  /* 0x00000000d7b8783b */ /* 0x000fe80000000200 */
[----:B------:R-:W-:Y:S03]  /*94f0*/  LDSM.16.M88.4 R180, [R214] ;  /* 0x00000000d6b4783b */ /* 0x000fe60000000200 */
[C---:B---3--:R-:W-:Y:S08]  /*9500*/  HMMA.16816.F32 R168, R8.reuse, R4, R168 ;  /* 0x0000000408a8723c */ /* 0x048ff000000018a8 */
[C---:B------:R-:W-:Y:S01]  /*9510*/  HMMA.16816.F32 R32, R8.reuse, R6, R32 ;  /* 0x000000060820723c */ /* 0x040fe20000001820 */
[----:B------:R-:W1:Y:S07]  /*9520*/  LDSM.16.M88.4 R4, [R228+0x2000] ;  /* 0x00200000e404783b */ /* 0x000e6e0000000200 */
[C---:B------:R-:W-:Y:S08]  /*9530*/  HMMA.16816.F32 R28, R8.reuse, R176, R28 ;  /* 0x000000b0081c723c */ /* 0x040ff0000000181c */
[C---:B------:R-:W-:Y:S01]  /*9540*/  HMMA.16816.F32 R24, R8.reuse, R178, R24 ;  /* 0x000000b20818723c */ /* 0x040fe20000001818 */
[----:B------:R-:W3:Y:S07]  /*9550*/  LDSM.16.M88.4 R176, [R213] ;  /* 0x00000000d5b0783b */ /* 0x000eee0000000200 */
[C---:B--2---:R-:W-:Y:S08]  /*9560*/  HMMA.16816.F32 R12, R8.reuse, R172, R12 ;  /* 0x000000ac080c723c */ /* 0x044ff0000000180c */
[C---:B------:R-:W-:Y:S01]  /*9570*/  HMMA.16816.F32 R188, R8.reuse, R174, R188 ;  /* 0x000000ae08bc723c */ /* 0x040fe200000018bc */
[----:B------:R-:W2:Y:S07]  /*9580*/  LDSM.16.M88.4 R172, [R212] ;  /* 0x00000000d4ac783b */ /* 0x000eae0000000200 */
[C---:B----4-:R-:W-:Y:S08]  /*9590*/  HMMA.16816.F32 R20, R8.reuse, R192, R20 ;  /* 0x000000c00814723c */ /* 0x050ff00000001814 */
[----:B------:R-:W-:Y:S01]  /*95a0*/  HMMA.16816.F32 R16, R8, R194, R16 ;  /* 0x000000c20810723c */ /* 0x000fe20000001810 */
[----:B------:R-:W-:Y:S04]  /*95b0*/  LDSM.16.M88.4 R8, [R226+0x2000] ;  /* 0x00200000e208783b */ /* 0x000fe80000000200 */
[----:B------:R-:W4:Y:S03]  /*95c0*/  LDSM.16.M88.4 R192, [R223+0xa000] ;  /* 0x00a00000dfc0783b */ /* 0x000f260000000200 */
[C---:B-1----:R-:W-:Y:S08]  /*95d0*/  HMMA.16816.F32 R168, R4.reuse, R184, R168 ;  /* 0x000000b804a8723c */ /* 0x042ff000000018a8 */
[C---:B------:R-:W-:Y:S01]  /*95e0*/  HMMA.16816.F32 R32, R4.reuse, R186, R32 ;  /* 0x000000ba0420723c */ /* 0x040fe20000001820 */
[----:B------:R-:W1:Y:S07]  /*95f0*/  LDSM.16.M88.4 R184, [R223+0xa800] ;  /* 0x00a80000dfb8783b */ /* 0x000e6e0000000200 */
[C---:B------:R-:W-:Y:S08]  /*9600*/  HMMA.16816.F32 R28, R4.reuse, R180, R28 ;  /* 0x000000b4041c723c */ /* 0x040ff0000000181c */
[C---:B------:R-:W-:Y:S01]  /*9610*/  HMMA.16816.F32 R24, R4.reuse, R182, R24 ;  /* 0x000000b60418723c */ /* 0x040fe20000001818 */
[----:B------:R-:W5:Y:S07]  /*9620*/  LDSM.16.M88.4 R180, [R223+0xb000] ;  /* 0x00b00000dfb4783b */ /* 0x000f6e0000000200 */
[C---:B---3--:R-:W-:Y:S08]  /*9630*/  HMMA.16816.F32 R20, R4.reuse, R176, R20 ;  /* 0x000000b00414723c */ /* 0x048ff00000001814 */
[C---:B------:R-:W-:Y:S01]  /*9640*/  HMMA.16816.F32 R16, R4.reuse, R178, R16 ;  /* 0x000000b20410723c */ /* 0x040fe20000001810 */
[----:B------:R-:W-:Y:S07]  /*9650*/  LDSM.16.M88.4 R176, [R225+0x2000] ;  /* 0x00200000e1b0783b */ /* 0x000fee0000000200 */
[C---:B--2---:R-:W-:Y:S08]  /*9660*/  HMMA.16816.F32 R12, R4.reuse, R172, R12 ;  /* 0x000000ac040c723c */ /* 0x044ff0000000180c */
[----:B------:R-:W-:Y:S01]  /*9670*/  HMMA.16816.F32 R188, R4, R174, R188 ;  /* 0x000000ae04bc723c */ /* 0x000fe200000018bc */
[----:B------:R-:W2:Y:S04]  /*9680*/  LDSM.16.M88.4 R172, [R223+0xb800] ;  /* 0x00b80000dfac783b */ /* 0x000ea80000000200 */
[----:B------:R-:W3:Y:S03]  /*9690*/  LDSM.16.M88.4 R4, [R216+0x2000] ;  /* 0x00200000d804783b */ /* 0x000ee60000000200 */
[C---:B----4-:R-:W-:Y:S08]  /*96a0*/  HMMA.16816.F32 R168, R8.reuse, R192, R168 ;  /* 0x000000c008a8723c */ /* 0x050ff000000018a8 */
[C---:B------:R-:W-:Y:S01]  /*96b0*/  HMMA.16816.F32 R32, R8.reuse, R194, R32 ;  /* 0x000000c20820723c */ /* 0x040fe20000001820 */
[----:B------:R-:W4:Y:S07]  /*96c0*/  LDSM.16.M88.4 R192, [R216+0x2800] ;  /* 0x00280000d8c0783b */ /* 0x000f2e0000000200 */
[C---:B-1----:R-:W-:Y:S08]  /*96d0*/  HMMA.16816.F32 R28, R8.reuse, R184, R28 ;  /* 0x000000b8081c723c */ /* 0x042ff0000000181c */
[C---:B------:R-:W-:Y:S01]  /*96e0*/  HMMA.16816.F32 R24, R8.reuse, R186, R24 ;  /* 0x000000ba0818723c */ /* 0x040fe20000001818 */
[----:B------:R-:W-:Y:S07]  /*96f0*/  LDSM.16.M88.4 R184, [R216+0x3000] ;  /* 0x00300000d8b8783b */ /* 0x000fee0000000200 */
[C---:B-----5:R-:W-:Y:S08]  /*9700*/  HMMA.16816.F32 R20, R8.reuse, R180, R20 ;  /* 0x000000b40814723c */ /* 0x060ff00000001814 */
[C---:B------:R-:W-:Y:S01]  /*9710*/  HMMA.16816.F32 R16, R8.reuse, R182, R16 ;  /* 0x000000b60810723c */ /* 0x040fe20000001810 */
[----:B------:R-:W1:Y:S07]  /*9720*/  LDSM.16.M88.4 R180, [R216+0x3800] ;  /* 0x00380000d8b4783b */ /* 0x000e6e0000000200 */
[C---:B--2---:R-:W-:Y:S08]  /*9730*/  HMMA.16816.F32 R12, R8.reuse, R172, R12 ;  /* 0x000000ac080c723c */ /* 0x044ff0000000180c */
[----:B------:R-:W-:Y:S01]  /*9740*/  HMMA.16816.F32 R188, R8, R174, R188 ;  /* 0x000000ae08bc723c */ /* 0x000fe200000018bc */
[----:B------:R-:W-:Y:S04]  /*9750*/  LDSM.16.M88.4 R8, [R230+0x4000] ;  /* 0x00400000e608783b */ /* 0x000fe80000000200 */
[----:B------:R-:W-:Y:S03]  /*9760*/  LDSM.16.M88.4 R172, [R229+0xc000] ;  /* 0x00c00000e5ac783b */ /* 0x000fe60000000200 */
[C---:B---3--:R-:W-:Y:S08]  /*9770*/  HMMA.16816.F32 R168, R176.reuse, R4, R168 ;  /* 0x00000004b0a8723c */ /* 0x048ff000000018a8 */
[C---:B------:R-:W-:Y:S01]  /*9780*/  HMMA.16816.F32 R32, R176.reuse, R6, R32 ;  /* 0x00000006b020723c */ /* 0x040fe20000001820 */
[----:B------:R-:W2:Y:S07]  /*9790*/  LDSM.16.M88.4 R4, [R229+0xc800] ;  /* 0x00c80000e504783b */ /* 0x000eae0000000200 */
[C---:B----4-:R-:W-:Y:S08]  /*97a0*/  HMMA.16816.F32 R28, R176.reuse, R192, R28 ;  /* 0x000000c0b01c723c */ /* 0x050ff0000000181c */
[C---:B------:R-:W-:Y:S01]  /*97b0*/  HMMA.16816.F32 R24, R176.reuse, R194, R24 ;  /* 0x000000c2b018723c */ /* 0x040fe20000001818 */
[----:B------:R-:W3:Y:S07]  /*97c0*/  LDSM.16.M88.4 R192, [R229+0xd800] ;  /* 0x00d80000e5c0783b */ /* 0x000eee0000000200 */
[C---:B-1----:R-:W-:Y:S08]  /*97d0*/  HMMA.16816.F32 R12, R176.reuse, R180, R12 ;  /* 0x000000b4b00c723c */ /* 0x042ff0000000180c */
[C---:B------:R-:W-:Y:S01]  /*97e0*/  HMMA.16816.F32 R188, R176.reuse, R182, R188 ;  /* 0x000000b6b0bc723c */ /* 0x040fe200000018bc */
[----:B------:R-:W-:Y:S07]  /*97f0*/  LDSM.16.M88.4 R180, [R210] ;  /* 0x00000000d2b4783b */ /* 0x000fee0000000200 */
[----:B------:R-:W-:Y:S08]  /*9800*/  HMMA.16816.F32 R20, R176, R184, R20 ;  /* 0x000000b8b014723c */ /* 0x000ff00000001814 */
[C---:B--2---:R-:W-:Y:S08]  /*9810*/  HMMA.16816.F32 R28, R8.reuse, R4, R28 ;  /* 0x00000004081c723c */ /* 0x044ff0000000181c */
[----:B------:R-:W-:Y:S01]  /*9820*/  HMMA.16816.F32 R24, R8, R6, R24 ;  /* 0x000000060818723c */ /* 0x000fe20000001818 */
[----:B------:R-:W1:Y:S07]  /*9830*/  LDSM.16.M88.4 R4, [R228+0x4000] ;  /* 0x00400000e404783b */ /* 0x000e6e0000000200 */
[----:B------:R-:W-:Y:S01]  /*9840*/  HMMA.16816.F32 R16, R176, R186, R16 ;  /* 0x000000bab010723c */ /* 0x000fe20000001810 */
[----:B------:R-:W2:Y:S04]  /*9850*/  LDSM.16.M88.4 R184, [R211] ;  /* 0x00000000d3b8783b */ /* 0x000ea80000000200 */
[----:B------:R-:W4:Y:S03]  /*9860*/  LDSM.16.M88.4 R176, [R209] ;  /* 0x00000000d1b0783b */ /* 0x000f260000000200 */
[C---:B------:R-:W-:Y:S08]  /*9870*/  HMMA.16816.F32 R168, R8.reuse, R172, R168 ;  /* 0x000000ac08a8723c */ /* 0x040ff000000018a8 */
[C---:B------:R-:W-:Y:S01]  /*9880*/  HMMA.16816.F32 R32, R8.reuse, R174, R32 ;  /* 0x000000ae0820723c */ /* 0x040fe20000001820 */
[----:B------:R-:W5:Y:S07]  /*9890*/  LDSM.16.M88.4 R172, [R208] ;  /* 0x00000000d0ac783b */ /* 0x000f6e0000000200 */
[C---:B------:R-:W-:Y:S08]  /*98a0*/  HMMA.16816.F32 R20, R8.reuse, R196, R20 ;  /* 0x000000c40814723c */ /* 0x040ff00000001814 */
[C---:B------:R-:W-:Y:S01]  /*98b0*/  HMMA.16816.F32 R16, R8.reuse, R198, R16 ;  /* 0x000000c60810723c */ /* 0x040fe20000001810 */
[----:B------:R-:W-:Y:S07]  /*98c0*/  LDSM.16.M88.4 R196, [R216+0x4800] ;  /* 0x00480000d8c4783b */ /* 0x000fee0000000200 */
[C---:B---3--:R-:W-:Y:S08]  /*98d0*/  HMMA.16816.F32 R12, R8.reuse, R192, R12 ;  /* 0x000000c0080c723c */ /* 0x048ff0000000180c */
[----:B------:R-:W-:Y:S01]  /*98e0*/  HMMA.16816.F32 R188, R8, R194, R188 ;  /* 0x000000c208bc723c */ /* 0x000fe200000018bc */
[----:B------:R-:W-:Y:S04]  /*98f0*/  LDSM.16.M88.4 R8, [R226+0x4000] ;  /* 0x00400000e208783b */ /* 0x000fe80000000200 */
[----:B------:R-:W3:Y:S03]  /*9900*/  LDSM.16.M88.4 R192, [R223+0xc000] ;  /* 0x00c00000dfc0783b */ /* 0x000ee60000000200 */
[C---:B-1----:R-:W-:Y:S08]  /*9910*/  HMMA.16816.F32 R28, R4.reuse, R180, R28 ;  /* 0x000000b4041c723c */ /* 0x042ff0000000181c */
[C---:B------:R-:W-:Y:S01]  /*9920*/  HMMA.16816.F32 R24, R4.reuse, R182, R24 ;  /* 0x000000b60418723c */ /* 0x040fe20000001818 */
[----:B------:R-:W1:Y:S07]  /*9930*/  LDSM.16.M88.4 R180, [R223+0xd000] ;  /* 0x00d00000dfb4783b */ /* 0x000e6e0000000200 */
[C---:B--2---:R-:W-:Y:S08]  /*9940*/  HMMA.16816.F32 R168, R4.reuse, R184, R168 ;  /* 0x000000b804a8723c */ /* 0x044ff000000018a8 */
[C---:B------:R-:W-:Y:S01]  /*9950*/  HMMA.16816.F32 R32, R4.reuse, R186, R32 ;  /* 0x000000ba0420723c */ /* 0x040fe20000001820 */
[----:B------:R-:W2:Y:S07]  /*9960*/  LDSM.16.M88.4 R184, [R223+0xc800] ;  /* 0x00c80000dfb8783b */ /* 0x000eae0000000200 */
[C---:B----4-:R-:W-:Y:S08]  /*9970*/  HMMA.16816.F32 R20, R4.reuse, R176, R20 ;  /* 0x000000b00414723c */ /* 0x050ff00000001814 */
[C---:B------:R-:W-:Y:S01]  /*9980*/  HMMA.16816.F32 R16, R4.reuse, R178, R16 ;  /* 0x000000b20410723c */ /* 0x040fe20000001810 */
[----:B------:R-:W4:Y:S07]  /*9990*/  LDSM.16.M88.4 R176, [R223+0xd800] ;  /* 0x00d80000dfb0783b */ /* 0x000f2e0000000200 */
[C---:B-----5:R-:W-:Y:S08]  /*99a0*/  HMMA.16816.F32 R12, R4.reuse, R172, R12 ;  /* 0x000000ac040c723c */ /* 0x060ff0000000180c */
[----:B------:R-:W-:Y:S01]  /*99b0*/  HMMA.16816.F32 R188, R4, R174, R188 ;  /* 0x000000ae04bc723c */ /* 0x000fe200000018bc */
[----:B------:R-:W-:Y:S04]  /*99c0*/  LDSM.16.M88.4 R172, [R225+0x4000] ;  /* 0x00400000e1ac783b */ /* 0x000fe80000000200 */
[----:B------:R-:W5:Y:S03]  /*99d0*/  LDSM.16.M88.4 R4, [R216+0x4000] ;  /* 0x00400000d804783b */ /* 0x000f660000000200 */
[C---:B---3--:R-:W-:Y:S08]  /*99e0*/  HMMA.16816.F32 R168, R8.reuse, R192, R168 ;  /* 0x000000c008a8723c */ /* 0x048ff000000018a8 */
[C---:B------:R-:W-:Y:S01]  /*99f0*/  HMMA.16816.F32 R32, R8.reuse, R194, R32 ;  /* 0x000000c20820723c */ /* 0x040fe20000001820 */
[----:B------:R-:W-:Y:S07]  /*9a00*/  LDSM.16.M88.4 R192, [R216+0x5000] ;  /* 0x00500000d8c0783b */ /* 0x000fee0000000200 */
[C---:B-1----:R-:W-:Y:S08]  /*9a10*/  HMMA.16816.F32 R20, R8.reuse, R180, R20 ;  /* 0x000000b40814723c */ /* 0x042ff00000001814 */
[C---:B------:R-:W-:Y:S01]  /*9a20*/  HMMA.16816.F32 R16, R8.reuse, R182, R16 ;  /* 0x000000b60810723c */ /* 0x040fe20000001810 */
[----:B------:R-:W1:Y:S07]  /*9a30*/  LDSM.16.M88.4 R180, [R216+0x5800] ;  /* 0x00580000d8b4783b */ /* 0x000e6e0000000200 */
[C---:B--2---:R-:W-:Y:S08]  /*9a40*/  HMMA.16816.F32 R28, R8.reuse, R184, R28 ;  /* 0x000000b8081c723c */ /* 0x044ff0000000181c */
[C---:B------:R-:W-:Y:S01]  /*9a50*/  HMMA.16816.F32 R24, R8.reuse, R186, R24 ;  /* 0x000000ba0818723c */ /* 0x040fe20000001818 */
[----:B------:R-:W-:Y:S07]  /*9a60*/  LDSM.16.M88.4 R184, [R229+0xf000] ;  /* 0x00f00000e5b8783b */ /* 0x000fee0000000200 */
[C---:B----4-:R-:W-:Y:S08]  /*9a70*/  HMMA.16816.F32 R12, R8.reuse, R176, R12 ;  /* 0x000000b0080c723c */ /* 0x050ff0000000180c */
[----:B------:R-:W-:Y:S01]  /*9a80*/  HMMA.16816.F32 R188, R8, R178, R188 ;  /* 0x000000b208bc723c */ /* 0x000fe200000018bc */
[----:B------:R-:W-:Y:S04]  /*9a90*/  LDSM.16.M88.4 R176, [R230+0x6000] ;  /* 0x00600000e6b0783b */ /* 0x000fe80000000200 */
[----:B------:R-:W2:Y:S03]  /*9aa0*/  LDSM.16.M88.4 R8, [R229+0xe000] ;  /* 0x00e00000e508783b */ /* 0x000ea60000000200 */
[C---:B-----5:R-:W-:Y:S08]  /*9ab0*/  HMMA.16816.F32 R168, R172.reuse, R4, R168 ;  /* 0x00000004aca8723c */ /* 0x060ff000000018a8 */
[C---:B------:R-:W-:Y:S01]  /*9ac0*/  HMMA.16816.F32 R32, R172.reuse, R6, R32 ;  /* 0x00000006ac20723c */ /* 0x040fe20000001820 */
[----:B------:R-:W3:Y:S07]  /*9ad0*/  LDSM.16.M88.4 R4, [R229+0xe800] ;  /* 0x00e80000e504783b */ /* 0x000eee0000000200 */
[C---:B------:R-:W-:Y:S08]  /*9ae0*/  HMMA.16816.F32 R28, R172.reuse, R196, R28 ;  /* 0x000000c4ac1c723c */ /* 0x040ff0000000181c */
[C---:B------:R-:W-:Y:S01]  /*9af0*/  HMMA.16816.F32 R24, R172.reuse, R198, R24 ;  /* 0x000000c6ac18723c */ /* 0x040fe20000001818 */
[----:B------:R-:W-:Y:S07]  /*9b00*/  LDSM.16.M88.4 R196, [R204] ;  /* 0x00000000ccc4783b */ /* 0x000fee0000000200 */
[C---:B-1----:R-:W-:Y:S08]  /*9b10*/  HMMA.16816.F32 R12, R172.reuse, R180, R12 ;  /* 0x000000b4ac0c723c */ /* 0x042ff0000000180c */
[C---:B------:R-:W-:Y:S01]  /*9b20*/  HMMA.16816.F32 R188, R172.reuse, R182, R188 ;  /* 0x000000b6acbc723c */ /* 0x040fe200000018bc */
[----:B------:R-:W1:Y:S07]  /*9b30*/  LDSM.16.M88.4 R180, [R229+0xf800] ;  /* 0x00f80000e5b4783b */ /* 0x000e6e0000000200 */
[C---:B------:R-:W-:Y:S08]  /*9b40*/  HMMA.16816.F32 R20, R172.reuse, R192, R20 ;  /* 0x000000c0ac14723c */ /* 0x040ff00000001814 */
[----:B------:R-:W-:Y:S01]  /*9b50*/  HMMA.16816.F32 R16, R172, R194, R16 ;  /* 0x000000c2ac10723c */ /* 0x000fe20000001810 */
[----:B------:R-:W-:Y:S04]  /*9b60*/  LDSM.16.M88.4 R192, [R228+0x6000] ;  /* 0x00600000e4c0783b */ /* 0x000fe80000000200 */
[----:B------:R-:W4:Y:S03]  /*9b70*/  LDSM.16.M88.4 R172, [R207] ;  /* 0x00000000cfac783b */ /* 0x000f260000000200 */
[C---:B--2---:R-:W-:Y:S08]  /*9b80*/  HMMA.16816.F32 R168, R176.reuse, R8, R168 ;  /* 0x00000008b0a8723c */ /* 0x044ff000000018a8 */
[C---:B------:R-:W-:Y:S01]  /*9b90*/  HMMA.16816.F32 R32, R176.reuse, R10, R32 ;  /* 0x0000000ab020723c */ /* 0x040fe20000001820 */
[----:B------:R-:W2:Y:S07]  /*9ba0*/  LDSM.16.M88.4 R8, [R206] ;  /* 0x00000000ce08783b */ /* 0x000eae0000000200 */
[C---:B---3--:R-:W-:Y:S08]  /*9bb0*/  HMMA.16816.F32 R28, R176.reuse, R4, R28 ;  /* 0x00000004b01c723c */ /* 0x048ff0000000181c */
[C---:B------:R-:W-:Y:S01]  /*9bc0*/  HMMA.16816.F32 R24, R176.reuse, R6, R24 ;  /* 0x00000006b018723c */ /* 0x040fe20000001818 */
[----:B------:R-:W3:Y:S07]  /*9bd0*/  LDSM.16.M88.4 R4, [R205] ;  /* 0x00000000cd04783b */ /* 0x000eee0000000200 */
[C---:B------:R-:W-:Y:S08]  /*9be0*/  HMMA.16816.F32 R20, R176.reuse, R184, R20 ;  /* 0x000000b8b014723c */ /* 0x040ff00000001814 */
[C---:B------:R-:W-:Y:S01]  /*9bf0*/  HMMA.16816.F32 R16, R176.reuse, R186, R16 ;  /* 0x000000bab010723c */ /* 0x040fe20000001810 */
[----:B------:R-:W-:Y:S07]  /*9c00*/  LDSM.16.M88.4 R184, [R226+0x6000] ;  /* 0x00600000e2b8783b */ /* 0x000fee0000000200 */
[C---:B-1----:R-:W-:Y:S08]  /*9c10*/  HMMA.16816.F32 R12, R176.reuse, R180, R12 ;  /* 0x000000b4b00c723c */ /* 0x042ff0000000180c */
[----:B------:R-:W-:Y:S01]  /*9c20*/  HMMA.16816.F32 R188, R176, R182, R188 ;  /* 0x000000b6b0bc723c */ /* 0x000fe200000018bc */
[----:B------:R-:W1:Y:S04]  /*9c30*/  LDSM.16.M88.4 R180, [R223+0xe000] ;  /* 0x00e00000dfb4783b */ /* 0x000e680000000200 */
[----:B------:R-:W5:Y:S03]  /*9c40*/  LDSM.16.M88.4 R176, [R223+0xe800] ;  /* 0x00e80000dfb0783b */ /* 0x000f660000000200 */
[C---:B----4-:R-:W-:Y:S08]  /*9c50*/  HMMA.16816.F32 R168, R192.reuse, R172, R168 ;  /* 0x000000acc0a8723c */ /* 0x050ff000000018a8 */
[C---:B--2---:R-:W-:Y:S08]  /*9c60*/  HMMA.16816.F32 R28, R192.reuse, R8, R28 ;  /* 0x00000008c01c723c */ /* 0x044ff0000000181c */
[C---:B------:R-:W-:Y:S01]  /*9c70*/  HMMA.16816.F32 R24, R192.reuse, R10, R24 ;  /* 0x0000000ac018723c */ /* 0x040fe20000001818 */
[----:B------:R-:W-:Y:S07]  /*9c80*/  LDSM.16.M88.4 R8, [R225+0x6000] ;  /* 0x00600000e108783b */ /* 0x000fee0000000200 */
[C---:B---3--:R-:W-:Y:S08]  /*9c90*/  HMMA.16816.F32 R20, R192.reuse, R4, R20 ;  /* 0x00000004c014723c */ /* 0x048ff00000001814 */
[C---:B------:R-:W-:Y:S01]  /*9ca0*/  HMMA.16816.F32 R16, R192.reuse, R6, R16 ;  /* 0x00000006c010723c */ /* 0x040fe20000001810 */
[----:B------:R-:W2:Y:S07]  /*9cb0*/  LDSM.16.M88.4 R4, [R216+0x6000] ;  /* 0x00600000d804783b */ /* 0x000eae0000000200 */
[----:B------:R-:W-:Y:S01]  /*9cc0*/  HMMA.16816.F32 R32, R192, R174, R32 ;  /* 0x000000aec020723c */ /* 0x000fe20000001820 */
[----:B------:R-:W-:Y:S07]  /*9cd0*/  LDSM.16.M88.4 R172, [R223+0xf000] ;  /* 0x00f00000dfac783b */ /* 0x000fee0000000200 */
[C---:B-1----:R-:W-:Y:S08]  /*9ce0*/  HMMA.16816.F32 R168, R184.reuse, R180, R168 ;  /* 0x000000b4b8a8723c */ /* 0x042ff000000018a8 */
[C---:B-----5:R-:W-:Y:S08]  /*9cf0*/  HMMA.16816.F32 R28, R184.reuse, R176, R28 ;  /* 0x000000b0b81c723c */ /* 0x060ff0000000181c */
[C---:B------:R-:W-:Y:S01]  /*9d00*/  HMMA.16816.F32 R24, R184.reuse, R178, R24 ;  /* 0x000000b2b818723c */ /* 0x040fe20000001818 */
[----:B------:R-:W1:Y:S07]  /*9d10*/  LDSM.16.M88.4 R176, [R216+0x6800] ;  /* 0x00680000d8b0783b */ /* 0x000e6e0000000200 */
[----:B------:R-:W-:Y:S01]  /*9d20*/  HMMA.16816.F32 R32, R184, R182, R32 ;  /* 0x000000b6b820723c */ /* 0x000fe20000001820 */
[----:B------:R-:W3:Y:S07]  /*9d30*/  LDSM.16.M88.4 R180, [R223+0xf800] ;  /* 0x00f80000dfb4783b */ /* 0x000eee0000000200 */
[----:B--2---:R-:W-:Y:S08]  /*9d40*/  HMMA.16816.F32 R168, R8, R4, R168 ;  /* 0x0000000408a8723c */ /* 0x004ff000000018a8 */
[----:B------:R-:W-:Y:S08]  /*9d50*/  HMMA.16816.F32 R188, R192, R198, R188 ;  /* 0x000000c6c0bc723c */ /* 0x000ff000000018bc */
[C---:B------:R-:W-:Y:S01]  /*9d60*/  HMMA.16816.F32 R32, R8.reuse, R6, R32 ;  /* 0x000000060820723c */ /* 0x040fe20000001820 */
[----:B------:R-:W2:Y:S07]  /*9d70*/  LDSM.16.M88.4 R4, [R216+0x7000] ;  /* 0x00700000d804783b */ /* 0x000eae0000000200 */
[----:B------:R-:W-:Y:S01]  /*9d80*/  FSEL R2, R168, -INF , !P6 ;  /* 0xff800000a8027808 */ /* 0x000fe20007000000 */
[----:B-1----:R-:W-:Y:S01]  /*9d90*/  HMMA.16816.F32 R28, R8, R176, R28 ;  /* 0x000000b0081c723c */ /* 0x002fe2000000181c */
[----:B------:R-:W-:-:S02]  /*9da0*/  ISETP.GE.AND P6, PT, R0, R238, PT ;  /* 0x000000ee0000720c */ /* 0x000fc40003fc6270 */
[----:B------:R-:W-:Y:S02]  /*9db0*/  FSEL R201, R169, -INF , !P1 ;  /* 0xff800000a9c97808 */ /* 0x000fe40004800000 */
[-C--:B------:R-:W-:Y:S02]  /*9dc0*/  ISETP.LT.OR P6, PT, R0, R239.reuse, P6 ;  /* 0x000000ef0000720c */ /* 0x080fe400037c1670 */
[----:B------:R-:W-:Y:S01]  /*9dd0*/  ISETP.GE.AND P1, PT, R167, R238, PT ;  /* 0x000000eea700720c */ /* 0x000fe20003f26270 */
[----:B------:R-:W-:Y:S01]  /*9de0*/  HMMA.16816.F32 R20, R184, R172, R20 ;  /* 0x000000acb814723c */ /* 0x000fe20000001814 */
[----:B------:R-:W-:Y:S02]  /*9df0*/  FSEL R199, R171, -INF , !P0 ;  /* 0xff800000abc77808 */ /* 0x000fe40004000000 */
[----:B------:R-:W-:Y:S02]  /*9e00*/  ISETP.LT.OR P1, PT, R167, R239, P1 ;  /* 0x000000efa700720c */ /* 0x000fe40000f21670 */
[----:B------:R-:W-:-:S02]  /*9e10*/  ISETP.GE.AND P0, PT, R166, R240, PT ;  /* 0x000000f0a600720c */ /* 0x000fc40003f06270 */
[----:B------:R-:W-:Y:S01]  /*9e20*/  FSEL R242, R34, -INF , !P1 ;  /* 0xff80000022f27808 */ /* 0x000fe20004800000 */
[----:B------:R-:W-:Y:S01]  /*9e30*/  HMMA.16816.F32 R16, R184, R174, R16 ;  /* 0x000000aeb810723c */ /* 0x000fe20000001810 */
[----:B------:R-:W-:-:S04]  /*9e40*/  ISETP.LT.OR P0, PT, R166, R241, P0 ;  /* 0x000000f1a600720c */ /* 0x000fc80000701670 */
[----:B------:R-:W-:Y:S02]  /*9e50*/  FSEL R243, R33, -INF , !P0 ;  /* 0xff80000021f37808 */ /* 0x000fe40004000000 */
[----:B------:R-:W-:Y:S01]  /*9e60*/  FSEL R174, R170, -INF , !P6 ;  /* 0xff800000aaae7808 */ /* 0x000fe20007000000 */
[----:B------:R-:W-:Y:S01]  /*9e70*/  HMMA.16816.F32 R12, R192, R196, R12 ;  /* 0x000000c4c00c723c */ /* 0x000fe2000000180c */
[----:B------:R-:W-:Y:S01]  /*9e80*/  ISETP.GE.AND P6, PT, R167, R240, PT ;  /* 0x000000f0a700720c */ /* 0x000fe20003fc6270 */
[----:B------:R-:W1:Y:S01]  /*9e90*/  LDSM.16.M88.4 R168, [R216+0x7800] ;  /* 0x00780000d8a8783b */ /* 0x000e620000000200 */
[----:B------:R-:W-:Y:S01]  /*9ea0*/  IADD3 R33, R0, 0x18, RZ ;  /* 0x0000001800217810 */ /* 0x000fe20007ffe0ff */
[----:B------:R-:W-:-:S04]  /*9eb0*/  DEPBAR.LE SB0, 0x0 ;  /* 0x000080000000791a */ /* 0x000fc80000000000 */
[----:B------:R-:W-:Y:S01]  /*9ec0*/  BAR.SYNC.DEFER_BLOCKING 0x0 ;  /* 0x0000000000007b1d */ /* 0x000fe20000010000 */
[----:B------:R-:W-:Y:S01]  /*9ed0*/  ISETP.LT.OR P6, PT, R167, R241, P6 ;  /* 0x000000f1a700720c */ /* 0x000fe200037c1670 */
[----:B------:R-:W-:Y:S01]  /*9ee0*/  HMMA.16816.F32 R24, R8, R178, R24 ;  /* 0x000000b20818723c */ /* 0x000fe20000001818 */
[----:B------:R-:W-:-:S04]  /*9ef0*/  IADD3 R167, R0, 0x10, RZ ;  /* 0x0000001000a77810 */ /* 0x000fc80007ffe0ff */
[C---:B------:R-:W-:Y:S02]  /*9f00*/  ISETP.GE.AND P1, PT, R167.reuse, R240, PT ;  /* 0x000000f0a700720c */ /* 0x040fe40003f26270 */
[----:B------:R-:W-:Y:S01]  /*9f10*/  FSEL R178, R32, -INF , !P6 ;  /* 0xff80000020b27808 */ /* 0x000fe20007000000 */
[----:B---3--:R-:W-:Y:S01]  /*9f20*/  HMMA.16816.F32 R188, R184, R182, R188 ;  /* 0x000000b6b8bc723c */ /* 0x008fe200000018bc */
[C---:B------:R-:W-:Y:S02]  /*9f30*/  ISETP.GE.AND P6, PT, R166.reuse, R238, PT ;  /* 0x000000eea600720c */ /* 0x040fe40003fc6270 */
[----:B------:R-:W-:Y:S02]  /*9f40*/  ISETP.LT.OR P1, PT, R167, R241, P1 ;  /* 0x000000f1a700720c */ /* 0x000fe40000f21670 */
[----:B------:R-:W-:Y:S01]  /*9f50*/  ISETP.LT.OR P6, PT, R166, R239, P6 ;  /* 0x000000efa600720c */ /* 0x000fe200037c1670 */
[----:B------:R-:W-:Y:S01]  /*9f60*/  IMAD.MOV.U32 R166, RZ, RZ, R203 ;  /* 0x000000ffffa67224 */ /* 0x000fe200078e00cb */
[----:B------:R-:W-:Y:S01]  /*9f70*/  IADD3 R32, R0, 0x11, RZ ;  /* 0x0000001100207810 */ /* 0x000fe20007ffe0ff */
[----:B--2---:R-:W-:Y:S01]  /*9f80*/  HMMA.16816.F32 R20, R8, R4, R20 ;  /* 0x000000040814723c */ /* 0x004fe20000001814 */
[----:B------:R-:W-:-:S02]  /*9f90*/  FSEL R182, R35, -INF , !P6 ;  /* 0xff80000023b67808 */ /* 0x000fc40007000000 */
[----:B------:R-:W-:Y:S02]  /*9fa0*/  FSEL R28, R28, -INF , !P1 ;  /* 0xff8000001c1c7808 */ /* 0x000fe40004800000 */
[C---:B------:R-:W-:Y:S02]  /*9fb0*/  ISETP.GE.AND P0, PT, R167.reuse, R238, PT ;  /* 0x000000eea700720c */ /* 0x040fe40003f06270 */
[C---:B------:R-:W-:Y:S01]  /*9fc0*/  ISETP.GE.AND P6, PT, R32.reuse, R240, PT ;  /* 0x000000f02000720c */ /* 0x040fe20003fc6270 */
[----:B------:R-:W-:Y:S01]  /*9fd0*/  HMMA.16816.F32 R12, R184, R180, R12 ;  /* 0x000000b4b80c723c */ /* 0x000fe2000000180c */
[C---:B------:R-:W-:Y:S02]  /*9fe0*/  ISETP.GE.AND P1, PT, R32.reuse, R238, PT ;  /* 0x000000ee2000720c */ /* 0x040fe40003f26270 */
[----:B------:R-:W-:Y:S01]  /*9ff0*/  ISETP.LT.OR P0, PT, R167, R239, P0 ;  /* 0x000000efa700720c */ /* 0x000fe20000701670 */
[----:B------:R-:W-:Y:S01]  /*a000*/  IMAD.MOV.U32 R167, RZ, RZ, R202 ;  /* 0x000000ffffa77224 */ /* 0x000fe200078e00ca */
[----:B------:R-:W-:-:S02]  /*a010*/  ISETP.LT.OR P6, PT, R32, R241, P6 ;  /* 0x000000f12000720c */ /* 0x000fc400037c1670 */
[----:B------:R-:W-:Y:S01]  /*a020*/  ISETP.LT.OR P1, PT, R32, R239, P1 ;  /* 0x000000ef2000720c */ /* 0x000fe20000f21670 */
[C---:B------:R-:W-:Y:S01]  /*a030*/  HMMA.16816.F32 R16, R8.reuse, R6, R16 ;  /* 0x000000060810723c */ /* 0x040fe20000001810 */
[----:B------:R-:W-:Y:S02]  /*a040*/  IADD3 R4, R0, 0x19, RZ ;  /* 0x0000001900047810 */ /* 0x000fe40007ffe0ff */
[----:B------:R-:W-:Y:S02]  /*a050*/  FSEL R30, R30, -INF , !P0 ;  /* 0xff8000001e1e7808 */ /* 0x000fe40004000000 */
[----:B------:R-:W-:Y:S02]  /*a060*/  FSEL R29, R29, -INF , !P6 ;  /* 0xff8000001d1d7808 */ /* 0x000fe40007000000 */
[----:B------:R-:W-:Y:S01]  /*a070*/  FSEL R31, R31, -INF , !P1 ;  /* 0xff8000001f1f7808 */ /* 0x000fe20004800000 */
[----:B-1----:R-:W-:Y:S01]  /*a080*/  HMMA.16816.F32 R188, R8, R170, R188 ;  /* 0x000000aa08bc723c */ /* 0x002fe200000018bc */
[----:B------:R-:W-:-:S02]  /*a090*/  ISETP.GE.AND P0, PT, R33, R240, PT ;  /* 0x000000f02100720c */ /* 0x000fc40003f06270 */
[C---:B------:R-:W-:Y:S02]  /*a0a0*/  ISETP.GE.AND P6, PT, R33.reuse, R238, PT ;  /* 0x000000ee2100720c */ /* 0x040fe40003fc6270 */
[C---:B------:R-:W-:Y:S02]  /*a0b0*/  ISETP.GE.AND P1, PT, R4.reuse, R240, PT ;  /* 0x000000f00400720c */ /* 0x040fe40003f26270 */
[C---:B------:R-:W-:Y:S01]  /*a0c0*/  ISETP.LT.OR P0, PT, R33.reuse, R241, P0 ;  /* 0x000000f12100720c */ /* 0x040fe20000701670 */
[----:B------:R-:W-:Y:S01]  /*a0d0*/  HMMA.16816.F32 R12, R8, R168, R12 ;  /* 0x000000a8080c723c */ /* 0x000fe2000000180c */
[----:B------:R-:W-:Y:S02]  /*a0e0*/  ISETP.LT.OR P6, PT, R33, R239, P6 ;  /* 0x000000ef2100720c */ /* 0x000fe400037c1670 */
[----:B------:R-:W-:Y:S02]  /*a0f0*/  ISETP.LT.OR P1, PT, R4, R241, P1 ;  /* 0x000000f10400720c */ /* 0x000fe40000f21670 */
[----:B------:R-:W-:-:S02]  /*a100*/  IADD3 R5, R0, 0x20, RZ ;  /* 0x0000002000057810 */ /* 0x000fc40007ffe0ff */
[----:B------:R-:W-:Y:S02]  /*a110*/  FSEL R24, R24, -INF , !P0 ;  /* 0xff80000018187808 */ /* 0x000fe40004000000 */
[----:B------:R-:W-:Y:S02]  /*a120*/  FSEL R26, R26, -INF , !P6 ;  /* 0xff8000001a1a7808 */ /* 0x000fe40007000000 */
[----:B------:R-:W-:Y:S02]  /*a130*/  FSEL R25, R25, -INF , !P1 ;  /* 0xff80000019197808 */ /* 0x000fe40004800000 */
[----:B------:R-:W-:Y:S02]  /*a140*/  ISETP.GE.AND P0, PT, R4, R238, PT ;  /* 0x000000ee0400720c */ /* 0x000fe40003f06270 */
[C---:B------:R-:W-:Y:S02]  /*a150*/  ISETP.GE.AND P6, PT, R5.reuse, R240, PT ;  /* 0x000000f00500720c */ /* 0x040fe40003fc6270 */
[----:B------:R-:W-:-:S02]  /*a160*/  ISETP.GE.AND P1, PT, R5, R238, PT ;  /* 0x000000ee0500720c */ /* 0x000fc40003f26270 */
[----:B------:R-:W-:Y:S02]  /*a170*/  ISETP.LT.OR P0, PT, R4, R239, P0 ;  /* 0x000000ef0400720c */ /* 0x000fe40000701670 */
[C---:B------:R-:W-:Y:S02]  /*a180*/  ISETP.LT.OR P6, PT, R5.reuse, R241, P6 ;  /* 0x000000f10500720c */ /* 0x040fe400037c1670 */
[----:B------:R-:W-:Y:S02]  /*a190*/  ISETP.LT.OR P1, PT, R5, R239, P1 ;  /* 0x000000ef0500720c */ /* 0x000fe40000f21670 */
[C---:B------:R-:W-:Y:S02]  /*a1a0*/  IADD3 R4, R0.reuse, 0x21, RZ ;  /* 0x0000002100047810 */ /* 0x040fe40007ffe0ff */
[----:B------:R-:W-:Y:S02]  /*a1b0*/  IADD3 R6, R0, 0x28, RZ ;  /* 0x0000002800067810 */ /* 0x000fe40007ffe0ff */
[----:B------:R-:W-:-:S02]  /*a1c0*/  FSEL R27, R27, -INF , !P0 ;  /* 0xff8000001b1b7808 */ /* 0x000fc40004000000 */
[----:B------:R-:W-:Y:S02]  /*a1d0*/  FSEL R198, R20, -INF , !P6 ;  /* 0xff80000014c67808 */ /* 0x000fe40007000000 */
[----:B------:R-:W-:Y:S02]  /*a1e0*/  FSEL R194, R22, -INF , !P1 ;  /* 0xff80000016c27808 */ /* 0x000fe40004800000 */
[C---:B------:R-:W-:Y:S02]  /*a1f0*/  ISETP.GE.AND P0, PT, R4.reuse, R240, PT ;  /* 0x000000f00400720c */ /* 0x040fe40003f06270 */
[----:B------:R-:W-:Y:S02]  /*a200*/  ISETP.GE.AND P6, PT, R4, R238, PT ;  /* 0x000000ee0400720c */ /* 0x000fe40003fc6270 */
[----:B------:R-:W-:Y:S02]  /*a210*/  ISETP.GE.AND P1, PT, R6, R240, PT ;  /* 0x000000f00600720c */ /* 0x000fe40003f26270 */
[----:B------:R-:W-:-:S02]  /*a220*/  ISETP.LT.OR P0, PT, R4, R241, P0 ;  /* 0x000000f10400720c */ /* 0x000fc40000701670 */
[----:B------:R-:W-:Y:S02]  /*a230*/  ISETP.LT.OR P6, PT, R4, R239, P6 ;  /* 0x000000ef0400720c */ /* 0x000fe400037c1670 */
[----:B------:R-:W-:Y:S02]  /*a240*/  ISETP.LT.OR P1, PT, R6, R241, P1 ;  /* 0x000000f10600720c */ /* 0x000fe40000f21670 */
[----:B------:R-:W-:Y:S02]  /*a250*/  IADD3 R5, R0, 0x29, RZ ;  /* 0x0000002900057810 */ /* 0x000fe40007ffe0ff */
[----:B------:R-:W-:Y:S02]  /*a260*/  FSEL R196, R21, -INF , !P0 ;  /* 0xff80000015c47808 */ /* 0x000fe40004000000 */
[----:B------:R-:W-:Y:S02]  /*a270*/  FSEL R35, R23, -INF , !P6 ;  /* 0xff80000017237808 */ /* 0x000fe40007000000 */
[----:B------:R-:W-:-:S02]  /*a280*/  FSEL R195, R16, -INF , !P1 ;  /* 0xff80000010c37808 */ /* 0x000fc40004800000 */
[C---:B------:R-:W-:Y:S02]  /*a290*/  ISETP.GE.AND P0, PT, R6.reuse, R238, PT ;  /* 0x000000ee0600720c */ /* 0x040fe40003f06270 */
[C---:B------:R-:W-:Y:S02]  /*a2a0*/  ISETP.GE.AND P6, PT, R5.reuse, R240, PT ;  /* 0x000000f00500720c */ /* 0x040fe40003fc6270 */
[C---:B------:R-:W-:Y:S02]  /*a2b0*/  ISETP.GE.AND P1, PT, R5.reuse, R238, PT ;  /* 0x000000ee0500720c */ /* 0x040fe40003f26270 */
[----:B------:R-:W-:Y:S02]  /*a2c0*/  ISETP.LT.OR P0, PT, R6, R239, P0 ;  /* 0x000000ef0600720c */ /* 0x000fe40000701670 */
[C---:B------:R-:W-:Y:S02]  /*a2d0*/  ISETP.LT.OR P6, PT, R5.reuse, R241, P6 ;  /* 0x000000f10500720c */ /* 0x040fe400037c1670 */
[----:B------:R-:W-:-:S02]  /*a2e0*/  ISETP.LT.OR P1, PT, R5, R239, P1 ;  /* 0x000000ef0500720c */ /* 0x000fc40000f21670 */
[C---:B------:R-:W-:Y:S02]  /*a2f0*/  IADD3 R4, R0.reuse, 0x30, RZ ;  /* 0x0000003000047810 */ /* 0x040fe40007ffe0ff */
[----:B------:R-:W-:Y:S02]  /*a300*/  IADD3 R5, R0, 0x31, RZ ;  /* 0x0000003100057810 */ /* 0x000fe40007ffe0ff */
[----:B------:R-:W-:Y:S02]  /*a310*/  FSEL R193, R18, -INF , !P0 ;  /* 0xff80000012c17808 */ /* 0x000fe40004000000 */
[----:B------:R-:W-:Y:S02]  /*a320*/  FSEL R197, R17, -INF , !P6 ;  /* 0xff80000011c57808 */ /* 0x000fe40007000000 */
[----:B------:R-:W-:Y:S02]  /*a330*/  FSEL R192, R19, -INF , !P1 ;  /* 0xff80000013c07808 */ /* 0x000fe40004800000 */
[----:B------:R-:W-:-:S02]  /*a340*/  ISETP.GE.AND P0, PT, R4, R240, PT ;  /* 0x000000f00400720c */ /* 0x000fc40003f06270 */
[C---:B------:R-:W-:Y:S02]  /*a350*/  ISETP.GE.AND P1, PT, R4.reuse, R238, PT ;  /* 0x000000ee0400720c */ /* 0x040fe40003f26270 */
[C---:B------:R-:W-:Y:S02]  /*a360*/  ISETP.GE.AND P6, PT, R5.reuse, R240, PT ;  /* 0x000000f00500720c */ /* 0x040fe40003fc6270 */
[C---:B------:R-:W-:Y:S02]  /*a370*/  ISETP.LT.OR P0, PT, R4.reuse, R241, P0 ;  /* 0x000000f10400720c */ /* 0x040fe40000701670 */
[----:B------:R-:W-:Y:S02]  /*a380*/  ISETP.LT.OR P1, PT, R4, R239, P1 ;  /* 0x000000ef0400720c */ /* 0x000fe40000f21670 */
[----:B------:R-:W-:Y:S02]  /*a390*/  ISETP.LT.OR P6, PT, R5, R241, P6 ;  /* 0x000000f10500720c */ /* 0x000fe400037c1670 */
[----:B------:R-:W-:-:S02]  /*a3a0*/  IADD3 R4, R0, 0x38, RZ ;  /* 0x0000003800047810 */ /* 0x000fc40007ffe0ff */
[----:B------:R-:W-:Y:S02]  /*a3b0*/  FSEL R33, R13, -INF , !P6 ;  /* 0xff8000000d217808 */ /* 0x000fe40007000000 */
[-C--:B------:R-:W-:Y:S02]  /*a3c0*/  ISETP.GE.AND P6, PT, R4, R238.reuse, PT ;  /* 0x000000ee0400720c */ /* 0x080fe40003fc6270 */
[----:B------:R-:W-:Y:S02]  /*a3d0*/  FSEL R34, R12, -INF , !P0 ;  /* 0xff8000000c227808 */ /* 0x000fe40004000000 */
[C---:B------:R-:W-:Y:S02]  /*a3e0*/  ISETP.GE.AND P0, PT, R5.reuse, R238, PT ;  /* 0x000000ee0500720c */ /* 0x040fe40003f06270 */
[-C--:B------:R-:W-:Y:S02]  /*a3f0*/  ISETP.LT.OR P6, PT, R4, R239.reuse, P6 ;  /* 0x000000ef0400720c */ /* 0x080fe400037c1670 */
[----:B------:R-:W-:-:S02]  /*a400*/  ISETP.LT.OR P0, PT, R5, R239, P0 ;  /* 0x000000ef0500720c */ /* 0x000fc40000701670 */
[----:B------:R-:W-:Y:S02]  /*a410*/  FSEL R179, R14, -INF , !P1 ;  /* 0xff8000000eb37808 */ /* 0x000fe40004800000 */
[----:B------:R-:W-:Y:S02]  /*a420*/  ISETP.GE.AND P1, PT, R4, R240, PT ;  /* 0x000000f00400720c */ /* 0x000fe40003f26270 */
[----:B------:R-:W-:Y:S02]  /*a430*/  FSEL R176, R190, -INF , !P6 ;  /* 0xff800000beb07808 */ /* 0x000fe40007000000 */
[----:B------:R-:W-:Y:S02]  /*a440*/  PLOP3.LUT P6, PT, PT, PT, UP0, 0x80, 0x0 ;  /* 0x000000000000781c */ /* 0x000fe40003fcf008 */
[----:B------:R-:W-:Y:S02]  /*a450*/  FSEL R177, R15, -INF , !P0 ;  /* 0xff8000000fb17808 */ /* 0x000fe40004000000 */
[----:B------:R-:W-:-:S02]  /*a460*/  ISETP.LT.OR P0, PT, R4, R241, P1 ;  /* 0x000000f10400720c */ /* 0x000fc40000f01670 */
[----:B------:R-:W-:Y:S02]  /*a470*/  IADD3 R0, R0, 0x39, RZ ;  /* 0x0000003900007810 */ /* 0x000fe40007ffe0ff */
[----:B------:R-:W-:Y:S02]  /*a480*/  FSEL R32, R188, -INF , !P0 ;  /* 0xff800000bc207808 */ /* 0x000fe40004000000 */
[C---:B------:R-:W-:Y:S02]  /*a490*/  ISETP.GE.AND P1, PT, R0.reuse, R240, PT ;  /* 0x000000f00000720c */ /* 0x040fe40003f26270 */
[C---:B------:R-:W-:Y:S02]  /*a4a0*/  ISETP.GE.AND P0, PT, R0.reuse, R238, PT ;  /* 0x000000ee0000720c */ /* 0x040fe40003f06270 */
[C---:B------:R-:W-:Y:S02]  /*a4b0*/  ISETP.LT.OR P1, PT, R0.reuse, R241, P1 ;  /* 0x000000f10000720c */ /* 0x040fe40000f21670 */
[----:B------:R-:W-:-:S02]  /*a4c0*/  ISETP.LT.OR P0, PT, R0, R239, P0 ;  /* 0x000000ef0000720c */ /* 0x000fc40000701670 */
[----:B------:R-:W-:Y:S02]  /*a4d0*/  FSEL R180, R189, -INF , !P1 ;  /* 0xff800000bdb47808 */ /* 0x000fe40004800000 */
[----:B------:R-:W-:Y:S01]  /*a4e0*/  FSEL R175, R191, -INF , !P0 ;  /* 0xff800000bfaf7808 */ /* 0x000fe20004000000 */
[----:B------:R-:W-:Y:S05]  /*a4f0*/  @!P6 BRA `(.L_x_2310) ;  /* 0x00000ec00000e947 */ /* 0x000fea0003800000 */
[----:B------:R-:W-:-:S13]  /*a500*/  PLOP3.LUT P0, PT, PT, PT, UP6, 0x40, 0x0 ;  /* 0x000000000000781c */ /* 0x000fda0003f0e868 */
[----:B------:R-:W-:Y:S05]  /*a510*/  @P0 BRA `(.L_x_2311) ;  /* 0x0000048000000947 */ /* 0x000fea0003800000 */
[----:B------:R-:W1:Y:S01]  /*a520*/  I2F.RP R0, UR10 ;  /* 0x0000000a00007d06 */ /* 0x000e620008209400 */
[----:B------:R-:W-:Y:S02]  /*a530*/  USHF.L.U32 UR4, UR29, 0x6, URZ ;  /* 0x000000061d047899 */ /* 0x000fe4000800063f */
[----:B------:R-:W-:Y:S02]  /*a540*/  UMOV UR14, URZ ;  /* 0x0000003f000e7c82 */ /* 0x000fe40008000000 */
[----:B------:R-:W-:Y:S02]  /*a550*/  UIADD3 UR12, UR4, -0x40, URZ ;  /* 0xffffffc0040c7890 */ /* 0x000fe4000fffe03f */
[----:B------:R-:W-:-:S05]  /*a560*/  IMAD.U32 R4, RZ, RZ, UR4 ;  /* 0x00000004ff047e24 */ /* 0x000fca000f8e00ff */
[----:B------:R-:W-:Y:S01]  /*a570*/  IABS R4, R4 ;  /* 0x0000000400047213 */ /* 0x000fe20000000000 */
[----:B-1----:R-:W1:Y:S03]  /*a580*/  MUFU.RCP R0, R0 ;  /* 0x0000000000007308 */ /* 0x002e660000001000 */
        /* <DEDUP_REMOVED lines=25> */
[----:B------:R-:W-:Y:S02]  /*a720*/  UISETP.GE.AND UP1, UPT, UR4, URZ, UPT ;  /* 0x0000003f0400728c */ /* 0x000fe4000bf26270 */
[----:B------:R-:W-:-:S02]  /*a730*/  @UP4 UIADD3 UR15, UR15, 0x1, URZ ;  /* 0x000000010f0f4890 */ /* 0x000fc4000fffe03f */
[----:B------:R-:W-:Y:S02]  /*a740*/  UISETP.NE.AND UP2, UPT, URZ, UR5, UPT ;  /* 0x000000053f00728c */ /* 0x000fe4000bf45270 */
[----:B------:R-:W-:Y:S02]  /*a750*/  @!UP0 UIADD3 UR7, UR7, -UR10, URZ ;  /* 0x8000000a07078290 */ /* 0x000fe4000fffe03f */
[----:B------:R-:W-:Y:S02]  /*a760*/  @!UP0 UIADD3 UR13, UR13, 0x1, URZ ;  /* 0x000000010d0d8890 */ /* 0x000fe4000fffe03f */
[----:B------:R-:W-:Y:S02]  /*a770*/  UISETP.GE.U32.AND UP3, UPT, UR7, UR10, UPT ;  /* 0x0000000a0700728c */ /* 0x000fe4000bf66070 */
[----:B------:R-:W-:Y:S02]  /*a780*/  UISETP.GE.AND UP0, UPT, UR12, URZ, UPT ;  /* 0x0000003f0c00728c */ /* 0x000fe4000bf06270 */
[----:B------:R-:W-:-:S02]  /*a790*/  ULOP3.LUT UR4, URZ, UR5, URZ, 0x33, !UPT ;  /* 0x000000053f047292 */ /* 0x000fc4000f8e333f */
[----:B------:R-:W-:-:S04]  /*a7a0*/  @!UP1 UIADD3 UR15, -UR15, URZ, URZ ;  /* 0x0000003f0f0f9290 */ /* 0x000fc8000fffe13f */
[----:B------:R-:W-:Y:S02]  /*a7b0*/  USEL UR10, UR4, UR15, !UP2 ;  /* 0x0000000f040a7287 */ /* 0x000fe4000d000000 */
[----:B------:R-:W-:-:S04]  /*a7c0*/  @UP3 UIADD3 UR13, UR13, 0x1, URZ ;  /* 0x000000010d0d3890 */ /* 0x000fc8000fffe03f */
[----:B------:R-:W-:-:S04]  /*a7d0*/  @!UP0 UIADD3 UR13, -UR13, URZ, URZ ;  /* 0x0000003f0d0d8290 */ /* 0x000fc8000fffe13f */
        /* <DEDUP_REMOVED lines=8> */
[----:B------:R-:W3:Y:S01]  /*a860*/  LDG.E R0, [R6.64] ;  /* 0x0000002206007981 */ /* 0x000ee2000c1e1900 */
        /* <DEDUP_REMOVED lines=8> */
[----:B------:R-:W-:-:S03]  /*a8f0*/  UIADD3 UR13, UR13, UR5, URZ ;  /* 0x000000050d0d7290 */ /* 0x000fc6000fffe03f */
[----:B------:R-:W-:Y:S01]  /*a900*/  ULDC.64 UR4, c[0x0][0x180] ;  /* 0x0000600000047ab9 */ /* 0x000fe20000000a00 */
[----:B--2---:R-:W1:Y:S08]  /*a910*/  R2UR UR9, R4 ;  /* 0x00000000040973c2 */ /* 0x004e7000000e0000 */
[----:B---3--:R-:W1:Y:S02]  /*a920*/  R2UR UR7, R0 ;  /* 0x00000000000773c2 */ /* 0x008e6400000e0000 */
[----:B-1----:R-:W-:-:S04]  /*a930*/  UIADD3 UR9, -UR9, UR7, URZ ;  /* 0x0000000709097290 */ /* 0x002fc8000fffe13f */
[----:B------:R-:W-:Y:S02]  /*a940*/  USHF.R.S32.HI UR7, URZ, 0x1f, UR9 ;  /* 0x0000001f3f077899 */ /* 0x000fe40008011409 */
[----:B------:R-:W-:Y:S02]  /*a950*/  UIMAD.WIDE.U32 UR10, UR9, UR4, UR12 ;  /* 0x00000004090a72a5 */ /* 0x000fe4000f8e000c */
[----:B------:R-:W-:-:S04]  /*a960*/  UIMAD UR7, UR7, UR4, URZ ;  /* 0x00000004070772a4 */ /* 0x000fc8000f8e023f */
[----:B------:R-:W-:-:S04]  /*a970*/  UIMAD UR7, UR9, UR5, UR7 ;  /* 0x00000005090772a4 */ /* 0x000fc8000f8e0207 */
[----:B------:R-:W-:Y:S01]  /*a980*/  UIADD3 UR7, UR11, UR7, URZ ;  /* 0x000000070b077290 */ /* 0x000fe2000fffe03f */
[----:B------:R-:W-:Y:S05]  /*a990*/  BRA `(.L_x_2312) ;  /* 0x0000002000007947 */ /* 0x000fea0003800000 */
.L_x_2311:
[----:B------:R-:W-:-:S04]  /*a9a0*/  ULEA UR10, -UR8, URZ, 0x6 ;  /* 0x0000003f080a7291 */ /* 0x000fc8000f8e313f */
[----:B------:R-:W-:Y:S02]  /*a9b0*/  USHF.R.S32.HI UR7, URZ, 0x1f, UR10 ;  /* 0x0000001f3f077899 */ /* 0x000fe4000801140a */
.L_x_2312:
[C---:B------:R-:W-:Y:S01]  /*a9c0*/  @!P4 IADD3 R6, P1, R200.reuse, UR10, RZ ;  /* 0x0000000ac806cc10 */ /* 0x040fe2000ff3e0ff */
[----:B------:R-:W-:Y:S01]  /*a9d0*/  UIADD3 UR5, UP1, UP0, UR25, UR10, UR25 ;  /* 0x0000000a19057290 */ /* 0x000fe2000f83e019 */
[----:B------:R-:W-:Y:S01]  /*a9e0*/  @!P3 IADD3 R4, P0, R200, UR10, RZ ;  /* 0x0000000ac804bc10 */ /* 0x000fe2000ff1e0ff */
[----:B------:R1:W-:Y:S01]  /*a9f0*/  @P5 STS.128 [R235+0x8000], RZ ;  /* 0x008000ffeb005388 */ /* 0x0003e20000000c00 */
[C---:B------:R-:W-:Y:S01]  /*aa00*/  @!P4 IADD3.X R5, R165.reuse, UR7, RZ, P1, !PT ;  /* 0x00000007a505cc10 */ /* 0x040fe20008ffe4ff */
[----:B------:R-:W-:Y:S01]  /*aa10*/  UIADD3.X UR4, UR24, UR7, UR24, UP1, UP0 ;  /* 0x0000000718047290 */ /* 0x000fe20008fe0418 */
[C---:B------:R-:W-:Y:S01]  /*aa20*/  @!P4 LEA R170, P1, R6.reuse, c[0x0][0x168], 0x1 ;  /* 0x00005a0006aaca11 */ /* 0x040fe200078208ff */
[----:B------:R-:W-:Y:S01]  /*aa30*/  BSSY B0, `(.L_x_2313) ;  /* 0x0000093000007945 */ /* 0x000fe20003800000 */
[----:B------:R-:W-:Y:S01]  /*aa40*/  @!P3 IADD3.X R0, R165, UR7, RZ, P0, !PT ;  /* 0x00000007a500bc10 */ /* 0x000fe200087fe4ff */
[----:B------:R-:W-:Y:S01]  /*aa50*/  VOTEU.ALL UP0, P5 ;  /* 0x00000000003f7886 */ /* 0x000fe20002800000 */
[----:B------:R-:W-:Y:S01]  /*aa60*/  @!P4 LEA.HI.X R171, R6, c[0x0][0x16c], R5, 0x1, P1 ;  /* 0x00005b0006abca11 */ /* 0x000fe200008f0c05 */
[----:B------:R-:W-:Y:S01]  /*aa70*/  IMAD.U32 R5, RZ, RZ, UR10 ;  /* 0x0000000aff057e24 */ /* 0x000fe2000f8e00ff */
[----:B------:R-:W-:-:S02]  /*aa80*/  @!P3 LEA R16, P0, R4, c[0x0][0x168], 0x1 ;  /* 0x00005a000410ba11 */ /* 0x000fc400078008ff */
[----:B------:R-:W-:Y:S02]  /*aa90*/  @!UP0 UIADD3 UR11, UP1, UR25, UR10, URZ ;  /* 0x0000000a190b8290 */ /* 0x000fe4000ff3e03f */
[----:B------:R-:W-:Y:S01]  /*aaa0*/  @!P3 LEA.HI.X R17, R4, c[0x0][0x16c], R0, 0x1, P0 ;  /* 0x00005b000411ba11 */ /* 0x000fe200000f0c00 */
[----:B------:R-:W-:Y:S01]  /*aab0*/  IMAD.U32 R4, RZ, RZ, UR7 ;  /* 0x00000007ff047e24 */ /* 0x000fe2000f8e00ff */
[----:B------:R-:W-:Y:S01]  /*aac0*/  @!P2 IADD3 R10, P0, R200, UR10, RZ ;  /* 0x0000000ac80aac10 */ /* 0x000fe2000ff1e0ff */
[----:B------:R-:W-:Y:S01]  /*aad0*/  IMAD.U32 R0, RZ, RZ, UR7 ;  /* 0x00000007ff007e24 */ /* 0x000fe2000f8e00ff */
[----:B------:R-:W-:Y:S01]  /*aae0*/  @!P5 LEA R172, P1, R5, R245, 0x1 ;  /* 0x000000f505acd211 */ /* 0x000fe200078208ff */
[----:B------:R-:W-:Y:S01]  /*aaf0*/  @!UP0 UIADD3.X UR9, UR24, UR7, URZ, UP1, !UPT ;  /* 0x0000000718098290 */ /* 0x000fe20008ffe43f */
[----:B------:R-:W-:Y:S02]  /*ab00*/  @!P2 IADD3.X R6, R165, UR7, RZ, P0, !PT ;  /* 0x00000007a506ac10 */ /* 0x000fe400087fe4ff */
[----:B------:R-:W-:-:S02]  /*ab10*/  @!P5 LEA.HI.X R173, R5, R244, R4, 0x1, P1 ;  /* 0x000000f405add211 */ /* 0x000fc400008f0c04 */
[----:B------:R-:W-:-:S03]  /*ab20*/  @!P4 IADD3 R9, P1, P0, R200, UR25, R5 ;  /* 0x00000019c809cc10 */ /* 0x000fc6000f83e005 */
[----:B------:R-:W-:Y:S01]  /*ab30*/  @!PT LDS RZ, [RZ] ;  /* 0x00000000fffff984 */ /* 0x000fe20000000800 */
[----:B------:R-:W-:Y:S01]  /*ab40*/  @!PT LDS RZ, [RZ] ;  /* 0x00000000fffff984 */ /* 0x000fe20000000800 */
[----:B------:R-:W-:Y:S01]  /*ab50*/  @!PT LDS RZ, [RZ] ;  /* 0x00000000fffff984 */ /* 0x000fe20000000800 */
[----:B------:R2:W-:Y:S01]  /*ab60*/  @!P5 LDGSTS.E.BYPASS.LTC128B.128 [R235+0x8000], [R172.64] ;  /* 0x08000000acebdfae */ /* 0x0005e2000b901d62 */
[C-C-:B------:R-:W-:Y:S02]  /*ab70*/  @!P4 IADD3.X R4, R165.reuse, UR24, R0.reuse, P1, P0 ;  /* 0x00000018a504cc10 */ /* 0x140fe40008fe0400 */
[C-C-:B------:R-:W-:Y:S01]  /*ab80*/  @!P3 IADD3 R8, P1, P0, R200.reuse, UR25, R5.reuse ;  /* 0x00000019c808bc10 */ /* 0x140fe2000f83e005 */
[----:B------:R1:W-:Y:S03]  /*ab90*/  @P4 STS.128 [R235+0xa000], RZ ;  /* 0x00a000ffeb004388 */ /* 0x0003e60000000c00 */
[----:B------:R-:W-:Y:S01]  /*aba0*/  @!P3 IADD3.X R7, R165, UR24, R0, P1, P0 ;  /* 0x00000018a507bc10 */ /* 0x000fe20008fe0400 */
[----:B------:R-:W-:Y:S01]  /*abb0*/  @!PT LDS RZ, [RZ] ;  /* 0x00000000fffff984 */ /* 0x000fe20000000800 */
[----:B------:R-:W-:Y:S01]  /*abc0*/  @!PT LDS RZ, [RZ] ;  /* 0x00000000fffff984 */ /* 0x000fe20000000800 */
[----:B------:R-:W-:Y:S01]  /*abd0*/  @!PT LDS RZ, [RZ] ;  /* 0x00000000fffff984 */ /* 0x000fe20000000800 */
[----:B------:R3:W-:Y:S01]  /*abe0*/  @!P4 LDGSTS.E.BYPASS.LTC128B.128 [R235+0xa000], [R170.64+0x80] ;  /* 0x0a000080aaebcfae */ /* 0x0007e2000b901d62 */
[----:B------:R-:W-:-:S03]  /*abf0*/  @!P2 IADD3 R5, P1, P0, R200, UR25, R5 ;  /* 0x00000019c805ac10 */ /* 0x000fc6000f83e005 */
[----:B------:R1:W-:Y:S01]  /*ac00*/  @P3 STS.128 [R235+0xc000], RZ ;  /* 0x00c000ffeb003388 */ /* 0x0003e20000000c00 */
[----:B------:R-:W-:Y:S02]  /*ac10*/  @!P2 IADD3.X R0, R165, UR24, R0, P1, P0 ;  /* 0x00000018a500ac10 */ /* 0x000fe40008fe0400 */
[C---:B------:R-:W-:Y:S01]  /*ac20*/  @!P2 LEA R14, P0, R10.reuse, c[0x0][0x168], 0x1 ;  /* 0x00005a000a0eaa11 */ /* 0x040fe200078008ff */
[----:B------:R-:W-:Y:S01]  /*ac30*/  @!PT LDS RZ, [RZ] ;  /* 0x00000000fffff984 */ /* 0x000fe20000000800 */
[----:B------:R-:W-:Y:S01]  /*ac40*/  @!PT LDS RZ, [RZ] ;  /* 0x00000000fffff984 */ /* 0x000fe20000000800 */
[----:B------:R-:W-:Y:S01]  /*ac50*/  @!PT LDS RZ, [RZ] ;  /* 0x00000000fffff984 */ /* 0x000fe20000000800 */
[----:B------:R1:W-:Y:S01]  /*ac60*/  @!P3 LDGSTS.E.BYPASS.LTC128B.128 [R235+0xc000], [R16.64+0x100] ;  /* 0x0c00010010ebbfae */ /* 0x0003e2000b901d62 */
[C---:B------:R-:W-:Y:S02]  /*ac70*/  @!P4 LEA R22, P1, R9.reuse, c[0x0][0x168], 0x1 ;  /* 0x00005a000916ca11 */ /* 0x040fe400078208ff */
[----:B------:R-:W-:Y:S01]  /*ac80*/  @!P2 LEA.HI.X R15, R10, c[0x0][0x16c], R6, 0x1, P0 ;  /* 0x00005b000a0faa11 */ /* 0x000fe200000f0c06 */
[----:B------:R-:W-:Y:S01]  /*ac90*/  IMAD.U32 R6, RZ, RZ, UR5 ;  /* 0x00000005ff067e24 */ /* 0x000fe2000f8e00ff */
[----:B------:R-:W-:Y:S01]  /*aca0*/  @!P4 LEA.HI.X R23, R9, c[0x0][0x16c], R4, 0x1, P1 ;  /* 0x00005b000917ca11 */ /* 0x000fe200008f0c04 */
[----:B------:R-:W-:Y:S01]  /*acb0*/  IMAD.U32 R4, RZ, RZ, UR4 ;  /* 0x00000004ff047e24 */ /* 0x000fe2000f8e00ff */
[----:B------:R-:W-:Y:S01]  /*acc0*/  @!P3 LEA R12, P0, R8, c[0x0][0x168], 0x1 ;  /* 0x00005a00080cba11 */ /* 0x000fe200078008ff */
[----:B------:R1:W-:Y:S01]  /*acd0*/  @P2 STS.128 [R235+0xe000], RZ ;  /* 0x00e000ffeb002388 */ /* 0x0003e20000000c00 */
[----:B------:R-:W-:-:S02]  /*ace0*/  @!P5 LEA R20, P1, R6, R245, 0x1 ;  /* 0x000000f50614d211 */ /* 0x000fc400078208ff */
[----:B------:R-:W-:Y:S01]  /*acf0*/  @!P3 LEA.HI.X R13, R8, c[0x0][0x16c], R7, 0x1, P0 ;  /* 0x00005b00080dba11 */ /* 0x000fe200000f0c07 */
[----:B------:R-:W-:Y:S01]  /*ad00*/  @!PT LDS RZ, [RZ] ;  /* 0x00000000fffff984 */ /* 0x000fe20000000800 */
[----:B------:R-:W-:Y:S01]  /*ad10*/  @!PT LDS RZ, [RZ] ;  /* 0x00000000fffff984 */ /* 0x000fe20000000800 */
[----:B------:R-:W-:Y:S01]  /*ad20*/  @!PT LDS RZ, [RZ] ;  /* 0x00000000fffff984 */ /* 0x000fe20000000800 */
[----:B------:R1:W-:Y:S01]  /*ad30*/  @!P2 LDGSTS.E.BYPASS.LTC128B.128 [R235+0xe000], [R14.64+0x180] ;  /* 0x0e0001800eebafae */ /* 0x0003e2000b901d62 */
[C---:B------:R-:W-:Y:S02]  /*ad40*/  @!P2 LEA R10, P0, R5.reuse, c[0x0][0x168], 0x1 ;  /* 0x00005a00050aaa11 */ /* 0x040fe400078008ff */
[----:B------:R-:W-:Y:S01]  /*ad50*/  @!P5 LEA.HI.X R21, R6, R244, R4, 0x1, P1 ;  /* 0x000000f40615d211 */ /* 0x000fe200008f0c04 */
[----:B------:R1:W-:Y:S01]  /*ad60*/  @P5 STS.128 [R235+0x8800], RZ ;  /* 0x008800ffeb005388 */ /* 0x0003e20000000c00 */
[----:B------:R-:W-:Y:S02]  /*ad70*/  @!P4 IADD3 R4, P1, R200, UR5, RZ ;  /* 0x00000005c804cc10 */ /* 0x000fe4000ff3e0ff */
[----:B------:R-:W-:Y:S02]  /*ad80*/  @!P2 LEA.HI.X R11, R5, c[0x0][0x16c], R0, 0x1, P0 ;  /* 0x00005b00050baa11 */ /* 0x000fe400000f0c00 */
[----:B------:R-:W-:-:S02]  /*ad90*/  @!P4 IADD3.X R0, R165, UR4, RZ, P1, !PT ;  /* 0x00000004a500cc10 */ /* 0x000fc40008ffe4ff */
[----:B------:R-:W-:Y:S02]  /*ada0*/  @!P4 LEA R18, P1, R4, c[0x0][0x168], 0x1 ;  /* 0x00005a000412ca11 */ /* 0x000fe400078208ff */
[----:B------:R-:W-:Y:S02]  /*adb0*/  @!P3 IADD3 R6, P0, R200, UR5, RZ ;  /* 0x00000005c806bc10 */ /* 0x000fe4000ff1e0ff */
[----:B------:R-:W-:Y:S01]  /*adc0*/  @!P4 LEA.HI.X R19, R4, c[0x0][0x16c], R0, 0x1, P1 ;  /* 0x00005b000413ca11 */ /* 0x000fe200008f0c00 */
[----:B------:R-:W-:Y:S01]  /*add0*/  IMAD.U32 R4, RZ, RZ, UR11 ;  /* 0x0000000bff047e24 */ /* 0x000fe2000f8e00ff */
[----:B------:R-:W-:Y:S01]  /*ade0*/  @!P3 IADD3.X R5, R165, UR4, RZ, P0, !PT ;  /* 0x00000004a505bc10 */ /* 0x000fe200087fe4ff */
[----:B------:R-:W-:Y:S01]  /*adf0*/  IMAD.U32 R0, RZ, RZ, UR9 ;  /* 0x00000009ff007e24 */ /* 0x000fe2000f8e00ff */
[----:B------:R-:W-:Y:S01]  /*ae00*/  @!P3 LEA R8, P0, R6, c[0x0][0x168], 0x1 ;  /* 0x00005a000608ba11 */ /* 0x000fe200078008ff */
[----:B------:R-:W-:Y:S01]  /*ae10*/  UIADD3 UR9, UP0, UR25, UR5, URZ ;  /* 0x0000000519097290 */ /* 0x000fe2000ff1e03f */
[----:B------:R-:W-:-:S02]  /*ae20*/  @!P5 LEA R168, P1, R4, R245, 0x1 ;  /* 0x000000f504a8d211 */ /* 0x000fc400078208ff */
[----:B------:R-:W-:Y:S02]  /*ae30*/  @!P3 LEA.HI.X R9, R6, c[0x0][0x16c], R5, 0x1, P0 ;  /* 0x00005b000609ba11 */ /* 0x000fe400000f0c05 */
[----:B------:R-:W-:Y:S01]  /*ae40*/  @!P2 IADD3 R6, P0, R200, UR5, RZ ;  /* 0x00000005c806ac10 */ /* 0x000fe2000ff1e0ff */
[----:B------:R-:W-:Y:S01]  /*ae50*/  UIADD3.X UR5, UR24, UR4, URZ, UP0, !UPT ;  /* 0x0000000418057290 */ /* 0x000fe200087fe43f */
[----:B------:R-:W-:Y:S01]  /*ae60*/  @!P5 LEA.HI.X R169, R4, R244, R0, 0x1, P1 ;  /* 0x000000f404a9d211 */ /* 0x000fe200008f0c00 */
[----:B------:R-:W-:Y:S01]  /*ae70*/  IMAD.U32 R4, RZ, RZ, UR9 ;  /* 0x00000009ff047e24 */ /* 0x000fe2000f8e00ff */
[----:B------:R-:W-:Y:S02]  /*ae80*/  @!P2 IADD3.X R5, R165, UR4, RZ, P0, !PT ;  /* 0x00000004a505ac10 */ /* 0x000fe400087fe4ff */
[----:B--2---:R-:W-:Y:S01]  /*ae90*/  @!P2 LEA R172, P0, R6, c[0x0][0x168], 0x1 ;  /* 0x00005a0006acaa11 */ /* 0x004fe200078008ff */
[----:B------:R-:W-:Y:S01]  /*aea0*/  IMAD.U32 R0, RZ, RZ, UR5 ;  /* 0x00000005ff007e24 */ /* 0x000fe2000f8e00ff */
[----:B------:R-:W-:Y:S01]  /*aeb0*/  @!P5 LEA R184, P1, R4, R245, 0x1 ;  /* 0x000000f504b8d211 */ /* 0x000fe200078208ff */
[----:B------:R-:W-:Y:S01]  /*aec0*/  @!PT LDS RZ, [RZ] ;  /* 0x00000000fffff984 */ /* 0x000fe20000000800 */
[----:B------:R-:W-:Y:S01]  /*aed0*/  @!PT LDS RZ, [RZ] ;  /* 0x00000000fffff984 */ /* 0x000fe20000000800 */
[----:B------:R-:W-:Y:S01]  /*aee0*/  @!PT LDS RZ, [RZ] ;  /* 0x00000000fffff984 */ /* 0x000fe20000000800 */
[----:B------:R1:W-:Y:S01]  /*aef0*/  @!P5 LDGSTS.E.BYPASS.LTC128B.128 [R235+0x8800], [R168.64] ;  /* 0x08800000a8ebdfae */ /* 0x0003e2000b901d62 */
[----:B------:R-:W-:-:S02]  /*af00*/  @!P2 LEA.HI.X R173, R6, c[0x0][0x16c], R5, 0x1, P0 ;  /* 0x00005b0006adaa11 */ /* 0x000fc400000f0c05 */
[----:B------:R-:W-:Y:S01]  /*af10*/  @!P4 IADD3 R5, P0, R200, UR9, RZ ;  /* 0x00000009c805cc10 */ /* 0x000fe2000ff1e0ff */
[----:B------:R1:W-:Y:S01]  /*af20*/  @P4 STS.128 [R235+0xa800], RZ ;  /* 0x00a800ffeb004388 */ /* 0x0003e20000000c00 */
[----:B------:R-:W-:Y:S02]  /*af30*/  @!P5 LEA.HI.X R185, R4, R244, R0, 0x1, P1 ;  /* 0x000000f404b9d211 */ /* 0x000fe400008f0c00 */
[----:B------:R-:W-:Y:S01]  /*af40*/  @!P4 IADD3.X R4, R165, UR5, RZ, P0, !PT ;  /* 0x00000005a504cc10 */ /* 0x000fe200087fe4ff */
[----:B------:R-:W-:Y:S01]  /*af50*/  @!PT LDS RZ, [RZ] ;  /* 0x00000000fffff984 */ /* 0x000fe20000000800 */
[----:B------:R-:W-:Y:S01]  /*af60*/  @!PT LDS RZ, [RZ] ;  /* 0x00000000fffff984 */ /* 0x000fe20000000800 */
[----:B------:R-:W-:Y:S01]  /*af70*/  @!PT LDS RZ, [RZ] ;  /* 0x00000000fffff984 */ /* 0x000fe20000000800 */
[----:B------:R1:W-:Y:S01]  /*af80*/  @!P4 LDGSTS.E.BYPASS.LTC128B.128 [R235+0xa800], [R22.64+0x80] ;  /* 0x0a80008016ebcfae */ /* 0x0003e2000b901d62 */
[C---:B------:R-:W-:Y:S02]  /*af90*/  @!P4 LEA R6, P1, R5.reuse, c[0x0][0x168], 0x1 ;  /* 0x00005a000506ca11 */ /* 0x040fe400078208ff */
[----:B------:R-:W-:Y:S01]  /*afa0*/  @!P3 IADD3 R0, P0, R200, UR9, RZ ;  /* 0x00000009c800bc10 */ /* 0x000fe2000ff1e0ff */
[----:B------:R1:W-:Y:S01]  /*afb0*/  @P3 STS.128 [R235+0xc800], RZ ;  /* 0x00c800ffeb003388 */ /* 0x0003e20000000c00 */
[----:B------:R-:W-:-:S02]  /*afc0*/  @!P4 LEA.HI.X R7, R5, c[0x0][0x16c], R4, 0x1, P1 ;  /* 0x00005b000507ca11 */ /* 0x000fc400008f0c04 */
[----:B------:R-:W-:Y:S01]  /*afd0*/  @!P3 IADD3.X R4, R165, UR5, RZ, P0, !PT ;  /* 0x00000005a504bc10 */ /* 0x000fe200087fe4ff */
[----:B------:R-:W-:Y:S01]  /*afe0*/  @!PT LDS RZ, [RZ] ;  /* 0x00000000fffff984 */ /* 0x000fe20000000800 */
[----:B------:R-:W-:Y:S01]  /*aff0*/  @!PT LDS RZ, [RZ] ;  /* 0x00000000fffff984 */ /* 0x000fe20000000800 */
[----:B------:R-:W-:Y:S01]  /*b000*/  @!PT LDS RZ, [RZ] ;  /* 0x00000000fffff984 */ /* 0x000fe20000000800 */
[----:B------:R1:W-:Y:S01]  /*b010*/  @!P3 LDGSTS.E.BYPASS.LTC128B.128 [R235+0xc800], [R12.64+0x100] ;  /* 0x0c8001000cebbfae */ /* 0x0003e2000b901d62 */
[----:B---3--:R-:W-:-:S03]  /*b020*/  @!P3 LEA R170, P0, R0, c[0x0][0x168], 0x1 ;  /* 0x00005a0000aaba11 */ /* 0x008fc600078008ff */
        /* <DEDUP_REMOVED lines=43> */
[----:B------:R-:W-:-:S04]  /*b2e0*/  IADD3 R200, P0, R200, UR9, RZ ;  /* 0x00000009c8c87c10 */ /* 0x000fc8000ff1e0ff */
[----:B------:R-:W-:Y:S02]  /*b2f0*/  IADD3.X R165, R165, UR5, RZ, P0, !PT ;  /* 0x00000005a5a57c10 */ /* 0x000fe400087fe4ff */
[----:B------:R-:W-:-:S04]  /*b300*/  LEA R4, P0, R200, c[0x0][0x168], 0x1 ;  /* 0x00005a00c8047a11 */ /* 0x000fc800078008ff */
[----:B------:R-:W-:-:S05]  /*b310*/  LEA.HI.X R5, R200, c[0x0][0x16c], R165, 0x1, P0 ;  /* 0x00005b00c8057a11 */ /* 0x000fca00000f0ca5 */
[----:B------:R-:W-:Y:S01]  /*b320*/  @!PT LDS RZ, [RZ] ;  /* 0x00000000fffff984 */ /* 0x000fe20000000800 */
[----:B------:R-:W-:Y:S01]  /*b330*/  @!PT LDS RZ, [RZ] ;  /* 0x00000000fffff984 */ /* 0x000fe20000000800 */
[----:B------:R-:W-:Y:S01]  /*b340*/  @!PT LDS RZ, [RZ] ;  /* 0x00000000fffff984 */ /* 0x000fe20000000800 */
[----:B------:R2:W-:Y:S04]  /*b350*/  LDGSTS.E.BYPASS.LTC128B.128 [R235+0xf800], [R4.64+0x180] ;  /* 0x0f80018004eb7fae */ /* 0x0005e8000b901d62 */
.L_x_2314:
[----:B------:R-:W-:Y:S05]  /*b360*/  BSYNC B0 ;  /* 0x0000000000007941 */ /* 0x000fea0003800000 */
.L_x_2313:
[----:B------:R-:W0:Y:S01]  /*b370*/  LDGDEPBAR ;  /* 0x00000000000079af */ /* 0x000e220000000000 */
[----:B--2---:R-:W-:Y:S02]  /*b380*/  IMAD.U32 R4, RZ, RZ, UR10 ;  /* 0x0000000aff047e24 */ /* 0x004fe4000f8e00ff */
[----:B------:R-:W-:-:S03]  /*b390*/  IMAD.U32 R0, RZ, RZ, UR7 ;  /* 0x00000007ff007e24 */ /* 0x000fc6000f8e00ff */
[----:B------:R-:W-:-:S04]  /*b3a0*/  LEA R245, P0, R4, R245, 0x1 ;  /* 0x000000f504f57211 */ /* 0x000fc800078008ff */
[----:B------:R-:W-:Y:S02]  /*b3b0*/  LEA.HI.X R244, R4, R244, R0, 0x1, P0 ;  /* 0x000000f404f47211 */ /* 0x000fe400000f0c00 */
.L_x_2310:
[----:B-1----:R-:W-:Y:S01]  /*b3c0*/  FMNMX.FTZ R6, R164, R2, !PT ;  /* 0x00000002a4067209 */ /* 0x002fe20007810000 */
        /* <DEDUP_REMOVED lines=34> */
[----:B------:R-:W-:-:S03]  /*b5f0*/  FMNMX.FTZ R5, R175, R5, !PT ;  /* 0x00000005af057209 */ /* 0x000fc60007810000 */
[----:B------:R-:W1:Y:S04]  /*b600*/  SHFL.BFLY PT, R4, R6, 0x2, 0x1f ;  /* 0x0c401f0006047f89 */ /* 0x000e6800000e0000 */
[----:B------:R-:W2:Y:S01]  /*b610*/  SHFL.BFLY PT, R0, R5, 0x2, 0x1f ;  /* 0x0c401f0005007f89 */ /* 0x000ea200000e0000 */
[----:B-1----:R-:W-:Y:S02]  /*b620*/  FMNMX.FTZ R4, R6, R4, !PT ;  /* 0x0000000406047209 */ /* 0x002fe40007810000 */
[----:B--2---:R-:W-:-:S03]  /*b630*/  FMNMX.FTZ R0, R5, R0, !PT ;  /* 0x0000000005007209 */ /* 0x004fc60007810000 */
[----:B------:R-:W1:Y:S04]  /*b640*/  SHFL.BFLY PT, R173, R4, 0x1, 0x1f ;  /* 0x0c201f0004ad7f89 */ /* 0x000e6800000e0000 */
[----:B------:R-:W2:Y:S01]  /*b650*/  SHFL.BFLY PT, R172, R0, 0x1, 0x1f ;  /* 0x0c201f0000ac7f89 */ /* 0x000ea200000e0000 */
[----:B-1----:R-:W-:Y:S02]  /*b660*/  FMNMX.FTZ R173, R4, R173, !PT ;  /* 0x000000ad04ad7209 */ /* 0x002fe40007810000 */
[----:B--2---:R-:W-:-:S03]  /*b670*/  FMNMX.FTZ R172, R0, R172, !PT ;  /* 0x000000ac00ac7209 */ /* 0x004fc60007810000 */
[C---:B------:R-:W-:Y:S01]  /*b680*/  FMUL.FTZ R181, R173.reuse, c[0x0][0x23c] ;  /* 0x00008f00adb57a20 */ /* 0x040fe20000410000 */
[----:B------:R-:W-:Y:S02]  /*b690*/  FSETP.NEU.FTZ.AND P1, PT, R173, -INF , PT ;  /* 0xff800000ad00780b */ /* 0x000fe40003f3d000 */
[C---:B------:R-:W-:Y:S01]  /*b6a0*/  FSETP.NEU.FTZ.AND P0, PT, R172.reuse, -INF , PT ;  /* 0xff800000ac00780b */ /* 0x040fe20003f1d000 */
[C---:B------:R-:W-:Y:S01]  /*b6b0*/  FMUL.FTZ R0, R172.reuse, c[0x0][0x23c] ;  /* 0x00008f00ac007a20 */ /* 0x040fe20000410000 */
[----:B------:R-:W-:Y:S02]  /*b6c0*/  FSEL R181, R181, RZ, P1 ;  /* 0x000000ffb5b57208 */ /* 0x000fe40000800000 */
[----:B------:R-:W-:Y:S02]  /*b6d0*/  FSEL R5, R172, RZ, P0 ;  /* 0x000000ffac057208 */ /* 0x000fe40000000000 */
[----:B------:R-:W-:Y:S01]  /*b6e0*/  FSEL R4, R173, RZ, P1 ;  /* 0x000000ffad047208 */ /* 0x000fe20000800000 */
[----:B------:R-:W-:Y:S01]  /*b6f0*/  FFMA.FTZ R169, R178, c[0x0][0x23c], -R181 ;  /* 0x00008f00b2a97a23 */ /* 0x000fe200000108b5 */
[----:B------:R-:W-:Y:S01]  /*b700*/  FSEL R178, R0, RZ, P0 ;  /* 0x000000ff00b27208 */ /* 0x000fe20000000000 */
[----:B------:R-:W-:-:S02]  /*b710*/  FADD.FTZ R5, R3, -R5 ;  /* 0x8000000503057221 */ /* 0x000fc40000010000 */
[----:B------:R-:W-:Y:S02]  /*b720*/  FADD.FTZ R4, R164, -R4 ;  /* 0x80000004a4047221 */ /* 0x000fe40000010000 */
[--C-:B------:R-:W-:Y:S01]  /*b730*/  FFMA.FTZ R171, R2, c[0x0][0x23c], -R181.reuse ;  /* 0x00008f0002ab7a23 */ /* 0x100fe200000108b5 */
[----:B------:R-:W-:Y:S01]  /*b740*/  MUFU.EX2 R169, R169 ;  /* 0x000000a900a97308 */ /* 0x000fe20000000800 */
[--C-:B------:R-:W-:Y:S02]  /*b750*/  FFMA.FTZ R170, R201, c[0x0][0x23c], -R181.reuse ;  /* 0x00008f00c9aa7a23 */ /* 0x100fe400000108b5 */
[----:B------:R-:W-:Y:S02]  /*b760*/  FFMA.FTZ R168, R243, c[0x0][0x23c], -R181 ;  /* 0x00008f00f3a87a23 */ /* 0x000fe400000108b5 */
[--C-:B------:R-:W-:Y:S02]  /*b770*/  FFMA.FTZ R165, R174, c[0x0][0x23c], -R178.reuse ;  /* 0x00008f00aea57a23 */ /* 0x100fe400000108b2 */
[--C-:B------:R-:W-:Y:S01]  /*b780*/  FFMA.FTZ R2, R199, c[0x0][0x23c], -R178.reuse ;  /* 0x00008f00c7027a23 */ /* 0x100fe200000108b2 */
[----:B------:R-:W-:Y:S01]  /*b790*/  MUFU.EX2 R171, R171 ;  /* 0x000000ab00ab7308 */ /* 0x000fe20000000800 */
[----:B------:R-:W-:-:S02]  /*b7a0*/  FFMA.FTZ R0, R242, c[0x0][0x23c], -R178 ;  /* 0x00008f00f2007a23 */ /* 0x000fc400000108b2 */
[----:B------:R-:W-:Y:S02]  /*b7b0*/  FFMA.FTZ R164, R182, c[0x0][0x23c], -R178 ;  /* 0x00008f00b6a47a23 */ /* 0x000fe400000108b2 */
[----:B------:R-:W-:Y:S02]  /*b7c0*/  FMUL.FTZ R3, R5, c[0x0][0x23c] ;  /* 0x00008f0005037a20 */ /* 0x000fe40000410000 */
[----:B------:R-:W-:Y:S01]  /*b7d0*/  FMUL.FTZ R4, R4, c[0x0][0x23c] ;  /* 0x00008f0004047a20 */ /* 0x000fe20000410000 */
[----:B------:R-:W-:Y:S01]  /*b7e0*/  MUFU.EX2 R170, R170 ;  /* 0x000000aa00aa7308 */ /* 0x000fe20000000800 */
[--C-:B------:R-:W-:Y:S02]  /*b7f0*/  FFMA.FTZ R183, R28, c[0x0][0x23c], -R181.reuse ;  /* 0x00008f001cb77a23 */ /* 0x100fe400000108b5 */
[--C-:B------:R-:W-:Y:S02]  /*b800*/  FFMA.FTZ R182, R29, c[0x0][0x23c], -R181.reuse ;  /* 0x00008f001db67a23 */ /* 0x100fe400000108b5 */
[----:B------:R-:W-:-:S02]  /*b810*/  FFMA.FTZ R184, R24, c[0x0][0x23c], -R181 ;  /* 0x00008f0018b87a23 */ /* 0x000fc400000108b5 */
[--C-:B------:R-:W-:Y:S01]  /*b820*/  FFMA.FTZ R185, R25, c[0x0][0x23c], -R181.reuse ;  /* 0x00008f0019b97a23 */ /* 0x100fe200000108b5 */
[----:B------:R-:W1:Y:S01]  /*b830*/  MUFU.EX2 R168, R168 ;  /* 0x000000a800a87308 */ /* 0x000e620000000800 */
[--C-:B------:R-:W-:Y:S02]  /*b840*/  FFMA.FTZ R186, R30, c[0x0][0x23c], -R178.reuse ;  /* 0x00008f001eba7a23 */ /* 0x100fe400000108b2 */
[--C-:B------:R-:W-:Y:S02]  /*b850*/  FFMA.FTZ R188, R31, c[0x0][0x23c], -R178.reuse ;  /* 0x00008f001fbc7a23 */ /* 0x100fe400000108b2 */
[--C-:B------:R-:W-:Y:S01]  /*b860*/  FFMA.FTZ R187, R26, c[0x0][0x23c], -R178.reuse ;  /* 0x00008f001abb7a23 */ /* 0x100fe200000108b2 */
[----:B------:R-:W-:Y:S01]  /*b870*/  LDSM.16.MT88.4 R28, [R222+0x10800] ;  /* 0x01080000de1c783b */ /* 0x000fe20000004200 */
[----:B------:R-:W-:Y:S01]  /*b880*/  FFMA.FTZ R189, R27, c[0x0][0x23c], -R178 ;  /* 0x00008f001bbd7a23 */ /* 0x000fe200000108b2 */
[----:B------:R-:W-:Y:S01]  /*b890*/  MUFU.EX2 R165, R165 ;  /* 0x000000a500a57308 */ /* 0x000fe20000000800 */
[--C-:B------:R-:W-:Y:S01]  /*b8a0*/  FFMA.FTZ R191, R196, c[0x0][0x23c], -R181.reuse ;  /* 0x00008f00c4bf7a23 */ /* 0x100fe200000108b5 */
[----:B------:R-:W-:Y:S01]  /*b8b0*/  LDSM.16.MT88.4 R24, [R224+0x12800] ;  /* 0x01280000e018783b */ /* 0x000fe20000004200 */
[----:B------:R-:W-:-:S02]  /*b8c0*/  FFMA.FTZ R196, R197, c[0x0][0x23c], -R181 ;  /* 0x00008f00c5c47a23 */ /* 0x000fc400000108b5 */
[--C-:B------:R-:W-:Y:S02]  /*b8d0*/  FFMA.FTZ R190, R198, c[0x0][0x23c], -R181.reuse ;  /* 0x00008f00c6be7a23 */ /* 0x100fe400000108b5 */
[----:B------:R-:W-:Y:S01]  /*b8e0*/  FFMA.FTZ R195, R195, c[0x0][0x23c], -R181 ;  /* 0x00008f00c3c37a23 */ /* 0x000fe200000108b5 */
[----:B------:R-:W2:Y:S01]  /*b8f0*/  MUFU.EX2 R2, R2 ;  /* 0x0000000200027308 */ /* 0x000ea20000000800 */
[----:B-1----:R-:W-:Y:S01]  /*b900*/  F2FP.PACK_AB R6, R168, R169 ;  /* 0x000000a9a806723e */ /* 0x002fe200000000ff */
[--C-:B------:R-:W-:Y:S02]  /*b910*/  FFMA.FTZ R194, R194, c[0x0][0x23c], -R178.reuse ;  /* 0x00008f00c2c27a23 */ /* 0x100fe400000108b2 */
[--C-:B------:R-:W-:Y:S02]  /*b920*/  FFMA.FTZ R197, R35, c[0x0][0x23c], -R178.reuse ;  /* 0x00008f0023c57a23 */ /* 0x100fe400000108b2 */
[--C-:B------:R-:W-:Y:S02]  /*b930*/  FFMA.FTZ R193, R193, c[0x0][0x23c], -R178.reuse ;  /* 0x00008f00c1c17a23 */ /* 0x100fe400000108b2 */
[----:B------:R-:W-:Y:S01]  /*b940*/  MUFU.EX2 R0, R0 ;  /* 0x0000000000007308 */ /* 0x000fe20000000800 */
[----:B------:R-:W-:-:S02]  /*b950*/  FFMA.FTZ R192, R192, c[0x0][0x23c], -R178 ;  /* 0x00008f00c0c07a23 */ /* 0x000fc400000108b2 */
[--C-:B------:R-:W-:Y:S02]  /*b960*/  FFMA.FTZ R198, R34, c[0x0][0x23c], -R181.reuse ;  /* 0x00008f0022c67a23 */ /* 0x100fe400000108b5 */
[--C-:B------:R-:W-:Y:S02]  /*b970*/  FFMA.FTZ R199, R33, c[0x0][0x23c], -R181.reuse ;  /* 0x00008f0021c77a23 */ /* 0x100fe400000108b5 */
[--C-:B------:R-:W-:Y:S01]  /*b980*/  FFMA.FTZ R200, R32, c[0x0][0x23c], -R181.reuse ;  /* 0x00008f0020c87a23 */ /* 0x100fe200000108b5 */
[----:B------:R-:W1:Y:S01]  /*b990*/  MUFU.EX2 R164, R164 ;  /* 0x000000a400a47308 */ /* 0x000e620000000800 */
[----:B--2---:R-:W-:Y:S01]  /*b9a0*/  F2FP.PACK_AB R5, R2, R165 ;  /* 0x000000a50205723e */ /* 0x004fe200000000ff */
[----:B------:R-:W-:Y:S01]  /*b9b0*/  LDSM.16.MT88.4 R32, [R221+0x17000] ;  /* 0x01700000dd20783b */ /* 0x000fe20000004200 */
[----:B------:R-:W-:Y:S02]  /*b9c0*/  FFMA.FTZ R180, R180, c[0x0][0x23c], -R181 ;  /* 0x00008f00b4b47a23 */ /* 0x000fe400000108b5 */
[----:B------:R-:W-:-:S02]  /*b9d0*/  FFMA.FTZ R179, R179, c[0x0][0x23c], -R178 ;  /* 0x00008f00b3b37a23 */ /* 0x000fc400000108b2 */
[--C-:B------:R-:W-:Y:S01]  /*b9e0*/  FFMA.FTZ R177, R177, c[0x0][0x23c], -R178.reuse ;  /* 0x00008f00b1b17a23 */ /* 0x100fe200000108b2 */
[----:B------:R2:W3:Y:S01]  /*b9f0*/  MUFU.EX2 R174, R4 ;  /* 0x0000000400ae7308 */ /* 0x0004e20000000800 */
[--C-:B------:R-:W-:Y:S02]  /*ba00*/  FFMA.FTZ R176, R176, c[0x0][0x23c], -R178.reuse ;  /* 0x00008f00b0b07a23 */ /* 0x100fe400000108b2 */
[----:B------:R-:W-:-:S05]  /*ba10*/  FFMA.FTZ R175, R175, c[0x0][0x23c], -R178 ;  /* 0x00008f00afaf7a23 */ /* 0x000fca00000108b2 */
[----:B------:R-:W4:Y:S01]  /*ba20*/  MUFU.EX2 R3, R3 ;  /* 0x0000000300037308 */ /* 0x000f220000000800 */
[----:B-1----:R-:W-:Y:S02]  /*ba30*/  F2FP.PACK_AB R7, R164, R0 ;  /* 0x00000000a407723e */ /* 0x002fe400000000ff */
[----:B--2---:R-:W-:Y:S01]  /*ba40*/  F2FP.PACK_AB R4, R170, R171 ;  /* 0x000000abaa04723e */ /* 0x004fe200000000ff */
[----:B---3--:R-:W-:-:S04]  /*ba50*/  FMUL.FTZ R160, R160, R174 ;  /* 0x000000aea0a07220 */ /* 0x008fc80000410000 */
[----:B------:R-:W1:Y:S01]  /*ba60*/  MUFU.EX2 R183, R183 ;  /* 0x000000b700b77308 */ /* 0x000e620000000800 */
[-C--:B------:R-:W-:Y:S02]  /*ba70*/  FMUL.FTZ R161, R161, R174.reuse ;  /* 0x000000aea1a17220 */ /* 0x080fe40000410000 */
[-C--:B------:R-:W-:Y:S02]  /*ba80*/  FMUL.FTZ R156, R156, R174.reuse ;  /* 0x000000ae9c9c7220 */ /* 0x080fe40000410000 */
[----:B------:R-:W-:Y:S02]  /*ba90*/  FMUL.FTZ R157, R157, R174 ;  /* 0x000000ae9d9d7220 */ /* 0x000fe40000410000 */
[-C--:B----4-:R-:W-:Y:S01]  /*baa0*/  FMUL.FTZ R162, R162, R3.reuse ;  /* 0x00000003a2a27220 */ /* 0x090fe20000410000 */
[----:B------:R-:W2:Y:S01]  /*bab0*/  MUFU.EX2 R182, R182 ;  /* 0x000000b600b67308 */ /* 0x000ea20000000800 */
[-C--:B------:R-:W-:Y:S02]  /*bac0*/  FMUL.FTZ R163, R163, R3.reuse ;  /* 0x00000003a3a37220 */ /* 0x080fe40000410000 */
[----:B------:R-:W-:-:S02]  /*bad0*/  FMUL.FTZ R158, R158, R3 ;  /* 0x000000039e9e7220 */ /* 0x000fc40000410000 */
[-C--:B------:R-:W-:Y:S02]  /*bae0*/  FMUL.FTZ R159, R159, R3.reuse ;  /* 0x000000039f9f7220 */ /* 0x080fe40000410000 */
[-C--:B------:R-:W-:Y:S01]  /*baf0*/  FMUL.FTZ R152, R152, R174.reuse ;  /* 0x000000ae98987220 */ /* 0x080fe20000410000 */
[C---:B------:R-:W-:Y:S01]  /*bb00*/  HMMA.16816.F32 R160, R4.reuse, R16, R160 ;  /* 0x0000001004a0723c */ /* 0x040fe200000018a0 */
[-C--:B------:R-:W-:Y:S01]  /*bb10*/  FMUL.FTZ R153, R153, R174.reuse ;  /* 0x000000ae99997220 */ /* 0x080fe20000410000 */
[----:B------:R-:W-:Y:S01]  /*bb20*/  MUFU.EX2 R184, R184 ;  /* 0x000000b800b87308 */ /* 0x000fe20000000800 */
[-C--:B------:R-:W-:Y:S02]  /*bb30*/  FMUL.FTZ R154, R154, R3.reuse ;  /* 0x000000039a9a7220 */ /* 0x080fe40000410000 */
[-C--:B------:R-:W-:Y:S02]  /*bb40*/  FMUL.FTZ R155, R155, R3.reuse ;  /* 0x000000039b9b7220 */ /* 0x080fe40000410000 */
[-C--:B------:R-:W-:Y:S01]  /*bb50*/  FMUL.FTZ R148, R148, R174.reuse ;  /* 0x000000ae94947220 */ /* 0x080fe20000410000 */
[----:B------:R-:W-:Y:S01]  /*bb60*/  HMMA.16816.F32 R156, R4, R18, R156 ;  /* 0x00000012049c723c */ /* 0x000fe2000000189c */
[----:B------:R-:W3:Y:S01]  /*bb70*/  LDSM.16.MT88.4 R16, [R220+0x10000] ;  /* 0x01000000dc10783b */ /* 0x000ee20000004200 */
[----:B------:R-:W-:Y:S01]  /*bb80*/  FMUL.FTZ R149, R149, R174 ;  /* 0x000000ae95957220 */ /* 0x000fe20000410000 */
[----:B------:R-:W-:Y:S01]  /*bb90*/  MUFU.EX2 R185, R185 ;  /* 0x000000b900b97308 */ /* 0x000fe20000000800 */
[----:B------:R-:W-:-:S02]  /*bba0*/  FMUL.FTZ R150, R150, R3 ;  /* 0x0000000396967220 */ /* 0x000fc40000410000 */
[-C--:B------:R-:W-:Y:S02]  /*bbb0*/  FMUL.FTZ R151, R151, R3.reuse ;  /* 0x0000000397977220 */ /* 0x080fe40000410000 */
[-C--:B------:R-:W-:Y:S01]  /*bbc0*/  FMUL.FTZ R136, R136, R174.reuse ;  /* 0x000000ae88887220 */ /* 0x080fe20000410000 */
[C---:B------:R-:W-:Y:S01]  /*bbd0*/  HMMA.16816.F32 R152, R4.reuse, R12, R152 ;  /* 0x0000000c0498723c */ /* 0x040fe20000001898 */
[-C--:B------:R-:W-:Y:S01]  /*bbe0*/  FMUL.FTZ R137, R137, R174.reuse ;  /* 0x000000ae89897220 */ /* 0x080fe20000410000 */
[----:B------:R-:W4:Y:S01]  /*bbf0*/  MUFU.EX2 R186, R186 ;  /* 0x000000ba00ba7308 */ /* 0x000f220000000800 */
[-C--:B------:R-:W-:Y:S02]  /*bc00*/  FMUL.FTZ R138, R138, R3.reuse ;  /* 0x000000038a8a7220 */ /* 0x080fe40000410000 */
[-C--:B------:R-:W-:Y:S02]  /*bc10*/  FMUL.FTZ R139, R139, R3.reuse ;  /* 0x000000038b8b7220 */ /* 0x080fe40000410000 */
[-C--:B------:R-:W-:Y:S01]  /*bc20*/  FMUL.FTZ R132, R132, R174.reuse ;  /* 0x000000ae84847220 */ /* 0x080fe20000410000 */
[----:B------:R-:W-:Y:S01]  /*bc30*/  HMMA.16816.F32 R148, R4, R14, R148 ;  /* 0x0000000e0494723c */ /* 0x000fe20000001894 */
[----:B------:R-:W-:Y:S01]  /*bc40*/  FMUL.FTZ R133, R133, R174 ;  /* 0x000000ae85857220 */ /* 0x000fe20000410000 */
[----:B------:R-:W5:Y:S01]  /*bc50*/  LDSM.16.MT88.4 R12, [R224+0x12000] ;  /* 0x01200000e00c783b */ /* 0x000f620000004200 */
[-C--:B------:R-:W-:Y:S01]  /*bc60*/  FMUL.FTZ R134, R134, R3.reuse ;  /* 0x0000000386867220 */ /* 0x080fe20000410000 */
[----:B------:R-:W1:Y:S01]  /*bc70*/  MUFU.EX2 R188, R188 ;  /* 0x000000bc00bc7308 */ /* 0x000e620000000800 */
[----:B------:R-:W-:-:S02]  /*bc80*/  FMUL.FTZ R135, R135, R3 ;  /* 0x0000000387877220 */ /* 0x000fc40000410000 */
[-C--:B------:R-:W-:Y:S02]  /*bc90*/  FMUL.FTZ R144, R144, R174.reuse ;  /* 0x000000ae90907220 */ /* 0x080fe40000410000 */
[-C--:B------:R-:W-:Y:S02]  /*bca0*/  FMUL.FTZ R145, R145, R174.reuse ;  /* 0x000000ae91917220 */ /* 0x080fe40000410000 */
[-C--:B------:R-:W-:Y:S01]  /*bcb0*/  FMUL.FTZ R146, R146, R3.reuse ;  /* 0x0000000392927220 */ /* 0x080fe20000410000 */
[----:B------:R-:W-:Y:S01]  /*bcc0*/  MUFU.EX2 R187, R187 ;  /* 0x000000bb00bb7308 */ /* 0x000fe20000000800 */
[----:B------:R-:W-:Y:S02]  /*bcd0*/  FMUL.FTZ R147, R147, R3 ;  /* 0x0000000393937220 */ /* 0x000fe40000410000 */
[-C--:B------:R-:W-:Y:S02]  /*bce0*/  FMUL.FTZ R140, R140, R174.reuse ;  /* 0x000000ae8c8c7220 */ /* 0x080fe40000410000 */
[----:B------:R-:W-:-:S02]  /*bcf0*/  FMUL.FTZ R141, R141, R174 ;  /* 0x000000ae8d8d7220 */ /* 0x000fc40000410000 */
[-C--:B------:R-:W-:Y:S01]  /*bd00*/  FMUL.FTZ R142, R142, R3.reuse ;  /* 0x000000038e8e7220 */ /* 0x080fe20000410000 */
[C---:B------:R-:W-:Y:S01]  /*bd10*/  HMMA.16816.F32 R144, R4.reuse, R8, R144 ;  /* 0x000000080490723c */ /* 0x040fe20000001890 */
[-C--:B------:R-:W-:Y:S01]  /*bd20*/  FMUL.FTZ R143, R143, R3.reuse ;  /* 0x000000038f8f7220 */ /* 0x080fe20000410000 */
[----:B------:R-:W1:Y:S01]  /*bd30*/  MUFU.EX2 R189, R189 ;  /* 0x000000bd00bd7308 */ /* 0x000e620000000800 */
[-C--:B------:R-:W-:Y:S02]  /*bd40*/  FMUL.FTZ R36, R36, R174.reuse ;  /* 0x000000ae24247220 */ /* 0x080fe40000410000 */
[-C--:B------:R-:W-:Y:S02]  /*bd50*/  FMUL.FTZ R37, R37, R174.reuse ;  /* 0x000000ae25257220 */ /* 0x080fe40000410000 */
[-C--:B------:R-:W-:Y:S01]  /*bd60*/  FMUL.FTZ R38, R38, R3.reuse ;  /* 0x0000000326267220 */ /* 0x080fe20000410000 */
[----:B---3--:R-:W-:Y:S01]  /*bd70*/  HMMA.16816.F32 R136, R4, R16, R136 ;  /* 0x000000100488723c */ /* 0x008fe20000001888 */
[----:B------:R-:W-:Y:S01]  /*bd80*/  FMUL.FTZ R39, R39, R3 ;  /* 0x0000000327277220 */ /* 0x000fe20000410000 */
[----:B------:R-:W3:Y:S01]  /*bd90*/  MUFU.EX2 R190, R190 ;  /* 0x000000be00be7308 */ /* 0x000ee20000000800 */
[----:B------:R-:W-:-:S02]  /*bda0*/  FMUL.FTZ R40, R40, R174 ;  /* 0x000000ae28287220 */ /* 0x000fc40000410000 */
[-C--:B------:R-:W-:Y:S02]  /*bdb0*/  FMUL.FTZ R41, R41, R174.reuse ;  /* 0x000000ae29297220 */ /* 0x080fe40000410000 */
[-C--:B------:R-:W-:Y:S01]  /*bdc0*/  FMUL.FTZ R42, R42, R3.reuse ;  /* 0x000000032a2a7220 */ /* 0x080fe20000410000 */
[C---:B------:R-:W-:Y:S01]  /*bdd0*/  HMMA.16816.F32 R132, R4.reuse, R18, R132 ;  /* 0x000000120484723c */ /* 0x040fe20000001884 */
[----:B------:R-:W1:Y:S01]  /*bde0*/  LDSM.16.MT88.4 R16, [R221+0x12000] ;  /* 0x01200000dd10783b */ /* 0x000e620000004200 */
[-C--:B------:R-:W-:Y:S01]  /*bdf0*/  FMUL.FTZ R43, R43, R3.reuse ;  /* 0x000000032b2b7220 */ /* 0x080fe20000410000 */
[----:B------:R-:W-:Y:S01]  /*be00*/  MUFU.EX2 R191, R191 ;  /* 0x000000bf00bf7308 */ /* 0x000fe20000000800 */
[-C--:B------:R-:W-:Y:S02]  /*be10*/  FMUL.FTZ R52, R52, R174.reuse ;  /* 0x000000ae34347220 */ /* 0x080fe40000410000 */
[----:B------:R-:W-:Y:S02]  /*be20*/  FMUL.FTZ R53, R53, R174 ;  /* 0x000000ae35357220 */ /* 0x000fe40000410000 */
[----:B------:R-:W-:Y:S01]  /*be30*/  HMMA.16816.F32 R140, R4, R10, R140 ;  /* 0x0000000a048c723c */ /* 0x000fe2000000188c */
[----:B------:R-:W2:Y:S01]  /*be40*/  LDSM.16.MT88.4 R8, [R222+0x12000] ;  /* 0x01200000de08783b */ /* 0x000ea20000004200 */
[-C--:B------:R-:W-:Y:S01]  /*be50*/  FMUL.FTZ R54, R54, R3.reuse ;  /* 0x0000000336367220 */ /* 0x080fe20000410000 */
[----:B------:R-:W-:Y:S01]  /*be60*/  MUFU.EX2 R195, R195 ;  /* 0x000000c300c37308 */ /* 0x000fe20000000800 */
[----:B------:R-:W-:-:S02]  /*be70*/  FMUL.FTZ R55, R55, R3 ;  /* 0x0000000337377220 */ /* 0x000fc40000410000 */
[-C--:B------:R-:W-:Y:S02]  /*be80*/  FMUL.FTZ R56, R56, R174.reuse ;  /* 0x000000ae38387220 */ /* 0x080fe40000410000 */
[-C--:B------:R-:W-:Y:S01]  /*be90*/  FMUL.FTZ R57, R57, R174.reuse ;  /* 0x000000ae39397220 */ /* 0x080fe20000410000 */
[C---:B-----5:R-:W-:Y:S01]  /*bea0*/  HMMA.16816.F32 R36, R4.reuse, R12, R36 ;  /* 0x0000000c0424723c */ /* 0x060fe20000001824 */
[-C--:B------:R-:W-:Y:S01]  /*beb0*/  FMUL.FTZ R58, R58, R3.reuse ;  /* 0x000000033a3a7220 */ /* 0x080fe20000410000 */
[----:B------:R-:W-:Y:S01]  /*bec0*/  MUFU.EX2 R196, R196 ;  /* 0x000000c400c47308 */ /* 0x000fe20000000800 */
[-C--:B------:R-:W-:Y:S02]  /*bed0*/  FMUL.FTZ R59, R59, R3.reuse ;  /* 0x000000033b3b7220 */ /* 0x080fe40000410000 */
[-C--:B------:R-:W-:Y:S02]  /*bee0*/  FMUL.FTZ R44, R44, R174.reuse ;  /* 0x000000ae2c2c7220 */ /* 0x080fe40000410000 */
[----:B------:R-:W-:Y:S01]  /*bef0*/  FMUL.FTZ R45, R45, R174 ;  /* 0x000000ae2d2d7220 */ /* 0x000fe20000410000 */
[----:B------:R-:W-:Y:S01]  /*bf00*/  HMMA.16816.F32 R40, R4, R14, R40 ;  /* 0x0000000e0428723c */ /* 0x000fe20000001828 */
[----:B------:R-:W5:Y:S01]  /*bf10*/  LDSM.16.MT88.4 R12, [R220+0x12000] ;  /* 0x01200000dc0c783b */ /* 0x000f620000004200 */
[-C--:B------:R-:W-:Y:S01]  /*bf20*/  FMUL.FTZ R46, R46, R3.reuse ;  /* 0x000000032e2e7220 */ /* 0x080fe20000410000 */
[----:B------:R-:W2:Y:S01]  /*bf30*/  MUFU.EX2 R194, R194 ;  /* 0x000000c200c27308 */ /* 0x000ea20000000800 */
[----:B------:R-:W-:-:S02]  /*bf40*/  FMUL.FTZ R47, R47, R3 ;  /* 0x000000032f2f7220 */ /* 0x000fc40000410000 */
[-C--:B------:R-:W-:Y:S02]  /*bf50*/  FMUL.FTZ R48, R48, R174.reuse ;  /* 0x000000ae30307220 */ /* 0x080fe40000410000 */
[-C--:B------:R-:W-:Y:S02]  /*bf60*/  FMUL.FTZ R49, R49, R174.reuse ;  /* 0x000000ae31317220 */ /* 0x080fe40000410000 */
[-C--:B------:R-:W-:Y:S01]  /*bf70*/  FMUL.FTZ R50, R50, R3.reuse ;  /* 0x0000000332327220 */ /* 0x080fe20000410000 */
[----:B------:R-:W2:Y:S01]  /*bf80*/  MUFU.EX2 R197, R197 ;  /* 0x000000c500c57308 */ /* 0x000ea20000000800 */
[----:B------:R-:W-:Y:S02]  /*bf90*/  FMUL.FTZ R51, R51, R3 ;  /* 0x0000000333337220 */ /* 0x000fe40000410000 */
[-C--:B------:R-:W-:Y:S01]  /*bfa0*/  FMUL.FTZ R60, R60, R174.reuse ;  /* 0x000000ae3c3c7220 */ /* 0x080fe20000410000 */
[----:B-1----:R-:W-:Y:S01]  /*bfb0*/  HMMA.16816.F32 R52, R4, R16, R52 ;  /* 0x000000100434723c */ /* 0x002fe20000001834 */
[----:B------:R-:W-:-:S02]  /*bfc0*/  FMUL.FTZ R61, R61, R174 ;  /* 0x000000ae3d3d7220 */ /* 0x000fc40000410000 */
[-C--:B------:R-:W-:Y:S01]  /*bfd0*/  FMUL.FTZ R62, R62, R3.reuse ;  /* 0x000000033e3e7220 */ /* 0x080fe20000410000 */
[----:B------:R-:W-:Y:S01]  /*bfe0*/  MUFU.EX2 R193, R193 ;  /* 0x000000c100c17308 */ /* 0x000fe20000000800 */
[-C--:B------:R-:W-:Y:S02]  /*bff0*/  FMUL.FTZ R63, R63, R3.reuse ;  /* 0x000000033f3f7220 */ /* 0x080fe40000410000 */
[-C--:B------:R-:W-:Y:S01]  /*c000*/  FMUL.FTZ R64, R64, R174.reuse ;  /* 0x000000ae40407220 */ /* 0x080fe20000410000 */
[----:B------:R-:W-:Y:S01]  /*c010*/  HMMA.16816.F32 R56, R4, R18, R56 ;  /* 0x000000120438723c */ /* 0x000fe20000001838 */
[----:B------:R-:W1:Y:S01]  /*c020*/  LDSM.16.MT88.4 R16, [R222+0x14000] ;  /* 0x01400000de10783b */ /* 0x000e620000004200 */
[----:B------:R-:W-:Y:S02]  /*c030*/  FMUL.FTZ R65, R65, R174 ;  /* 0x000000ae41417220 */ /* 0x000fe40000410000 */
[-C--:B------:R-:W-:Y:S01]  /*c040*/  FMUL.FTZ R66, R66, R3.reuse ;  /* 0x0000000342427220 */ /* 0x080fe20000410000 */
[----:B------:R-:W1:Y:S01]  /*c050*/  MUFU.EX2 R192, R192 ;  /* 0x000000c000c07308 */ /* 0x000e620000000800 */
[----:B------:R-:W-:-:S02]  /*c060*/  FMUL.FTZ R67, R67, R3 ;  /* 0x0000000343437220 */ /* 0x000fc40000410000 */
[C---:B--2---:R-:W-:Y:S01]  /*c070*/  HMMA.16816.F32 R44, R4.reuse, R8, R44 ;  /* 0x00000008042c723c */ /* 0x044fe2000000182c */
[-C--:B------:R-:W-:Y:S02]  /*c080*/  FMUL.FTZ R76, R76, R174.reuse ;  /* 0x000000ae4c4c7220 */ /* 0x080fe40000410000 */
[-C--:B------:R-:W-:Y:S02]  /*c090*/  FMUL.FTZ R77, R77, R174.reuse ;  /* 0x000000ae4d4d7220 */ /* 0x080fe40000410000 */
[-C--:B------:R-:W-:Y:S01]  /*c0a0*/  FMUL.FTZ R78, R78, R3.reuse ;  /* 0x000000034e4e7220 */ /* 0x080fe20000410000 */
[----:B------:R-:W2:Y:S01]  /*c0b0*/  MUFU.EX2 R198, R198 ;  /* 0x000000c600c67308 */ /* 0x000ea20000000800 */
[----:B------:R-:W-:Y:S01]  /*c0c0*/  FMUL.FTZ R79, R79, R3 ;  /* 0x000000034f4f7220 */ /* 0x000fe20000410000 */
[----:B------:R-:W-:Y:S01]  /*c0d0*/  HMMA.16816.F32 R48, R4, R10, R48 ;  /* 0x0000000a0430723c */ /* 0x000fe20000001830 */
[----:B------:R-:W2:Y:S01]  /*c0e0*/  LDSM.16.MT88.4 R8, [R224+0x14000] ;  /* 0x01400000e008783b */ /* 0x000ea20000004200 */
[----:B------:R-:W-:-:S02]  /*c0f0*/  FMUL.FTZ R80, R80, R174 ;  /* 0x000000ae50507220 */ /* 0x000fc40000410000 */
[-C--:B------:R-:W-:Y:S02]  /*c100*/  FMUL.FTZ R81, R81, R174.reuse ;  /* 0x000000ae51517220 */ /* 0x080fe40000410000 */
[-C--:B------:R-:W-:Y:S01]  /*c110*/  FMUL.FTZ R82, R82, R3.reuse ;  /* 0x0000000352527220 */ /* 0x080fe20000410000 */
[----:B------:R-:W-:Y:S01]  /*c120*/  MUFU.EX2 R199, R199 ;  /* 0x000000c700c77308 */ /* 0x000fe20000000800 */
[-C--:B------:R-:W-:Y:S01]  /*c130*/  FMUL.FTZ R83, R83, R3.reuse ;  /* 0x0000000353537220 */ /* 0x080fe20000410000 */
[C---:B-----5:R-:W-:Y:S01]  /*c140*/  HMMA.16816.F32 R60, R4.reuse, R12, R60 ;  /* 0x0000000c043c723c */ /* 0x060fe2000000183c */
[-C--:B------:R-:W-:Y:S02]  /*c150*/  FMUL.FTZ R68, R68, R174.reuse ;  /* 0x000000ae44447220 */ /* 0x080fe40000410000 */
[-C--:B------:R-:W-:Y:S02]  /*c160*/  FMUL.FTZ R69, R69, R174.reuse ;  /* 0x000000ae45457220 */ /* 0x080fe40000410000 */
[-C--:B------:R-:W-:Y:S01]  /*c170*/  FMUL.FTZ R70, R70, R3.reuse ;  /* 0x0000000346467220 */ /* 0x080fe20000410000 */
[----:B------:R-:W-:Y:S01]  /*c180*/  MUFU.EX2 R200, R200 ;  /* 0x000000c800c87308 */ /* 0x000fe20000000800 */
[----:B------:R-:W-:Y:S01]  /*c190*/  FMUL.FTZ R71, R71, R3 ;  /* 0x0000000347477220 */ /* 0x000fe20000410000 */
[----:B------:R-:W-:Y:S01]  /*c1a0*/  HMMA.16816.F32 R64, R4, R14, R64 ;  /* 0x0000000e0440723c */ /* 0x000fe20000001840 */
[----:B------:R-:W5:Y:S01]  /*c1b0*/  LDSM.16.MT88.4 R12, [R221+0x14000] ;  /* 0x01400000dd0c783b */ /* 0x000f620000004200 */
[----:B------:R-:W-:-:S02]  /*c1c0*/  FMUL.FTZ R72, R72, R174 ;  /* 0x000000ae48487220 */ /* 0x000fc40000410000 */
[-C--:B------:R-:W-:Y:S02]  /*c1d0*/  FMUL.FTZ R73, R73, R174.reuse ;  /* 0x000000ae49497220 */ /* 0x080fe40000410000 */
[-C--:B------:R-:W-:Y:S01]  /*c1e0*/  FMUL.FTZ R74, R74, R3.reuse ;  /* 0x000000034a4a7220 */ /* 0x080fe20000410000 */
[----:B------:R-:W-:Y:S01]  /*c1f0*/  MUFU.EX2 R180, R180 ;  /* 0x000000b400b47308 */ /* 0x000fe20000000800 */
[C---:B-1----:R-:W-:Y:S01]  /*c200*/  HMMA.16816.F32 R76, R4.reuse, R16, R76 ;  /* 0x00000010044c723c */ /* 0x042fe2000000184c */
[-C--:B------:R-:W-:Y:S02]  /*c210*/  FMUL.FTZ R75, R75, R3.reuse ;  /* 0x000000034b4b7220 */ /* 0x080fe40000410000 */
[-C--:B------:R-:W-:Y:S02]  /*c220*/  FMUL.FTZ R84, R84, R174.reuse ;  /* 0x000000ae54547220 */ /* 0x080fe40000410000 */
[-C--:B------:R-:W-:Y:S02]  /*c230*/  FMUL.FTZ R85, R85, R174.reuse ;  /* 0x000000ae55557220 */ /* 0x080fe40000410000 */
[-C--:B------:R-:W-:Y:S01]  /*c240*/  FMUL.FTZ R86, R86, R3.reuse ;  /* 0x0000000356567220 */ /* 0x080fe20000410000 */
[----:B------:R-:W-:Y:S01]  /*c250*/  HMMA.16816.F32 R80, R4, R18, R80 ;  /* 0x000000120450723c */ /* 0x000fe20000001850 */
[----:B------:R-:W1:Y:S01]  /*c260*/  LDSM.16.MT88.4 R16, [R224+0x16000] ;  /* 0x01600000e010783b */ /* 0x000e620000004200 */
[----:B------:R-:W-:Y:S01]  /*c270*/  FMUL.FTZ R87, R87, R3 ;  /* 0x0000000357577220 */ /* 0x000fe20000410000 */
[----:B------:R-:W1:Y:S01]  /*c280*/  MUFU.EX2 R179, R179 ;  /* 0x000000b300b37308 */ /* 0x000e620000000800 */
[----:B------:R-:W-:-:S02]  /*c290*/  FMUL.FTZ R88, R88, R174 ;  /* 0x000000ae58587220 */ /* 0x000fc40000410000 */
[-C--:B------:R-:W-:Y:S02]  /*c2a0*/  FMUL.FTZ R89, R89, R174.reuse ;  /* 0x000000ae59597220 */ /* 0x080fe40000410000 */
[C---:B--2---:R-:W-:Y:S01]  /*c2b0*/  HMMA.16816.F32 R68, R4.reuse, R8, R68 ;  /* 0x000000080444723c */ /* 0x044fe20000001844 */
[-C--:B------:R-:W-:Y:S02]  /*c2c0*/  FMUL.FTZ R90, R90, R3.reuse ;  /* 0x000000035a5a7220 */ /* 0x080fe40000410000 */
[-C--:B------:R-:W-:Y:S01]  /*c2d0*/  FMUL.FTZ R91, R91, R3.reuse ;  /* 0x000000035b5b7220 */ /* 0x080fe20000410000 */
[----:B------:R-:W2:Y:S01]  /*c2e0*/  MUFU.EX2 R177, R177 ;  /* 0x000000b100b17308 */ /* 0x000ea20000000800 */
[-C--:B------:R-:W-:Y:S02]  /*c2f0*/  FMUL.FTZ R100, R100, R174.reuse ;  /* 0x000000ae64647220 */ /* 0x080fe40000410000 */
[----:B------:R-:W-:Y:S01]  /*c300*/  FMUL.FTZ R101, R101, R174 ;  /* 0x000000ae65657220 */ /* 0x000fe20000410000 */
[----:B------:R-:W-:Y:S01]  /*c310*/  HMMA.16816.F32 R72, R4, R10, R72 ;  /* 0x0000000a0448723c */ /* 0x000fe20000001848 */
[----:B------:R-:W2:Y:S01]  /*c320*/  LDSM.16.MT88.4 R8, [R220+0x14000] ;  /* 0x01400000dc08783b */ /* 0x000ea20000004200 */
[----:B------:R-:W-:-:S02]  /*c330*/  FMUL.FTZ R102, R102, R3 ;  /* 0x0000000366667220 */ /* 0x000fc40000410000 */
[-C--:B------:R-:W-:Y:S01]  /*c340*/  FMUL.FTZ R103, R103, R3.reuse ;  /* 0x0000000367677220 */ /* 0x080fe20000410000 */
[----:B------:R-:W1:Y:S01]  /*c350*/  MUFU.EX2 R176, R176 ;  /* 0x000000b000b07308 */ /* 0x000e620000000800 */
[-C--:B------:R-:W-:Y:S02]  /*c360*/  FMUL.FTZ R104, R104, R174.reuse ;  /* 0x000000ae68687220 */ /* 0x080fe40000410000 */
[-C--:B------:R-:W-:Y:S01]  /*c370*/  FMUL.FTZ R105, R105, R174.reuse ;  /* 0x000000ae69697220 */ /* 0x080fe20000410000 */
[----:B-----5:R-:W-:Y:S01]  /*c380*/  HMMA.16816.F32 R84, R4, R12, R84 ;  /* 0x0000000c0454723c */ /* 0x020fe20000001854 */
[-C--:B------:R-:W-:Y:S02]  /*c390*/  FMUL.FTZ R106, R106, R3.reuse ;  /* 0x000000036a6a7220 */ /* 0x080fe40000410000 */
[----:B------:R-:W-:Y:S01]  /*c3a0*/  FMUL.FTZ R107, R107, R3 ;  /* 0x000000036b6b7220 */ /* 0x000fe20000410000 */
[----:B------:R-:W5:Y:S01]  /*c3b0*/  MUFU.EX2 R175, R175 ;  /* 0x000000af00af7308 */ /* 0x000f620000000800 */
[----:B------:R-:W-:-:S02]  /*c3c0*/  FMUL.FTZ R92, R92, R174 ;  /* 0x000000ae5c5c7220 */ /* 0x000fc40000410000 */
[-C--:B------:R-:W-:Y:S01]  /*c3d0*/  FMUL.FTZ R93, R93, R174.reuse ;  /* 0x000000ae5d5d7220 */ /* 0x080fe20000410000 */
[C---:B------:R-:W-:Y:S01]  /*c3e0*/  HMMA.16816.F32 R88, R4.reuse, R14, R88 ;  /* 0x0000000e0458723c */ /* 0x040fe20000001858 */
[----:B------:R-:W3:Y:S01]  /*c3f0*/  LDSM.16.MT88.4 R12, [R222+0x16000] ;  /* 0x01600000de0c783b */ /* 0x000ee20000004200 */
[-C--:B------:R-:W-:Y:S02]  /*c400*/  FMUL.FTZ R94, R94, R3.reuse ;  /* 0x000000035e5e7220 */ /* 0x080fe40000410000 */
[----:B------:R-:W-:Y:S02]  /*c410*/  FMUL.FTZ R95, R95, R3 ;  /* 0x000000035f5f7220 */ /* 0x000fe40000410000 */
[-C--:B------:R-:W-:Y:S02]  /*c420*/  FMUL.FTZ R96, R96, R174.reuse ;  /* 0x000000ae60607220 */ /* 0x080fe40000410000 */
[----:B-1----:R-:W-:Y:S01]  /*c430*/  HMMA.16816.F32 R100, R4, R16, R100 ;  /* 0x000000100464723c */ /* 0x002fe20000001864 */
[----:B------:R-:W-:-:S02]  /*c440*/  FMUL.FTZ R97, R97, R174 ;  /* 0x000000ae61617220 */ /* 0x000fc40000410000 */
[-C--:B------:R-:W-:Y:S02]  /*c450*/  FMUL.FTZ R98, R98, R3.reuse ;  /* 0x0000000362627220 */ /* 0x080fe40000410000 */
[-C--:B------:R-:W-:Y:S02]  /*c460*/  FMUL.FTZ R99, R99, R3.reuse ;  /* 0x0000000363637220 */ /* 0x080fe40000410000 */
[-C--:B------:R-:W-:Y:S01]  /*c470*/  FMUL.FTZ R108, R108, R174.reuse ;  /* 0x000000ae6c6c7220 */ /* 0x080fe20000410000 */
[----:B------:R-:W-:Y:S01]  /*c480*/  HMMA.16816.F32 R104, R4, R18, R104 ;  /* 0x000000120468723c */ /* 0x000fe20000001868 */
[----:B------:R-:W1:Y:S01]  /*c490*/  LDSM.16.MT88.4 R16, [R220+0x16000] ;  /* 0x01600000dc10783b */ /* 0x000e620000004200 */
[----:B------:R-:W-:Y:S02]  /*c4a0*/  FMUL.FTZ R109, R109, R174 ;  /* 0x000000ae6d6d7220 */ /* 0x000fe40000410000 */
[-C--:B------:R-:W-:Y:S02]  /*c4b0*/  FMUL.FTZ R110, R110, R3.reuse ;  /* 0x000000036e6e7220 */ /* 0x080fe40000410000 */
[----:B------:R-:W-:-:S02]  /*c4c0*/  FMUL.FTZ R111, R111, R3 ;  /* 0x000000036f6f7220 */ /* 0x000fc40000410000 */
[C---:B--2---:R-:W-:Y:S01]  /*c4d0*/  HMMA.16816.F32 R92, R4.reuse, R8, R92 ;  /* 0x00000008045c723c */ /* 0x044fe2000000185c */
[-C--:B------:R-:W-:Y:S02]  /*c4e0*/  FMUL.FTZ R112, R112, R174.reuse ;  /* 0x000000ae70707220 */ /* 0x080fe40000410000 */
[-C--:B------:R-:W-:Y:S02]  /*c4f0*/  FMUL.FTZ R113, R113, R174.reuse ;  /* 0x000000ae71717220 */ /* 0x080fe40000410000 */
[-C--:B------:R-:W-:Y:S02]  /*c500*/  FMUL.FTZ R114, R114, R3.reuse ;  /* 0x0000000372727220 */ /* 0x080fe40000410000 */
[----:B------:R-:W-:Y:S01]  /*c510*/  FMUL.FTZ R115, R115, R3 ;  /* 0x0000000373737220 */ /* 0x000fe20000410000 */
[----:B------:R-:W-:Y:S01]  /*c520*/  HMMA.16816.F32 R96, R4, R10, R96 ;  /* 0x0000000a0460723c */ /* 0x000fe20000001860 */
[----:B------:R-:W2:Y:S01]  /*c530*/  LDSM.16.MT88.4 R8, [R221+0x16000] ;  /* 0x01600000dd08783b */ /* 0x000ea20000004200 */
[----:B------:R-:W-:-:S02]  /*c540*/  FMUL.FTZ R124, R124, R174 ;  /* 0x000000ae7c7c7220 */ /* 0x000fc40000410000 */
[-C--:B------:R-:W-:Y:S02]  /*c550*/  FMUL.FTZ R125, R125, R174.reuse ;  /* 0x000000ae7d7d7220 */ /* 0x080fe40000410000 */
[-C--:B------:R-:W-:Y:S02]  /*c560*/  FMUL.FTZ R126, R126, R3.reuse ;  /* 0x000000037e7e7220 */ /* 0x080fe40000410000 */
[-C--:B------:R-:W-:Y:S01]  /*c570*/  FMUL.FTZ R127, R127, R3.reuse ;  /* 0x000000037f7f7220 */ /* 0x080fe20000410000 */
[----:B---3--:R-:W-:Y:S01]  /*c580*/  HMMA.16816.F32 R108, R4, R12, R108 ;  /* 0x0000000c046c723c */ /* 0x008fe2000000186c */
[-C--:B------:R-:W-:Y:S02]  /*c590*/  FMUL.FTZ R128, R128, R174.reuse ;  /* 0x000000ae80807220 */ /* 0x080fe40000410000 */
[----:B------:R-:W-:Y:S02]  /*c5a0*/  FMUL.FTZ R129, R129, R174 ;  /* 0x000000ae81817220 */ /* 0x000fe40000410000 */
        /* <DEDUP_REMOVED lines=14> */
[-C--:B------:R-:W-:Y:S02]  /*c690*/  FMUL.FTZ R123, R123, R3.reuse ;  /* 0x000000037b7b7220 */ /* 0x080fe40000410000 */
[----:B------:R-:W-:Y:S02]  /*c6a0*/  FFMA.FTZ R171, R247, R174, R171 ;  /* 0x000000aef7ab7223 */ /* 0x000fe400000100ab */
[----:B------:R-:W-:-:S02]  /*c6b0*/  FFMA.FTZ R3, R246, R3, R165 ;  /* 0x00000003f6037223 */ /* 0x000fc400000100a5 */
[C---:B--2---:R-:W-:Y:S01]  /*c6c0*/  HMMA.16816.F32 R116, R4.reuse, R8, R116 ;  /* 0x000000080474723c */ /* 0x044fe20000001874 */
[----:B------:R-:W-:Y:S02]  /*c6d0*/  FADD.FTZ R170, R170, R171 ;  /* 0x000000abaaaa7221 */ /* 0x000fe40000010000 */
[----:B------:R-:W-:Y:S01]  /*c6e0*/  FADD.FTZ R2, R2, R3 ;  /* 0x0000000302027221 */ /* 0x000fe20000010000 */
[----:B------:R-:W-:Y:S01]  /*c6f0*/  MOV R3, R172 ;  /* 0x000000ac00037202 */ /* 0x000fe20000000f00 */
[----:B------:R-:W-:Y:S02]  /*c700*/  FADD.FTZ R170, R169, R170 ;  /* 0x000000aaa9aa7221 */ /* 0x000fe40000010000 */
[----:B------:R-:W-:Y:S01]  /*c710*/  FADD.FTZ R2, R0, R2 ;  /* 0x0000000200027221 */ /* 0x000fe20000010000 */
[----:B------:R-:W-:Y:S01]  /*c720*/  HMMA.16816.F32 R120, R4, R10, R120 ;  /* 0x0000000a0478723c */ /* 0x000fe20000001878 */
[----:B------:R-:W2:Y:S01]  /*c730*/  LDSM.16.MT88.4 R8, [R224+0x10800] ;  /* 0x01080000e008783b */ /* 0x000ea20000004200 */
[----:B------:R-:W-:-:S02]  /*c740*/  FADD.FTZ R168, R168, R170 ;  /* 0x000000aaa8a87221 */ /* 0x000fc40000010000 */
[----:B------:R-:W-:Y:S02]  /*c750*/  FADD.FTZ R164, R164, R2 ;  /* 0x00000002a4a47221 */ /* 0x000fe40000010000 */
[----:B------:R-:W-:Y:S01]  /*c760*/  FADD.FTZ R168, R183, R168 ;  /* 0x000000a8b7a87221 */ /* 0x000fe20000010000 */
[----:B------:R-:W-:Y:S01]  /*c770*/  F2FP.PACK_AB R4, R182, R183 ;  /* 0x000000b7b604723e */ /* 0x000fe200000000ff */
[----:B----4-:R-:W-:Y:S01]  /*c780*/  FADD.FTZ R164, R186, R164 ;  /* 0x000000a4baa47221 */ /* 0x010fe20000010000 */
[----:B------:R-:W-:Y:S01]  /*c790*/  F2FP.PACK_AB R5, R188, R186 ;  /* 0x000000babc05723e */ /* 0x000fe200000000ff */
[----:B------:R-:W-:Y:S01]  /*c7a0*/  FADD.FTZ R182, R182, R168 ;  /* 0x000000a8b6b67221 */ /* 0x000fe20000010000 */
[----:B------:R-:W-:Y:S01]  /*c7b0*/  F2FP.PACK_AB R6, R185, R184 ;  /* 0x000000b8b906723e */ /* 0x000fe200000000ff */
[----:B------:R-:W-:Y:S01]  /*c7c0*/  FADD.FTZ R188, R188, R164 ;  /* 0x000000a4bcbc7221 */ /* 0x000fe20000010000 */
[----:B------:R-:W-:Y:S01]  /*c7d0*/  F2FP.PACK_AB R7, R189, R187 ;  /* 0x000000bbbd07723e */ /* 0x000fe200000000ff */
[----:B------:R-:W-:Y:S01]  /*c7e0*/  FADD.FTZ R182, R184, R182 ;  /* 0x000000b6b8b67221 */ /* 0x000fe20000010000 */
[----:B------:R-:W-:Y:S01]  /*c7f0*/  MOV R164, R173 ;  /* 0x000000ad00a47202 */ /* 0x000fe20000000f00 */
[----:B------:R-:W-:-:S02]  /*c800*/  FADD.FTZ R188, R187, R188 ;  /* 0x000000bcbbbc7221 */ /* 0x000fc40000010000 */
[----:B------:R-:W-:Y:S02]  /*c810*/  FADD.FTZ R185, R185, R182 ;  /* 0x000000b6b9b97221 */ /* 0x000fe40000010000 */
[----:B---3--:R-:W-:Y:S01]  /*c820*/  HMMA.16816.F32 R144, R4, R12, R144 ;  /* 0x0000000c0490723c */ /* 0x008fe20000001890 */
[----:B------:R-:W-:Y:S02]  /*c830*/  FADD.FTZ R189, R189, R188 ;  /* 0x000000bcbdbd7221 */ /* 0x000fe40000010000 */
[----:B------:R-:W-:Y:S02]  /*c840*/  FADD.FTZ R185, R190, R185 ;  /* 0x000000b9beb97221 */ /* 0x000fe40000010000 */
[----:B------:R-:W-:-:S03]  /*c850*/  FADD.FTZ R189, R194, R189 ;  /* 0x000000bdc2bd7221 */ /* 0x000fc60000010000 */
        /* <DEDUP_REMOVED lines=29> */
[C---:B---3--:R-:W-:Y:S08]  /*ca30*/  HMMA.16816.F32 R100, R4.reuse, R12, R100 ;  /* 0x0000000c0464723c */ /* 0x048ff00000001864 */
[C---:B------:R-:W-:Y:S01]  /*ca40*/  HMMA.16816.F32 R104, R4.reuse, R14, R104 ;  /* 0x0000000e0468723c */ /* 0x040fe20000001868 */
[----:B------:R-:W-:Y:S07]  /*ca50*/  LDSM.16.MT88.4 R12, [R221+0x11000] ;  /* 0x01100000dd0c783b */ /* 0x000fee0000004200 */
[C---:B-1----:R-:W-:Y:S08]  /*ca60*/  HMMA.16816.F32 R108, R4.reuse, R16, R108 ;  /* 0x00000010046c723c */ /* 0x042ff0000000186c */
[C---:B------:R-:W-:Y:S01]  /*ca70*/  HMMA.16816.F32 R112, R4.reuse, R18, R112 ;  /* 0x000000120470723c */ /* 0x040fe20000001870 */
[----:B------:R-:W1:Y:S07]  /*ca80*/  LDSM.16.MT88.4 R16, [R224+0x11000] ;  /* 0x01100000e010783b */ /* 0x000e6e0000004200 */
[C---:B------:R-:W-:Y:S08]  /*ca90*/  HMMA.16816.F32 R76, R4.reuse, R24, R76 ;  /* 0x00000018044c723c */ /* 0x040ff0000000184c */
[C---:B------:R-:W-:Y:S01]  /*caa0*/  HMMA.16816.F32 R80, R4.reuse, R26, R80 ;  /* 0x0000001a0450723c */ /* 0x040fe20000001850 */
[----:B------:R-:W3:Y:S07]  /*cab0*/  LDSM.16.MT88.4 R24, [R222+0x11000] ;  /* 0x01100000de18783b */ /* 0x000eee0000004200 */
[C---:B--2---:R-:W-:Y:S08]  /*cac0*/  HMMA.16816.F32 R92, R4.reuse, R8, R92 ;  /* 0x00000008045c723c */ /* 0x044ff0000000185c */
[C---:B------:R-:W-:Y:S01]  /*cad0*/  HMMA.16816.F32 R96, R4.reuse, R10, R96 ;  /* 0x0000000a0460723c */ /* 0x040fe20000001860 */
[----:B------:R-:W2:Y:S07]  /*cae0*/  LDSM.16.MT88.4 R8, [R220+0x11000] ;  /* 0x01100000dc08783b */ /* 0x000eae0000004200 */
[C---:B------:R-:W-:Y:S08]  /*caf0*/  HMMA.16816.F32 R116, R4.reuse, R28, R116 ;  /* 0x0000001c0474723c */ /* 0x040ff00000001874 */
[C---:B------:R-:W-:Y:S01]  /*cb00*/  HMMA.16816.F32 R120, R4.reuse, R30, R120 ;  /* 0x0000001e0478723c */ /* 0x040fe20000001878 */
[----:B------:R-:W-:Y:S07]  /*cb10*/  LDSM.16.MT88.4 R28, [R220+0x13000] ;  /* 0x01300000dc1c783b */ /* 0x000fee0000004200 */
[C---:B----4-:R-:W-:Y:S08]  /*cb20*/  HMMA.16816.F32 R124, R4.reuse, R20, R124 ;  /* 0x00000014047c723c */ /* 0x050ff0000000187c */
[----:B------:R-:W-:Y:S01]  /*cb30*/  HMMA.16816.F32 R128, R4, R22, R128 ;  /* 0x000000160480723c */ /* 0x000fe20000001880 */
[----:B------:R-:W-:Y:S06]  /*cb40*/  LDSM.16.MT88.4 R20, [R224+0x13000] ;  /* 0x01300000e014783b */ /* 0x000fec0000004200 */
[C---:B------:R-:W-:Y:S01]  /*cb50*/  F2FP.PACK_AB R4, R191.reuse, R190 ;  /* 0x000000bebf04723e */ /* 0x040fe200000000ff */
[----:B------:R-:W-:Y:S01]  /*cb60*/  FADD.FTZ R191, R191, R185 ;  /* 0x000000b9bfbf7221 */ /* 0x000fe20000010000 */
[C---:B------:R-:W-:Y:S01]  /*cb70*/  F2FP.PACK_AB R5, R197.reuse, R194 ;  /* 0x000000c2c505723e */ /* 0x040fe200000000ff */
[----:B------:R-:W-:Y:S01]  /*cb80*/  FADD.FTZ R197, R197, R189 ;  /* 0x000000bdc5c57221 */ /* 0x000fe20000010000 */
[----:B------:R-:W-:Y:S01]  /*cb90*/  F2FP.PACK_AB R6, R196, R195 ;  /* 0x000000c3c406723e */ /* 0x000fe200000000ff */
[----:B------:R-:W-:Y:S01]  /*cba0*/  FADD.FTZ R191, R195, R191 ;  /* 0x000000bfc3bf7221 */ /* 0x000fe20000010000 */
[----:B------:R-:W-:Y:S01]  /*cbb0*/  F2FP.PACK_AB R7, R192, R193 ;  /* 0x000000c1c007723e */ /* 0x000fe200000000ff */
[----:B------:R-:W-:-:S02]  /*cbc0*/  FADD.FTZ R197, R193, R197 ;  /* 0x000000c5c1c57221 */ /* 0x000fc40000010000 */
[----:B------:R-:W-:Y:S02]  /*cbd0*/  FADD.FTZ R196, R196, R191 ;  /* 0x000000bfc4c47221 */ /* 0x000fe40000010000 */
[----:B------:R-:W-:Y:S02]  /*cbe0*/  FADD.FTZ R192, R192, R197 ;  /* 0x000000c5c0c07221 */ /* 0x000fe40000010000 */
[C---:B-1----:R-:W-:Y:S01]  /*cbf0*/  HMMA.16816.F32 R160, R4.reuse, R16, R160 ;  /* 0x0000001004a0723c */ /* 0x042fe200000018a0 */
[----:B------:R-:W-:Y:S02]  /*cc00*/  FADD.FTZ R196, R198, R196 ;  /* 0x000000c4c6c47221 */ /* 0x000fe40000010000 */
[----:B------:R-:W-:Y:S02]  /*cc10*/  FADD.FTZ R192, R179, R192 ;  /* 0x000000c0b3c07221 */ /* 0x000fe40000010000 */
[----:B------:R-:W-:Y:S02]  /*cc20*/  FADD.FTZ R196, R199, R196 ;  /* 0x000000c4c7c47221 */ /* 0x000fe40000010000 */
[----:B------:R-:W-:Y:S01]  /*cc30*/  FADD.FTZ R192, R177, R192 ;  /* 0x000000c0b1c07221 */ /* 0x000fe20000010000 */
[----:B------:R-:W-:Y:S01]  /*cc40*/  HMMA.16816.F32 R156, R4, R18, R156 ;  /* 0x00000012049c723c */ /* 0x000fe2000000189c */
[----:B------:R-:W1:Y:S01]  /*cc50*/  LDSM.16.MT88.4 R16, [R222+0x13000] ;  /* 0x01300000de10783b */ /* 0x000e620000004200 */
[----:B------:R-:W-:-:S02]  /*cc60*/  FADD.FTZ R196, R200, R196 ;  /* 0x000000c4c8c47221 */ /* 0x000fc40000010000 */
[----:B------:R-:W-:Y:S02]  /*cc70*/  FADD.FTZ R192, R176, R192 ;  /* 0x000000c0b0c07221 */ /* 0x000fe40000010000 */
[----:B------:R-:W-:Y:S02]  /*cc80*/  FADD.FTZ R247, R180, R196 ;  /* 0x000000c4b4f77221 */ /* 0x000fe40000010000 */
[----:B------:R-:W-:Y:S01]  /*cc90*/  HMMA.16816.F32 R144, R4, R12, R144 ;  /* 0x0000000c0490723c */ /* 0x000fe20000001890 */
[----:B-----5:R-:W-:-:S07]  /*cca0*/  FADD.FTZ R246, R175, R192 ;  /* 0x000000c0aff67221 */ /* 0x020fce0000010000 */
[C---:B------:R-:W-:Y:S01]  /*ccb0*/  HMMA.16816.F32 R140, R4.reuse, R14, R140 ;  /* 0x0000000e048c723c */ /* 0x040fe2000000188c */
[----:B------:R-:W4:Y:S07]  /*ccc0*/  LDSM.16.MT88.4 R12, [R224+0x15000] ;  /* 0x01500000e00c783b */ /* 0x000f2e0000004200 */
[C---:B---3--:R-:W-:Y:S08]  /*ccd0*/  HMMA.16816.F32 R152, R4.reuse, R24, R152 ;  /* 0x000000180498723c */ /* 0x048ff00000001898 */
[C---:B------:R-:W-:Y:S01]  /*cce0*/  HMMA.16816.F32 R148, R4.reuse, R26, R148 ;  /* 0x0000001a0494723c */ /* 0x040fe20000001894 */
[----:B------:R-:W3:Y:S07]  /*ccf0*/  LDSM.16.MT88.4 R24, [R221+0x13000] ;  /* 0x01300000dd18783b */ /* 0x000eee0000004200 */
        /* <DEDUP_REMOVED lines=11> */
[----:B------:R-:W5:Y:S07]  /*cdb0*/  LDSM.16.MT88.4 R20, [R220+0x15000] ;  /* 0x01500000dc14783b */ /* 0x000f6e0000004200 */
[C---:B---3--:R-:W-:Y:S08]  /*cdc0*/  HMMA.16816.F32 R52, R4.reuse, R24, R52 ;  /* 0x000000180434723c */ /* 0x048ff00000001834 */
[C---:B------:R-:W-:Y:S01]  /*cdd0*/  HMMA.16816.F32 R56, R4.reuse, R26, R56 ;  /* 0x0000001a0438723c */ /* 0x040fe20000001838 */
[----:B------:R-:W-:Y:S07]  /*cde0*/  LDSM.16.MT88.4 R24, [R222+0x17000] ;  /* 0x01700000de18783b */ /* 0x000fee0000004200 */
[C---:B------:R-:W-:Y:S08]  /*cdf0*/  HMMA.16816.F32 R60, R4.reuse, R28, R60 ;  /* 0x0000001c043c723c */ /* 0x040ff0000000183c */
        /* <DEDUP_REMOVED lines=11> */
[C---:B-----5:R-:W-:Y:S08]  /*ceb0*/  HMMA.16816.F32 R92, R4.reuse, R20, R92 ;  /* 0x00000014045c723c */ /* 0x060ff0000000185c */
[C---:B------:R-:W-:Y:S01]  /*cec0*/  HMMA.16816.F32 R96, R4.reuse, R22, R96 ;  /* 0x000000160460723c */ /* 0x040fe20000001860 */
[----:B------:R-:W-:Y:S07]  /*ced0*/  LDSM.16.MT88.4 R20, [R222+0x13800] ;  /* 0x01380000de14783b */ /* 0x000fee0000004200 */
[C---:B---3--:R-:W-:Y:S08]  /*cee0*/  HMMA.16816.F32 R100, R4.reuse, R28, R100 ;  /* 0x0000001c0464723c */ /* 0x048ff00000001864 */
[C---:B------:R-:W-:Y:S01]  /*cef0*/  HMMA.16816.F32 R104, R4.reuse, R30, R104 ;  /* 0x0000001e0468723c */ /* 0x040fe20000001868 */
[----:B------:R-:W3:Y:S07]  /*cf00*/  LDSM.16.MT88.4 R28, [R220+0x11800] ;  /* 0x01180000dc1c783b */ /* 0x000eee0000004200 */
[C---:B------:R-:W-:Y:S08]  /*cf10*/  HMMA.16816.F32 R108, R4.reuse, R24, R108 ;  /* 0x00000018046c723c */ /* 0x040ff0000000186c */
[C---:B------:R-:W-:Y:S01]  /*cf20*/  HMMA.16816.F32 R112, R4.reuse, R26, R112 ;  /* 0x0000001a0470723c */ /* 0x040fe20000001870 */
[----:B------:R-:W5:Y:S07]  /*cf30*/  LDSM.16.MT88.4 R24, [R224+0x13800] ;  /* 0x01380000e018783b */ /* 0x000f6e0000004200 */
[C---:B------:R-:W-:Y:S08]  /*cf40*/  HMMA.16816.F32 R116, R4.reuse, R32, R116 ;  /* 0x000000200474723c */ /* 0x040ff00000001874 */
[----:B------:R-:W-:Y:S01]  /*cf50*/  HMMA.16816.F32 R120, R4, R34, R120 ;  /* 0x000000220478723c */ /* 0x000fe20000001878 */
[----:B------:R-:W-:Y:S06]  /*cf60*/  LDSM.16.MT88.4 R32, [R221+0x11800] ;  /* 0x01180000dd20783b */ /* 0x000fec0000004200 */
[----:B------:R-:W-:-:S02]  /*cf70*/  F2FP.PACK_AB R4, R199, R198 ;  /* 0x000000c6c704723e */ /* 0x000fc400000000ff */
[----:B------:R-:W-:Y:S02]  /*cf80*/  F2FP.PACK_AB R5, R177, R179 ;  /* 0x000000b3b105723e */ /* 0x000fe400000000ff */
[----:B------:R-:W-:Y:S02]  /*cf90*/  F2FP.PACK_AB R6, R180, R200 ;  /* 0x000000c8b406723e */ /* 0x000fe400000000ff */
[----:B------:R-:W-:-:S07]  /*cfa0*/  F2FP.PACK_AB R7, R175, R176 ;  /* 0x000000b0af07723e */ /* 0x000fce00000000ff */
        /* <DEDUP_REMOVED lines=9> */
[C---:B---3--:R-:W-:Y:S08]  /*d040*/  HMMA.16816.F32 R136, R4.reuse, R28, R136 ;  /* 0x0000001c0488723c */ /* 0x048ff00000001888 */
[C---:B------:R-:W-:Y:S01]  /*d050*/  HMMA.16816.F32 R132, R4.reuse, R30, R132 ;  /* 0x0000001e0484723c */ /* 0x040fe20000001884 */
[----:B------:R-:W-:Y:S07]  /*d060*/  LDSM.16.MT88.4 R28, [R221+0x15800] ;  /* 0x01580000dd1c783b */ /* 0x000fee0000004200 */
[C---:B-----5:R-:W-:Y:S08]  /*d070*/  HMMA.16816.F32 R36, R4.reuse, R24, R36 ;  /* 0x000000180424723c */ /* 0x060ff00000001824 */
[C---:B------:R-:W-:Y:S01]  /*d080*/  HMMA.16816.F32 R40, R4.reuse, R26, R40 ;  /* 0x0000001a0428723c */ /* 0x040fe20000001828 */
[----:B------:R-:W3:Y:S07]  /*d090*/  LDSM.16.MT88.4 R24, [R222+0x15800] ;  /* 0x01580000de18783b */ /* 0x000eee0000004200 */
        /* <DEDUP_REMOVED lines=13> */
[C---:B------:R-:W-:Y:S08]  /*d170*/  HMMA.16816.F32 R140, R4.reuse, R34, R140 ;  /* 0x00000022048c723c */ /* 0x040ff0000000188c */
[C---:B---3--:R-:W-:Y:S08]  /*d180*/  HMMA.16816.F32 R76, R4.reuse, R24, R76 ;  /* 0x00000018044c723c */ /* 0x048ff0000000184c */
[C---:B------:R-:W-:Y:S08]  /*d190*/  HMMA.16816.F32 R80, R4.reuse, R26, R80 ;  /* 0x0000001a0450723c */ /* 0x040ff00000001850 */
[C---:B------:R-:W-:Y:S08]  /*d1a0*/  HMMA.16816.F32 R84, R4.reuse, R28, R84 ;  /* 0x0000001c0454723c */ /* 0x040ff00000001854 */
[C---:B------:R-:W-:Y:S08]  /*d1b0*/  HMMA.16816.F32 R88, R4.reuse, R30, R88 ;  /* 0x0000001e0458723c */ /* 0x040ff00000001858 */
[C---:B-----5:R-:W-:Y:S08]  /*d1c0*/  HMMA.16816.F32 R92, R4.reuse, R20, R92 ;  /* 0x00000014045c723c */ /* 0x060ff0000000185c */
[C---:B------:R-:W-:Y:S08]  /*d1d0*/  HMMA.16816.F32 R96, R4.reuse, R22, R96 ;  /* 0x000000160460723c */ /* 0x040ff00000001860 */
[C---:B--2---:R-:W-:Y:S08]  /*d1e0*/  HMMA.16816.F32 R108, R4.reuse, R8, R108 ;  /* 0x00000008046c723c */ /* 0x044ff0000000186c */
[C---:B------:R-:W-:Y:S08]  /*d1f0*/  HMMA.16816.F32 R112, R4.reuse, R10, R112 ;  /* 0x0000000a0470723c */ /* 0x040ff00000001870 */
[C---:B-1----:R-:W-:Y:S08]  /*d200*/  HMMA.16816.F32 R116, R4.reuse, R16, R116 ;  /* 0x000000100474723c */ /* 0x042ff00000001874 */
[C---:B------:R-:W-:Y:S08]  /*d210*/  HMMA.16816.F32 R120, R4.reuse, R18, R120 ;  /* 0x000000120478723c */ /* 0x040ff00000001878 */
[C---:B----4-:R-:W-:Y:S08]  /*d220*/  HMMA.16816.F32 R124, R4.reuse, R12, R124 ;  /* 0x0000000c047c723c */ /* 0x050ff0000000187c */
[----:B------:R-:W-:Y:S11]  /*d230*/  HMMA.16816.F32 R128, R4, R14, R128 ;  /* 0x0000000e0480723c */ /* 0x000ff60000001880 */
[----:B------:R-:W-:Y:S08]  /*d240*/  @!UPT UIADD3 URZ, URZ, URZ, URZ ;  /* 0x0000003f3f3ff290 */ /* 0x000ff0000fffe03f */
.L_x_2307:
[----:B------:R-:W-:Y:S05]  /*d250*/  @!P6 BRA `(.L_x_2315) ;  /* 0x00004e600000e947 */ /* 0x000fea0003800000 */
[----:B------:R-:W-:Y:S01]  /*d260*/  IABS R2, c[0x0][0x2d0] ;  /* 0x0000b40000027a13 */ /* 0x000fe20000000000 */
[----:B------:R-:W-:Y:S01]  /*d270*/  ULEA UR4, -UR6, URZ, 0x6 ;  /* 0x0000003f06047291 */ /* 0x000fe2000f8e313f */
[----:B------:R-:W-:Y:S01]  /*d280*/  IABS R0, c[0x0][0x2d0] ;  /* 0x0000b40000007a13 */ /* 0x000fe20000000000 */
[----:B------:R-:W-:Y:S01]  /*d290*/  ULEA UR19, -UR8, URZ, 0x6 ;  /* 0x0000003f08137291 */ /* 0x000fe2000f8e313f */
        /* <DEDUP_REMOVED lines=8> */
[----:B------:R-:W-:Y:S01]  /*d320*/  IMAD.U32 R242, RZ, RZ, UR5 ;  /* 0x00000005fff27e24 */ /* 0x000fe2000f8e00ff */
[----:B------:R-:W-:Y:S02]  /*d330*/  UISETP.NE.AND UP1, UPT, URZ, UR11, UPT ;  /* 0x0000000b3f00728c */ /* 0x000fe4000bf25270 */
[----:B------:R-:W-:-:S02]  /*d340*/  ULOP3.LUT UR16, URZ, UR11, URZ, 0x33, !UPT ;  /* 0x0000000b3f107292 */ /* 0x000fc4000f8e333f */
[----:B------:R-:W-:Y:S02]  /*d350*/  USHF.R.S32.HI UR12, URZ, 0x1f, UR19 ;  /* 0x0000001f3f0c7899 */ /* 0x000fe40008011413 */
        /* <DEDUP_REMOVED lines=11> */
[----:B-1----:R1:W3:Y:S08]  /*d410*/  R2UR UR9, R2 ;  /* 0x00000000020973c2 */ /* 0x0022f000000e0000 */
[----:B--2---:R2:W4:Y:S01]  /*d420*/  R2UR UR7, R0 ;  /* 0x00000000000773c2 */ /* 0x00452200000e0000 */
[----:B-1----:R-:W-:Y:S01]  /*d430*/  IMAD.MOV.U32 R2, RZ, RZ, R164 ;  /* 0x000000ffff027224 */ /* 0x002fe200078e00a4 */
[----:B---3--:R-:W-:-:S04]  /*d440*/  UIADD3 UR36, URZ, -UR9, URZ ;  /* 0x800000093f247290 */ /* 0x008fc8000fffe03f */
[----:B------:R-:W-:Y:S01]  /*d450*/  UIMAD UR36, UR36, UR18, URZ ;  /* 0x00000012242472a4 */ /* 0x000fe2000f8e023f */
[----:B--2---:R-:W-:Y:S01]  /*d460*/  IMAD.MOV.U32 R0, RZ, RZ, R3 ;  /* 0x000000ffff007224 */ /* 0x004fe200078e0003 */
[----:B----4-:R-:W-:Y:S02]  /*d470*/  UIADD3 UR22, URZ, -UR7, URZ ;  /* 0x800000073f167290 */ /* 0x010fe4000fffe03f */
[----:B------:R-:W-:Y:S02]  /*d480*/  UIMAD.WIDE.U32 UR36, UR9, UR36, UR8 ;  /* 0x00000024092472a5 */ /* 0x000fe4000f8e0008 */
[----:B------:R-:W-:Y:S02]  /*d490*/  UIMAD UR22, UR22, UR14, URZ ;  /* 0x0000000e161672a4 */ /* 0x000fe4000f8e023f */
[----:B------:R-:W-:Y:S02]  /*d4a0*/  ULDC.64 UR8, c[0x0][0x1a0] ;  /* 0x0000680000087ab9 */ /* 0x000fe40000000a00 */
[----:B------:R-:W-:-:S02]  /*d4b0*/  UIMAD.WIDE.U32 UR22, UR7, UR22, UR6 ;  /* 0x00000016071672a5 */ /* 0x000fc4000f8e0006 */
[----:B------:R-:W-:Y:S02]  /*d4c0*/  UMOV UR17, UR37 ;  /* 0x0000002500117c82 */ /* 0x000fe40008000000 */
[----:B------:R-:W-:-:S03]  /*d4d0*/  ULDC.64 UR6, c[0x0][0x198] ;  /* 0x0000660000067ab9 */ /* 0x000fc60000000a00 */
[----:B------:R-:W-:Y:S02]  /*d4e0*/  UMOV UR15, UR23 ;  /* 0x00000017000f7c82 */ /* 0x000fe40008000000 */
.L_x_2319:
[----:B------:R-:W-:Y:S01]  /*d4f0*/  UIADD3 UR29, UR29, -0x1, URZ ;  /* 0xffffffff1d1d7890 */ /* 0x000fe2000fffe03f */
[----:B------:R-:W-:Y:S04]  /*d500*/  DEPBAR.LE SB0, 0x0 ;  /* 0x000080000000791a */ /* 0x000fe80000000000 */
[----:B------:R-:W-:Y:S01]  /*d510*/  BAR.SYNC.DEFER_BLOCKING 0x0 ;  /* 0x0000000000007b1d */ /* 0x000fe20000010000 */
[----:B------:R-:W-:Y:S01]  /*d520*/  PLOP3.LUT P0, PT, PT, PT, UP6, 0x40, 0x0 ;  /* 0x000000000000781c */ /* 0x000fe20003f0e868 */
[----:B------:R-:W-:Y:S01]  /*d530*/  IMAD.MOV.U32 R7, RZ, RZ, R243 ;  /* 0x000000ffff077224 */ /* 0x000fe200078e00f3 */
[----:B------:R-:W-:Y:S03]  /*d540*/  MOV R3, R242 ;  /* 0x000000f200037202 */ /* 0x000fe60000000f00 */
[----:B------:R-:W-:Y:S02]  /*d550*/  UMOV UR23, UR4 ;  /* 0x0000000400177c82 */ /* 0x000fe40008000000 */
[----:B------:R-:W-:Y:S06]  /*d560*/  UMOV UR22, UR5 ;  /* 0x0000000500167c82 */ /* 0x000fec0008000000 */
[----:B------:R-:W-:-:S05]  /*d570*/  @P0 BRA `(.L_x_2316) ;  /* 0x0000046000000947 */ /* 0x000fca0003800000 */
        /* <DEDUP_REMOVED lines=13> */
[----:B------:R-:W-:Y:S02]  /*d650*/  UIADD3 UR23, -UR39, URZ, URZ ;  /* 0x0000003f27177290 */ /* 0x000fe4000fffe13f */
[----:B------:R-:W-:Y:S02]  /*d660*/  UIADD3 UR36, -UR41, URZ, URZ ;  /* 0x0000003f29247290 */ /* 0x000fe4000fffe13f */
[----:B------:R-:W-:Y:S02]  /*d670*/  UIMAD UR31, UR18, UR23, UR31 ;  /* 0x00000017121f72a4 */ /* 0x000fe4000f8e021f */
[----:B------:R-:W-:Y:S02]  /*d680*/  UIMAD UR37, UR18, UR36, UR37 ;  /* 0x00000024122572a4 */ /* 0x000fe4000f8e0225 */
[----:B------:R-:W-:Y:S02]  /*d690*/  UISETP.GT.U32.AND UP2, UPT, UR18, UR31, UPT ;  /* 0x0000001f1200728c */ /* 0x000fe4000bf44070 */
[----:B------:R-:W-:Y:S09]  /*d6a0*/  UISETP.GT.U32.AND UP3, UPT, UR18, UR37, UPT ;  /* 0x000000251200728c */ /* 0x000ff2000bf64070 */
[----:B------:R-:W-:Y:S02]  /*d6b0*/  @!UP2 UIADD3 UR31, UR31, -UR18, URZ ;  /* 0x800000121f1fa290 */ /* 0x000fe4000fffe03f */
[----:B------:R-:W-:Y:S02]  /*d6c0*/  @!UP3 UIADD3 UR37, UR37, -UR18, URZ ;  /* 0x800000122525b290 */ /* 0x000fe4000fffe03f */
[----:B------:R-:W-:Y:S02]  /*d6d0*/  UISETP.GE.U32.AND UP4, UPT, UR31, UR18, UPT ;  /* 0x000000121f00728c */ /* 0x000fe4000bf86070 */
[----:B------:R-:W-:Y:S02]  /*d6e0*/  UISETP.GE.U32.AND UP5, UPT, UR37, UR18, UPT ;  /* 0x000000122500728c */ /* 0x000fe4000bfa6070 */
[----:B------:R-:W-:Y:S02]  /*d6f0*/  @!UP3 UIADD3 UR41, UR41, 0x1, URZ ;  /* 0x000000012929b890 */ /* 0x000fe4000fffe03f */
[----:B------:R-:W-:Y:S02]  /*d700*/  UISETP.GE.AND UP3, UPT, UR38, URZ, UPT ;  /* 0x0000003f2600728c */ /* 0x000fe4000bf66270 */
[----:B------:R-:W-:Y:S02]  /*d710*/  @!UP2 UIADD3 UR39, UR39, 0x1, URZ ;  /* 0x000000012727a890 */ /* 0x000fe4000fffe03f */
[----:B------:R-:W-:Y:S02]  /*d720*/  UISETP.GE.AND UP2, UPT, UR22, URZ, UPT ;  /* 0x0000003f1600728c */ /* 0x000fe4000bf46270 */
[----:B------:R-:W-:Y:S02]  /*d730*/  @UP4 UIADD3 UR39, UR39, 0x1, URZ ;  /* 0x0000000127274890 */ /* 0x000fe4000fffe03f */
[----:B------:R-:W-:Y:S04]  /*d740*/  @UP5 UIADD3 UR41, UR41, 0x1, URZ ;  /* 0x0000000129295890 */ /* 0x000fe8000fffe03f */
[----:B------:R-:W-:Y:S03]  /*d750*/  @!UP3 UIADD3 UR41, -UR41, URZ, URZ ;  /* 0x0000003f2929b290 */ /* 0x000fe6000fffe13f */
[----:B------:R-:W-:Y:S02]  /*d760*/  @!UP2 UIADD3 UR39, -UR39, URZ, URZ ;  /* 0x0000003f2727a290 */ /* 0x000fe4000fffe13f */
[----:B------:R-:W-:Y:S02]  /*d770*/  USEL UR41, UR16, UR41, !UP1 ;  /* 0x0000002910297287 */ /* 0x000fe4000c800000 */
[----:B------:R-:W-:Y:S04]  /*d780*/  USEL UR39, UR16, UR39, !UP1 ;  /* 0x0000002710277287 */ /* 0x000fe8000c800000 */
[----:B------:R-:W-:Y:S01]  /*d790*/  IMAD.U32 R4, RZ, RZ, UR41 ;  /* 0x00000029ff047e24 */ /* 0x000fe2000f8e00ff */
[----:B------:R-:W-:Y:S01]  /*d7a0*/  MOV R3, UR41 ;  /* 0x0000002900037c02 */ /* 0x000fe20008000f00 */
[----:B------:R-:W-:Y:S01]  /*d7b0*/  IMAD.U32 R5, RZ, RZ, UR39 ;  /* 0x00000027ff057e24 */ /* 0x000fe2000f8e00ff */
[----:B------:R-:W-:Y:S02]  /*d7c0*/  MOV R6, UR39 ;  /* 0x0000002700067c02 */ /* 0x000fe40008000f00 */
[----:B------:R-:W-:Y:S02]  /*d7d0*/  LEA R4, P0, R4, UR32, 0x2 ;  /* 0x0000002004047c11 */ /* 0x000fe4000f8010ff */
[----:B------:R-:W-:Y:S02]  /*d7e0*/  LEA R6, P1, R6, UR32, 0x2 ;  /* 0x0000002006067c11 */ /* 0x000fe4000f8210ff */
[----:B------:R-:W1:Y:S02]  /*d7f0*/  R2UR UR22, R4 ;  /* 0x00000000041673c2 */ /* 0x000e6400000e0000 */
[----:B------:R-:W-:Y:S02]  /*d800*/  LEA.HI.X.SX32 R7, R5, UR33, 0x2, P1 ;  /* 0x0000002105077c11 */ /* 0x000fe400088f16ff */
[----:B------:R-:W-:Y:S04]  /*d810*/  LEA.HI.X.SX32 R5, R3, UR33, 0x2, P0 ;  /* 0x0000002103057c11 */ /* 0x000fe800080f16ff */
        /* <DEDUP_REMOVED lines=13> */
[----:B------:R1:W2:Y:S01]  /*d8f0*/  LDG.E R3, [R4.64] ;  /* 0x0000002204037981 */ /* 0x0002a2000c1e1900 */
[----:B------:R-:W-:Y:S03]  /*d900*/  UIMAD UR22, UR23, UR8, UR22 ;  /* 0x00000008171672a4 */ /* 0x000fe6000f8e0216 */
[----:B------:R-:W-:Y:S02]  /*d910*/  UMOV UR23, UR8 ;  /* 0x0000000800177c82 */ /* 0x000fe40008000000 */
[----:B------:R-:W-:Y:S01]  /*d920*/  UIADD3 UR22, UR37, UR22, URZ ;  /* 0x0000001625167290 */ /* 0x000fe2000fffe03f */
[----:B-1----:R-:W-:Y:S01]  /*d930*/  IMAD.U32 R5, RZ, RZ, UR37 ;  /* 0x00000025ff057e24 */ /* 0x002fe2000f8e00ff */
[----:B------:R-:W-:Y:S04]  /*d940*/  MOV R4, UR36 ;  /* 0x0000002400047c02 */ /* 0x000fe80008000f00 */
        /* <DEDUP_REMOVED lines=9> */
.L_x_2316:
[----:B------:R-:W-:Y:S01]  /*d9e0*/  ISETP.GE.AND P6, PT, R236, c[0x0][0x220], PT ;  /* 0x00008800ec007a0c */ /* 0x000fe20003fc6270 */
[----:B------:R-:W-:Y:S01]  /*d9f0*/  UISETP.GT.AND UP2, UPT, UR29, UR21, UPT ;  /* 0x000000151d00728c */ /* 0x000fe2000bf44270 */
[----:B------:R-:W-:Y:S02]  /*da00*/  ISETP.GE.AND P5, PT, R233, c[0x0][0x220], PT ;  /* 0x00008800e9007a0c */ /* 0x000fe40003fa6270 */
[CC--:B------:R-:W-:Y:S02]  /*da10*/  LEA R248, P0, R7.reuse, R167.reuse, 0x1 ;  /* 0x000000a707f87211 */ /* 0x0c0fe400078008ff */
[----:B------:R-:W-:Y:S02]  /*da20*/  ISETP.GE.AND P4, PT, R232, c[0x0][0x220], PT ;  /* 0x00008800e8007a0c */ /* 0x000fe40003f86270 */
[-C--:B------:R-:W-:Y:S02]  /*da30*/  LEA.HI.X R249, R7, R166.reuse, R3, 0x1, P0 ;  /* 0x000000a607f97211 */ /* 0x080fe400000f0c03 */
[----:B------:R-:W-:Y:S02]  /*da40*/  ISETP.GE.AND P3, PT, R231, c[0x0][0x220], PT ;  /* 0x00008800e7007a0c */ /* 0x000fe40003f66270 */
[----:B------:R-:W-:Y:S01]  /*da50*/  IADD3 R6, P1, R7, UR27, RZ ;  /* 0x0000001b07067c10 */ /* 0x000fe2000ff3e0ff */
[----:B------:R-:W-:Y:S03]  /*da60*/  @P6 STS.128 [R235+0x10000], RZ ;  /* 0x010000ffeb006388 */ /* 0x000fe60000000c00 */
[----:B------:R-:W-:Y:S01]  /*da70*/  IADD3.X R5, R3, UR26, RZ, P1, !PT ;  /* 0x0000001a03057c10 */ /* 0x000fe20008ffe4ff */
[----:B------:R-:W-:Y:S01]  /*da80*/  @!PT LDS RZ, [RZ] ;  /* 0x00000000fffff984 */ /* 0x000fe20000000800 */
[----:B------:R-:W-:Y:S01]  /*da90*/  @!PT LDS RZ, [RZ] ;  /* 0x00000000fffff984 */ /* 0x000fe20000000800 */
[----:B------:R-:W-:Y:S01]  /*daa0*/  @!PT LDS RZ, [RZ] ;  /* 0x00000000fffff984 */ /* 0x000fe20000000800 */
[----:B------:R1:W-:Y:S01]  /*dab0*/  @!P6 LDGSTS.E.BYPASS.LTC128B.128 [R235+0x10000], [R248.64] ;  /* 0x10000000f8ebefae */ /* 0x0003e2000b901d62 */
[CC--:B------:R-:W-:Y:S02]  /*dac0*/  @!P6 LEA R16, P1, R6.reuse, R167.reuse, 0x1 ;  /* 0x000000a70610e211 */ /* 0x0c0fe400078208ff */
[CC--:B------:R-:W-:Y:S01]  /*dad0*/  @!P5 LEA R12, P0, R6.reuse, R167.reuse, 0x1 ;  /* 0x000000a7060cd211 */ /* 0x0c0fe200078008ff */
[----:B------:R-:W-:Y:S01]  /*dae0*/  @P5 STS.128 [R235+0x12000], RZ ;  /* 0x012000ffeb005388 */ /* 0x000fe20000000c00 */
[CCC-:B------:R-:W-:Y:S02]  /*daf0*/  @!P6 LEA.HI.X R17, R6.reuse, R166.reuse, R5.reuse, 0x1, P1 ;  /* 0x000000a60611e211 */ /* 0x1c0fe400008f0c05 */
[CCC-:B------:R-:W-:Y:S01]  /*db00*/  @!P5 LEA.HI.X R13, R6.reuse, R166.reuse, R5.reuse, 0x1, P0 ;  /* 0x000000a6060dd211 */ /* 0x1c0fe200000f0c05 */
[----:B------:R-:W-:Y:S01]  /*db10*/  @!PT LDS RZ, [RZ] ;  /* 0x00000000fffff984 */ /* 0x000fe20000000800 */
[----:B------:R-:W-:Y:S01]  /*db20*/  @!PT LDS RZ, [RZ] ;  /* 0x00000000fffff984 */ /* 0x000fe20000000800 */
[----:B------:R-:W-:Y:S01]  /*db30*/  @!PT LDS RZ, [RZ] ;  /* 0x00000000fffff984 */ /* 0x000fe20000000800 */
[----:B------:R1:W-:Y:S01]  /*db40*/  @!P5 LDGSTS.E.BYPASS.LTC128B.128 [R235+0x12000], [R248.64+0x80] ;  /* 0x12000080f8ebdfae */ /* 0x0003e2000b901d62 */
[C---:B------:R-:W-:Y:S02]  /*db50*/  IADD3 R4, P2, R6.reuse, UR27, RZ ;  /* 0x0000001b06047c10 */ /* 0x040fe4000ff5e0ff */
[CC--:B------:R-:W-:Y:S01]  /*db60*/  @!P3 LEA R8, P1, R6.reuse, R167.reuse, 0x1 ;  /* 0x000000a70608b211 */ /* 0x0c0fe200078208ff */
        /* <DEDUP_REMOVED lines=8> */
[-C--:B------:R-:W-:Y:S01]  /*dbf0*/  @!P4 LEA.HI.X R11, R6, R166.reuse, R5, 0x1, P2 ;  /* 0x000000a6060bc211 */ /* 0x080fe200010f0c05 */
        /* <DEDUP_REMOVED lines=11> */
[CC--:B------:R-:W-:Y:S01]  /*dcb0*/  @!P3 LEA R6, P0, R4.reuse, R167.reuse, 0x1 ;  /* 0x000000a70406b211 */ /* 0x0c0fe200078008ff */
[----:B------:R-:W-:Y:S01]  /*dcc0*/  @!PT LDS RZ, [RZ] ;  /* 0x00000000fffff984 */ /* 0x000fe20000000800 */
[----:B------:R-:W-:Y:S01]  /*dcd0*/  @!PT LDS RZ, [RZ] ;  /* 0x00000000fffff984 */ /* 0x000fe20000000800 */
[----:B------:R-:W-:Y:S01]  /*dce0*/  @!PT LDS RZ, [RZ] ;  /* 0x00000000fffff984 */ /* 0x000fe20000000800 */
[----:B------:R2:W-:Y:S01]  /*dcf0*/  @!P6 LDGSTS.E.BYPASS.LTC128B.128 [R235+0x10800], [R16.64] ;  /* 0x1080000010ebefae */ /* 0x0005e2000b901d62 */
[CCC-:B------:R-:W-:Y:S02]  /*dd00*/  @!P4 LEA.HI.X R19, R4.reuse, R166.reuse, R3.reuse, 0x1, P1 ;  /* 0x000000a60413c211 */ /* 0x1c0fe400008f0c03 */
[CC--:B------:R-:W-:Y:S01]  /*dd10*/  @!P3 LEA.HI.X R7, R4.reuse, R166.reuse, R3, 0x1, P0 ;  /* 0x000000a60407b211 */ /* 0x0c0fe200000f0c03 */
[----:B------:R-:W-:Y:S01]  /*dd20*/  @P5 STS.128 [R235+0x12800], RZ ;  /* 0x012800ffeb005388 */ /* 0x000fe20000000c00 */
[----:B------:R-:W-:Y:S03]  /*dd30*/  IADD3 R5, P2, R4, UR27, RZ ;  /* 0x0000001b04057c10 */ /* 0x000fe6000ff5e0ff */
[----:B------:R-:W-:Y:S01]  /*dd40*/  @!PT LDS RZ, [RZ] ;  /* 0x00000000fffff984 */ /* 0x000fe20000000800 */
[----:B------:R-:W-:Y:S01]  /*dd50*/  @!PT LDS RZ, [RZ] ;  /* 0x00000000fffff984 */ /* 0x000fe20000000800 */
[----:B------:R-:W-:Y:S01]  /*dd60*/  @!PT LDS RZ, [RZ] ;  /* 0x00000000fffff984 */ /* 0x000fe20000000800 */
[----:B------:R3:W-:Y:S01]  /*dd70*/  @!P5 LDGSTS.E.BYPASS.LTC128B.128 [R235+0x12800], [R12.64+0x80] ;  /* 0x128000800cebdfae */ /* 0x0007e2000b901d62 */
[-C--:B------:R-:W-:Y:S02]  /*dd80*/  @!P6 LEA R26, P0, R5, R167.reuse, 0x1 ;  /* 0x000000a7051ae211 */ /* 0x080fe400078008ff */
[----:B------:R-:W-:Y:S01]  /*dd90*/  IADD3.X R3, R3, UR26, RZ, P2, !PT ;  /* 0x0000001a03037c10 */ /* 0x000fe200097fe4ff */
[----:B------:R-:W-:Y:S01]  /*dda0*/  @P4 STS.128 [R235+0x14800], RZ ;  /* 0x014800ffeb004388 */ /* 0x000fe20000000c00 */
[CC--:B------:R-:W-:Y:S02]  /*ddb0*/  @!P5 LEA R24, P2, R5.reuse, R167.reuse, 0x1 ;  /* 0x000000a70518d211 */ /* 0x0c0fe400078408ff */
[CCC-:B------:R-:W-:Y:S01]  /*ddc0*/  @!P6 LEA.HI.X R27, R5.reuse, R166.reuse, R3.reuse, 0x1, P0 ;  /* 0x000000a6051be211 */ /* 0x1c0fe200000f0c03 */
[----:B------:R-:W-:Y:S01]  /*ddd0*/  @!PT LDS RZ, [RZ] ;  /* 0x00000000fffff984 */ /* 0x000fe20000000800 */
[----:B------:R-:W-:Y:S01]  /*dde0*/  @!PT LDS RZ, [RZ] ;  /* 0x00000000fffff984 */ /* 0x000fe20000000800 */
[----:B------:R-:W-:Y:S01]  /*ddf0*/  @!PT LDS RZ, [RZ] ;  /* 0x00000000fffff984 */ /* 0x000fe20000000800 */
[----:B------:R4:W-:Y:S01]  /*de00*/  @!P4 LDGSTS.E.BYPASS.LTC128B.128 [R235+0x14800], [R10.64+0x100] ;  /* 0x148001000aebcfae */ /* 0x0009e2000b901d62 */
[CCC-:B------:R-:W-:Y:S02]  /*de10*/  @!P5 LEA.HI.X R25, R5.reuse, R166.reuse, R3.reuse, 0x1, P2 ;  /* 0x000000a60519d211 */ /* 0x1c0fe400010f0c03 */
[CC--:B------:R-:W-:Y:S01]  /*de20*/  @!P4 LEA R22, P1, R5.reuse, R167.reuse, 0x1 ;  /* 0x000000a70516c211 */ /* 0x0c0fe200078208ff */
[----:B------:R-:W-:Y:S01]  /*de30*/  @P3 STS.128 [R235+0x16800], RZ ;  /* 0x016800ffeb003388 */ /* 0x000fe20000000c00 */
[C---:B------:R-:W-:Y:S02]  /*de40*/  @!P3 LEA R4, P0, R5.reuse, R167, 0x1 ;  /* 0x000000a70504b211 */ /* 0x040fe400078008ff */
[CCC-:B------:R-:W-:Y:S01]  /*de50*/  @!P4 LEA.HI.X R23, R5.reuse, R166.reuse, R3.reuse, 0x1, P1 ;  /* 0x000000a60517c211 */ /* 0x1c0fe200008f0c03 */
[----:B------:R-:W-:Y:S01]  /*de60*/  @!PT LDS RZ, [RZ] ;  /* 0x00000000fffff984 */ /* 0x000fe20000000800 */
[----:B------:R-:W-:Y:S01]  /*de70*/  @!PT LDS RZ, [RZ] ;  /* 0x00000000fffff984 */ /* 0x000fe20000000800 */
[----:B------:R-:W-:Y:S01]  /*de80*/  @!PT LDS RZ, [RZ] ;  /* 0x00000000fffff984 */ /* 0x000fe20000000800 */
[----:B------:R4:W-:Y:S01]  /*de90*/  @!P3 LDGSTS.E.BYPASS.LTC128B.128 [R235+0x16800], [R8.64+0x180] ;  /* 0x1680018008ebbfae */ /* 0x0009e2000b901d62 */
[----:B------:R-:W-:Y:S02]  /*dea0*/  @!P3 LEA.HI.X R5, R5, R166, R3, 0x1, P0 ;  /* 0x000000a60505b211 */ /* 0x000fe400000f0c03 */
[----:B------:R-:W-:Y:S01]  /*deb0*/  PLOP3.LUT P0, PT, PT, PT, UP2, 0x80, 0x0 ;  /* 0x000000000000781c */ /* 0x000fe20003f0f028 */
        /* <DEDUP_REMOVED lines=41> */
[----:B----4-:R-:W3:Y:S04]  /*e150*/  LDSM.16.M88.4 R8, [R229+0x8000] ;  /* 0x00800000e508783b */ /* 0x010ee80000000200 */
[----:B--2---:R-:W2:Y:S04]  /*e160*/  LDSM.16.M88.4 R16, [R229+0x8800] ;  /* 0x00880000e510783b */ /* 0x004ea80000000200 */
[----:B-1----:R-:W5:Y:S04]  /*e170*/  LDSM.16.M88.4 R24, [R229+0x9000] ;  /* 0x00900000e518783b */ /* 0x002f680000000200 */
[----:B------:R-:W0:Y:S04]  /*e180*/  LDGDEPBAR ;  /* 0x00000000000079af */ /* 0x000e280000000000 */
[----:B------:R-:W1:Y:S04]  /*e190*/  LDSM.16.M88.4 R164, [R229+0x9800] ;  /* 0x00980000e5a4783b */ /* 0x000e680000000200 */
[----:B------:R-:W-:Y:S04]  /*e1a0*/  LDSM.16.M88.4 R168, [R228] ;  /* 0x00000000e4a8783b */ /* 0x000fe80000000200 */
[----:B------:R-:W4:Y:S04]  /*e1b0*/  LDSM.16.M88.4 R172, [R227] ;  /* 0x00000000e3ac783b */ /* 0x000f280000000200 */
[----:B------:R-:W1:Y:S04]  /*e1c0*/  LDSM.16.M88.4 R176, [R219] ;  /* 0x00000000dbb0783b */ /* 0x000e680000000200 */
[----:B------:R-:W1:Y:S04]  /*e1d0*/  LDSM.16.M88.4 R180, [R218] ;  /* 0x00000000dab4783b */ /* 0x000e680000000200 */
[----:B------:R-:W1:Y:S01]  /*e1e0*/  LDSM.16.M88.4 R184, [R217] ;  /* 0x00000000d9b8783b */ /* 0x000e620000000200 */
[C---:B---3--:R-:W-:Y:S03]  /*e1f0*/  HMMA.16816.F32 R4, R32.reuse, R8, RZ ;  /* 0x000000082004723c */ /* 0x048fe600000018ff */
[----:B------:R-:W-:Y:S04]  /*e200*/  LDSM.16.M88.4 R188, [R226] ;  /* 0x00000000e2bc783b */ /* 0x000fe80000000200 */
[----:B------:R-:W3:Y:S01]  /*e210*/  LDSM.16.M88.4 R192, [R223+0x8000] ;  /* 0x00800000dfc0783b */ /* 0x000ee20000000200 */
[C---:B------:R-:W-:Y:S03]  /*e220*/  HMMA.16816.F32 R8, R32.reuse, R10, RZ ;  /* 0x0000000a2008723c */ /* 0x040fe600000018ff */
[----:B------:R-:W3:Y:S04]  /*e230*/  LDSM.16.M88.4 R196, [R223+0x8800] ;  /* 0x00880000dfc4783b */ /* 0x000ee80000000200 */
[----:B------:R-:W-:Y:S01]  /*e240*/  LDSM.16.M88.4 R200, [R223+0x9800] ;  /* 0x00980000dfc8783b */ /* 0x000fe20000000200 */
[C---:B--2---:R-:W-:Y:S08]  /*e250*/  HMMA.16816.F32 R12, R32.reuse, R16, RZ ;  /* 0x00000010200c723c */ /* 0x044ff000000018ff */
[C---:B------:R-:W-:Y:S08]  /*e260*/  HMMA.16816.F32 R16, R32.reuse, R18, RZ ;  /* 0x000000122010723c */ /* 0x040ff000000018ff */
[C---:B-----5:R-:W-:Y:S08]  /*e270*/  HMMA.16816.F32 R20, R32.reuse, R24, RZ ;  /* 0x000000182014723c */ /* 0x060ff000000018ff */
[C---:B------:R-:W-:Y:S08]  /*e280*/  HMMA.16816.F32 R24, R32.reuse, R26, RZ ;  /* 0x0000001a2018723c */ /* 0x040ff000000018ff */
[C---:B-1----:R-:W-:Y:S08]  /*e290*/  HMMA.16816.F32 R28, R32.reuse, R164, RZ ;  /* 0x000000a4201c723c */ /* 0x042ff000000018ff */
[----:B------:R-:W-:Y:S01]  /*e2a0*/  HMMA.16816.F32 R32, R32, R166, RZ ;  /* 0x000000a62020723c */ /* 0x000fe200000018ff */
[----:B------:R-:W1:Y:S07]  /*e2b0*/  LDSM.16.M88.4 R164, [R223+0x9000] ;  /* 0x00900000dfa4783b */ /* 0x000e6e0000000200 */
[C---:B----4-:R-:W-:Y:S08]  /*e2c0*/  HMMA.16816.F32 R4, R168.reuse, R172, R4 ;  /* 0x000000aca804723c */ /* 0x050ff00000001804 */
[C---:B------:R-:W-:Y:S01]  /*e2d0*/  HMMA.16816.F32 R8, R168.reuse, R174, R8 ;  /* 0x000000aea808723c */ /* 0x040fe20000001808 */
[----:B------:R-:W-:Y:S07]  /*e2e0*/  LDSM.16.M88.4 R172, [R225] ;  /* 0x00000000e1ac783b */ /* 0x000fee0000000200 */
[C---:B------:R-:W-:Y:S08]  /*e2f0*/  HMMA.16816.F32 R12, R168.reuse, R176, R12 ;  /* 0x000000b0a80c723c */ /* 0x040ff0000000180c */
[C---:B------:R-:W-:Y:S01]  /*e300*/  HMMA.16816.F32 R16, R168.reuse, R178, R16 ;  /* 0x000000b2a810723c */ /* 0x040fe20000001810 */
[----:B------:R-:W2:Y:S07]  /*e310*/  LDSM.16.M88.4 R176, [R216] ;  /* 0x00000000d8b0783b */ /* 0x000eae0000000200 */
[C---:B------:R-:W-:Y:S08]  /*e320*/  HMMA.16816.F32 R20, R168.reuse, R180, R20 ;  /* 0x000000b4a814723c */ /* 0x040ff00000001814 */
[C---:B------:R-:W-:Y:S01]  /*e330*/  HMMA.16816.F32 R24, R168.reuse, R182, R24 ;  /* 0x000000b6a818723c */ /* 0x040fe20000001818 */
[----:B------:R-:W4:Y:S07]  /*e340*/  LDSM.16.M88.4 R180, [R216+0x800] ;  /* 0x00080000d8b4783b */ /* 0x000f2e0000000200 */
[C---:B------:R-:W-:Y:S08]  /*e350*/  HMMA.16816.F32 R28, R168.reuse, R184, R28 ;  /* 0x000000b8a81c723c */ /* 0x040ff0000000181c */
[----:B------:R-:W-:Y:S01]  /*e360*/  HMMA.16816.F32 R32, R168, R186, R32 ;  /* 0x000000baa820723c */ /* 0x000fe20000001820 */
[----:B------:R-:W5:Y:S04]  /*e370*/  LDSM.16.M88.4 R168, [R216+0x1000] ;  /* 0x00100000d8a8783b */ /* 0x000f680000000200 */
[----:B------:R-:W2:Y:S03]  /*e380*/  LDSM.16.M88.4 R184, [R216+0x1800] ;  /* 0x00180000d8b8783b */ /* 0x000ea60000000200 */
[C---:B---3--:R-:W-:Y:S08]  /*e390*/  HMMA.16816.F32 R4, R188.reuse, R192, R4 ;  /* 0x000000c0bc04723c */ /* 0x048ff00000001804 */
[C---:B------:R-:W-:Y:S01]  /*e3a0*/  HMMA.16816.F32 R8, R188.reuse, R194, R8 ;  /* 0x000000c2bc08723c */ /* 0x040fe20000001808 */
[----:B------:R-:W-:Y:S07]  /*e3b0*/  LDSM.16.M88.4 R192, [R229+0xa000] ;  /* 0x00a00000e5c0783b */ /* 0x000fee0000000200 */
[C---:B------:R-:W-:Y:S08]  /*e3c0*/  HMMA.16816.F32 R12, R188.reuse, R196, R12 ;  /* 0x000000c4bc0c723c */ /* 0x040ff0000000180c */
[C---:B------:R-:W-:Y:S01]  /*e3d0*/  HMMA.16816.F32 R16, R188.reuse, R198, R16 ;  /* 0x000000c6bc10723c */ /* 0x040fe20000001810 */
[----:B------:R-:W-:Y:S07]  /*e3e0*/  LDSM.16.M88.4 R196, [R229+0xa800] ;  /* 0x00a80000e5c4783b */ /* 0x000fee0000000200 */
[C---:B-1----:R-:W-:Y:S08]  /*e3f0*/  HMMA.16816.F32 R20, R188.reuse, R164, R20 ;  /* 0x000000a4bc14723c */ /* 0x042ff00000001814 */
        /* <DEDUP_REMOVED lines=9> */
[C---:B----4-:R-:W-:Y:S08]  /*e490*/  HMMA.16816.F32 R12, R172.reuse, R180, R12 ;  /* 0x000000b4ac0c723c */ /* 0x050ff0000000180c */
[C---:B------:R-:W-:Y:S01]  /*e4a0*/  HMMA.16816.F32 R16, R172.reuse, R182, R16 ;  /* 0x000000b6ac10723c */ /* 0x040fe20000001810 */
[----:B------:R-:W-:Y:S07]  /*e4b0*/  LDSM.16.M88.4 R180, [R214] ;  /* 0x00000000d6b4783b */ /* 0x000fee0000000200 */
[C---:B-----5:R-:W-:Y:S08]  /*e4c0*/  HMMA.16816.F32 R20, R172.reuse, R168, R20 ;  /* 0x000000a8ac14723c */ /* 0x060ff00000001814 */
[C---:B------:R-:W-:Y:S01]  /*e4d0*/  HMMA.16816.F32 R24, R172.reuse, R170, R24 ;  /* 0x000000aaac18723c */ /* 0x040fe20000001818 */
[----:B------:R-:W2:Y:S07]  /*e4e0*/  LDSM.16.M88.4 R168, [R228+0x2000] ;  /* 0x00200000e4a8783b */ /* 0x000eae0000000200 */
[C---:B------:R-:W-:Y:S08]  /*e4f0*/  HMMA.16816.F32 R28, R172.reuse, R184, R28 ;  /* 0x000000b8ac1c723c */ /* 0x040ff0000000181c */
[----:B------:R-:W-:Y:S01]  /*e500*/  HMMA.16816.F32 R32, R172, R186, R32 ;  /* 0x000000baac20723c */ /* 0x000fe20000001820 */
[----:B------:R-:W4:Y:S04]  /*e510*/  LDSM.16.M88.4 R172, [R213] ;  /* 0x00000000d5ac783b */ /* 0x000f280000000200 */
[----:B------:R-:W5:Y:S03]  /*e520*/  LDSM.16.M88.4 R184, [R212] ;  /* 0x00000000d4b8783b */ /* 0x000f660000000200 */
        /* <DEDUP_REMOVED lines=22> */
[C---:B-----5:R-:W-:Y:S08]  /*e690*/  HMMA.16816.F32 R28, R168.reuse, R184, R28 ;  /* 0x000000b8a81c723c */ /* 0x060ff0000000181c */
[----:B------:R-:W-:Y:S01]  /*e6a0*/  HMMA.16816.F32 R32, R168, R186, R32 ;  /* 0x000000baa820723c */ /* 0x000fe20000001820 */
[----:B------:R-:W4:Y:S04]  /*e6b0*/  LDSM.16.M88.4 R168, [R216+0x3000] ;  /* 0x00300000d8a8783b */ /* 0x000f280000000200 */
[----:B------:R-:W5:Y:S03]  /*e6c0*/  LDSM.16.M88.4 R184, [R216+0x3800] ;  /* 0x00380000d8b8783b */ /* 0x000f660000000200 */
        /* <DEDUP_REMOVED lines=22> */
[C---:B-----5:R-:W-:Y:S08]  /*e830*/  HMMA.16816.F32 R28, R172.reuse, R184, R28 ;  /* 0x000000b8ac1c723c */ /* 0x060ff0000000181c */
        /* <DEDUP_REMOVED lines=81> */
[C---:B-1----:R-:W-:Y:S01]  /*ed50*/  HMMA.16816.F32 R4, R188.reuse, R192, R4 ;  /* 0x000000c0bc04723c */ /* 0x042fe20000001804 */
[----:B------:R-:W-:Y:S04]  /*ed60*/  DEPBAR.LE SB0, 0x0 ;  /* 0x000080000000791a */ /* 0x000fe80000000000 */
[----:B------:R-:W-:Y:S03]  /*ed70*/  BAR.SYNC.DEFER_BLOCKING 0x0 ;  /* 0x0000000000007b1d */ /* 0x000fe60000010000 */
[C---:B------:R-:W-:Y:S08]  /*ed80*/  HMMA.16816.F32 R8, R188.reuse, R194, R8 ;  /* 0x000000c2bc08723c */ /* 0x040ff00000001808 */
[C---:B------:R-:W-:Y:S08]  /*ed90*/  HMMA.16816.F32 R12, R188.reuse, R196, R12 ;  /* 0x000000c4bc0c723c */ /* 0x040ff0000000180c */
[C---:B------:R-:W-:Y:S08]  /*eda0*/  HMMA.16816.F32 R16, R188.reuse, R198, R16 ;  /* 0x000000c6bc10723c */ /* 0x040ff00000001810 */
[C---:B---3--:R-:W-:Y:S08]  /*edb0*/  HMMA.16816.F32 R20, R188.reuse, R164, R20 ;  /* 0x000000a4bc14723c */ /* 0x048ff00000001814 */
[C---:B------:R-:W-:Y:S07]  /*edc0*/  HMMA.16816.F32 R24, R188.reuse, R166, R24 ;  /* 0x000000a6bc18723c */ /* 0x040fee0000001818 */
[----:B------:R-:W-:Y:S01]  /*edd0*/  IMAD.MOV.U32 R167, RZ, RZ, R248 ;  /* 0x000000ffffa77224 */ /* 0x000fe200078e00f8 */
[C---:B------:R-:W-:Y:S04]  /*ede0*/  HMMA.16816.F32 R28, R188.reuse, R200, R28 ;  /* 0x000000c8bc1c723c */ /* 0x040fe8000000181c */
[----:B------:R-:W-:Y:S04]  /*edf0*/  IMAD.MOV.U32 R166, RZ, RZ, R249 ;  /* 0x000000ffffa67224 */ /* 0x000fe800078e00f9 */
[----:B------:R-:W-:Y:S08]  /*ee00*/  HMMA.16816.F32 R32, R188, R202, R32 ;  /* 0x000000cabc20723c */ /* 0x000ff00000001820 */
[C---:B--2---:R-:W-:Y:S08]  /*ee10*/  HMMA.16816.F32 R4, R172.reuse, R176, R4 ;  /* 0x000000b0ac04723c */ /* 0x044ff00000001804 */
[C---:B------:R-:W-:Y:S08]  /*ee20*/  HMMA.16816.F32 R8, R172.reuse, R178, R8 ;  /* 0x000000b2ac08723c */ /* 0x040ff00000001808 */
[C---:B------:R-:W-:Y:S08]  /*ee30*/  HMMA.16816.F32 R12, R172.reuse, R180, R12 ;  /* 0x000000b4ac0c723c */ /* 0x040ff0000000180c */
[C---:B------:R-:W-:Y:S08]  /*ee40*/  HMMA.16816.F32 R16, R172.reuse, R182, R16 ;  /* 0x000000b6ac10723c */ /* 0x040ff00000001810 */
[C---:B----4-:R-:W-:Y:S08]  /*ee50*/  HMMA.16816.F32 R20, R172.reuse, R168, R20 ;  /* 0x000000a8ac14723c */ /* 0x050ff00000001814 */
[C---:B------:R-:W-:Y:S08]  /*ee60*/  HMMA.16816.F32 R24, R172.reuse, R170, R24 ;  /* 0x000000aaac18723c */ /* 0x040ff00000001818 */
[C---:B-----5:R-:W-:Y:S08]  /*ee70*/  HMMA.16816.F32 R28, R172.reuse, R184, R28 ;  /* 0x000000b8ac1c723c */ /* 0x060ff0000000181c */
[----:B------:R-:W-:Y:S01]  /*ee80*/  HMMA.16816.F32 R32, R172, R186, R32 ;  /* 0x000000baac20723c */ /* 0x000fe20000001820 */
[----:B------:R-:W-:-:S07]  /*ee90*/  @!P0 BRA `(.L_x_2317) ;  /* 0x00000c0000008947 */ /* 0x000fce0003800000 */
[----:B------:R-:W-:Y:S01]  /*eea0*/  ULDC.64 UR8, c[0x0][0x198] ;  /* 0x0000660000087ab9 */ /* 0x000fe20000000a00 */
[----:B------:R-:W-:Y:S01]  /*eeb0*/  PLOP3.LUT P0, PT, PT, PT, UP6, 0x40, 0x0 ;  /* 0x000000000000781c */ /* 0x000fe20003f0e868 */
[----:B------:R-:W-:Y:S01]  /*eec0*/  IMAD.U32 R169, RZ, RZ, UR19 ;  /* 0x00000013ffa97e24 */ /* 0x000fe2000f8e00ff */
[----:B------:R-:W-:Y:S11]  /*eed0*/  MOV R3, UR12 ;  /* 0x0000000c00037c02 */ /* 0x000ff60008000f00 */
[----:B------:R-:W-:-:S05]  /*eee0*/  @P0 BRA `(.L_x_2318) ;  /* 0x0000046000000947 */ /* 0x000fca0003800000 */
        /* <DEDUP_REMOVED lines=10> */
[----:B-1----:R-:W-:Y:S04]  /*ef90*/  UIMAD.WIDE.U32 UR40, UR15, UR37, URZ ;  /* 0x000000250f2872a5 */ /* 0x002fe8000f8e003f */
[----:B------:R-:W-:Y:S02]  /*efa0*/  UIADD3 UR36, -UR41, URZ, URZ ;  /* 0x0000003f29247290 */ /* 0x000fe4000fffe13f */
[----:B--2---:R-:W-:Y:S02]  /*efb0*/  UIMAD.WIDE.U32 UR42, UR15, UR31, URZ ;  /* 0x0000001f0f2a72a5 */ /* 0x004fe4000f8e003f */
[----:B------:R-:W-:Y:S04]  /*efc0*/  UIMAD UR37, UR14, UR36, UR37 ;  /* 0x000000240e2572a4 */ /* 0x000fe8000f8e0225 */
[----:B------:R-:W-:Y:S02]  /*efd0*/  UISETP.GT.U32.AND UP3, UPT, UR14, UR37, UPT ;  /* 0x000000250e00728c */ /* 0x000fe4000bf64070 */
[----:B------:R-:W-:Y:S02]  /*efe0*/  UMOV UR39, UR43 ;  /* 0x0000002b00277c82 */ /* 0x000fe40008000000 */
[----:B------:R-:W-:Y:S04]  /*eff0*/  UIADD3 UR9, -UR39, URZ, URZ ;  /* 0x0000003f27097290 */ /* 0x000fe8000fffe13f */
[----:B------:R-:W-:Y:S03]  /*f000*/  UIMAD UR31, UR14, UR9, UR31 ;  /* 0x000000090e1f72a4 */ /* 0x000fe6000f8e021f */
[----:B------:R-:W-:Y:S02]  /*f010*/  @!UP3 UIADD3 UR37, UR37, -UR14, URZ ;  /* 0x8000000e2525b290 */ /* 0x000fe4000fffe03f */
[----:B------:R-:W-:Y:S02]  /*f020*/  UISETP.GT.U32.AND UP2, UPT, UR14, UR31, UPT ;  /* 0x0000001f0e00728c */ /* 0x000fe4000bf44070 */
[----:B------:R-:W-:Y:S02]  /*f030*/  UISETP.GE.U32.AND UP5, UPT, UR37, UR14, UPT ;  /* 0x0000000e2500728c */ /* 0x000fe4000bfa6070 */
[----:B------:R-:W-:Y:S02]  /*f040*/  @!UP3 UIADD3 UR41, UR41, 0x1, URZ ;  /* 0x000000012929b890 */ /* 0x000fe4000fffe03f */
[----:B------:R-:W-:Y:S05]  /*f050*/  UISETP.GE.AND UP3, UPT, UR8, URZ, UPT ;  /* 0x0000003f0800728c */ /* 0x000fea000bf66270 */
[----:B------:R-:W-:Y:S02]  /*f060*/  @!UP2 UIADD3 UR31, UR31, -UR14, URZ ;  /* 0x8000000e1f1fa290 */ /* 0x000fe4000fffe03f */
[----:B------:R-:W-:Y:S02]  /*f070*/  @!UP2 UIADD3 UR39, UR39, 0x1, URZ ;  /* 0x000000012727a890 */ /* 0x000fe4000fffe03f */
[----:B------:R-:W-:Y:S02]  /*f080*/  UISETP.GE.U32.AND UP4, UPT, UR31, UR14, UPT ;  /* 0x0000000e1f00728c */ /* 0x000fe4000bf86070 */
[----:B------:R-:W-:Y:S02]  /*f090*/  UISETP.GE.AND UP2, UPT, UR38, URZ, UPT ;  /* 0x0000003f2600728c */ /* 0x000fe4000bf46270 */
[----:B------:R-:W-:Y:S04]  /*f0a0*/  @UP5 UIADD3 UR41, UR41, 0x1, URZ ;  /* 0x0000000129295890 */ /* 0x000fe8000fffe03f */
[----:B------:R-:W-:Y:S03]  /*f0b0*/  @!UP3 UIADD3 UR41, -UR41, URZ, URZ ;  /* 0x0000003f2929b290 */ /* 0x000fe6000fffe13f */
[----:B------:R-:W-:Y:S02]  /*f0c0*/  @UP4 UIADD3 UR39, UR39, 0x1, URZ ;  /* 0x0000000127274890 */ /* 0x000fe4000fffe03f */
[----:B------:R-:W-:Y:S02]  /*f0d0*/  USEL UR41, UR13, UR41, !UP0 ;  /* 0x000000290d297287 */ /* 0x000fe4000c000000 */
[----:B------:R-:W-:Y:S04]  /*f0e0*/  @!UP2 UIADD3 UR39, -UR39, URZ, URZ ;  /* 0x0000003f2727a290 */ /* 0x000fe8000fffe13f */
[----:B------:R-:W-:Y:S01]  /*f0f0*/  USEL UR39, UR13, UR39, !UP0 ;  /* 0x000000270d277287 */ /* 0x000fe2000c000000 */
[----:B------:R-:W-:Y:S01]  /*f100*/  MOV R168, UR41 ;  /* 0x0000002900a87c02 */ /* 0x000fe20008000f00 */
[----:B------:R-:W-:Y:S03]  /*f110*/  IMAD.U32 R3, RZ, RZ, UR41 ;  /* 0x00000029ff037e24 */ /* 0x000fe6000f8e00ff */
[----:B------:R-:W-:Y:S01]  /*f120*/  LEA R168, P0, R168, UR32, 0x2 ;  /* 0x00000020a8a87c11 */ /* 0x000fe2000f8010ff */
[----:B------:R-:W-:Y:S01]  /*f130*/  IMAD.U32 R165, RZ, RZ, UR39 ;  /* 0x00000027ffa57e24 */ /* 0x000fe2000f8e00ff */
[----:B------:R-:W-:Y:S02]  /*f140*/  MOV R164, UR39 ;  /* 0x0000002700a47c02 */ /* 0x000fe40008000f00 */
[----:B------:R-:W1:Y:S01]  /*f150*/  R2UR UR8, R168 ;  /* 0x00000000a80873c2 */ /* 0x000e6200000e0000 */
[----:B------:R-:W-:Y:S02]  /*f160*/  LEA.HI.X.SX32 R169, R3, UR33, 0x2, P0 ;  /* 0x0000002103a97c11 */ /* 0x000fe400080f16ff */
[----:B------:R-:W-:Y:S04]  /*f170*/  LEA R170, P1, R165, UR32, 0x2 ;  /* 0x00000020a5aa7c11 */ /* 0x000fe8000f8210ff */
[----:B------:R-:W-:Y:S01]  /*f180*/  LEA.HI.X.SX32 R171, R164, UR33, 0x2, P1 ;  /* 0x00000021a4ab7c11 */ /* 0x000fe200088f16ff */
        /* <DEDUP_REMOVED lines=8> */
[----:B------:R-:W-:Y:S02]  /*f210*/  USHF.R.S32.HI UR9, URZ, 0x1f, UR36 ;  /* 0x0000001f3f097899 */ /* 0x000fe40008011424 */
[----:B------:R-:W-:Y:S01]  /*f220*/  UIMAD UR8, UR7, UR36, URZ ;  /* 0x00000024070872a4 */ /* 0x000fe2000f8e023f */
[----:B------:R1:W2:Y:S03]  /*f230*/  LDG.E R3, [R164.64] ;  /* 0x00000022a4037981 */ /* 0x0002a6000c1e1900 */
[----:B------:R-:W-:Y:S01]  /*f240*/  UIMAD UR8, UR9, UR6, UR8 ;  /* 0x00000006090872a4 */ /* 0x000fe2000f8e0208 */
[----:B----4-:R-:W-:Y:S01]  /*f250*/  MOV R169, UR37 ;  /* 0x0000002500a97c02 */ /* 0x010fe20008000f00 */
[----:B------:R-:W-:Y:S02]  /*f260*/  UIMAD.WIDE.U32 UR36, UR6, UR36, URZ ;  /* 0x00000024062472a5 */ /* 0x000fe4000f8e003f */
[----:B------:R-:W-:Y:S02]  /*f270*/  UMOV UR9, UR7 ;  /* 0x0000000700097c82 */ /* 0x000fe40008000000 */
[----:B------:R-:W2:Y:S01]  /*f280*/  LDG.E R168, [R168.64] ;  /* 0x00000022a8a87981 */ /* 0x000ea2000c1e1900 */
        /* <DEDUP_REMOVED lines=12> */
.L_x_2318:
        /* <DEDUP_REMOVED lines=66> */
[CCC-:B------:R-:W-:Y:S02]  /*f770*/  @!P4 LEA.HI.X R187, R165.reuse, R244.reuse, R3.reuse, 0x1, P1 ;  /* 0x000000f4a5bbc211 */ /* 0x1c0fe400008f0c03 */
        /* <DEDUP_REMOVED lines=50> */
.L_x_2317:
[----:B------:R-:W-:Y:S01]  /*faa0*/  MOV R3, UR29 ;  /* 0x0000001d00037c02 */ /* 0x000fe20008000f00 */
[----:B------:R-:W-:Y:S02]  /*fab0*/  UISETP.GT.AND UP2, UPT, UR29, UR21, UPT ;  /* 0x000000151d00728c */ /* 0x000fe4000bf44270 */
[----:B------:R-:W-:Y:S01]  /*fac0*/  UMOV UR8, UR23 ;  /* 0x0000001700087c82 */ /* 0x000fe20008000000 */
[----:B------:R-:W-:Y:S01]  /*fad0*/  LEA R3, R3, R234, 0x6 ;  /* 0x000000ea03037211 */ /* 0x000fe200078e30ff */
[----:B------:R-:W-:Y:S03]  /*fae0*/  UMOV UR9, UR22 ;  /* 0x0000001600097c82 */ /* 0x000fe60008000000 */
[C---:B-1----:R-:W-:Y:S02]  /*faf0*/  IADD3 R164, R3.reuse, 0x1, RZ ;  /* 0x0000000103a47810 */ /* 0x042fe40007ffe0ff */
[CC--:B------:R-:W-:Y:S02]  /*fb00*/  ISETP.GE.AND P2, PT, R3.reuse, R241.reuse, PT ;  /* 0x000000f10300720c */ /* 0x0c0fe40003f46270 */
[C---:B------:R-:W-:Y:S02]  /*fb10*/  ISETP.GE.AND P6, PT, R164.reuse, R241, PT ;  /* 0x000000f1a400720c */ /* 0x040fe40003fc6270 */
[C---:B------:R-:W-:Y:S02]  /*fb20*/  ISETP.GE.AND P1, PT, R164.reuse, R239, PT ;  /* 0x000000efa400720c */ /* 0x040fe40003f26270 */
[C---:B------:R-:W-:Y:S02]  /*fb30*/  ISETP.GE.OR P6, PT, R164.reuse, R240, !P6 ;  /* 0x000000f0a400720c */ /* 0x040fe400077c6670 */
[----:B------:R-:W-:Y:S02]  /*fb40*/  ISETP.GE.OR P1, PT, R164, R238, !P1 ;  /* 0x000000eea400720c */ /* 0x000fe40004f26670 */
[C---:B------:R-:W-:Y:S02]  /*fb50*/  IADD3 R164, R3.reuse, 0x9, RZ ;  /* 0x0000000903a47810 */ /* 0x040fe40007ffe0ff */
[CC--:B------:R-:W-:Y:S02]  /*fb60*/  ISETP.GE.OR P2, PT, R3.reuse, R240.reuse, !P2 ;  /* 0x000000f00300720c */ /* 0x0c0fe40005746670 */
[C---:B------:R-:W-:Y:S02]  /*fb70*/  IADD3 R165, R3.reuse, 0x8, RZ ;  /* 0x0000000803a57810 */ /* 0x040fe40007ffe0ff */
[----:B------:R-:W-:Y:S02]  /*fb80*/  FSEL R168, R4, -INF , !P2 ;  /* 0xff80000004a87808 */ /* 0x000fe40005000000 */
[C---:B------:R-:W-:Y:S02]  /*fb90*/  ISETP.GE.AND P4, PT, R164.reuse, R241, PT ;  /* 0x000000f1a400720c */ /* 0x040fe40003f86270 */
[CC--:B------:R-:W-:Y:S02]  /*fba0*/  ISETP.GE.AND P2, PT, R164.reuse, R239.reuse, PT ;  /* 0x000000efa400720c */ /* 0x0c0fe40003f46270 */
[----:B------:R-:W-:Y:S02]  /*fbb0*/  ISETP.GE.AND P5, PT, R3, R239, PT ;  /* 0x000000ef0300720c */ /* 0x000fe40003fa6270 */
[-C--:B------:R-:W-:Y:S02]  /*fbc0*/  ISETP.GE.AND P0, PT, R165, R241.reuse, PT ;  /* 0x000000f1a500720c */ /* 0x080fe40003f06270 */
[C---:B------:R-:W-:Y:S02]  /*fbd0*/  ISETP.GE.OR P4, PT, R164.reuse, R240, !P4 ;  /* 0x000000f0a400720c */ /* 0x040fe40006786670 */
[----:B------:R-:W-:Y:S02]  /*fbe0*/  ISETP.GE.OR P2, PT, R164, R238, !P2 ;  /* 0x000000eea400720c */ /* 0x000fe40005746670 */
[----:B------:R-:W-:Y:S02]  /*fbf0*/  IADD3 R164, R3, 0x10, RZ ;  /* 0x0000001003a47810 */ /* 0x000fe40007ffe0ff */
[----:B------:R-:W-:Y:S02]  /*fc00*/  FSEL R7, R7, -INF , !P1 ;  /* 0xff80000007077808 */ /* 0x000fe40004800000 */
[----:B------:R-:W-:Y:S02]  /*fc10*/  ISETP.GE.OR P0, PT, R165, R240, !P0 ;  /* 0x000000f0a500720c */ /* 0x000fe40004706670 */
[C---:B------:R-:W-:Y:S02]  /*fc20*/  ISETP.GE.OR P5, PT, R3.reuse, R238, !P5 ;  /* 0x000000ee0300720c */ /* 0x040fe40006fa6670 */
[C---:B------:R-:W-:Y:S02]  /*fc30*/  IADD3 R4, R3.reuse, 0x11, RZ ;  /* 0x0000001103047810 */ /* 0x040fe40007ffe0ff */
[----:B------:R-:W-:Y:S02]  /*fc40*/  ISETP.GE.AND P1, PT, R164, R241, PT ;  /* 0x000000f1a400720c */ /* 0x000fe40003f26270 */
[----:B------:R-:W-:Y:S02]  /*fc50*/  FSEL R6, R6, -INF , !P5 ;  /* 0xff80000006067808 */ /* 0x000fe40006800000 */
[----:B------:R-:W-:Y:S02]  /*fc60*/  FSEL R8, R8, -INF , !P0 ;  /* 0xff80000008087808 */ /* 0x000fe40004000000 */
[-C--:B------:R-:W-:Y:S02]  /*fc70*/  ISETP.GE.AND P5, PT, R164, R239.reuse, PT ;  /* 0x000000efa400720c */ /* 0x080fe40003fa6270 */
[----:B------:R-:W-:Y:S02]  /*fc80*/  ISETP.GE.AND P0, PT, R4, R239, PT ;  /* 0x000000ef0400720c */ /* 0x000fe40003f06270 */
[C---:B------:R-:W-:Y:S02]  /*fc90*/  ISETP.GE.OR P1, PT, R164.reuse, R240, !P1 ;  /* 0x000000f0a400720c */ /* 0x040fe40004f26670 */
[-C--:B------:R-:W-:Y:S02]  /*fca0*/  ISETP.GE.OR P5, PT, R164, R238.reuse, !P5 ;  /* 0x000000eea400720c */ /* 0x080fe40006fa6670 */
[----:B------:R-:W-:Y:S02]  /*fcb0*/  ISETP.GE.OR P0, PT, R4, R238, !P0 ;  /* 0x000000ee0400720c */ /* 0x000fe40004706670 */
[----:B------:R-:W-:Y:S02]  /*fcc0*/  FSEL R193, R12, -INF , !P1 ;  /* 0xff8000000cc17808 */ /* 0x000fe40004800000 */
[----:B------:R-:W-:Y:S02]  /*fcd0*/  IADD3 R12, R3, 0x20, RZ ;  /* 0x00000020030c7810 */ /* 0x000fe40007ffe0ff */
[----:B------:R-:W-:Y:S02]  /*fce0*/  FSEL R175, R14, -INF , !P5 ;  /* 0xff8000000eaf7808 */ /* 0x000fe40006800000 */
[----:B------:R-:W-:Y:S02]  /*fcf0*/  FSEL R174, R15, -INF , !P0 ;  /* 0xff8000000fae7808 */ /* 0x000fe40004000000 */
[C---:B------:R-:W-:Y:S02]  /*fd00*/  ISETP.GE.AND P0, PT, R12.reuse, R241, PT ;  /* 0x000000f10c00720c */ /* 0x040fe40003f06270 */
[CC--:B------:R-:W-:Y:S02]  /*fd10*/  ISETP.GE.AND P5, PT, R12.reuse, R239.reuse, PT ;  /* 0x000000ef0c00720c */ /* 0x0c0fe40003fa6270 */
[----:B------:R-:W-:Y:S02]  /*fd20*/  FSEL R5, R5, -INF , !P6 ;  /* 0xff80000005057808 */ /* 0x000fe40007000000 */
[C---:B------:R-:W-:Y:S02]  /*fd30*/  ISETP.GE.OR P0, PT, R12.reuse, R240, !P0 ;  /* 0x000000f00c00720c */ /* 0x040fe40004706670 */
[----:B------:R-:W-:Y:S02]  /*fd40*/  ISETP.GE.OR P5, PT, R12, R238, !P5 ;  /* 0x000000ee0c00720c */ /* 0x000fe40006fa6670 */
[----:B------:R-:W-:Y:S02]  /*fd50*/  FMNMX.FTZ R12, R168, R2, !PT ;  /* 0x00000002a80c7209 */ /* 0x000fe40007810000 */
[----:B------:R-:W-:Y:S02]  /*fd60*/  ISETP.GE.AND P3, PT, R165, R239, PT ;  /* 0x000000efa500720c */ /* 0x000fe40003f66270 */
[----:B------:R-:W-:Y:S02]  /*fd70*/  FMNMX.FTZ R12, R5, R12, !PT ;  /* 0x0000000c050c7209 */ /* 0x000fe40007810000 */
[-C--:B------:R-:W-:Y:S02]  /*fd80*/  ISETP.GE.AND P6, PT, R4, R241.reuse, PT ;  /* 0x000000f10400720c */ /* 0x080fe40003fc6270 */
[----:B------:R-:W-:Y:S02]  /*fd90*/  IADD3 R164, R3, 0x18, RZ ;  /* 0x0000001803a47810 */ /* 0x000fe40007ffe0ff */
[----:B------:R-:W-:Y:S02]  /*fda0*/  FSEL R9, R9, -INF , !P4 ;  /* 0xff80000009097808 */ /* 0x000fe40006000000 */
[----:B------:R-:W-:Y:S02]  /*fdb0*/  FMNMX.FTZ R12, R8, R12, !PT ;  /* 0x0000000c080c7209 */ /* 0x000fe40007810000 */
[----:B------:R-:W-:Y:S02]  /*fdc0*/  ISETP.GE.OR P3, PT, R165, R238, !P3 ;  /* 0x000000eea500720c */ /* 0x000fe40005f66670 */
[----:B------:R-:W-:Y:S02]  /*fdd0*/  ISETP.GE.OR P6, PT, R4, R240, !P6 ;  /* 0x000000f00400720c */ /* 0x000fe400077c6670 */
[----:B------:R-:W-:Y:S02]  /*fde0*/  IADD3 R4, R3, 0x19, RZ ;  /* 0x0000001903047810 */ /* 0x000fe40007ffe0ff */
[----:B------:R-:W-:Y:S02]  /*fdf0*/  FSEL R10, R10, -INF , !P3 ;  /* 0xff8000000a0a7808 */ /* 0x000fe40005800000 */
[----:B------:R-:W-:Y:S02]  /*fe00*/  ISETP.GE.AND P4, PT, R164, R241, PT ;  /* 0x000000f1a400720c */ /* 0x000fe40003f86270 */
[----:B------:R-:W-:Y:S02]  /*fe10*/  FMNMX.FTZ R12, R9, R12, !PT ;  /* 0x0000000c090c7209 */ /* 0x000fe40007810000 */
[C---:B------:R-:W-:Y:S02]  /*fe20*/  ISETP.GE.AND P1, PT, R4.reuse, R239, PT ;  /* 0x000000ef0400720c */ /* 0x040fe40003f26270 */
[----:B------:R-:W-:Y:S02]  /*fe30*/  ISETP.GE.AND P3, PT, R4, R241, PT ;  /* 0x000000f10400720c */ /* 0x000fe40003f66270 */
[----:B------:R-:W-:Y:S02]  /*fe40*/  ISETP.GE.OR P4, PT, R164, R240, !P4 ;  /* 0x000000f0a400720c */ /* 0x000fe40006786670 */
[C---:B------:R-:W-:Y:S02]  /*fe50*/  ISETP.GE.OR P1, PT, R4.reuse, R238, !P1 ;  /* 0x000000ee0400720c */ /* 0x040fe40004f26670 */
[----:B------:R-:W-:Y:S02]  /*fe60*/  FMNMX.FTZ R14, R193, R12, !PT ;  /* 0x0000000cc10e7209 */ /* 0x000fe40007810000 */
[----:B------:R-:W-:Y:S02]  /*fe70*/  ISETP.GE.OR P3, PT, R4, R240, !P3 ;  /* 0x000000f00400720c */ /* 0x000fe40005f66670 */
[----:B------:R-:W-:Y:S02]  /*fe80*/  IADD3 R4, R3, 0x21, RZ ;  /* 0x0000002103047810 */ /* 0x000fe40007ffe0ff */
[----:B------:R-:W-:Y:S02]  /*fe90*/  FSEL R194, R13, -INF , !P6 ;  /* 0xff8000000dc27808 */ /* 0x000fe40007000000 */
[----:B------:R-:W-:Y:S02]  /*fea0*/  FSEL R11, R11, -INF , !P2 ;  /* 0xff8000000b0b7808 */ /* 0x000fe40005000000 */
[----:B------:R-:W-:Y:S02]  /*feb0*/  ISETP.GE.AND P2, PT, R164, R239, PT ;  /* 0x000000efa400720c */ /* 0x000fe40003f46270 */
[----:B------:R-:W-:Y:S02]  /*fec0*/  FMNMX.FTZ R15, R6, R0, !PT ;  /* 0x00000000060f7209 */ /* 0x000fe40007810000 */
[----:B------:R-:W-:Y:S02]  /*fed0*/  ISETP.GE.AND P6, PT, R4, R241, PT ;  /* 0x000000f10400720c */ /* 0x000fe40003fc6270 */
[----:B------:R-:W-:Y:S02]  /*fee0*/  FSEL R195, R16, -INF , !P4 ;  /* 0xff80000010c37808 */ /* 0x000fe40006000000 */
[----:B------:R-:W-:Y:S02]  /*fef0*/  ISETP.GE.AND P4, PT, R4, R239, PT ;  /* 0x000000ef0400720c */ /* 0x000fe40003f86270 */
[----:B------:R-:W-:Y:S02]  /*ff00*/  FMNMX.FTZ R14, R194, R14, !PT ;  /* 0x0000000ec20e7209 */ /* 0x000fe40007810000 */
[----:B------:R-:W-:Y:S02]  /*ff10*/  ISETP.GE.OR P2, PT, R164, R238, !P2 ;  /* 0x000000eea400720c */ /* 0x000fe40005746670 */
[C---:B------:R-:W-:Y:S02]  /*ff20*/  ISETP.GE.OR P6, PT, R4.reuse, R240, !P6 ;  /* 0x000000f00400720c */ /* 0x040fe400077c6670 */
[----:B------:R-:W-:Y:S02]  /*ff30*/  ISETP.GE.OR P4, PT, R4, R238, !P4 ;  /* 0x000000ee0400720c */ /* 0x000fe40006786670 */
[----:B------:R-:W-:Y:S02]  /*ff40*/  FSEL R196, R17, -INF , !P3 ;  /* 0xff80000011c47808 */ /* 0x000fe40005800000 */
[----:B------:R-:W-:Y:S02]  /*ff50*/  FMNMX.FTZ R15, R7, R15, !PT ;  /* 0x0000000f070f7209 */ /* 0x000fe40007810000 */
[C---:B------:R-:W-:Y:S02]  /*ff60*/  IADD3 R4, R3.reuse, 0x28, RZ ;  /* 0x0000002803047810 */ /* 0x040fe40007ffe0ff */
[----:B------:R-:W-:Y:S02]  /*ff70*/  IADD3 R13, R3, 0x29, RZ ;  /* 0x00000029030d7810 */ /* 0x000fe40007ffe0ff */
[----:B------:R-:W-:Y:S02]  /*ff80*/  FMNMX.FTZ R14, R195, R14, !PT ;  /* 0x0000000ec30e7209 */ /* 0x000fe40007810000 */
[----:B------:R-:W-:Y:S02]  /*ff90*/  FSEL R173, R18, -INF , !P2 ;  /* 0xff80000012ad7808 */ /* 0x000fe40005000000 */
[----:B------:R-:W-:Y:S02]  /*ffa0*/  FSEL R252, R20, -INF , !P0 ;  /* 0xff80000014fc7808 */ /* 0x000fe40004000000 */
[-C--:B------:R-:W-:Y:S02]  /*ffb0*/  ISETP.GE.AND P3, PT, R4, R241.reuse, PT ;  /* 0x000000f10400720c */ /* 0x080fe40003f66270 */
[C---:B------:R-:W-:Y:S02]  /*ffc0*/  ISETP.GE.AND P2, PT, R13.reuse, R241, PT ;  /* 0x000000f10d00720c */ /* 0x040fe40003f46270 */
[----:B------:R-:W-:Y:S02]  /*ffd0*/  ISETP.GE.AND P0, PT, R13, R239, PT ;  /* 0x000000ef0d00720c */ /* 0x000fe40003f06270 */
[----:B------:R-:W-:Y:S02]  /*ffe0*/  FMNMX.FTZ R16, R196, R14, !PT ;  /* 0x0000000ec4107209 */ /* 0x000fe40007810000 */
[----:B------:R-:W-:Y:S02]  /*fff0*/  FMNMX.FTZ R14, R10, R15, !PT ;  /* 0x0000000f0a0e7209 */ /* 0x000fe40007810000 */
[----:B------:R-:W-:Y:S02]  /*10000*/  FSEL R251, R21, -INF , !P6 ;  /* 0xff80000015fb7808 */ /* 0x000fe40007000000 */
[----:B------:R-:W-:Y:S02]  /*10010*/  ISETP.GE.OR P3, PT, R4, R240, !P3 ;  /* 0x000000f00400720c */ /* 0x000fe40005f66670 */
[----:B------:R-:W-:Y:S02]  /*10020*/  FMNMX.FTZ R14, R11, R14, !PT ;  /* 0x0000000e0b0e7209 */ /* 0x000fe40007810000 */
[C---:B------:R-:W-:Y:S02]  /*10030*/  ISETP.GE.OR P2, PT, R13.reuse, R240, !P2 ;  /* 0x000000f00d00720c */ /* 0x040fe40005746670 */
[----:B------:R-:W-:Y:S02]  /*10040*/  ISETP.GE.OR P0, PT, R13, R238, !P0 ;  /* 0x000000ee0d00720c */ /* 0x000fe40004706670 */
[----:B------:R-:W-:Y:S02]  /*10050*/  IADD3 R13, R3, 0x30, RZ ;  /* 0x00000030030d7810 */ /* 0x000fe40007ffe0ff */
[----:B------:R-:W-:Y:S02]  /*10060*/  FMNMX.FTZ R15, R252, R16, !PT ;  /* 0x00000010fc0f7209 */ /* 0x000fe40007810000 */
[----:B------:R-:W-:Y:S02]  /*10070*/  FSEL R172, R19, -INF , !P1 ;  /* 0xff80000013ac7808 */ /* 0x000fe40004800000 */
[----:B------:R-:W-:Y:S02]  /*10080*/  IADD3 R12, R3, 0x31, RZ ;  /* 0x00000031030c7810 */ /* 0x000fe40007ffe0ff */
[----:B------:R-:W-:Y:S02]  /*10090*/  FMNMX.FTZ R14, R175, R14, !PT ;  /* 0x0000000eaf0e7209 */ /* 0x000fe40007810000 */
[----:B------:R-:W-:Y:S02]  /*100a0*/  ISETP.GE.AND P6, PT, R13, R241, PT ;  /* 0x000000f10d00720c */ /* 0x000fe40003fc6270 */
[----:B------:R-:W-:Y:S02]  /*100b0*/  FSEL R250, R24, -INF , !P3 ;  /* 0xff80000018fa7808 */ /* 0x000fe40005800000 */
[----:B------:R-:W-:Y:S02]  /*100c0*/  ISETP.GE.AND P1, PT, R4, R239, PT ;  /* 0x000000ef0400720c */ /* 0x000fe40003f26270 */
[----:B------:R-:W-:Y:S02]  /*100d0*/  FMNMX.FTZ R15, R251, R15, !PT ;  /* 0x0000000ffb0f7209 */ /* 0x000fe40007810000 */
[----:B------:R-:W-:Y:S02]  /*100e0*/  ISETP.GE.AND P3, PT, R12, R241, PT ;  /* 0x000000f10c00720c */ /* 0x000fe40003f66270 */
[----:B------:R-:W-:Y:S02]  /*100f0*/  FMNMX.FTZ R14, R174, R14, !PT ;  /* 0x0000000eae0e7209 */ /* 0x000fe40007810000 */
[----:B------:R-:W-:Y:S02]  /*10100*/  ISETP.GE.OR P6, PT, R13, R240, !P6 ;  /* 0x000000f00d00720c */ /* 0x000fe400077c6670 */
[----:B------:R-:W-:Y:S02]  /*10110*/  FSEL R249, R25, -INF , !P2 ;  /* 0xff80000019f97808 */ /* 0x000fe40005000000 */
[----:B------:R-:W-:Y:S02]  /*10120*/  ISETP.GE.OR P1, PT, R4, R238, !P1 ;  /* 0x000000ee0400720c */ /* 0x000fe40004f26670 */
[----:B------:R-:W-:Y:S02]  /*10130*/  IADD3 R4, R3, 0x38, RZ ;  /* 0x0000003803047810 */ /* 0x000fe40007ffe0ff */
[----:B------:R-:W-:Y:S02]  /*10140*/  FMNMX.FTZ R15, R250, R15, !PT ;  /* 0x0000000ffa0f7209 */ /* 0x000fe40007810000 */
[----:B------:R-:W-:Y:S02]  /*10150*/  FSEL R192, R28, -INF , !P6 ;  /* 0xff8000001cc07808 */ /* 0x000fe40007000000 */
[----:B------:R-:W-:Y:S02]  /*10160*/  ISETP.GE.OR P3, PT, R12, R240, !P3 ;  /* 0x000000f00c00720c */ /* 0x000fe40005f66670 */
[----:B------:R-:W-:Y:S02]  /*10170*/  FMNMX.FTZ R14, R173, R14, !PT ;  /* 0x0000000ead0e7209 */ /* 0x000fe40007810000 */
[----:B------:R-:W-:Y:S02]  /*10180*/  ISETP.GE.AND P2, PT, R4, R241, PT ;  /* 0x000000f10400720c */ /* 0x000fe40003f46270 */
[----:B------:R-:W-:Y:S02]  /*10190*/  FMNMX.FTZ R15, R249, R15, !PT ;  /* 0x0000000ff90f7209 */ /* 0x000fe40007810000 */
[----:B------:R-:W-:Y:S02]  /*101a0*/  FSEL R190, R29, -INF , !P3 ;  /* 0xff8000001dbe7808 */ /* 0x000fe40005800000 */
[----:B------:R-:W-:Y:S02]  /*101b0*/  FSEL R248, R22, -INF , !P5 ;  /* 0xff80000016f87808 */ /* 0x000fe40006800000 */
[----:B------:R-:W-:Y:S02]  /*101c0*/  FMNMX.FTZ R14, R172, R14, !PT ;  /* 0x0000000eac0e7209 */ /* 0x000fe40007810000 */
[----:B------:R-:W-:Y:S02]  /*101d0*/  ISETP.GE.OR P2, PT, R4, R240, !P2 ;  /* 0x000000f00400720c */ /* 0x000fe40005746670 */
[----:B------:R-:W-:Y:S02]  /*101e0*/  FMNMX.FTZ R15, R192, R15, !PT ;  /* 0x0000000fc00f7209 */ /* 0x000fe40007810000 */
[----:B------:R-:W-:Y:S02]  /*101f0*/  FSEL R203, R23, -INF , !P4 ;  /* 0xff80000017cb7808 */ /* 0x000fe40006000000 */
[----:B------:R-:W-:Y:S01]  /*10200*/  FSEL R189, R32, -INF , !P2 ;  /* 0xff80000020bd7808 */ /* 0x000fe20005000000 */
[----:B------:R-:W-:Y:S01]  /*10210*/  LDSM.16.MT88.4 R20, [R222+0x10000] ;  /* 0x01000000de14783b */ /* 0x000fe20000004200 */
[----:B------:R-:W-:Y:S02]  /*10220*/  FMNMX.FTZ R14, R248, R14, !PT ;  /* 0x0000000ef80e7209 */ /* 0x000fe40007810000 */
[----:B------:R-:W-:Y:S02]  /*10230*/  FMNMX.FTZ R15, R190, R15, !PT ;  /* 0x0000000fbe0f7209 */ /* 0x000fe40007810000 */
[----:B------:R-:W-:Y:S02]  /*10240*/  ISETP.GE.AND P2, PT, R13, R239, PT ;  /* 0x000000ef0d00720c */ /* 0x000fe40003f46270 */
[----:B------:R-:W-:Y:S02]  /*10250*/  FMNMX.FTZ R16, R189, R15, !PT ;  /* 0x0000000fbd107209 */ /* 0x000fe40007810000 */
[----:B------:R-:W-:Y:S02]  /*10260*/  FSEL R202, R26, -INF , !P1 ;  /* 0xff8000001aca7808 */ /* 0x000fe40004800000 */
[----:B------:R-:W-:Y:S02]  /*10270*/  FMNMX.FTZ R15, R203, R14, !PT ;  /* 0x0000000ecb0f7209 */ /* 0x000fe40007810000 */
[----:B------:R-:W-:Y:S02]  /*10280*/  IADD3 R3, R3, 0x39, RZ ;  /* 0x0000003903037810 */ /* 0x000fe40007ffe0ff */
[-C--:B------:R-:W-:Y:S02]  /*10290*/  ISETP.GE.OR P1, PT, R13, R238.reuse, !P2 ;  /* 0x000000ee0d00720c */ /* 0x080fe40005726670 */
[----:B------:R-:W-:Y:S02]  /*102a0*/  ISETP.GE.AND P2, PT, R12, R239, PT ;  /* 0x000000ef0c00720c */ /* 0x000fe40003f46270 */
[----:B------:R-:W-:Y:S02]  /*102b0*/  FSEL R201, R27, -INF , !P0 ;  /* 0xff8000001bc97808 */ /* 0x000fe40004000000 */
[----:B------:R-:W-:Y:S02]  /*102c0*/  FMNMX.FTZ R15, R202, R15, !PT ;  /* 0x0000000fca0f7209 */ /* 0x000fe40007810000 */
[----:B------:R-:W-:Y:S02]  /*102d0*/  ISETP.GE.AND P6, PT, R3, R241, PT ;  /* 0x000000f10300720c */ /* 0x000fe40003fc6270 */
[----:B------:R-:W-:Y:S02]  /*102e0*/  ISETP.GE.OR P2, PT, R12, R238, !P2 ;  /* 0x000000ee0c00720c */ /* 0x000fe40005746670 */
[----:B------:R-:W-:Y:S02]  /*102f0*/  FSEL R179, R30, -INF , !P1 ;  /* 0xff8000001eb37808 */ /* 0x000fe40004800000 */
[----:B------:R-:W-:Y:S02]  /*10300*/  FMNMX.FTZ R15, R201, R15, !PT ;  /* 0x0000000fc90f7209 */ /* 0x000fe40007810000 */
[C---:B------:R-:W-:Y:S02]  /*10310*/  ISETP.GE.AND P0, PT, R4.reuse, R239, PT ;  /* 0x000000ef0400720c */ /* 0x040fe40003f06270 */
[----:B------:R-:W-:Y:S02]  /*10320*/  ISETP.GE.OR P6, PT, R3, R240, !P6 ;  /* 0x000000f00300720c */ /* 0x000fe400077c6670 */
[----:B------:R-:W-:Y:S02]  /*10330*/  FSEL R178, R31, -INF , !P2 ;  /* 0xff8000001fb27808 */ /* 0x000fe40005000000 */
[----:B------:R-:W-:Y:S01]  /*10340*/  FMNMX.FTZ R15, R179, R15, !PT ;  /* 0x0000000fb30f7209 */ /* 0x000fe20007810000 */
[----:B------:R-:W-:Y:S01]  /*10350*/  LDSM.16.MT88.4 R28, [R221+0x10000] ;  /* 0x01000000dd1c783b */ /* 0x000fe20000004200 */
[-C--:B------:R-:W-:Y:S02]  /*10360*/  ISETP.GE.OR P1, PT, R4, R238.reuse, !P0 ;  /* 0x000000ee0400720c */ /* 0x080fe40004726670 */
[----:B------:R-:W-:Y:S02]  /*10370*/  ISETP.GE.AND P0, PT, R3, R239, PT ;  /* 0x000000ef0300720c */ /* 0x000fe40003f06270 */
[----:B------:R-:W-:Y:S02]  /*10380*/  FSEL R188, R33, -INF , !P6 ;  /* 0xff80000021bc7808 */ /* 0x000fe40007000000 */
[----:B------:R-:W-:Y:S02]  /*10390*/  ISETP.GE.OR P0, PT, R3, R238, !P0 ;  /* 0x000000ee0300720c */ /* 0x000fe40004706670 */
[----:B------:R-:W-:Y:S02]  /*103a0*/  FMNMX.FTZ R3, R178, R15, !PT ;  /* 0x0000000fb2037209 */ /* 0x000fe40007810000 */
[----:B------:R-:W-:Y:S02]  /*103b0*/  FSEL R177, R34, -INF , !P1 ;  /* 0xff80000022b17808 */ /* 0x000fe40004800000 */
[----:B------:R-:W-:Y:S02]  /*103c0*/  FMNMX.FTZ R14, R188, R16, !PT ;  /* 0x00000010bc0e7209 */ /* 0x000fe40007810000 */
[----:B------:R-:W-:Y:S02]  /*103d0*/  FSEL R165, R35, -INF , !P0 ;  /* 0xff80000023a57808 */ /* 0x000fe40004000000 */
[----:B------:R-:W-:Y:S01]  /*103e0*/  FMNMX.FTZ R3, R177, R3, !PT ;  /* 0x00000003b1037209 */ /* 0x000fe20007810000 */
[----:B------:R-:W-:Y:S03]  /*103f0*/  SHFL.BFLY PT, R13, R14, 0x2, 0x1f ;  /* 0x0c401f000e0d7f89 */ /* 0x000fe600000e0000 */
[----:B------:R-:W-:Y:S05]  /*10400*/  FMNMX.FTZ R3, R165, R3, !PT ;  /* 0x00000003a5037209 */ /* 0x000fea0007810000 */
[----:B------:R-:W1:Y:S02]  /*10410*/  SHFL.BFLY PT, R4, R3, 0x2, 0x1f ;  /* 0x0c401f0003047f89 */ /* 0x000e6400000e0000 */
[----:B-1----:R-:W-:Y:S02]  /*10420*/  FMNMX.FTZ R4, R3, R4, !PT ;  /* 0x0000000403047209 */ /* 0x002fe40007810000 */
[----:B------:R-:W-:Y:S04]  /*10430*/  FMNMX.FTZ R13, R14, R13, !PT ;  /* 0x0000000d0e0d7209 */ /* 0x000fe80007810000 */
[----:B------:R-:W1:Y:S08]  /*10440*/  SHFL.BFLY PT, R3, R4, 0x1, 0x1f ;  /* 0x0c201f0004037f89 */ /* 0x000e7000000e0000 */
[----:B------:R-:W2:Y:S01]  /*10450*/  SHFL.BFLY PT, R164, R13, 0x1, 0x1f ;  /* 0x0c201f000da47f89 */ /* 0x000ea200000e0000 */
[----:B-1----:R-:W-:Y:S04]  /*10460*/  FMNMX.FTZ R3, R4, R3, !PT ;  /* 0x0000000304037209 */ /* 0x002fe80007810000 */
[C---:B------:R-:W-:Y:S01]  /*10470*/  FSETP.NEU.FTZ.AND P0, PT, R3.reuse, -INF , PT ;  /* 0xff8000000300780b */ /* 0x040fe20003f1d000 */
[----:B------:R-:W-:Y:S01]  /*10480*/  FMUL.FTZ R176, R3, c[0x0][0x23c] ;  /* 0x00008f0003b07a20 */ /* 0x000fe20000410000 */
[----:B--2---:R-:W-:Y:S04]  /*10490*/  FMNMX.FTZ R164, R13, R164, !PT ;  /* 0x000000a40da47209 */ /* 0x004fe80007810000 */
[----:B------:R-:W-:Y:S01]  /*104a0*/  FSEL R176, R176, RZ, P0 ;  /* 0x000000ffb0b07208 */ /* 0x000fe20000000000 */
[----:B------:R-:W1:Y:S01]  /*104b0*/  LDSM.16.MT88.4 R12, [R224+0x10000] ;  /* 0x01000000e00c783b */ /* 0x000e620000004200 */
[C---:B------:R-:W-:Y:S01]  /*104c0*/  FSETP.NEU.FTZ.AND P1, PT, R164.reuse, -INF , PT ;  /* 0xff800000a400780b */ /* 0x040fe20003f3d000 */
[----:B------:R-:W-:Y:S02]  /*104d0*/  FMUL.FTZ R191, R164, c[0x0][0x23c] ;  /* 0x00008f00a4bf7a20 */ /* 0x000fe40000410000 */
[--C-:B------:R-:W-:Y:S01]  /*104e0*/  FFMA.FTZ R187, R6, c[0x0][0x23c], -R176.reuse ;  /* 0x00008f0006bb7a23 */ /* 0x100fe200000108b0 */
[----:B------:R-:W-:Y:S01]  /*104f0*/  FSEL R4, R164, RZ, P1 ;  /* 0x000000ffa4047208 */ /* 0x000fe20000800000 */
[--C-:B------:R-:W-:Y:S01]  /*10500*/  FFMA.FTZ R183, R7, c[0x0][0x23c], -R176.reuse ;  /* 0x00008f0007b77a23 */ /* 0x100fe200000108b0 */
[----:B------:R-:W-:Y:S01]  /*10510*/  FSEL R191, R191, RZ, P1 ;  /* 0x000000ffbfbf7208 */ /* 0x000fe20000800000 */
[----:B------:R-:W-:Y:S02]  /*10520*/  FFMA.FTZ R182, R10, c[0x0][0x23c], -R176 ;  /* 0x00008f000ab67a23 */ /* 0x000fe400000108b0 */
[----:B------:R-:W-:Y:S01]  /*10530*/  FADD.FTZ R2, -R4, R2 ;  /* 0x0000000204027221 */ /* 0x000fe20000010100 */
[----:B------:R-:W-:Y:S01]  /*10540*/  FSEL R4, R3, RZ, P0 ;  /* 0x000000ff03047208 */ /* 0x000fe20000000000 */
[--C-:B------:R-:W-:Y:S01]  /*10550*/  FFMA.FTZ R186, R168, c[0x0][0x23c], -R191.reuse ;  /* 0x00008f00a8ba7a23 */ /* 0x100fe200000108bf */
[----:B------:R-:W-:Y:S01]  /*10560*/  MUFU.EX2 R187, R187 ;  /* 0x000000bb00bb7308 */ /* 0x000fe20000000800 */
[--C-:B------:R-:W-:Y:S01]  /*10570*/  FFMA.FTZ R180, R5, c[0x0][0x23c], -R191.reuse ;  /* 0x00008f0005b47a23 */ /* 0x100fe200000108bf */
[----:B------:R-:W-:Y:S01]  /*10580*/  PLOP3.LUT P0, PT, PT, PT, UP2, 0x80, 0x0 ;  /* 0x000000000000781c */ /* 0x000fe20003f0f028 */
[----:B------:R-:W-:Y:S02]  /*10590*/  FADD.FTZ R0, -R4, R0 ;  /* 0x0000000004007221 */ /* 0x000fe40000010100 */
[--C-:B------:R-:W-:Y:S02]  /*105a0*/  FFMA.FTZ R185, R8, c[0x0][0x23c], -R191.reuse ;  /* 0x00008f0008b97a23 */ /* 0x100fe400000108bf */
[--C-:B------:R-:W-:Y:S02]  /*105b0*/  FFMA.FTZ R184, R9, c[0x0][0x23c], -R191.reuse ;  /* 0x00008f0009b87a23 */ /* 0x100fe400000108bf */
[--C-:B------:R-:W-:Y:S01]  /*105c0*/  FFMA.FTZ R181, R11, c[0x0][0x23c], -R176.reuse ;  /* 0x00008f000bb57a23 */ /* 0x100fe200000108b0 */
[----:B------:R-:W-:Y:S01]  /*105d0*/  MUFU.EX2 R186, R186 ;  /* 0x000000ba00ba7308 */ /* 0x000fe20000000800 */
[----:B------:R-:W-:Y:S02]  /*105e0*/  FMUL.FTZ R2, R2, c[0x0][0x23c] ;  /* 0x00008f0002027a20 */ /* 0x000fe40000410000 */
[----:B------:R-:W-:Y:S02]  /*105f0*/  FMUL.FTZ R0, R0, c[0x0][0x23c] ;  /* 0x00008f0000007a20 */ /* 0x000fe40000410000 */
[--C-:B------:R-:W-:Y:S02]  /*10600*/  FFMA.FTZ R197, R175, c[0x0][0x23c], -R176.reuse ;  /* 0x00008f00afc57a23 */ /* 0x100fe400000108b0 */
[--C-:B------:R-:W-:Y:S02]  /*10610*/  FFMA.FTZ R198, R174, c[0x0][0x23c], -R176.reuse ;  /* 0x00008f00aec67a23 */ /* 0x100fe400000108b0 */
[--C-:B------:R-:W-:Y:S01]  /*10620*/  FFMA.FTZ R200, R173, c[0x0][0x23c], -R176.reuse ;  /* 0x00008f00adc87a23 */ /* 0x100fe200000108b0 */
[----:B------:R-:W2:Y:S01]  /*10630*/  MUFU.EX2 R180, R180 ;  /* 0x000000b400b47308 */ /* 0x000ea20000000800 */
[--C-:B------:R-:W-:Y:S02]  /*10640*/  FFMA.FTZ R199, R172, c[0x0][0x23c], -R176.reuse ;  /* 0x00008f00acc77a23 */ /* 0x100fe400000108b0 */
[----:B------:R-:W-:Y:S01]  /*10650*/  LDSM.16.MT88.4 R172, [R222+0x14800] ;  /* 0x01480000deac783b */ /* 0x000fe20000004200 */
[--C-:B------:R-:W-:Y:S02]  /*10660*/  FFMA.FTZ R178, R178, c[0x0][0x23c], -R176.reuse ;  /* 0x00008f00b2b27a23 */ /* 0x100fe400000108b0 */
[--C-:B------:R-:W-:Y:S02]  /*10670*/  FFMA.FTZ R177, R177, c[0x0][0x23c], -R176.reuse ;  /* 0x00008f00b1b17a23 */ /* 0x100fe400000108b0 */
[--C-:B------:R-:W-:Y:S02]  /*10680*/  FFMA.FTZ R248, R248, c[0x0][0x23c], -R176.reuse ;  /* 0x00008f00f8f87a23 */ /* 0x100fe400000108b0 */
        /* <DEDUP_REMOVED lines=9> */
[----:B--2---:R-:W-:Y:S01]  /*10720*/  F2FP.PACK_AB R168, R180, R186 ;  /* 0x000000bab4a8723e */ /* 0x004fe200000000ff */
[--C-:B------:R-:W-:Y:S02]  /*10730*/  FFMA.FTZ R252, R252, c[0x0][0x23c], -R191.reuse ;  /* 0x00008f00fcfc7a23 */ /* 0x100fe400000108bf */
[--C-:B------:R-:W-:Y:S02]  /*10740*/  FFMA.FTZ R251, R251, c[0x0][0x23c], -R191.reuse ;  /* 0x00008f00fbfb7a23 */ /* 0x100fe400000108bf */
[--C-:B------:R-:W-:Y:S01]  /*10750*/  FFMA.FTZ R250, R250, c[0x0][0x23c], -R191.reuse ;  /* 0x00008f00fafa7a23 */ /* 0x100fe200000108bf */
[----:B------:R-:W2:Y:S01]  /*10760*/  MUFU.EX2 R183, R183 ;  /* 0x000000b700b77308 */ /* 0x000ea20000000800 */
[--C-:B------:R-:W-:Y:S02]  /*10770*/  FFMA.FTZ R249, R249, c[0x0][0x23c], -R191.reuse ;  /* 0x00008f00f9f97a23 */ /* 0x100fe400000108bf */
[--C-:B------:R-:W-:Y:S02]  /*10780*/  FFMA.FTZ R192, R192, c[0x0][0x23c], -R191.reuse ;  /* 0x00008f00c0c07a23 */ /* 0x100fe400000108bf */
[--C-:B------:R-:W-:Y:S02]  /*10790*/  FFMA.FTZ R190, R190, c[0x0][0x23c], -R191.reuse ;  /* 0x00008f00bebe7a23 */ /* 0x100fe400000108bf */
[--C-:B------:R-:W-:Y:S02]  /*107a0*/  FFMA.FTZ R189, R189, c[0x0][0x23c], -R191.reuse ;  /* 0x00008f00bdbd7a23 */ /* 0x100fe400000108bf */
[----:B------:R-:W-:Y:S01]  /*107b0*/  FFMA.FTZ R191, R188, c[0x0][0x23c], -R191 ;  /* 0x00008f00bcbf7a23 */ /* 0x000fe200000108bf */
[----:B------:R-:W-:Y:S01]  /*107c0*/  MUFU.EX2 R182, R182 ;  /* 0x000000b600b67308 */ /* 0x000fe20000000800 */
[--C-:B------:R-:W-:Y:S02]  /*107d0*/  FFMA.FTZ R188, R179, c[0x0][0x23c], -R176.reuse ;  /* 0x00008f00b3bc7a23 */ /* 0x100fe400000108b0 */
[----:B------:R-:W-:Y:S01]  /*107e0*/  FFMA.FTZ R176, R165, c[0x0][0x23c], -R176 ;  /* 0x00008f00a5b07a23 */ /* 0x000fe200000108b0 */
[----:B---3--:R-:W-:Y:S06]  /*107f0*/  F2FP.PACK_AB R170, R184, R185 ;  /* 0x000000b9b8aa723e */ /* 0x008fec00000000ff */
[----:B------:R-:W3:Y:S01]  /*10800*/  MUFU.EX2 R181, R181 ;  /* 0x000000b500b57308 */ /* 0x000ee20000000800 */
[----:B--2---:R-:W-:Y:S09]  /*10810*/  F2FP.PACK_AB R169, R183, R187 ;  /* 0x000000bbb7a9723e */ /* 0x004ff200000000ff */
[----:B------:R-:W2:Y:S10]  /*10820*/  MUFU.EX2 R2, R2 ;  /* 0x0000000200027308 */ /* 0x000eb40000000800 */
[----:B------:R-:W4:Y:S01]  /*10830*/  MUFU.EX2 R0, R0 ;  /* 0x0000000000007308 */ /* 0x000f220000000800 */
[----:B---3--:R-:W-:Y:S09]  /*10840*/  F2FP.PACK_AB R171, R181, R182 ;  /* 0x000000b6b5ab723e */ /* 0x008ff200000000ff */
[----:B------:R-:W-:Y:S01]  /*10850*/  MUFU.EX2 R165, R176 ;  /* 0x000000b000a57308 */ /* 0x000fe20000000800 */
[C---:B--2---:R-:W-:Y:S02]  /*10860*/  FMUL.FTZ R4, R2.reuse, R160 ;  /* 0x000000a002047220 */ /* 0x044fe40000410000 */
[C---:B------:R-:W-:Y:S02]  /*10870*/  FMUL.FTZ R5, R2.reuse, R161 ;  /* 0x000000a102057220 */ /* 0x040fe40000410000 */
[C---:B------:R-:W-:Y:S02]  /*10880*/  FMUL.FTZ R8, R2.reuse, R156 ;  /* 0x0000009c02087220 */ /* 0x040fe40000410000 */
[C---:B------:R-:W-:Y:S03]  /*10890*/  FMUL.FTZ R9, R2.reuse, R157 ;  /* 0x0000009d02097220 */ /* 0x040fe60000410000 */
[----:B------:R-:W-:Y:S01]  /*108a0*/  MUFU.EX2 R193, R193 ;  /* 0x000000c100c17308 */ /* 0x000fe20000000800 */
[----:B------:R-:W-:Y:S02]  /*108b0*/  FMUL.FTZ R16, R2, R148 ;  /* 0x0000009402107220 */ /* 0x000fe40000410000 */
[C---:B----4-:R-:W-:Y:S02]  /*108c0*/  FMUL.FTZ R6, R0.reuse, R162 ;  /* 0x000000a200067220 */ /* 0x050fe40000410000 */
[C---:B------:R-:W-:Y:S02]  /*108d0*/  FMUL.FTZ R7, R0.reuse, R163 ;  /* 0x000000a300077220 */ /* 0x040fe40000410000 */
[----:B------:R-:W-:Y:S01]  /*108e0*/  LDSM.16.MT88.4 R160, [R221+0x12800] ;  /* 0x01280000dda0783b */ /* 0x000fe20000004200 */
[C---:B------:R-:W-:Y:S02]  /*108f0*/  FMUL.FTZ R10, R0.reuse, R158 ;  /* 0x0000009e000a7220 */ /* 0x040fe40000410000 */
[----:B------:R-:W-:Y:S01]  /*10900*/  FMUL.FTZ R11, R0, R159 ;  /* 0x0000009f000b7220 */ /* 0x000fe20000410000 */
[----:B------:R-:W2:Y:S01]  /*10910*/  MUFU.EX2 R194, R194 ;  /* 0x000000c200c27308 */ /* 0x000ea20000000800 */
[C---:B-1----:R-:W-:Y:S03]  /*10920*/  HMMA.16816.F32 R4, R168.reuse, R12, R4 ;  /* 0x0000000ca804723c */ /* 0x042fe60000001804 */
[----:B------:R-:W-:Y:S02]  /*10930*/  LDSM.16.MT88.4 R156, [R222+0x12800] ;  /* 0x01280000de9c783b */ /* 0x000fe40000004200 */
        /* <DEDUP_REMOVED lines=9> */
[----:B------:R-:W1:Y:S01]  /*109d0*/  LDSM.16.MT88.4 R152, [R220+0x10000] ;  /* 0x01000000dc98783b */ /* 0x000e620000004200 */
[----:B------:R-:W-:Y:S02]  /*109e0*/  FMUL.FTZ R19, R0, R151 ;  /* 0x0000009700137220 */ /* 0x000fe40000410000 */
[C---:B------:R-:W-:Y:S02]  /*109f0*/  FMUL.FTZ R24, R2.reuse, R140 ;  /* 0x0000008c02187220 */ /* 0x040fe40000410000 */
[C---:B------:R-:W-:Y:S02]  /*10a00*/  HMMA.16816.F32 R12, R168.reuse, R20, R12 ;  /* 0x00000014a80c723c */ /* 0x040fe4000000180c */
[----:B------:R-:W-:Y:S01]  /*10a10*/  MUFU.EX2 R197, R197 ;  /* 0x000000c500c57308 */ /* 0x000fe20000000800 */
[----:B------:R-:W-:Y:S01]  /*10a20*/  LDSM.16.MT88.4 R148, [R220+0x10800] ;  /* 0x01080000dc94783b */ /* 0x000fe20000004200 */
[----:B------:R-:W-:Y:S02]  /*10a30*/  FMUL.FTZ R25, R2, R141 ;  /* 0x0000008d02197220 */ /* 0x000fe40000410000 */
[----:B------:R-:W-:Y:S02]  /*10a40*/  FMUL.FTZ R26, R0, R142 ;  /* 0x0000008e001a7220 */ /* 0x000fe40000410000 */
[C---:B------:R-:W-:Y:S04]  /*10a50*/  HMMA.16816.F32 R16, R168.reuse, R22, R16 ;  /* 0x00000016a810723c */ /* 0x040fe80000001810 */
[C---:B------:R-:W-:Y:S01]  /*10a60*/  FMUL.FTZ R20, R2.reuse, R144 ;  /* 0x0000009002147220 */ /* 0x040fe20000410000 */
[----:B------:R-:W3:Y:S01]  /*10a70*/  MUFU.EX2 R198, R198 ;  /* 0x000000c600c67308 */ /* 0x000ee20000000800 */
[----:B------:R-:W-:Y:S02]  /*10a80*/  FMUL.FTZ R21, R2, R145 ;  /* 0x0000009102157220 */ /* 0x000fe40000410000 */
[C---:B------:R-:W-:Y:S04]  /*10a90*/  FMUL.FTZ R22, R0.reuse, R146 ;  /* 0x0000009200167220 */ /* 0x040fe80000410000 */
[C---:B------:R-:W-:Y:S02]  /*10aa0*/  FMUL.FTZ R23, R0.reuse, R147 ;  /* 0x0000009300177220 */ /* 0x040fe40000410000 */
[----:B------:R-:W4:Y:S01]  /*10ab0*/  LDSM.16.MT88.4 R144, [R224+0x12000] ;  /* 0x01200000e090783b */ /* 0x000f220000004200 */
[----:B------:R-:W-:Y:S01]  /*10ac0*/  FMUL.FTZ R27, R0, R143 ;  /* 0x0000008f001b7220 */ /* 0x000fe20000410000 */
[----:B------:R-:W-:Y:S01]  /*10ad0*/  MUFU.EX2 R200, R200 ;  /* 0x000000c800c87308 */ /* 0x000fe20000000800 */
[C---:B------:R-:W-:Y:S02]  /*10ae0*/  FMUL.FTZ R32, R2.reuse, R132 ;  /* 0x0000008402207220 */ /* 0x040fe40000410000 */
[C---:B------:R-:W-:Y:S03]  /*10af0*/  HMMA.16816.F32 R20, R168.reuse, R28, R20 ;  /* 0x0000001ca814723c */ /* 0x040fe60000001814 */
[----:B------:R-:W-:Y:S01]  /*10b00*/  LDSM.16.MT88.4 R140, [R220+0x12000] ;  /* 0x01200000dc8c783b */ /* 0x000fe20000004200 */
[----:B------:R-:W-:Y:S02]  /*10b10*/  FMUL.FTZ R33, R2, R133 ;  /* 0x0000008502217220 */ /* 0x000fe40000410000 */
[----:B------:R-:W-:Y:S01]  /*10b20*/  FMUL.FTZ R34, R0, R134 ;  /* 0x0000008600227220 */ /* 0x000fe20000410000 */
[----:B------:R-:W5:Y:S01]  /*10b30*/  MUFU.EX2 R199, R199 ;  /* 0x000000c700c77308 */ /* 0x000f620000000800 */
[C---:B------:R-:W-:Y:S04]  /*10b40*/  HMMA.16816.F32 R24, R168.reuse, R30, R24 ;  /* 0x0000001ea818723c */ /* 0x040fe80000001818 */
[C---:B------:R-:W-:Y:S02]  /*10b50*/  FMUL.FTZ R28, R2.reuse, R136 ;  /* 0x00000088021c7220 */ /* 0x040fe40000410000 */
[----:B------:R-:W-:Y:S02]  /*10b60*/  FMUL.FTZ R29, R2, R137 ;  /* 0x00000089021d7220 */ /* 0x000fe40000410000 */
[C---:B------:R-:W-:Y:S01]  /*10b70*/  FMUL.FTZ R30, R0.reuse, R138 ;  /* 0x0000008a001e7220 */ /* 0x040fe20000410000 */
[----:B------:R-:W-:Y:S03]  /*10b80*/  MUFU.EX2 R252, R252 ;  /* 0x000000fc00fc7308 */ /* 0x000fe60000000800 */
[C---:B------:R-:W-:Y:S02]  /*10b90*/  FMUL.FTZ R31, R0.reuse, R139 ;  /* 0x0000008b001f7220 */ /* 0x040fe40000410000 */
[----:B------:R-:W2:Y:S01]  /*10ba0*/  LDSM.16.MT88.4 R136, [R222+0x12000] ;  /* 0x01200000de88783b */ /* 0x000ea20000004200 */
[----:B------:R-:W-:Y:S02]  /*10bb0*/  FMUL.FTZ R35, R0, R135 ;  /* 0x0000008700237220 */ /* 0x000fe40000410000 */
[C---:B------:R-:W-:Y:S02]  /*10bc0*/  FMUL.FTZ R36, R2.reuse, R36 ;  /* 0x0000002402247220 */ /* 0x040fe40000410000 */
[C---:B-1----:R-:W-:Y:S01]  /*10bd0*/  HMMA.16816.F32 R28, R168.reuse, R152, R28 ;  /* 0x00000098a81c723c */ /* 0x042fe2000000181c */
[----:B------:R-:W-:Y:S02]  /*10be0*/  MUFU.EX2 R251, R251 ;  /* 0x000000fb00fb7308 */ /* 0x000fe40000000800 */
[----:B------:R-:W1:Y:S01]  /*10bf0*/  LDSM.16.MT88.4 R132, [R221+0x12000] ;  /* 0x01200000dd84783b */ /* 0x000e620000004200 */
[----:B------:R-:W-:Y:S02]  /*10c00*/  FMUL.FTZ R37, R2, R37 ;  /* 0x0000002502257220 */ /* 0x000fe40000410000 */
[C---:B------:R-:W-:Y:S02]  /*10c10*/  FMUL.FTZ R38, R0.reuse, R38 ;  /* 0x0000002600267220 */ /* 0x040fe40000410000 */
[C---:B------:R-:W-:Y:S03]  /*10c20*/  HMMA.16816.F32 R32, R168.reuse, R154, R32 ;  /* 0x0000009aa820723c */ /* 0x040fe60000001820 */
[----:B------:R-:W-:Y:S01]  /*10c30*/  LDSM.16.MT88.4 R152, [R224+0x12800] ;  /* 0x01280000e098783b */ /* 0x000fe20000004200 */
[----:B------:R-:W-:Y:S01]  /*10c40*/  FMUL.FTZ R39, R0, R39 ;  /* 0x0000002700277220 */ /* 0x000fe20000410000 */
[----:B------:R-:W-:Y:S01]  /*10c50*/  MUFU.EX2 R250, R250 ;  /* 0x000000fa00fa7308 */ /* 0x000fe20000000800 */
[C---:B------:R-:W-:Y:S02]  /*10c60*/  FMUL.FTZ R40, R2.reuse, R40 ;  /* 0x0000002802287220 */ /* 0x040fe40000410000 */
[----:B------:R-:W-:Y:S03]  /*10c70*/  FMUL.FTZ R41, R2, R41 ;  /* 0x0000002902297220 */ /* 0x000fe60000410000 */
[C---:B----4-:R-:W-:Y:S03]  /*10c80*/  HMMA.16816.F32 R36, R168.reuse, R144, R36 ;  /* 0x00000090a824723c */ /* 0x050fe60000001824 */
[C---:B------:R-:W-:Y:S01]  /*10c90*/  FMUL.FTZ R42, R0.reuse, R42 ;  /* 0x0000002a002a7220 */ /* 0x040fe20000410000 */
[----:B------:R-:W-:Y:S01]  /*10ca0*/  MUFU.EX2 R249, R249 ;  /* 0x000000f900f97308 */ /* 0x000fe20000000800 */
[----:B------:R-:W-:Y:S02]  /*10cb0*/  FMUL.FTZ R43, R0, R43 ;  /* 0x0000002b002b7220 */ /* 0x000fe40000410000 */
[C---:B------:R-:W-:Y:S02]  /*10cc0*/  FMUL.FTZ R44, R2.reuse, R44 ;  /* 0x0000002c022c7220 */ /* 0x040fe40000410000 */
[----:B------:R-:W-:Y:S03]  /*10cd0*/  FMUL.FTZ R45, R2, R45 ;  /* 0x0000002d022d7220 */ /* 0x000fe60000410000 */
[C---:B------:R-:W-:Y:S01]  /*10ce0*/  HMMA.16816.F32 R40, R168.reuse, R146, R40 ;  /* 0x00000092a828723c */ /* 0x040fe20000001828 */
[----:B------:R-:W-:Y:S01]  /*10cf0*/  LDSM.16.MT88.4 R144, [R221+0x10800] ;  /* 0x01080000dd90783b */ /* 0x000fe20000004200 */
[----:B------:R-:W-:Y:S01]  /*10d00*/  MUFU.EX2 R248, R248 ;  /* 0x000000f800f87308 */ /* 0x000fe20000000800 */
[C---:B------:R-:W-:Y:S02]  /*10d10*/  FMUL.FTZ R46, R0.reuse, R46 ;  /* 0x0000002e002e7220 */ /* 0x040fe40000410000 */
[----:B------:R-:W-:Y:S02]  /*10d20*/  FMUL.FTZ R47, R0, R47 ;  /* 0x0000002f002f7220 */ /* 0x000fe40000410000 */
[C---:B------:R-:W-:Y:S02]  /*10d30*/  FMUL.FTZ R48, R2.reuse, R48 ;  /* 0x0000003002307220 */ /* 0x040fe40000410000 */
[----:B------:R-:W-:Y:S03]  /*10d40*/  FMUL.FTZ R49, R2, R49 ;  /* 0x0000003102317220 */ /* 0x000fe60000410000 */
[C---:B--2---:R-:W-:Y:S01]  /*10d50*/  HMMA.16816.F32 R44, R168.reuse, R136, R44 ;  /* 0x00000088a82c723c */ /* 0x044fe2000000182c */
[----:B------:R-:W-:Y:S02]  /*10d60*/  MUFU.EX2 R203, R203 ;  /* 0x000000cb00cb7308 */ /* 0x000fe40000000800 */
[C---:B------:R-:W-:Y:S02]  /*10d70*/  FMUL.FTZ R50, R0.reuse, R50 ;  /* 0x0000003200327220 */ /* 0x040fe40000410000 */
[----:B------:R-:W-:Y:S02]  /*10d80*/  FMUL.FTZ R51, R0, R51 ;  /* 0x0000003300337220 */ /* 0x000fe40000410000 */
[C---:B------:R-:W-:Y:S02]  /*10d90*/  FMUL.FTZ R52, R2.reuse, R52 ;  /* 0x0000003402347220 */ /* 0x040fe40000410000 */
[----:B------:R-:W-:Y:S02]  /*10da0*/  FMUL.FTZ R53, R2, R53 ;  /* 0x0000003502357220 */ /* 0x000fe40000410000 */
[----:B------:R-:W-:Y:S01]  /*10db0*/  MUFU.EX2 R202, R202 ;  /* 0x000000ca00ca7308 */ /* 0x000fe20000000800 */
[C---:B------:R-:W-:Y:S01]  /*10dc0*/  HMMA.16816.F32 R48, R168.reuse, R138, R48 ;  /* 0x0000008aa830723c */ /* 0x040fe20000001830 */
[----:B------:R-:W2:Y:S02]  /*10dd0*/  LDSM.16.MT88.4 R136, [R224+0x14000] ;  /* 0x01400000e088783b */ /* 0x000ea40000004200 */
[C---:B------:R-:W-:Y:S02]  /*10de0*/  FMUL.FTZ R54, R0.reuse, R54 ;  /* 0x0000003600367220 */ /* 0x040fe40000410000 */
[----:B------:R-:W-:Y:S02]  /*10df0*/  FMUL.FTZ R55, R0, R55 ;  /* 0x0000003700377220 */ /* 0x000fe40000410000 */
[C---:B------:R-:W-:Y:S02]  /*10e00*/  FMUL.FTZ R56, R2.reuse, R56 ;  /* 0x0000003802387220 */ /* 0x040fe40000410000 */
[----:B------:R-:W-:Y:S01]  /*10e10*/  FMUL.FTZ R57, R2, R57 ;  /* 0x0000003902397220 */ /* 0x000fe20000410000 */
[----:B------:R-:W-:Y:S02]  /*10e20*/  MUFU.EX2 R201, R201 ;  /* 0x000000c900c97308 */ /* 0x000fe40000000800 */
[C---:B-1----:R-:W-:Y:S03]  /*10e30*/  HMMA.16816.F32 R52, R168.reuse, R132, R52 ;  /* 0x00000084a834723c */ /* 0x042fe60000001834 */
[C---:B------:R-:W-:Y:S02]  /*10e40*/  FMUL.FTZ R58, R0.reuse, R58 ;  /* 0x0000003a003a7220 */ /* 0x040fe40000410000 */
[----:B------:R-:W-:Y:S02]  /*10e50*/  FMUL.FTZ R59, R0, R59 ;  /* 0x0000003b003b7220 */ /* 0x000fe40000410000 */
[C---:B------:R-:W-:Y:S01]  /*10e60*/  FMUL.FTZ R60, R2.reuse, R60 ;  /* 0x0000003c023c7220 */ /* 0x040fe20000410000 */
[----:B------:R-:W-:Y:S01]  /*10e70*/  MUFU.EX2 R192, R192 ;  /* 0x000000c000c07308 */ /* 0x000fe20000000800 */
[----:B------:R-:W-:Y:S03]  /*10e80*/  FMUL.FTZ R61, R2, R61 ;  /* 0x0000003d023d7220 */ /* 0x000fe60000410000 */
[C---:B------:R-:W-:Y:S01]  /*10e90*/  HMMA.16816.F32 R56, R168.reuse, R134, R56 ;  /* 0x00000086a838723c */ /* 0x040fe20000001838 */
[----:B------:R-:W1:Y:S02]  /*10ea0*/  LDSM.16.MT88.4 R132, [R222+0x14000] ;  /* 0x01400000de84783b */ /* 0x000e640000004200 */
[C---:B------:R-:W-:Y:S02]  /*10eb0*/  FMUL.FTZ R62, R0.reuse, R62 ;  /* 0x0000003e003e7220 */ /* 0x040fe40000410000 */
[----:B------:R-:W-:Y:S01]  /*10ec0*/  FMUL.FTZ R63, R0, R63 ;  /* 0x0000003f003f7220 */ /* 0x000fe20000410000 */
[----:B------:R-:W-:Y:S01]  /*10ed0*/  MUFU.EX2 R190, R190 ;  /* 0x000000be00be7308 */ /* 0x000fe20000000800 */
[C---:B------:R-:W-:Y:S02]  /*10ee0*/  FMUL.FTZ R64, R2.reuse, R64 ;  /* 0x0000004002407220 */ /* 0x040fe40000410000 */
[----:B------:R-:W-:Y:S03]  /*10ef0*/  FMUL.FTZ R65, R2, R65 ;  /* 0x0000004102417220 */ /* 0x000fe60000410000 */
[C---:B------:R-:W-:Y:S03]  /*10f00*/  HMMA.16816.F32 R60, R168.reuse, R140, R60 ;  /* 0x0000008ca83c723c */ /* 0x040fe6000000183c */
[C---:B------:R-:W-:Y:S01]  /*10f10*/  FMUL.FTZ R66, R0.reuse, R66 ;  /* 0x0000004200427220 */ /* 0x040fe20000410000 */
[----:B------:R-:W-:Y:S01]  /*10f20*/  MUFU.EX2 R189, R189 ;  /* 0x000000bd00bd7308 */ /* 0x000fe20000000800 */
[----:B------:R-:W-:Y:S02]  /*10f30*/  FMUL.FTZ R67, R0, R67 ;  /* 0x0000004300437220 */ /* 0x000fe40000410000 */
[C---:B------:R-:W-:Y:S02]  /*10f40*/  FMUL.FTZ R68, R2.reuse, R68 ;  /* 0x0000004402447220 */ /* 0x040fe40000410000 */
[----:B------:R-:W-:Y:S03]  /*10f50*/  FMUL.FTZ R69, R2, R69 ;  /* 0x0000004502457220 */ /* 0x000fe60000410000 */
[C---:B------:R-:W-:Y:S01]  /*10f60*/  HMMA.16816.F32 R64, R168.reuse, R142, R64 ;  /* 0x0000008ea840723c */ /* 0x040fe20000001840 */
[----:B------:R-:W4:Y:S01]  /*10f70*/  LDSM.16.MT88.4 R140, [R221+0x14000] ;  /* 0x01400000dd8c783b */ /* 0x000f220000004200 */
[----:B------:R-:W1:Y:S01]  /*10f80*/  MUFU.EX2 R191, R191 ;  /* 0x000000bf00bf7308 */ /* 0x000e620000000800 */
        /* <DEDUP_REMOVED lines=16> */
[C---:B-1----:R-:W-:Y:S03]  /*11090*/  HMMA.16816.F32 R76, R168.reuse, R132, R76 ;  /* 0x00000084a84c723c */ /* 0x042fe6000000184c */
[C---:B------:R-:W-:Y:S02]  /*110a0*/  FMUL.FTZ R82, R0.reuse, R82 ;  /* 0x0000005200527220 */ /* 0x040fe40000410000 */
[----:B------:R-:W-:Y:S02]  /*110b0*/  FMUL.FTZ R83, R0, R83 ;  /* 0x0000005300537220 */ /* 0x000fe40000410000 */
[C---:B------:R-:W-:Y:S02]  /*110c0*/  FMUL.FTZ R84, R2.reuse, R84 ;  /* 0x0000005402547220 */ /* 0x040fe40000410000 */
[----:B------:R-:W-:Y:S03]  /*110d0*/  FMUL.FTZ R85, R2, R85 ;  /* 0x0000005502557220 */ /* 0x000fe60000410000 */
[C---:B------:R-:W-:Y:S01]  /*110e0*/  HMMA.16816.F32 R80, R168.reuse, R134, R80 ;  /* 0x00000086a850723c */ /* 0x040fe20000001850 */
[----:B------:R-:W1:Y:S02]  /*110f0*/  LDSM.16.MT88.4 R132, [R224+0x16000] ;  /* 0x01600000e084783b */ /* 0x000e640000004200 */
        /* <DEDUP_REMOVED lines=43> */
[----:B------:R-:W-:Y:S02]  /*113b0*/  LDSM.16.MT88.4 R140, [R222+0x10800] ;  /* 0x01080000de8c783b */ /* 0x000fe40000004200 */
        /* <DEDUP_REMOVED lines=18> */
[----:B------:R-:W-:Y:S01]  /*114e0*/  F2FP.PACK_AB R132, R194, R193 ;  /* 0x000000c1c284723e */ /* 0x000fe200000000ff */
[----:B------:R-:W-:Y:S01]  /*114f0*/  FFMA.FTZ R186, R2, R247, R186 ;  /* 0x000000f702ba7223 */ /* 0x000fe200000100ba */
[----:B---3--:R-:W-:Y:S03]  /*11500*/  F2FP.PACK_AB R133, R198, R197 ;  /* 0x000000c5c685723e */ /* 0x008fe600000000ff */
[----:B------:R-:W-:Y:S01]  /*11510*/  HMMA.16816.F32 R128, R168, R134, R128 ;  /* 0x00000086a880723c */ /* 0x000fe20000001880 */
[----:B------:R-:W-:Y:S02]  /*11520*/  LDSM.16.MT88.4 R168, [R224+0x14800] ;  /* 0x01480000e0a8783b */ /* 0x000fe40000004200 */
[----:B------:R-:W-:Y:S01]  /*11530*/  MOV R2, R164 ;  /* 0x000000a400027202 */ /* 0x000fe20000000f00 */
[----:B------:R-:W-:Y:S01]  /*11540*/  FFMA.FTZ R187, R0, R246, R187 ;  /* 0x000000f600bb7223 */ /* 0x000fe200000100bb */
[----:B------:R-:W-:Y:S01]  /*11550*/  MOV R0, R3 ;  /* 0x0000000300007202 */ /* 0x000fe20000000f00 */
[----:B------:R-:W-:Y:S01]  /*11560*/  FADD.FTZ R186, R180, R186 ;  /* 0x000000bab4ba7221 */ /* 0x000fe20000010000 */
[----:B------:R-:W-:Y:S01]  /*11570*/  F2FP.PACK_AB R134, R196, R195 ;  /* 0x000000c3c486723e */ /* 0x000fe200000000ff */
[----:B------:R-:W-:Y:S01]  /*11580*/  FADD.FTZ R187, R183, R187 ;  /* 0x000000bbb7bb7221 */ /* 0x000fe20000010000 */
[----:B-----5:R-:W-:Y:S03]  /*11590*/  F2FP.PACK_AB R135, R199, R200 ;  /* 0x000000c8c787723e */ /* 0x020fe600000000ff */
[----:B------:R-:W-:Y:S02]  /*115a0*/  FADD.FTZ R185, R185, R186 ;  /* 0x000000bab9b97221 */ /* 0x000fe40000010000 */
[----:B------:R-:W-:Y:S02]  /*115b0*/  FADD.FTZ R182, R182, R187 ;  /* 0x000000bbb6b67221 */ /* 0x000fe40000010000 */
[----:B------:R-:W-:Y:S01]  /*115c0*/  FADD.FTZ R185, R184, R185 ;  /* 0x000000b9b8b97221 */ /* 0x000fe20000010000 */
[C---:B--2---:R-:W-:Y:S05]  /*115d0*/  HMMA.16816.F32 R4, R132.reuse, R136, R4 ;  /* 0x000000888404723c */ /* 0x044fea0000001804 */
[----:B------:R-:W-:Y:S02]  /*115e0*/  FADD.FTZ R182, R181, R182 ;  /* 0x000000b6b5b67221 */ /* 0x000fe40000010000 */
[----:B------:R-:W-:Y:S01]  /*115f0*/  FADD.FTZ R193, R193, R185 ;  /* 0x000000b9c1c17221 */ /* 0x000fe20000010000 */
[C---:B------:R-:W-:Y:S01]  /*11600*/  HMMA.16816.F32 R8, R132.reuse, R138, R8 ;  /* 0x0000008a8408723c */ /* 0x040fe20000001808 */
[----:B------:R-:W1:Y:S03]  /*11610*/  LDSM.16.MT88.4 R136, [R220+0x12800] ;  /* 0x01280000dc88783b */ /* 0x000e660000004200 */
[----:B------:R-:W-:Y:S02]  /*11620*/  FADD.FTZ R197, R197, R182 ;  /* 0x000000b6c5c57221 */ /* 0x000fe40000010000 */
[----:B------:R-:W-:Y:S02]  /*11630*/  FADD.FTZ R193, R194, R193 ;  /* 0x000000c1c2c17221 */ /* 0x000fe40000010000 */
[C---:B------:R-:W-:Y:S04]  /*11640*/  HMMA.16816.F32 R12, R132.reuse, R140, R12 ;  /* 0x0000008c840c723c */ /* 0x040fe8000000180c */
[----:B------:R-:W-:Y:S02]  /*11650*/  FADD.FTZ R197, R198, R197 ;  /* 0x000000c5c6c57221 */ /* 0x000fe40000010000 */
[----:B------:R-:W-:Y:S02]  /*11660*/  FADD.FTZ R195, R195, R193 ;  /* 0x000000c1c3c37221 */ /* 0x000fe40000010000 */
[C---:B------:R-:W-:Y:S01]  /*11670*/  HMMA.16816.F32 R16, R132.reuse, R142, R16 ;  /* 0x0000008e8410723c */ /* 0x040fe20000001810 */
[----:B------:R-:W2:Y:S03]  /*11680*/  LDSM.16.MT88.4 R140, [R221+0x14800] ;  /* 0x01480000dd8c783b */ /* 0x000ea60000004200 */
[----:B------:R-:W-:Y:S02]  /*11690*/  FADD.FTZ R200, R200, R197 ;  /* 0x000000c5c8c87221 */ /* 0x000fe40000010000 */
[----:B------:R-:W-:Y:S02]  /*116a0*/  FADD.FTZ R195, R196, R195 ;  /* 0x000000c3c4c37221 */ /* 0x000fe40000010000 */
[C---:B------:R-:W-:Y:S04]  /*116b0*/  HMMA.16816.F32 R20, R132.reuse, R144, R20 ;  /* 0x000000908414723c */ /* 0x040fe80000001814 */
[----:B------:R-:W-:Y:S04]  /*116c0*/  FADD.FTZ R200, R199, R200 ;  /* 0x000000c8c7c87221 */ /* 0x000fe80000010000 */
        /* <DEDUP_REMOVED lines=17> */
[C---:B------:R-:W-:Y:S01]  /*117e0*/  HMMA.16816.F32 R68, R132.reuse, R168, R68 ;  /* 0x000000a88444723c */ /* 0x040fe20000001844 */
[----:B------:R-:W-:Y:S07]  /*117f0*/  MUFU.EX2 R169, R178 ;  /* 0x000000b200a97308 */ /* 0x000fee0000000800 */
[C---:B------:R-:W-:Y:S03]  /*11800*/  HMMA.16816.F32 R72, R132.reuse, R170, R72 ;  /* 0x000000aa8448723c */ /* 0x040fe60000001848 */
[----:B------:R4:W5:Y:S04]  /*11810*/  MUFU.EX2 R168, R177 ;  /* 0x000000b100a87308 */ /* 0x0009680000000800 */
[----:B------:R-:W-:Y:S01]  /*11820*/  F2FP.PACK_AB R170, R191, R189 ;  /* 0x000000bdbfaa723e */ /* 0x000fe200000000ff */
[C---:B------:R-:W-:Y:S08]  /*11830*/  HMMA.16816.F32 R76, R132.reuse, R172, R76 ;  /* 0x000000ac844c723c */ /* 0x040ff0000000184c */
[C---:B------:R-:W-:Y:S01]  /*11840*/  HMMA.16816.F32 R80, R132.reuse, R174, R80 ;  /* 0x000000ae8450723c */ /* 0x040fe20000001850 */
[----:B------:R-:W-:Y:S07]  /*11850*/  LDSM.16.MT88.4 R172, [R220+0x11800] ;  /* 0x01180000dcac783b */ /* 0x000fee0000004200 */
[C---:B--2---:R-:W-:Y:S01]  /*11860*/  HMMA.16816.F32 R84, R132.reuse, R140, R84 ;  /* 0x0000008c8454723c */ /* 0x044fe20000001854 */
[----:B----4-:R-:W-:Y:S07]  /*11870*/  LDSM.16.MT88.4 R176, [R224+0x15800] ;  /* 0x01580000e0b0783b */ /* 0x010fee0000004200 */
        /* <DEDUP_REMOVED lines=17> */
[----:B------:R-:W-:Y:S01]  /*11990*/  F2FP.PACK_AB R132, R251, R252 ;  /* 0x000000fcfb84723e */ /* 0x000fe200000000ff */
        /* <DEDUP_REMOVED lines=13> */
[----:B------:R-:W1:Y:S07]  /*11a70*/  LDSM.16.MT88.4 R136, [R221+0x13000] ;  /* 0x01300000dd88783b */ /* 0x000e6e0000004200 */
        /* <DEDUP_REMOVED lines=12> */
[C---:B------:R-:W-:Y:S01]  /*11b40*/  HMMA.16816.F32 R48, R132.reuse, R158, R48 ;  /* 0x0000009e8430723c */ /* 0x040fe20000001830 */
[----:B------:R-:W-:Y:S07]  /*11b50*/  LDSM.16.MT88.4 R156, [R224+0x11800] ;  /* 0x01180000e09c783b */ /* 0x000fee0000004200 */
[C---:B-1----:R-:W-:Y:S08]  /*11b60*/  HMMA.16816.F32 R52, R132.reuse, R136, R52 ;  /* 0x000000888434723c */ /* 0x042ff00000001834 */
[C---:B------:R-:W-:Y:S01]  /*11b70*/  HMMA.16816.F32 R56, R132.reuse, R138, R56 ;  /* 0x0000008a8438723c */ /* 0x040fe20000001838 */
[----:B------:R-:W1:Y:S07]  /*11b80*/  LDSM.16.MT88.4 R136, [R220+0x15000] ;  /* 0x01500000dc88783b */ /* 0x000e6e0000004200 */
[C---:B----4-:R-:W-:Y:S08]  /*11b90*/  HMMA.16816.F32 R60, R132.reuse, R148, R60 ;  /* 0x00000094843c723c */ /* 0x050ff0000000183c */
[C---:B------:R-:W-:Y:S01]  /*11ba0*/  HMMA.16816.F32 R64, R132.reuse, R150, R64 ;  /* 0x000000968440723c */ /* 0x040fe20000001840 */
[----:B------:R-:W-:Y:S07]  /*11bb0*/  LDSM.16.MT88.4 R148, [R222+0x17000] ;  /* 0x01700000de94783b */ /* 0x000fee0000004200 */
[C---:B--2---:R-:W-:Y:S08]  /*11bc0*/  HMMA.16816.F32 R68, R132.reuse, R140, R68 ;  /* 0x0000008c8444723c */ /* 0x044ff00000001844 */
[C---:B------:R-:W-:Y:S01]  /*11bd0*/  HMMA.16816.F32 R72, R132.reuse, R142, R72 ;  /* 0x0000008e8448723c */ /* 0x040fe20000001848 */
[----:B------:R-:W2:Y:S07]  /*11be0*/  LDSM.16.MT88.4 R140, [R224+0x17000] ;  /* 0x01700000e08c783b */ /* 0x000eae0000004200 */
[C---:B------:R-:W-:Y:S08]  /*11bf0*/  HMMA.16816.F32 R76, R132.reuse, R160, R76 ;  /* 0x000000a0844c723c */ /* 0x040ff0000000184c */
[C---:B------:R-:W-:Y:S08]  /*11c00*/  HMMA.16816.F32 R80, R132.reuse, R162, R80 ;  /* 0x000000a28450723c */ /* 0x040ff00000001850 */
        /* <DEDUP_REMOVED lines=12> */
[C---:B---3--:R-:W-:Y:S08]  /*11cd0*/  HMMA.16816.F32 R116, R132.reuse, R144, R116 ;  /* 0x000000908474723c */ /* 0x048ff00000001874 */
[C---:B------:R-:W-:Y:S08]  /*11ce0*/  HMMA.16816.F32 R120, R132.reuse, R146, R120 ;  /* 0x000000928478723c */ /* 0x040ff00000001878 */
[C---:B-1----:R-:W-:Y:S08]  /*11cf0*/  HMMA.16816.F32 R124, R132.reuse, R136, R124 ;  /* 0x00000088847c723c */ /* 0x042ff0000000187c */
[----:B------:R-:W-:Y:S07]  /*11d00*/  HMMA.16816.F32 R128, R132, R138, R128 ;  /* 0x0000008a8480723c */ /* 0x000fee0000001880 */
[----:B-----5:R-:W-:Y:S02]  /*11d10*/  MOV R134, R168 ;  /* 0x000000a800867202 */ /* 0x020fe40000000f00 */
[----:B------:R-:W-:Y:S03]  /*11d20*/  MOV R135, R169 ;  /* 0x000000a900877202 */ /* 0x000fe60000000f00 */
[----:B------:R-:W-:Y:S01]  /*11d30*/  F2FP.PACK_AB R168, R190, R192 ;  /* 0x000000c0bea8723e */ /* 0x000fe200000000ff */
[----:B------:R-:W-:Y:S01]  /*11d40*/  FADD.FTZ R192, R192, R250 ;  /* 0x000000fac0c07221 */ /* 0x000fe20000010000 */
[----:B------:R-:W-:Y:S01]  /*11d50*/  F2FP.PACK_AB R169, R135, R188 ;  /* 0x000000bc87a9723e */ /* 0x000fe200000000ff */
[----:B------:R-:W-:Y:S01]  /*11d60*/  FADD.FTZ R188, R188, R202 ;  /* 0x000000cabcbc7221 */ /* 0x000fe20000010000 */
[-C--:B------:R-:W-:Y:S01]  /*11d70*/  F2FP.PACK_AB R171, R165, R134.reuse ;  /* 0x00000086a5ab723e */ /* 0x080fe200000000ff */
[----:B------:R-:W-:Y:S04]  /*11d80*/  FADD.FTZ R192, R190, R192 ;  /* 0x000000c0bec07221 */ /* 0x000fe80000010000 */
[----:B------:R-:W-:Y:S02]  /*11d90*/  FADD.FTZ R192, R189, R192 ;  /* 0x000000c0bdc07221 */ /* 0x000fe40000010000 */
[C---:B------:R-:W-:Y:S01]  /*11da0*/  HMMA.16816.F32 R160, R168.reuse, R156, R4 ;  /* 0x0000009ca8a0723c */ /* 0x040fe20000001804 */
[----:B------:R-:W1:Y:S04]  /*11db0*/  LDSM.16.MT88.4 R4, [R224+0x13800] ;  /* 0x01380000e004783b */ /* 0x000e680000004200 */
[----:B------:R-:W-:Y:S03]  /*11dc0*/  FADD.FTZ R247, R191, R192 ;  /* 0x000000c0bff77221 */ /* 0x000fe60000010000 */
[C---:B------:R-:W-:Y:S01]  /*11dd0*/  HMMA.16816.F32 R156, R168.reuse, R158, R8 ;  /* 0x0000009ea89c723c */ /* 0x040fe20000001808 */
[----:B------:R-:W3:Y:S07]  /*11de0*/  LDSM.16.MT88.4 R8, [R222+0x13800] ;  /* 0x01380000de08783b */ /* 0x000eee0000004200 */
[C---:B--2---:R-:W-:Y:S01]  /*11df0*/  HMMA.16816.F32 R152, R168.reuse, R148, R12 ;  /* 0x00000094a898723c */ /* 0x044fe2000000180c */
[----:B------:R-:W2:Y:S07]  /*11e00*/  LDSM.16.MT88.4 R12, [R221+0x13800] ;  /* 0x01380000dd0c783b */ /* 0x000eae0000004200 */
[C---:B------:R-:W-:Y:S01]  /*11e10*/  HMMA.16816.F32 R148, R168.reuse, R150, R16 ;  /* 0x00000096a894723c */ /* 0x040fe20000001810 */
[----:B------:R-:W4:Y:S07]  /*11e20*/  LDSM.16.MT88.4 R16, [R220+0x13800] ;  /* 0x01380000dc10783b */ /* 0x000f2e0000004200 */
[C---:B------:R-:W-:Y:S01]  /*11e30*/  HMMA.16816.F32 R144, R168.reuse, R140, R20 ;  /* 0x0000008ca890723c */ /* 0x040fe20000001814 */
[----:B------:R-:W5:Y:S07]  /*11e40*/  LDSM.16.MT88.4 R20, [R222+0x15800] ;  /* 0x01580000de14783b */ /* 0x000f6e0000004200 */
[C---:B------:R-:W-:Y:S01]  /*11e50*/  HMMA.16816.F32 R140, R168.reuse, R142, R24 ;  /* 0x0000008ea88c723c */ /* 0x040fe20000001818 */
[----:B------:R-:W2:Y:S07]  /*11e60*/  LDSM.16.MT88.4 R24, [R221+0x15800] ;  /* 0x01580000dd18783b */ /* 0x000eae0000004200 */
[C---:B------:R-:W-:Y:S01]  /*11e70*/  HMMA.16816.F32 R136, R168.reuse, R172, R28 ;  /* 0x000000aca888723c */ /* 0x040fe2000000181c */
[----:B------:R-:W2:Y:S06]  /*11e80*/  LDSM.16.MT88.4 R28, [R220+0x15800] ;  /* 0x01580000dc1c783b */ /* 0x000eac0000004200 */
[----:B------:R-:W-:Y:S02]  /*11e90*/  MOV R173, R134 ;  /* 0x0000008600ad7202 */ /* 0x000fe40000000f00 */
[----:B------:R-:W-:Y:S02]  /*11ea0*/  MOV R172, R135 ;  /* 0x0000008700ac7202 */ /* 0x000fe40000000f00 */
[C---:B------:R-:W-:Y:S01]  /*11eb0*/  HMMA.16816.F32 R132, R168.reuse, R174, R32 ;  /* 0x000000aea884723c */ /* 0x040fe20000001820 */
[----:B------:R-:W4:Y:S02]  /*11ec0*/  LDSM.16.MT88.4 R32, [R224+0x17800] ;  /* 0x01780000e020783b */ /* 0x000f240000004200 */
[----:B------:R-:W-:Y:S04]  /*11ed0*/  FADD.FTZ R188, R172, R188 ;  /* 0x000000bcacbc7221 */ /* 0x000fe80000010000 */
[----:B------:R-:W-:Y:S01]  /*11ee0*/  FADD.FTZ R188, R173, R188 ;  /* 0x000000bcadbc7221 */ /* 0x000fe20000010000 */
[C---:B-1----:R-:W-:Y:S04]  /*11ef0*/  HMMA.16816.F32 R36, R168.reuse, R4, R36 ;  /* 0x00000004a824723c */ /* 0x042fe80000001824 */
[----:B------:R-:W-:Y:S04]  /*11f00*/  FADD.FTZ R246, R165, R188 ;  /* 0x000000bca5f67221 */ /* 0x000fe80000010000 */
        /* <DEDUP_REMOVED lines=8> */
[C---:B----4-:R-:W-:Y:S08]  /*11f90*/  HMMA.16816.F32 R60, R168.reuse, R16, R60 ;  /* 0x00000010a83c723c */ /* 0x050ff0000000183c */
[C---:B------:R-:W-:Y:S08]  /*11fa0*/  HMMA.16816.F32 R64, R168.reuse, R18, R64 ;  /* 0x00000012a840723c */ /* 0x040ff00000001840 */
[C---:B------:R-:W-:Y:S08]  /*11fb0*/  HMMA.16816.F32 R68, R168.reuse, R176, R68 ;  /* 0x000000b0a844723c */ /* 0x040ff00000001844 */
[C---:B------:R-:W-:Y:S08]  /*11fc0*/  HMMA.16816.F32 R72, R168.reuse, R178, R72 ;  /* 0x000000b2a848723c */ /* 0x040ff00000001848 */
[C---:B-----5:R-:W-:Y:S08]  /*11fd0*/  HMMA.16816.F32 R76, R168.reuse, R20, R76 ;  /* 0x00000014a84c723c */ /* 0x060ff0000000184c */
        /* <DEDUP_REMOVED lines=11> */
[C---:B--2---:R-:W-:Y:S08]  /*12090*/  HMMA.16816.F32 R124, R168.reuse, R12, R124 ;  /* 0x0000000ca87c723c */ /* 0x044ff0000000187c */
[----:B------:R-:W-:Y:S01]  /*120a0*/  HMMA.16816.F32 R128, R168, R14, R128 ;  /* 0x0000000ea880723c */ /* 0x000fe20000001880 */
[----:B------:R-:W-:-:S07]  /*120b0*/  @P0 BRA `(.L_x_2319) ;  /* 0xffffb43000000947 */ /* 0x000fce000383ffff */
.L_x_2315:
[----:B------:R-:W1:Y:S01]  /*120c0*/  SHFL.BFLY PT, R2, R247, 0x2, 0x1f ;  /* 0x0c401f00f7027f89 */ /* 0x000e6200000e0000 */
[----:B------:R-:W-:Y:S01]  /*120d0*/  MOV R4, 0x3f800000 ;  /* 0x3f80000000047802 */ /* 0x000fe20000000f00 */
[----:B------:R-:W2:Y:S01]  /*120e0*/  S2UR UR6, SR_CTAID.Y ;  /* 0x00000000000679c3 */ /* 0x000ea20000002600 */
[----:B------:R-:W-:Y:S01]  /*120f0*/  MOV R5, 0x3f800000 ;  /* 0x3f80000000057802 */ /* 0x000fe20000000f00 */
[----:B------:R-:W3:Y:S01]  /*12100*/  SHFL.BFLY PT, R0, R246, 0x2, 0x1f ;  /* 0x0c401f00f6007f89 */ /* 0x000ee200000e0000 */
[----:B------:R-:W-:Y:S01]  /*12110*/  UISETP.NE.AND UP1, UPT, UR28, -0x1, UPT ;  /* 0xffffffff1c00788c */ /* 0x000fe2000bf25270 */
[----:B------:R-:W-:Y:S01]  /*12120*/  BSSY B0, `(.L_x_2320) ;  /* 0x0000179000007945 */ /* 0x000fe20003800000 */
[----:B------:R-:W-:Y:S01]  /*12130*/  ULDC.64 UR4, c[0x0][0x1e8] ;  /* 0x00007a0000047ab9 */ /* 0x000fe20000000a00 */
[----:B------:R-:W4:Y:S02]  /*12140*/  S2R R6, SR_TID.X ;  /* 0x0000000000067919 */ /* 0x000f240000002100 */
[----:B------:R-:W5:Y:S06]  /*12150*/  S2UR UR7, SR_CTAID.Z ;  /* 0x00000000000779c3 */ /* 0x000f6c0000002700 */
[----:B------:R-:W-:-:S04]  /*12160*/  @UP1 UIMAD.WIDE.U32 UR10, UR28, UR4, URZ ;  /* 0x000000041c0a12a5 */ /* 0x000fc8000f8e003f */
[----:B------:R-:W-:-:S03]  /*12170*/  @UP1 UIMAD UR8, UR28, UR5, UR11 ;  /* 0x000000051c0812a4 */ /* 0x000fc6000f8e020b */
[----:B------:R-:W-:Y:S01]  /*12180*/  ULDC.U8 UR11, c[0x0][0x328] ;  /* 0x0000ca00000b7ab9 */ /* 0x000fe20000000000 */
[----:B-1----:R-:W-:Y:S01]  /*12190*/  FADD.FTZ R247, R2, R247 ;  /* 0x000000f702f77221 */ /* 0x002fe20000010000 */
[----:B------:R-:W-:Y:S02]  /*121a0*/  UISETP.NE.AND UP2, UPT, UR11, URZ, UPT ;  /* 0x0000003f0b00728c */ /* 0x000fe4000bf45270 */
[----:B--2---:R-:W-:Y:S01]  /*121b0*/  @!UP1 USHF.R.S32.HI UR9, URZ, 0x1f, UR6 ;  /* 0x0000001f3f099899 */ /* 0x004fe20008011406 */
[----:B---3--:R-:W-:Y:S01]  /*121c0*/  FADD.FTZ R246, R0, R246 ;  /* 0x000000f600f67221 */ /* 0x008fe20000010000 */
[----:B------:R-:W1:Y:S01]  /*121d0*/  SHFL.BFLY PT, R2, R247, 0x1, 0x1f ;  /* 0x0c201f00f7027f89 */ /* 0x000e6200000e0000 */
[----:B------:R-:W-:Y:S01]  /*121e0*/  ULDC.64 UR4, c[0x0][0x1e0] ;  /* 0x0000780000047ab9 */ /* 0x000fe20000000a00 */
[----:B----4-:R-:W-:Y:S02]  /*121f0*/  SHF.R.S32.HI R7, RZ, 0x1f, R6 ;  /* 0x0000001fff077819 */ /* 0x010fe40000011406 */
[----:B------:R-:W2:Y:S01]  /*12200*/  SHFL.BFLY PT, R0, R246, 0x1, 0x1f ;  /* 0x0c201f00f6007f89 */ /* 0x000ea200000e0000 */
[----:B------:R-:W-:Y:S01]  /*12210*/  UISETP.NE.OR UP0, UPT, UR28, -0x1, !UP2 ;  /* 0xffffffff1c00788c */ /* 0x000fe2000d705670 */
[----:B------:R-:W-:Y:S01]  /*12220*/  LEA.HI R8, R7, R6, RZ, 0x2 ;  /* 0x0000000607087211 */ /* 0x000fe200078f10ff */
[----:B------:R-:W-:-:S02]  /*12230*/  @!UP1 UIMAD UR9, UR9, UR4, URZ ;  /* 0x00000004090992a4 */ /* 0x000fc4000f8e023f */
[----:B-----5:R-:W-:Y:S01]  /*12240*/  @UP2 UMOV UR11, UR7 ;  /* 0x00000007000b2c82 */ /* 0x020fe20008000000 */
[--C-:B------:R-:W-:Y:S01]  /*12250*/  SHF.R.S32.HI R10, RZ, 0x2, R8.reuse ;  /* 0x00000002ff0a7819 */ /* 0x100fe20000011408 */
[----:B------:R-:W-:Y:S01]  /*12260*/  @!UP1 UIMAD UR12, UR6, UR5, UR9 ;  /* 0x00000005060c92a4 */ /* 0x000fe2000f8e0209 */
[----:B------:R-:W-:Y:S01]  /*12270*/  SHF.R.S32.HI R9, RZ, 0x1f, R8 ;  /* 0x0000001fff097819 */ /* 0x000fe20000011408 */
[----:B------:R-:W-:Y:S01]  /*12280*/  @!UP1 UIMAD.WIDE.U32 UR14, UR6, UR4, URZ ;  /* 0x00000004060e92a5 */ /* 0x000fe2000f8e003f */
[----:B------:R-:W-:Y:S01]  /*12290*/  LOP3.LUT R8, R8, 0x3ffffffc, RZ, 0xc0, !PT ;  /* 0x3ffffffc08087812 */ /* 0x000fe200078ec0ff */
[----:B------:R-:W-:Y:S01]  /*122a0*/  ULDC UR9, c[0x0][0x214] ;  /* 0x0000850000097ab9 */ /* 0x000fe20000000800 */
[----:B------:R-:W-:Y:S01]  /*122b0*/  LEA.HI R9, R9, R10, RZ, 0x3 ;  /* 0x0000000a09097211 */ /* 0x000fe200078f18ff */
[----:B------:R-:W-:Y:S01]  /*122c0*/  @!UP0 UIMAD UR28, UR6, UR9, URZ ;  /* 0x00000009061c82a4 */ /* 0x000fe2000f8e023f */
[----:B------:R-:W-:Y:S01]  /*122d0*/  IADD3 R8, -R8, R6, RZ ;  /* 0x0000000608087210 */ /* 0x000fe20007ffe1ff */
[----:B------:R-:W-:Y:S01]  /*122e0*/  ULDC UR5, c[0x0][0x234] ;  /* 0x00008d0000057ab9 */ /* 0x000fe20000000800 */
[----:B------:R-:W-:Y:S01]  /*122f0*/  LOP3.LUT R9, R9, 0xfffffff8, RZ, 0xc0, !PT ;  /* 0xfffffff809097812 */ /* 0x000fe200078ec0ff */
[----:B------:R-:W-:Y:S01]  /*12300*/  @UP2 UIMAD UR5, UR11, UR5, UR28 ;  /* 0x000000050b0522a4 */ /* 0x000fe2000f8e021c */
[----:B-1----:R-:W-:-:S02]  /*12310*/  FADD.FTZ R2, R247, R2 ;  /* 0x00000002f7027221 */ /* 0x002fc40000010000 */
[----:B------:R-:W-:Y:S01]  /*12320*/  IADD3 R9, R10, -R9, RZ ;  /* 0x800000090a097210 */ /* 0x000fe20007ffe0ff */
[----:B------:R-:W-:Y:S01]  /*12330*/  ULDC UR4, c[0x0][0x1c0] ;  /* 0x0000700000047ab9 */ /* 0x000fe20000000800 */
[----:B------:R-:W-:Y:S01]  /*12340*/  LEA.HI R10, R7, R6, RZ, 0x5 ;  /* 0x00000006070a7211 */ /* 0x000fe200078f28ff */
[----:B--2---:R-:W-:Y:S01]  /*12350*/  FADD.FTZ R0, R246, R0 ;  /* 0x00000000f6007221 */ /* 0x004fe20000010000 */
[----:B------:R-:W-:Y:S01]  /*12360*/  FSETP.NE.FTZ.AND P4, PT, R2, RZ, PT ;  /* 0x000000ff0200720b */ /* 0x000fe20003f95000 */
[----:B------:R-:W-:Y:S01]  /*12370*/  @!UP2 UMOV UR11, UR7 ;  /* 0x00000007000bac82 */ /* 0x000fe20008000000 */
[----:B------:R-:W-:Y:S01]  /*12380*/  SHF.L.U32 R12, R9, 0x6, RZ ;  /* 0x00000006090c7819 */ /* 0x000fe200000006ff */
[----:B------:R-:W-:Y:S01]  /*12390*/  @!UP2 UIMAD UR4, UR6, UR4, UR11 ;  /* 0x000000040604a2a4 */ /* 0x000fe2000f8e020b */
[----:B------:R-:W-:Y:S01]  /*123a0*/  FSETP.NE.FTZ.AND P3, PT, R0, RZ, PT ;  /* 0x000000ff0000720b */ /* 0x000fe20003f75000 */
[----:B------:R-:W-:Y:S01]  /*123b0*/  @!UP1 UIADD3 UR8, UR15, UR12, URZ ;  /* 0x0000000c0f089290 */ /* 0x000fe2000fffe03f */
[----:B------:R-:W-:Y:S01]  /*123c0*/  SHF.R.S32.HI R11, RZ, 0x5, R10 ;  /* 0x00000005ff0b7819 */ /* 0x000fe2000001140a */
[----:B------:R-:W-:Y:S01]  /*123d0*/  @!UP2 UIMAD UR5, UR4, UR9, URZ ;  /* 0x000000090405a2a4 */ /* 0x000fe2000f8e023f */
[----:B------:R-:W-:Y:S01]  /*123e0*/  LOP3.LUT R12, R12, 0x1c0, RZ, 0xc0, !PT ;  /* 0x000001c00c0c7812 */ /* 0x000fe200078ec0ff */
[----:B------:R-:W-:Y:S01]  /*123f0*/  @!UP1 UMOV UR10, UR14 ;  /* 0x0000000e000a9c82 */ /* 0x000fe20008000000 */
[----:B------:R-:W-:-:S02]  /*12400*/  LOP3.LUT R13, R9, 0x1, RZ, 0xc0, !PT ;  /* 0x00000001090d7812 */ /* 0x000fc400078ec0ff */
[----:B------:R-:W-:Y:S01]  /*12410*/  LEA R8, R11, R8, 0x9 ;  /* 0x000000080b087211 */ /* 0x000fe200078e48ff */
[----:B------:R-:W1:Y:S01]  /*12420*/  @P4 MUFU.RCP R4, R2 ;  /* 0x0000000200044308 */ /* 0x000e620000001000 */
[----:B------:R-:W-:Y:S02]  /*12430*/  LEA.HI R12, R12, R12, RZ, 0x1d ;  /* 0x0000000c0c0c7211 */ /* 0x000fe400078fe8ff */
[----:B------:R-:W-:Y:S02]  /*12440*/  ISETP.NE.U32.AND P0, PT, R13, 0x1, PT ;  /* 0x000000010d00780c */ /* 0x000fe40003f05070 */
[----:B------:R-:W-:Y:S02]  /*12450*/  LEA R8, R8, R12, 0x1 ;  /* 0x0000000c08087211 */ /* 0x000fe400078e08ff */
[----:B------:R-:W-:Y:S01]  /*12460*/  R2P PR, R9, 0x6 ;  /* 0x0000000609007804 */ /* 0x000fe20000000000 */
[----:B------:R-:W2:Y:S01]  /*12470*/  @P3 MUFU.RCP R5, R0 ;  /* 0x0000000000053308 */ /* 0x000ea20000001000 */
[----:B------:R-:W-:-:S02]  /*12480*/  SHF.L.U32 R8, R8, 0x1, RZ ;  /* 0x0000000108087819 */ /* 0x000fc400000006ff */
[----:B------:R-:W-:Y:S02]  /*12490*/  MOV R9, 0x20 ;  /* 0x0000002000097802 */ /* 0x000fe40000000f00 */
[----:B------:R-:W-:Y:S02]  /*124a0*/  IADD3 R12, R8, -0x10, RZ ;  /* 0xfffffff0080c7810 */ /* 0x000fe40007ffe0ff */
[----:B------:R-:W-:Y:S01]  /*124b0*/  SEL R9, R9, 0xffffffe0, !P1 ;  /* 0xffffffe009097807 */ /* 0x000fe20004800000 */
[----:B-1----:R-:W-:Y:S01]  /*124c0*/  FMUL.FTZ R160, R4, R160 ;  /* 0x000000a004a07220 */ /* 0x002fe20000410000 */
[----:B------:R-:W-:Y:S01]  /*124d0*/  @P0 IADD3 R12, R8, 0x10, RZ ;  /* 0x00000010080c0810 */ /* 0x000fe20007ffe0ff */
[----:B------:R-:W-:Y:S01]  /*124e0*/  FMUL.FTZ R161, R4, R161 ;  /* 0x000000a104a17220 */ /* 0x000fe20000410000 */
[----:B------:R-:W-:Y:S01]  /*124f0*/  IADD3 R13, R8, R9, RZ ;  /* 0x00000009080d7210 */ /* 0x000fe20007ffe0ff */
[C---:B------:R-:W-:Y:S01]  /*12500*/  FMUL.FTZ R156, R4.reuse, R156 ;  /* 0x0000009c049c7220 */ /* 0x040fe20000410000 */
[----:B------:R-:W-:Y:S01]  /*12510*/  IADD3 R9, R9, R12, RZ ;  /* 0x0000000c09097210 */ /* 0x000fe20007ffe0ff */
[C---:B------:R-:W-:Y:S01]  /*12520*/  FMUL.FTZ R157, R4.reuse, R157 ;  /* 0x0000009d049d7220 */ /* 0x040fe20000410000 */
[----:B------:R-:W-:Y:S01]  /*12530*/  F2FP.PACK_AB R160, R161, R160 ;  /* 0x000000a0a1a0723e */ /* 0x000fe200000000ff */
[C---:B------:R-:W-:Y:S01]  /*12540*/  FMUL.FTZ R152, R4.reuse, R152 ;  /* 0x0000009804987220 */ /* 0x040fe20000410000 */
[----:B------:R-:W1:Y:S01]  /*12550*/  @P4 MUFU.LG2 R2, R2 ;  /* 0x0000000200024308 */ /* 0x000e620000000c00 */
[C---:B------:R-:W-:Y:S01]  /*12560*/  FMUL.FTZ R153, R4.reuse, R153 ;  /* 0x0000009904997220 */ /* 0x040fe20000410000 */
[----:B------:R-:W-:Y:S01]  /*12570*/  F2FP.PACK_AB R156, R157, R156 ;  /* 0x0000009c9d9c723e */ /* 0x000fe200000000ff */
[C---:B------:R-:W-:Y:S01]  /*12580*/  FMUL.FTZ R148, R4.reuse, R148 ;  /* 0x0000009404947220 */ /* 0x040fe20000410000 */
[----:B------:R-:W-:Y:S01]  /*12590*/  STS [R8], R160 ;  /* 0x000000a008007388 */ /* 0x000fe20000000800 */
        /* <DEDUP_REMOVED lines=84> */
[----:B------:R-:W-:Y:S01]  /*12ae0*/  FMUL.FTZ R4, R4, R129 ;  /* 0x0000008104047220 */ /* 0x000fe20000410000 */
[----:B------:R-:W-:Y:S01]  /*12af0*/  F2FP.PACK_AB R124, R125, R124 ;  /* 0x0000007c7d7c723e */ /* 0x000fe200000000ff */
[C---:B--2---:R-:W-:Y:S02]  /*12b00*/  FMUL.FTZ R163, R5.reuse, R163 ;  /* 0x000000a305a37220 */ /* 0x044fe40000410000 */
[C---:B------:R-:W-:Y:S01]  /*12b10*/  FMUL.FTZ R162, R5.reuse, R162 ;  /* 0x000000a205a27220 */ /* 0x040fe20000410000 */
[----:B------:R-:W-:Y:S01]  /*12b20*/  F2FP.PACK_AB R128, R4, R128 ;  /* 0x000000800480723e */ /* 0x000fe200000000ff */
        /* <DEDUP_REMOVED lines=8> */
[C---:B------:R-:W-:Y:S01]  /*12bb0*/  FMUL.FTZ R151, R5.reuse, R151 ;  /* 0x0000009705977220 */ /* 0x040fe20000410000 */
[----:B------:R-:W-:Y:S01]  /*12bc0*/  IADD3 R14, R8, R4, RZ ;  /* 0x00000004080e7210 */ /* 0x000fe20007ffe0ff */
[----:B------:R-:W-:Y:S01]  /*12bd0*/  FMUL.FTZ R150, R5, R150 ;  /* 0x0000009605967220 */ /* 0x000fe20000410000 */
[----:B------:R-:W-:Y:S01]  /*12be0*/  F2FP.PACK_AB R154, R155, R154 ;  /* 0x0000009a9b9a723e */ /* 0x000fe200000000ff */
[C---:B------:R-:W-:Y:S01]  /*12bf0*/  FMUL.FTZ R147, R5.reuse, R147 ;  /* 0x0000009305937220 */ /* 0x040fe20000410000 */
[----:B------:R-:W-:Y:S01]  /*12c00*/  STS [R8+0x400], R162 ;  /* 0x000400a208007388 */ /* 0x000fe20000000800 */
[----:B------:R-:W-:Y:S01]  /*12c10*/  FMUL.FTZ R146, R5, R146 ;  /* 0x0000009205927220 */ /* 0x000fe20000410000 */
[----:B------:R-:W-:Y:S01]  /*12c20*/  F2FP.PACK_AB R150, R151, R150 ;  /* 0x000000969796723e */ /* 0x000fe200000000ff */
[C---:B------:R-:W-:Y:S01]  /*12c30*/  FMUL.FTZ R143, R5.reuse, R143 ;  /* 0x0000008f058f7220 */ /* 0x040fe20000410000 */
[----:B------:R-:W-:Y:S01]  /*12c40*/  IADD3 R15, R4, R12, RZ ;  /* 0x0000000c040f7210 */ /* 0x000fe20007ffe0ff */
[----:B------:R-:W-:Y:S01]  /*12c50*/  FMUL.FTZ R142, R5, R142 ;  /* 0x0000008e058e7220 */ /* 0x000fe20000410000 */
[----:B------:R-:W-:Y:S01]  /*12c60*/  F2FP.PACK_AB R146, R147, R146 ;  /* 0x000000929392723e */ /* 0x000fe200000000ff */
[C---:B------:R-:W-:Y:S01]  /*12c70*/  FMUL.FTZ R139, R5.reuse, R139 ;  /* 0x0000008b058b7220 */ /* 0x040fe20000410000 */
[----:B------:R-:W-:Y:S01]  /*12c80*/  STS [R12], R156 ;  /* 0x0000009c0c007388 */ /* 0x000fe20000000800 */
[----:B------:R-:W-:Y:S01]  /*12c90*/  FMUL.FTZ R138, R5, R138 ;  /* 0x0000008a058a7220 */ /* 0x000fe20000410000 */
[----:B------:R-:W-:Y:S01]  /*12ca0*/  F2FP.PACK_AB R142, R143, R142 ;  /* 0x0000008e8f8e723e */ /* 0x000fe200000000ff */
[C---:B------:R-:W-:Y:S01]  /*12cb0*/  FMUL.FTZ R135, R5.reuse, R135 ;  /* 0x0000008705877220 */ /* 0x040fe20000410000 */
[----:B------:R-:W-:Y:S01]  /*12cc0*/  STS [R12+0x400], R158 ;  /* 0x0004009e0c007388 */ /* 0x000fe20000000800 */
[----:B------:R-:W-:Y:S01]  /*12cd0*/  FMUL.FTZ R134, R5, R134 ;  /* 0x0000008605867220 */ /* 0x000fe20000410000 */
[----:B------:R-:W-:Y:S01]  /*12ce0*/  F2FP.PACK_AB R138, R139, R138 ;  /* 0x0000008a8b8a723e */ /* 0x000fe200000000ff */
[----:B------:R-:W-:Y:S01]  /*12cf0*/  FMUL.FTZ R39, R5, R39 ;  /* 0x0000002705277220 */ /* 0x000fe20000410000 */
[----:B------:R-:W-:Y:S01]  /*12d00*/  IADD3 R16, R13, R4, RZ ;  /* 0x000000040d107210 */ /* 0x000fe20007ffe0ff */
[----:B------:R-:W-:Y:S01]  /*12d10*/  FMUL.FTZ R38, R5, R38 ;  /* 0x0000002605267220 */ /* 0x000fe20000410000 */
[----:B------:R-:W-:Y:S01]  /*12d20*/  F2FP.PACK_AB R134, R135, R134 ;  /* 0x000000868786723e */ /* 0x000fe200000000ff */
[C---:B------:R-:W-:Y:S01]  /*12d30*/  FMUL.FTZ R43, R5.reuse, R43 ;  /* 0x0000002b052b7220 */ /* 0x040fe20000410000 */
[----:B------:R-:W-:Y:S01]  /*12d40*/  STS [R13], R152 ;  /* 0x000000980d007388 */ /* 0x000fe20000000800 */
[----:B------:R-:W-:Y:S01]  /*12d50*/  FMUL.FTZ R42, R5, R42 ;  /* 0x0000002a052a7220 */ /* 0x000fe20000410000 */
[----:B------:R-:W-:Y:S01]  /*12d60*/  IADD3 R17, R9, R4, RZ ;  /* 0x0000000409117210 */ /* 0x000fe20007ffe0ff */
[C---:B------:R-:W-:Y:S01]  /*12d70*/  FMUL.FTZ R47, R5.reuse, R47 ;  /* 0x0000002f052f7220 */ /* 0x040fe20000410000 */
[----:B------:R-:W-:Y:S01]  /*12d80*/  STS [R13+0x400], R154 ;  /* 0x0004009a0d007388 */ /* 0x000fe20000000800 */
        /* <DEDUP_REMOVED lines=86> */
[----:B-1----:R-:W-:Y:S01]  /*132f0*/  @P4 FMUL.FTZ R2, R2, 0.69314718246459960938 ;  /* 0x3f31721802024820 */ /* 0x002fe20000410000 */
[----:B------:R-:W-:Y:S01]  /*13300*/  STS [R15+0x2400], R58 ;  /* 0x0024003a0f007388 */ /* 0x000fe20000000800 */
[----:B------:R-:W-:-:S02]  /*13310*/  F2FP.PACK_AB R126, R127, R126 ;  /* 0x0000007e7f7e723e */ /* 0x000fc400000000ff */
[----:B------:R-:W-:Y:S01]  /*13320*/  F2FP.PACK_AB R5, R131, R5 ;  /* 0x000000058305723e */ /* 0x000fe200000000ff */
        /* <DEDUP_REMOVED lines=27> */
[----:B------:R-:W-:Y:S01]  /*134e0*/  STS [R9+0x6400], R114 ;  /* 0x0064007209007388 */ /* 0x000fe20000000800 */
[----:B-1----:R-:W-:-:S02]  /*134f0*/  LOP3.LUT R8, R10, 0xffffffe0, RZ, 0xc0, !PT ;  /* 0xffffffe00a087812 */ /* 0x002fc400078ec0ff */
[----:B------:R-:W-:Y:S01]  /*13500*/  SHF.R.S32.HI R10, RZ, 0x1f, R11 ;  /* 0x0000001fff0a7819 */ /* 0x000fe2000001140b */
[----:B------:R-:W-:Y:S01]  /*13510*/  STS [R14+0x6000], R116 ;  /* 0x006000740e007388 */ /* 0x000fe20000000800 */
[----:B------:R-:W-:Y:S02]  /*13520*/  IADD3 R8, -R8, R6, RZ ;  /* 0x0000000608087210 */ /* 0x000fe40007ffe1ff */
[----:B------:R-:W-:Y:S01]  /*13530*/  LEA.HI R10, R10, R11, RZ, 0x2 ;  /* 0x0000000b0a0a7211 */ /* 0x000fe200078f10ff */
[----:B------:R-:W-:Y:S01]  /*13540*/  STS [R14+0x6400], R118 ;  /* 0x006400760e007388 */ /* 0x000fe20000000800 */
[----:B------:R-:W-:Y:S02]  /*13550*/  LOP3.LUT P0, RZ, R8, 0x3, RZ, 0xc0, !PT ;  /* 0x0000000308ff7812 */ /* 0x000fe4000780c0ff */
[----:B------:R-:W1:Y:S01]  /*13560*/  @P3 MUFU.LG2 R8, R0 ;  /* 0x0000000000083308 */ /* 0x000e620000000c00 */
[----:B------:R-:W-:Y:S01]  /*13570*/  STS [R15+0x6000], R120 ;  /* 0x006000780f007388 */ /* 0x000fe20000000800 */
[----:B------:R-:W-:-:S03]  /*13580*/  LOP3.LUT R10, R10, 0xffffffc, RZ, 0xc0, !PT ;  /* 0x0ffffffc0a0a7812 */ /* 0x000fc600078ec0ff */
[----:B------:R-:W-:Y:S01]  /*13590*/  STS [R15+0x6400], R122 ;  /* 0x0064007a0f007388 */ /* 0x000fe20000000800 */
[----:B------:R-:W-:Y:S02]  /*135a0*/  IADD3 R11, R11, -R10, RZ ;  /* 0x8000000a0b0b7210 */ /* 0x000fe40007ffe0ff */
[----:B------:R-:W-:Y:S01]  /*135b0*/  MOV R10, 0x7f800000 ;  /* 0x7f800000000a7802 */ /* 0x000fe20000000f00 */
[----:B------:R-:W-:Y:S04]  /*135c0*/  STS [R16+0x6000], R124 ;  /* 0x0060007c10007388 */ /* 0x000fe80000000800 */
[----:B------:R-:W-:Y:S01]  /*135d0*/  STS [R16+0x6400], R126 ;  /* 0x0064007e10007388 */ /* 0x000fe20000000800 */
[----:B-1----:R-:W-:-:S03]  /*135e0*/  @P3 FMUL.FTZ R8, R8, 0.69314718246459960938 ;  /* 0x3f31721808083820 */ /* 0x002fc60000410000 */
[----:B------:R-:W-:Y:S01]  /*135f0*/  STS [R17+0x6000], R128 ;  /* 0x0060008011007388 */ /* 0x000fe20000000800 */
[----:B------:R-:W-:-:S03]  /*13600*/  @P3 FFMA.FTZ R10, R3, c[0x0][0x238], R8 ;  /* 0x00008e00030a3a23 */ /* 0x000fc60000010008 */
[----:B------:R1:W-:Y:S04]  /*13610*/  STS [R17+0x6400], R5 ;  /* 0x0064000511007388 */ /* 0x0003e80000000800 */
[----:B------:R-:W-:Y:S06]  /*13620*/  BAR.SYNC.DEFER_BLOCKING 0x0 ;  /* 0x0000000000007b1d */ /* 0x000fec0000010000 */
[----:B------:R-:W1:Y:S04]  /*13630*/  S2R R4, SR_TID.X ;  /* 0x0000000000047919 */ /* 0x000e680000002100 */
[----:B------:R2:W3:Y:S04]  /*13640*/  LDS.128 R68, [R235] ;  /* 0x00000000eb447984 */ /* 0x0004e80000000c00 */
[----:B------:R2:W4:Y:S01]  /*13650*/  LDS.128 R64, [R235+0x800] ;  /* 0x00080000eb407984 */ /* 0x0005220000000c00 */
[----:B-1----:R-:W-:-:S03]  /*13660*/  SHF.R.S32.HI R5, RZ, 0x1f, R4 ;  /* 0x0000001fff057819 */ /* 0x002fc60000011404 */
[----:B------:R2:W1:Y:S01]  /*13670*/  LDS.128 R60, [R235+0x1000] ;  /* 0x00100000eb3c7984 */ /* 0x0004620000000c00 */
[----:B------:R-:W-:-:S03]  /*13680*/  LEA.HI R9, R5, R4, RZ, 0x5 ;  /* 0x0000000405097211 */ /* 0x000fc600078f28ff */
[----:B------:R2:W1:Y:S01]  /*13690*/  LDS.128 R56, [R235+0x1800] ;  /* 0x00180000eb387984 */ /* 0x0004620000000c00 */
[----:B------:R-:W-:-:S03]  /*136a0*/  LOP3.LUT R9, R9, 0xffffffe0, RZ, 0xc0, !PT ;  /* 0xffffffe009097812 */ /* 0x000fc600078ec0ff */
[----:B------:R2:W1:Y:S01]  /*136b0*/  LDS.128 R52, [R235+0x2000] ;  /* 0x00200000eb347984 */ /* 0x0004620000000c00 */
[----:B------:R-:W-:-:S03]  /*136c0*/  IADD3 R9, -R9, R4, RZ ;  /* 0x0000000409097210 */ /* 0x000fc60007ffe1ff */
[----:B------:R2:W1:Y:S01]  /*136d0*/  LDS.128 R48, [R235+0x2800] ;  /* 0x00280000eb307984 */ /* 0x0004620000000c00 */
[----:B------:R-:W-:-:S03]  /*136e0*/  SHF.R.S32.HI R0, RZ, 0x1f, R9 ;  /* 0x0000001fff007819 */ /* 0x000fc60000011409 */
[----:B------:R2:W1:Y:S01]  /*136f0*/  LDS.128 R44, [R235+0x3000] ;  /* 0x00300000eb2c7984 */ /* 0x0004620000000c00 */
[----:B------:R-:W-:-:S03]  /*13700*/  LEA.HI R0, R0, R9, RZ, 0x2 ;  /* 0x0000000900007211 */ /* 0x000fc600078f10ff */
[----:B------:R2:W1:Y:S01]  /*13710*/  LDS.128 R40, [R235+0x3800] ;  /* 0x00380000eb287984 */ /* 0x0004620000000c00 */
[----:B------:R-:W-:Y:S01]  /*13720*/  MOV R9, 0x7f800000 ;  /* 0x7f80000000097802 */ /* 0x000fe20000000f00 */
[----:B------:R-:W-:Y:S01]  /*13730*/  @P4 FFMA.FTZ R9, R164, c[0x0][0x238], R2 ;  /* 0x00008e00a4094a23 */ /* 0x000fe20000010002 */
[----:B------:R-:W-:Y:S01]  /*13740*/  SHF.R.S32.HI R0, RZ, 0x2, R0 ;  /* 0x00000002ff007819 */ /* 0x000fe20000011400 */
[----:B------:R2:W1:Y:S03]  /*13750*/  LDS.128 R36, [R235+0x4000] ;  /* 0x00400000eb247984 */ /* 0x0004660000000c00 */
[----:B------:R-:W-:Y:S01]  /*13760*/  LEA R11, R11, R0, 0x4 ;  /* 0x000000000b0b7211 */ /* 0x000fe200078e20ff */
        /* <DEDUP_REMOVED lines=20> */
.L_x_2321:
[----:B---34-:R-:W-:Y:S05]  /*138b0*/  BSYNC B0 ;  /* 0x0000000000007941 */ /* 0x018fea0003800000 */
.L_x_2320:
[----:B------:R-:W3:Y:S01]  /*138c0*/  S2R R2, SR_CTAID.X ;  /* 0x0000000000027919 */ /* 0x000ee20000002500 */
[----:B------:R-:W-:Y:S01]  /*138d0*/  SHF.R.S32.HI R237, RZ, 0x1f, R236 ;  /* 0x0000001fffed7819 */ /* 0x000fe200000114ec */
[----:B------:R-:W-:Y:S01]  /*138e0*/  USHF.R.S32.HI UR6, URZ, 0x1f, UR11 ;  /* 0x0000001f3f067899 */ /* 0x000fe2000801140b */
[----:B------:R-:W-:Y:S01]  /*138f0*/  LEA.HI R6, R7, R6, RZ, 0x3 ;  /* 0x0000000607067211 */ /* 0x000fe200078f18ff */
[----:B------:R-:W-:Y:S01]  /*13900*/  ULDC.64 UR4, c[0x0][0x1f0] ;  /* 0x00007c0000047ab9 */ /* 0x000fe20000000a00 */
[----:B------:R-:W-:Y:S01]  /*13910*/  LEA.HI R4, R5, R4, RZ, 0x3 ;  /* 0x0000000405047211 */ /* 0x000fe200078f18ff */
[----:B------:R-:W-:Y:S01]  /*13920*/  UIMAD UR4, UR6, UR4, URZ ;  /* 0x00000004060472a4 */ /* 0x000fe2000f8e023f */
[----:B------:R-:W-:Y:S01]  /*13930*/  SHF.R.S32.HI R6, RZ, 0x3, R6 ;  /* 0x00000003ff067819 */ /* 0x000fe20000011406 */
[----:B------:R-:W-:Y:S02]  /*13940*/  BSSY B0, `(.L_x_2322) ;  /* 0x0000020000007945 */ /* 0x000fe40003800000 */
[----:B------:R-:W-:Y:S01]  /*13950*/  UIMAD UR4, UR11, UR5, UR4 ;  /* 0x000000050b0472a4 */ /* 0x000fe2000f8e0204 */
[----:B---3--:R-:W-:-:S04]  /*13960*/  IMAD.SHL.U32 R2, R2, 0x40, RZ ;  /* 0x0000004002027824 */ /* 0x008fc800078e00ff */
[----:B------:R-:W-:Y:S01]  /*13970*/  IMAD.WIDE.U32 R8, R2, c[0x0][0x1e8], R236 ;  /* 0x00007a0002087a25 */ /* 0x000fe200078e00ec */
[----:B------:R-:W-:-:S04]  /*13980*/  SHF.R.S32.HI R0, RZ, 0x1f, R2 ;  /* 0x0000001fff007819 */ /* 0x000fc80000011402 */
[----:B------:R-:W-:Y:S01]  /*13990*/  IADD3 R8, P0, R8, UR10, RZ ;  /* 0x0000000a08087c10 */ /* 0x000fe2000ff1e0ff */
[----:B------:R-:W-:-:S04]  /*139a0*/  IMAD R0, R0, c[0x0][0x1e8], RZ ;  /* 0x00007a0000007a24 */ /* 0x000fc800078e02ff */
[C---:B------:R-:W-:Y:S01]  /*139b0*/  IMAD R0, R2.reuse, c[0x0][0x1ec], R0 ;  /* 0x00007b0002007a24 */ /* 0x040fe200078e0200 */
[----:B------:R-:W-:-:S04]  /*139c0*/  IADD3 R2, -R2, UR30, RZ ;  /* 0x0000001e02027c10 */ /* 0x000fc8000fffe1ff */
[----:B------:R-:W-:Y:S01]  /*139d0*/  IADD3.X R9, R9, UR8, R0, P0, !PT ;  /* 0x0000000809097c10 */ /* 0x000fe200087fe400 */
[----:B------:R-:W-:Y:S01]  /*139e0*/  IMAD.U32 R0, RZ, RZ, UR11 ;  /* 0x0000000bff007e24 */ /* 0x000fe2000f8e00ff */
[----:B------:R-:W-:-:S03]  /*139f0*/  ISETP.GE.AND P0, PT, R6, R2, PT ;  /* 0x000000020600720c */ /* 0x000fc60003f06270 */
[----:B------:R-:W-:Y:S01]  /*13a00*/  IMAD.WIDE.U32 R8, R0, c[0x0][0x1f0], R8 ;  /* 0x00007c0000087a25 */ /* 0x000fe200078e0008 */
[----:B------:R-:W-:-:S04]  /*13a10*/  SHF.R.S32.HI R0, RZ, 0x3, R4 ;  /* 0x00000003ff007819 */ /* 0x000fc80000011404 */
[----:B------:R-:W-:Y:S02]  /*13a20*/  IADD3 R5, R9, UR4, RZ ;  /* 0x0000000409057c10 */ /* 0x000fe4000fffe0ff */
[----:B------:R-:W-:-:S03]  /*13a30*/  SHF.R.S32.HI R0, RZ, 0x1f, R0 ;  /* 0x0000001fff007819 */ /* 0x000fc60000011400 */
        /* <DEDUP_REMOVED lines=12> */
[----:B------:R3:W-:Y:S04]  /*13b00*/  @!P3 STG.E.128 [R76.64], R68 ;  /* 0x000000444c00b986 */ /* 0x0007e8000c101d22 */
[----:B-1----:R3:W-:Y:S04]  /*13b10*/  @!P2 STG.E.128 [R76.64+0x80], R52 ;  /* 0x000080344c00a986 */ /* 0x0027e8000c101d22 */
[----:B------:R3:W-:Y:S04]  /*13b20*/  @!P1 STG.E.128 [R76.64+0x100], R36 ;  /* 0x000100244c009986 */ /* 0x0007e8000c101d22 */
[----:B------:R3:W-:Y:S02]  /*13b30*/  @!P0 STG.E.128 [R76.64+0x180], R20 ;  /* 0x000180144c008986 */ /* 0x0007e4000c101d22 */
.L_x_2323:
[----:B------:R-:W-:Y:S05]  /*13b40*/  BSYNC B0 ;  /* 0x0000000000007941 */ /* 0x000fea0003800000 */
.L_x_2322:
        /* <DEDUP_REMOVED lines=14> */
[----:B-1-3--:R-:W-:-:S03]  /*13c30*/  LEA R20, P4, R10, c[0x0][0x1d0], 0x1 ;  /* 0x000074000a147a11 */ /* 0x00afc600078808ff */
[----:B------:R-:W-:-:S04]  /*13c40*/  IMAD R2, R3, c[0x0][0x1ec], R2 ;  /* 0x00007b0003027a24 */ /* 0x000fc800078e0202 */
[----:B------:R-:W-:-:S05]  /*13c50*/  IMAD.IADD R2, R2, 0x1, R11 ;  /* 0x0000000102027824 */ /* 0x000fca00078e020b */
[----:B------:R-:W-:-:S05]  /*13c60*/  LEA.HI.X R21, R10, c[0x0][0x1d4], R2, 0x1, P4 ;  /* 0x000075000a157a11 */ /* 0x000fca00020f0c02 */
[----:B------:R1:W-:Y:S04]  /*13c70*/  @!P3 STG.E.128 [R20.64], R64 ;  /* 0x000000401400b986 */ /* 0x0003e8000c101d22 */
[----:B------:R1:W-:Y:S04]  /*13c80*/  @!P2 STG.E.128 [R20.64+0x80], R48 ;  /* 0x000080301400a986 */ /* 0x0003e8000c101d22 */
[----:B------:R1:W-:Y:S04]  /*13c90*/  @!P1 STG.E.128 [R20.64+0x100], R32 ;  /* 0x0001002014009986 */ /* 0x0003e8000c101d22 */
[----:B------:R1:W-:Y:S02]  /*13ca0*/  @!P0 STG.E.128 [R20.64+0x180], R16 ;  /* 0x0001801014008986 */ /* 0x0003e4000c101d22 */
.L_x_2325:
[----:B------:R-:W-:Y:S05]  /*13cb0*/  BSYNC B0 ;  /* 0x0000000000007941 */ /* 0x000fea0003800000 */
.L_x_2324:
        /* <DEDUP_REMOVED lines=18> */
[----:B------:R1:W-:Y:S04]  /*13de0*/  @!P3 STG.E.128 [R16.64], R60 ;  /* 0x0000003c1000b986 */ /* 0x0003e8000c101d22 */
[----:B------:R1:W-:Y:S04]  /*13df0*/  @!P2 STG.E.128 [R16.64+0x80], R44 ;  /* 0x0000802c1000a986 */ /* 0x0003e8000c101d22 */
[----:B------:R1:W-:Y:S04]  /*13e00*/  @!P1 STG.E.128 [R16.64+0x100], R28 ;  /* 0x0001001c10009986 */ /* 0x0003e8000c101d22 */
[----:B------:R1:W-:Y:S02]  /*13e10*/  @!P0 STG.E.128 [R16.64+0x180], R12 ;  /* 0x0001800c10008986 */ /* 0x0003e4000c101d22 */
.L_x_2327:
[----:B------:R-:W-:Y:S05]  /*13e20*/  BSYNC B0 ;  /* 0x0000000000007941 */ /* 0x000fea0003800000 */
.L_x_2326:
[----:B------:R-:W-:-:S04]  /*13e30*/  IADD3 R2, R6, 0x30, RZ ;  /* 0x0000003006027810 */ /* 0x000fc80007ffe0ff */
[----:B------:R-:W-:-:S13]  /*13e40*/  ISETP.GE.AND P0, PT, R2, UR20, PT ;  /* 0x0000001402007c0c */ /* 0x000fda000bf06270 */
[----:B------:R-:W-:Y:S05]  /*13e50*/  @P0 EXIT ;  /* 0x000000000000094d */ /* 0x000fea0003800000 */
[----:B------:R-:W-:Y:S01]  /*13e60*/  IADD3 R6, P0, R6, 0x30, RZ ;  /* 0x0000003006067810 */ /* 0x000fe20007f1e0ff */
[----:B------:R-:W-:Y:S01]  /*13e70*/  IMAD.MOV.U32 R2, RZ, RZ, R8 ;  /* 0x000000ffff027224 */ /* 0x000fe200078e0008 */
[----:B------:R-:W-:Y:S01]  /*13e80*/  ISETP.GE.AND P2, PT, R236, c[0x0][0x220], PT ;  /* 0x00008800ec007a0c */ /* 0x000fe20003f46270 */
[----:B------:R-:W-:Y:S01]  /*13e90*/  IMAD.MOV.U32 R3, RZ, RZ, R5 ;  /* 0x000000ffff037224 */ /* 0x000fe200078e0005 */
        /* <DEDUP_REMOVED lines=16> */
.L_x_2328:
        /* <DEDUP_REMOVED lines=14> */
.L_x_8788:


//--------------------- .text._ZN5flash24flash_fwd_splitkv_kernelI23Flash_fwd_kernel_traitsILi256ELi64ELi64ELi4ELb0ELb0EN7cutlass6half_tE19Flash_kernel_traitsILi256ELi64ELi64ELi4ES3_EELb0ELb1ELb0ELb0ELb0ELb1ELb0ELb0EEEvNS_16Flash_fwd_paramsE --------------------------
	.section	.text._ZN5flash24flash_fwd_splitkv_kernelI23Flash_fwd_kernel_traitsILi256ELi64ELi64ELi4ELb0ELb0EN7cutlass6half_tE19Flash_kernel_traitsILi256ELi64ELi64ELi4ES3_EELb0ELb1ELb0ELb0ELb0ELb1ELb0ELb0EEEvNS_16Flash_fwd_paramsE,"ax",@progbits
	.sectioninfo	@"SHI_REGISTERS=255"
	.align	128
        .global         _ZN5flash24flash_fwd_splitkv_kernelI23Flash_fwd_kernel_traitsILi256ELi64ELi64ELi4ELb0ELb0EN7cutlass6half_tE19Flash_kernel_traitsILi256ELi64ELi64ELi4ES3_EELb0ELb1ELb0ELb0ELb0ELb1ELb0ELb0EEEvNS_16Flash_fwd_paramsE
        .type           _ZN5flash24flash_fwd_splitkv_kernelI23Flash_fwd_kernel_traitsILi256ELi64ELi64ELi4ELb0ELb0EN7cutlass6half_tE19Flash_kernel_traitsILi256ELi64ELi64ELi4ES3_EELb0ELb1ELb0ELb0ELb0ELb1ELb0ELb0EEEvNS_16Flash_fwd_paramsE,@function
        .size           _ZN5flash24flash_fwd_splitkv_kernelI23Flash_fwd_kernel_traitsILi256ELi64ELi64ELi4ELb0ELb0EN7cutlass6half_tE19Flash_kernel_traitsILi256ELi64ELi64ELi4ES3_EELb0ELb1ELb0ELb0ELb0ELb1ELb0ELb0EEEvNS_16Flash_fwd_paramsE,(.L_x_8789 - _ZN5flash24flash_fwd_splitkv_kernelI23Flash_fwd_kernel_traitsILi256ELi64ELi64ELi4ELb0ELb0EN7cutlass6half_tE19Flash_kernel_traitsILi256ELi64ELi64ELi4ES3_EELb0ELb1ELb0ELb0ELb0ELb1ELb0ELb0EEEvNS_16Flash_fwd_paramsE)
        .other          _ZN5flash24flash_fwd_splitkv_kernelI23Flash_fwd_kernel_traitsILi256ELi64ELi64ELi4ELb0ELb0EN7cutlass6half_tE19Flash_kernel_traitsILi256ELi64ELi64ELi4ES3_EELb0ELb1ELb0ELb0ELb0ELb1ELb0ELb0EEEvNS_16Flash_fwd_paramsE,@"STO_CUDA_ENTRY STV_DEFAULT"
_ZN5flash24flash_fwd_splitkv_kernelI23Flash_fwd_kernel_traitsILi256ELi64ELi64ELi4ELb0ELb0EN7cutlass6half_tE19Flash_kernel_traitsILi256ELi64ELi64ELi4ES3_EELb0ELb1ELb0ELb0ELb0ELb1ELb0ELb0EEEvNS_16Flash_fwd_paramsE:
.text._ZN5flash24flash_fwd_splitkv_kernelI23Flash_fwd_kernel_traitsILi256ELi64ELi64ELi4ELb0ELb0EN7cutlass6half_tE19Flash_kernel_traitsILi256ELi64ELi64ELi4ES3_EELb0ELb1ELb0ELb0ELb0ELb1ELb0ELb0EEEvNS_16Flash_fwd_paramsE:
        /* <DEDUP_REMOVED lines=55> */
.L_x_2329:
[----:B------:R-:W-:Y:S02]  /*0370*/  ULDC UR6, c[0x0][0x218] ;  /* 0x0000860000067ab9 */ /* 0x000fe40000000800 */
.L_x_2330:
        /* <DEDUP_REMOVED lines=113> */
.L_x_2333:
[----:B------:R-:W-:Y:S05]  /*0a90*/  BSYNC B0 ;  /* 0x0000000000007941 */ /* 0x000fea0003800000 */
.L_x_2332:
        /* <DEDUP_REMOVED lines=22> */
.L_x_2335:
[----:B------:R-:W-:Y:S05]  /*0c00*/  BSYNC B0 ;  /* 0x0000000000007941 */ /* 0x000fea0003800000 */
.L_x_2334:
        /* <DEDUP_REMOVED lines=22> */
.L_x_2337:
[----:B------:R-:W-:Y:S05]  /*0d70*/  BSYNC B0 ;  /* 0x0000000000007941 */ /* 0x000fea0003800000 */
.L_x_2336:
        /* <DEDUP_REMOVED lines=21> */
.L_x_2339:
[----:B------:R-:W-:Y:S05]  /*0ed0*/  BSYNC B0 ;  /* 0x0000000000007941 */ /* 0x000fea0003800000 */
.L_x_2338:
        /* <DEDUP_REMOVED lines=20> */
.L_x_2331:
        /* <DEDUP_REMOVED lines=119> */
.L_x_2340:
        /* <DEDUP_REMOVED lines=21> */
.L_x_2342:
        /* <DEDUP_REMOVED lines=62> */
.L_x_2341:
        /* <DEDUP_REMOVED lines=132> */
.L_x_2344:
[----:B------:R-:W-:Y:S05]  /*2500*/  BSYNC B0 ;  /* 0x0000000000007941 */ /* 0x000fea0003800000 */
.L_x_2343:
        /* <DEDUP_REMOVED lines=45> */
.L_x_2346:
[----:B------:R-:W-:Y:S05]  /*27e0*/  BSYNC B0 ;  /* 0x0000000000007941 */ /* 0x000fea0003800000 */
.L_x_2345:
        /* <DEDUP_REMOVED lines=45> */
.L_x_2348:
[----:B------:R-:W-:Y:S05]  /*2ac0*/  BSYNC B0 ;  /* 0x0000000000007941 */ /* 0x000fea0003800000 */
.L_x_2347:
        /* <DEDUP_REMOVED lines=44> */
.L_x_2350:
[----:B------:R-:W-:Y:S05]  /*2d90*/  BSYNC B0 ;  /* 0x0000000000007941 */ /* 0x000fea0003800000 */
.L_x_2349:
        /* <DEDUP_REMOVED lines=39> */
.L_x_2352:
[----:B------:R-:W-:Y:S05]  /*3010*/  BSYNC B0 ;  /* 0x0000000000007941 */ /* 0x000fea0003800000 */
.L_x_2351:
        /* <DEDUP_REMOVED lines=41> */
.L_x_2354:
[----:B------:R-:W-:Y:S05]  /*32b0*/  BSYNC B0 ;  /* 0x0000000000007941 */ /* 0x000fea0003800000 */
.L_x_2353:
        /* <DEDUP_REMOVED lines=41> */
.L_x_2356:
[----:B------:R-:W-:Y:S05]  /*3550*/  BSYNC B0 ;  /* 0x0000000000007941 */ /* 0x000fea0003800000 */
.L_x_2355:
        /* <DEDUP_REMOVED lines=43> */
.L_x_2358:
[----:B------:R-:W-:Y:S05]  /*3810*/  BSYNC B0 ;  /* 0x0000000000007941 */ /* 0x000fea0003800000 */
.L_x_2357:
        /* <DEDUP_REMOVED lines=47> */
.L_x_2360:
[----:B------:R-:W-:Y:S05]  /*3b10*/  BSYNC B0 ;  /* 0x0000000000007941 */ /* 0x000fea0003800000 */
.L_x_2359:
        /* <DEDUP_REMOVED lines=53> */
.L_x_2362:
[----:B------:R-:W-:Y:S05]  /*3e70*/  BSYNC B0 ;  /* 0x0000000000007941 */ /* 0x000fea0003800000 */
.L_x_2361:
        /* <DEDUP_REMOVED lines=45> */
.L_x_2364:
[----:B------:R-:W-:Y:S05]  /*4150*/  BSYNC B0 ;  /* 0x0000000000007941 */ /* 0x000fea0003800000 */
.L_x_2363:
        /* <DEDUP_REMOVED lines=65> */
.L_x_2366:
[----:B------:R-:W-:Y:S05]  /*4570*/  BSYNC B0 ;  /* 0x0000000000007941 */ /* 0x000fea0003800000 */
.L_x_2365:
[C---:B------:R-:W-:Y:S01]  /*4580*/  IMAD.SHL.U32 R7, R3.reuse, 0x40, RZ ;  /* 0x0000004003077824 */ /* 0x040fe200078e00ff */
[----:B------:R-:W-:Y:S01]  /*4590*/  LEA R234, R6, R4, 0xa ;  /* 0x0000000406ea7211 */ /* 0x000fe200078e50ff */
[----:B------:R-:W-:Y:S01]  /*45a0*/  IMAD.SHL.U32 R16, R16, 0x8, RZ ;  /* 0x0000000810107824 */ /* 0x000fe200078e00ff */
[----:B------:R-:W-:Y:S01]  /*45b0*/  R2P PR, R3, 0x6 ;  /* 0x0000000603007804 */ /* 0x000fe20000000000 */
[----:B------:R-:W0:Y:S01]  /*45c0*/  LDGDEPBAR ;  /* 0x00000000000079af */ /* 0x000e220000000000 */
[----:B------:R-:W-:Y:S01]  /*45d0*/  LOP3.LUT R7, R7, 0x1c0, RZ, 0xc0, !PT ;  /* 0x000001c007077812 */ /* 0x000fe200078ec0ff */
[----:B------:R-:W-:Y:S01]  /*45e0*/  UISETP.GT.AND UP0, UPT, UR29, UR21, UPT ;  /* 0x000000151d00728c */ /* 0x000fe2000bf04270 */
[----:B------:R-:W-:Y:S01]  /*45f0*/  SHF.L.U32 R234, R234, 0x1, RZ ;  /* 0x00000001eaea7819 */ /* 0x000fe200000006ff */
[----:B------:R-:W-:Y:S01]  /*4600*/  UIADD3 UR7, UR13, 0x1, -UR30 ;  /* 0x000000010d077890 */ /* 0x000fe2000fffe81e */
[----:B------:R-:W-:Y:S01]  /*4610*/  LOP3.LUT R16, R7, 0x8, R16, 0xf8, !PT ;  /* 0x0000000807107812 */ /* 0x000fe200078ef810 */
[----:B------:R-:W-:Y:S01]  /*4620*/  ULDC UR5, c[0x0][0x2e4] ;  /* 0x0000b90000057ab9 */ /* 0x000fe20000000800 */
[----:B------:R-:W-:Y:S01]  /*4630*/  SHF.R.U32.HI R7, RZ, 0x3, R7 ;  /* 0x00000003ff077819 */ /* 0x000fe20000011607 */
[----:B------:R-:W-:Y:S01]  /*4640*/  LDSM.16.M88.4 R64, [R234] ;  /* 0x00000000ea40783b */ /* 0x000fe20000000200 */
[-C--:B------:R-:W-:Y:S01]  /*4650*/  LEA R232, R2, R234.reuse, 0x1 ;  /* 0x000000ea02e87211 */ /* 0x080fe200078e08ff */
[----:B------:R-:W-:Y:S01]  /*4660*/  ULDC UR4, c[0x0][0x2e8] ;  /* 0x0000ba0000047ab9 */ /* 0x000fe20000000800 */
[----:B------:R-:W-:Y:S01]  /*4670*/  LOP3.LUT R7, R16, R7, RZ, 0x3c, !PT ;  /* 0x0000000710077212 */ /* 0x000fe200078e3cff */
[----:B------:R-:W-:Y:S01]  /*4680*/  UIADD3 UR5, UR13, -UR5, -UR30 ;  /* 0x800000050d057290 */ /* 0x000fe2000fffe81e */
[C---:B------:R-:W-:Y:S01]  /*4690*/  LEA R230, R0.reuse, R234, 0x1 ;  /* 0x000000ea00e67211 */ /* 0x040fe200078e08ff */
[----:B-1----:R-:W-:Y:S01]  /*46a0*/  LDSM.16.M88.4 R28, [R232] ;  /* 0x00000000e81c783b */ /* 0x002fe20000000200 */
[----:B------:R-:W-:Y:S01]  /*46b0*/  LEA R229, R0, R232, 0x1 ;  /* 0x000000e800e57211 */ /* 0x000fe200078e08ff */
[----:B------:R-:W-:Y:S01]  /*46c0*/  IMAD R233, R233, 0x200, R7 ;  /* 0x00000200e9e97824 */ /* 0x000fe200078e0207 */
[----:B------:R-:W-:Y:S01]  /*46d0*/  LEA R6, R6, UR12, 0x4 ;  /* 0x0000000c06067c11 */ /* 0x000fe2000f8e20ff */
[----:B--2---:R-:W-:Y:S01]  /*46e0*/  LDSM.16.M88.4 R20, [R230] ;  /* 0x00000000e614783b */ /* 0x004fe20000000200 */
[----:B------:R-:W-:Y:S01]  /*46f0*/  PLOP3.LUT P6, PT, PT, PT, UP0, 0x80, 0x0 ;  /* 0x000000000000781c */ /* 0x000fe20003fcf008 */
[----:B------:R-:W-:Y:S01]  /*4700*/  IMAD.SHL.U32 R233, R233, 0x2, RZ ;  /* 0x00000002e9e97824 */ /* 0x000fe200078e00ff */
[----:B------:R-:W-:Y:S01]  /*4710*/  IADD3 R5, R6, R5, RZ ;  /* 0x0000000506057210 */ /* 0x000fe20007ffe0ff */
[----:B------:R-:W-:-:S03]  /*4720*/  UIADD3 UR4, UR7, UR4, URZ ;  /* 0x0000000407047290 */ /* 0x000fc6000fffe03f */
[----:B------:R-:W1:Y:S01]  /*4730*/  LDSM.16.M88.4 R36, [R233+0x8000] ;  /* 0x00800000e924783b */ /* 0x000e620000000200 */
[C---:B------:R-:W-:Y:S02]  /*4740*/  IADD3 R3, R233.reuse, 0x8000, RZ ;  /* 0x00008000e9037810 */ /* 0x040fe40007ffe0ff */
[----:B------:R-:W-:Y:S01]  /*4750*/  IADD3 R231, R233, 0x8020, RZ ;  /* 0x00008020e9e77810 */ /* 0x000fe20007ffe0ff */
[----:B------:R-:W2:Y:S01]  /*4760*/  LDSM.16.M88.4 R8, [R233+0x9000] ;  /* 0x00900000e908783b */ /* 0x000ea20000000200 */
[----:B------:R-:W-:Y:S01]  /*4770*/  @P1 IADD3 R231, R3, -0x20, RZ ;  /* 0xffffffe003e71810 */ /* 0x000fe20007ffe0ff */
[----:B------:R-:W-:Y:S01]  /*4780*/  IMAD.MOV.U32 R3, RZ, RZ, 0x40 ;  /* 0x00000040ff037424 */ /* 0x000fe200078e00ff */
[C---:B------:R-:W-:Y:S01]  /*4790*/  IADD3 R242, R5.reuse, 0x8, RZ ;  /* 0x0000000805f27810 */ /* 0x040fe20007ffe0ff */
[----:B------:R-:W5:Y:S01]  /*47a0*/  LDSM.16.M88.4 R16, [R233+0x8800] ;  /* 0x00880000e910783b */ /* 0x000f620000000200 */
[----:B------:R-:W-:Y:S02]  /*47b0*/  IADD3 R245, R5, UR5, RZ ;  /* 0x0000000505f57c10 */ /* 0x000fe4000fffe0ff */
[----:B------:R-:W-:Y:S01]  /*47c0*/  SEL R3, R3, 0xffffffc0, !P2 ;  /* 0xffffffc003037807 */ /* 0x000fe20005000000 */
[----:B------:R-:W3:Y:S01]  /*47d0*/  LDSM.16.M88.4 R60, [R233+0x9800] ;  /* 0x00980000e93c783b */ /* 0x000ee20000000200 */
[----:B------:R-:W-:-:S02]  /*47e0*/  IADD3 R243, R242, UR5, RZ ;  /* 0x00000005f2f37c10 */ /* 0x000fc4000fffe0ff */
[----:B------:R-:W-:Y:S01]  /*47f0*/  IADD3 R244, R5, UR4, RZ ;  /* 0x0000000405f47c10 */ /* 0x000fe2000fffe0ff */
[----:B------:R-:W4:Y:S01]  /*4800*/  LDSM.16.M88.4 R56, [R231] ;  /* 0x00000000e738783b */ /* 0x000f220000000200 */
[----:B------:R-:W-:Y:S01]  /*4810*/  IMAD.IADD R227, R233, 0x1, R3 ;  /* 0x00000001e9e37824 */ /* 0x000fe200078e0203 */
[----:B------:R-:W-:Y:S01]  /*4820*/  IADD3 R242, R242, UR4, RZ ;  /* 0x00000004f2f27c10 */ /* 0x000fe2000fffe0ff */
[----:B------:R-:W-:Y:S01]  /*4830*/  IMAD.IADD R220, R3, 0x1, R231 ;  /* 0x0000000103dc7824 */ /* 0x000fe200078e02e7 */
[----:B------:R-:W3:Y:S01]  /*4840*/  LDSM.16.M88.4 R48, [R231+0x1000] ;  /* 0x00100000e730783b */ /* 0x000ee20000000200 */
[----:B------:R-:W-:Y:S02]  /*4850*/  IMNMX R245, RZ, R245, !PT ;  /* 0x000000f5fff57217 */ /* 0x000fe40007800200 */
[----:B------:R-:W-:Y:S01]  /*4860*/  IMNMX R244, R244, UR13, PT ;  /* 0x0000000df4f47c17 */ /* 0x000fe2000b800200 */
[----:B------:R-:W3:Y:S01]  /*4870*/  LDSM.16.M88.4 R52, [R231+0x800] ;  /* 0x00080000e734783b */ /* 0x000ee20000000200 */
[----:B------:R-:W-:-:S02]  /*4880*/  IMNMX R243, RZ, R243, !PT ;  /* 0x000000f3fff37217 */ /* 0x000fc40007800200 */
[----:B------:R-:W-:Y:S01]  /*4890*/  IMNMX R242, R242, UR13, PT ;  /* 0x0000000df2f27c17 */ /* 0x000fe2000b800200 */
[----:B------:R-:W3:Y:S01]  /*48a0*/  LDSM.16.M88.4 R44, [R231+0x1800] ;  /* 0x00180000e72c783b */ /* 0x000ee20000000200 */
[C---:B------:R-:W-:Y:S02]  /*48b0*/  IADD3 R223, R231.reuse, 0x800, RZ ;  /* 0x00000800e7df7810 */ /* 0x040fe40007ffe0ff */
[C---:B------:R-:W-:Y:S01]  /*48c0*/  IADD3 R222, R231.reuse, 0x1000, RZ ;  /* 0x00001000e7de7810 */ /* 0x040fe20007ffe0ff */
[----:B------:R-:W3:Y:S01]  /*48d0*/  LDSM.16.M88.4 R24, [R227+0x8000] ;  /* 0x00800000e318783b */ /* 0x000ee20000000200 */
[C---:B------:R-:W-:Y:S02]  /*48e0*/  IADD3 R221, R231.reuse, 0x1800, RZ ;  /* 0x00001800e7dd7810 */ /* 0x040fe40007ffe0ff */
[C---:B------:R-:W-:Y:S01]  /*48f0*/  IADD3 R219, R231.reuse, 0x2000, RZ ;  /* 0x00002000e7db7810 */ /* 0x040fe20007ffe0ff */
[----:B------:R-:W3:Y:S01]  /*4900*/  LDSM.16.M88.4 R76, [R227+0x9000] ;  /* 0x00900000e34c783b */ /* 0x000ee20000000200 */
[----:B------:R-:W-:-:S02]  /*4910*/  IADD3 R218, R231, 0x2800, RZ ;  /* 0x00002800e7da7810 */ /* 0x000fc40007ffe0ff */
[C---:B------:R-:W-:Y:S01]  /*4920*/  IADD3 R217, R231.reuse, 0x3000, RZ ;  /* 0x00003000e7d97810 */ /* 0x040fe20007ffe0ff */
[C---:B-1----:R-:W-:Y:S01]  /*4930*/  HMMA.16816.F32 R40, R64.reuse, R36, RZ ;  /* 0x000000244028723c */ /* 0x042fe200000018ff */
[----:B------:R-:W1:Y:S01]  /*4940*/  LDSM.16.M88.4 R80, [R227+0x8800] ;  /* 0x00880000e350783b */ /* 0x000e620000000200 */
[C---:B------:R-:W-:Y:S02]  /*4950*/  IADD3 R216, R231.reuse, 0x3800, RZ ;  /* 0x00003800e7d87810 */ /* 0x040fe40007ffe0ff */
[C---:B------:R-:W-:Y:S01]  /*4960*/  IADD3 R215, R231.reuse, 0x4000, RZ ;  /* 0x00004000e7d77810 */ /* 0x040fe20007ffe0ff */
[----:B------:R-:W1:Y:S01]  /*4970*/  LDSM.16.M88.4 R72, [R227+0x9800] ;  /* 0x00980000e348783b */ /* 0x000e620000000200 */
[C---:B------:R-:W-:Y:S02]  /*4980*/  IADD3 R214, R231.reuse, 0x4800, RZ ;  /* 0x00004800e7d67810 */ /* 0x040fe40007ffe0ff */
[----:B------:R-:W-:Y:S01]  /*4990*/  HMMA.16816.F32 R36, R64, R38, RZ ;  /* 0x000000264024723c */ /* 0x000fe200000018ff */
[----:B------:R-:W-:-:S02]  /*49a0*/  IADD3 R213, R231, 0x5000, RZ ;  /* 0x00005000e7d57810 */ /* 0x000fc40007ffe0ff */
[C---:B------:R-:W-:Y:S02]  /*49b0*/  IADD3 R212, R231.reuse, 0x5800, RZ ;  /* 0x00005800e7d47810 */ /* 0x040fe40007ffe0ff */
[C---:B------:R-:W-:Y:S02]  /*49c0*/  IADD3 R211, R231.reuse, 0x6000, RZ ;  /* 0x00006000e7d37810 */ /* 0x040fe40007ffe0ff */
[C---:B------:R-:W-:Y:S01]  /*49d0*/  IADD3 R210, R231.reuse, 0x6800, RZ ;  /* 0x00006800e7d27810 */ /* 0x040fe20007ffe0ff */
[----:B--2---:R-:W-:Y:S01]  /*49e0*/  HMMA.16816.F32 R12, R64, R8, RZ ;  /* 0x00000008400c723c */ /* 0x004fe200000018ff */
[C---:B------:R-:W-:Y:S02]  /*49f0*/  IADD3 R209, R231.reuse, 0x7000, RZ ;  /* 0x00007000e7d17810 */ /* 0x040fe40007ffe0ff */
[----:B------:R-:W-:-:S05]  /*4a00*/  IADD3 R208, R231, 0x7800, RZ ;  /* 0x00007800e7d07810 */ /* 0x000fca0007ffe0ff */
[C---:B------:R-:W-:Y:S08]  /*4a10*/  HMMA.16816.F32 R8, R64.reuse, R10, RZ ;  /* 0x0000000a4008723c */ /* 0x040ff000000018ff */
[C---:B-----5:R-:W-:Y:S08]  /*4a20*/  HMMA.16816.F32 R32, R64.reuse, R16, RZ ;  /* 0x000000104020723c */ /* 0x060ff000000018ff */
[C---:B------:R-:W-:Y:S08]  /*4a30*/  HMMA.16816.F32 R16, R64.reuse, R18, RZ ;  /* 0x000000124010723c */ /* 0x040ff000000018ff */
[C---:B---3--:R-:W-:Y:S08]  /*4a40*/  HMMA.16816.F32 R68, R64.reuse, R60, RZ ;  /* 0x0000003c4044723c */ /* 0x048ff000000018ff */
[----:B------:R-:W-:Y:S01]  /*4a50*/  HMMA.16816.F32 R64, R64, R62, RZ ;  /* 0x0000003e4040723c */ /* 0x000fe200000018ff */
[----:B------:R-:W-:Y:S07]  /*4a60*/  LDSM.16.M88.4 R60, [R229] ;  /* 0x00000000e53c783b */ /* 0x000fee0000000200 */
[C---:B----4-:R-:W-:Y:S08]  /*4a70*/  HMMA.16816.F32 R40, R28.reuse, R56, R40 ;  /* 0x000000381c28723c */ /* 0x050ff00000001828 */
[C---:B------:R-:W-:Y:S01]  /*4a80*/  HMMA.16816.F32 R36, R28.reuse, R58, R36 ;  /* 0x0000003a1c24723c */ /* 0x040fe20000001824 */
[----:B------:R-:W2:Y:S07]  /*4a90*/  LDSM.16.M88.4 R56, [R220] ;  /* 0x00000000dc38783b */ /* 0x000eae0000000200 */
[C---:B------:R-:W-:Y:S08]  /*4aa0*/  HMMA.16816.F32 R12, R28.reuse, R48, R12 ;  /* 0x000000301c0c723c */ /* 0x040ff0000000180c */
[C---:B------:R-:W-:Y:S01]  /*4ab0*/  HMMA.16816.F32 R8, R28.reuse, R50, R8 ;  /* 0x000000321c08723c */ /* 0x040fe20000001808 */
[----:B------:R-:W3:Y:S07]  /*4ac0*/  LDSM.16.M88.4 R48, [R220+0x1000] ;  /* 0x00100000dc30783b */ /* 0x000eee0000000200 */
[C---:B------:R-:W-:Y:S08]  /*4ad0*/  HMMA.16816.F32 R32, R28.reuse, R52, R32 ;  /* 0x000000341c20723c */ /* 0x040ff00000001820 */
[C---:B------:R-:W-:Y:S01]  /*4ae0*/  HMMA.16816.F32 R16, R28.reuse, R54, R16 ;  /* 0x000000361c10723c */ /* 0x040fe20000001810 */
[----:B------:R-:W4:Y:S07]  /*4af0*/  LDSM.16.M88.4 R52, [R220+0x800] ;  /* 0x00080000dc34783b */ /* 0x000f2e0000000200 */
[C---:B------:R-:W-:Y:S08]  /*4b00*/  HMMA.16816.F32 R68, R28.reuse, R44, R68 ;  /* 0x0000002c1c44723c */ /* 0x040ff00000001844 */
[----:B------:R-:W-:Y:S01]  /*4b10*/  HMMA.16816.F32 R64, R28, R46, R64 ;  /* 0x0000002e1c40723c */ /* 0x000fe20000001840 */
[----:B------:R-:W5:Y:S04]  /*4b20*/  LDSM.16.M88.4 R44, [R220+0x1800] ;  /* 0x00180000dc2c783b */ /* 0x000f680000000200 */
[----:B------:R-:W-:Y:S03]  /*4b30*/  LDSM.16.M88.4 R28, [R234+0x2000] ;  /* 0x00200000ea1c783b */ /* 0x000fe60000000200 */
[C---:B------:R-:W-:Y:S08]  /*4b40*/  HMMA.16816.F32 R40, R20.reuse, R24, R40 ;  /* 0x000000181428723c */ /* 0x040ff00000001828 */
[C---:B------:R-:W-:Y:S01]  /*4b50*/  HMMA.16816.F32 R36, R20.reuse, R26, R36 ;  /* 0x0000001a1424723c */ /* 0x040fe20000001824 */
[----:B------:R-:W2:Y:S07]  /*4b60*/  LDSM.16.M88.4 R24, [R233+0xa000] ;  /* 0x00a00000e918783b */ /* 0x000eae0000000200 */
[C---:B------:R-:W-:Y:S08]  /*4b70*/  HMMA.16816.F32 R12, R20.reuse, R76, R12 ;  /* 0x0000004c140c723c */ /* 0x040ff0000000180c */
[C---:B------:R-:W-:Y:S08]  /*4b80*/  HMMA.16816.F32 R8, R20.reuse, R78, R8 ;  /* 0x0000004e1408723c */ /* 0x040ff00000001808 */
[C---:B-1----:R-:W-:Y:S08]  /*4b90*/  HMMA.16816.F32 R32, R20.reuse, R80, R32 ;  /* 0x000000501420723c */ /* 0x042ff00000001820 */
[C---:B------:R-:W-:Y:S08]  /*4ba0*/  HMMA.16816.F32 R16, R20.reuse, R82, R16 ;  /* 0x000000521410723c */ /* 0x040ff00000001810 */
[C---:B------:R-:W-:Y:S08]  /*4bb0*/  HMMA.16816.F32 R68, R20.reuse, R72, R68 ;  /* 0x000000481444723c */ /* 0x040ff00000001844 */
        /* <DEDUP_REMOVED lines=8> */
[----:B------:R-:W-:Y:S07]  /*4c40*/  LDSM.16.M88.4 R48, [R231+0x2000] ;  /* 0x00200000e730783b */ /* 0x000fee0000000200 */
[C---:B----4-:R-:W-:Y:S08]  /*4c50*/  HMMA.16816.F32 R32, R60.reuse, R52, R32 ;  /* 0x000000343c20723c */ /* 0x050ff00000001820 */
[C---:B------:R-:W-:Y:S01]  /*4c60*/  HMMA.16816.F32 R16, R60.reuse, R54, R16 ;  /* 0x000000363c10723c */ /* 0x040fe20000001810 */
[----:B------:R-:W3:Y:S07]  /*4c70*/  LDSM.16.M88.4 R52, [R232+0x2000] ;  /* 0x00200000e834783b */ /* 0x000eee0000000200 */
[C---:B-----5:R-:W-:Y:S08]  /*4c80*/  HMMA.16816.F32 R68, R60.reuse, R44, R68 ;  /* 0x0000002c3c44723c */ /* 0x060ff00000001844 */
[----:B------:R-:W-:Y:S01]  /*4c90*/  HMMA.16816.F32 R64, R60, R46, R64 ;  /* 0x0000002e3c40723c */ /* 0x000fe20000001840 */
[----:B------:R-:W4:Y:S04]  /*4ca0*/  LDSM.16.M88.4 R44, [R231+0x2800] ;  /* 0x00280000e72c783b */ /* 0x000f280000000200 */
[----:B------:R-:W-:Y:S03]  /*4cb0*/  LDSM.16.M88.4 R60, [R227+0xa000] ;  /* 0x00a00000e33c783b */ /* 0x000fe60000000200 */
[C---:B------:R-:W-:Y:S08]  /*4cc0*/  HMMA.16816.F32 R40, R28.reuse, R24, R40 ;  /* 0x000000181c28723c */ /* 0x040ff00000001828 */
[C---:B------:R-:W-:Y:S01]  /*4cd0*/  HMMA.16816.F32 R36, R28.reuse, R26, R36 ;  /* 0x0000001a1c24723c */ /* 0x040fe20000001824 */
[----:B------:R-:W5:Y:S07]  /*4ce0*/  LDSM.16.M88.4 R24, [R231+0x3000] ;  /* 0x00300000e718783b */ /* 0x000f6e0000000200 */
[C---:B-1----:R-:W-:Y:S08]  /*4cf0*/  HMMA.16816.F32 R12, R28.reuse, R20, R12 ;  /* 0x000000141c0c723c */ /* 0x042ff0000000180c */
[C---:B------:R-:W-:Y:S01]  /*4d00*/  HMMA.16816.F32 R8, R28.reuse, R22, R8 ;  /* 0x000000161c08723c */ /* 0x040fe20000001808 */
[----:B------:R-:W1:Y:S07]  /*4d10*/  LDSM.16.M88.4 R20, [R231+0x3800] ;  /* 0x00380000e714783b */ /* 0x000e6e0000000200 */
[C---:B--2---:R-:W-:Y:S08]  /*4d20*/  HMMA.16816.F32 R32, R28.reuse, R56, R32 ;  /* 0x000000381c20723c */ /* 0x044ff00000001820 */
[C---:B------:R-:W-:Y:S01]  /*4d30*/  HMMA.16816.F32 R16, R28.reuse, R58, R16 ;  /* 0x0000003a1c10723c */ /* 0x040fe20000001810 */
[----:B------:R-:W-:Y:S07]  /*4d40*/  LDSM.16.M88.4 R56, [R227+0xa800] ;  /* 0x00a80000e338783b */ /* 0x000fee0000000200 */
[C---:B------:R-:W-:Y:S01]  /*4d50*/  HMMA.16816.F32 R76, R28.reuse, R72, R68 ;  /* 0x000000481c4c723c */ /* 0x040fe20000001844 */
[----:B------:R-:W2:Y:S07]  /*4d60*/  LDSM.16.M88.4 R68, [R230+0x2000] ;  /* 0x00200000e644783b */ /* 0x000eae0000000200 */
[----:B------:R-:W-:Y:S01]  /*4d70*/  HMMA.16816.F32 R64, R28, R74, R64 ;  /* 0x0000004a1c40723c */ /* 0x000fe20000001840 */
[----:B------:R-:W1:Y:S04]  /*4d80*/  LDSM.16.M88.4 R28, [R227+0xb000] ;  /* 0x00b00000e31c783b */ /* 0x000e680000000200 */
[----:B------:R-:W1:Y:S03]  /*4d90*/  LDSM.16.M88.4 R72, [R227+0xb800] ;  /* 0x00b80000e348783b */ /* 0x000e660000000200 */
[C---:B---3--:R-:W-:Y:S08]  /*4da0*/  HMMA.16816.F32 R40, R52.reuse, R48, R40 ;  /* 0x000000303428723c */ /* 0x048ff00000001828 */
[C---:B------:R-:W-:Y:S08]  /*4db0*/  HMMA.16816.F32 R36, R52.reuse, R50, R36 ;  /* 0x000000323424723c */ /* 0x040ff00000001824 */
[C---:B----4-:R-:W-:Y:S08]  /*4dc0*/  HMMA.16816.F32 R32, R52.reuse, R44, R32 ;  /* 0x0000002c3420723c */ /* 0x050ff00000001820 */
[C---:B------:R-:W-:Y:S01]  /*4dd0*/  HMMA.16816.F32 R16, R52.reuse, R46, R16 ;  /* 0x0000002e3410723c */ /* 0x040fe20000001810 */
[----:B------:R-:W-:Y:S07]  /*4de0*/  LDSM.16.M88.4 R44, [R229+0x2000] ;  /* 0x00200000e52c783b */ /* 0x000fee0000000200 */
[C---:B-----5:R-:W-:Y:S01]  /*4df0*/  HMMA.16816.F32 R48, R52.reuse, R24, R12 ;  /* 0x000000183430723c */ /* 0x060fe2000000180c */
[----:B------:R-:W3:Y:S07]  /*4e00*/  LDSM.16.M88.4 R12, [R220+0x2000] ;  /* 0x00200000dc0c783b */ /* 0x000eee0000000200 */
[C---:B------:R-:W-:Y:S01]  /*4e10*/  HMMA.16816.F32 R8, R52.reuse, R26, R8 ;  /* 0x0000001a3408723c */ /* 0x040fe20000001808 */
[----:B------:R-:W4:Y:S07]  /*4e20*/  LDSM.16.M88.4 R24, [R220+0x2800] ;  /* 0x00280000dc18783b */ /* 0x000f2e0000000200 */
[C---:B-1----:R-:W-:Y:S08]  /*4e30*/  HMMA.16816.F32 R76, R52.reuse, R20, R76 ;  /* 0x00000014344c723c */ /* 0x042ff0000000184c */
[----:B------:R-:W-:Y:S01]  /*4e40*/  HMMA.16816.F32 R64, R52, R22, R64 ;  /* 0x000000163440723c */ /* 0x000fe20000001840 */
[----:B------:R-:W1:Y:S04]  /*4e50*/  LDSM.16.M88.4 R20, [R220+0x3000] ;  /* 0x00300000dc14783b */ /* 0x000e680000000200 */
[----:B------:R-:W5:Y:S03]  /*4e60*/  LDSM.16.M88.4 R52, [R220+0x3800] ;  /* 0x00380000dc34783b */ /* 0x000f660000000200 */
[C---:B--2---:R-:W-:Y:S08]  /*4e70*/  HMMA.16816.F32 R40, R68.reuse, R60, R40 ;  /* 0x0000003c4428723c */ /* 0x044ff00000001828 */
[C---:B------:R-:W-:Y:S01]  /*4e80*/  HMMA.16816.F32 R36, R68.reuse, R62, R36 ;  /* 0x0000003e4424723c */ /* 0x040fe20000001824 */
[----:B------:R-:W-:Y:S07]  /*4e90*/  LDSM.16.M88.4 R60, [R231+0x4000] ;  /* 0x00400000e73c783b */ /* 0x000fee0000000200 */
[C---:B------:R-:W-:Y:S08]  /*4ea0*/  HMMA.16816.F32 R32, R68.reuse, R56, R32 ;  /* 0x000000384420723c */ /* 0x040ff00000001820 */
[C---:B------:R-:W-:Y:S01]  /*4eb0*/  HMMA.16816.F32 R16, R68.reuse, R58, R16 ;  /* 0x0000003a4410723c */ /* 0x040fe20000001810 */
[----:B------:R-:W-:Y:S07]  /*4ec0*/  LDSM.16.M88.4 R56, [R234+0x4000] ;  /* 0x00400000ea38783b */ /* 0x000fee0000000200 */
[C---:B------:R-:W-:Y:S08]  /*4ed0*/  HMMA.16816.F32 R48, R68.reuse, R28, R48 ;  /* 0x0000001c4430723c */ /* 0x040ff00000001830 */
[C---:B------:R-:W-:Y:S01]  /*4ee0*/  HMMA.16816.F32 R8, R68.reuse, R30, R8 ;  /* 0x0000001e4408723c */ /* 0x040fe20000001808 */
[----:B------:R-:W2:Y:S07]  /*4ef0*/  LDSM.16.M88.4 R28, [R233+0xc000] ;  /* 0x00c00000e91c783b */ /* 0x000eae0000000200 */
[C---:B------:R-:W-:Y:S08]  /*4f00*/  HMMA.16816.F32 R76, R68.reuse, R72, R76 ;  /* 0x00000048444c723c */ /* 0x040ff0000000184c */
[----:B------:R-:W-:Y:S01]  /*4f10*/  HMMA.16816.F32 R64, R68, R74, R64 ;  /* 0x0000004a4440723c */ /* 0x000fe20000001840 */
[----:B------:R-:W-:Y:S04]  /*4f20*/  LDSM.16.M88.4 R68, [R232+0x4000] ;  /* 0x00400000e844783b */ /* 0x000fe80000000200 */
[----:B------:R-:W-:Y:S03]  /*4f30*/  LDSM.16.M88.4 R72, [R227+0xd800] ;  /* 0x00d80000e348783b */ /* 0x000fe60000000200 */
[C---:B---3--:R-:W-:Y:S08]  /*4f40*/  HMMA.16816.F32 R40, R44.reuse, R12, R40 ;  /* 0x0000000c2c28723c */ /* 0x048ff00000001828 */
[C---:B------:R-:W-:Y:S01]  /*4f50*/  HMMA.16816.F32 R36, R44.reuse, R14, R36 ;  /* 0x0000000e2c24723c */ /* 0x040fe20000001824 */
[----:B------:R-:W-:Y:S07]  /*4f60*/  LDSM.16.M88.4 R12, [R233+0xd000] ;  /* 0x00d00000e90c783b */ /* 0x000fee0000000200 */
[C---:B----4-:R-:W-:Y:S08]  /*4f70*/  HMMA.16816.F32 R32, R44.reuse, R24, R32 ;  /* 0x000000182c20723c */ /* 0x050ff00000001820 */
[C---:B------:R-:W-:Y:S01]  /*4f80*/  HMMA.16816.F32 R16, R44.reuse, R26, R16 ;  /* 0x0000001a2c10723c */ /* 0x040fe20000001810 */
[----:B------:R-:W3:Y:S07]  /*4f90*/  LDSM.16.M88.4 R24, [R233+0xc800] ;  /* 0x00c80000e918783b */ /* 0x000eee0000000200 */
[C---:B-1----:R-:W-:Y:S08]  /*4fa0*/  HMMA.16816.F32 R48, R44.reuse, R20, R48 ;  /* 0x000000142c30723c */ /* 0x042ff00000001830 */
[C---:B------:R-:W-:Y:S01]  /*4fb0*/  HMMA.16816.F32 R8, R44.reuse, R22, R8 ;  /* 0x000000162c08723c */ /* 0x040fe20000001808 */
[----:B------:R-:W1:Y:S07]  /*4fc0*/  LDSM.16.M88.4 R20, [R233+0xd800] ;  /* 0x00d80000e914783b */ /* 0x000e6e0000000200 */
[C---:B-----5:R-:W-:Y:S08]  /*4fd0*/  HMMA.16816.F32 R76, R44.reuse, R52, R76 ;  /* 0x000000342c4c723c */ /* 0x060ff0000000184c */
[----:B------:R-:W-:Y:S01]  /*4fe0*/  HMMA.16816.F32 R64, R44, R54, R64 ;  /* 0x000000362c40723c */ /* 0x000fe20000001840 */
[----:B------:R-:W4:Y:S04]  /*4ff0*/  LDSM.16.M88.4 R44, [R231+0x4800] ;  /* 0x00480000e72c783b */ /* 0x000f280000000200 */
[----:B------:R-:W-:Y:S03]  /*5000*/  LDSM.16.M88.4 R52, [R227+0xc800] ;  /* 0x00c80000e334783b */ /* 0x000fe60000000200 */
[C---:B--2---:R-:W-:Y:S08]  /*5010*/  HMMA.16816.F32 R40, R56.reuse, R28, R40 ;  /* 0x0000001c3828723c */ /* 0x044ff00000001828 */
[C---:B------:R-:W-:Y:S01]  /*5020*/  HMMA.16816.F32 R36, R56.reuse, R30, R36 ;  /* 0x0000001e3824723c */ /* 0x040fe20000001824 */
[----:B------:R-:W-:Y:S07]  /*5030*/  LDSM.16.M88.4 R28, [R231+0x5800] ;  /* 0x00580000e71c783b */ /* 0x000fee0000000200 */
[C---:B---3--:R-:W-:Y:S08]  /*5040*/  HMMA.16816.F32 R32, R56.reuse, R24, R32 ;  /* 0x000000183820723c */ /* 0x048ff00000001820 */
[C---:B------:R-:W-:Y:S01]  /*5050*/  HMMA.16816.F32 R16, R56.reuse, R26, R16 ;  /* 0x0000001a3810723c */ /* 0x040fe20000001810 */
[----:B------:R-:W-:Y:S07]  /*5060*/  LDSM.16.M88.4 R24, [R230+0x4000] ;  /* 0x00400000e618783b */ /* 0x000fee0000000200 */
[C---:B------:R-:W-:Y:S08]  /*5070*/  HMMA.16816.F32 R48, R56.reuse, R12, R48 ;  /* 0x0000000c3830723c */ /* 0x040ff00000001830 */
[C---:B------:R-:W-:Y:S01]  /*5080*/  HMMA.16816.F32 R8, R56.reuse, R14, R8 ;  /* 0x0000000e3808723c */ /* 0x040fe20000001808 */
[----:B------:R-:W2:Y:S07]  /*5090*/  LDSM.16.M88.4 R12, [R231+0x5000] ;  /* 0x00500000e70c783b */ /* 0x000eae0000000200 */
[C---:B-1----:R-:W-:Y:S08]  /*50a0*/  HMMA.16816.F32 R76, R56.reuse, R20, R76 ;  /* 0x00000014384c723c */ /* 0x042ff0000000184c */
[----:B------:R-:W-:Y:S01]  /*50b0*/  HMMA.16816.F32 R64, R56, R22, R64 ;  /* 0x000000163840723c */ /* 0x000fe20000001840 */
[----:B------:R-:W1:Y:S04]  /*50c0*/  LDSM.16.M88.4 R20, [R227+0xc000] ;  /* 0x00c00000e314783b */ /* 0x000e680000000200 */
[----:B------:R-:W3:Y:S03]  /*50d0*/  LDSM.16.M88.4 R56, [R227+0xd000] ;  /* 0x00d00000e338783b */ /* 0x000ee60000000200 */
[C---:B------:R-:W-:Y:S08]  /*50e0*/  HMMA.16816.F32 R40, R68.reuse, R60, R40 ;  /* 0x0000003c4428723c */ /* 0x040ff00000001828 */
[C---:B------:R-:W-:Y:S08]  /*50f0*/  HMMA.16816.F32 R36, R68.reuse, R62, R36 ;  /* 0x0000003e4424723c */ /* 0x040ff00000001824 */
[C---:B----4-:R-:W-:Y:S08]  /*5100*/  HMMA.16816.F32 R32, R68.reuse, R44, R32 ;  /* 0x0000002c4420723c */ /* 0x050ff00000001820 */
[C---:B------:R-:W-:Y:S01]  /*5110*/  HMMA.16816.F32 R60, R68.reuse, R46, R16 ;  /* 0x0000002e443c723c */ /* 0x040fe20000001810 */
[----:B------:R-:W-:Y:S04]  /*5120*/  LDSM.16.M88.4 R44, [R229+0x4000] ;  /* 0x00400000e52c783b */ /* 0x000fe80000000200 */
[----:B------:R-:W4:Y:S03]  /*5130*/  LDSM.16.M88.4 R16, [R220+0x4000] ;  /* 0x00400000dc10783b */ /* 0x000f260000000200 */
[C---:B--2---:R-:W-:Y:S08]  /*5140*/  HMMA.16816.F32 R48, R68.reuse, R12, R48 ;  /* 0x0000000c4430723c */ /* 0x044ff00000001830 */
[----:B------:R-:W-:Y:S01]  /*5150*/  HMMA.16816.F32 R8, R68, R14, R8 ;  /* 0x0000000e4408723c */ /* 0x000fe20000001808 */
[----:B------:R-:W-:Y:S07]  /*5160*/  LDSM.16.M88.4 R12, [R233+0xe000] ;  /* 0x00e00000e90c783b */ /* 0x000fee0000000200 */
[C---:B-1----:R-:W-:Y:S08]  /*5170*/  HMMA.16816.F32 R40, R24.reuse, R20, R40 ;  /* 0x000000141828723c */ /* 0x042ff00000001828 */
[C---:B------:R-:W-:Y:S01]  /*5180*/  HMMA.16816.F32 R36, R24.reuse, R22, R36 ;  /* 0x000000161824723c */ /* 0x040fe20000001824 */
[----:B------:R-:W-:Y:S07]  /*5190*/  LDSM.16.M88.4 R20, [R234+0x6000] ;  /* 0x00600000ea14783b */ /* 0x000fee0000000200 */
[C---:B------:R-:W-:Y:S08]  /*51a0*/  HMMA.16816.F32 R32, R24.reuse, R52, R32 ;  /* 0x000000341820723c */ /* 0x040ff00000001820 */
[----:B------:R-:W-:Y:S01]  /*51b0*/  HMMA.16816.F32 R60, R24, R54, R60 ;  /* 0x00000036183c723c */ /* 0x000fe2000000183c */
[----:B------:R-:W1:Y:S07]  /*51c0*/  LDSM.16.M88.4 R52, [R220+0x5000] ;  /* 0x00500000dc34783b */ /* 0x000e6e0000000200 */
[C---:B------:R-:W-:Y:S08]  /*51d0*/  HMMA.16816.F32 R76, R68.reuse, R28, R76 ;  /* 0x0000001c444c723c */ /* 0x040ff0000000184c */
[----:B------:R-:W-:Y:S01]  /*51e0*/  HMMA.16816.F32 R64, R68, R30, R64 ;  /* 0x0000001e4440723c */ /* 0x000fe20000001840 */
[----:B------:R-:W2:Y:S07]  /*51f0*/  LDSM.16.M88.4 R28, [R220+0x4800] ;  /* 0x00480000dc1c783b */ /* 0x000eae0000000200 */
[C---:B---3--:R-:W-:Y:S08]  /*5200*/  HMMA.16816.F32 R48, R24.reuse, R56, R48 ;  /* 0x000000381830723c */ /* 0x048ff00000001830 */
[----:B------:R-:W-:Y:S01]  /*5210*/  HMMA.16816.F32 R8, R24, R58, R8 ;  /* 0x0000003a1808723c */ /* 0x000fe20000001808 */
[----:B------:R-:W-:Y:S07]  /*5220*/  LDSM.16.M88.4 R56, [R232+0x6000] ;  /* 0x00600000e838783b */ /* 0x000fee0000000200 */
[C---:B----4-:R-:W-:Y:S08]  /*5230*/  HMMA.16816.F32 R40, R44.reuse, R16, R40 ;  /* 0x000000102c28723c */ /* 0x050ff00000001828 */
[----:B------:R-:W-:Y:S01]  /*5240*/  HMMA.16816.F32 R36, R44, R18, R36 ;  /* 0x000000122c24723c */ /* 0x000fe20000001824 */
[----:B------:R-:W3:Y:S07]  /*5250*/  LDSM.16.M88.4 R16, [R220+0x5800] ;  /* 0x00580000dc10783b */ /* 0x000eee0000000200 */
[C---:B------:R-:W-:Y:S08]  /*5260*/  HMMA.16816.F32 R76, R24.reuse, R72, R76 ;  /* 0x00000048184c723c */ /* 0x040ff0000000184c */
[----:B------:R-:W-:Y:S01]  /*5270*/  HMMA.16816.F32 R64, R24, R74, R64 ;  /* 0x0000004a1840723c */ /* 0x000fe20000001840 */
[----:B------:R-:W4:Y:S04]  /*5280*/  LDSM.16.M88.4 R24, [R231+0x6000] ;  /* 0x00600000e718783b */ /* 0x000f280000000200 */
[----:B------:R-:W-:Y:S03]  /*5290*/  LDSM.16.M88.4 R72, [R220+0x6000] ;  /* 0x00600000dc48783b */ /* 0x000fe60000000200 */
[C---:B-1----:R-:W-:Y:S01]  /*52a0*/  HMMA.16816.F32 R68, R44.reuse, R52, R48 ;  /* 0x000000342c44723c */ /* 0x042fe20000001830 */
[----:B------:R-:W-:Y:S07]  /*52b0*/  LDSM.16.M88.4 R48, [R230+0x6000] ;  /* 0x00600000e630783b */ /* 0x000fee0000000200 */
[C---:B------:R-:W-:Y:S01]  /*52c0*/  HMMA.16816.F32 R8, R44.reuse, R54, R8 ;  /* 0x000000362c08723c */ /* 0x040fe20000001808 */
[----:B------:R-:W1:Y:S07]  /*52d0*/  LDSM.16.M88.4 R52, [R233+0xe800] ;  /* 0x00e80000e934783b */ /* 0x000e6e0000000200 */
[C---:B--2---:R-:W-:Y:S08]  /*52e0*/  HMMA.16816.F32 R32, R44.reuse, R28, R32 ;  /* 0x0000001c2c20723c */ /* 0x044ff00000001820 */
[----:B------:R-:W-:Y:S01]  /*52f0*/  HMMA.16816.F32 R60, R44, R30, R60 ;  /* 0x0000001e2c3c723c */ /* 0x000fe2000000183c */
[----:B------:R-:W2:Y:S07]  /*5300*/  LDSM.16.M88.4 R28, [R227+0xe000] ;  /* 0x00e00000e31c783b */ /* 0x000eae0000000200 */
[C---:B------:R-:W-:Y:S08]  /*5310*/  HMMA.16816.F32 R40, R20.reuse, R12, R40 ;  /* 0x0000000c1428723c */ /* 0x040ff00000001828 */
[----:B------:R-:W-:Y:S01]  /*5320*/  HMMA.16816.F32 R36, R20, R14, R36 ;  /* 0x0000000e1424723c */ /* 0x000fe20000001824 */
[----:B------:R-:W-:Y:S07]  /*5330*/  LDSM.16.M88.4 R12, [R233+0xf000] ;  /* 0x00f00000e90c783b */ /* 0x000fee0000000200 */
[C---:B---3--:R-:W-:Y:S01]  /*5340*/  HMMA.16816.F32 R80, R44.reuse, R16, R76 ;  /* 0x000000102c50723c */ /* 0x048fe2000000184c */
[----:B------:R-:W-:Y:S07]  /*5350*/  LDSM.16.M88.4 R76, [R229+0x6000] ;  /* 0x00600000e54c783b */ /* 0x000fee0000000200 */
[----:B------:R-:W-:Y:S01]  /*5360*/  HMMA.16816.F32 R64, R44, R18, R64 ;  /* 0x000000122c40723c */ /* 0x000fe20000001840 */
[----:B------:R-:W3:Y:S04]  /*5370*/  LDSM.16.M88.4 R16, [R231+0x6800] ;  /* 0x00680000e710783b */ /* 0x000ee80000000200 */
[----:B------:R-:W-:Y:S03]  /*5380*/  LDSM.16.M88.4 R44, [R231+0x7000] ;  /* 0x00700000e72c783b */ /* 0x000fe60000000200 */
[C---:B----4-:R-:W-:Y:S08]  /*5390*/  HMMA.16816.F32 R40, R56.reuse, R24, R40 ;  /* 0x000000183828723c */ /* 0x050ff00000001828 */
[----:B------:R-:W-:Y:S01]  /*53a0*/  HMMA.16816.F32 R36, R56, R26, R36 ;  /* 0x0000001a3824723c */ /* 0x000fe20000001824 */
[----:B------:R-:W4:Y:S07]  /*53b0*/  LDSM.16.M88.4 R24, [R227+0xe800] ;  /* 0x00e80000e318783b */ /* 0x000f2e0000000200 */
[C---:B-1----:R-:W-:Y:S08]  /*53c0*/  HMMA.16816.F32 R32, R20.reuse, R52, R32 ;  /* 0x000000341420723c */ /* 0x042ff00000001820 */
[----:B------:R-:W-:Y:S08]  /*53d0*/  HMMA.16816.F32 R60, R20, R54, R60 ;  /* 0x00000036143c723c */ /* 0x000ff0000000183c */
[C---:B--2---:R-:W-:Y:S08]  /*53e0*/  HMMA.16816.F32 R40, R48.reuse, R28, R40 ;  /* 0x0000001c3028723c */ /* 0x044ff00000001828 */
[----:B------:R-:W-:Y:S01]  /*53f0*/  HMMA.16816.F32 R36, R48, R30, R36 ;  /* 0x0000001e3024723c */ /* 0x000fe20000001824 */
[----:B------:R-:W1:Y:S07]  /*5400*/  LDSM.16.M88.4 R28, [R233+0xf800] ;  /* 0x00f80000e91c783b */ /* 0x000e6e0000000200 */
[C---:B---3--:R-:W-:Y:S08]  /*5410*/  HMMA.16816.F32 R32, R56.reuse, R16, R32 ;  /* 0x000000103820723c */ /* 0x048ff00000001820 */
[----:B------:R-:W-:Y:S01]  /*5420*/  HMMA.16816.F32 R60, R56, R18, R60 ;  /* 0x00000012383c723c */ /* 0x000fe2000000183c */
[----:B------:R-:W-:Y:S07]  /*5430*/  LDSM.16.M88.4 R16, [R227+0xf000] ;  /* 0x00f00000e310783b */ /* 0x000fee0000000200 */
[C---:B------:R-:W-:Y:S08]  /*5440*/  HMMA.16816.F32 R68, R20.reuse, R12, R68 ;  /* 0x0000000c1444723c */ /* 0x040ff00000001844 */
[----:B------:R-:W-:Y:S01]  /*5450*/  HMMA.16816.F32 R8, R20, R14, R8 ;  /* 0x0000000e1408723c */ /* 0x000fe20000001808 */
[----:B------:R-:W2:Y:S07]  /*5460*/  LDSM.16.M88.4 R12, [R220+0x6800] ;  /* 0x00680000dc0c783b */ /* 0x000eae0000000200 */
[C---:B----4-:R-:W-:Y:S08]  /*5470*/  HMMA.16816.F32 R32, R48.reuse, R24, R32 ;  /* 0x000000183020723c */ /* 0x050ff00000001820 */
[----:B------:R-:W-:Y:S01]  /*5480*/  HMMA.16816.F32 R60, R48, R26, R60 ;  /* 0x0000001a303c723c */ /* 0x000fe2000000183c */
[----:B------:R-:W3:Y:S07]  /*5490*/  LDSM.16.M88.4 R24, [R231+0x7800] ;  /* 0x00780000e718783b */ /* 0x000eee0000000200 */
[C---:B-1----:R-:W-:Y:S08]  /*54a0*/  HMMA.16816.F32 R80, R20.reuse, R28, R80 ;  /* 0x0000001c1450723c */ /* 0x042ff00000001850 */
[----:B------:R-:W-:Y:S08]  /*54b0*/  HMMA.16816.F32 R64, R20, R30, R64 ;  /* 0x0000001e1440723c */ /* 0x000ff00000001840 */
[----:B------:R-:W-:Y:S08]  /*54c0*/  HMMA.16816.F32 R68, R56, R44, R68 ;  /* 0x0000002c3844723c */ /* 0x000ff00000001844 */
[----:B--2---:R-:W-:Y:S08]  /*54d0*/  HMMA.16816.F32 R32, R76, R12, R32 ;  /* 0x0000000c4c20723c */ /* 0x004ff00000001820 */
[----:B------:R-:W-:Y:S01]  /*54e0*/  HMMA.16816.F32 R44, R56, R46, R8 ;  /* 0x0000002e382c723c */ /* 0x000fe20000001808 */
[----:B------:R-:W-:Y:S07]  /*54f0*/  LDSM.16.M88.4 R8, [R220+0x7000] ;  /* 0x00700000dc08783b */ /* 0x000fee0000000200 */
[----:B------:R-:W-:Y:S01]  /*5500*/  HMMA.16816.F32 R60, R76, R14, R60 ;  /* 0x0000000e4c3c723c */ /* 0x000fe2000000183c */
[----:B------:R-:W1:Y:S07]  /*5510*/  LDSM.16.M88.4 R12, [R227+0xf800] ;  /* 0x00f80000e30c783b */ /* 0x000e6e0000000200 */
[----:B---3--:R-:W-:Y:S01]  /*5520*/  HMMA.16816.F32 R80, R56, R24, R80 ;  /* 0x000000183850723c */ /* 0x008fe20000001850 */
[----:B------:R-:W-:-:S02]  /*5530*/  FMUL.FTZ R21, R34, c[0x0][0x2ec] ;  /* 0x0000bb0022157a20 */ /* 0x000fc40000410000 */
[----:B------:R-:W-:Y:S02]  /*5540*/  FMUL.FTZ R22, R35, c[0x0][0x2ec] ;  /* 0x0000bb0023167a20 */ /* 0x000fe40000410000 */
[----:B------:R-:W-:Y:S02]  /*5550*/  FMUL.FTZ R32, R32, c[0x0][0x2ec] ;  /* 0x0000bb0020207a20 */ /* 0x000fe40000410000 */
[----:B------:R-:W-:Y:S01]  /*5560*/  FMUL.FTZ R20, R33, c[0x0][0x2ec] ;  /* 0x0000bb0021147a20 */ /* 0x000fe20000410000 */
[----:B------:R-:W-:Y:S01]  /*5570*/  HMMA.16816.F32 R64, R56, R26, R64 ;  /* 0x0000001a3840723c */ /* 0x000fe20000001840 */
[----:B------:R-:W2:Y:S07]  /*5580*/  MUFU.TANH R21, R21 ;  /* 0x0000001500157308 */ /* 0x000eae0000002400 */
[----:B------:R-:W-:Y:S01]  /*5590*/  HMMA.16816.F32 R68, R48, R16, R68 ;  /* 0x000000103044723c */ /* 0x000fe20000001844 */
[----:B------:R-:W-:Y:S01]  /*55a0*/  FMUL.FTZ R23, R61, c[0x0][0x2ec] ;  /* 0x0000bb003d177a20 */ /* 0x000fe20000410000 */
[----:B------:R-:W3:Y:S01]  /*55b0*/  MUFU.TANH R32, R32 ;  /* 0x0000002000207308 */ /* 0x000ee20000002400 */
[----:B------:R-:W-:-:S02]  /*55c0*/  FMUL.FTZ R24, R62, c[0x0][0x2ec] ;  /* 0x0000bb003e187a20 */ /* 0x000fc40000410000 */
[----:B------:R-:W-:-:S03]  /*55d0*/  FMUL.FTZ R60, R60, c[0x0][0x2ec] ;  /* 0x0000bb003c3c7a20 */ /* 0x000fc60000410000 */
[----:B------:R-:W-:Y:S01]  /*55e0*/  HMMA.16816.F32 R44, R48, R18, R44 ;  /* 0x00000012302c723c */ /* 0x000fe2000000182c */
[----:B------:R-:W4:Y:S01]  /*55f0*/  LDSM.16.M88.4 R16, [R220+0x7800] ;  /* 0x00780000dc10783b */ /* 0x000f220000000200 */
[----:B------:R-:W2:Y:S01]  /*5600*/  MUFU.TANH R20, R20 ;  /* 0x0000001400147308 */ /* 0x000ea20000002400 */
[----:B------:R-:W-:-:S05]  /*5610*/  DEPBAR.LE SB0, 0x0 ;  /* 0x000080000000791a */ /* 0x000fca0000000000 */
[----:B------:R-:W-:Y:S02]  /*5620*/  HMMA.16816.F32 R40, R76, R72, R40 ;  /* 0x000000484c28723c */ /* 0x000fe40000001828 */
[----:B------:R-:W2:Y:S06]  /*5630*/  MUFU.TANH R22, R22 ;  /* 0x0000001600167308 */ /* 0x000eac0000002400 */
[C---:B-1----:R-:W-:Y:S02]  /*5640*/  HMMA.16816.F32 R80, R48.reuse, R12, R80 ;  /* 0x0000000c3050723c */ /* 0x042fe40000001850 */
[----:B------:R-:W1:Y:S05]  /*5650*/  MUFU.TANH R23, R23 ;  /* 0x0000001700177308 */ /* 0x000e6a0000002400 */
[----:B------:R-:W-:Y:S01]  /*5660*/  FMUL.FTZ R12, R63, c[0x0][0x2ec] ;  /* 0x0000bb003f0c7a20 */ /* 0x000fe20000410000 */
[----:B------:R-:W-:Y:S02]  /*5670*/  HMMA.16816.F32 R64, R48, R14, R64 ;  /* 0x0000000e3040723c */ /* 0x000fe40000001840 */
[----:B------:R-:W1:Y:S06]  /*5680*/  MUFU.TANH R24, R24 ;  /* 0x0000001800187308 */ /* 0x000e6c0000002400 */
[----:B------:R-:W-:Y:S01]  /*5690*/  HMMA.16816.F32 R36, R76, R74, R36 ;  /* 0x0000004a4c24723c */ /* 0x000fe20000001824 */
[----:B------:R-:W-:Y:S01]  /*56a0*/  FMUL.FTZ R3, R40, c[0x0][0x2ec] ;  /* 0x0000bb0028037a20 */ /* 0x000fe20000410000 */
[----:B------:R-:W1:Y:S01]  /*56b0*/  MUFU.TANH R12, R12 ;  /* 0x0000000c000c7308 */ /* 0x000e620000002400 */
[----:B------:R-:W-:-:S02]  /*56c0*/  FMUL.FTZ R7, R41, c[0x0][0x2ec] ;  /* 0x0000bb0029077a20 */ /* 0x000fc40000410000 */
[----:B------:R-:W-:Y:S02]  /*56d0*/  FMUL.FTZ R28, R42, c[0x0][0x2ec] ;  /* 0x0000bb002a1c7a20 */ /* 0x000fe40000410000 */
[----:B------:R-:W-:Y:S01]  /*56e0*/  FMUL.FTZ R29, R43, c[0x0][0x2ec] ;  /* 0x0000bb002b1d7a20 */ /* 0x000fe20000410000 */
[C---:B------:R-:W-:Y:S02]  /*56f0*/  HMMA.16816.F32 R68, R76.reuse, R8, R68 ;  /* 0x000000084c44723c */ /* 0x040fe40000001844 */
[----:B------:R-:W1:Y:S06]  /*5700*/  MUFU.TANH R3, R3 ;  /* 0x0000000300037308 */ /* 0x000e6c0000002400 */
[C---:B----4-:R-:W-:Y:S02]  /*5710*/  HMMA.16816.F32 R80, R76.reuse, R16, R80 ;  /* 0x000000104c50723c */ /* 0x050fe40000001850 */
[----:B------:R-:W4:Y:S06]  /*5720*/  MUFU.TANH R7, R7 ;  /* 0x0000000700077308 */ /* 0x000f2c0000002400 */
[----:B------:R-:W-:Y:S01]  /*5730*/  HMMA.16816.F32 R64, R76, R18, R64 ;  /* 0x000000124c40723c */ /* 0x000fe20000001840 */
[----:B------:R-:W-:Y:S01]  /*5740*/  FMUL.FTZ R36, R36, c[0x0][0x2ec] ;  /* 0x0000bb0024247a20 */ /* 0x000fe20000410000 */
[----:B------:R-:W1:Y:S01]  /*5750*/  MUFU.TANH R28, R28 ;  /* 0x0000001c001c7308 */ /* 0x000e620000002400 */
[----:B------:R-:W-:-:S02]  /*5760*/  FMUL.FTZ R37, R37, c[0x0][0x2ec] ;  /* 0x0000bb0025257a20 */ /* 0x000fc40000410000 */
[----:B------:R-:W-:Y:S02]  /*5770*/  FMUL.FTZ R38, R38, c[0x0][0x2ec] ;  /* 0x0000bb0026267a20 */ /* 0x000fe40000410000 */
[----:B------:R-:W-:Y:S01]  /*5780*/  FMUL.FTZ R39, R39, c[0x0][0x2ec] ;  /* 0x0000bb0027277a20 */ /* 0x000fe20000410000 */
[----:B------:R-:W-:Y:S01]  /*5790*/  HMMA.16816.F32 R44, R76, R10, R44 ;  /* 0x0000000a4c2c723c */ /* 0x000fe2000000182c */
[----:B------:R-:W-:Y:S01]  /*57a0*/  FMUL.FTZ R68, R68, c[0x0][0x2ec] ;  /* 0x0000bb0044447a20 */ /* 0x000fe20000410000 */
[----:B------:R-:W1:Y:S01]  /*57b0*/  MUFU.TANH R29, R29 ;  /* 0x0000001d001d7308 */ /* 0x000e620000002400 */
[----:B------:R-:W-:Y:S02]  /*57c0*/  FMUL.FTZ R69, R69, c[0x0][0x2ec] ;  /* 0x0000bb0045457a20 */ /* 0x000fe40000410000 */
[----:B------:R-:W-:Y:S02]  /*57d0*/  FMUL.FTZ R70, R70, c[0x0][0x2ec] ;  /* 0x0000bb0046467a20 */ /* 0x000fe40000410000 */
[----:B------:R-:W-:-:S02]  /*57e0*/  FMUL.FTZ R71, R71, c[0x0][0x2ec] ;  /* 0x0000bb0047477a20 */ /* 0x000fc40000410000 */
[----:B------:R-:W-:Y:S01]  /*57f0*/  FMUL.FTZ R13, R82, c[0x0][0x2ec] ;  /* 0x0000bb00520d7a20 */ /* 0x000fe20000410000 */
[----:B------:R-:W1:Y:S01]  /*5800*/  MUFU.TANH R36, R36 ;  /* 0x0000002400247308 */ /* 0x000e620000002400 */
[----:B------:R-:W-:Y:S02]  /*5810*/  FMUL.FTZ R80, R80, c[0x0][0x2ec] ;  /* 0x0000bb0050507a20 */ /* 0x000fe40000410000 */
[----:B------:R-:W-:Y:S02]  /*5820*/  FMUL.FTZ R81, R81, c[0x0][0x2ec] ;  /* 0x0000bb0051517a20 */ /* 0x000fe40000410000 */
[----:B------:R-:W-:Y:S02]  /*5830*/  FMUL.FTZ R83, R83, c[0x0][0x2ec] ;  /* 0x0000bb0053537a20 */ /* 0x000fe40000410000 */
[----:B------:R-:W-:Y:S01]  /*5840*/  FMUL.FTZ R35, R64, c[0x0][0x2ec] ;  /* 0x0000bb0040237a20 */ /* 0x000fe20000410000 */
[----:B------:R-:W1:Y:S01]  /*5850*/  MUFU.TANH R37, R37 ;  /* 0x0000002500257308 */ /* 0x000e620000002400 */
[----:B------:R-:W-:-:S02]  /*5860*/  FMUL.FTZ R34, R65, c[0x0][0x2ec] ;  /* 0x0000bb0041227a20 */ /* 0x000fc40000410000 */
[----:B------:R-:W-:Y:S02]  /*5870*/  FMUL.FTZ R66, R66, c[0x0][0x2ec] ;  /* 0x0000bb0042427a20 */ /* 0x000fe40000410000 */
[----:B------:R-:W-:Y:S02]  /*5880*/  FMUL.FTZ R67, R67, c[0x0][0x2ec] ;  /* 0x0000bb0043437a20 */ /* 0x000fe40000410000 */
[----:B------:R-:W-:Y:S01]  /*5890*/  FMUL.FTZ R44, R44, c[0x0][0x2ec] ;  /* 0x0000bb002c2c7a20 */ /* 0x000fe20000410000 */
[----:B------:R-:W1:Y:S01]  /*58a0*/  MUFU.TANH R38, R38 ;  /* 0x0000002600267308 */ /* 0x000e620000002400 */
[----:B------:R-:W-:Y:S02]  /*58b0*/  FMUL.FTZ R45, R45, c[0x0][0x2ec] ;  /* 0x0000bb002d2d7a20 */ /* 0x000fe40000410000 */
[----:B------:R-:W-:Y:S02]  /*58c0*/  FMUL.FTZ R46, R46, c[0x0][0x2ec] ;  /* 0x0000bb002e2e7a20 */ /* 0x000fe40000410000 */
[----:B------:R-:W-:-:S03]  /*58d0*/  FMUL.FTZ R47, R47, c[0x0][0x2ec] ;  /* 0x0000bb002f2f7a20 */ /* 0x000fc60000410000 */
[----:B------:R-:W1:Y:S08]  /*58e0*/  MUFU.TANH R39, R39 ;  /* 0x0000002700277308 */ /* 0x000e700000002400 */
[----:B------:R1:W1:Y:S08]  /*58f0*/  MUFU.TANH R8, R60 ;  /* 0x0000003c00087308 */ /* 0x0002700000002400 */
        /* <DEDUP_REMOVED lines=10> */
[----:B------:R-:W1:Y:S08]  /*59a0*/  MUFU.TANH R13, R13 ;  /* 0x0000000d000d7308 */ /* 0x000e700000002400 */
[----:B------:R1:W1:Y:S08]  /*59b0*/  MUFU.TANH R192, R83 ;  /* 0x0000005300c07308 */ /* 0x0002700000002400 */
[----:B------:R-:W1:Y:S08]  /*59c0*/  MUFU.TANH R35, R35 ;  /* 0x0000002300237308 */ /* 0x000e700000002400 */
[----:B------:R-:W1:Y:S08]  /*59d0*/  MUFU.TANH R34, R34 ;  /* 0x0000002200227308 */ /* 0x000e700000002400 */
[----:B------:R1:W1:Y:S08]  /*59e0*/  MUFU.TANH R191, R66 ;  /* 0x0000004200bf7308 */ /* 0x0002700000002400 */
[----:B------:R1:W1:Y:S01]  /*59f0*/  MUFU.TANH R190, R67 ;  /* 0x0000004300be7308 */ /* 0x0002620000002400 */
[----:B------:R-:W-:Y:S06]  /*5a00*/  BAR.SYNC.DEFER_BLOCKING 0x0 ;  /* 0x0000000000007b1d */ /* 0x000fec0000010000 */
[----:B------:R-:W-:Y:S05]  /*5a10*/  @!P6 BRA `(.L_x_2367) ;  /* 0x00000ef00000e947 */ /* 0x000fea0003800000 */
[----:B--234-:R-:W-:-:S13]  /*5a20*/  PLOP3.LUT P0, PT, PT, PT, UP6, 0x40, 0x0 ;  /* 0x000000000000781c */ /* 0x01cfda0003f0e868 */
[----:B------:R-:W-:Y:S05]  /*5a30*/  @P0 BRA `(.L_x_2368) ;  /* 0x0000049000000947 */ /* 0x000fea0003800000 */
[----:B------:R-:W2:Y:S01]  /*5a40*/  I2F.RP R5, UR10 ;  /* 0x0000000a00057d06 */ /* 0x000ea20008209400 */
[----:B------:R-:W-:Y:S01]  /*5a50*/  UIADD3 UR12, UR14, -0x40, URZ ;  /* 0xffffffc00e0c7890 */ /* 0x000fe2000fffe03f */
[----:B------:R-:W-:Y:S01]  /*5a60*/  IMAD.U32 R6, RZ, RZ, UR14 ;  /* 0x0000000eff067e24 */ /* 0x000fe2000f8e00ff */
[----:B------:R-:W-:-:S04]  /*5a70*/  UMOV UR16, URZ ;  /* 0x0000003f00107c82 */ /* 0x000fc80008000000 */
[----:B------:R-:W-:-:S04]  /*5a80*/  IABS R6, R6 ;  /* 0x0000000600067213 */ /* 0x000fc80000000000 */
[----:B------:R-:W3:Y:S01]  /*5a90*/  R2UR UR9, R6 ;  /* 0x00000000060973c2 */ /* 0x000ee200000e0000 */
[----:B--2---:R-:W2:Y:S02]  /*5aa0*/  MUFU.RCP R5, R5 ;  /* 0x0000000500057308 */ /* 0x004ea40000001000 */
[----:B--2---:R-:W-:-:S06]  /*5ab0*/  IADD3 R5, R5, 0xffffffe, RZ ;  /* 0x0ffffffe05057810 */ /* 0x004fcc0007ffe0ff */
[----:B------:R-:W2:Y:S02]  /*5ac0*/  F2I.FTZ.U32.TRUNC.NTZ R5, R5 ;  /* 0x0000000500057305 */ /* 0x000ea4000021f000 */
[----:B--2---:R2:W4:Y:S02]  /*5ad0*/  R2UR UR17, R5 ;  /* 0x00000000051173c2 */ /* 0x00452400000e0000 */
[----:B--2---:R-:W-:Y:S01]  /*5ae0*/  IMAD.U32 R5, RZ, RZ, UR12 ;  /* 0x0000000cff057e24 */ /* 0x004fe2000f8e00ff */
[----:B----4-:R-:W-:-:S04]  /*5af0*/  UIADD3 UR4, URZ, -UR17, URZ ;  /* 0x800000113f047290 */ /* 0x010fc8000fffe03f */
[----:B------:R-:W-:Y:S01]  /*5b00*/  IABS R5, R5 ;  /* 0x0000000500057213 */ /* 0x000fe20000000000 */
[----:B------:R-:W-:-:S03]  /*5b10*/  UIMAD UR4, UR4, UR10, URZ ;  /* 0x0000000a040472a4 */ /* 0x000fc6000f8e023f */
[----:B------:R-:W2:Y:S01]  /*5b20*/  R2UR UR5, R5 ;  /* 0x00000000050573c2 */ /* 0x000ea200000e0000 */
[----:B------:R-:W-:-:S04]  /*5b30*/  UIMAD.WIDE.U32 UR16, UR17, UR4, UR16 ;  /* 0x00000004111072a5 */ /* 0x000fc8000f8e0010 */
[----:B---3--:R-:W-:-:S07]  /*5b40*/  UIMAD.WIDE.U32 UR18, UR17, UR9, URZ ;  /* 0x00000009111272a5 */ /* 0x008fce000f8e003f */
[----:B------:R-:W-:Y:S02]  /*5b50*/  UMOV UR15, UR19 ;  /* 0x00000013000f7c82 */ /* 0x000fe40008000000 */
[----:B------:R-:W-:-:S04]  /*5b60*/  UIADD3 UR7, -UR15, URZ, URZ ;  /* 0x0000003f0f077290 */ /* 0x000fc8000fffe13f */
[----:B------:R-:W-:-:S04]  /*5b70*/  UIMAD UR7, UR10, UR7, UR9 ;  /* 0x000000070a0772a4 */ /* 0x000fc8000f8e0209 */
[----:B------:R-:W-:Y:S02]  /*5b80*/  UISETP.GT.U32.AND UP2, UPT, UR10, UR7, UPT ;  /* 0x000000070a00728c */ /* 0x000fe4000bf44070 */
[----:B--2---:R-:W-:-:S07]  /*5b90*/  UIMAD.WIDE.U32 UR16, UR17, UR5, URZ ;  /* 0x00000005111072a5 */ /* 0x004fce000f8e003f */
        /* <DEDUP_REMOVED lines=40> */
[----:B---3--:R-:W-:Y:S01]  /*5e20*/  MOV R11, UR13 ;  /* 0x0000000d000b7c02 */ /* 0x008fe20008000f00 */
        /* <DEDUP_REMOVED lines=10> */
.L_x_2368:
[----:B------:R-:W-:-:S04]  /*5ed0*/  ULEA UR4, -UR8, URZ, 0x6 ;  /* 0x0000003f08047291 */ /* 0x000fc8000f8e313f */
[----:B------:R-:W-:Y:S02]  /*5ee0*/  USHF.R.S32.HI UR5, URZ, 0x1f, UR4 ;  /* 0x0000001f3f057899 */ /* 0x000fe40008011404 */
[----:B------:R-:W-:-:S04]  /*5ef0*/  MOV R15, UR4 ;  /* 0x00000004000f7c02 */ /* 0x000fc80008000f00 */
[----:B------:R-:W-:Y:S02]  /*5f00*/  MOV R14, UR5 ;  /* 0x00000005000e7c02 */ /* 0x000fe40008000f00 */
.L_x_2369:
        /* <DEDUP_REMOVED lines=12> */
[C---:B-1----:R-:W-:Y:S02]  /*5fd0*/  @!P4 LEA R44, P1, R6.reuse, c[0x0][0x168], 0x1 ;  /* 0x00005a00062cca11 */ /* 0x042fe400078208ff */
        /* <DEDUP_REMOVED lines=137> */
[----:B--2---:R-:W-:-:S04]  /*6870*/  LEA R16, P0, R11, c[0x0][0x168], 0x1 ;  /* 0x00005a000b107a11 */ /* 0x004fc800078008ff */
[----:B------:R-:W-:-:S05]  /*6880*/  LEA.HI.X R17, R11, c[0x0][0x16c], R10, 0x1, P0 ;  /* 0x00005b000b117a11 */ /* 0x000fca00000f0c0a */
[----:B------:R-:W-:Y:S01]  /*6890*/  @!PT LDS RZ, [RZ] ;  /* 0x00000000fffff984 */ /* 0x000fe20000000800 */
[----:B------:R-:W-:Y:S01]  /*68a0*/  @!PT LDS RZ, [RZ] ;  /* 0x00000000fffff984 */ /* 0x000fe20000000800 */
[----:B------:R-:W-:Y:S01]  /*68b0*/  @!PT LDS RZ, [RZ] ;  /* 0x00000000fffff984 */ /* 0x000fe20000000800 */
[----:B------:R1:W-:Y:S04]  /*68c0*/  LDGSTS.E.BYPASS.LTC128B.128 [R239+0xf800], [R16.64+0x180] ;  /* 0x0f80018010ef7fae */ /* 0x0003e8000b901d62 */
.L_x_2371:
[----:B------:R-:W-:Y:S05]  /*68d0*/  BSYNC B0 ;  /* 0x0000000000007941 */ /* 0x000fea0003800000 */
.L_x_2370:
[----:B------:R-:W0:Y:S01]  /*68e0*/  LDGDEPBAR ;  /* 0x00000000000079af */ /* 0x000e220000000000 */
[----:B------:R-:W-:-:S04]  /*68f0*/  IADD3 R200, P0, R15, R200, RZ ;  /* 0x000000c80fc87210 */ /* 0x000fc80007f1e0ff */
[----:B------:R-:W-:Y:S02]  /*6900*/  IADD3.X R165, R14, R165, RZ, P0, !PT ;  /* 0x000000a50ea57210 */ /* 0x000fe400007fe4ff */
.L_x_2367:
[----:B--234-:R-:W-:Y:S01]  /*6910*/  IADD3 R15, R238, UR14, RZ ;  /* 0x0000000eee0f7c10 */ /* 0x01cfe2000fffe0ff */
[----:B------:R-:W-:-:S03]  /*6920*/  IMAD.SHL.U32 R228, R4, 0x2, RZ ;  /* 0x0000000204e47824 */ /* 0x000fc600078e00ff */
[C---:B------:R-:W-:Y:S01]  /*6930*/  IADD3 R6, R15.reuse, 0x1, RZ ;  /* 0x000000010f067810 */ /* 0x040fe20007ffe0ff */
[--C-:B------:R-:W-:Y:S01]  /*6940*/  IMAD R226, R2, 0x2, R228.reuse ;  /* 0x0000000202e27824 */ /* 0x100fe200078e02e4 */
[----:B------:R-:W-:Y:S01]  /*6950*/  IADD3 R5, R15, 0x8, RZ ;  /* 0x000000080f057810 */ /* 0x000fe20007ffe0ff */
[----:B------:R-:W-:Y:S01]  /*6960*/  LDSM.16.MT88.4 R156, [R228+0x10000] ;  /* 0x01000000e49c783b */ /* 0x000fe20000004200 */
[----:B------:R-:W-:Y:S01]  /*6970*/  ISETP.GE.AND P4, PT, R6, R244, PT ;  /* 0x000000f40600720c */ /* 0x000fe20003f86270 */
[----:B------:R-:W-:Y:S01]  /*6980*/  IMAD R225, R0, 0x2, R228 ;  /* 0x0000000200e17824 */ /* 0x000fe200078e02e4 */
[----:B------:R-:W-:Y:S01]  /*6990*/  ISETP.GE.AND P3, PT, R6, R242, PT ;  /* 0x000000f20600720c */ /* 0x000fe20003f66270 */
[----:B------:R-:W-:Y:S01]  /*69a0*/  LDSM.16.MT88.4 R148, [R226+0x10000] ;  /* 0x01000000e294783b */ /* 0x000fe20000004200 */
[C---:B------:R-:W-:Y:S01]  /*69b0*/  ISETP.GE.AND P0, PT, R5.reuse, R244, PT ;  /* 0x000000f40500720c */ /* 0x040fe20003f06270 */
[----:B------:R-:W-:Y:S01]  /*69c0*/  IMAD R224, R0, 0x2, R226 ;  /* 0x0000000200e07824 */ /* 0x000fe200078e02e2 */
[----:B------:R-:W-:Y:S01]  /*69d0*/  ISETP.GE.AND P2, PT, R5, R242, PT ;  /* 0x000000f20500720c */ /* 0x000fe20003f46270 */
[----:B------:R-:W-:Y:S01]  /*69e0*/  LDSM.16.MT88.4 R140, [R225+0x10000] ;  /* 0x01000000e18c783b */ /* 0x000fe20000004200 */
[----:B------:R-:W-:-:S02]  /*69f0*/  ISETP.GE.AND P5, PT, R15, R244, PT ;  /* 0x000000f40f00720c */ /* 0x000fc40003fa6270 */
[----:B------:R-:W-:Y:S01]  /*6a00*/  ISETP.GE.AND P1, PT, R15, R242, PT ;  /* 0x000000f20f00720c */ /* 0x000fe20003f26270 */
[----:B------:R-:W-:Y:S01]  /*6a10*/  LDSM.16.MT88.4 R132, [R224+0x10000] ;  /* 0x01000000e084783b */ /* 0x000fe20000004200 */
[C---:B------:R-:W-:Y:S02]  /*6a20*/  ISETP.LT.OR P4, PT, R6.reuse, R245, P4 ;  /* 0x000000f50600720c */ /* 0x040fe40002781670 */
[----:B------:R-:W-:Y:S01]  /*6a30*/  ISETP.LT.OR P3, PT, R6, R243, P3 ;  /* 0x000000f30600720c */ /* 0x000fe20001f61670 */
[----:B------:R-:W-:Y:S01]  /*6a40*/  LDSM.16.MT88.4 R40, [R228+0x12000] ;  /* 0x01200000e428783b */ /* 0x000fe20000004200 */
[C---:B------:R-:W-:Y:S02]  /*6a50*/  ISETP.LT.OR P0, PT, R5.reuse, R245, P0 ;  /* 0x000000f50500720c */ /* 0x040fe40000701670 */
[----:B------:R-:W-:Y:S01]  /*6a60*/  ISETP.LT.OR P2, PT, R5, R243, P2 ;  /* 0x000000f30500720c */ /* 0x000fe20001741670 */
[----:B------:R-:W-:Y:S01]  /*6a70*/  LDSM.16.MT88.4 R48, [R226+0x12000] ;  /* 0x01200000e230783b */ /* 0x000fe20000004200 */
[----:B------:R-:W-:-:S02]  /*6a80*/  ISETP.LT.OR P5, PT, R15, R245, P5 ;  /* 0x000000f50f00720c */ /* 0x000fc40002fa1670 */
[C---:B------:R-:W-:Y:S01]  /*6a90*/  ISETP.LT.OR P1, PT, R15.reuse, R243, P1 ;  /* 0x000000f30f00720c */ /* 0x040fe20000f21670 */
[----:B------:R-:W-:Y:S01]  /*6aa0*/  LDSM.16.MT88.4 R56, [R225+0x12000] ;  /* 0x01200000e138783b */ /* 0x000fe20000004200 */
[C---:B------:R-:W-:Y:S02]  /*6ab0*/  IADD3 R6, R15.reuse, 0x9, RZ ;  /* 0x000000090f067810 */ /* 0x040fe40007ffe0ff */
[----:B------:R-:W-:Y:S01]  /*6ac0*/  IADD3 R5, R15, 0x10, RZ ;  /* 0x000000100f057810 */ /* 0x000fe20007ffe0ff */
[----:B-1----:R-:W-:Y:S01]  /*6ad0*/  LDSM.16.MT88.4 R64, [R224+0x12000] ;  /* 0x01200000e040783b */ /* 0x002fe20000004200 */
[----:B------:R-:W-:Y:S02]  /*6ae0*/  FSEL R3, R3, -INF , !P5 ;  /* 0xff80000003037808 */ /* 0x000fe40006800000 */
[----:B------:R-:W-:Y:S01]  /*6af0*/  FSEL R28, R28, -INF , !P1 ;  /* 0xff8000001c1c7808 */ /* 0x000fe20004800000 */
[----:B------:R-:W-:Y:S01]  /*6b00*/  LDSM.16.MT88.4 R72, [R228+0x14000] ;  /* 0x01400000e448783b */ /* 0x000fe20000004200 */
[----:B------:R-:W-:-:S02]  /*6b10*/  FSEL R14, R7, -INF , !P4 ;  /* 0xff800000070e7808 */ /* 0x000fc40006000000 */
[----:B------:R-:W-:Y:S01]  /*6b20*/  FSEL R29, R29, -INF , !P3 ;  /* 0xff8000001d1d7808 */ /* 0x000fe20005800000 */
[----:B------:R-:W-:Y:S01]  /*6b30*/  LDSM.16.MT88.4 R80, [R226+0x14000] ;  /* 0x01400000e250783b */ /* 0x000fe20000004200 */
[C---:B------:R-:W-:Y:S02]  /*6b40*/  ISETP.GE.AND P5, PT, R6.reuse, R244, PT ;  /* 0x000000f40600720c */ /* 0x040fe40003fa6270 */
[C---:B------:R-:W-:Y:S01]  /*6b50*/  ISETP.GE.AND P1, PT, R6.reuse, R242, PT ;  /* 0x000000f20600720c */ /* 0x040fe20003f26270 */
[----:B------:R-:W-:Y:S01]  /*6b60*/  LDSM.16.MT88.4 R88, [R225+0x14000] ;  /* 0x01400000e158783b */ /* 0x000fe20000004200 */
[C---:B------:R-:W-:Y:S02]  /*6b70*/  ISETP.GE.AND P4, PT, R5.reuse, R244, PT ;  /* 0x000000f40500720c */ /* 0x040fe40003f86270 */
[----:B------:R-:W-:Y:S01]  /*6b80*/  ISETP.GE.AND P3, PT, R5, R242, PT ;  /* 0x000000f20500720c */ /* 0x000fe20003f66270 */
[----:B------:R-:W-:Y:S01]  /*6b90*/  LDSM.16.MT88.4 R96, [R224+0x14000] ;  /* 0x01400000e060783b */ /* 0x000fe20000004200 */
[----:B------:R-:W-:-:S02]  /*6ba0*/  ISETP.LT.OR P5, PT, R6, R245, P5 ;  /* 0x000000f50600720c */ /* 0x000fc40002fa1670 */
[----:B------:R-:W-:Y:S01]  /*6bb0*/  ISETP.LT.OR P1, PT, R6, R243, P1 ;  /* 0x000000f30600720c */ /* 0x000fe20000f21670 */
[----:B------:R-:W-:Y:S01]  /*6bc0*/  LDSM.16.MT88.4 R104, [R228+0x16000] ;  /* 0x01600000e468783b */ /* 0x000fe20000004200 */
[C---:B------:R-:W-:Y:S02]  /*6bd0*/  ISETP.LT.OR P4, PT, R5.reuse, R245, P4 ;  /* 0x000000f50500720c */ /* 0x040fe40002781670 */
[----:B------:R-:W-:Y:S01]  /*6be0*/  ISETP.LT.OR P3, PT, R5, R243, P3 ;  /* 0x000000f30500720c */ /* 0x000fe20001f61670 */
[----:B------:R-:W-:Y:S01]  /*6bf0*/  LDSM.16.MT88.4 R112, [R226+0x16000] ;  /* 0x01600000e270783b */ /* 0x000fe20000004200 */
[C---:B------:R-:W-:Y:S02]  /*6c00*/  IADD3 R6, R15.reuse, 0x11, RZ ;  /* 0x000000110f067810 */ /* 0x040fe40007ffe0ff */
[----:B------:R-:W-:Y:S01]  /*6c10*/  IADD3 R5, R15, 0x18, RZ ;  /* 0x000000180f057810 */ /* 0x000fe20007ffe0ff */
[----:B------:R-:W-:Y:S01]  /*6c20*/  LDSM.16.MT88.4 R120, [R225+0x16000] ;  /* 0x01600000e178783b */ /* 0x000fe20000004200 */
[----:B------:R-:W-:-:S02]  /*6c30*/  FSEL R36, R36, -INF , !P0 ;  /* 0xff80000024247808 */ /* 0x000fc40004000000 */
[----:B------:R-:W-:Y:S02]  /*6c40*/  FSEL R38, R38, -INF , !P2 ;  /* 0xff80000026267808 */ /* 0x000fe40005000000 */
[----:B------:R-:W-:Y:S02]  /*6c50*/  FSEL R37, R37, -INF , !P5 ;  /* 0xff80000025257808 */ /* 0x000fe40006800000 */
[----:B------:R-:W-:Y:S02]  /*6c60*/  FSEL R39, R39, -INF , !P1 ;  /* 0xff80000027277808 */ /* 0x000fe40004800000 */
[C---:B------:R-:W-:Y:S02]  /*6c70*/  ISETP.GE.AND P0, PT, R6.reuse, R244, PT ;  /* 0x000000f40600720c */ /* 0x040fe40003f06270 */
[----:B------:R-:W-:Y:S02]  /*6c80*/  ISETP.GE.AND P2, PT, R6, R242, PT ;  /* 0x000000f20600720c */ /* 0x000fe40003f46270 */
[----:B------:R-:W-:-:S02]  /*6c90*/  ISETP.GE.AND P5, PT, R5, R244, PT ;  /* 0x000000f40500720c */ /* 0x000fc40003fa6270 */
[C---:B------:R-:W-:Y:S02]  /*6ca0*/  ISETP.GE.AND P1, PT, R5.reuse, R242, PT ;  /* 0x000000f20500720c */ /* 0x040fe40003f26270 */
[C---:B------:R-:W-:Y:S02]  /*6cb0*/  ISETP.LT.OR P0, PT, R6.reuse, R245, P0 ;  /* 0x000000f50600720c */ /* 0x040fe40000701670 */
[----:B------:R-:W-:Y:S02]  /*6cc0*/  ISETP.LT.OR P2, PT, R6, R243, P2 ;  /* 0x000000f30600720c */ /* 0x000fe40001741670 */
[C---:B------:R-:W-:Y:S02]  /*6cd0*/  ISETP.LT.OR P5, PT, R5.reuse, R245, P5 ;  /* 0x000000f50500720c */ /* 0x040fe40002fa1670 */
[----:B------:R-:W-:Y:S02]  /*6ce0*/  ISETP.LT.OR P1, PT, R5, R243, P1 ;  /* 0x000000f30500720c */ /* 0x000fe40000f21670 */
[----:B------:R-:W-:-:S02]  /*6cf0*/  IADD3 R5, R15, 0x20, RZ ;  /* 0x000000200f057810 */ /* 0x000fc40007ffe0ff */
[----:B------:R-:W-:Y:S02]  /*6d00*/  FSEL R6, R20, -INF , !P0 ;  /* 0xff80000014067808 */ /* 0x000fe40004000000 */
[----:B------:R-:W-:Y:S02]  /*6d10*/  FSEL R9, R22, -INF , !P2 ;  /* 0xff80000016097808 */ /* 0x000fe40005000000 */
[C---:B------:R-:W-:Y:S02]  /*6d20*/  ISETP.GE.AND P0, PT, R5.reuse, R244, PT ;  /* 0x000000f40500720c */ /* 0x040fe40003f06270 */
[----:B------:R-:W-:Y:S02]  /*6d30*/  ISETP.GE.AND P2, PT, R5, R242, PT ;  /* 0x000000f20500720c */ /* 0x000fe40003f46270 */
[----:B------:R-:W-:Y:S02]  /*6d40*/  IADD3 R18, R15, 0x21, RZ ;  /* 0x000000210f127810 */ /* 0x000fe40007ffe0ff */
[----:B------:R-:W-:-:S02]  /*6d50*/  ISETP.LT.OR P0, PT, R5, R245, P0 ;  /* 0x000000f50500720c */ /* 0x000fc40000701670 */
[----:B------:R-:W-:Y:S02]  /*6d60*/  ISETP.LT.OR P2, PT, R5, R243, P2 ;  /* 0x000000f30500720c */ /* 0x000fe40001741670 */
[----:B------:R-:W-:Y:S02]  /*6d70*/  FSEL R5, R8, -INF , !P5 ;  /* 0xff80000008057808 */ /* 0x000fe40006800000 */
[----:B------:R-:W-:Y:S02]  /*6d80*/  FSEL R8, R24, -INF , !P1 ;  /* 0xff80000018087808 */ /* 0x000fe40004800000 */
[C---:B------:R-:W-:Y:S01]  /*6d90*/  ISETP.GE.AND P5, PT, R18.reuse, R244, PT ;  /* 0x000000f41200720c */ /* 0x040fe20003fa6270 */
[----:B------:R-:W-:Y:S01]  /*6da0*/  LDSM.16.MT88.4 R24, [R225+0x10800] ;  /* 0x01080000e118783b */ /* 0x000fe20000004200 */
[C---:B------:R-:W-:Y:S02]  /*6db0*/  ISETP.GE.AND P1, PT, R18.reuse, R242, PT ;  /* 0x000000f21200720c */ /* 0x040fe40003f26270 */
[----:B------:R-:W-:-:S02]  /*6dc0*/  ISETP.LT.OR P5, PT, R18, R245, P5 ;  /* 0x000000f51200720c */ /* 0x000fc40002fa1670 */
[----:B------:R-:W-:Y:S02]  /*6dd0*/  ISETP.LT.OR P1, PT, R18, R243, P1 ;  /* 0x000000f31200720c */ /* 0x000fe40000f21670 */
[----:B------:R-:W-:Y:S02]  /*6de0*/  FMNMX.FTZ R18, R3, R14, !PT ;  /* 0x0000000e03127209 */ /* 0x000fe40007810000 */
[----:B------:R-:W-:Y:S02]  /*6df0*/  IADD3 R11, R15, 0x19, RZ ;  /* 0x000000190f0b7810 */ /* 0x000fe40007ffe0ff */
[----:B------:R-:W-:Y:S02]  /*6e00*/  FMNMX.FTZ R18, R36, R18, !PT ;  /* 0x0000001224127209 */ /* 0x000fe40007810000 */
[----:B------:R-:W-:Y:S02]  /*6e10*/  FSEL R7, R32, -INF , !P4 ;  /* 0xff80000020077808 */ /* 0x000fe40006000000 */
[----:B------:R-:W-:-:S02]  /*6e20*/  FSEL R10, R21, -INF , !P3 ;  /* 0xff800000150a7808 */ /* 0x000fc40005800000 */
[----:B------:R-:W-:Y:S02]  /*6e30*/  FMNMX.FTZ R18, R37, R18, !PT ;  /* 0x0000001225127209 */ /* 0x000fe40007810000 */
[C---:B------:R-:W-:Y:S02]  /*6e40*/  ISETP.GE.AND P4, PT, R11.reuse, R244, PT ;  /* 0x000000f40b00720c */ /* 0x040fe40003f86270 */
[----:B------:R-:W-:Y:S02]  /*6e50*/  ISETP.GE.AND P3, PT, R11, R242, PT ;  /* 0x000000f20b00720c */ /* 0x000fe40003f66270 */
[----:B------:R-:W-:Y:S02]  /*6e60*/  FMNMX.FTZ R18, R7, R18, !PT ;  /* 0x0000001207127209 */ /* 0x000fe40007810000 */
[C---:B------:R-:W-:Y:S02]  /*6e70*/  ISETP.LT.OR P4, PT, R11.reuse, R245, P4 ;  /* 0x000000f50b00720c */ /* 0x040fe40002781670 */
[----:B------:R-:W-:-:S02]  /*6e80*/  ISETP.LT.OR P3, PT, R11, R243, P3 ;  /* 0x000000f30b00720c */ /* 0x000fc40001f61670 */
[----:B------:R-:W-:Y:S02]  /*6e90*/  IADD3 R17, R15, 0x28, RZ ;  /* 0x000000280f117810 */ /* 0x000fe40007ffe0ff */
[----:B------:R-:W-:Y:S02]  /*6ea0*/  FMNMX.FTZ R19, R6, R18, !PT ;  /* 0x0000001206137209 */ /* 0x000fe40007810000 */
[----:B------:R-:W-:Y:S02]  /*6eb0*/  FSEL R11, R23, -INF , !P4 ;  /* 0xff800000170b7808 */ /* 0x000fe40006000000 */
[----:B------:R-:W-:Y:S02]  /*6ec0*/  FSEL R16, R12, -INF , !P3 ;  /* 0xff8000000c107808 */ /* 0x000fe40005800000 */
[----:B------:R-:W-:Y:S02]  /*6ed0*/  FMNMX.FTZ R18, R28, R29, !PT ;  /* 0x0000001d1c127209 */ /* 0x000fe40007810000 */
[----:B------:R-:W-:-:S02]  /*6ee0*/  ISETP.GE.AND P4, PT, R17, R244, PT ;  /* 0x000000f41100720c */ /* 0x000fc40003f86270 */
[----:B------:R-:W-:Y:S02]  /*6ef0*/  ISETP.GE.AND P3, PT, R17, R242, PT ;  /* 0x000000f21100720c */ /* 0x000fe40003f66270 */
[----:B------:R-:W-:Y:S02]  /*6f00*/  FMNMX.FTZ R19, R5, R19, !PT ;  /* 0x0000001305137209 */ /* 0x000fe40007810000 */
[----:B------:R-:W-:Y:S02]  /*6f10*/  FMNMX.FTZ R18, R38, R18, !PT ;  /* 0x0000001226127209 */ /* 0x000fe40007810000 */
[C---:B------:R-:W-:Y:S02]  /*6f20*/  ISETP.LT.OR P4, PT, R17.reuse, R245, P4 ;  /* 0x000000f51100720c */ /* 0x040fe40002781670 */
[----:B------:R-:W-:Y:S02]  /*6f30*/  ISETP.LT.OR P3, PT, R17, R243, P3 ;  /* 0x000000f31100720c */ /* 0x000fe40001f61670 */
[----:B------:R-:W-:-:S02]  /*6f40*/  IADD3 R17, R15, 0x29, RZ ;  /* 0x000000290f117810 */ /* 0x000fc40007ffe0ff */
[----:B------:R-:W-:Y:S02]  /*6f50*/  FSEL R185, R185, -INF , !P0 ;  /* 0xff800000b9b97808 */ /* 0x000fe40004000000 */
[----:B------:R-:W-:Y:S02]  /*6f60*/  FMNMX.FTZ R19, R11, R19, !PT ;  /* 0x000000130b137209 */ /* 0x000fe40007810000 */
[----:B------:R-:W-:Y:S02]  /*6f70*/  FMNMX.FTZ R18, R39, R18, !PT ;  /* 0x0000001227127209 */ /* 0x000fe40007810000 */
[----:B------:R-:W-:Y:S02]  /*6f80*/  FSEL R193, R193, -INF , !P2 ;  /* 0xff800000c1c17808 */ /* 0x000fe40005000000 */
[----:B------:R-:W-:Y:S02]  /*6f90*/  IADD3 R12, R15, 0x30, RZ ;  /* 0x000000300f0c7810 */ /* 0x000fe40007ffe0ff */
[----:B------:R-:W-:-:S02]  /*6fa0*/  ISETP.GE.AND P0, PT, R17, R244, PT ;  /* 0x000000f41100720c */ /* 0x000fc40003f06270 */
[----:B------:R-:W-:Y:S02]  /*6fb0*/  ISETP.GE.AND P2, PT, R17, R242, PT ;  /* 0x000000f21100720c */ /* 0x000fe40003f46270 */
[----:B------:R-:W-:Y:S02]  /*6fc0*/  FSEL R186, R186, -INF , !P5 ;  /* 0xff800000baba7808 */ /* 0x000fe40006800000 */
[----:B------:R-:W-:Y:S02]  /*6fd0*/  FMNMX.FTZ R19, R185, R19, !PT ;  /* 0x00000013b9137209 */ /* 0x000fe40007810000 */
[----:B------:R-:W-:Y:S02]  /*6fe0*/  FMNMX.FTZ R18, R10, R18, !PT ;  /* 0x000000120a127209 */ /* 0x000fe40007810000 */
[----:B------:R-:W-:Y:S02]  /*6ff0*/  FSEL R194, R194, -INF , !P1 ;  /* 0xff800000c2c27808 */ /* 0x000fe40004800000 */
[----:B------:R-:W-:-:S02]  /*7000*/  ISETP.GE.AND P5, PT, R12, R244, PT ;  /* 0x000000f40c00720c */ /* 0x000fc40003fa6270 */
[----:B------:R-:W-:Y:S02]  /*7010*/  ISETP.GE.AND P1, PT, R12, R242, PT ;  /* 0x000000f20c00720c */ /* 0x000fe40003f26270 */
[C---:B------:R-:W-:Y:S02]  /*7020*/  ISETP.LT.OR P0, PT, R17.reuse, R245, P0 ;  /* 0x000000f51100720c */ /* 0x040fe40000701670 */
[----:B------:R-:W-:Y:S02]  /*7030*/  ISETP.LT.OR P2, PT, R17, R243, P2 ;  /* 0x000000f31100720c */ /* 0x000fe40001741670 */
[----:B------:R-:W-:Y:S02]  /*7040*/  IADD3 R17, R15, 0x31, RZ ;  /* 0x000000310f117810 */ /* 0x000fe40007ffe0ff */
[----:B------:R-:W-:Y:S02]  /*7050*/  FSEL R187, R187, -INF , !P4 ;  /* 0xff800000bbbb7808 */ /* 0x000fe40006000000 */
[----:B------:R-:W-:-:S02]  /*7060*/  FMNMX.FTZ R19, R186, R19, !PT ;  /* 0x00000013ba137209 */ /* 0x000fc40007810000 */
[----:B------:R-:W-:Y:S02]  /*7070*/  FMNMX.FTZ R18, R9, R18, !PT ;  /* 0x0000001209127209 */ /* 0x000fe40007810000 */
[C---:B------:R-:W-:Y:S02]  /*7080*/  ISETP.LT.OR P5, PT, R12.reuse, R245, P5 ;  /* 0x000000f50c00720c */ /* 0x040fe40002fa1670 */
[----:B------:R-:W-:Y:S02]  /*7090*/  ISETP.LT.OR P1, PT, R12, R243, P1 ;  /* 0x000000f30c00720c */ /* 0x000fe40000f21670 */
[----:B------:R-:W-:Y:S02]  /*70a0*/  IADD3 R12, R15, 0x38, RZ ;  /* 0x000000380f0c7810 */ /* 0x000fe40007ffe0ff */
[----:B------:R-:W-:Y:S02]  /*70b0*/  ISETP.GE.AND P4, PT, R17, R244, PT ;  /* 0x000000f41100720c */ /* 0x000fe40003f86270 */
[----:B------:R-:W-:-:S02]  /*70c0*/  FSEL R188, R188, -INF , !P0 ;  /* 0xff800000bcbc7808 */ /* 0x000fc40004000000 */
[----:B------:R-:W-:Y:S02]  /*70d0*/  FMNMX.FTZ R19, R187, R19, !PT ;  /* 0x00000013bb137209 */ /* 0x000fe40007810000 */
[----:B------:R-:W-:Y:S02]  /*70e0*/  FMNMX.FTZ R18, R8, R18, !PT ;  /* 0x0000001208127209 */ /* 0x000fe40007810000 */
[----:B------:R-:W-:Y:S02]  /*70f0*/  FSEL R198, R198, -INF , !P5 ;  /* 0xff800000c6c67808 */ /* 0x000fe40006800000 */
[----:B------:R-:W-:Y:S02]  /*7100*/  ISETP.LT.OR P4, PT, R17, R245, P4 ;  /* 0x000000f51100720c */ /* 0x000fe40002781670 */
[----:B------:R-:W-:Y:S02]  /*7110*/  ISETP.GE.AND P5, PT, R12, R244, PT ;  /* 0x000000f40c00720c */ /* 0x000fe40003fa6270 */
[----:B------:R-:W-:-:S02]  /*7120*/  FMNMX.FTZ R19, R188, R19, !PT ;  /* 0x00000013bc137209 */ /* 0x000fc40007810000 */
[----:B------:R-:W-:Y:S02]  /*7130*/  IADD3 R15, R15, 0x39, RZ ;  /* 0x000000390f0f7810 */ /* 0x000fe40007ffe0ff */
[----:B------:R-:W-:Y:S02]  /*7140*/  FMNMX.FTZ R18, R16, R18, !PT ;  /* 0x0000001210127209 */ /* 0x000fe40007810000 */
[----:B------:R-:W-:Y:S02]  /*7150*/  FSEL R197, R197, -INF , !P4 ;  /* 0xff800000c5c57808 */ /* 0x000fe40006000000 */
[----:B------:R-:W-:Y:S02]  /*7160*/  ISETP.LT.OR P5, PT, R12, R245, P5 ;  /* 0x000000f50c00720c */ /* 0x000fe40002fa1670 */
        /* <DEDUP_REMOVED lines=9> */
[----:B------:R-:W-:Y:S02]  /*7200*/  ISETP.GE.AND P0, PT, R17, R242, PT ;  /* 0x000000f21100720c */ /* 0x000fe40003f06270 */
[----:B------:R-:W-:Y:S02]  /*7210*/  FSEL R34, R34, -INF , !P4 ;  /* 0xff80000022227808 */ /* 0x000fe40006000000 */
[----:B------:R-:W-:Y:S02]  /*7220*/  FSEL R196, R196, -INF , !P2 ;  /* 0xff800000c4c47808 */ /* 0x000fe40005000000 */
[----:B------:R-:W-:Y:S02]  /*7230*/  FMNMX.FTZ R19, R195, R18, !PT ;  /* 0x00000012c3137209 */ /* 0x000fe40007810000 */
[----:B------:R-:W-:-:S02]  /*7240*/  FSEL R32, R13, -INF , !P1 ;  /* 0xff8000000d207808 */ /* 0x000fc40004800000 */
[----:B------:R-:W-:Y:S02]  /*7250*/  ISETP.GE.AND P3, PT, R12, R242, PT ;  /* 0x000000f20c00720c */ /* 0x000fe40003f66270 */
[----:B------:R-:W-:Y:S02]  /*7260*/  FMNMX.FTZ R18, R34, R20, !PT ;  /* 0x0000001422127209 */ /* 0x000fe40007810000 */
[----:B------:R-:W-:Y:S01]  /*7270*/  ISETP.LT.OR P0, PT, R17, R243, P0 ;  /* 0x000000f31100720c */ /* 0x000fe20000701670 */
[----:B------:R-:W-:Y:S01]  /*7280*/  LDSM.16.MT88.4 R20, [R228+0x12800] ;  /* 0x01280000e414783b */ /* 0x000fe20000004200 */
[----:B------:R-:W-:Y:S02]  /*7290*/  FMNMX.FTZ R13, R196, R19, !PT ;  /* 0x00000013c40d7209 */ /* 0x000fe40007810000 */
[----:B------:R-:W-:Y:S02]  /*72a0*/  ISETP.LT.OR P3, PT, R12, R243, P3 ;  /* 0x000000f30c00720c */ /* 0x000fe40001f61670 */
[----:B------:R-:W-:Y:S01]  /*72b0*/  ISETP.GE.AND P1, PT, R15, R242, PT ;  /* 0x000000f20f00720c */ /* 0x000fe20003f26270 */
[----:B------:R-:W1:Y:S01]  /*72c0*/  SHFL.BFLY PT, R12, R18, 0x2, 0x1f ;  /* 0x0c401f00120c7f89 */ /* 0x000e6200000e0000 */
[----:B------:R-:W-:-:S02]  /*72d0*/  FSEL R192, R192, -INF , !P0 ;  /* 0xff800000c0c07808 */ /* 0x000fc40004000000 */
[----:B------:R-:W-:Y:S02]  /*72e0*/  FMNMX.FTZ R13, R32, R13, !PT ;  /* 0x0000000d200d7209 */ /* 0x000fe40007810000 */
[----:B------:R-:W-:Y:S02]  /*72f0*/  ISETP.LT.OR P1, PT, R15, R243, P1 ;  /* 0x000000f30f00720c */ /* 0x000fe40000f21670 */
[----:B------:R-:W-:Y:S02]  /*7300*/  FSEL R191, R191, -INF , !P3 ;  /* 0xff800000bfbf7808 */ /* 0x000fe40005800000 */
[----:B------:R-:W-:Y:S02]  /*7310*/  FMNMX.FTZ R13, R192, R13, !PT ;  /* 0x0000000dc00d7209 */ /* 0x000fe40007810000 */
[----:B------:R-:W-:Y:S02]  /*7320*/  FSEL R190, R190, -INF , !P1 ;  /* 0xff800000bebe7808 */ /* 0x000fe40004800000 */
[----:B------:R-:W-:-:S04]  /*7330*/  FMNMX.FTZ R13, R191, R13, !PT ;  /* 0x0000000dbf0d7209 */ /* 0x000fc80007810000 */
        /* <DEDUP_REMOVED lines=24> */
[----:B------:R-:W1:Y:S01]  /*74c0*/  LDSM.16.MT88.4 R4, [R224+0x16000] ;  /* 0x01600000e004783b */ /* 0x000e620000004200 */
[----:B------:R-:W2:Y:S01]  /*74d0*/  MUFU.EX2 R183, R183 ;  /* 0x000000b700b77308 */ /* 0x000ea20000000800 */
[----:B------:R-:W-:Y:S01]  /*74e0*/  FFMA.FTZ R185, R185, c[0x0][0x23c], -R33 ;  /* 0x00008f00b9b97a23 */ /* 0x000fe20000010821 */
[----:B------:R-:W-:Y:S01]  /*74f0*/  LEA R249, P0, R200, c[0x0][0x168], 0x1 ;  /* 0x00005a00c8f97a11 */ /* 0x000fe200078008ff */
[--C-:B------:R-:W-:Y:S02]  /*7500*/  FFMA.FTZ R180, R28, c[0x0][0x23c], -R189.reuse ;  /* 0x00008f001cb47a23 */ /* 0x100fe400000108bd */
[----:B------:R-:W-:Y:S01]  /*7510*/  FFMA.FTZ R182, R29, c[0x0][0x23c], -R189 ;  /* 0x00008f001db67a23 */ /* 0x000fe200000108bd */
[----:B------:R-:W-:Y:S01]  /*7520*/  LEA.HI.X R248, R200, c[0x0][0x16c], R165, 0x1, P0 ;  /* 0x00005b00c8f87a11 */ /* 0x000fe200000f0ca5 */
[--C-:B------:R-:W-:Y:S01]  /*7530*/  FFMA.FTZ R181, R38, c[0x0][0x23c], -R189.reuse ;  /* 0x00008f0026b57a23 */ /* 0x100fe200000108bd */
[----:B------:R-:W-:Y:S01]  /*7540*/  MUFU.EX2 R179, R179 ;  /* 0x000000b300b37308 */ /* 0x000fe20000000800 */
[--C-:B------:R-:W-:Y:S01]  /*7550*/  FFMA.FTZ R174, R39, c[0x0][0x23c], -R189.reuse ;  /* 0x00008f0027ae7a23 */ /* 0x100fe200000108bd */
[----:B------:R-:W-:Y:S01]  /*7560*/  LDSM.16.MT88.4 R28, [R224+0x12800] ;  /* 0x01280000e01c783b */ /* 0x000fe20000004200 */
[----:B------:R-:W-:-:S02]  /*7570*/  FFMA.FTZ R175, R10, c[0x0][0x23c], -R189 ;  /* 0x00008f000aaf7a23 */ /* 0x000fc400000108bd */
[--C-:B------:R-:W-:Y:S02]  /*7580*/  FFMA.FTZ R169, R9, c[0x0][0x23c], -R189.reuse ;  /* 0x00008f0009a97a23 */ /* 0x100fe400000108bd */
[--C-:B------:R-:W-:Y:S01]  /*7590*/  FFMA.FTZ R2, R8, c[0x0][0x23c], -R189.reuse ;  /* 0x00008f0008027a23 */ /* 0x100fe200000108bd */
[----:B------:R-:W3:Y:S01]  /*75a0*/  MUFU.EX2 R178, R178 ;  /* 0x000000b200b27308 */ /* 0x000ee20000000800 */
[----:B------:R-:W4:Y:S01]  /*75b0*/  LDSM.16.MT88.4 R8, [R226+0x10800] ;  /* 0x01080000e208783b */ /* 0x000f220000004200 */
[----:B--2---:R-:W-:Y:S01]  /*75c0*/  F2FP.PACK_AB R128, R183, R184 ;  /* 0x000000b8b780723e */ /* 0x004fe200000000ff */
[----:B------:R-:W-:Y:S02]  /*75d0*/  FFMA.FTZ R0, R16, c[0x0][0x23c], -R189 ;  /* 0x00008f0010007a23 */ /* 0x000fe400000108bd */
[----:B------:R-:W2:Y:S01]  /*75e0*/  LDSM.16.MT88.4 R16, [R224+0x10800] ;  /* 0x01080000e010783b */ /* 0x000ea20000004200 */
[--C-:B------:R-:W-:Y:S02]  /*75f0*/  FFMA.FTZ R186, R186, c[0x0][0x23c], -R33.reuse ;  /* 0x00008f00baba7a23 */ /* 0x100fe40000010821 */
[----:B------:R-:W-:Y:S01]  /*7600*/  MUFU.EX2 R180, R180 ;  /* 0x000000b400b47308 */ /* 0x000fe20000000800 */
[----:B------:R-:W-:-:S02]  /*7610*/  FFMA.FTZ R187, R187, c[0x0][0x23c], -R33 ;  /* 0x00008f00bbbb7a23 */ /* 0x000fc40000010821 */
[----:B------:R-:W-:Y:S02]  /*7620*/  FFMA.FTZ R188, R188, c[0x0][0x23c], -R33 ;  /* 0x00008f00bcbc7a23 */ /* 0x000fe40000010821 */
[--C-:B------:R-:W-:Y:S02]  /*7630*/  FFMA.FTZ R193, R193, c[0x0][0x23c], -R189.reuse ;  /* 0x00008f00c1c17a23 */ /* 0x100fe400000108bd */
[--C-:B------:R-:W-:Y:S01]  /*7640*/  FFMA.FTZ R194, R194, c[0x0][0x23c], -R189.reuse ;  /* 0x00008f00c2c27a23 */ /* 0x100fe200000108bd */
[----:B------:R-:W5:Y:S01]  /*7650*/  MUFU.EX2 R182, R182 ;  /* 0x000000b600b67308 */ /* 0x000f620000000800 */
[----:B---3--:R-:W-:Y:S01]  /*7660*/  F2FP.PACK_AB R130, R178, R179 ;  /* 0x000000b3b282723e */ /* 0x008fe200000000ff */
[--C-:B------:R-:W-:Y:S02]  /*7670*/  FFMA.FTZ R195, R195, c[0x0][0x23c], -R189.reuse ;  /* 0x00008f00c3c37a23 */ /* 0x100fe400000108bd */
[----:B------:R-:W-:Y:S02]  /*7680*/  FFMA.FTZ R196, R196, c[0x0][0x23c], -R189 ;  /* 0x00008f00c4c47a23 */ /* 0x000fe400000108bd */
[----:B------:R-:W-:-:S02]  /*7690*/  FFMA.FTZ R198, R198, c[0x0][0x23c], -R33 ;  /* 0x00008f00c6c67a23 */ /* 0x000fc40000010821 */
[----:B------:R-:W-:Y:S01]  /*76a0*/  MUFU.EX2 R181, R181 ;  /* 0x000000b500b57308 */ /* 0x000fe20000000800 */
[--C-:B------:R-:W-:Y:S02]  /*76b0*/  FFMA.FTZ R197, R197, c[0x0][0x23c], -R33.reuse ;  /* 0x00008f00c5c57a23 */ /* 0x100fe40000010821 */
[--C-:B------:R-:W-:Y:S02]  /*76c0*/  FFMA.FTZ R199, R35, c[0x0][0x23c], -R33.reuse ;  /* 0x00008f0023c77a23 */ /* 0x100fe40000010821 */
[----:B------:R-:W-:Y:S02]  /*76d0*/  FFMA.FTZ R251, R34, c[0x0][0x23c], -R33 ;  /* 0x00008f0022fb7a23 */ /* 0x000fe40000010821 */
[--C-:B------:R-:W-:Y:S01]  /*76e0*/  FFMA.FTZ R201, R32, c[0x0][0x23c], -R189.reuse ;  /* 0x00008f0020c97a23 */ /* 0x100fe200000108bd */
[----:B------:R-:W3:Y:S01]  /*76f0*/  MUFU.EX2 R174, R174 ;  /* 0x000000ae00ae7308 */ /* 0x000ee20000000800 */
[----:B-----5:R-:W-:Y:S01]  /*7700*/  F2FP.PACK_AB R129, R182, R180 ;  /* 0x000000b4b681723e */ /* 0x020fe200000000ff */
[--C-:B------:R-:W-:Y:S01]  /*7710*/  FFMA.FTZ R192, R192, c[0x0][0x23c], -R189.reuse ;  /* 0x00008f00c0c07a23 */ /* 0x100fe200000108bd */
[----:B------:R-:W-:Y:S01]  /*7720*/  LDSM.16.MT88.4 R32, [R228+0x11800] ;  /* 0x01180000e420783b */ /* 0x000fe20000004200 */
[----:B------:R-:W-:-:S02]  /*7730*/  FFMA.FTZ R191, R191, c[0x0][0x23c], -R189 ;  /* 0x00008f00bfbf7a23 */ /* 0x000fc400000108bd */
[----:B------:R-:W-:Y:S02]  /*7740*/  FFMA.FTZ R250, R190, c[0x0][0x23c], -R189 ;  /* 0x00008f00befa7a23 */ /* 0x000fe400000108bd */
[----:B------:R-:W5:Y:S01]  /*7750*/  MUFU.EX2 R177, R177 ;  /* 0x000000b100b17308 */ /* 0x000f620000000800 */
[----:B------:R-:W-:Y:S02]  /*7760*/  FADD.FTZ R183, R184, R183 ;  /* 0x000000b7b8b77221 */ /* 0x000fe40000010000 */
[----:B------:R-:W-:Y:S02]  /*7770*/  FADD.FTZ R180, R180, R182 ;  /* 0x000000b6b4b47221 */ /* 0x000fe40000010000 */
[----:B------:R-:W-:Y:S01]  /*7780*/  FADD.FTZ R183, R179, R183 ;  /* 0x000000b7b3b77221 */ /* 0x000fe20000010000 */
[----:B---3--:R-:W-:Y:S02]  /*7790*/  F2FP.PACK_AB R131, R174, R181 ;  /* 0x000000b5ae83723e */ /* 0x008fe400000000ff */
[----:B------:R-:W3:Y:S01]  /*77a0*/  MUFU.EX2 R176, R176 ;  /* 0x000000b000b07308 */ /* 0x000ee20000000800 */
[----:B------:R-:W-:-:S02]  /*77b0*/  FADD.FTZ R181, R181, R180 ;  /* 0x000000b4b5b57221 */ /* 0x000fc40000010000 */
[----:B------:R-:W-:Y:S02]  /*77c0*/  FADD.FTZ R178, R178, R183 ;  /* 0x000000b7b2b27221 */ /* 0x000fe40000010000 */
[----:B------:R-:W-:Y:S01]  /*77d0*/  FADD.FTZ R181, R174, R181 ;  /* 0x000000b5aeb57221 */ /* 0x000fe20000010000 */
[C---:B------:R-:W-:Y:S01]  /*77e0*/  HMMA.16816.F32 R160, R128.reuse, R156, RZ ;  /* 0x0000009c80a0723c */ /* 0x040fe200000018ff */
[----:B-----5:R-:W-:Y:S01]  /*77f0*/  FADD.FTZ R178, R177, R178 ;  /* 0x000000b2b1b27221 */ /* 0x020fe20000010000 */
        /* <DEDUP_REMOVED lines=52> */
[----:B---3--:R-:W-:Y:S01]  /*7b40*/  F2FP.PACK_AB R4, R176, R177 ;  /* 0x000000b1b004723e */ /* 0x008fe200000000ff */
        /* <DEDUP_REMOVED lines=11> */
[----:B------:R-:W-:Y:S01]  /*7c00*/  HMMA.16816.F32 R160, R4, R12, R160 ;  /* 0x0000000c04a0723c */ /* 0x000fe200000018a0 */
        /* <DEDUP_REMOVED lines=8> */
[----:B------:R-:W-:Y:S07]  /*7c90*/  LDSM.16.MT88.4 R16, [R228+0x14800] ;  /* 0x01480000e410783b */ /* 0x000fee0000004200 */
[C---:B------:R-:W-:Y:S08]  /*7ca0*/  HMMA.16816.F32 R144, R4.reuse, R24, R144 ;  /* 0x000000180490723c */ /* 0x040ff00000001890 */
[C---:B-1----:R-:W-:Y:S08]  /*7cb0*/  HMMA.16816.F32 R44, R4.reuse, R12, R44 ;  /* 0x0000000c042c723c */ /* 0x042ff0000000182c */
[C---:B------:R-:W-:Y:S01]  /*7cc0*/  HMMA.16816.F32 R48, R4.reuse, R14, R48 ;  /* 0x0000000e0430723c */ /* 0x040fe20000001830 */
[----:B------:R-:W1:Y:S07]  /*7cd0*/  LDSM.16.MT88.4 R12, [R225+0x14800] ;  /* 0x01480000e10c783b */ /* 0x000e6e0000004200 */
[C---:B---3--:R-:W-:Y:S08]  /*7ce0*/  HMMA.16816.F32 R52, R4.reuse, R8, R52 ;  /* 0x000000080434723c */ /* 0x048ff00000001834 */
        /* <DEDUP_REMOVED lines=226> */
.L_x_2373:
[----:B------:R-:W-:-:S04]  /*8b10*/  ULEA UR4, -UR6, URZ, 0x6 ;  /* 0x0000003f06047291 */ /* 0x000fc8000f8e313f */
[----:B------:R-:W-:Y:S02]  /*8b20*/  USHF.R.S32.HI UR5, URZ, 0x1f, UR4 ;  /* 0x0000001f3f057899 */ /* 0x000fe40008011404 */
[----:B------:R-:W-:-:S04]  /*8b30*/  MOV R2, UR4 ;  /* 0x0000000400027c02 */ /* 0x000fc80008000f00 */
[----:B------:R-:W-:Y:S02]  /*8b40*/  MOV R0, UR5 ;  /* 0x0000000500007c02 */ /* 0x000fe40008000f00 */
.L_x_2374:
        /* <DEDUP_REMOVED lines=106> */
[----:B------:R-:W-:-:S03]  /*91f0*/  @!P2 LEA.HI.X R33, R6, c[0x0][0x174], R5, 0x1, P0 ;  /* 0x00005d000621aa11 */ /* 0x000fc600000f0c05 */
        /* <DEDUP_REMOVED lines=40> */
[----:B-1----:R-:W-:Y:S04]  /*9480*/  LDSM.16.M88.4 R8, [R233+0x8000] ;  /* 0x00800000e908783b */ /* 0x002fe80000000200 */
[----:B------:R-:W-:Y:S04]  /*9490*/  LDSM.16.M88.4 R180, [R233+0x8800] ;  /* 0x00880000e9b4783b */ /* 0x000fe80000000200 */
[----:B------:R-:W-:Y:S04]  /*94a0*/  LDSM.16.M88.4 R172, [R233+0x9000] ;  /* 0x00900000e9ac783b */ /* 0x000fe80000000200 */
[----:B---3--:R-:W-:Y:S04]  /*94b0*/  LDSM.16.M88.4 R16, [R233+0x9800] ;  /* 0x00980000e910783b */ /* 0x008fe80000000200 */
[----:B------:R-:W-:Y:S04]  /*94c0*/  LDSM.16.M88.4 R28, [R232] ;  /* 0x00000000e81c783b */ /* 0x000fe80000000200 */
[----:B----4-:R-:W-:Y:S04]  /*94d0*/  LDSM.16.M88.4 R12, [R231] ;  /* 0x00000000e70c783b */ /* 0x010fe80000000200 */
[----:B--2---:R-:W1:Y:S04]  /*94e0*/  LDSM.16.M88.4 R32, [R234] ;  /* 0x00000000ea20783b */ /* 0x004e680000000200 */
[----:B------:R-:W2:Y:S04]  /*94f0*/  LDSM.16.M88.4 R192, [R223] ;  /* 0x00000000dfc0783b */ /* 0x000ea80000000200 */
[----:B------:R-:W3:Y:S04]  /*9500*/  LDSM.16.M88.4 R188, [R222] ;  /* 0x00000000debc783b */ /* 0x000ee80000000200 */
[----:B------:R-:W4:Y:S04]  /*9510*/  LDSM.16.M88.4 R184, [R221] ;  /* 0x00000000ddb8783b */ /* 0x000f280000000200 */
[----:B------:R-:W-:Y:S04]  /*9520*/  LDSM.16.M88.4 R24, [R227+0x8000] ;  /* 0x00800000e318783b */ /* 0x000fe80000000200 */
[----:B------:R-:W-:Y:S04]  /*9530*/  LDSM.16.M88.4 R196, [R227+0x9000] ;  /* 0x00900000e3c4783b */ /* 0x000fe80000000200 */
[----:B------:R-:W0:Y:S01]  /*9540*/  LDGDEPBAR ;  /* 0x00000000000079af */ /* 0x000e220000000000 */
[C---:B-1----:R-:W-:Y:S08]  /*9550*/  HMMA.16816.F32 R4, R32.reuse, R8, RZ ;  /* 0x000000082004723c */ /* 0x042ff000000018ff */
[C---:B------:R-:W-:Y:S08]  /*9560*/  HMMA.16816.F32 R8, R32.reuse, R10, RZ ;  /* 0x0000000a2008723c */ /* 0x040ff000000018ff */
[C---:B-----5:R-:W-:Y:S08]  /*9570*/  HMMA.16816.F32 R20, R32.reuse, R180, RZ ;  /* 0x000000b42014723c */ /* 0x060ff000000018ff */
[C---:B------:R-:W-:Y:S08]  /*9580*/  HMMA.16816.F32 R180, R32.reuse, R182, RZ ;  /* 0x000000b620b4723c */ /* 0x040ff000000018ff */
[C---:B------:R-:W-:Y:S08]  /*9590*/  HMMA.16816.F32 R176, R32.reuse, R172, RZ ;  /* 0x000000ac20b0723c */ /* 0x040ff000000018ff */
[C---:B------:R-:W-:Y:S08]  /*95a0*/  HMMA.16816.F32 R172, R32.reuse, R174, RZ ;  /* 0x000000ae20ac723c */ /* 0x040ff000000018ff */
[C---:B------:R-:W-:Y:S08]  /*95b0*/  HMMA.16816.F32 R168, R32.reuse, R16, RZ ;  /* 0x0000001020a8723c */ /* 0x040ff000000018ff */
[----:B------:R-:W-:Y:S01]  /*95c0*/  HMMA.16816.F32 R32, R32, R18, RZ ;  /* 0x000000122020723c */ /* 0x000fe200000018ff */
[----:B------:R-:W-:Y:S07]  /*95d0*/  LDSM.16.M88.4 R16, [R227+0x8800] ;  /* 0x00880000e310783b */ /* 0x000fee0000000200 */
[C---:B------:R-:W-:Y:S08]  /*95e0*/  HMMA.16816.F32 R4, R28.reuse, R12, R4 ;  /* 0x0000000c1c04723c */ /* 0x040ff00000001804 */
[C---:B------:R-:W-:Y:S01]  /*95f0*/  HMMA.16816.F32 R8, R28.reuse, R14, R8 ;  /* 0x0000000e1c08723c */ /* 0x040fe20000001808 */
[----:B------:R-:W1:Y:S07]  /*9600*/  LDSM.16.M88.4 R12, [R230] ;  /* 0x00000000e60c783b */ /* 0x000e6e0000000200 */
[C---:B--2---:R-:W-:Y:S08]  /*9610*/  HMMA.16816.F32 R20, R28.reuse, R192, R20 ;  /* 0x000000c01c14723c */ /* 0x044ff00000001814 */
[C---:B------:R-:W-:Y:S01]  /*9620*/  HMMA.16816.F32 R180, R28.reuse, R194, R180 ;  /* 0x000000c21cb4723c */ /* 0x040fe200000018b4 */
[----:B------:R-:W2:Y:S07]  /*9630*/  LDSM.16.M88.4 R192, [R227+0x9800] ;  /* 0x00980000e3c0783b */ /* 0x000eae0000000200 */
[C---:B---3--:R-:W-:Y:S08]  /*9640*/  HMMA.16816.F32 R176, R28.reuse, R188, R176 ;  /* 0x000000bc1cb0723c */ /* 0x048ff000000018b0 */
[C---:B------:R-:W-:Y:S01]  /*9650*/  HMMA.16816.F32 R172, R28.reuse, R190, R172 ;  /* 0x000000be1cac723c */ /* 0x040fe200000018ac */
[----:B------:R-:W-:Y:S07]  /*9660*/  LDSM.16.M88.4 R188, [R220] ;  /* 0x00000000dcbc783b */ /* 0x000fee0000000200 */
[C---:B----4-:R-:W-:Y:S08]  /*9670*/  HMMA.16816.F32 R168, R28.reuse, R184, R168 ;  /* 0x000000b81ca8723c */ /* 0x050ff000000018a8 */
[----:B------:R-:W-:Y:S01]  /*9680*/  HMMA.16816.F32 R32, R28, R186, R32 ;  /* 0x000000ba1c20723c */ /* 0x000fe20000001820 */
[----:B------:R-:W-:Y:S04]  /*9690*/  LDSM.16.M88.4 R184, [R220+0x800] ;  /* 0x00080000dcb8783b */ /* 0x000fe80000000200 */
[----:B------:R-:W-:Y:S03]  /*96a0*/  LDSM.16.M88.4 R28, [R220+0x1000] ;  /* 0x00100000dc1c783b */ /* 0x000fe60000000200 */
[C---:B-1----:R-:W-:Y:S08]  /*96b0*/  HMMA.16816.F32 R20, R12.reuse, R16, R20 ;  /* 0x000000100c14723c */ /* 0x042ff00000001814 */
[C---:B------:R-:W-:Y:S01]  /*96c0*/  HMMA.16816.F32 R180, R12.reuse, R18, R180 ;  /* 0x000000120cb4723c */ /* 0x040fe200000018b4 */
[----:B------:R-:W1:Y:S07]  /*96d0*/  LDSM.16.M88.4 R16, [R229] ;  /* 0x00000000e510783b */ /* 0x000e6e0000000200 */
[C---:B------:R-:W-:Y:S08]  /*96e0*/  HMMA.16816.F32 R4, R12.reuse, R24, R4 ;  /* 0x000000180c04723c */ /* 0x040ff00000001804 */
[C---:B------:R-:W-:Y:S01]  /*96f0*/  HMMA.16816.F32 R8, R12.reuse, R26, R8 ;  /* 0x0000001a0c08723c */ /* 0x040fe20000001808 */
[----:B------:R-:W3:Y:S07]  /*9700*/  LDSM.16.M88.4 R24, [R220+0x1800] ;  /* 0x00180000dc18783b */ /* 0x000eee0000000200 */
[C---:B------:R-:W-:Y:S08]  /*9710*/  HMMA.16816.F32 R176, R12.reuse, R196, R176 ;  /* 0x000000c40cb0723c */ /* 0x040ff000000018b0 */
[C---:B------:R-:W-:Y:S01]  /*9720*/  HMMA.16816.F32 R172, R12.reuse, R198, R172 ;  /* 0x000000c60cac723c */ /* 0x040fe200000018ac */
[----:B------:R-:W-:Y:S07]  /*9730*/  LDSM.16.M88.4 R196, [R233+0xa000] ;  /* 0x00a00000e9c4783b */ /* 0x000fee0000000200 */
[C---:B--2---:R-:W-:Y:S08]  /*9740*/  HMMA.16816.F32 R168, R12.reuse, R192, R168 ;  /* 0x000000c00ca8723c */ /* 0x044ff000000018a8 */
[----:B------:R-:W-:Y:S01]  /*9750*/  HMMA.16816.F32 R32, R12, R194, R32 ;  /* 0x000000c20c20723c */ /* 0x000fe20000001820 */
[----:B------:R-:W2:Y:S04]  /*9760*/  LDSM.16.M88.4 R12, [R234+0x2000] ;  /* 0x00200000ea0c783b */ /* 0x000ea80000000200 */
[----:B------:R-:W-:Y:S03]  /*9770*/  LDSM.16.M88.4 R192, [R218] ;  /* 0x00000000dac0783b */ /* 0x000fe60000000200 */
        /* <DEDUP_REMOVED lines=8> */
[----:B------:R-:W5:Y:S07]  /*9800*/  LDSM.16.M88.4 R28, [R233+0xb800] ;  /* 0x00b80000e91c783b */ /* 0x000f6e0000000200 */
[C---:B---3--:R-:W-:Y:S08]  /*9810*/  HMMA.16816.F32 R168, R16.reuse, R24, R168 ;  /* 0x0000001810a8723c */ /* 0x048ff000000018a8 */
[----:B------:R-:W-:Y:S01]  /*9820*/  HMMA.16816.F32 R32, R16, R26, R32 ;  /* 0x0000001a1020723c */ /* 0x000fe20000001820 */
[----:B------:R-:W-:Y:S04]  /*9830*/  LDSM.16.M88.4 R24, [R232+0x2000] ;  /* 0x00200000e818783b */ /* 0x000fe80000000200 */
[----:B------:R-:W3:Y:S03]  /*9840*/  LDSM.16.M88.4 R16, [R219] ;  /* 0x00000000db10783b */ /* 0x000ee60000000200 */
[C---:B--2---:R-:W-:Y:S08]  /*9850*/  HMMA.16816.F32 R4, R12.reuse, R196, R4 ;  /* 0x000000c40c04723c */ /* 0x044ff00000001804 */
[C---:B------:R-:W-:Y:S01]  /*9860*/  HMMA.16816.F32 R8, R12.reuse, R198, R8 ;  /* 0x000000c60c08723c */ /* 0x040fe20000001808 */
[----:B------:R-:W-:Y:S07]  /*9870*/  LDSM.16.M88.4 R196, [R227+0xb000] ;  /* 0x00b00000e3c4783b */ /* 0x000fee0000000200 */
[C---:B-1----:R-:W-:Y:S08]  /*9880*/  HMMA.16816.F32 R20, R12.reuse, R188, R20 ;  /* 0x000000bc0c14723c */ /* 0x042ff00000001814 */
[C---:B------:R-:W-:Y:S01]  /*9890*/  HMMA.16816.F32 R180, R12.reuse, R190, R180 ;  /* 0x000000be0cb4723c */ /* 0x040fe200000018b4 */
[----:B------:R-:W-:Y:S07]  /*98a0*/  LDSM.16.M88.4 R188, [R230+0x2000] ;  /* 0x00200000e6bc783b */ /* 0x000fee0000000200 */
[C---:B----4-:R-:W-:Y:S08]  /*98b0*/  HMMA.16816.F32 R176, R12.reuse, R184, R176 ;  /* 0x000000b80cb0723c */ /* 0x050ff000000018b0 */
[C---:B------:R-:W-:Y:S01]  /*98c0*/  HMMA.16816.F32 R172, R12.reuse, R186, R172 ;  /* 0x000000ba0cac723c */ /* 0x040fe200000018ac */
[----:B------:R-:W1:Y:S07]  /*98d0*/  LDSM.16.M88.4 R184, [R217] ;  /* 0x00000000d9b8783b */ /* 0x000e6e0000000200 */
[C---:B-----5:R-:W-:Y:S08]  /*98e0*/  HMMA.16816.F32 R168, R12.reuse, R28, R168 ;  /* 0x0000001c0ca8723c */ /* 0x060ff000000018a8 */
[----:B------:R-:W-:Y:S01]  /*98f0*/  HMMA.16816.F32 R32, R12, R30, R32 ;  /* 0x0000001e0c20723c */ /* 0x000fe20000001820 */
[----:B------:R-:W2:Y:S04]  /*9900*/  LDSM.16.M88.4 R28, [R216] ;  /* 0x00000000d81c783b */ /* 0x000ea80000000200 */
[----:B------:R-:W4:Y:S03]  /*9910*/  LDSM.16.M88.4 R12, [R227+0xa000] ;  /* 0x00a00000e30c783b */ /* 0x000f260000000200 */
[C---:B---3--:R-:W-:Y:S08]  /*9920*/  HMMA.16816.F32 R4, R24.reuse, R16, R4 ;  /* 0x000000101804723c */ /* 0x048ff00000001804 */
[C---:B------:R-:W-:Y:S01]  /*9930*/  HMMA.16816.F32 R8, R24.reuse, R18, R8 ;  /* 0x000000121808723c */ /* 0x040fe20000001808 */
[----:B------:R-:W3:Y:S07]  /*9940*/  LDSM.16.M88.4 R16, [R227+0xa800] ;  /* 0x00a80000e310783b */ /* 0x000eee0000000200 */
[C---:B------:R-:W-:Y:S08]  /*9950*/  HMMA.16816.F32 R20, R24.reuse, R192, R20 ;  /* 0x000000c01814723c */ /* 0x040ff00000001814 */
[C---:B------:R-:W-:Y:S01]  /*9960*/  HMMA.16816.F32 R180, R24.reuse, R194, R180 ;  /* 0x000000c218b4723c */ /* 0x040fe200000018b4 */
[----:B------:R-:W5:Y:S07]  /*9970*/  LDSM.16.M88.4 R192, [R227+0xb800] ;  /* 0x00b80000e3c0783b */ /* 0x000f6e0000000200 */
[C---:B-1----:R-:W-:Y:S08]  /*9980*/  HMMA.16816.F32 R176, R24.reuse, R184, R176 ;  /* 0x000000b818b0723c */ /* 0x042ff000000018b0 */
[C---:B------:R-:W-:Y:S01]  /*9990*/  HMMA.16816.F32 R172, R24.reuse, R186, R172 ;  /* 0x000000ba18ac723c */ /* 0x040fe200000018ac */
[----:B------:R-:W-:Y:S07]  /*99a0*/  LDSM.16.M88.4 R184, [R220+0x3800] ;  /* 0x00380000dcb8783b */ /* 0x000fee0000000200 */
[C---:B--2---:R-:W-:Y:S08]  /*99b0*/  HMMA.16816.F32 R168, R24.reuse, R28, R168 ;  /* 0x0000001c18a8723c */ /* 0x044ff000000018a8 */
[----:B------:R-:W-:Y:S01]  /*99c0*/  HMMA.16816.F32 R32, R24, R30, R32 ;  /* 0x0000001e1820723c */ /* 0x000fe20000001820 */
[----:B------:R-:W-:Y:S04]  /*99d0*/  LDSM.16.M88.4 R24, [R229+0x2000] ;  /* 0x00200000e518783b */ /* 0x000fe80000000200 */
[----:B------:R-:W-:Y:S03]  /*99e0*/  LDSM.16.M88.4 R28, [R220+0x2800] ;  /* 0x00280000dc1c783b */ /* 0x000fe60000000200 */
[C---:B----4-:R-:W-:Y:S08]  /*99f0*/  HMMA.16816.F32 R4, R188.reuse, R12, R4 ;  /* 0x0000000cbc04723c */ /* 0x050ff00000001804 */
[C---:B------:R-:W-:Y:S01]  /*9a00*/  HMMA.16816.F32 R8, R188.reuse, R14, R8 ;  /* 0x0000000ebc08723c */ /* 0x040fe20000001808 */
[----:B------:R-:W1:Y:S07]  /*9a10*/  LDSM.16.M88.4 R12, [R220+0x2000] ;  /* 0x00200000dc0c783b */ /* 0x000e6e0000000200 */
[C---:B---3--:R-:W-:Y:S08]  /*9a20*/  HMMA.16816.F32 R20, R188.reuse, R16, R20 ;  /* 0x00000010bc14723c */ /* 0x048ff00000001814 */
[C---:B------:R-:W-:Y:S01]  /*9a30*/  HMMA.16816.F32 R180, R188.reuse, R18, R180 ;  /* 0x00000012bcb4723c */ /* 0x040fe200000018b4 */
[----:B------:R-:W2:Y:S07]  /*9a40*/  LDSM.16.M88.4 R16, [R220+0x3000] ;  /* 0x00300000dc10783b */ /* 0x000eae0000000200 */
[C---:B------:R-:W-:Y:S08]  /*9a50*/  HMMA.16816.F32 R176, R188.reuse, R196, R176 ;  /* 0x000000c4bcb0723c */ /* 0x040ff000000018b0 */
[C---:B------:R-:W-:Y:S01]  /*9a60*/  HMMA.16816.F32 R172, R188.reuse, R198, R172 ;  /* 0x000000c6bcac723c */ /* 0x040fe200000018ac */
[----:B------:R-:W-:Y:S07]  /*9a70*/  LDSM.16.M88.4 R196, [R227+0xd000] ;  /* 0x00d00000e3c4783b */ /* 0x000fee0000000200 */
[C---:B-----5:R-:W-:Y:S08]  /*9a80*/  HMMA.16816.F32 R168, R188.reuse, R192, R168 ;  /* 0x000000c0bca8723c */ /* 0x060ff000000018a8 */
        /* <DEDUP_REMOVED lines=8> */
[----:B------:R-:W3:Y:S07]  /*9b10*/  LDSM.16.M88.4 R28, [R233+0xd000] ;  /* 0x00d00000e91c783b */ /* 0x000eee0000000200 */
[C---:B--2---:R-:W-:Y:S08]  /*9b20*/  HMMA.16816.F32 R176, R24.reuse, R16, R176 ;  /* 0x0000001018b0723c */ /* 0x044ff000000018b0 */
[C---:B------:R-:W-:Y:S01]  /*9b30*/  HMMA.16816.F32 R172, R24.reuse, R18, R172 ;  /* 0x0000001218ac723c */ /* 0x040fe200000018ac */
[----:B------:R-:W2:Y:S07]  /*9b40*/  LDSM.16.M88.4 R16, [R233+0xd800] ;  /* 0x00d80000e910783b */ /* 0x000eae0000000200 */
[C---:B------:R-:W-:Y:S08]  /*9b50*/  HMMA.16816.F32 R168, R24.reuse, R184, R168 ;  /* 0x000000b818a8723c */ /* 0x040ff000000018a8 */
[----:B------:R-:W-:Y:S01]  /*9b60*/  HMMA.16816.F32 R32, R24, R186, R32 ;  /* 0x000000ba1820723c */ /* 0x000fe20000001820 */
[----:B------:R-:W-:Y:S04]  /*9b70*/  LDSM.16.M88.4 R24, [R232+0x4000] ;  /* 0x00400000e818783b */ /* 0x000fe80000000200 */
[----:B------:R-:W4:Y:S03]  /*9b80*/  LDSM.16.M88.4 R184, [R215] ;  /* 0x00000000d7b8783b */ /* 0x000f260000000200 */
[C---:B-1----:R-:W-:Y:S08]  /*9b90*/  HMMA.16816.F32 R4, R12.reuse, R192, R4 ;  /* 0x000000c00c04723c */ /* 0x042ff00000001804 */
[C---:B------:R-:W-:Y:S01]  /*9ba0*/  HMMA.16816.F32 R8, R12.reuse, R194, R8 ;  /* 0x000000c20c08723c */ /* 0x040fe20000001808 */
[----:B------:R-:W1:Y:S07]  /*9bb0*/  LDSM.16.M88.4 R192, [R214] ;  /* 0x00000000d6c0783b */ /* 0x000e6e0000000200 */
[C---:B---3--:R-:W-:Y:S08]  /*9bc0*/  HMMA.16816.F32 R176, R12.reuse, R28, R176 ;  /* 0x0000001c0cb0723c */ /* 0x048ff000000018b0 */
[C---:B------:R-:W-:Y:S01]  /*9bd0*/  HMMA.16816.F32 R172, R12.reuse, R30, R172 ;  /* 0x0000001e0cac723c */ /* 0x040fe200000018ac */
[----:B------:R-:W3:Y:S07]  /*9be0*/  LDSM.16.M88.4 R28, [R212] ;  /* 0x00000000d41c783b */ /* 0x000eee0000000200 */
[C---:B------:R-:W-:Y:S08]  /*9bf0*/  HMMA.16816.F32 R20, R12.reuse, R188, R20 ;  /* 0x000000bc0c14723c */ /* 0x040ff00000001814 */
[C---:B------:R-:W-:Y:S01]  /*9c00*/  HMMA.16816.F32 R180, R12.reuse, R190, R180 ;  /* 0x000000be0cb4723c */ /* 0x040fe200000018b4 */
[----:B------:R-:W5:Y:S07]  /*9c10*/  LDSM.16.M88.4 R188, [R213] ;  /* 0x00000000d5bc783b */ /* 0x000f6e0000000200 */
[C---:B--2---:R-:W-:Y:S08]  /*9c20*/  HMMA.16816.F32 R168, R12.reuse, R16, R168 ;  /* 0x000000100ca8723c */ /* 0x044ff000000018a8 */
[----:B------:R-:W-:Y:S01]  /*9c30*/  HMMA.16816.F32 R32, R12, R18, R32 ;  /* 0x000000120c20723c */ /* 0x000fe20000001820 */
[----:B------:R-:W-:Y:S04]  /*9c40*/  LDSM.16.M88.4 R16, [R230+0x4000] ;  /* 0x00400000e610783b */ /* 0x000fe80000000200 */
[----:B------:R-:W2:Y:S03]  /*9c50*/  LDSM.16.M88.4 R12, [R227+0xc000] ;  /* 0x00c00000e30c783b */ /* 0x000ea60000000200 */
[C---:B----4-:R-:W-:Y:S08]  /*9c60*/  HMMA.16816.F32 R4, R24.reuse, R184, R4 ;  /* 0x000000b81804723c */ /* 0x050ff00000001804 */
[C---:B------:R-:W-:Y:S01]  /*9c70*/  HMMA.16816.F32 R8, R24.reuse, R186, R8 ;  /* 0x000000ba1808723c */ /* 0x040fe20000001808 */
[----:B------:R-:W4:Y:S07]  /*9c80*/  LDSM.16.M88.4 R184, [R227+0xc800] ;  /* 0x00c80000e3b8783b */ /* 0x000f2e0000000200 */
[C---:B-1----:R-:W-:Y:S08]  /*9c90*/  HMMA.16816.F32 R20, R24.reuse, R192, R20 ;  /* 0x000000c01814723c */ /* 0x042ff00000001814 */
[C---:B------:R-:W-:Y:S01]  /*9ca0*/  HMMA.16816.F32 R180, R24.reuse, R194, R180 ;  /* 0x000000c218b4723c */ /* 0x040fe200000018b4 */
[----:B------:R-:W-:Y:S07]  /*9cb0*/  LDSM.16.M88.4 R192, [R220+0x4800] ;  /* 0x00480000dcc0783b */ /* 0x000fee0000000200 */
[C---:B---3--:R-:W-:Y:S08]  /*9cc0*/  HMMA.16816.F32 R168, R24.reuse, R28, R168 ;  /* 0x0000001c18a8723c */ /* 0x048ff000000018a8 */
[C---:B------:R-:W-:Y:S01]  /*9cd0*/  HMMA.16816.F32 R32, R24.reuse, R30, R32 ;  /* 0x0000001e1820723c */ /* 0x040fe20000001820 */
[----:B------:R-:W1:Y:S07]  /*9ce0*/  LDSM.16.M88.4 R28, [R227+0xd800] ;  /* 0x00d80000e31c783b */ /* 0x000e6e0000000200 */
[C---:B-----5:R-:W-:Y:S08]  /*9cf0*/  HMMA.16816.F32 R176, R24.reuse, R188, R176 ;  /* 0x000000bc18b0723c */ /* 0x060ff000000018b0 */
[----:B------:R-:W-:Y:S01]  /*9d00*/  HMMA.16816.F32 R172, R24, R190, R172 ;  /* 0x000000be18ac723c */ /* 0x000fe200000018ac */
[----:B------:R-:W-:Y:S04]  /*9d10*/  LDSM.16.M88.4 R24, [R229+0x4000] ;  /* 0x00400000e518783b */ /* 0x000fe80000000200 */
[----:B------:R-:W-:Y:S03]  /*9d20*/  LDSM.16.M88.4 R188, [R220+0x5000] ;  /* 0x00500000dcbc783b */ /* 0x000fe60000000200 */
[C---:B--2---:R-:W-:Y:S08]  /*9d30*/  HMMA.16816.F32 R4, R16.reuse, R12, R4 ;  /* 0x0000000c1004723c */ /* 0x044ff00000001804 */
[C---:B------:R-:W-:Y:S01]  /*9d40*/  HMMA.16816.F32 R8, R16.reuse, R14, R8 ;  /* 0x0000000e1008723c */ /* 0x040fe20000001808 */
[----:B------:R-:W2:Y:S07]  /*9d50*/  LDSM.16.M88.4 R12, [R220+0x4000] ;  /* 0x00400000dc0c783b */ /* 0x000eae0000000200 */
[C---:B----4-:R-:W-:Y:S08]  /*9d60*/  HMMA.16816.F32 R20, R16.reuse, R184, R20 ;  /* 0x000000b81014723c */ /* 0x050ff00000001814 */
[C---:B------:R-:W-:Y:S01]  /*9d70*/  HMMA.16816.F32 R180, R16.reuse, R186, R180 ;  /* 0x000000ba10b4723c */ /* 0x040fe200000018b4 */
[----:B------:R-:W3:Y:S07]  /*9d80*/  LDSM.16.M88.4 R184, [R220+0x5800] ;  /* 0x00580000dcb8783b */ /* 0x000eee0000000200 */
[C---:B------:R-:W-:Y:S08]  /*9d90*/  HMMA.16816.F32 R176, R16.reuse, R196, R176 ;  /* 0x000000c410b0723c */ /* 0x040ff000000018b0 */
[C---:B------:R-:W-:Y:S01]  /*9da0*/  HMMA.16816.F32 R172, R16.reuse, R198, R172 ;  /* 0x000000c610ac723c */ /* 0x040fe200000018ac */
[----:B------:R-:W-:Y:S07]  /*9db0*/  LDSM.16.M88.4 R196, [R210] ;  /* 0x00000000d2c4783b */ /* 0x000fee0000000200 */
[C---:B-1----:R-:W-:Y:S08]  /*9dc0*/  HMMA.16816.F32 R168, R16.reuse, R28, R168 ;  /* 0x0000001c10a8723c */ /* 0x042ff000000018a8 */
[----:B------:R-:W-:Y:S01]  /*9dd0*/  HMMA.16816.F32 R32, R16, R30, R32 ;  /* 0x0000001e1020723c */ /* 0x000fe20000001820 */
[----:B------:R-:W-:Y:S04]  /*9de0*/  LDSM.16.M88.4 R16, [R234+0x6000] ;  /* 0x00600000ea10783b */ /* 0x000fe80000000200 */
[----:B------:R-:W1:Y:S03]  /*9df0*/  LDSM.16.M88.4 R28, [R233+0xe000] ;  /* 0x00e00000e91c783b */ /* 0x000e660000000200 */
[C---:B--2---:R-:W-:Y:S08]  /*9e00*/  HMMA.16816.F32 R4, R24.reuse, R12, R4 ;  /* 0x0000000c1804723c */ /* 0x044ff00000001804 */
[C---:B------:R-:W-:Y:S01]  /*9e10*/  HMMA.16816.F32 R8, R24.reuse, R14, R8 ;  /* 0x0000000e1808723c */ /* 0x040fe20000001808 */
[----:B------:R-:W2:Y:S07]  /*9e20*/  LDSM.16.M88.4 R12, [R233+0xe800] ;  /* 0x00e80000e90c783b */ /* 0x000eae0000000200 */
[C---:B------:R-:W-:Y:S08]  /*9e30*/  HMMA.16816.F32 R20, R24.reuse, R192, R20 ;  /* 0x000000c01814723c */ /* 0x040ff00000001814 */
[C---:B------:R-:W-:Y:S01]  /*9e40*/  HMMA.16816.F32 R180, R24.reuse, R194, R180 ;  /* 0x000000c218b4723c */ /* 0x040fe200000018b4 */
[----:B------:R-:W4:Y:S07]  /*9e50*/  LDSM.16.M88.4 R192, [R233+0xf000] ;  /* 0x00f00000e9c0783b */ /* 0x000f2e0000000200 */
[C---:B------:R-:W-:Y:S08]  /*9e60*/  HMMA.16816.F32 R176, R24.reuse, R188, R176 ;  /* 0x000000bc18b0723c */ /* 0x040ff000000018b0 */
[C---:B------:R-:W-:Y:S01]  /*9e70*/  HMMA.16816.F32 R172, R24.reuse, R190, R172 ;  /* 0x000000be18ac723c */ /* 0x040fe200000018ac */
[----:B------:R-:W-:Y:S07]  /*9e80*/  LDSM.16.M88.4 R188, [R232+0x6000] ;  /* 0x00600000e8bc783b */ /* 0x000fee0000000200 */
[C---:B---3--:R-:W-:Y:S08]  /*9e90*/  HMMA.16816.F32 R168, R24.reuse, R184, R168 ;  /* 0x000000b818a8723c */ /* 0x048ff000000018a8 */
[----:B------:R-:W-:Y:S01]  /*9ea0*/  HMMA.16816.F32 R32, R24, R186, R32 ;  /* 0x000000ba1820723c */ /* 0x000fe20000001820 */
[----:B------:R-:W3:Y:S04]  /*9eb0*/  LDSM.16.M88.4 R24, [R211] ;  /* 0x00000000d318783b */ /* 0x000ee80000000200 */
[----:B------:R-:W5:Y:S03]  /*9ec0*/  LDSM.16.M88.4 R184, [R233+0xf800] ;  /* 0x00f80000e9b8783b */ /* 0x000f660000000200 */
[C---:B-1----:R-:W-:Y:S08]  /*9ed0*/  HMMA.16816.F32 R4, R16.reuse, R28, R4 ;  /* 0x0000001c1004723c */ /* 0x042ff00000001804 */
[C---:B------:R-:W-:Y:S01]  /*9ee0*/  HMMA.16816.F32 R8, R16.reuse, R30, R8 ;  /* 0x0000001e1008723c */ /* 0x040fe20000001808 */
[----:B------:R-:W-:Y:S07]  /*9ef0*/  LDSM.16.M88.4 R28, [R230+0x6000] ;  /* 0x00600000e61c783b */ /* 0x000fee0000000200 */
[C---:B--2---:R-:W-:Y:S08]  /*9f00*/  HMMA.16816.F32 R20, R16.reuse, R12, R20 ;  /* 0x0000000c1014723c */ /* 0x044ff00000001814 */
[C---:B------:R-:W-:Y:S01]  /*9f10*/  HMMA.16816.F32 R180, R16.reuse, R14, R180 ;  /* 0x0000000e10b4723c */ /* 0x040fe200000018b4 */
[----:B------:R-:W1:Y:S07]  /*9f20*/  LDSM.16.M88.4 R12, [R227+0xe000] ;  /* 0x00e00000e30c783b */ /* 0x000e6e0000000200 */
[----:B----4-:R-:W-:Y:S08]  /*9f30*/  HMMA.16816.F32 R176, R16, R192, R176 ;  /* 0x000000c010b0723c */ /* 0x010ff000000018b0 */
[----:B---3--:R-:W-:Y:S08]  /*9f40*/  HMMA.16816.F32 R4, R188, R24, R4 ;  /* 0x00000018bc04723c */ /* 0x008ff00000001804 */
[C---:B------:R-:W-:Y:S01]  /*9f50*/  HMMA.16816.F32 R172, R16.reuse, R194, R172 ;  /* 0x000000c210ac723c */ /* 0x040fe200000018ac */
[----:B------:R-:W-:Y:S07]  /*9f60*/  LDSM.16.M88.4 R192, [R220+0x6000] ;  /* 0x00600000dcc0783b */ /* 0x000fee0000000200 */
[C---:B-----5:R-:W-:Y:S08]  /*9f70*/  HMMA.16816.F32 R168, R16.reuse, R184, R168 ;  /* 0x000000b810a8723c */ /* 0x060ff000000018a8 */
[----:B------:R-:W-:Y:S01]  /*9f80*/  HMMA.16816.F32 R32, R16, R186, R32 ;  /* 0x000000ba1020723c */ /* 0x000fe20000001820 */
[----:B------:R-:W2:Y:S04]  /*9f90*/  LDSM.16.M88.4 R16, [R229+0x6000] ;  /* 0x00600000e510783b */ /* 0x000ea80000000200 */
[----:B------:R-:W-:Y:S03]  /*9fa0*/  LDSM.16.M88.4 R184, [R209] ;  /* 0x00000000d1b8783b */ /* 0x000fe60000000200 */
[----:B------:R-:W-:Y:S01]  /*9fb0*/  HMMA.16816.F32 R8, R188, R26, R8 ;  /* 0x0000001abc08723c */ /* 0x000fe20000001808 */
[----:B------:R-:W3:Y:S07]  /*9fc0*/  LDSM.16.M88.4 R24, [R227+0xe800] ;  /* 0x00e80000e318783b */ /* 0x000eee0000000200 */
[----:B-1----:R-:W-:Y:S08]  /*9fd0*/  HMMA.16816.F32 R4, R28, R12, R4 ;  /* 0x0000000c1c04723c */ /* 0x002ff00000001804 */
[----:B------:R-:W-:Y:S08]  /*9fe0*/  HMMA.16816.F32 R180, R188, R198, R180 ;  /* 0x000000c6bcb4723c */ /* 0x000ff000000018b4 */
[----:B------:R-:W-:Y:S01]  /*9ff0*/  HMMA.16816.F32 R8, R28, R14, R8 ;  /* 0x0000000e1c08723c */ /* 0x000fe20000001808 */
[----:B------:R-:W1:Y:S07]  /*a000*/  LDSM.16.M88.4 R12, [R220+0x6800] ;  /* 0x00680000dc0c783b */ /* 0x000e6e0000000200 */
[----:B------:R-:W-:Y:S08]  /*a010*/  HMMA.16816.F32 R20, R188, R196, R20 ;  /* 0x000000c4bc14723c */ /* 0x000ff00000001814 */
[----:B--2---:R-:W-:Y:S08]  /*a020*/  HMMA.16816.F32 R4, R16, R192, R4 ;  /* 0x000000c01004723c */ /* 0x004ff00000001804 */
[----:B---3--:R-:W-:Y:S08]  /*a030*/  HMMA.16816.F32 R180, R28, R26, R180 ;  /* 0x0000001a1cb4723c */ /* 0x008ff000000018b4 */
[----:B------:R-:W-:Y:S01]  /*a040*/  HMMA.16816.F32 R8, R16, R194, R8 ;  /* 0x000000c21008723c */ /* 0x000fe20000001808 */
[----:B------:R-:W2:Y:S07]  /*a050*/  LDSM.16.M88.4 R192, [R227+0xf000] ;  /* 0x00f00000e3c0783b */ /* 0x000eae0000000200 */
[----:B------:R-:W-:Y:S01]  /*a060*/  FMUL.FTZ R4, R4, c[0x0][0x2ec] ;  /* 0x0000bb0004047a20 */ /* 0x000fe20000410000 */
[----:B------:R-:W-:Y:S01]  /*a070*/  HMMA.16816.F32 R20, R28, R24, R20 ;  /* 0x000000181c14723c */ /* 0x000fe20000001814 */
[----:B------:R-:W-:Y:S01]  /*a080*/  FMUL.FTZ R0, R5, c[0x0][0x2ec] ;  /* 0x0000bb0005007a20 */ /* 0x000fe20000410000 */
[----:B------:R-:W-:Y:S01]  /*a090*/  LDSM.16.M88.4 R24, [R220+0x7000] ;  /* 0x00700000dc18783b */ /* 0x000fe20000000200 */
[----:B------:R3:W4:Y:S01]  /*a0a0*/  MUFU.TANH R166, R4 ;  /* 0x0000000400a67308 */ /* 0x0007220000002400 */
[----:B------:R-:W-:-:S02]  /*a0b0*/  FMUL.FTZ R2, R6, c[0x0][0x2ec] ;  /* 0x0000bb0006027a20 */ /* 0x000fc40000410000 */
[----:B------:R-:W-:Y:S02]  /*a0c0*/  FMUL.FTZ R167, R7, c[0x0][0x2ec] ;  /* 0x0000bb0007a77a20 */ /* 0x000fe40000410000 */
[----:B-1----:R-:W-:Y:S03]  /*a0d0*/  HMMA.16816.F32 R180, R16, R14, R180 ;  /* 0x0000000e10b4723c */ /* 0x002fe600000018b4 */
[----:B------:R-:W1:Y:S04]  /*a0e0*/  MUFU.TANH R0, R0 ;  /* 0x0000000000007308 */ /* 0x000e680000002400 */
[----:B------:R-:W-:Y:S01]  /*a0f0*/  FMUL.FTZ R8, R8, c[0x0][0x2ec] ;  /* 0x0000bb0008087a20 */ /* 0x000fe20000410000 */
[----:B------:R-:W-:Y:S01]  /*a100*/  HMMA.16816.F32 R176, R188, R184, R176 ;  /* 0x000000b8bcb0723c */ /* 0x000fe200000018b0 */
[----:B------:R-:W-:Y:S01]  /*a110*/  FMUL.FTZ R9, R9, c[0x0][0x2ec] ;  /* 0x0000bb0009097a20 */ /* 0x000fe20000410000 */
[----:B---3--:R-:W3:Y:S01]  /*a120*/  LDSM.16.M88.4 R4, [R208] ;  /* 0x00000000d004783b */ /* 0x008ee20000000200 */
[----:B------:R-:W-:Y:S01]  /*a130*/  FMUL.FTZ R10, R10, c[0x0][0x2ec] ;  /* 0x0000bb000a0a7a20 */ /* 0x000fe20000410000 */
[----:B------:R-:W-:Y:S01]  /*a140*/  MUFU.TANH R2, R2 ;  /* 0x0000000200027308 */ /* 0x000fe20000002400 */
[----:B------:R-:W-:-:S03]  /*a150*/  FMUL.FTZ R11, R11, c[0x0][0x2ec] ;  /* 0x0000bb000b0b7a20 */ /* 0x000fc60000410000 */
[----:B------:R-:W-:Y:S04]  /*a160*/  HMMA.16816.F32 R20, R16, R12, R20 ;  /* 0x0000000c1014723c */ /* 0x000fe80000001814 */
[----:B------:R-:W-:Y:S04]  /*a170*/  MUFU.TANH R12, R8 ;  /* 0x00000008000c7308 */ /* 0x000fe80000002400 */
[----:B------:R-:W-:Y:S01]  /*a180*/  FMUL.FTZ R180, R180, c[0x0][0x2ec] ;  /* 0x0000bb00b4b47a20 */ /* 0x000fe20000410000 */
[----:B------:R-:W-:Y:S01]  /*a190*/  HMMA.16816.F32 R172, R188, R186, R172 ;  /* 0x000000babcac723c */ /* 0x000fe200000018ac */
[----:B------:R-:W-:-:S02]  /*a1a0*/  FMUL.FTZ R183, R183, c[0x0][0x2ec] ;  /* 0x0000bb00b7b77a20 */ /* 0x000fc40000410000 */
[----:B------:R-:W-:Y:S05]  /*a1b0*/  MUFU.TANH R13, R9 ;  /* 0x00000009000d7308 */ /* 0x000fea0000002400 */
[----:B--2---:R-:W-:Y:S03]  /*a1c0*/  HMMA.16816.F32 R176, R28, R192, R176 ;  /* 0x000000c01cb0723c */ /* 0x004fe600000018b0 */
[----:B------:R-:W-:Y:S04]  /*a1d0*/  MUFU.TANH R184, R10 ;  /* 0x0000000a00b87308 */ /* 0x000fe80000002400 */
[----:B------:R-:W-:-:S02]  /*a1e0*/  FMUL.FTZ R14, R21, c[0x0][0x2ec] ;  /* 0x0000bb00150e7a20 */ /* 0x000fc40000410000 */
[----:B------:R-:W-:Y:S02]  /*a1f0*/  FMUL.FTZ R21, R22, c[0x0][0x2ec] ;  /* 0x0000bb0016157a20 */ /* 0x000fe40000410000 */
[----:B------:R-:W-:Y:S01]  /*a200*/  FMUL.FTZ R20, R20, c[0x0][0x2ec] ;  /* 0x0000bb0014147a20 */ /* 0x000fe20000410000 */
[----:B------:R2:W-:Y:S01]  /*a210*/  MUFU.TANH R15, R11 ;  /* 0x0000000b000f7308 */ /* 0x0005e20000002400 */
[----:B------:R-:W-:-:S03]  /*a220*/  FMUL.FTZ R22, R23, c[0x0][0x2ec] ;  /* 0x0000bb0017167a20 */ /* 0x000fc60000410000 */
[----:B------:R-:W-:Y:S04]  /*a230*/  HMMA.16816.F32 R172, R28, R194, R172 ;  /* 0x000000c21cac723c */ /* 0x000fe800000018ac */
[----:B------:R5:W-:Y:S04]  /*a240*/  MUFU.TANH R185, R180 ;  /* 0x000000b400b97308 */ /* 0x000be80000002400 */
[C---:B---3--:R-:W-:Y:S01]  /*a250*/  HMMA.16816.F32 R168, R188.reuse, R4, R168 ;  /* 0x00000004bca8723c */ /* 0x048fe200000018a8 */
[----:B--2---:R-:W2:Y:S03]  /*a260*/  LDSM.16.M88.4 R8, [R227+0xf800] ;  /* 0x00f80000e308783b */ /* 0x004ea60000000200 */
[----:B------:R-:W3:Y:S04]  /*a270*/  MUFU.TANH R167, R167 ;  /* 0x000000a700a77308 */ /* 0x000ee80000002400 */
[----:B------:R-:W-:Y:S01]  /*a280*/  HMMA.16816.F32 R32, R188, R6, R32 ;  /* 0x00000006bc20723c */ /* 0x000fe20000001820 */
[----:B-----5:R-:W-:-:S03]  /*a290*/  IMAD.U32 R180, RZ, RZ, UR29 ;  /* 0x0000001dffb47e24 */ /* 0x020fc6000f8e00ff */
[----:B------:R-:W5:Y:S01]  /*a2a0*/  MUFU.TANH R20, R20 ;  /* 0x0000001400147308 */ /* 0x000f620000002400 */
[----:B------:R-:W-:-:S03]  /*a2b0*/  IMAD R180, R180, 0x40, R238 ;  /* 0x00000040b4b47824 */ /* 0x000fc600078e02ee */
[C---:B------:R-:W-:Y:S02]  /*a2c0*/  HMMA.16816.F32 R176, R16.reuse, R24, R176 ;  /* 0x0000001810b0723c */ /* 0x040fe400000018b0 */
[C---:B------:R-:W-:Y:S02]  /*a2d0*/  IADD3 R4, R180.reuse, 0x1, RZ ;  /* 0x00000001b4047810 */ /* 0x040fe40007ffe0ff */
[----:B------:R-:W1:Y:S01]  /*a2e0*/  MUFU.TANH R21, R21 ;  /* 0x0000001500157308 */ /* 0x000e620000002400 */
[-C--:B------:R-:W-:Y:S02]  /*a2f0*/  ISETP.GE.AND P0, PT, R180, R244.reuse, PT ;  /* 0x000000f4b400720c */ /* 0x080fe40003f06270 */
[----:B------:R-:W-:Y:S01]  /*a300*/  FMUL.FTZ R24, R181, c[0x0][0x2ec] ;  /* 0x0000bb00b5187a20 */ /* 0x000fe20000410000 */
[----:B------:R-:W-:Y:S01]  /*a310*/  ISETP.GE.AND P6, PT, R4, R244, PT ;  /* 0x000000f40400720c */ /* 0x000fe20003fc6270 */
[----:B------:R-:W-:Y:S01]  /*a320*/  FMUL.FTZ R181, R182, c[0x0][0x2ec] ;  /* 0x0000bb00b6b57a20 */ /* 0x000fe20000410000 */
[C---:B------:R-:W-:Y:S01]  /*a330*/  ISETP.GE.AND P1, PT, R4.reuse, R242, PT ;  /* 0x000000f20400720c */ /* 0x040fe20003f26270 */
[----:B------:R-:W-:Y:S01]  /*a340*/  HMMA.16816.F32 R172, R16, R26, R172 ;  /* 0x0000001a10ac723c */ /* 0x000fe200000018ac */
[C---:B------:R-:W-:Y:S01]  /*a350*/  ISETP.LT.OR P6, PT, R4.reuse, R245, P6 ;  /* 0x000000f50400720c */ /* 0x040fe200037c1670 */
[----:B------:R-:W1:Y:S01]  /*a360*/  MUFU.TANH R14, R14 ;  /* 0x0000000e000e7308 */ /* 0x000e620000002400 */
[----:B------:R-:W-:-:S02]  /*a370*/  ISETP.LT.OR P1, PT, R4, R243, P1 ;  /* 0x000000f30400720c */ /* 0x000fc40000f21670 */
[----:B------:R-:W5:Y:S01]  /*a380*/  LDSM.16.M88.4 R4, [R220+0x7800] ;  /* 0x00780000dc04783b */ /* 0x000f620000000200 */
[----:B------:R-:W-:Y:S01]  /*a390*/  ISETP.LT.OR P0, PT, R180, R245, P0 ;  /* 0x000000f5b400720c */ /* 0x000fe20000701670 */
[----:B------:R-:W-:-:S04]  /*a3a0*/  DEPBAR.LE SB0, 0x0 ;  /* 0x000080000000791a */ /* 0x000fc80000000000 */
[C---:B------:R-:W-:Y:S01]  /*a3b0*/  IADD3 R23, R180.reuse, 0x8, RZ ;  /* 0x00000008b4177810 */ /* 0x040fe20007ffe0ff */
[----:B------:R-:W3:Y:S01]  /*a3c0*/  MUFU.TANH R22, R22 ;  /* 0x0000001600167308 */ /* 0x000ee20000002400 */
[----:B------:R-:W-:Y:S01]  /*a3d0*/  IADD3 R25, R180, 0x9, RZ ;  /* 0x00000009b4197810 */ /* 0x000fe20007ffe0ff */
[----:B------:R-:W-:Y:S01]  /*a3e0*/  FMUL.FTZ R176, R176, c[0x0][0x2ec] ;  /* 0x0000bb00b0b07a20 */ /* 0x000fe20000410000 */
[C---:B--2---:R-:W-:Y:S01]  /*a3f0*/  HMMA.16816.F32 R168, R28.reuse, R8, R168 ;  /* 0x000000081ca8723c */ /* 0x044fe200000018a8 */
[----:B------:R-:W-:Y:S02]  /*a400*/  FMUL.FTZ R178, R178, c[0x0][0x2ec] ;  /* 0x0000bb00b2b27a20 */ /* 0x000fe40000410000 */
[----:B------:R-:W-:Y:S02]  /*a410*/  FMUL.FTZ R179, R179, c[0x0][0x2ec] ;  /* 0x0000bb00b3b37a20 */ /* 0x000fe40000410000 */
[----:B------:R-:W2:Y:S01]  /*a420*/  MUFU.TANH R181, R181 ;  /* 0x000000b500b57308 */ /* 0x000ea20000002400 */
[----:B------:R-:W-:Y:S01]  /*a430*/  FMUL.FTZ R177, R177, c[0x0][0x2ec] ;  /* 0x0000bb00b1b17a20 */ /* 0x000fe20000410000 */
[----:B----4-:R-:W-:Y:S01]  /*a440*/  FSEL R8, R166, -INF , !P0 ;  /* 0xff800000a6087808 */ /* 0x010fe20004000000 */
[----:B------:R-:W-:Y:S01]  /*a450*/  HMMA.16816.F32 R32, R28, R10, R32 ;  /* 0x0000000a1c20723c */ /* 0x000fe20000001820 */
[----:B------:R-:W-:Y:S01]  /*a460*/  ISETP.GE.AND P0, PT, R180, R242, PT ;  /* 0x000000f2b400720c */ /* 0x000fe20003f06270 */
[----:B------:R-:W-:Y:S01]  /*a470*/  FMUL.FTZ R172, R172, c[0x0][0x2ec] ;  /* 0x0000bb00acac7a20 */ /* 0x000fe20000410000 */
[----:B-1----:R-:W-:-:S02]  /*a480*/  FSEL R9, R0, -INF , !P6 ;  /* 0xff80000000097808 */ /* 0x002fc40007000000 */
[----:B------:R-:W1:Y:S01]  /*a490*/  MUFU.TANH R24, R24 ;  /* 0x0000001800187308 */ /* 0x000e620000002400 */
[----:B------:R-:W-:Y:S01]  /*a4a0*/  ISETP.LT.OR P0, PT, R180, R243, P0 ;  /* 0x000000f3b400720c */ /* 0x000fe20000701670 */
[----:B------:R-:W-:Y:S01]  /*a4b0*/  FMUL.FTZ R173, R173, c[0x0][0x2ec] ;  /* 0x0000bb00adad7a20 */ /* 0x000fe20000410000 */
[----:B---3--:R-:W-:Y:S01]  /*a4c0*/  FSEL R0, R167, -INF , !P1 ;  /* 0xff800000a7007808 */ /* 0x008fe20004800000 */
[----:B------:R-:W-:Y:S01]  /*a4d0*/  FMUL.FTZ R174, R174, c[0x0][0x2ec] ;  /* 0x0000bb00aeae7a20 */ /* 0x000fe20000410000 */
[----:B------:R-:W-:Y:S01]  /*a4e0*/  FSEL R2, R2, -INF , !P0 ;  /* 0xff80000002027808 */ /* 0x000fe20004000000 */
[----:B------:R-:W-:Y:S01]  /*a4f0*/  IMAD.MOV.U32 R167, RZ, RZ, R202 ;  /* 0x000000ffffa77224 */ /* 0x000fe200078e00ca */
[C---:B------:R-:W-:Y:S01]  /*a500*/  ISETP.GE.AND P0, PT, R23.reuse, R244, PT ;  /* 0x000000f41700720c */ /* 0x040fe20003f06270 */
[----:B------:R-:W3:Y:S01]  /*a510*/  MUFU.TANH R166, R183 ;  /* 0x000000b700a67308 */ /* 0x000ee20000002400 */
[----:B------:R-:W-:Y:S02]  /*a520*/  ISETP.GE.AND P6, PT, R23, R242, PT ;  /* 0x000000f21700720c */ /* 0x000fe40003fc6270 */
[----:B------:R-:W-:-:S02]  /*a530*/  ISETP.GE.AND P1, PT, R25, R244, PT ;  /* 0x000000f41900720c */ /* 0x000fc40003f26270 */
[C---:B------:R-:W-:Y:S02]  /*a540*/  ISETP.LT.OR P0, PT, R23.reuse, R245, P0 ;  /* 0x000000f51700720c */ /* 0x040fe40000701670 */
[----:B------:R-:W-:Y:S01]  /*a550*/  ISETP.LT.OR P6, PT, R23, R243, P6 ;  /* 0x000000f31700720c */ /* 0x000fe200037c1670 */
[----:B------:R-:W4:Y:S01]  /*a560*/  MUFU.TANH R195, R176 ;  /* 0x000000b000c37308 */ /* 0x000f220000002400 */
[----:B------:R-:W-:Y:S01]  /*a570*/  ISETP.LT.OR P1, PT, R25, R245, P1 ;  /* 0x000000f51900720c */ /* 0x000fe20000f21670 */
[----:B-----5:R-:W-:Y:S01]  /*a580*/  HMMA.16816.F32 R168, R16, R4, R168 ;  /* 0x0000000410a8723c */ /* 0x020fe200000018a8 */
[----:B------:R-:W-:Y:S02]  /*a590*/  IADD3 R10, R180, 0x10, RZ ;  /* 0x00000010b40a7810 */ /* 0x000fe40007ffe0ff */
[----:B------:R-:W-:Y:S02]  /*a5a0*/  FSEL R12, R12, -INF , !P0 ;  /* 0xff8000000c0c7808 */ /* 0x000fe40004000000 */
[----:B------:R-:W-:Y:S01]  /*a5b0*/  FSEL R184, R184, -INF , !P6 ;  /* 0xff800000b8b87808 */ /* 0x000fe20007000000 */
[----:B------:R-:W5:Y:S01]  /*a5c0*/  MUFU.TANH R192, R178 ;  /* 0x000000b200c07308 */ /* 0x000f620000002400 */
[----:B------:R-:W-:-:S02]  /*a5d0*/  FSEL R13, R13, -INF , !P1 ;  /* 0xff8000000d0d7808 */ /* 0x000fc40004800000 */
[C---:B------:R-:W-:Y:S02]  /*a5e0*/  ISETP.GE.AND P0, PT, R25.reuse, R242, PT ;  /* 0x000000f21900720c */ /* 0x040fe40003f06270 */
[C---:B------:R-:W-:Y:S02]  /*a5f0*/  ISETP.GE.AND P6, PT, R10.reuse, R244, PT ;  /* 0x000000f40a00720c */ /* 0x040fe40003fc6270 */
[C---:B------:R-:W-:Y:S01]  /*a600*/  ISETP.GE.AND P1, PT, R10.reuse, R242, PT ;  /* 0x000000f20a00720c */ /* 0x040fe20003f26270 */
[----:B------:R-:W1:Y:S01]  /*a610*/  MUFU.TANH R190, R179 ;  /* 0x000000b300be7308 */ /* 0x000e620000002400 */
[----:B------:R-:W-:Y:S02]  /*a620*/  ISETP.LT.OR P0, PT, R25, R243, P0 ;  /* 0x000000f31900720c */ /* 0x000fe40000701670 */
[C---:B------:R-:W-:Y:S02]  /*a630*/  ISETP.LT.OR P6, PT, R10.reuse, R245, P6 ;  /* 0x000000f50a00720c */ /* 0x040fe400037c1670 */
[----:B------:R-:W-:Y:S01]  /*a640*/  ISETP.LT.OR P1, PT, R10, R243, P1 ;  /* 0x000000f30a00720c */ /* 0x000fe20000f21670 */
[----:B------:R-:W-:Y:S01]  /*a650*/  FMUL.FTZ R10, R175, c[0x0][0x2ec] ;  /* 0x0000bb00af0a7a20 */ /* 0x000fe20000410000 */
[C---:B------:R-:W-:Y:S01]  /*a660*/  IADD3 R11, R180.reuse, 0x11, RZ ;  /* 0x00000011b40b7810 */ /* 0x040fe20007ffe0ff */
[----:B------:R-:W-:Y:S01]  /*a670*/  MUFU.TANH R194, R172 ;  /* 0x000000ac00c27308 */ /* 0x000fe20000002400 */
[----:B------:R-:W-:Y:S01]  /*a680*/  IADD3 R5, R180, 0x18, RZ ;  /* 0x00000018b4057810 */ /* 0x000fe20007ffe0ff */
[----:B------:R-:W-:Y:S01]  /*a690*/  FMUL.FTZ R169, R169, c[0x0][0x2ec] ;  /* 0x0000bb00a9a97a20 */ /* 0x000fe20000410000 */
[----:B------:R-:W-:Y:S01]  /*a6a0*/  FSEL R15, R15, -INF , !P0 ;  /* 0xff8000000f0f7808 */ /* 0x000fe20004000000 */
[----:B------:R-:W-:Y:S01]  /*a6b0*/  FMUL.FTZ R170, R170, c[0x0][0x2ec] ;  /* 0x0000bb00aaaa7a20 */ /* 0x000fe20000410000 */
[----:B------:R-:W-:Y:S01]  /*a6c0*/  FSEL R26, R20, -INF , !P6 ;  /* 0xff800000141a7808 */ /* 0x000fe20007000000 */
[----:B------:R-:W-:Y:S01]  /*a6d0*/  FMUL.FTZ R171, R171, c[0x0][0x2ec] ;  /* 0x0000bb00abab7a20 */ /* 0x000fe20000410000 */
[----:B------:R-:W-:Y:S01]  /*a6e0*/  FSEL R23, R21, -INF , !P1 ;  /* 0xff80000015177808 */ /* 0x000fe20004800000 */
[----:B------:R-:W1:Y:S01]  /*a6f0*/  MUFU.TANH R196, R177 ;  /* 0x000000b100c47308 */ /* 0x000e620000002400 */
[----:B------:R-:W-:-:S02]  /*a700*/  ISETP.GE.AND P0, PT, R11, R244, PT ;  /* 0x000000f40b00720c */ /* 0x000fc40003f06270 */
[----:B------:R-:W-:Y:S02]  /*a710*/  ISETP.GE.AND P6, PT, R11, R242, PT ;  /* 0x000000f20b00720c */ /* 0x000fe40003fc6270 */
[----:B------:R-:W-:Y:S02]  /*a720*/  ISETP.GE.AND P1, PT, R5, R244, PT ;  /* 0x000000f40500720c */ /* 0x000fe40003f26270 */
[C---:B------:R-:W-:Y:S01]  /*a730*/  ISETP.LT.OR P0, PT, R11.reuse, R245, P0 ;  /* 0x000000f50b00720c */ /* 0x040fe20000701670 */
[----:B------:R-:W1:Y:S01]  /*a740*/  MUFU.TANH R10, R10 ;  /* 0x0000000a000a7308 */ /* 0x000e620000002400 */
[----:B------:R-:W-:Y:S01]  /*a750*/  ISETP.LT.OR P6, PT, R11, R243, P6 ;  /* 0x000000f30b00720c */ /* 0x000fe200037c1670 */
[----:B------:R-:W-:Y:S01]  /*a760*/  FMUL.FTZ R11, R168, c[0x0][0x2ec] ;  /* 0x0000bb00a80b7a20 */ /* 0x000fe20000410000 */
[----:B------:R-:W-:Y:S02]  /*a770*/  ISETP.LT.OR P1, PT, R5, R245, P1 ;  /* 0x000000f50500720c */ /* 0x000fe40000f21670 */
[----:B------:R-:W-:-:S02]  /*a780*/  IADD3 R4, R180, 0x19, RZ ;  /* 0x00000019b4047810 */ /* 0x000fc40007ffe0ff */
[----:B------:R-:W-:Y:S01]  /*a790*/  FSEL R27, R14, -INF , !P0 ;  /* 0xff8000000e1b7808 */ /* 0x000fe20004000000 */
[----:B------:R-:W-:Y:S01]  /*a7a0*/  MUFU.TANH R193, R173 ;  /* 0x000000ad00c17308 */ /* 0x000fe20000002400 */
[----:B------:R-:W-:Y:S02]  /*a7b0*/  FSEL R22, R22, -INF , !P6 ;  /* 0xff80000016167808 */ /* 0x000fe40007000000 */
[----:B------:R-:W-:Y:S02]  /*a7c0*/  FSEL R25, R185, -INF , !P1 ;  /* 0xff800000b9197808 */ /* 0x000fe40004800000 */
[----:B------:R-:W-:Y:S02]  /*a7d0*/  ISETP.GE.AND P0, PT, R5, R242, PT ;  /* 0x000000f20500720c */ /* 0x000fe40003f06270 */
[C---:B------:R-:W-:Y:S01]  /*a7e0*/  ISETP.GE.AND P6, PT, R4.reuse, R244, PT ;  /* 0x000000f40400720c */ /* 0x040fe20003fc6270 */
[----:B------:R-:W1:Y:S01]  /*a7f0*/  MUFU.TANH R191, R174 ;  /* 0x000000ae00bf7308 */ /* 0x000e620000002400 */
[----:B------:R-:W-:Y:S01]  /*a800*/  BAR.SYNC.DEFER_BLOCKING 0x0 ;  /* 0x0000000000007b1d */ /* 0x000fe20000010000 */
[----:B------:R-:W-:-:S02]  /*a810*/  ISETP.GE.AND P1, PT, R4, R242, PT ;  /* 0x000000f20400720c */ /* 0x000fc40003f26270 */
[----:B------:R-:W-:Y:S02]  /*a820*/  ISETP.LT.OR P0, PT, R5, R243, P0 ;  /* 0x000000f30500720c */ /* 0x000fe40000701670 */
[C---:B------:R-:W-:Y:S02]  /*a830*/  ISETP.LT.OR P6, PT, R4.reuse, R245, P6 ;  /* 0x000000f50400720c */ /* 0x040fe400037c1670 */
[----:B------:R-:W-:Y:S01]  /*a840*/  ISETP.LT.OR P1, PT, R4, R243, P1 ;  /* 0x000000f30400720c */ /* 0x000fe20000f21670 */
[----:B------:R-:W-:Y:S01]  /*a850*/  MUFU.TANH R11, R11 ;  /* 0x0000000b000b7308 */ /* 0x000fe20000002400 */
[----:B------:R-:W-:Y:S02]  /*a860*/  IADD3 R4, R180, 0x20, RZ ;  /* 0x00000020b4047810 */ /* 0x000fe40007ffe0ff */
[----:B--2---:R-:W-:Y:S02]  /*a870*/  FSEL R21, R181, -INF , !P0 ;  /* 0xff800000b5157808 */ /* 0x004fe40004000000 */
[----:B------:R-:W-:-:S02]  /*a880*/  ISETP.GE.AND P0, PT, R4, R244, PT ;  /* 0x000000f40400720c */ /* 0x000fc40003f06270 */
[----:B------:R-:W-:Y:S01]  /*a890*/  IADD3 R5, R180, 0x21, RZ ;  /* 0x00000021b4057810 */ /* 0x000fe20007ffe0ff */
[----:B------:R-:W-:Y:S01]  /*a8a0*/  MUFU.TANH R179, R170 ;  /* 0x000000aa00b37308 */ /* 0x000fe20000002400 */
[----:B------:R-:W-:Y:S02]  /*a8b0*/  ISETP.LT.OR P0, PT, R4, R245, P0 ;  /* 0x000000f50400720c */ /* 0x000fe40000701670 */
[----:B-1----:R-:W-:Y:S02]  /*a8c0*/  FSEL R24, R24, -INF , !P6 ;  /* 0xff80000018187808 */ /* 0x002fe40007000000 */
[----:B---3--:R-:W-:Y:S01]  /*a8d0*/  FSEL R20, R166, -INF , !P1 ;  /* 0xff800000a6147808 */ /* 0x008fe20004800000 */
[----:B------:R-:W-:Y:S01]  /*a8e0*/  IMAD.MOV.U32 R166, RZ, RZ, R203 ;  /* 0x000000ffffa67224 */ /* 0x000fe200078e00cb */
[----:B----4-:R-:W-:Y:S01]  /*a8f0*/  FSEL R195, R195, -INF , !P0 ;  /* 0xff800000c3c37808 */ /* 0x010fe20004000000 */
[----:B------:R-:W-:Y:S01]  /*a900*/  MUFU.TANH R177, R171 ;  /* 0x000000ab00b17308 */ /* 0x000fe20000002400 */
[----:B------:R-:W-:-:S02]  /*a910*/  ISETP.GE.AND P6, PT, R4, R242, PT ;  /* 0x000000f20400720c */ /* 0x000fc40003fc6270 */
[C---:B------:R-:W-:Y:S02]  /*a920*/  ISETP.GE.AND P1, PT, R5.reuse, R244, PT ;  /* 0x000000f40500720c */ /* 0x040fe40003f26270 */
[C---:B------:R-:W-:Y:S02]  /*a930*/  ISETP.GE.AND P0, PT, R5.reuse, R242, PT ;  /* 0x000000f20500720c */ /* 0x040fe40003f06270 */
[----:B------:R-:W-:Y:S02]  /*a940*/  ISETP.LT.OR P6, PT, R4, R243, P6 ;  /* 0x000000f30400720c */ /* 0x000fe400037c1670 */
[C---:B------:R-:W-:Y:S02]  /*a950*/  ISETP.LT.OR P1, PT, R5.reuse, R245, P1 ;  /* 0x000000f50500720c */ /* 0x040fe40000f21670 */
[----:B------:R-:W-:Y:S02]  /*a960*/  ISETP.LT.OR P0, PT, R5, R243, P0 ;  /* 0x000000f30500720c */ /* 0x000fe40000701670 */
[----:B------:R-:W-:Y:S01]  /*a970*/  HMMA.16816.F32 R4, R16, R6, R32 ;  /* 0x000000061004723c */ /* 0x000fe20000001820 */
[----:B-----5:R-:W-:Y:S01]  /*a980*/  FSEL R192, R192, -INF , !P6 ;  /* 0xff800000c0c07808 */ /* 0x020fe20007000000 */
[----:B------:R-:W1:Y:S01]  /*a990*/  MUFU.TANH R33, R169 ;  /* 0x000000a900217308 */ /* 0x000e620000002400 */
[----:B------:R-:W-:-:S02]  /*a9a0*/  IADD3 R14, R180, 0x29, RZ ;  /* 0x00000029b40e7810 */ /* 0x000fc40007ffe0ff */
[----:B------:R-:W-:Y:S02]  /*a9b0*/  FSEL R190, R190, -INF , !P0 ;  /* 0xff800000bebe7808 */ /* 0x000fe40004000000 */
[----:B------:R-:W-:Y:S02]  /*a9c0*/  IADD3 R16, R180, 0x28, RZ ;  /* 0x00000028b4107810 */ /* 0x000fe40007ffe0ff */
[-C--:B------:R-:W-:Y:S02]  /*a9d0*/  ISETP.GE.AND P0, PT, R14, R244.reuse, PT ;  /* 0x000000f40e00720c */ /* 0x080fe40003f06270 */
[----:B------:R-:W-:Y:S02]  /*a9e0*/  ISETP.GE.AND P6, PT, R16, R244, PT ;  /* 0x000000f41000720c */ /* 0x000fe40003fc6270 */
[-C--:B------:R-:W-:Y:S02]  /*a9f0*/  ISETP.LT.OR P0, PT, R14, R245.reuse, P0 ;  /* 0x000000f50e00720c */ /* 0x080fe40000701670 */
[----:B------:R-:W-:-:S02]  /*aa00*/  ISETP.LT.OR P6, PT, R16, R245, P6 ;  /* 0x000000f51000720c */ /* 0x000fc400037c1670 */
[----:B------:R-:W-:Y:S02]  /*aa10*/  FSEL R196, R196, -INF , !P1 ;  /* 0xff800000c4c47808 */ /* 0x000fe40004800000 */
[----:B------:R-:W-:Y:S02]  /*aa20*/  FSEL R194, R194, -INF , !P6 ;  /* 0xff800000c2c27808 */ /* 0x000fe40007000000 */
[-C--:B------:R-:W-:Y:S02]  /*aa30*/  ISETP.GE.AND P6, PT, R14, R242.reuse, PT ;  /* 0x000000f20e00720c */ /* 0x080fe40003fc6270 */
[----:B------:R-:W-:Y:S01]  /*aa40*/  ISETP.GE.AND P1, PT, R16, R242, PT ;  /* 0x000000f21000720c */ /* 0x000fe20003f26270 */
[----:B------:R-:W-:Y:S01]  /*aa50*/  FMUL.FTZ R6, R6, c[0x0][0x2ec] ;  /* 0x0000bb0006067a20 */ /* 0x000fe20000410000 */
[----:B------:R-:W-:Y:S01]  /*aa60*/  ISETP.LT.OR P6, PT, R14, R243, P6 ;  /* 0x000000f30e00720c */ /* 0x000fe200037c1670 */
[----:B------:R-:W-:Y:S01]  /*aa70*/  FMUL.FTZ R4, R4, c[0x0][0x2ec] ;  /* 0x0000bb0004047a20 */ /* 0x000fe20000410000 */
[----:B------:R-:W-:Y:S01]  /*aa80*/  IADD3 R14, R180, 0x31, RZ ;  /* 0x00000031b40e7810 */ /* 0x000fe20007ffe0ff */
[----:B------:R-:W2:Y:S01]  /*aa90*/  MUFU.TANH R175, R6 ;  /* 0x0000000600af7308 */ /* 0x000ea20000002400 */
[----:B------:R-:W-:Y:S01]  /*aaa0*/  FSEL R35, R10, -INF , !P6 ;  /* 0xff8000000a237808 */ /* 0x000fe20007000000 */
[----:B------:R-:W-:Y:S01]  /*aab0*/  FMUL.FTZ R7, R7, c[0x0][0x2ec] ;  /* 0x0000bb0007077a20 */ /* 0x000fe20000410000 */
[----:B------:R-:W-:-:S02]  /*aac0*/  ISETP.GE.AND P6, PT, R14, R244, PT ;  /* 0x000000f40e00720c */ /* 0x000fc40003fc6270 */
[----:B------:R-:W-:Y:S02]  /*aad0*/  ISETP.LT.OR P1, PT, R16, R243, P1 ;  /* 0x000000f31000720c */ /* 0x000fe40000f21670 */
[----:B------:R-:W-:Y:S01]  /*aae0*/  IADD3 R16, R180, 0x30, RZ ;  /* 0x00000030b4107810 */ /* 0x000fe20007ffe0ff */
[----:B------:R3:W4:Y:S01]  /*aaf0*/  MUFU.TANH R32, R4 ;  /* 0x0000000400207308 */ /* 0x0007220000002400 */
[----:B------:R-:W-:Y:S02]  /*ab00*/  ISETP.LT.OR P6, PT, R14, R245, P6 ;  /* 0x000000f50e00720c */ /* 0x000fe400037c1670 */
[----:B------:R-:W-:Y:S02]  /*ab10*/  FSEL R191, R191, -INF , !P1 ;  /* 0xff800000bfbf7808 */ /* 0x000fe40004800000 */
[----:B------:R-:W-:Y:S02]  /*ab20*/  FSEL R193, R193, -INF , !P0 ;  /* 0xff800000c1c17808 */ /* 0x000fe40004000000 */
[C---:B------:R-:W-:Y:S01]  /*ab30*/  ISETP.GE.AND P1, PT, R16.reuse, R244, PT ;  /* 0x000000f41000720c */ /* 0x040fe20003f26270 */
[----:B------:R-:W-:Y:S01]  /*ab40*/  MUFU.TANH R176, R7 ;  /* 0x0000000700b07308 */ /* 0x000fe20000002400 */
[----:B------:R-:W-:-:S02]  /*ab50*/  ISETP.GE.AND P0, PT, R16, R242, PT ;  /* 0x000000f21000720c */ /* 0x000fc40003f06270 */
[----:B-1----:R-:W-:Y:S02]  /*ab60*/  FSEL R33, R33, -INF , !P6 ;  /* 0xff80000021217808 */ /* 0x002fe40007000000 */
[C---:B------:R-:W-:Y:S02]  /*ab70*/  ISETP.LT.OR P1, PT, R16.reuse, R245, P1 ;  /* 0x000000f51000720c */ /* 0x040fe40000f21670 */
[----:B------:R-:W-:Y:S01]  /*ab80*/  ISETP.LT.OR P0, PT, R16, R243, P0 ;  /* 0x000000f31000720c */ /* 0x000fe20000701670 */
[----:B---3--:R-:W-:Y:S01]  /*ab90*/  FMUL.FTZ R4, R5, c[0x0][0x2ec] ;  /* 0x0000bb0005047a20 */ /* 0x008fe20000410000 */
[----:B------:R-:W-:Y:S02]  /*aba0*/  IADD3 R5, R180, 0x38, RZ ;  /* 0x00000038b4057810 */ /* 0x000fe40007ffe0ff */
[----:B------:R-:W-:Y:S02]  /*abb0*/  FSEL R34, R11, -INF , !P1 ;  /* 0xff8000000b227808 */ /* 0x000fe40004800000 */
[----:B------:R-:W-:Y:S01]  /*abc0*/  ISETP.GE.AND P6, PT, R5, R242, PT ;  /* 0x000000f20500720c */ /* 0x000fe20003fc6270 */
[----:B------:R-:W1:Y:S01]  /*abd0*/  MUFU.TANH R4, R4 ;  /* 0x0000000400047308 */ /* 0x000e620000002400 */
[----:B------:R-:W-:-:S02]  /*abe0*/  FSEL R179, R179, -INF , !P0 ;  /* 0xff800000b3b37808 */ /* 0x000fc40004000000 */
[CC--:B------:R-:W-:Y:S02]  /*abf0*/  ISETP.LT.OR P6, PT, R5.reuse, R243.reuse, P6 ;  /* 0x000000f30500720c */ /* 0x0c0fe400037c1670 */
[C---:B------:R-:W-:Y:S02]  /*ac00*/  ISETP.GE.AND P1, PT, R14.reuse, R242, PT ;  /* 0x000000f20e00720c */ /* 0x040fe40003f26270 */
[----:B------:R-:W-:Y:S02]  /*ac10*/  ISETP.GE.AND P0, PT, R5, R244, PT ;  /* 0x000000f40500720c */ /* 0x000fe40003f06270 */
[----:B--2---:R-:W-:Y:S02]  /*ac20*/  FSEL R175, R175, -INF , !P6 ;  /* 0xff800000afaf7808 */ /* 0x004fe40007000000 */
[----:B------:R-:W-:Y:S02]  /*ac30*/  PLOP3.LUT P6, PT, PT, PT, UP0, 0x80, 0x0 ;  /* 0x000000000000781c */ /* 0x000fe40003fcf008 */
[----:B------:R-:W-:-:S02]  /*ac40*/  ISETP.LT.OR P1, PT, R14, R243, P1 ;  /* 0x000000f30e00720c */ /* 0x000fc40000f21670 */
[----:B------:R-:W-:Y:S02]  /*ac50*/  ISETP.LT.OR P0, PT, R5, R245, P0 ;  /* 0x000000f50500720c */ /* 0x000fe40000701670 */
[----:B------:R-:W-:Y:S02]  /*ac60*/  IADD3 R180, R180, 0x39, RZ ;  /* 0x00000039b4b47810 */ /* 0x000fe40007ffe0ff */
[----:B------:R-:W-:Y:S02]  /*ac70*/  FSEL R177, R177, -INF , !P1 ;  /* 0xff800000b1b17808 */ /* 0x000fe40004800000 */
[----:B----4-:R-:W-:Y:S02]  /*ac80*/  FSEL R32, R32, -INF , !P0 ;  /* 0xff80000020207808 */ /* 0x010fe40004000000 */
[C---:B------:R-:W-:Y:S02]  /*ac90*/  ISETP.GE.AND P1, PT, R180.reuse, R244, PT ;  /* 0x000000f4b400720c */ /* 0x040fe40003f26270 */
[----:B------:R-:W-:-:S02]  /*aca0*/  ISETP.GE.AND P0, PT, R180, R242, PT ;  /* 0x000000f2b400720c */ /* 0x000fc40003f06270 */
[C---:B------:R-:W-:Y:S02]  /*acb0*/  ISETP.LT.OR P1, PT, R180.reuse, R245, P1 ;  /* 0x000000f5b400720c */ /* 0x040fe40000f21670 */
[----:B------:R-:W-:Y:S02]  /*acc0*/  ISETP.LT.OR P0, PT, R180, R243, P0 ;  /* 0x000000f3b400720c */ /* 0x000fe40000701670 */
[----:B-1----:R-:W-:Y:S02]  /*acd0*/  FSEL R180, R4, -INF , !P1 ;  /* 0xff80000004b47808 */ /* 0x002fe40004800000 */
        /* <DEDUP_REMOVED lines=51> */
[----:B------:R-:W-:Y:S01]  /*b010*/  IMAD.U32 R5, RZ, RZ, UR13 ;  /* 0x0000000dff057e24 */ /* 0x000fe2000f8e00ff */
[----:B------:R-:W-:Y:S01]  /*b020*/  MOV R4, UR12 ;  /* 0x0000000c00047c02 */ /* 0x000fe20008000f00 */
[----:B------:R-:W-:Y:S01]  /*b030*/  IMAD.U32 R7, RZ, RZ, UR15 ;  /* 0x0000000fff077e24 */ /* 0x000fe2000f8e00ff */
[----:B------:R-:W-:-:S03]  /*b040*/  MOV R6, UR14 ;  /* 0x0000000e00067c02 */ /* 0x000fc60008000f00 */
[----:B------:R1:W2:Y:S04]  /*b050*/  LDG.E R5, [R4.64] ;  /* 0x0000002204057981 */ /* 0x0002a8000c1e1900 */
[----:B-1----:R-:W3:Y:S01]  /*b060*/  LDG.E R4, [R6.64] ;  /* 0x0000002206047981 */ /* 0x002ee2000c1e1900 */
        /* <DEDUP_REMOVED lines=19> */
.L_x_2376:
[----:B------:R-:W-:-:S04]  /*b1a0*/  ULEA UR10, -UR8, URZ, 0x6 ;  /* 0x0000003f080a7291 */ /* 0x000fc8000f8e313f */
[----:B------:R-:W-:Y:S02]  /*b1b0*/  USHF.R.S32.HI UR7, URZ, 0x1f, UR10 ;  /* 0x0000001f3f077899 */ /* 0x000fe4000801140a */
.L_x_2377:
[C---:B------:R-:W-:Y:S01]  /*b1c0*/  @!P4 IADD3 R7, P1, R200.reuse, UR10, RZ ;  /* 0x0000000ac807cc10 */ /* 0x040fe2000ff3e0ff */
[----:B------:R-:W-:Y:S01]  /*b1d0*/  UIADD3 UR5, UP1, UP0, UR25, UR10, UR25 ;  /* 0x0000000a19057290 */ /* 0x000fe2000f83e019 */
[----:B------:R-:W-:Y:S01]  /*b1e0*/  @!P3 IADD3 R5, P0, R200, UR10, RZ ;  /* 0x0000000ac805bc10 */ /* 0x000fe2000ff1e0ff */
[----:B------:R1:W-:Y:S01]  /*b1f0*/  @P5 STS.128 [R239+0x8000], RZ ;  /* 0x008000ffef005388 */ /* 0x0003e20000000c00 */
[----:B------:R-:W-:Y:S01]  /*b200*/  @!P4 IADD3.X R6, R165, UR7, RZ, P1, !PT ;  /* 0x00000007a506cc10 */ /* 0x000fe20008ffe4ff */
[----:B------:R-:W-:Y:S01]  /*b210*/  UIADD3.X UR4, UR24, UR7, UR24, UP1, UP0 ;  /* 0x0000000718047290 */ /* 0x000fe20008fe0418 */
[----:B------:R-:W-:Y:S01]  /*b220*/  @!P4 LEA R186, P1, R7, c[0x0][0x168], 0x1 ;  /* 0x00005a0007baca11 */ /* 0x000fe200078208ff */
        /* <DEDUP_REMOVED lines=11> */
[C---:B------:R-:W-:Y:S01]  /*b2e0*/  @!P5 LEA R188, P1, R6.reuse, R249, 0x1 ;  /* 0x000000f906bcd211 */ /* 0x040fe200078208ff */
        /* <DEDUP_REMOVED lines=8> */
[C---:B------:R-:W-:Y:S02]  /*b370*/  @!P4 IADD3.X R5, R165.reuse, UR24, R4, P1, P0 ;  /* 0x00000018a505cc10 */ /* 0x040fe40008fe0404 */
[C---:B------:R-:W-:Y:S01]  /*b380*/  @!P3 IADD3 R11, P1, P0, R200.reuse, UR25, R6 ;  /* 0x00000019c80bbc10 */ /* 0x040fe2000f83e006 */
        /* <DEDUP_REMOVED lines=9> */
[----:B------:R-:W-:Y:S01]  /*b420*/  @!P2 LEA R28, P0, R16, c[0x0][0x168], 0x1 ;  /* 0x00005a00101caa11 */ /* 0x000fe200078008ff */
[----:B------:R-:W-:Y:S01]  /*b430*/  @!PT LDS RZ, [RZ] ;  /* 0x00000000fffff984 */ /* 0x000fe20000000800 */
[----:B------:R-:W-:Y:S01]  /*b440*/  @!PT LDS RZ, [RZ] ;  /* 0x00000000fffff984 */ /* 0x000fe20000000800 */
[----:B------:R-:W-:Y:S01]  /*b450*/  @!PT LDS RZ, [RZ] ;  /* 0x00000000fffff984 */ /* 0x000fe20000000800 */
[----:B------:R1:W-:Y:S01]  /*b460*/  @!P3 LDGSTS.E.BYPASS.LTC128B.128 [R239+0xc000], [R30.64+0x100] ;  /* 0x0c0001001eefbfae */ /* 0x0003e2000b901d62 */
[----:B------:R-:W-:Y:S02]  /*b470*/  @!P4 LEA R172, P1, R14, c[0x0][0x168], 0x1 ;  /* 0x00005a000eacca11 */ /* 0x000fe400078208ff */
        /* <DEDUP_REMOVED lines=12> */
[----:B------:R-:W-:Y:S02]  /*b540*/  @!P2 LEA R16, P0, R6, c[0x0][0x168], 0x1 ;  /* 0x00005a000610aa11 */ /* 0x000fe400078008ff */
[----:B------:R-:W-:Y:S01]  /*b550*/  @!P5 LEA.HI.X R171, R7, R248, R5, 0x1, P1 ;  /* 0x000000f807abd211 */ /* 0x000fe200008f0c05 */
[----:B------:R1:W-:Y:S01]  /*b560*/  @P5 STS.128 [R239+0x8800], RZ ;  /* 0x008800ffef005388 */ /* 0x0003e20000000c00 */
[----:B------:R-:W-:Y:S02]  /*b570*/  @!P4 IADD3 R5, P1, R200, UR5, RZ ;  /* 0x00000005c805cc10 */ /* 0x000fe4000ff3e0ff */
[----:B------:R-:W-:Y:S02]  /*b580*/  @!P2 LEA.HI.X R17, R6, c[0x0][0x16c], R4, 0x1, P0 ;  /* 0x00005b000611aa11 */ /* 0x000fe400000f0c04 */
[----:B------:R-:W-:-:S02]  /*b590*/  @!P4 IADD3.X R4, R165, UR4, RZ, P1, !PT ;  /* 0x00000004a504cc10 */ /* 0x000fc40008ffe4ff */
[C---:B------:R-:W-:Y:S02]  /*b5a0*/  @!P4 LEA R168, P1, R5.reuse, c[0x0][0x168], 0x1 ;  /* 0x00005a0005a8ca11 */ /* 0x040fe400078208ff */
        /* <DEDUP_REMOVED lines=30> */
[----:B---3--:R-:W-:Y:S02]  /*b790*/  @!P4 LEA R186, P1, R6, c[0x0][0x168], 0x1 ;  /* 0x00005a0006baca11 */ /* 0x008fe400078208ff */
        /* <DEDUP_REMOVED lines=8> */
[----:B------:R-:W-:-:S03]  /*b820*/  @!P3 LEA R6, P0, R4, c[0x0][0x168], 0x1 ;  /* 0x00005a000406ba11 */ /* 0x000fc600078008ff */
        /* <DEDUP_REMOVED lines=51> */
.L_x_2379:
[----:B------:R-:W-:Y:S05]  /*bb60*/  BSYNC B0 ;  /* 0x0000000000007941 */ /* 0x000fea0003800000 */
.L_x_2378:
[----:B------:R-:W0:Y:S01]  /*bb70*/  LDGDEPBAR ;  /* 0x00000000000079af */ /* 0x000e220000000000 */
[----:B--2---:R-:W-:Y:S02]  /*bb80*/  IMAD.U32 R5, RZ, RZ, UR10 ;  /* 0x0000000aff057e24 */ /* 0x004fe4000f8e00ff */
[----:B------:R-:W-:-:S03]  /*bb90*/  IMAD.U32 R4, RZ, RZ, UR7 ;  /* 0x00000007ff047e24 */ /* 0x000fc6000f8e00ff */
[----:B------:R-:W-:-:S04]  /*bba0*/  LEA R249, P0, R5, R249, 0x1 ;  /* 0x000000f905f97211 */ /* 0x000fc800078008ff */
[----:B------:R-:W-:Y:S02]  /*bbb0*/  LEA.HI.X R248, R5, R248, R4, 0x1, P0 ;  /* 0x000000f805f87211 */ /* 0x000fe400000f0c04 */
.L_x_2375:
[----:B-1----:R-:W-:Y:S01]  /*bbc0*/  FMNMX.FTZ R6, R3, R2, !PT ;  /* 0x0000000203067209 */ /* 0x002fe20007810000 */
[----:B------:R-:W-:Y:S01]  /*bbd0*/  LDSM.16.MT88.4 R16, [R228+0x10000] ;  /* 0x01000000e410783b */ /* 0x000fe20000004200 */
[----:B------:R-:W-:Y:S02]  /*bbe0*/  FMNMX.FTZ R7, R164, R8, !PT ;  /* 0x00000008a4077209 */ /* 0x000fe40007810000 */
[----:B------:R-:W-:Y:S01]  /*bbf0*/  FMNMX.FTZ R6, R0, R6, !PT ;  /* 0x0000000600067209 */ /* 0x000fe20007810000 */
[----:B------:R-:W-:Y:S01]  /*bc00*/  LDSM.16.MT88.4 R28, [R226+0x10800] ;  /* 0x01080000e21c783b */ /* 0x000fe20000004200 */
        /* <DEDUP_REMOVED lines=38> */
[C---:B------:R-:W-:Y:S02]  /*be70*/  FSETP.NEU.FTZ.AND P0, PT, R172.reuse, -INF , PT ;  /* 0xff800000ac00780b */ /* 0x040fe40003f1d000 */
[C---:B------:R-:W-:Y:S01]  /*be80*/  FSETP.NEU.FTZ.AND P1, PT, R173.reuse, -INF , PT ;  /* 0xff800000ad00780b */ /* 0x040fe20003f3d000 */
[C---:B------:R-:W-:Y:S01]  /*be90*/  FMUL.FTZ R181, R173.reuse, c[0x0][0x23c] ;  /* 0x00008f00adb57a20 */ /* 0x040fe20000410000 */
[----:B------:R-:W-:Y:S02]  /*bea0*/  FSEL R5, R172, RZ, P0 ;  /* 0x000000ffac057208 */ /* 0x000fe40000000000 */
[----:B------:R-:W-:Y:S02]  /*beb0*/  FSEL R178, R178, RZ, P0 ;  /* 0x000000ffb2b27208 */ /* 0x000fe40000000000 */
[----:B------:R-:W-:Y:S01]  /*bec0*/  FSEL R4, R173, RZ, P1 ;  /* 0x000000ffad047208 */ /* 0x000fe20000800000 */
[----:B------:R-:W-:Y:S01]  /*bed0*/  FADD.FTZ R5, R3, -R5 ;  /* 0x8000000503057221 */ /* 0x000fe20000010000 */
[----:B------:R-:W-:Y:S01]  /*bee0*/  FSEL R181, R181, RZ, P1 ;  /* 0x000000ffb5b57208 */ /* 0x000fe20000800000 */
[----:B------:R-:W-:-:S02]  /*bef0*/  FFMA.FTZ R165, R2, c[0x0][0x23c], -R178 ;  /* 0x00008f0002a57a23 */ /* 0x000fc400000108b2 */
[----:B------:R-:W-:Y:S02]  /*bf00*/  FADD.FTZ R4, R164, -R4 ;  /* 0x80000004a4047221 */ /* 0x000fe40000010000 */
[----:B------:R-:W-:Y:S02]  /*bf10*/  FFMA.FTZ R2, R0, c[0x0][0x23c], -R178 ;  /* 0x00008f0000027a23 */ /* 0x000fe400000108b2 */
[--C-:B------:R-:W-:Y:S01]  /*bf20*/  FFMA.FTZ R171, R8, c[0x0][0x23c], -R181.reuse ;  /* 0x00008f0008ab7a23 */ /* 0x100fe200000108b5 */
[----:B------:R-:W-:Y:S01]  /*bf30*/  MUFU.EX2 R165, R165 ;  /* 0x000000a500a57308 */ /* 0x000fe20000000800 */
[--C-:B------:R-:W-:Y:S02]  /*bf40*/  FFMA.FTZ R170, R9, c[0x0][0x23c], -R181.reuse ;  /* 0x00008f0009aa7a23 */ /* 0x100fe400000108b5 */
[--C-:B------:R-:W-:Y:S01]  /*bf50*/  FFMA.FTZ R169, R12, c[0x0][0x23c], -R181.reuse ;  /* 0x00008f000ca97a23 */ /* 0x100fe200000108b5 */
[----:B------:R-:W-:Y:S01]  /*bf60*/  LDSM.16.MT88.4 R8, [R225+0x10000] ;  /* 0x01000000e108783b */ /* 0x000fe20000004200 */
[----:B------:R-:W-:-:S02]  /*bf70*/  FFMA.FTZ R168, R13, c[0x0][0x23c], -R181 ;  /* 0x00008f000da87a23 */ /* 0x000fc400000108b5 */
[--C-:B------:R-:W-:Y:S01]  /*bf80*/  FFMA.FTZ R0, R184, c[0x0][0x23c], -R178.reuse ;  /* 0x00008f00b8007a23 */ /* 0x100fe200000108b2 */
[----:B------:R-:W-:Y:S01]  /*bf90*/  MUFU.EX2 R171, R171 ;  /* 0x000000ab00ab7308 */ /* 0x000fe20000000800 */
[----:B------:R-:W-:Y:S02]  /*bfa0*/  FFMA.FTZ R164, R15, c[0x0][0x23c], -R178 ;  /* 0x00008f000fa47a23 */ /* 0x000fe400000108b2 */
[----:B------:R-:W-:Y:S01]  /*bfb0*/  FMUL.FTZ R3, R5, c[0x0][0x23c] ;  /* 0x00008f0005037a20 */ /* 0x000fe20000410000 */
[----:B------:R-:W1:Y:S01]  /*bfc0*/  LDSM.16.MT88.4 R12, [R226+0x10000] ;  /* 0x01000000e20c783b */ /* 0x000e620000004200 */
[----:B------:R-:W-:Y:S02]  /*bfd0*/  FMUL.FTZ R4, R4, c[0x0][0x23c] ;  /* 0x00008f0004047a20 */ /* 0x000fe40000410000 */
[--C-:B------:R-:W-:Y:S01]  /*bfe0*/  FFMA.FTZ R183, R26, c[0x0][0x23c], -R181.reuse ;  /* 0x00008f001ab77a23 */ /* 0x100fe200000108b5 */
[----:B------:R-:W-:Y:S01]  /*bff0*/  MUFU.EX2 R170, R170 ;  /* 0x000000aa00aa7308 */ /* 0x000fe20000000800 */
[----:B------:R-:W-:-:S02]  /*c000*/  FFMA.FTZ R182, R27, c[0x0][0x23c], -R181 ;  /* 0x00008f001bb67a23 */ /* 0x000fc400000108b5 */
[--C-:B------:R-:W-:Y:S02]  /*c010*/  FFMA.FTZ R184, R25, c[0x0][0x23c], -R181.reuse ;  /* 0x00008f0019b87a23 */ /* 0x100fe400000108b5 */
[----:B------:R-:W-:Y:S02]  /*c020*/  FFMA.FTZ R185, R24, c[0x0][0x23c], -R181 ;  /* 0x00008f0018b97a23 */ /* 0x000fe400000108b5 */
[--C-:B------:R-:W-:Y:S01]  /*c030*/  FFMA.FTZ R186, R23, c[0x0][0x23c], -R178.reuse ;  /* 0x00008f0017ba7a23 */ /* 0x100fe200000108b2 */
[----:B------:R-:W-:Y:S01]  /*c040*/  MUFU.EX2 R169, R169 ;  /* 0x000000a900a97308 */ /* 0x000fe20000000800 */
[--C-:B------:R-:W-:Y:S01]  /*c050*/  FFMA.FTZ R188, R22, c[0x0][0x23c], -R178.reuse ;  /* 0x00008f0016bc7a23 */ /* 0x100fe200000108b2 */
[----:B------:R-:W-:Y:S01]  /*c060*/  LDSM.16.MT88.4 R24, [R228+0x12800] ;  /* 0x01280000e418783b */ /* 0x000fe20000004200 */
[--C-:B------:R-:W-:Y:S02]  /*c070*/  FFMA.FTZ R187, R21, c[0x0][0x23c], -R178.reuse ;  /* 0x00008f0015bb7a23 */ /* 0x100fe400000108b2 */
[----:B------:R-:W-:-:S02]  /*c080*/  FFMA.FTZ R189, R20, c[0x0][0x23c], -R178 ;  /* 0x00008f0014bd7a23 */ /* 0x000fc400000108b2 */
[----:B------:R-:W-:Y:S01]  /*c090*/  LDSM.16.MT88.4 R20, [R226+0x12800] ;  /* 0x01280000e214783b */ /* 0x000fe20000004200 */
[----:B------:R-:W2:Y:S01]  /*c0a0*/  MUFU.EX2 R168, R168 ;  /* 0x000000a800a87308 */ /* 0x000ea20000000800 */
[--C-:B------:R-:W-:Y:S02]  /*c0b0*/  FFMA.FTZ R195, R195, c[0x0][0x23c], -R181.reuse ;  /* 0x00008f00c3c37a23 */ /* 0x100fe400000108b5 */
[--C-:B------:R-:W-:Y:S02]  /*c0c0*/  FFMA.FTZ R196, R196, c[0x0][0x23c], -R181.reuse ;  /* 0x00008f00c4c47a23 */ /* 0x100fe400000108b5 */
[--C-:B------:R-:W-:Y:S02]  /*c0d0*/  FFMA.FTZ R194, R194, c[0x0][0x23c], -R181.reuse ;  /* 0x00008f00c2c27a23 */ /* 0x100fe400000108b5 */
[----:B------:R-:W-:Y:S01]  /*c0e0*/  FFMA.FTZ R193, R193, c[0x0][0x23c], -R181 ;  /* 0x00008f00c1c17a23 */ /* 0x000fe200000108b5 */
[----:B------:R-:W3:Y:S01]  /*c0f0*/  MUFU.EX2 R2, R2 ;  /* 0x0000000200027308 */ /* 0x000ee20000000800 */
[----:B------:R-:W-:-:S02]  /*c100*/  FFMA.FTZ R192, R192, c[0x0][0x23c], -R178 ;  /* 0x00008f00c0c07a23 */ /* 0x000fc400000108b2 */
[--C-:B------:R-:W-:Y:S02]  /*c110*/  FFMA.FTZ R190, R190, c[0x0][0x23c], -R178.reuse ;  /* 0x00008f00bebe7a23 */ /* 0x100fe400000108b2 */
[--C-:B------:R-:W-:Y:S02]  /*c120*/  FFMA.FTZ R191, R191, c[0x0][0x23c], -R178.reuse ;  /* 0x00008f00bfbf7a23 */ /* 0x100fe400000108b2 */
[----:B------:R-:W-:Y:S01]  /*c130*/  FFMA.FTZ R197, R35, c[0x0][0x23c], -R178 ;  /* 0x00008f0023c57a23 */ /* 0x000fe200000108b2 */
[----:B------:R-:W-:Y:S01]  /*c140*/  MUFU.EX2 R0, R0 ;  /* 0x0000000000007308 */ /* 0x000fe20000000800 */
[----:B--2---:R-:W-:Y:S01]  /*c150*/  F2FP.PACK_AB R6, R168, R169 ;  /* 0x000000a9a806723e */ /* 0x004fe200000000ff */
[--C-:B------:R-:W-:Y:S02]  /*c160*/  FFMA.FTZ R198, R34, c[0x0][0x23c], -R181.reuse ;  /* 0x00008f0022c67a23 */ /* 0x100fe400000108b5 */
[--C-:B------:R-:W-:Y:S02]  /*c170*/  FFMA.FTZ R199, R33, c[0x0][0x23c], -R181.reuse ;  /* 0x00008f0021c77a23 */ /* 0x100fe400000108b5 */
[----:B------:R-:W-:-:S02]  /*c180*/  FFMA.FTZ R200, R32, c[0x0][0x23c], -R181 ;  /* 0x00008f0020c87a23 */ /* 0x000fc400000108b5 */
[----:B------:R-:W2:Y:S01]  /*c190*/  MUFU.EX2 R164, R164 ;  /* 0x000000a400a47308 */ /* 0x000ea20000000800 */
[----:B---3--:R-:W-:Y:S01]  /*c1a0*/  F2FP.PACK_AB R5, R2, R165 ;  /* 0x000000a50205723e */ /* 0x008fe200000000ff */
[----:B------:R-:W-:Y:S01]  /*c1b0*/  LDSM.16.MT88.4 R32, [R225+0x17000] ;  /* 0x01700000e120783b */ /* 0x000fe20000004200 */
[----:B------:R-:W-:Y:S02]  /*c1c0*/  FFMA.FTZ R180, R180, c[0x0][0x23c], -R181 ;  /* 0x00008f00b4b47a23 */ /* 0x000fe400000108b5 */
[--C-:B------:R-:W-:Y:S02]  /*c1d0*/  FFMA.FTZ R179, R179, c[0x0][0x23c], -R178.reuse ;  /* 0x00008f00b3b37a23 */ /* 0x100fe400000108b2 */
[--C-:B------:R-:W-:Y:S01]  /*c1e0*/  FFMA.FTZ R177, R177, c[0x0][0x23c], -R178.reuse ;  /* 0x00008f00b1b17a23 */ /* 0x100fe200000108b2 */
[----:B------:R3:W4:Y:S01]  /*c1f0*/  MUFU.EX2 R174, R4 ;  /* 0x0000000400ae7308 */ /* 0x0007220000000800 */
[--C-:B------:R-:W-:Y:S02]  /*c200*/  FFMA.FTZ R175, R175, c[0x0][0x23c], -R178.reuse ;  /* 0x00008f00afaf7a23 */ /* 0x100fe400000108b2 */
[----:B------:R-:W-:-:S05]  /*c210*/  FFMA.FTZ R176, R176, c[0x0][0x23c], -R178 ;  /* 0x00008f00b0b07a23 */ /* 0x000fca00000108b2 */
[----:B------:R-:W5:Y:S01]  /*c220*/  MUFU.EX2 R3, R3 ;  /* 0x0000000300037308 */ /* 0x000f620000000800 */
[----:B--2---:R-:W-:Y:S02]  /*c230*/  F2FP.PACK_AB R7, R164, R0 ;  /* 0x00000000a407723e */ /* 0x004fe400000000ff */
[----:B---3--:R-:W-:Y:S01]  /*c240*/  F2FP.PACK_AB R4, R170, R171 ;  /* 0x000000abaa04723e */ /* 0x008fe200000000ff */
[----:B----4-:R-:W-:-:S04]  /*c250*/  FMUL.FTZ R160, R160, R174 ;  /* 0x000000aea0a07220 */ /* 0x010fc80000410000 */
[----:B------:R-:W2:Y:S01]  /*c260*/  MUFU.EX2 R183, R183 ;  /* 0x000000b700b77308 */ /* 0x000ea20000000800 */
[-C--:B------:R-:W-:Y:S02]  /*c270*/  FMUL.FTZ R161, R161, R174.reuse ;  /* 0x000000aea1a17220 */ /* 0x080fe40000410000 */
[-C--:B------:R-:W-:Y:S02]  /*c280*/  FMUL.FTZ R156, R156, R174.reuse ;  /* 0x000000ae9c9c7220 */ /* 0x080fe40000410000 */
[----:B------:R-:W-:Y:S02]  /*c290*/  FMUL.FTZ R157, R157, R174 ;  /* 0x000000ae9d9d7220 */ /* 0x000fe40000410000 */
[-C--:B-----5:R-:W-:Y:S01]  /*c2a0*/  FMUL.FTZ R162, R162, R3.reuse ;  /* 0x00000003a2a27220 */ /* 0x0a0fe20000410000 */
[----:B------:R-:W3:Y:S01]  /*c2b0*/  MUFU.EX2 R182, R182 ;  /* 0x000000b600b67308 */ /* 0x000ee20000000800 */
        /* <DEDUP_REMOVED lines=11> */
[----:B------:R-:W4:Y:S01]  /*c370*/  LDSM.16.MT88.4 R16, [R224+0x10000] ;  /* 0x01000000e010783b */ /* 0x000f220000004200 */
[----:B------:R-:W-:Y:S01]  /*c380*/  FMUL.FTZ R149, R149, R174 ;  /* 0x000000ae95957220 */ /* 0x000fe20000410000 */
[----:B------:R-:W-:Y:S01]  /*c390*/  MUFU.EX2 R185, R185 ;  /* 0x000000b900b97308 */ /* 0x000fe20000000800 */
[----:B------:R-:W-:-:S02]  /*c3a0*/  FMUL.FTZ R150, R150, R3 ;  /* 0x0000000396967220 */ /* 0x000fc40000410000 */
[-C--:B------:R-:W-:Y:S02]  /*c3b0*/  FMUL.FTZ R151, R151, R3.reuse ;  /* 0x0000000397977220 */ /* 0x080fe40000410000 */
[-C--:B------:R-:W-:Y:S01]  /*c3c0*/  FMUL.FTZ R136, R136, R174.reuse ;  /* 0x000000ae88887220 */ /* 0x080fe20000410000 */
[C---:B-1----:R-:W-:Y:S01]  /*c3d0*/  HMMA.16816.F32 R152, R4.reuse, R12, R152 ;  /* 0x0000000c0498723c */ /* 0x042fe20000001898 */
[-C--:B------:R-:W-:Y:S01]  /*c3e0*/  FMUL.FTZ R137, R137, R174.reuse ;  /* 0x000000ae89897220 */ /* 0x080fe20000410000 */
[----:B------:R-:W1:Y:S01]  /*c3f0*/  MUFU.EX2 R186, R186 ;  /* 0x000000ba00ba7308 */ /* 0x000e620000000800 */
        /* <DEDUP_REMOVED lines=23> */
[----:B----4-:R-:W-:Y:S01]  /*c570*/  HMMA.16816.F32 R136, R4, R16, R136 ;  /* 0x000000100488723c */ /* 0x010fe20000001888 */
[----:B------:R-:W-:Y:S01]  /*c580*/  FMUL.FTZ R39, R39, R3 ;  /* 0x0000000327277220 */ /* 0x000fe20000410000 */
[----:B------:R-:W4:Y:S01]  /*c590*/  MUFU.EX2 R195, R195 ;  /* 0x000000c300c37308 */ /* 0x000f220000000800 */
        /* <DEDUP_REMOVED lines=158> */
[----:B------:R-:W-:Y:S01]  /*cf80*/  FADD.FTZ R164, R186, R164 ;  /* 0x000000a4baa47221 */ /* 0x000fe20000010000 */
        /* <DEDUP_REMOVED lines=11> */
[----:B----4-:R-:W-:Y:S02]  /*d040*/  FADD.FTZ R185, R195, R185 ;  /* 0x000000b9c3b97221 */ /* 0x010fe40000010000 */
        /* <DEDUP_REMOVED lines=160> */
.L_x_2372:
        /* <DEDUP_REMOVED lines=42> */
.L_x_2384:
        /* <DEDUP_REMOVED lines=79> */
.L_x_2381:
[----:B------:R-:W-:Y:S01]  /*e1e0*/  ISETP.GE.AND P6, PT, R240, c[0x0][0x220], PT ;  /* 0x00008800f0007a0c */ /* 0x000fe20003fc6270 */
[----:B------:R-:W-:Y:S01]  /*e1f0*/  UISETP.GT.AND UP2, UPT, UR29, UR21, UPT ;  /* 0x000000151d00728c */ /* 0x000fe2000bf44270 */
[-C--:B------:R-:W-:Y:S02]  /*e200*/  LEA R204, P0, R7, R167.reuse, 0x1 ;  /* 0x000000a707cc7211 */ /* 0x080fe400078008ff */
[----:B------:R-:W-:Y:S02]  /*e210*/  ISETP.GE.AND P5, PT, R237, c[0x0][0x220], PT ;  /* 0x00008800ed007a0c */ /* 0x000fe40003fa6270 */
[-C--:B------:R-:W-:Y:S02]  /*e220*/  LEA.HI.X R205, R7, R166.reuse, R3, 0x1, P0 ;  /* 0x000000a607cd7211 */ /* 0x080fe400000f0c03 */
[----:B------:R-:W-:Y:S02]  /*e230*/  ISETP.GE.AND P4, PT, R236, c[0x0][0x220], PT ;  /* 0x00008800ec007a0c */ /* 0x000fe40003f86270 */
[----:B------:R-:W-:Y:S02]  /*e240*/  ISETP.GE.AND P3, PT, R235, c[0x0][0x220], PT ;  /* 0x00008800eb007a0c */ /* 0x000fe40003f66270 */
[----:B------:R-:W-:Y:S01]  /*e250*/  IADD3 R6, P1, R7, UR27, RZ ;  /* 0x0000001b07067c10 */ /* 0x000fe2000ff3e0ff */
[----:B------:R-:W-:Y:S03]  /*e260*/  @P6 STS.128 [R239+0x10000], RZ ;  /* 0x010000ffef006388 */ /* 0x000fe60000000c00 */
[----:B------:R-:W-:Y:S01]  /*e270*/  IADD3.X R5, R3, UR26, RZ, P1, !PT ;  /* 0x0000001a03057c10 */ /* 0x000fe20008ffe4ff */
[--C-:B------:R-:W-:Y:S01]  /*e280*/  @!P5 IMAD.MOV.U32 R28, RZ, RZ, R204.reuse ;  /* 0x000000ffff1cd224 */ /* 0x100fe200078e00cc */
[----:B------:R-:W-:Y:S01]  /*e290*/  @!PT LDS RZ, [RZ] ;  /* 0x00000000fffff984 */ /* 0x000fe20000000800 */
[----:B------:R-:W-:Y:S01]  /*e2a0*/  @!PT LDS RZ, [RZ] ;  /* 0x00000000fffff984 */ /* 0x000fe20000000800 */
[----:B------:R-:W-:Y:S01]  /*e2b0*/  @!PT LDS RZ, [RZ] ;  /* 0x00000000fffff984 */ /* 0x000fe20000000800 */
[----:B------:R1:W-:Y:S01]  /*e2c0*/  @!P6 LDGSTS.E.BYPASS.LTC128B.128 [R239+0x10000], [R204.64] ;  /* 0x10000000ccefefae */ /* 0x0003e2000b901d62 */
[----:B------:R-:W-:Y:S01]  /*e2d0*/  @!P5 IMAD.MOV.U32 R29, RZ, RZ, R205 ;  /* 0x000000ffff1dd224 */ /* 0x000fe200078e00cd */
[CC--:B------:R-:W-:Y:S02]  /*e2e0*/  @!P6 LEA R16, P1, R6.reuse, R167.reuse, 0x1 ;  /* 0x000000a70610e211 */ /* 0x0c0fe400078208ff */
[CC--:B------:R-:W-:Y:S01]  /*e2f0*/  @!P5 LEA R12, P0, R6.reuse, R167.reuse, 0x1 ;  /* 0x000000a7060cd211 */ /* 0x0c0fe200078008ff */
[----:B------:R-:W-:Y:S01]  /*e300*/  @P5 STS.128 [R239+0x12000], RZ ;  /* 0x012000ffef005388 */ /* 0x000fe20000000c00 */
[CCC-:B------:R-:W-:Y:S02]  /*e310*/  @!P6 LEA.HI.X R17, R6.reuse, R166.reuse, R5.reuse, 0x1, P1 ;  /* 0x000000a60611e211 */ /* 0x1c0fe400008f0c05 */
[CCC-:B------:R-:W-:Y:S02]  /*e320*/  @!P5 LEA.HI.X R13, R6.reuse, R166.reuse, R5.reuse, 0x1, P0 ;  /* 0x000000a6060dd211 */ /* 0x1c0fe400000f0c05 */
[----:B------:R-:W-:Y:S01]  /*e330*/  @!PT LDS RZ, [RZ] ;  /* 0x00000000fffff984 */ /* 0x000fe20000000800 */
[----:B------:R-:W-:Y:S01]  /*e340*/  @!PT LDS RZ, [RZ] ;  /* 0x00000000fffff984 */ /* 0x000fe20000000800 */
[----:B------:R-:W-:Y:S01]  /*e350*/  @!PT LDS RZ, [RZ] ;  /* 0x00000000fffff984 */ /* 0x000fe20000000800 */
[----:B------:R2:W-:Y:S01]  /*e360*/  @!P5 LDGSTS.E.BYPASS.LTC128B.128 [R239+0x12000], [R28.64+0x80] ;  /* 0x120000801cefdfae */ /* 0x0005e2000b901d62 */
[C---:B------:R-:W-:Y:S02]  /*e370*/  IADD3 R4, P2, R6.reuse, UR27, RZ ;  /* 0x0000001b06047c10 */ /* 0x040fe4000ff5e0ff */
[CC--:B------:R-:W-:Y:S02]  /*e380*/  @!P3 LEA R8, P1, R6.reuse, R167.reuse, 0x1 ;  /* 0x000000a70608b211 */ /* 0x0c0fe400078208ff */
[----:B------:R-:W-:Y:S01]  /*e390*/  @P4 STS.128 [R239+0x14000], RZ ;  /* 0x014000ffef004388 */ /* 0x000fe20000000c00 */
[----:B------:R-:W-:Y:S02]  /*e3a0*/  IADD3.X R3, R5, UR26, RZ, P2, !PT ;  /* 0x0000001a05037c10 */ /* 0x000fe400097fe4ff */
[CC--:B------:R-:W-:Y:S02]  /*e3b0*/  @!P4 LEA R10, P2, R6.reuse, R167.reuse, 0x1 ;  /* 0x000000a7060ac211 */ /* 0x0c0fe400078408ff */
[CCC-:B------:R-:W-:Y:S02]  /*e3c0*/  @!P3 LEA.HI.X R9, R6.reuse, R166.reuse, R5.reuse, 0x1, P1 ;  /* 0x000000a60609b211 */ /* 0x1c0fe400008f0c05 */
[-C--:B------:R-:W-:Y:S02]  /*e3d0*/  @!P4 LEA.HI.X R11, R6, R166.reuse, R5, 0x1, P2 ;  /* 0x000000a6060bc211 */ /* 0x080fe400010f0c05 */
[CC--:B------:R-:W-:Y:S02]  /*e3e0*/  @!P6 LEA R14, P0, R4.reuse, R167.reuse, 0x1 ;  /* 0x000000a7040ee211 */ /* 0x0c0fe400078008ff */
[CC--:B------:R-:W-:Y:S02]  /*e3f0*/  @!P5 LEA R20, P2, R4.reuse, R167.reuse, 0x1 ;  /* 0x000000a70414d211 */ /* 0x0c0fe400078408ff */
[CCC-:B------:R-:W-:Y:S02]  /*e400*/  @!P6 LEA.HI.X R15, R4.reuse, R166.reuse, R3.reuse, 0x1, P0 ;  /* 0x000000a6040fe211 */ /* 0x1c0fe400000f0c03 */
[CCC-:B------:R-:W-:Y:S02]  /*e410*/  @!P5 LEA.HI.X R21, R4.reuse, R166.reuse, R3.reuse, 0x1, P2 ;  /* 0x000000a60415d211 */ /* 0x1c0fe400010f0c03 */
[CC--:B------:R-:W-:Y:S02]  /*e420*/  @!P4 LEA R18, P1, R4.reuse, R167.reuse, 0x1 ;  /* 0x000000a70412c211 */ /* 0x0c0fe400078208ff */
[CC--:B------:R-:W-:Y:S02]  /*e430*/  @!P3 LEA R6, P0, R4.reuse, R167.reuse, 0x1 ;  /* 0x000000a70406b211 */ /* 0x0c0fe400078008ff */
[C---:B------:R-:W-:Y:S01]  /*e440*/  @!P4 LEA.HI.X R19, R4.reuse, R166, R3, 0x1, P1 ;  /* 0x000000a60413c211 */ /* 0x040fe200008f0c03 */
[----:B--2---:R-:W-:Y:S01]  /*e450*/  @!P4 IMAD.MOV.U32 R29, RZ, RZ, R205 ;  /* 0x000000ffff1dc224 */ /* 0x004fe200078e00cd */
[----:B------:R-:W-:Y:S02]  /*e460*/  @!P4 MOV R28, R204 ;  /* 0x000000cc001cc202 */ /* 0x000fe40000000f00 */
[CC--:B------:R-:W-:Y:S02]  /*e470*/  @!P3 LEA.HI.X R7, R4.reuse, R166.reuse, R3, 0x1, P0 ;  /* 0x000000a60407b211 */ /* 0x0c0fe400000f0c03 */
[----:B------:R-:W-:Y:S01]  /*e480*/  IADD3 R5, P2, R4, UR27, RZ ;  /* 0x0000001b04057c10 */ /* 0x000fe2000ff5e0ff */
[----:B------:R-:W-:Y:S01]  /*e490*/  @!PT LDS RZ, [RZ] ;  /* 0x00000000fffff984 */ /* 0x000fe20000000800 */
[----:B------:R-:W-:Y:S01]  /*e4a0*/  @!PT LDS RZ, [RZ] ;  /* 0x00000000fffff984 */ /* 0x000fe20000000800 */
[----:B------:R-:W-:Y:S01]  /*e4b0*/  @!PT LDS RZ, [RZ] ;  /* 0x00000000fffff984 */ /* 0x000fe20000000800 */
[----:B------:R2:W-:Y:S03]  /*e4c0*/  @!P4 LDGSTS.E.BYPASS.LTC128B.128 [R239+0x14000], [R28.64+0x100] ;  /* 0x140001001cefcfae */ /* 0x0005e6000b901d62 */
[-C--:B------:R-:W-:Y:S02]  /*e4d0*/  @!P6 LEA R26, P0, R5, R167.reuse, 0x1 ;  /* 0x000000a7051ae211 */ /* 0x080fe400078008ff */
[----:B------:R-:W-:Y:S01]  /*e4e0*/  @P3 STS.128 [R239+0x16000], RZ ;  /* 0x016000ffef003388 */ /* 0x000fe20000000c00 */
[----:B------:R-:W-:Y:S02]  /*e4f0*/  IADD3.X R3, R3, UR26, RZ, P2, !PT ;  /* 0x0000001a03037c10 */ /* 0x000fe400097fe4ff */
[CC--:B------:R-:W-:Y:S02]  /*e500*/  @!P5 LEA R24, P2, R5.reuse, R167.reuse, 0x1 ;  /* 0x000000a70518d211 */ /* 0x0c0fe400078408ff */
[CCC-:B------:R-:W-:Y:S02]  /*e510*/  @!P6 LEA.HI.X R27, R5.reuse, R166.reuse, R3.reuse, 0x1, P0 ;  /* 0x000000a6051be211 */ /* 0x1c0fe400000f0c03 */
[CCC-:B------:R-:W-:Y:S02]  /*e520*/  @!P5 LEA.HI.X R25, R5.reuse, R166.reuse, R3.reuse, 0x1, P2 ;  /* 0x000000a60519d211 */ /* 0x1c0fe400010f0c03 */
[CC--:B------:R-:W-:Y:S02]  /*e530*/  @!P4 LEA R22, P1, R5.reuse, R167.reuse, 0x1 ;  /* 0x000000a70516c211 */ /* 0x0c0fe400078208ff */
[C---:B------:R-:W-:Y:S02]  /*e540*/  @!P3 LEA R4, P0, R5.reuse, R167, 0x1 ;  /* 0x000000a70504b211 */ /* 0x040fe400078008ff */
[CCC-:B------:R-:W-:Y:S02]  /*e550*/  @!P4 LEA.HI.X R23, R5.reuse, R166.reuse, R3.reuse, 0x1, P1 ;  /* 0x000000a60517c211 */ /* 0x1c0fe400008f0c03 */
[----:B------:R-:W-:Y:S02]  /*e560*/  @!P3 LEA.HI.X R5, R5, R166, R3, 0x1, P0 ;  /* 0x000000a60505b211 */ /* 0x000fe400000f0c03 */
[----:B------:R-:W-:Y:S01]  /*e570*/  PLOP3.LUT P0, PT, PT, PT, UP2, 0x80, 0x0 ;  /* 0x000000000000781c */ /* 0x000fe20003f0f028 */
[--C-:B--2---:R-:W-:Y:S01]  /*e580*/  @!P3 IMAD.MOV.U32 R28, RZ, RZ, R204.reuse ;  /* 0x000000ffff1cb224 */ /* 0x104fe200078e00cc */
[-C--:B------:R-:W-:Y:S05]  /*e590*/  @!P3 MOV R29, R205.reuse ;  /* 0x000000cd001db202 */ /* 0x080fea0000000f00 */
        /* <DEDUP_REMOVED lines=65> */
[----:B-----5:R-:W2:Y:S05]  /*e9b0*/  LDSM.16.M88.4 R8, [R233+0x8000] ;  /* 0x00800000e908783b */ /* 0x020eaa0000000200 */
[----:B---3--:R-:W4:Y:S05]  /*e9c0*/  LDSM.16.M88.4 R16, [R233+0x8800] ;  /* 0x00880000e910783b */ /* 0x008f2a0000000200 */
[----:B-1----:R-:W1:Y:S05]  /*e9d0*/  LDSM.16.M88.4 R24, [R233+0x9000] ;  /* 0x00900000e918783b */ /* 0x002e6a0000000200 */
[----:B------:R-:W0:Y:S05]  /*e9e0*/  LDGDEPBAR ;  /* 0x00000000000079af */ /* 0x000e2a0000000000 */
        /* <DEDUP_REMOVED lines=10> */
[----:B------:R-:W4:Y:S05]  /*ea90*/  LDSM.16.M88.4 R192, [R227+0x8000] ;  /* 0x00800000e3c0783b */ /* 0x000f2a0000000200 */
[----:B------:R-:W-:Y:S02]  /*eaa0*/  LDSM.16.M88.4 R196, [R233+0xa000] ;  /* 0x00a00000e9c4783b */ /* 0x000fe40000000200 */
[C---:B------:R-:W-:Y:S03]  /*eab0*/  HMMA.16816.F32 R16, R32.reuse, R18, RZ ;  /* 0x000000122010723c */ /* 0x040fe600000018ff */
[----:B------:R-:W-:Y:S05]  /*eac0*/  LDSM.16.M88.4 R200, [R233+0xa800] ;  /* 0x00a80000e9c8783b */ /* 0x000fea0000000200 */
[C---:B-1----:R-:W-:Y:S08]  /*ead0*/  HMMA.16816.F32 R20, R32.reuse, R24, RZ ;  /* 0x000000182014723c */ /* 0x042ff000000018ff */
        /* <DEDUP_REMOVED lines=9> */
[----:B------:R-:W5:Y:S07]  /*eb70*/  LDSM.16.M88.4 R176, [R227+0x9800] ;  /* 0x00980000e3b0783b */ /* 0x000f6e0000000200 */
[C---:B--2---:R-:W-:Y:S08]  /*eb80*/  HMMA.16816.F32 R20, R168.reuse, R180, R20 ;  /* 0x000000b4a814723c */ /* 0x044ff00000001814 */
[C---:B------:R-:W-:Y:S01]  /*eb90*/  HMMA.16816.F32 R24, R168.reuse, R182, R24 ;  /* 0x000000b6a818723c */ /* 0x040fe20000001818 */
[----:B------:R-:W-:Y:S07]  /*eba0*/  LDSM.16.M88.4 R180, [R220] ;  /* 0x00000000dcb4783b */ /* 0x000fee0000000200 */
[C---:B------:R-:W-:Y:S08]  /*ebb0*/  HMMA.16816.F32 R28, R168.reuse, R184, R28 ;  /* 0x000000b8a81c723c */ /* 0x040ff0000000181c */
[----:B------:R-:W-:Y:S01]  /*ebc0*/  HMMA.16816.F32 R32, R168, R186, R32 ;  /* 0x000000baa820723c */ /* 0x000fe20000001820 */
[----:B------:R-:W2:Y:S05]  /*ebd0*/  LDSM.16.M88.4 R168, [R229] ;  /* 0x00000000e5a8783b */ /* 0x000eaa0000000200 */
[----:B------:R-:W2:Y:S02]  /*ebe0*/  LDSM.16.M88.4 R184, [R220+0x800] ;  /* 0x00080000dcb8783b */ /* 0x000ea40000000200 */
[C---:B----4-:R-:W-:Y:S08]  /*ebf0*/  HMMA.16816.F32 R4, R188.reuse, R192, R4 ;  /* 0x000000c0bc04723c */ /* 0x050ff00000001804 */
[C---:B------:R-:W-:Y:S01]  /*ec00*/  HMMA.16816.F32 R8, R188.reuse, R194, R8 ;  /* 0x000000c2bc08723c */ /* 0x040fe20000001808 */
[----:B------:R-:W4:Y:S07]  /*ec10*/  LDSM.16.M88.4 R192, [R220+0x1000] ;  /* 0x00100000dcc0783b */ /* 0x000f2e0000000200 */
[C---:B-1----:R-:W-:Y:S08]  /*ec20*/  HMMA.16816.F32 R12, R188.reuse, R164, R12 ;  /* 0x000000a4bc0c723c */ /* 0x042ff0000000180c */
[C---:B------:R-:W-:Y:S01]  /*ec30*/  HMMA.16816.F32 R16, R188.reuse, R166, R16 ;  /* 0x000000a6bc10723c */ /* 0x040fe20000001810 */
[----:B------:R-:W1:Y:S07]  /*ec40*/  LDSM.16.M88.4 R164, [R220+0x1800] ;  /* 0x00180000dca4783b */ /* 0x000e6e0000000200 */
[C---:B---3--:R-:W-:Y:S08]  /*ec50*/  HMMA.16816.F32 R20, R188.reuse, R172, R20 ;  /* 0x000000acbc14723c */ /* 0x048ff00000001814 */
[C---:B------:R-:W-:Y:S01]  /*ec60*/  HMMA.16816.F32 R24, R188.reuse, R174, R24 ;  /* 0x000000aebc18723c */ /* 0x040fe20000001818 */
[----:B------:R-:W3:Y:S07]  /*ec70*/  LDSM.16.M88.4 R172, [R234+0x2000] ;  /* 0x00200000eaac783b */ /* 0x000eee0000000200 */
[C---:B-----5:R-:W-:Y:S08]  /*ec80*/  HMMA.16816.F32 R28, R188.reuse, R176, R28 ;  /* 0x000000b0bc1c723c */ /* 0x060ff0000000181c */
[----:B------:R-:W-:Y:S01]  /*ec90*/  HMMA.16816.F32 R32, R188, R178, R32 ;  /* 0x000000b2bc20723c */ /* 0x000fe20000001820 */
[----:B------:R-:W5:Y:S05]  /*eca0*/  LDSM.16.M88.4 R176, [R233+0xb000] ;  /* 0x00b00000e9b0783b */ /* 0x000f6a0000000200 */
[----:B------:R-:W-:Y:S02]  /*ecb0*/  LDSM.16.M88.4 R188, [R219] ;  /* 0x00000000dbbc783b */ /* 0x000fe40000000200 */
[C---:B--2---:R-:W-:Y:S08]  /*ecc0*/  HMMA.16816.F32 R4, R168.reuse, R180, R4 ;  /* 0x000000b4a804723c */ /* 0x044ff00000001804 */
[C---:B------:R-:W-:Y:S01]  /*ecd0*/  HMMA.16816.F32 R8, R168.reuse, R182, R8 ;  /* 0x000000b6a808723c */ /* 0x040fe20000001808 */
[----:B------:R-:W2:Y:S07]  /*ece0*/  LDSM.16.M88.4 R180, [R233+0xb800] ;  /* 0x00b80000e9b4783b */ /* 0x000eae0000000200 */
[C---:B------:R-:W-:Y:S08]  /*ecf0*/  HMMA.16816.F32 R12, R168.reuse, R184, R12 ;  /* 0x000000b8a80c723c */ /* 0x040ff0000000180c */
[C---:B------:R-:W-:Y:S01]  /*ed00*/  HMMA.16816.F32 R16, R168.reuse, R186, R16 ;  /* 0x000000baa810723c */ /* 0x040fe20000001810 */
[----:B------:R-:W2:Y:S07]  /*ed10*/  LDSM.16.M88.4 R184, [R232+0x2000] ;  /* 0x00200000e8b8783b */ /* 0x000eae0000000200 */
[C---:B----4-:R-:W-:Y:S08]  /*ed20*/  HMMA.16816.F32 R20, R168.reuse, R192, R20 ;  /* 0x000000c0a814723c */ /* 0x050ff00000001814 */
[C---:B------:R-:W-:Y:S01]  /*ed30*/  HMMA.16816.F32 R24, R168.reuse, R194, R24 ;  /* 0x000000c2a818723c */ /* 0x040fe20000001818 */
[----:B------:R-:W4:Y:S07]  /*ed40*/  LDSM.16.M88.4 R192, [R218] ;  /* 0x00000000dac0783b */ /* 0x000f2e0000000200 */
[C---:B-1----:R-:W-:Y:S08]  /*ed50*/  HMMA.16816.F32 R28, R168.reuse, R164, R28 ;  /* 0x000000a4a81c723c */ /* 0x042ff0000000181c */
[----:B------:R-:W-:Y:S01]  /*ed60*/  HMMA.16816.F32 R32, R168, R166, R32 ;  /* 0x000000a6a820723c */ /* 0x000fe20000001820 */
[----:B------:R-:W1:Y:S05]  /*ed70*/  LDSM.16.M88.4 R164, [R217] ;  /* 0x00000000d9a4783b */ /* 0x000e6a0000000200 */
[----:B------:R-:W1:Y:S02]  /*ed80*/  LDSM.16.M88.4 R168, [R216] ;  /* 0x00000000d8a8783b */ /* 0x000e640000000200 */
[C---:B---3--:R-:W-:Y:S08]  /*ed90*/  HMMA.16816.F32 R4, R172.reuse, R196, R4 ;  /* 0x000000c4ac04723c */ /* 0x048ff00000001804 */
[C---:B------:R-:W-:Y:S01]  /*eda0*/  HMMA.16816.F32 R8, R172.reuse, R198, R8 ;  /* 0x000000c6ac08723c */ /* 0x040fe20000001808 */
[----:B------:R-:W-:Y:S07]  /*edb0*/  LDSM.16.M88.4 R196, [R227+0xa000] ;  /* 0x00a00000e3c4783b */ /* 0x000fee0000000200 */
[C---:B------:R-:W-:Y:S08]  /*edc0*/  HMMA.16816.F32 R12, R172.reuse, R200, R12 ;  /* 0x000000c8ac0c723c */ /* 0x040ff0000000180c */
[C---:B------:R-:W-:Y:S01]  /*edd0*/  HMMA.16816.F32 R16, R172.reuse, R202, R16 ;  /* 0x000000caac10723c */ /* 0x040fe20000001810 */
[----:B------:R-:W-:Y:S07]  /*ede0*/  LDSM.16.M88.4 R200, [R227+0xa800] ;  /* 0x00a80000e3c8783b */ /* 0x000fee0000000200 */
[C---:B-----5:R-:W-:Y:S08]  /*edf0*/  HMMA.16816.F32 R20, R172.reuse, R176, R20 ;  /* 0x000000b0ac14723c */ /* 0x060ff00000001814 */
[C---:B------:R-:W-:Y:S01]  /*ee00*/  HMMA.16816.F32 R24, R172.reuse, R178, R24 ;  /* 0x000000b2ac18723c */ /* 0x040fe20000001818 */
[----:B------:R-:W3:Y:S07]  /*ee10*/  LDSM.16.M88.4 R176, [R230+0x2000] ;  /* 0x00200000e6b0783b */ /* 0x000eee0000000200 */
[C---:B--2---:R-:W-:Y:S08]  /*ee20*/  HMMA.16816.F32 R28, R172.reuse, R180, R28 ;  /* 0x000000b4ac1c723c */ /* 0x044ff0000000181c */
[----:B------:R-:W-:Y:S01]  /*ee30*/  HMMA.16816.F32 R32, R172, R182, R32 ;  /* 0x000000b6ac20723c */ /* 0x000fe20000001820 */
[----:B------:R-:W2:Y:S05]  /*ee40*/  LDSM.16.M88.4 R172, [R227+0xb000] ;  /* 0x00b00000e3ac783b */ /* 0x000eaa0000000200 */
[----:B------:R-:W-:Y:S02]  /*ee50*/  LDSM.16.M88.4 R180, [R229+0x2000] ;  /* 0x00200000e5b4783b */ /* 0x000fe40000000200 */
[C---:B------:R-:W-:Y:S08]  /*ee60*/  HMMA.16816.F32 R4, R184.reuse, R188, R4 ;  /* 0x000000bcb804723c */ /* 0x040ff00000001804 */
[C---:B------:R-:W-:Y:S01]  /*ee70*/  HMMA.16816.F32 R8, R184.reuse, R190, R8 ;  /* 0x000000beb808723c */ /* 0x040fe20000001808 */
[----:B------:R-:W-:Y:S07]  /*ee80*/  LDSM.16.M88.4 R188, [R220+0x2000] ;  /* 0x00200000dcbc783b */ /* 0x000fee0000000200 */
[C---:B----4-:R-:W-:Y:S08]  /*ee90*/  HMMA.16816.F32 R12, R184.reuse, R192, R12 ;  /* 0x000000c0b80c723c */ /* 0x050ff0000000180c */
[C---:B------:R-:W-:Y:S01]  /*eea0*/  HMMA.16816.F32 R16, R184.reuse, R194, R16 ;  /* 0x000000c2b810723c */ /* 0x040fe20000001810 */
[----:B------:R-:W-:Y:S07]  /*eeb0*/  LDSM.16.M88.4 R192, [R220+0x3800] ;  /* 0x00380000dcc0783b */ /* 0x000fee0000000200 */
[C---:B-1----:R-:W-:Y:S08]  /*eec0*/  HMMA.16816.F32 R20, R184.reuse, R164, R20 ;  /* 0x000000a4b814723c */ /* 0x042ff00000001814 */
[C---:B------:R-:W-:Y:S01]  /*eed0*/  HMMA.16816.F32 R24, R184.reuse, R166, R24 ;  /* 0x000000a6b818723c */ /* 0x040fe20000001818 */
[----:B------:R-:W1:Y:S07]  /*eee0*/  LDSM.16.M88.4 R164, [R227+0xb800] ;  /* 0x00b80000e3a4783b */ /* 0x000e6e0000000200 */
[C---:B------:R-:W-:Y:S08]  /*eef0*/  HMMA.16816.F32 R28, R184.reuse, R168, R28 ;  /* 0x000000a8b81c723c */ /* 0x040ff0000000181c */
[----:B------:R-:W-:Y:S01]  /*ef00*/  HMMA.16816.F32 R32, R184, R170, R32 ;  /* 0x000000aab820723c */ /* 0x000fe20000001820 */
[----:B------:R-:W4:Y:S05]  /*ef10*/  LDSM.16.M88.4 R168, [R220+0x2800] ;  /* 0x00280000dca8783b */ /* 0x000f2a0000000200 */
[----:B------:R-:W5:Y:S02]  /*ef20*/  LDSM.16.M88.4 R184, [R220+0x3000] ;  /* 0x00300000dcb8783b */ /* 0x000f640000000200 */
[C---:B---3--:R-:W-:Y:S08]  /*ef30*/  HMMA.16816.F32 R4, R176.reuse, R196, R4 ;  /* 0x000000c4b004723c */ /* 0x048ff00000001804 */
[C---:B------:R-:W-:Y:S01]  /*ef40*/  HMMA.16816.F32 R8, R176.reuse, R198, R8 ;  /* 0x000000c6b008723c */ /* 0x040fe20000001808 */
[----:B------:R-:W-:Y:S07]  /*ef50*/  LDSM.16.M88.4 R196, [R234+0x4000] ;  /* 0x00400000eac4783b */ /* 0x000fee0000000200 */
[C---:B------:R-:W-:Y:S07]  /*ef60*/  HMMA.16816.F32 R12, R176.reuse, R200, R12 ;  /* 0x000000c8b00c723c */ /* 0x040fee000000180c */
[----:B------:R-:W-:Y:S01]  /*ef70*/  IMAD.MOV.U32 R200, RZ, RZ, R204 ;  /* 0x000000ffffc87224 */ /* 0x000fe200078e00cc */
[C---:B------:R-:W-:Y:S04]  /*ef80*/  HMMA.16816.F32 R16, R176.reuse, R202, R16 ;  /* 0x000000cab010723c */ /* 0x040fe80000001810 */
[----:B------:R-:W-:Y:S02]  /*ef90*/  MOV R201, R205 ;  /* 0x000000cd00c97202 */ /* 0x000fe40000000f00 */
[----:B------:R-:W3:Y:S02]  /*efa0*/  LDSM.16.M88.4 R204, [R233+0xc000] ;  /* 0x00c00000e9cc783b */ /* 0x000ee40000000200 */
[C---:B--2---:R-:W-:Y:S08]  /*efb0*/  HMMA.16816.F32 R20, R176.reuse, R172, R20 ;  /* 0x000000acb014723c */ /* 0x044ff00000001814 */
[C---:B------:R-:W-:Y:S01]  /*efc0*/  HMMA.16816.F32 R24, R176.reuse, R174, R24 ;  /* 0x000000aeb018723c */ /* 0x040fe20000001818 */
[----:B------:R-:W-:Y:S07]  /*efd0*/  LDSM.16.M88.4 R172, [R233+0xd000] ;  /* 0x00d00000e9ac783b */ /* 0x000fee0000000200 */
[C---:B-1----:R-:W-:Y:S08]  /*efe0*/  HMMA.16816.F32 R28, R176.reuse, R164, R28 ;  /* 0x000000a4b01c723c */ /* 0x042ff0000000181c */
[----:B------:R-:W-:Y:S01]  /*eff0*/  HMMA.16816.F32 R32, R176, R166, R32 ;  /* 0x000000a6b020723c */ /* 0x000fe20000001820 */
[----:B------:R-:W1:Y:S05]  /*f000*/  LDSM.16.M88.4 R164, [R233+0xc800] ;  /* 0x00c80000e9a4783b */ /* 0x000e6a0000000200 */
[----:B------:R-:W-:Y:S02]  /*f010*/  LDSM.16.M88.4 R176, [R232+0x4000] ;  /* 0x00400000e8b0783b */ /* 0x000fe40000000200 */
[C---:B------:R-:W-:Y:S08]  /*f020*/  HMMA.16816.F32 R4, R180.reuse, R188, R4 ;  /* 0x000000bcb404723c */ /* 0x040ff00000001804 */
[C---:B------:R-:W-:Y:S01]  /*f030*/  HMMA.16816.F32 R8, R180.reuse, R190, R8 ;  /* 0x000000beb408723c */ /* 0x040fe20000001808 */
[----:B------:R-:W-:Y:S07]  /*f040*/  LDSM.16.M88.4 R188, [R213] ;  /* 0x00000000d5bc783b */ /* 0x000fee0000000200 */
[C---:B----4-:R-:W-:Y:S08]  /*f050*/  HMMA.16816.F32 R12, R180.reuse, R168, R12 ;  /* 0x000000a8b40c723c */ /* 0x050ff0000000180c */
[C---:B------:R-:W-:Y:S01]  /*f060*/  HMMA.16816.F32 R16, R180.reuse, R170, R16 ;  /* 0x000000aab410723c */ /* 0x040fe20000001810 */
[----:B------:R-:W2:Y:S07]  /*f070*/  LDSM.16.M88.4 R168, [R233+0xd800] ;  /* 0x00d80000e9a8783b */ /* 0x000eae0000000200 */
[C---:B-----5:R-:W-:Y:S08]  /*f080*/  HMMA.16816.F32 R20, R180.reuse, R184, R20 ;  /* 0x000000b8b414723c */ /* 0x060ff00000001814 */
[C---:B------:R-:W-:Y:S01]  /*f090*/  HMMA.16816.F32 R24, R180.reuse, R186, R24 ;  /* 0x000000bab418723c */ /* 0x040fe20000001818 */
[----:B------:R-:W-:Y:S07]  /*f0a0*/  LDSM.16.M88.4 R184, [R214] ;  /* 0x00000000d6b8783b */ /* 0x000fee0000000200 */
[C---:B------:R-:W-:Y:S08]  /*f0b0*/  HMMA.16816.F32 R28, R180.reuse, R192, R28 ;  /* 0x000000c0b41c723c */ /* 0x040ff0000000181c */
[----:B------:R-:W-:Y:S01]  /*f0c0*/  HMMA.16816.F32 R32, R180, R194, R32 ;  /* 0x000000c2b420723c */ /* 0x000fe20000001820 */
[----:B------:R-:W4:Y:S05]  /*f0d0*/  LDSM.16.M88.4 R180, [R215] ;  /* 0x00000000d7b4783b */ /* 0x000f2a0000000200 */
[----:B------:R-:W-:Y:S02]  /*f0e0*/  LDSM.16.M88.4 R192, [R227+0xc000] ;  /* 0x00c00000e3c0783b */ /* 0x000fe40000000200 */
[C---:B---3--:R-:W-:Y:S07]  /*f0f0*/  HMMA.16816.F32 R4, R196.reuse, R204, R4 ;  /* 0x000000ccc404723c */ /* 0x048fee0000001804 */
[----:B------:R-:W-:Y:S01]  /*f100*/  IMAD.MOV.U32 R204, RZ, RZ, R200 ;  /* 0x000000ffffcc7224 */ /* 0x000fe200078e00c8 */
[C---:B------:R-:W-:Y:S04]  /*f110*/  HMMA.16816.F32 R8, R196.reuse, R206, R8 ;  /* 0x000000cec408723c */ /* 0x040fe80000001808 */
[----:B------:R-:W-:Y:S02]  /*f120*/  MOV R205, R201 ;  /* 0x000000c900cd7202 */ /* 0x000fe40000000f00 */
[----:B------:R-:W-:Y:S02]  /*f130*/  LDSM.16.M88.4 R200, [R233+0xe000] ;  /* 0x00e00000e9c8783b */ /* 0x000fe40000000200 */
[C---:B-1----:R-:W-:Y:S08]  /*f140*/  HMMA.16816.F32 R12, R196.reuse, R164, R12 ;  /* 0x000000a4c40c723c */ /* 0x042ff0000000180c */
[C---:B------:R-:W-:Y:S01]  /*f150*/  HMMA.16816.F32 R16, R196.reuse, R166, R16 ;  /* 0x000000a6c410723c */ /* 0x040fe20000001810 */
[----:B------:R-:W1:Y:S07]  /*f160*/  LDSM.16.M88.4 R164, [R212] ;  /* 0x00000000d4a4783b */ /* 0x000e6e0000000200 */
[C---:B------:R-:W-:Y:S08]  /*f170*/  HMMA.16816.F32 R20, R196.reuse, R172, R20 ;  /* 0x000000acc414723c */ /* 0x040ff00000001814 */
[C---:B------:R-:W-:Y:S01]  /*f180*/  HMMA.16816.F32 R24, R196.reuse, R174, R24 ;  /* 0x000000aec418723c */ /* 0x040fe20000001818 */
[----:B------:R-:W3:Y:S07]  /*f190*/  LDSM.16.M88.4 R172, [R230+0x4000] ;  /* 0x00400000e6ac783b */ /* 0x000eee0000000200 */
[C---:B--2---:R-:W-:Y:S08]  /*f1a0*/  HMMA.16816.F32 R28, R196.reuse, R168, R28 ;  /* 0x000000a8c41c723c */ /* 0x044ff0000000181c */
[----:B------:R-:W-:Y:S01]  /*f1b0*/  HMMA.16816.F32 R32, R196, R170, R32 ;  /* 0x000000aac420723c */ /* 0x000fe20000001820 */
[----:B------:R-:W2:Y:S05]  /*f1c0*/  LDSM.16.M88.4 R168, [R227+0xc800] ;  /* 0x00c80000e3a8783b */ /* 0x000eaa0000000200 */
[----:B------:R-:W-:Y:S02]  /*f1d0*/  LDSM.16.M88.4 R196, [R234+0x6000] ;  /* 0x00600000eac4783b */ /* 0x000fe40000000200 */
[C---:B----4-:R-:W-:Y:S08]  /*f1e0*/  HMMA.16816.F32 R4, R176.reuse, R180, R4 ;  /* 0x000000b4b004723c */ /* 0x050ff00000001804 */
[C---:B------:R-:W-:Y:S01]  /*f1f0*/  HMMA.16816.F32 R8, R176.reuse, R182, R8 ;  /* 0x000000b6b008723c */ /* 0x040fe20000001808 */
[----:B------:R-:W4:Y:S07]  /*f200*/  LDSM.16.M88.4 R180, [R227+0xd000] ;  /* 0x00d00000e3b4783b */ /* 0x000f2e0000000200 */
[C---:B------:R-:W-:Y:S08]  /*f210*/  HMMA.16816.F32 R12, R176.reuse, R184, R12 ;  /* 0x000000b8b00c723c */ /* 0x040ff0000000180c */
[C---:B------:R-:W-:Y:S01]  /*f220*/  HMMA.16816.F32 R16, R176.reuse, R186, R16 ;  /* 0x000000bab010723c */ /* 0x040fe20000001810 */
[----:B------:R-:W-:Y:S07]  /*f230*/  LDSM.16.M88.4 R184, [R220+0x4000] ;  /* 0x00400000dcb8783b */ /* 0x000fee0000000200 */
[C---:B------:R-:W-:Y:S08]  /*f240*/  HMMA.16816.F32 R20, R176.reuse, R188, R20 ;  /* 0x000000bcb014723c */ /* 0x040ff00000001814 */
[C---:B------:R-:W-:Y:S01]  /*f250*/  HMMA.16816.F32 R24, R176.reuse, R190, R24 ;  /* 0x000000beb018723c */ /* 0x040fe20000001818 */
[----:B------:R-:W-:Y:S07]  /*f260*/  LDSM.16.M88.4 R188, [R220+0x4800] ;  /* 0x00480000dcbc783b */ /* 0x000fee0000000200 */
[C---:B-1----:R-:W-:Y:S08]  /*f270*/  HMMA.16816.F32 R28, R176.reuse, R164, R28 ;  /* 0x000000a4b01c723c */ /* 0x042ff0000000181c */
[----:B------:R-:W-:Y:S01]  /*f280*/  HMMA.16816.F32 R32, R176, R166, R32 ;  /* 0x000000a6b020723c */ /* 0x000fe20000001820 */
[----:B------:R-:W1:Y:S05]  /*f290*/  LDSM.16.M88.4 R164, [R227+0xd800] ;  /* 0x00d80000e3a4783b */ /* 0x000e6a0000000200 */
[----:B------:R-:W5:Y:S02]  /*f2a0*/  LDSM.16.M88.4 R176, [R229+0x4000] ;  /* 0x00400000e5b0783b */ /* 0x000f640000000200 */
[C---:B---3--:R-:W-:Y:S08]  /*f2b0*/  HMMA.16816.F32 R4, R172.reuse, R192, R4 ;  /* 0x000000c0ac04723c */ /* 0x048ff00000001804 */
[C---:B------:R-:W-:Y:S01]  /*f2c0*/  HMMA.16816.F32 R8, R172.reuse, R194, R8 ;  /* 0x000000c2ac08723c */ /* 0x040fe20000001808 */
[----:B------:R-:W3:Y:S07]  /*f2d0*/  LDSM.16.M88.4 R192, [R220+0x5000] ;  /* 0x00500000dcc0783b */ /* 0x000eee0000000200 */
[C---:B--2---:R-:W-:Y:S08]  /*f2e0*/  HMMA.16816.F32 R12, R172.reuse, R168, R12 ;  /* 0x000000a8ac0c723c */ /* 0x044ff0000000180c */
[C---:B------:R-:W-:Y:S01]  /*f2f0*/  HMMA.16816.F32 R16, R172.reuse, R170, R16 ;  /* 0x000000aaac10723c */ /* 0x040fe20000001810 */
[----:B------:R-:W2:Y:S07]  /*f300*/  LDSM.16.M88.4 R168, [R220+0x5800] ;  /* 0x00580000dca8783b */ /* 0x000eae0000000200 */
[C---:B----4-:R-:W-:Y:S07]  /*f310*/  HMMA.16816.F32 R20, R172.reuse, R180, R20 ;  /* 0x000000b4ac14723c */ /* 0x050fee0000001814 */
[----:B------:R-:W-:Y:S01]  /*f320*/  IMAD.MOV.U32 R180, RZ, RZ, R204 ;  /* 0x000000ffffb47224 */ /* 0x000fe200078e00cc */
[C---:B------:R-:W-:Y:S04]  /*f330*/  HMMA.16816.F32 R24, R172.reuse, R182, R24 ;  /* 0x000000b6ac18723c */ /* 0x040fe80000001818 */
[----:B------:R-:W-:Y:S02]  /*f340*/  MOV R181, R205 ;  /* 0x000000cd00b57202 */ /* 0x000fe40000000f00 */
[----:B------:R-:W4:Y:S02]  /*f350*/  LDSM.16.M88.4 R204, [R233+0xe800] ;  /* 0x00e80000e9cc783b */ /* 0x000f240000000200 */
[C---:B-1----:R-:W-:Y:S08]  /*f360*/  HMMA.16816.F32 R28, R172.reuse, R164, R28 ;  /* 0x000000a4ac1c723c */ /* 0x042ff0000000181c */
[----:B------:R-:W-:Y:S01]  /*f370*/  HMMA.16816.F32 R32, R172, R166, R32 ;  /* 0x000000a6ac20723c */ /* 0x000fe20000001820 */
[----:B------:R-:W1:Y:S05]  /*f380*/  LDSM.16.M88.4 R164, [R233+0xf000] ;  /* 0x00f00000e9a4783b */ /* 0x000e6a0000000200 */
[----:B------:R-:W1:Y:S02]  /*f390*/  LDSM.16.M88.4 R172, [R233+0xf800] ;  /* 0x00f80000e9ac783b */ /* 0x000e640000000200 */
[C---:B-----5:R-:W-:Y:S08]  /*f3a0*/  HMMA.16816.F32 R4, R176.reuse, R184, R4 ;  /* 0x000000b8b004723c */ /* 0x060ff00000001804 */
[C---:B------:R-:W-:Y:S01]  /*f3b0*/  HMMA.16816.F32 R8, R176.reuse, R186, R8 ;  /* 0x000000bab008723c */ /* 0x040fe20000001808 */
[----:B------:R-:W-:Y:S07]  /*f3c0*/  LDSM.16.M88.4 R184, [R211] ;  /* 0x00000000d3b8783b */ /* 0x000fee0000000200 */
[C---:B------:R-:W-:Y:S07]  /*f3d0*/  HMMA.16816.F32 R12, R176.reuse, R188, R12 ;  /* 0x000000bcb00c723c */ /* 0x040fee000000180c */
[----:B------:R-:W-:Y:S01]  /*f3e0*/  IMAD.MOV.U32 R188, RZ, RZ, R180 ;  /* 0x000000ffffbc7224 */ /* 0x000fe200078e00b4 */
[C---:B------:R-:W-:Y:S04]  /*f3f0*/  HMMA.16816.F32 R16, R176.reuse, R190, R16 ;  /* 0x000000beb010723c */ /* 0x040fe80000001810 */
[----:B------:R-:W-:Y:S02]  /*f400*/  MOV R189, R181 ;  /* 0x000000b500bd7202 */ /* 0x000fe40000000f00 */
[----:B------:R-:W5:Y:S02]  /*f410*/  LDSM.16.M88.4 R180, [R232+0x6000] ;  /* 0x00600000e8b4783b */ /* 0x000f640000000200 */
[C---:B---3--:R-:W-:Y:S07]  /*f420*/  HMMA.16816.F32 R20, R176.reuse, R192, R20 ;  /* 0x000000c0b014723c */ /* 0x048fee0000001814 */
[----:B------:R-:W-:Y:S01]  /*f430*/  IMAD.MOV.U32 R192, RZ, RZ, R188 ;  /* 0x000000ffffc07224 */ /* 0x000fe200078e00bc */
[C---:B------:R-:W-:Y:S04]  /*f440*/  HMMA.16816.F32 R24, R176.reuse, R194, R24 ;  /* 0x000000c2b018723c */ /* 0x040fe80000001818 */
[----:B------:R-:W-:Y:S02]  /*f450*/  MOV R193, R189 ;  /* 0x000000bd00c17202 */ /* 0x000fe40000000f00 */
[----:B------:R-:W3:Y:S02]  /*f460*/  LDSM.16.M88.4 R188, [R210] ;  /* 0x00000000d2bc783b */ /* 0x000ee40000000200 */
[C---:B--2---:R-:W-:Y:S08]  /*f470*/  HMMA.16816.F32 R28, R176.reuse, R168, R28 ;  /* 0x000000a8b01c723c */ /* 0x044ff0000000181c */
[----:B------:R-:W-:Y:S01]  /*f480*/  HMMA.16816.F32 R32, R176, R170, R32 ;  /* 0x000000aab020723c */ /* 0x000fe20000001820 */
[----:B------:R-:W2:Y:S05]  /*f490*/  LDSM.16.M88.4 R168, [R209] ;  /* 0x00000000d1a8783b */ /* 0x000eaa0000000200 */
[----:B------:R-:W2:Y:S02]  /*f4a0*/  LDSM.16.M88.4 R176, [R208] ;  /* 0x00000000d0b0783b */ /* 0x000ea40000000200 */
[C---:B------:R-:W-:Y:S08]  /*f4b0*/  HMMA.16816.F32 R4, R196.reuse, R200, R4 ;  /* 0x000000c8c404723c */ /* 0x040ff00000001804 */
[C---:B------:R-:W-:Y:S01]  /*f4c0*/  HMMA.16816.F32 R8, R196.reuse, R202, R8 ;  /* 0x000000cac408723c */ /* 0x040fe20000001808 */
[----:B------:R-:W-:Y:S07]  /*f4d0*/  LDSM.16.M88.4 R200, [R227+0xe000] ;  /* 0x00e00000e3c8783b */ /* 0x000fee0000000200 */
[C---:B----4-:R-:W-:Y:S07]  /*f4e0*/  HMMA.16816.F32 R12, R196.reuse, R204, R12 ;  /* 0x000000ccc40c723c */ /* 0x050fee000000180c */
[----:B------:R-:W-:Y:S01]  /*f4f0*/  IMAD.MOV.U32 R204, RZ, RZ, R192 ;  /* 0x000000ffffcc7224 */ /* 0x000fe200078e00c0 */
[C---:B------:R-:W-:Y:S04]  /*f500*/  HMMA.16816.F32 R16, R196.reuse, R206, R16 ;  /* 0x000000cec410723c */ /* 0x040fe80000001810 */
[----:B------:R-:W-:Y:S02]  /*f510*/  MOV R205, R193 ;  /* 0x000000c100cd7202 */ /* 0x000fe40000000f00 */
[----:B------:R-:W4:Y:S02]  /*f520*/  LDSM.16.M88.4 R192, [R230+0x6000] ;  /* 0x00600000e6c0783b */ /* 0x000f240000000200 */
[C---:B-1----:R-:W-:Y:S08]  /*f530*/  HMMA.16816.F32 R20, R196.reuse, R164, R20 ;  /* 0x000000a4c414723c */ /* 0x042ff00000001814 */
[C---:B------:R-:W-:Y:S01]  /*f540*/  HMMA.16816.F32 R24, R196.reuse, R166, R24 ;  /* 0x000000a6c418723c */ /* 0x040fe20000001818 */
[----:B------:R-:W1:Y:S07]  /*f550*/  LDSM.16.M88.4 R164, [R227+0xe800] ;  /* 0x00e80000e3a4783b */ /* 0x000e6e0000000200 */
[C---:B------:R-:W-:Y:S08]  /*f560*/  HMMA.16816.F32 R28, R196.reuse, R172, R28 ;  /* 0x000000acc41c723c */ /* 0x040ff0000000181c */
[----:B------:R-:W-:Y:S01]  /*f570*/  HMMA.16816.F32 R32, R196, R174, R32 ;  /* 0x000000aec420723c */ /* 0x000fe20000001820 */
[----:B------:R-:W1:Y:S05]  /*f580*/  LDSM.16.M88.4 R172, [R227+0xf000] ;  /* 0x00f00000e3ac783b */ /* 0x000e6a0000000200 */
[----:B------:R-:W-:Y:S02]  /*f590*/  LDSM.16.M88.4 R196, [R229+0x6000] ;  /* 0x00600000e5c4783b */ /* 0x000fe40000000200 */
[C---:B-----5:R-:W-:Y:S08]  /*f5a0*/  HMMA.16816.F32 R4, R180.reuse, R184, R4 ;  /* 0x000000b8b404723c */ /* 0x060ff00000001804 */
[C---:B------:R-:W-:Y:S01]  /*f5b0*/  HMMA.16816.F32 R8, R180.reuse, R186, R8 ;  /* 0x000000bab408723c */ /* 0x040fe20000001808 */
[----:B------:R-:W5:Y:S07]  /*f5c0*/  LDSM.16.M88.4 R184, [R227+0xf800] ;  /* 0x00f80000e3b8783b */ /* 0x000f6e0000000200 */
[C---:B---3--:R-:W-:Y:S07]  /*f5d0*/  HMMA.16816.F32 R12, R180.reuse, R188, R12 ;  /* 0x000000bcb40c723c */ /* 0x048fee000000180c */
[----:B------:R-:W-:Y:S01]  /*f5e0*/  IMAD.MOV.U32 R188, RZ, RZ, R204 ;  /* 0x000000ffffbc7224 */ /* 0x000fe200078e00cc */
[----:B------:R-:W-:Y:S01]  /*f5f0*/  MOV R189, R205 ;  /* 0x000000cd00bd7202 */ /* 0x000fe20000000f00 */
[C---:B------:R-:W-:Y:S01]  /*f600*/  HMMA.16816.F32 R16, R180.reuse, R190, R16 ;  /* 0x000000beb410723c */ /* 0x040fe20000001810 */
[----:B------:R-:W3:Y:S07]  /*f610*/  LDSM.16.M88.4 R204, [R220+0x6000] ;  /* 0x00600000dccc783b */ /* 0x000eee0000000200 */
[C---:B--2---:R-:W-:Y:S08]  /*f620*/  HMMA.16816.F32 R20, R180.reuse, R168, R20 ;  /* 0x000000a8b414723c */ /* 0x044ff00000001814 */
[C---:B------:R-:W-:Y:S08]  /*f630*/  HMMA.16816.F32 R24, R180.reuse, R170, R24 ;  /* 0x000000aab418723c */ /* 0x040ff00000001818 */
[C---:B------:R-:W-:Y:S08]  /*f640*/  HMMA.16816.F32 R28, R180.reuse, R176, R28 ;  /* 0x000000b0b41c723c */ /* 0x040ff0000000181c */
[----:B------:R-:W-:Y:S07]  /*f650*/  HMMA.16816.F32 R32, R180, R178, R32 ;  /* 0x000000b2b420723c */ /* 0x000fee0000001820 */
[----:B------:R-:W-:Y:S01]  /*f660*/  IMAD.MOV.U32 R182, RZ, RZ, R188 ;  /* 0x000000ffffb67224 */ /* 0x000fe200078e00bc */
[C---:B----4-:R-:W-:Y:S05]  /*f670*/  HMMA.16816.F32 R4, R192.reuse, R200, R4 ;  /* 0x000000c8c004723c */ /* 0x050fea0000001804 */
[----:B------:R-:W-:Y:S03]  /*f680*/  MOV R183, R189 ;  /* 0x000000bd00b77202 */ /* 0x000fe60000000f00 */
[C---:B------:R-:W-:Y:S08]  /*f690*/  HMMA.16816.F32 R8, R192.reuse, R202, R8 ;  /* 0x000000cac008723c */ /* 0x040ff00000001808 */
[C---:B-1----:R-:W-:Y:S08]  /*f6a0*/  HMMA.16816.F32 R12, R192.reuse, R164, R12 ;  /* 0x000000a4c00c723c */ /* 0x042ff0000000180c */
[C---:B------:R-:W-:Y:S01]  /*f6b0*/  HMMA.16816.F32 R16, R192.reuse, R166, R16 ;  /* 0x000000a6c010723c */ /* 0x040fe20000001810 */
[----:B------:R-:W1:Y:S07]  /*f6c0*/  LDSM.16.M88.4 R164, [R220+0x6800] ;  /* 0x00680000dca4783b */ /* 0x000e6e0000000200 */
[C---:B------:R-:W-:Y:S08]  /*f6d0*/  HMMA.16816.F32 R20, R192.reuse, R172, R20 ;  /* 0x000000acc014723c */ /* 0x040ff00000001814 */
[C---:B------:R-:W-:Y:S08]  /*f6e0*/  HMMA.16816.F32 R24, R192.reuse, R174, R24 ;  /* 0x000000aec018723c */ /* 0x040ff00000001818 */
[C---:B-----5:R-:W-:Y:S08]  /*f6f0*/  HMMA.16816.F32 R28, R192.reuse, R184, R28 ;  /* 0x000000b8c01c723c */ /* 0x060ff0000000181c */
[----:B------:R-:W-:Y:S08]  /*f700*/  HMMA.16816.F32 R32, R192, R186, R32 ;  /* 0x000000bac020723c */ /* 0x000ff00000001820 */
[C---:B---3--:R-:W-:Y:S08]  /*f710*/  HMMA.16816.F32 R4, R196.reuse, R204, R4 ;  /* 0x000000ccc404723c */ /* 0x048ff00000001804 */
[C---:B------:R-:W-:Y:S08]  /*f720*/  HMMA.16816.F32 R8, R196.reuse, R206, R8 ;  /* 0x000000cec408723c */ /* 0x040ff00000001808 */
[C---:B-1----:R-:W-:Y:S08]  /*f730*/  HMMA.16816.F32 R12, R196.reuse, R164, R12 ;  /* 0x000000a4c40c723c */ /* 0x042ff0000000180c */
[----:B------:R-:W-:Y:S01]  /*f740*/  FMUL.FTZ R4, R4, c[0x0][0x2ec] ;  /* 0x0000bb0004047a20 */ /* 0x000fe20000410000 */
[C---:B------:R-:W-:Y:S03]  /*f750*/  HMMA.16816.F32 R16, R196.reuse, R166, R16 ;  /* 0x000000a6c410723c */ /* 0x040fe60000001810 */
[----:B------:R-:W1:Y:S01]  /*f760*/  MUFU.TANH R168, R4 ;  /* 0x0000000400a87308 */ /* 0x000e620000002400 */
[----:B------:R-:W-:Y:S02]  /*f770*/  FMUL.FTZ R5, R5, c[0x0][0x2ec] ;  /* 0x0000bb0005057a20 */ /* 0x000fe40000410000 */
[----:B------:R-:W-:Y:S01]  /*f780*/  FMUL.FTZ R6, R6, c[0x0][0x2ec] ;  /* 0x0000bb0006067a20 */ /* 0x000fe20000410000 */
[----:B------:R-:W-:Y:S01]  /*f790*/  MOV R166, R183 ;  /* 0x000000b700a67202 */ /* 0x000fe20000000f00 */
[----:B------:R-:W-:Y:S04]  /*f7a0*/  FMUL.FTZ R8, R8, c[0x0][0x2ec] ;  /* 0x0000bb0008087a20 */ /* 0x000fe80000410000 */
[----:B------:R-:W-:Y:S01]  /*f7b0*/  FMUL.FTZ R9, R9, c[0x0][0x2ec] ;  /* 0x0000bb0009097a20 */ /* 0x000fe20000410000 */
[----:B------:R-:W2:Y:S01]  /*f7c0*/  MUFU.TANH R169, R5 ;  /* 0x0000000500a97308 */ /* 0x000ea20000002400 */
[----:B------:R-:W-:Y:S02]  /*f7d0*/  FMUL.FTZ R10, R10, c[0x0][0x2ec] ;  /* 0x0000bb000a0a7a20 */ /* 0x000fe40000410000 */
[----:B------:R-:W-:Y:S02]  /*f7e0*/  FMUL.FTZ R11, R11, c[0x0][0x2ec] ;  /* 0x0000bb000b0b7a20 */ /* 0x000fe40000410000 */
[----:B------:R-:W-:Y:S02]  /*f7f0*/  FMUL.FTZ R3, R7, c[0x0][0x2ec] ;  /* 0x0000bb0007037a20 */ /* 0x000fe40000410000 */
[----:B------:R-:W-:Y:S02]  /*f800*/  FMUL.FTZ R12, R12, c[0x0][0x2ec] ;  /* 0x0000bb000c0c7a20 */ /* 0x000fe40000410000 */
[----:B------:R-:W-:Y:S01]  /*f810*/  FMUL.FTZ R13, R13, c[0x0][0x2ec] ;  /* 0x0000bb000d0d7a20 */ /* 0x000fe20000410000 */
[----:B------:R3:W4:Y:S01]  /*f820*/  MUFU.TANH R170, R6 ;  /* 0x0000000600aa7308 */ /* 0x0007220000002400 */
[----:B------:R-:W-:Y:S02]  /*f830*/  FMUL.FTZ R14, R14, c[0x0][0x2ec] ;  /* 0x0000bb000e0e7a20 */ /* 0x000fe40000410000 */
[----:B------:R-:W-:Y:S02]  /*f840*/  FMUL.FTZ R15, R15, c[0x0][0x2ec] ;  /* 0x0000bb000f0f7a20 */ /* 0x000fe40000410000 */
[----:B------:R-:W-:Y:S02]  /*f850*/  FMUL.FTZ R16, R16, c[0x0][0x2ec] ;  /* 0x0000bb0010107a20 */ /* 0x000fe40000410000 */
[----:B------:R-:W-:Y:S02]  /*f860*/  FMUL.FTZ R18, R18, c[0x0][0x2ec] ;  /* 0x0000bb0012127a20 */ /* 0x000fe40000410000 */
[----:B------:R-:W-:Y:S01]  /*f870*/  IMAD.MOV.U32 R167, RZ, RZ, R182 ;  /* 0x000000ffffa77224 */ /* 0x000fe200078e00b6 */
[----:B------:R-:W1:Y:S10]  /*f880*/  MUFU.TANH R171, R8 ;  /* 0x0000000800ab7308 */ /* 0x000e740000002400 */
[----:B------:R-:W1:Y:S01]  /*f890*/  MUFU.TANH R172, R9 ;  /* 0x0000000900ac7308 */ /* 0x000e620000002400 */
[----:B---3--:R-:W3:Y:S09]  /*f8a0*/  LDSM.16.M88.4 R4, [R220+0x7000] ;  /* 0x00700000dc04783b */ /* 0x008ef20000000200 */
[----:B------:R-:W1:Y:S10]  /*f8b0*/  MUFU.TANH R165, R10 ;  /* 0x0000000a00a57308 */ /* 0x000e740000002400 */
[----:B------:R5:W1:Y:S10]  /*f8c0*/  MUFU.TANH R164, R11 ;  /* 0x0000000b00a47308 */ /* 0x000a740000002400 */
[----:B------:R-:W1:Y:S10]  /*f8d0*/  MUFU.TANH R3, R3 ;  /* 0x0000000300037308 */ /* 0x000e740000002400 */
[----:B------:R1:W1:Y:S01]  /*f8e0*/  MUFU.TANH R193, R12 ;  /* 0x0000000c00c17308 */ /* 0x0002620000002400 */
[----:B-----5:R-:W5:Y:S01]  /*f8f0*/  LDSM.16.M88.4 R8, [R220+0x7800] ;  /* 0x00780000dc08783b */ /* 0x020f620000000200 */
[----:B------:R-:W-:Y:S08]  /*f900*/  DEPBAR.LE SB0, 0x0 ;  /* 0x000080000000791a */ /* 0x000ff00000000000 */
[----:B------:R1:W1:Y:S01]  /*f910*/  MUFU.TANH R194, R13 ;  /* 0x0000000d00c27308 */ /* 0x0002620000002400 */
[----:B------:R-:W-:Y:S01]  /*f920*/  BAR.SYNC.DEFER_BLOCKING 0x0 ;  /* 0x0000000000007b1d */ /* 0x000fe20000010000 */
[C---:B---3--:R-:W-:Y:S07]  /*f930*/  HMMA.16816.F32 R20, R196.reuse, R4, R20 ;  /* 0x00000004c414723c */ /* 0x048fee0000001814 */
[----:B------:R-:W-:Y:S01]  /*f940*/  FMUL.FTZ R5, R17, c[0x0][0x2ec] ;  /* 0x0000bb0011057a20 */ /* 0x000fe20000410000 */
[----:B------:R3:W1:Y:S01]  /*f950*/  MUFU.TANH R175, R14 ;  /* 0x0000000e00af7308 */ /* 0x0006620000002400 */
[C---:B------:R-:W-:Y:S03]  /*f960*/  HMMA.16816.F32 R24, R196.reuse, R6, R24 ;  /* 0x00000006c418723c */ /* 0x040fe60000001818 */
[----:B------:R-:W-:Y:S06]  /*f970*/  FMUL.FTZ R4, R19, c[0x0][0x2ec] ;  /* 0x0000bb0013047a20 */ /* 0x000fec0000410000 */
[----:B------:R3:W1:Y:S06]  /*f980*/  MUFU.TANH R174, R15 ;  /* 0x0000000f00ae7308 */ /* 0x00066c0000002400 */
[----:B------:R-:W-:Y:S02]  /*f990*/  FMUL.FTZ R20, R20, c[0x0][0x2ec] ;  /* 0x0000bb0014147a20 */ /* 0x000fe40000410000 */
[----:B------:R-:W-:Y:S02]  /*f9a0*/  FMUL.FTZ R21, R21, c[0x0][0x2ec] ;  /* 0x0000bb0015157a20 */ /* 0x000fe40000410000 */
[----:B------:R3:W1:Y:S01]  /*f9b0*/  MUFU.TANH R195, R16 ;  /* 0x0000001000c37308 */ /* 0x0006620000002400 */
[----:B------:R-:W-:Y:S02]  /*f9c0*/  FMUL.FTZ R22, R22, c[0x0][0x2ec] ;  /* 0x0000bb0016167a20 */ /* 0x000fe40000410000 */
[----:B------:R-:W-:Y:S01]  /*f9d0*/  FMUL.FTZ R23, R23, c[0x0][0x2ec] ;  /* 0x0000bb0017177a20 */ /* 0x000fe20000410000 */
[C---:B-----5:R-:W-:Y:S03]  /*f9e0*/  HMMA.16816.F32 R28, R196.reuse, R8, R28 ;  /* 0x00000008c41c723c */ /* 0x060fe6000000181c */
[----:B------:R-:W-:Y:S02]  /*f9f0*/  FMUL.FTZ R24, R24, c[0x0][0x2ec] ;  /* 0x0000bb0018187a20 */ /* 0x000fe40000410000 */
[----:B------:R-:W-:Y:S01]  /*fa00*/  FMUL.FTZ R25, R25, c[0x0][0x2ec] ;  /* 0x0000bb0019197a20 */ /* 0x000fe20000410000 */
[----:B------:R-:W1:Y:S01]  /*fa10*/  MUFU.TANH R5, R5 ;  /* 0x0000000500057308 */ /* 0x000e620000002400 */
[----:B------:R-:W-:Y:S01]  /*fa20*/  FMUL.FTZ R26, R26, c[0x0][0x2ec] ;  /* 0x0000bb001a1a7a20 */ /* 0x000fe20000410000 */
[----:B------:R-:W-:Y:S04]  /*fa30*/  HMMA.16816.F32 R32, R196, R10, R32 ;  /* 0x0000000ac420723c */ /* 0x000fe80000001820 */
[----:B------:R-:W-:Y:S04]  /*fa40*/  FMUL.FTZ R27, R27, c[0x0][0x2ec] ;  /* 0x0000bb001b1b7a20 */ /* 0x000fe80000410000 */
[----:B------:R3:W1:Y:S08]  /*fa50*/  MUFU.TANH R173, R18 ;  /* 0x0000001200ad7308 */ /* 0x0006700000002400 */
[----:B------:R-:W-:Y:S02]  /*fa60*/  FMUL.FTZ R28, R28, c[0x0][0x2ec] ;  /* 0x0000bb001c1c7a20 */ /* 0x000fe40000410000 */
[----:B------:R-:W1:Y:S01]  /*fa70*/  MUFU.TANH R4, R4 ;  /* 0x0000000400047308 */ /* 0x000e620000002400 */
[----:B------:R-:W-:Y:S02]  /*fa80*/  FMUL.FTZ R29, R29, c[0x0][0x2ec] ;  /* 0x0000bb001d1d7a20 */ /* 0x000fe40000410000 */
[----:B------:R-:W-:Y:S02]  /*fa90*/  FMUL.FTZ R30, R30, c[0x0][0x2ec] ;  /* 0x0000bb001e1e7a20 */ /* 0x000fe40000410000 */
[----:B------:R-:W-:Y:S02]  /*faa0*/  FMUL.FTZ R31, R31, c[0x0][0x2ec] ;  /* 0x0000bb001f1f7a20 */ /* 0x000fe40000410000 */
[----:B------:R-:W-:Y:S02]  /*fab0*/  FMUL.FTZ R9, R35, c[0x0][0x2ec] ;  /* 0x0000bb0023097a20 */ /* 0x000fe40000410000 */
[----:B------:R-:W-:Y:S01]  /*fac0*/  FMUL.FTZ R32, R32, c[0x0][0x2ec] ;  /* 0x0000bb0020207a20 */ /* 0x000fe20000410000 */
[----:B------:R3:W1:Y:S01]  /*fad0*/  MUFU.TANH R252, R20 ;  /* 0x0000001400fc7308 */ /* 0x0006620000002400 */
[----:B------:R-:W-:Y:S02]  /*fae0*/  FMUL.FTZ R33, R33, c[0x0][0x2ec] ;  /* 0x0000bb0021217a20 */ /* 0x000fe40000410000 */
[----:B------:R-:W-:Y:S07]  /*faf0*/  FMUL.FTZ R34, R34, c[0x0][0x2ec] ;  /* 0x0000bb0022227a20 */ /* 0x000fee0000410000 */
[----:B------:R3:W1:Y:S10]  /*fb00*/  MUFU.TANH R207, R21 ;  /* 0x0000001500cf7308 */ /* 0x0006740000002400 */
        /* <DEDUP_REMOVED lines=13> */
[----:B------:R-:W1:Y:S01]  /*fbe0*/  MUFU.TANH R9, R9 ;  /* 0x0000000900097308 */ /* 0x000e620000002400 */
[----:B------:R-:W-:-:S05]  /*fbf0*/  @!P0 BRA `(.L_x_2382) ;  /* 0x00000c0000008947 */ /* 0x000fca0003800000 */
[----:B--2-4-:R-:W-:Y:S01]  /*fc00*/  ULDC.64 UR8, c[0x0][0x198] ;  /* 0x0000660000087ab9 */ /* 0x014fe20000000a00 */
        /* <DEDUP_REMOVED lines=13> */
[----:B------:R-:W4:Y:S01]  /*fce0*/  R2UR UR31, R6 ;  /* 0x00000000061f73c2 */ /* 0x000f2200000e0000 */
[----:B--2---:R-:W-:Y:S04]  /*fcf0*/  UIMAD.WIDE.U32 UR40, UR15, UR37, URZ ;  /* 0x000000250f2872a5 */ /* 0x004fe8000f8e003f */
[----:B------:R-:W-:Y:S04]  /*fd00*/  UIADD3 UR36, -UR41, URZ, URZ ;  /* 0x0000003f29247290 */ /* 0x000fe8000fffe13f */
[----:B------:R-:W-:Y:S02]  /*fd10*/  UIMAD UR37, UR14, UR36, UR37 ;  /* 0x000000240e2572a4 */ /* 0x000fe4000f8e0225 */
[----:B----4-:R-:W-:Y:S02]  /*fd20*/  UIMAD.WIDE.U32 UR42, UR15, UR31, URZ ;  /* 0x0000001f0f2a72a5 */ /* 0x010fe4000f8e003f */
[----:B------:R-:W-:Y:S05]  /*fd30*/  UISETP.GT.U32.AND UP3, UPT, UR14, UR37, UPT ;  /* 0x000000250e00728c */ /* 0x000fea000bf64070 */
[----:B------:R-:W-:Y:S02]  /*fd40*/  UMOV UR39, UR43 ;  /* 0x0000002b00277c82 */ /* 0x000fe40008000000 */
[----:B------:R-:W-:Y:S04]  /*fd50*/  UIADD3 UR9, -UR39, URZ, URZ ;  /* 0x0000003f27097290 */ /* 0x000fe8000fffe13f */
[----:B------:R-:W-:Y:S02]  /*fd60*/  @!UP3 UIADD3 UR37, UR37, -UR14, URZ ;  /* 0x8000000e2525b290 */ /* 0x000fe4000fffe03f */
[----:B------:R-:W-:Y:S02]  /*fd70*/  @!UP3 UIADD3 UR41, UR41, 0x1, URZ ;  /* 0x000000012929b890 */ /* 0x000fe4000fffe03f */
[----:B------:R-:W-:Y:S02]  /*fd80*/  UISETP.GE.U32.AND UP5, UPT, UR37, UR14, UPT ;  /* 0x0000000e2500728c */ /* 0x000fe4000bfa6070 */
[----:B------:R-:W-:Y:S02]  /*fd90*/  UISETP.GE.AND UP3, UPT, UR8, URZ, UPT ;  /* 0x0000003f0800728c */ /* 0x000fe4000bf66270 */
[----:B------:R-:W-:Y:S04]  /*fda0*/  UIMAD UR31, UR14, UR9, UR31 ;  /* 0x000000090e1f72a4 */ /* 0x000fe8000f8e021f */
[----:B------:R-:W-:Y:S03]  /*fdb0*/  UISETP.GT.U32.AND UP2, UPT, UR14, UR31, UPT ;  /* 0x0000001f0e00728c */ /* 0x000fe6000bf44070 */
[----:B------:R-:W-:Y:S04]  /*fdc0*/  @UP5 UIADD3 UR41, UR41, 0x1, URZ ;  /* 0x0000000129295890 */ /* 0x000fe8000fffe03f */
[----:B------:R-:W-:Y:S04]  /*fdd0*/  @!UP3 UIADD3 UR41, -UR41, URZ, URZ ;  /* 0x0000003f2929b290 */ /* 0x000fe8000fffe13f */
[----:B------:R-:W-:Y:S02]  /*fde0*/  USEL UR41, UR13, UR41, !UP0 ;  /* 0x000000290d297287 */ /* 0x000fe4000c000000 */
[----:B------:R-:W-:Y:S02]  /*fdf0*/  @!UP2 UIADD3 UR31, UR31, -UR14, URZ ;  /* 0x8000000e1f1fa290 */ /* 0x000fe4000fffe03f */
[----:B------:R-:W-:Y:S02]  /*fe00*/  @!UP2 UIADD3 UR39, UR39, 0x1, URZ ;  /* 0x000000012727a890 */ /* 0x000fe4000fffe03f */
[----:B------:R-:W-:Y:S01]  /*fe10*/  UISETP.GE.U32.AND UP4, UPT, UR31, UR14, UPT ;  /* 0x0000000e1f00728c */ /* 0x000fe2000bf86070 */
[----:B------:R-:W-:Y:S01]  /*fe20*/  MOV R10, UR41 ;  /* 0x00000029000a7c02 */ /* 0x000fe20008000f00 */
[----:B------:R-:W-:Y:S01]  /*fe30*/  IMAD.U32 R6, RZ, RZ, UR41 ;  /* 0x00000029ff067e24 */ /* 0x000fe2000f8e00ff */
[----:B------:R-:W-:Y:S02]  /*fe40*/  UISETP.GE.AND UP2, UPT, UR38, URZ, UPT ;  /* 0x0000003f2600728c */ /* 0x000fe4000bf46270 */
[----:B------:R-:W-:Y:S04]  /*fe50*/  LEA R10, P0, R10, UR32, 0x2 ;  /* 0x000000200a0a7c11 */ /* 0x000fe8000f8010ff */
[----:B------:R-:W2:Y:S01]  /*fe60*/  R2UR UR8, R10 ;  /* 0x000000000a0873c2 */ /* 0x000ea200000e0000 */
[----:B------:R-:W-:Y:S01]  /*fe70*/  LEA.HI.X.SX32 R11, R6, UR33, 0x2, P0 ;  /* 0x00000021060b7c11 */ /* 0x000fe200080f16ff */
[----:B------:R-:W-:Y:S04]  /*fe80*/  @UP4 UIADD3 UR39, UR39, 0x1, URZ ;  /* 0x0000000127274890 */ /* 0x000fe8000fffe03f */
[----:B------:R-:W-:Y:S02]  /*fe90*/  @!UP2 UIADD3 UR39, -UR39, URZ, URZ ;  /* 0x0000003f2727a290 */ /* 0x000fe4000fffe13f */
[----:B------:R-:W4:Y:S02]  /*fea0*/  R2UR UR9, R11 ;  /* 0x000000000b0973c2 */ /* 0x000f2400000e0000 */
[----:B------:R-:W-:Y:S06]  /*feb0*/  USEL UR39, UR13, UR39, !UP0 ;  /* 0x000000270d277287 */ /* 0x000fec000c000000 */
[----:B------:R-:W-:Y:S01]  /*fec0*/  IMAD.U32 R8, RZ, RZ, UR39 ;  /* 0x00000027ff087e24 */ /* 0x000fe2000f8e00ff */
[----:B------:R-:W-:Y:S04]  /*fed0*/  MOV R7, UR39 ;  /* 0x0000002700077c02 */ /* 0x000fe80008000f00 */
[----:B-1----:R-:W-:Y:S01]  /*fee0*/  LEA R12, P1, R8, UR32, 0x2 ;  /* 0x00000020080c7c11 */ /* 0x002fe2000f8210ff */
[----:B--2---:R-:W-:Y:S03]  /*fef0*/  IMAD.U32 R6, RZ, RZ, UR8 ;  /* 0x00000008ff067e24 */ /* 0x004fe6000f8e00ff */
[----:B------:R-:W-:Y:S01]  /*ff00*/  LEA.HI.X.SX32 R13, R7, UR33, 0x2, P1 ;  /* 0x00000021070d7c11 */ /* 0x000fe200088f16ff */
[----:B------:R-:W1:Y:S01]  /*ff10*/  R2UR UR36, R12 ;  /* 0x000000000c2473c2 */ /* 0x000e6200000e0000 */
[----:B----4-:R-:W-:Y:S07]  /*ff20*/  MOV R7, UR9 ;  /* 0x0000000900077c02 */ /* 0x010fee0008000f00 */
[----:B------:R-:W2:Y:S01]  /*ff30*/  R2UR UR37, R13 ;  /* 0x000000000d2573c2 */ /* 0x000ea200000e0000 */
[----:B------:R4:W5:Y:S01]  /*ff40*/  LDG.E R6, [R6.64] ;  /* 0x0000002206067981 */ /* 0x000962000c1e1900 */
[----:B-1----:R-:W-:Y:S01]  /*ff50*/  IMAD.U32 R10, RZ, RZ, UR36 ;  /* 0x00000024ff0a7e24 */ /* 0x002fe2000f8e00ff */
[----:B------:R-:W-:Y:S04]  /*ff60*/  UIADD3 UR36, UR41, -UR39, URZ ;  /* 0x8000002729247290 */ /* 0x000fe8000fffe03f */
[----:B------:R-:W-:Y:S01]  /*ff70*/  UIMAD UR36, UR36, UR10, -0x40 ;  /* 0xffffffc0242474a4 */ /* 0x000fe2000f8e020a */
[----:B--2---:R-:W-:Y:S03]  /*ff80*/  MOV R11, UR37 ;  /* 0x00000025000b7c02 */ /* 0x004fe60008000f00 */
[----:B------:R-:W-:Y:S02]  /*ff90*/  USHF.R.S32.HI UR9, URZ, 0x1f, UR36 ;  /* 0x0000001f3f097899 */ /* 0x000fe40008011424 */
[----:B------:R-:W-:Y:S01]  /*ffa0*/  UIMAD UR8, UR7, UR36, URZ ;  /* 0x00000024070872a4 */ /* 0x000fe2000f8e023f */
[----:B----4-:R-:W5:Y:S01]  /*ffb0*/  LDG.E R7, [R10.64] ;  /* 0x000000220a077981 */ /* 0x010f62000c1e1900 */
[----:B------:R-:W-:Y:S02]  /*ffc0*/  UIMAD.WIDE.U32 UR36, UR6, UR36, URZ ;  /* 0x00000024062472a5 */ /* 0x000fe4000f8e003f */
[----:B------:R-:W-:Y:S03]  /*ffd0*/  UIMAD UR8, UR9, UR6, UR8 ;  /* 0x00000006090872a4 */ /* 0x000fe6000f8e0208 */
[----:B------:R-:W-:Y:S01]  /*ffe0*/  UMOV UR9, UR7 ;  /* 0x0000000700097c82 */ /* 0x000fe20008000000 */
[----:B------:R-:W-:Y:S01]  /*fff0*/  IMAD.U32 R13, RZ, RZ, UR37 ;  /* 0x00000025ff0d7e24 */ /* 0x000fe2000f8e00ff */
[----:B------:R-:W-:Y:S01]  /*10000*/  UIADD3 UR8, UR37, UR8, URZ ;  /* 0x0000000825087290 */ /* 0x000fe2000fffe03f */
[----:B------:R-:W-:Y:S05]  /*10010*/  MOV R12, UR36 ;  /* 0x00000024000c7c02 */ /* 0x000fea0008000f00 */
[----:B------:R-:W-:Y:S01]  /*10020*/  MOV R13, UR8 ;  /* 0x00000008000d7c02 */ /* 0x000fe20008000f00 */
[----:B------:R-:W-:Y:S01]  /*10030*/  UMOV UR8, UR6 ;  /* 0x0000000600087c82 */ /* 0x000fe20008000000 */
[----:B-----5:R-:W-:Y:S04]  /*10040*/  IMAD.IADD R7, R7, 0x1, -R6 ;  /* 0x0000000107077824 */ /* 0x020fe800078e0a06 */
[C---:B------:R-:W-:Y:S01]  /*10050*/  IMAD.WIDE.U32 R12, R7.reuse, c[0x0][0x180], R12 ;  /* 0x00006000070c7a25 */ /* 0x040fe200078e000c */
[----:B------:R-:W-:Y:S03]  /*10060*/  SHF.R.S32.HI R6, RZ, 0x1f, R7 ;  /* 0x0000001fff067819 */ /* 0x000fe60000011407 */
[----:B------:R-:W-:Y:S02]  /*10070*/  IMAD.MOV.U32 R11, RZ, RZ, R12 ;  /* 0x000000ffff0b7224 */ /* 0x000fe400078e000c */
[----:B------:R-:W-:Y:S04]  /*10080*/  IMAD R6, R6, c[0x0][0x180], RZ ;  /* 0x0000600006067a24 */ /* 0x000fe800078e02ff */
[----:B------:R-:W-:Y:S05]  /*10090*/  IMAD R6, R7, c[0x0][0x184], R6 ;  /* 0x0000610007067a24 */ /* 0x000fea00078e0206 */
[----:B------:R-:W-:Y:S02]  /*100a0*/  IADD3 R6, R13, R6, RZ ;  /* 0x000000060d067210 */ /* 0x000fe40007ffe0ff */
.L_x_2383:
[----:B------:R2:W-:Y:S01]  /*100b0*/  @P6 STS.128 [R239+0x8000], RZ ;  /* 0x008000ffef006388 */ /* 0x0005e20000000c00 */
[CC--:B---3--:R-:W-:Y:S01]  /*100c0*/  LEA R22, P0, R11.reuse, R249.reuse, 0x1 ;  /* 0x000000f90b167211 */ /* 0x0c8fe200078008ff */
[----:B------:R-:W-:Y:S01]  /*100d0*/  UMOV UR6, UR8 ;  /* 0x0000000800067c82 */ /* 0x000fe20008000000 */
[C---:B------:R-:W-:Y:S01]  /*100e0*/  IADD3 R10, P1, R11.reuse, UR25, RZ ;  /* 0x000000190b0a7c10 */ /* 0x040fe2000ff3e0ff */
[----:B------:R-:W-:Y:S01]  /*100f0*/  UMOV UR7, UR9 ;  /* 0x0000000900077c82 */ /* 0x000fe20008000000 */
[-C--:B------:R-:W-:Y:S02]  /*10100*/  LEA.HI.X R23, R11, R248.reuse, R6, 0x1, P0 ;  /* 0x000000f80b177211 */ /* 0x080fe400000f0c06 */
[-C--:B------:R-:W-:Y:S02]  /*10110*/  @!P5 LEA R16, P0, R10, R249.reuse, 0x1 ;  /* 0x000000f90a10d211 */ /* 0x080fe400078008ff */
        /* <DEDUP_REMOVED lines=9> */
[CC--:B-1----:R-:W-:Y:S01]  /*101b0*/  @!P3 LEA R12, P1, R10.reuse, R249.reuse, 0x1 ;  /* 0x000000f90a0cb211 */ /* 0x0c2fe200078208ff */
        /* <DEDUP_REMOVED lines=8> */
[CC--:B------:R-:W-:Y:S01]  /*10240*/  @!P4 LEA R24, P1, R7.reuse, R249.reuse, 0x1 ;  /* 0x000000f90718c211 */ /* 0x0c0fe200078208ff */
[----:B------:R-:W-:Y:S01]  /*10250*/  @!PT LDS RZ, [RZ] ;  /* 0x00000000fffff984 */ /* 0x000fe20000000800 */
[----:B------:R-:W-:Y:S01]  /*10260*/  @!PT LDS RZ, [RZ] ;  /* 0x00000000fffff984 */ /* 0x000fe20000000800 */
[----:B------:R-:W-:Y:S01]  /*10270*/  @!PT LDS RZ, [RZ] ;  /* 0x00000000fffff984 */ /* 0x000fe20000000800 */
[----:B------:R2:W-:Y:S01]  /*10280*/  @!P4 LDGSTS.E.BYPASS.LTC128B.128 [R239+0xc000], [R22.64+0x100] ;  /* 0x0c00010016efcfae */ /* 0x0005e2000b901d62 */
[----:B------:R-:W-:Y:S02]  /*10290*/  IADD3.X R6, R8, UR24, RZ, P2, !PT ;  /* 0x0000001808067c10 */ /* 0x000fe400097fe4ff */
[CC--:B------:R-:W-:Y:S01]  /*102a0*/  @!P4 LEA R14, P2, R10.reuse, R249.reuse, 0x1 ;  /* 0x000000f90a0ec211 */ /* 0x0c0fe200078408ff */
[----:B------:R2:W-:Y:S01]  /*102b0*/  @P3 STS.128 [R239+0xe000], RZ ;  /* 0x00e000ffef003388 */ /* 0x0005e20000000c00 */
[CC--:B------:R-:W-:Y:S02]  /*102c0*/  @!P6 LEA.HI.X R19, R7.reuse, R248.reuse, R6, 0x1, P0 ;  /* 0x000000f80713e211 */ /* 0x0c0fe400000f0c06 */
        /* <DEDUP_REMOVED lines=83> */
.L_x_2382:
[----:B--2-4-:R-:W-:Y:S01]  /*10800*/  MOV R10, UR29 ;  /* 0x0000001d000a7c02 */ /* 0x014fe20008000f00 */
[----:B---3--:R-:W-:Y:S01]  /*10810*/  LDSM.16.MT88.4 R20, [R226+0x10000] ;  /* 0x01000000e214783b */ /* 0x008fe20000004200 */
[----:B------:R-:W-:Y:S02]  /*10820*/  UISETP.GT.AND UP2, UPT, UR29, UR21, UPT ;  /* 0x000000151d00728c */ /* 0x000fe4000bf44270 */
[----:B------:R-:W-:Y:S01]  /*10830*/  LEA R10, R10, R238, 0x6 ;  /* 0x000000ee0a0a7211 */ /* 0x000fe200078e30ff */
[----:B------:R-:W-:Y:S02]  /*10840*/  UMOV UR8, UR23 ;  /* 0x0000001700087c82 */ /* 0x000fe40008000000 */
[----:B------:R-:W-:Y:S01]  /*10850*/  UMOV UR9, UR22 ;  /* 0x0000001600097c82 */ /* 0x000fe20008000000 */
[C---:B------:R-:W-:Y:S01]  /*10860*/  IADD3 R7, R10.reuse, 0x1, RZ ;  /* 0x000000010a077810 */ /* 0x040fe20007ffe0ff */
[----:B------:R-:W-:Y:S01]  /*10870*/  LDSM.16.MT88.4 R28, [R225+0x10000] ;  /* 0x01000000e11c783b */ /* 0x000fe20000004200 */
[C---:B------:R-:W-:Y:S02]  /*10880*/  IADD3 R6, R10.reuse, 0x8, RZ ;  /* 0x000000080a067810 */ /* 0x040fe40007ffe0ff */
[C---:B------:R-:W-:Y:S02]  /*10890*/  ISETP.GE.AND P3, PT, R10.reuse, R245, PT ;  /* 0x000000f50a00720c */ /* 0x040fe40003f66270 */
[----:B------:R-:W-:Y:S02]  /*108a0*/  ISETP.GE.AND P2, PT, R10, R243, PT ;  /* 0x000000f30a00720c */ /* 0x000fe40003f46270 */
[C---:B------:R-:W-:Y:S02]  /*108b0*/  ISETP.GE.AND P1, PT, R7.reuse, R245, PT ;  /* 0x000000f50700720c */ /* 0x040fe40003f26270 */
[C---:B------:R-:W-:Y:S02]  /*108c0*/  ISETP.GE.AND P6, PT, R7.reuse, R243, PT ;  /* 0x000000f30700720c */ /* 0x040fe40003fc6270 */
[C---:B------:R-:W-:Y:S02]  /*108d0*/  ISETP.GE.AND P5, PT, R6.reuse, R245, PT ;  /* 0x000000f50600720c */ /* 0x040fe40003fa6270 */
[C---:B------:R-:W-:Y:S02]  /*108e0*/  ISETP.GE.AND P4, PT, R6.reuse, R243, PT ;  /* 0x000000f30600720c */ /* 0x040fe40003f86270 */
[C---:B------:R-:W-:Y:S02]  /*108f0*/  ISETP.GE.OR P1, PT, R7.reuse, R244, !P1 ;  /* 0x000000f40700720c */ /* 0x040fe40004f26670 */
[----:B------:R-:W-:Y:S02]  /*10900*/  ISETP.GE.OR P6, PT, R7, R242, !P6 ;  /* 0x000000f20700720c */ /* 0x000fe400077c6670 */
[C---:B------:R-:W-:Y:S02]  /*10910*/  ISETP.GE.OR P5, PT, R6.reuse, R244, !P5 ;  /* 0x000000f40600720c */ /* 0x040fe40006fa6670 */
[----:B------:R-:W-:Y:S02]  /*10920*/  ISETP.GE.OR P4, PT, R6, R242, !P4 ;  /* 0x000000f20600720c */ /* 0x000fe40006786670 */
[C---:B------:R-:W-:Y:S02]  /*10930*/  IADD3 R7, R10.reuse, 0x9, RZ ;  /* 0x000000090a077810 */ /* 0x040fe40007ffe0ff */
[C---:B------:R-:W-:Y:S02]  /*10940*/  ISETP.GE.OR P3, PT, R10.reuse, R244, !P3 ;  /* 0x000000f40a00720c */ /* 0x040fe40005f66670 */
[C---:B------:R-:W-:Y:S02]  /*10950*/  IADD3 R6, R10.reuse, 0x10, RZ ;  /* 0x000000100a067810 */ /* 0x040fe40007ffe0ff */
[----:B------:R-:W-:Y:S02]  /*10960*/  ISETP.GE.OR P2, PT, R10, R242, !P2 ;  /* 0x000000f20a00720c */ /* 0x000fe40005746670 */
[----:B-1----:R-:W-:Y:S02]  /*10970*/  FSEL R168, R168, -INF , !P3 ;  /* 0xff800000a8a87808 */ /* 0x002fe40005800000 */
[----:B------:R-:W-:Y:S02]  /*10980*/  FSEL R170, R170, -INF , !P2 ;  /* 0xff800000aaaa7808 */ /* 0x000fe40005000000 */
[-C--:B------:R-:W-:Y:S02]  /*10990*/  ISETP.GE.AND P2, PT, R6, R245.reuse, PT ;  /* 0x000000f50600720c */ /* 0x080fe40003f46270 */
[C---:B------:R-:W-:Y:S02]  /*109a0*/  ISETP.GE.AND P0, PT, R7.reuse, R245, PT ;  /* 0x000000f50700720c */ /* 0x040fe40003f06270 */
[C---:B------:R-:W-:Y:S02]  /*109b0*/  ISETP.GE.AND P3, PT, R7.reuse, R243, PT ;  /* 0x000000f30700720c */ /* 0x040fe40003f66270 */
[C---:B------:R-:W-:Y:S02]  /*109c0*/  ISETP.GE.OR P0, PT, R7.reuse, R244, !P0 ;  /* 0x000000f40700720c */ /* 0x040fe40004706670 */
[----:B------:R-:W-:Y:S02]  /*109d0*/  ISETP.GE.OR P3, PT, R7, R242, !P3 ;  /* 0x000000f20700720c */ /* 0x000fe40005f66670 */
[----:B------:R-:W-:Y:S02]  /*109e0*/  IADD3 R7, R10, 0x11, RZ ;  /* 0x000000110a077810 */ /* 0x000fe40007ffe0ff */
[-C--:B------:R-:W-:Y:S02]  /*109f0*/  ISETP.GE.OR P2, PT, R6, R244.reuse, !P2 ;  /* 0x000000f40600720c */ /* 0x080fe40005746670 */
[C---:B------:R-:W-:Y:S02]  /*10a00*/  IADD3 R11, R10.reuse, 0x18, RZ ;  /* 0x000000180a0b7810 */ /* 0x040fe40007ffe0ff */
[----:B------:R-:W-:Y:S02]  /*10a10*/  FSEL R171, R171, -INF , !P5 ;  /* 0xff800000abab7808 */ /* 0x000fe40006800000 */
[-C--:B------:R-:W-:Y:S02]  /*10a20*/  ISETP.GE.AND P5, PT, R7, R245.reuse, PT ;  /* 0x000000f50700720c */ /* 0x080fe40003fa6270 */
[----:B------:R-:W-:Y:S02]  /*10a30*/  FSEL R193, R193, -INF , !P2 ;  /* 0xff800000c1c17808 */ /* 0x000fe40005000000 */
[-C--:B------:R-:W-:Y:S02]  /*10a40*/  ISETP.GE.AND P2, PT, R11, R245.reuse, PT ;  /* 0x000000f50b00720c */ /* 0x080fe40003f46270 */
[-C--:B------:R-:W-:Y:S02]  /*10a50*/  ISETP.GE.OR P5, PT, R7, R244.reuse, !P5 ;  /* 0x000000f40700720c */ /* 0x080fe40006fa6670 */
[C---:B------:R-:W-:Y:S02]  /*10a60*/  IADD3 R14, R10.reuse, 0x19, RZ ;  /* 0x000000190a0e7810 */ /* 0x040fe40007ffe0ff */
[----:B------:R-:W-:Y:S02]  /*10a70*/  IADD3 R13, R10, 0x20, RZ ;  /* 0x000000200a0d7810 */ /* 0x000fe40007ffe0ff */
[-C--:B------:R-:W-:Y:S02]  /*10a80*/  ISETP.GE.OR P2, PT, R11, R244.reuse, !P2 ;  /* 0x000000f40b00720c */ /* 0x080fe40005746670 */
[----:B------:R-:W-:Y:S02]  /*10a90*/  FSEL R194, R194, -INF , !P5 ;  /* 0xff800000c2c27808 */ /* 0x000fe40006800000 */
[----:B------:R-:W-:Y:S02]  /*10aa0*/  FSEL R195, R195, -INF , !P2 ;  /* 0xff800000c3c37808 */ /* 0x000fe40005000000 */
[-C--:B------:R-:W-:Y:S02]  /*10ab0*/  ISETP.GE.AND P2, PT, R13, R245.reuse, PT ;  /* 0x000000f50d00720c */ /* 0x080fe40003f46270 */
[----:B------:R-:W-:Y:S02]  /*10ac0*/  ISETP.GE.AND P5, PT, R14, R245, PT ;  /* 0x000000f50e00720c */ /* 0x000fe40003fa6270 */
[----:B------:R-:W-:Y:S02]  /*10ad0*/  FSEL R8, R165, -INF , !P4 ;  /* 0xff800000a5087808 */ /* 0x000fe40006000000 */
[----:B------:R-:W-:Y:S02]  /*10ae0*/  IADD3 R12, R10, 0x21, RZ ;  /* 0x000000210a0c7810 */ /* 0x000fe40007ffe0ff */
[CC--:B------:R-:W-:Y:S02]  /*10af0*/  ISETP.GE.OR P2, PT, R13.reuse, R244.reuse, !P2 ;  /* 0x000000f40d00720c */ /* 0x0c0fe40005746670 */
[-C--:B------:R-:W-:Y:S02]  /*10b00*/  ISETP.GE.AND P4, PT, R13, R243.reuse, PT ;  /* 0x000000f30d00720c */ /* 0x080fe40003f86270 */
[----:B------:R-:W-:Y:S02]  /*10b10*/  ISETP.GE.OR P5, PT, R14, R244, !P5 ;  /* 0x000000f40e00720c */ /* 0x000fe40006fa6670 */
[----:B------:R-:W-:Y:S02]  /*10b20*/  FSEL R169, R169, -INF , !P1 ;  /* 0xff800000a9a97808 */ /* 0x000fe40004800000 */
[----:B------:R-:W-:Y:S02]  /*10b30*/  FSEL R196, R5, -INF , !P5 ;  /* 0xff80000005c47808 */ /* 0x000fe40006800000 */
[----:B------:R-:W-:Y:S02]  /*10b40*/  FSEL R5, R164, -INF , !P3 ;  /* 0xff800000a4057808 */ /* 0x000fe40005800000 */
[----:B------:R-:W-:Y:S02]  /*10b50*/  ISETP.GE.OR P4, PT, R13, R242, !P4 ;  /* 0x000000f20d00720c */ /* 0x000fe40006786670 */
[----:B------:R-:W-:Y:S02]  /*10b60*/  FMNMX.FTZ R13, R168, R2, !PT ;  /* 0x00000002a80d7209 */ /* 0x000fe40007810000 */
[----:B------:R-:W-:Y:S02]  /*10b70*/  ISETP.GE.AND P3, PT, R12, R243, PT ;  /* 0x000000f30c00720c */ /* 0x000fe40003f66270 */
[----:B------:R-:W-:Y:S02]  /*10b80*/  FSEL R252, R252, -INF , !P2 ;  /* 0xff800000fcfc7808 */ /* 0x000fe40005000000 */
[----:B------:R-:W-:Y:S02]  /*10b90*/  ISETP.GE.AND P2, PT, R12, R245, PT ;  /* 0x000000f50c00720c */ /* 0x000fe40003f46270 */
[----:B------:R-:W-:Y:S02]  /*10ba0*/  ISETP.GE.AND P1, PT, R6, R243, PT ;  /* 0x000000f30600720c */ /* 0x000fe40003f26270 */
[C---:B------:R-:W-:Y:S02]  /*10bb0*/  ISETP.GE.OR P2, PT, R12.reuse, R244, !P2 ;  /* 0x000000f40c00720c */ /* 0x040fe40005746670 */
[-C--:B------:R-:W-:Y:S02]  /*10bc0*/  ISETP.GE.OR P3, PT, R12, R242.reuse, !P3 ;  /* 0x000000f20c00720c */ /* 0x080fe40005f66670 */
[----:B------:R-:W-:Y:S02]  /*10bd0*/  FMNMX.FTZ R12, R169, R13, !PT ;  /* 0x0000000da90c7209 */ /* 0x000fe40007810000 */
[----:B------:R-:W-:Y:S02]  /*10be0*/  ISETP.GE.OR P1, PT, R6, R242, !P1 ;  /* 0x000000f20600720c */ /* 0x000fe40004f26670 */
[----:B------:R-:W-:Y:S02]  /*10bf0*/  FSEL R6, R172, -INF , !P0 ;  /* 0xff800000ac067808 */ /* 0x000fe40004000000 */
[----:B------:R-:W-:Y:S02]  /*10c00*/  FMNMX.FTZ R12, R171, R12, !PT ;  /* 0x0000000cab0c7209 */ /* 0x000fe40007810000 */
[CC--:B------:R-:W-:Y:S02]  /*10c10*/  ISETP.GE.AND P0, PT, R7.reuse, R243.reuse, PT ;  /* 0x000000f30700720c */ /* 0x0c0fe40003f06270 */
[----:B------:R-:W-:Y:S02]  /*10c20*/  FMNMX.FTZ R12, R6, R12, !PT ;  /* 0x0000000c060c7209 */ /* 0x000fe40007810000 */
[CC--:B------:R-:W-:Y:S02]  /*10c30*/  ISETP.GE.AND P5, PT, R14.reuse, R243.reuse, PT ;  /* 0x000000f30e00720c */ /* 0x0c0fe40003fa6270 */
[-C--:B------:R-:W-:Y:S02]  /*10c40*/  ISETP.GE.OR P0, PT, R7, R242.reuse, !P0 ;  /* 0x000000f20700720c */ /* 0x080fe40004706670 */
[----:B------:R-:W-:Y:S02]  /*10c50*/  FSEL R7, R3, -INF , !P6 ;  /* 0xff80000003077808 */ /* 0x000fe40007000000 */
[----:B------:R-:W-:Y:S02]  /*10c60*/  ISETP.GE.OR P5, PT, R14, R242, !P5 ;  /* 0x000000f20e00720c */ /* 0x000fe40006fa6670 */
[----:B------:R-:W-:Y:S02]  /*10c70*/  IADD3 R3, R10, 0x28, RZ ;  /* 0x000000280a037810 */ /* 0x000fe40007ffe0ff */
[----:B------:R-:W-:Y:S02]  /*10c80*/  FMNMX.FTZ R14, R193, R12, !PT ;  /* 0x0000000cc10e7209 */ /* 0x000fe40007810000 */
[----:B------:R-:W-:Y:S02]  /*10c90*/  ISETP.GE.AND P6, PT, R11, R243, PT ;  /* 0x000000f30b00720c */ /* 0x000fe40003fc6270 */
[----:B------:R-:W-:Y:S02]  /*10ca0*/  FSEL R207, R207, -INF , !P2 ;  /* 0xff800000cfcf7808 */ /* 0x000fe40005000000 */
[----:B------:R-:W-:Y:S02]  /*10cb0*/  ISETP.GE.AND P2, PT, R3, R245, PT ;  /* 0x000000f50300720c */ /* 0x000fe40003f46270 */
[----:B------:R-:W-:Y:S02]  /*10cc0*/  FMNMX.FTZ R14, R194, R14, !PT ;  /* 0x0000000ec20e7209 */ /* 0x000fe40007810000 */
[----:B------:R-:W-:Y:S02]  /*10cd0*/  ISETP.GE.OR P6, PT, R11, R242, !P6 ;  /* 0x000000f20b00720c */ /* 0x000fe400077c6670 */
[----:B------:R-:W-:Y:S02]  /*10ce0*/  FMNMX.FTZ R13, R170, R0, !PT ;  /* 0x00000000aa0d7209 */ /* 0x000fe40007810000 */
[----:B------:R-:W-:Y:S02]  /*10cf0*/  IADD3 R11, R10, 0x29, RZ ;  /* 0x000000290a0b7810 */ /* 0x000fe40007ffe0ff */
[----:B------:R-:W-:Y:S02]  /*10d00*/  ISETP.GE.OR P2, PT, R3, R244, !P2 ;  /* 0x000000f40300720c */ /* 0x000fe40005746670 */
[----:B------:R-:W-:Y:S02]  /*10d10*/  FMNMX.FTZ R14, R195, R14, !PT ;  /* 0x0000000ec30e7209 */ /* 0x000fe40007810000 */
[----:B------:R-:W-:Y:S02]  /*10d20*/  FMNMX.FTZ R13, R7, R13, !PT ;  /* 0x0000000d070d7209 */ /* 0x000fe40007810000 */
[----:B------:R-:W-:Y:S02]  /*10d30*/  FSEL R206, R206, -INF , !P2 ;  /* 0xff800000cece7808 */ /* 0x000fe40005000000 */
[C---:B------:R-:W-:Y:S02]  /*10d40*/  ISETP.GE.AND P2, PT, R11.reuse, R245, PT ;  /* 0x000000f50b00720c */ /* 0x040fe40003f46270 */
[----:B------:R-:W-:Y:S02]  /*10d50*/  FMNMX.FTZ R14, R196, R14, !PT ;  /* 0x0000000ec40e7209 */ /* 0x000fe40007810000 */
[----:B------:R-:W-:Y:S02]  /*10d60*/  FSEL R174, R174, -INF , !P0 ;  /* 0xff800000aeae7808 */ /* 0x000fe40004000000 */
[----:B------:R-:W-:Y:S02]  /*10d70*/  FMNMX.FTZ R13, R8, R13, !PT ;  /* 0x0000000d080d7209 */ /* 0x000fe40007810000 */
[C---:B------:R-:W-:Y:S02]  /*10d80*/  ISETP.GE.AND P0, PT, R11.reuse, R243, PT ;  /* 0x000000f30b00720c */ /* 0x040fe40003f06270 */
[----:B------:R-:W-:Y:S02]  /*10d90*/  ISETP.GE.OR P2, PT, R11, R244, !P2 ;  /* 0x000000f40b00720c */ /* 0x000fe40005746670 */
[----:B------:R-:W-:Y:S02]  /*10da0*/  IADD3 R12, R10, 0x30, RZ ;  /* 0x000000300a0c7810 */ /* 0x000fe40007ffe0ff */
[----:B------:R-:W-:Y:S02]  /*10db0*/  FMNMX.FTZ R14, R252, R14, !PT ;  /* 0x0000000efc0e7209 */ /* 0x000fe40007810000 */
[----:B------:R-:W-:Y:S02]  /*10dc0*/  FSEL R175, R175, -INF , !P1 ;  /* 0xff800000afaf7808 */ /* 0x000fe40004800000 */
[----:B------:R-:W-:Y:S02]  /*10dd0*/  FMNMX.FTZ R13, R5, R13, !PT ;  /* 0x0000000d050d7209 */ /* 0x000fe40007810000 */
[----:B------:R-:W-:Y:S02]  /*10de0*/  FMNMX.FTZ R14, R207, R14, !PT ;  /* 0x0000000ecf0e7209 */ /* 0x000fe40007810000 */
[----:B------:R-:W-:Y:S02]  /*10df0*/  ISETP.GE.AND P1, PT, R3, R243, PT ;  /* 0x000000f30300720c */ /* 0x000fe40003f26270 */
[----:B------:R-:W-:Y:S02]  /*10e00*/  ISETP.GE.OR P0, PT, R11, R242, !P0 ;  /* 0x000000f20b00720c */ /* 0x000fe40004706670 */
[----:B------:R-:W-:Y:S02]  /*10e10*/  IADD3 R11, R10, 0x31, RZ ;  /* 0x000000310a0b7810 */ /* 0x000fe40007ffe0ff */
[----:B------:R-:W-:Y:S02]  /*10e20*/  FSEL R205, R205, -INF , !P2 ;  /* 0xff800000cdcd7808 */ /* 0x000fe40005000000 */
[----:B------:R-:W-:Y:S02]  /*10e30*/  ISETP.GE.AND P2, PT, R12, R245, PT ;  /* 0x000000f50c00720c */ /* 0x000fe40003f46270 */
[----:B------:R-:W-:Y:S02]  /*10e40*/  FSEL R173, R173, -INF , !P6 ;  /* 0xff800000adad7808 */ /* 0x000fe40007000000 */
[----:B------:R-:W-:Y:S02]  /*10e50*/  FSEL R172, R4, -INF , !P5 ;  /* 0xff80000004ac7808 */ /* 0x000fe40006800000 */
[----:B------:R-:W-:Y:S02]  /*10e60*/  FMNMX.FTZ R4, R175, R13, !PT ;  /* 0x0000000daf047209 */ /* 0x000fe40007810000 */
[-C--:B------:R-:W-:Y:S02]  /*10e70*/  ISETP.GE.AND P6, PT, R11, R245.reuse, PT ;  /* 0x000000f50b00720c */ /* 0x080fe40003fc6270 */
[----:B------:R-:W-:Y:S02]  /*10e80*/  FMNMX.FTZ R13, R206, R14, !PT ;  /* 0x0000000ece0d7209 */ /* 0x000fe40007810000 */
[----:B------:R-:W-:Y:S02]  /*10e90*/  ISETP.GE.OR P1, PT, R3, R242, !P1 ;  /* 0x000000f20300720c */ /* 0x000fe40004f26670 */
[----:B------:R-:W-:Y:S02]  /*10ea0*/  IADD3 R3, R10, 0x38, RZ ;  /* 0x000000380a037810 */ /* 0x000fe40007ffe0ff */
[----:B------:R-:W-:Y:S02]  /*10eb0*/  ISETP.GE.OR P2, PT, R12, R244, !P2 ;  /* 0x000000f40c00720c */ /* 0x000fe40005746670 */
[----:B------:R-:W-:Y:S02]  /*10ec0*/  FMNMX.FTZ R4, R174, R4, !PT ;  /* 0x00000004ae047209 */ /* 0x000fe40007810000 */
[----:B------:R-:W-:Y:S02]  /*10ed0*/  IADD3 R10, R10, 0x39, RZ ;  /* 0x000000390a0a7810 */ /* 0x000fe40007ffe0ff */
[----:B------:R-:W-:Y:S02]  /*10ee0*/  ISETP.GE.OR P6, PT, R11, R244, !P6 ;  /* 0x000000f40b00720c */ /* 0x000fe400077c6670 */
[----:B------:R-:W-:Y:S02]  /*10ef0*/  FSEL R192, R192, -INF , !P2 ;  /* 0xff800000c0c07808 */ /* 0x000fe40005000000 */
[----:B------:R-:W-:Y:S02]  /*10f00*/  ISETP.GE.AND P2, PT, R3, R245, PT ;  /* 0x000000f50300720c */ /* 0x000fe40003f46270 */
[----:B------:R-:W-:Y:S02]  /*10f10*/  FMNMX.FTZ R13, R205, R13, !PT ;  /* 0x0000000dcd0d7209 */ /* 0x000fe40007810000 */
[----:B------:R-:W-:Y:S02]  /*10f20*/  FMNMX.FTZ R4, R173, R4, !PT ;  /* 0x00000004ad047209 */ /* 0x000fe40007810000 */
[----:B------:R-:W-:Y:S02]  /*10f30*/  ISETP.GE.AND P5, PT, R10, R245, PT ;  /* 0x000000f50a00720c */ /* 0x000fe40003fa6270 */
[----:B------:R-:W-:Y:S02]  /*10f40*/  ISETP.GE.OR P2, PT, R3, R244, !P2 ;  /* 0x000000f40300720c */ /* 0x000fe40005746670 */
[----:B------:R-:W-:Y:S02]  /*10f50*/  FSEL R191, R191, -INF , !P6 ;  /* 0xff800000bfbf7808 */ /* 0x000fe40007000000 */
[----:B------:R-:W-:Y:S02]  /*10f60*/  FMNMX.FTZ R13, R192, R13, !PT ;  /* 0x0000000dc00d7209 */ /* 0x000fe40007810000 */
[----:B------:R-:W-:Y:S02]  /*10f70*/  FMNMX.FTZ R4, R172, R4, !PT ;  /* 0x00000004ac047209 */ /* 0x000fe40007810000 */
[----:B------:R-:W-:Y:S02]  /*10f80*/  ISETP.GE.OR P5, PT, R10, R244, !P5 ;  /* 0x000000f40a00720c */ /* 0x000fe40006fa6670 */
[----:B------:R-:W-:Y:S02]  /*10f90*/  FSEL R190, R190, -INF , !P2 ;  /* 0xff800000bebe7808 */ /* 0x000fe40005000000 */
[----:B------:R-:W-:Y:S02]  /*10fa0*/  FMNMX.FTZ R13, R191, R13, !PT ;  /* 0x0000000dbf0d7209 */ /* 0x000fe40007810000 */
[----:B------:R-:W-:Y:S02]  /*10fb0*/  FSEL R204, R204, -INF , !P4 ;  /* 0xff800000cccc7808 */ /* 0x000fe40006000000 */
[----:B------:R-:W-:Y:S02]  /*10fc0*/  FMNMX.FTZ R14, R190, R13, !PT ;  /* 0x0000000dbe0e7209 */ /* 0x000fe40007810000 */
[----:B------:R-:W-:Y:S02]  /*10fd0*/  FSEL R188, R188, -INF , !P5 ;  /* 0xff800000bcbc7808 */ /* 0x000fe40006800000 */
[----:B------:R-:W-:Y:S02]  /*10fe0*/  FMNMX.FTZ R4, R204, R4, !PT ;  /* 0x00000004cc047209 */ /* 0x000fe40007810000 */
[----:B------:R-:W-:Y:S02]  /*10ff0*/  FSEL R203, R203, -INF , !P3 ;  /* 0xff800000cbcb7808 */ /* 0x000fe40005800000 */
[-C--:B------:R-:W-:Y:S02]  /*11000*/  ISETP.GE.AND P2, PT, R12, R243.reuse, PT ;  /* 0x000000f30c00720c */ /* 0x080fe40003f46270 */
[----:B------:R-:W-:Y:S02]  /*11010*/  FMNMX.FTZ R13, R203, R4, !PT ;  /* 0x00000004cb0d7209 */ /* 0x000fe40007810000 */
[----:B------:R-:W-:Y:S02]  /*11020*/  FMNMX.FTZ R4, R188, R14, !PT ;  /* 0x0000000ebc047209 */ /* 0x000fe40007810000 */
[----:B------:R-:W-:Y:S02]  /*11030*/  FSEL R202, R202, -INF , !P1 ;  /* 0xff800000caca7808 */ /* 0x000fe40004800000 */
[-C--:B------:R-:W-:Y:S02]  /*11040*/  ISETP.GE.OR P2, PT, R12, R242.reuse, !P2 ;  /* 0x000000f20c00720c */ /* 0x080fe40005746670 */
[----:B------:R-:W1:Y:S01]  /*11050*/  SHFL.BFLY PT, R12, R4, 0x2, 0x1f ;  /* 0x0c401f00040c7f89 */ /* 0x000e6200000e0000 */
[----:B------:R-:W-:Y:S02]  /*11060*/  ISETP.GE.AND P1, PT, R11, R243, PT ;  /* 0x000000f30b00720c */ /* 0x000fe40003f26270 */
[----:B------:R-:W-:Y:S02]  /*11070*/  FSEL R201, R201, -INF , !P0 ;  /* 0xff800000c9c97808 */ /* 0x000fe40004000000 */
[----:B------:R-:W-:Y:S02]  /*11080*/  FMNMX.FTZ R13, R202, R13, !PT ;  /* 0x0000000dca0d7209 */ /* 0x000fe40007810000 */
[----:B------:R-:W-:Y:S02]  /*11090*/  FSEL R179, R179, -INF , !P2 ;  /* 0xff800000b3b37808 */ /* 0x000fe40005000000 */
[----:B------:R-:W-:Y:S02]  /*110a0*/  ISETP.GE.AND P0, PT, R3, R243, PT ;  /* 0x000000f30300720c */ /* 0x000fe40003f06270 */
[-C--:B------:R-:W-:Y:S02]  /*110b0*/  ISETP.GE.OR P1, PT, R11, R242.reuse, !P1 ;  /* 0x000000f20b00720c */ /* 0x080fe40004f26670 */
[----:B------:R-:W-:Y:S02]  /*110c0*/  FMNMX.FTZ R13, R201, R13, !PT ;  /* 0x0000000dc90d7209 */ /* 0x000fe40007810000 */
[-C--:B------:R-:W-:Y:S02]  /*110d0*/  ISETP.GE.OR P2, PT, R3, R242.reuse, !P0 ;  /* 0x000000f20300720c */ /* 0x080fe40004746670 */
[----:B------:R-:W-:Y:S02]  /*110e0*/  FMNMX.FTZ R13, R179, R13, !PT ;  /* 0x0000000db30d7209 */ /* 0x000fe40007810000 */
[----:B------:R-:W-:Y:S02]  /*110f0*/  ISETP.GE.AND P0, PT, R10, R243, PT ;  /* 0x000000f30a00720c */ /* 0x000fe40003f06270 */
[----:B------:R-:W-:Y:S02]  /*11100*/  FSEL R178, R178, -INF , !P1 ;  /* 0xff800000b2b27808 */ /* 0x000fe40004800000 */
[----:B------:R-:W-:Y:S02]  /*11110*/  ISETP.GE.OR P0, PT, R10, R242, !P0 ;  /* 0x000000f20a00720c */ /* 0x000fe40004706670 */
[----:B------:R-:W-:Y:S02]  /*11120*/  FMNMX.FTZ R3, R178, R13, !PT ;  /* 0x0000000db2037209 */ /* 0x000fe40007810000 */
[----:B------:R-:W-:Y:S02]  /*11130*/  FSEL R177, R177, -INF , !P2 ;  /* 0xff800000b1b17808 */ /* 0x000fe40005000000 */
[----:B------:R-:W-:Y:S02]  /*11140*/  FSEL R165, R9, -INF , !P0 ;  /* 0xff80000009a57808 */ /* 0x000fe40004000000 */
[----:B------:R-:W-:Y:S02]  /*11150*/  FMNMX.FTZ R3, R177, R3, !PT ;  /* 0x00000003b1037209 */ /* 0x000fe40007810000 */
[----:B-1----:R-:W-:Y:S02]  /*11160*/  FMNMX.FTZ R12, R4, R12, !PT ;  /* 0x0000000c040c7209 */ /* 0x002fe40007810000 */
[----:B------:R-:W-:Y:S03]  /*11170*/  FMNMX.FTZ R3, R165, R3, !PT ;  /* 0x00000003a5037209 */ /* 0x000fe60007810000 */
[----:B------:R-:W1:Y:S08]  /*11180*/  SHFL.BFLY PT, R164, R12, 0x1, 0x1f ;  /* 0x0c201f000ca47f89 */ /* 0x000e7000000e0000 */
[----:B------:R-:W2:Y:S01]  /*11190*/  SHFL.BFLY PT, R4, R3, 0x2, 0x1f ;  /* 0x0c401f0003047f89 */ /* 0x000ea200000e0000 */
[----:B-1----:R-:W-:Y:S07]  /*111a0*/  FMNMX.FTZ R164, R12, R164, !PT ;  /* 0x000000a40ca47209 */ /* 0x002fee0007810000 */
[----:B------:R-:W-:Y:S01]  /*111b0*/  LDSM.16.MT88.4 R12, [R228+0x10000] ;  /* 0x01000000e40c783b */ /* 0x000fe20000004200 */
[C---:B------:R-:W-:Y:S01]  /*111c0*/  FSETP.NEU.FTZ.AND P1, PT, R164.reuse, -INF , PT ;  /* 0xff800000a400780b */ /* 0x040fe20003f3d000 */
[----:B------:R-:W-:Y:S01]  /*111d0*/  FMUL.FTZ R189, R164, c[0x0][0x23c] ;  /* 0x00008f00a4bd7a20 */ /* 0x000fe20000410000 */
[----:B--2---:R-:W-:Y:S04]  /*111e0*/  FMNMX.FTZ R4, R3, R4, !PT ;  /* 0x0000000403047209 */ /* 0x004fe80007810000 */
[----:B------:R-:W-:Y:S01]  /*111f0*/  FSEL R189, R189, RZ, P1 ;  /* 0x000000ffbdbd7208 */ /* 0x000fe20000800000 */
[----:B------:R-:W1:Y:S04]  /*11200*/  SHFL.BFLY PT, R3, R4, 0x1, 0x1f ;  /* 0x0c201f0004037f89 */ /* 0x000e6800000e0000 */
[--C-:B------:R-:W-:Y:S02]  /*11210*/  FFMA.FTZ R186, R168, c[0x0][0x23c], -R189.reuse ;  /* 0x00008f00a8ba7a23 */ /* 0x100fe400000108bd */
[--C-:B------:R-:W-:Y:S02]  /*11220*/  FFMA.FTZ R180, R169, c[0x0][0x23c], -R189.reuse ;  /* 0x00008f00a9b47a23 */ /* 0x100fe400000108bd */
        /* <DEDUP_REMOVED lines=8> */
[----:B------:R-:W2:Y:S01]  /*112b0*/  MUFU.EX2 R180, R180 ;  /* 0x000000b400b47308 */ /* 0x000ea20000000800 */
[--C-:B------:R-:W-:Y:S02]  /*112c0*/  FFMA.FTZ R207, R207, c[0x0][0x23c], -R189.reuse ;  /* 0x00008f00cfcf7a23 */ /* 0x100fe400000108bd */
[--C-:B------:R-:W-:Y:S01]  /*112d0*/  FFMA.FTZ R206, R206, c[0x0][0x23c], -R189.reuse ;  /* 0x00008f00cece7a23 */ /* 0x100fe200000108bd */
[----:B-1----:R-:W-:Y:S01]  /*112e0*/  FMNMX.FTZ R3, R4, R3, !PT ;  /* 0x0000000304037209 */ /* 0x002fe20007810000 */
[--C-:B------:R-:W-:Y:S01]  /*112f0*/  FFMA.FTZ R205, R205, c[0x0][0x23c], -R189.reuse ;  /* 0x00008f00cdcd7a23 */ /* 0x100fe200000108bd */
[----:B------:R-:W-:Y:S01]  /*11300*/  FSEL R4, R164, RZ, P1 ;  /* 0x000000ffa4047208 */ /* 0x000fe20000800000 */
[--C-:B------:R-:W-:Y:S01]  /*11310*/  FFMA.FTZ R192, R192, c[0x0][0x23c], -R189.reuse ;  /* 0x00008f00c0c07a23 */ /* 0x100fe200000108bd */
[C---:B------:R-:W-:Y:S01]  /*11320*/  FSETP.NEU.FTZ.AND P0, PT, R3.reuse, -INF , PT ;  /* 0xff8000000300780b */ /* 0x040fe20003f1d000 */
[C---:B------:R-:W-:Y:S01]  /*11330*/  FMUL.FTZ R176, R3.reuse, c[0x0][0x23c] ;  /* 0x00008f0003b07a20 */ /* 0x040fe20000410000 */
[----:B------:R-:W-:Y:S01]  /*11340*/  MUFU.EX2 R185, R185 ;  /* 0x000000b900b97308 */ /* 0x000fe20000000800 */
[----:B------:R-:W-:Y:S01]  /*11350*/  FADD.FTZ R2, -R4, R2 ;  /* 0x0000000204027221 */ /* 0x000fe20000010100 */
[----:B------:R-:W-:Y:S01]  /*11360*/  FSEL R4, R3, RZ, P0 ;  /* 0x000000ff03047208 */ /* 0x000fe20000000000 */
[--C-:B------:R-:W-:Y:S01]  /*11370*/  FFMA.FTZ R191, R191, c[0x0][0x23c], -R189.reuse ;  /* 0x00008f00bfbf7a23 */ /* 0x100fe200000108bd */
[----:B------:R-:W-:Y:S01]  /*11380*/  FSEL R176, R176, RZ, P0 ;  /* 0x000000ffb0b07208 */ /* 0x000fe20000000000 */
[----:B------:R-:W-:Y:S01]  /*11390*/  FMUL.FTZ R2, R2, c[0x0][0x23c] ;  /* 0x00008f0002027a20 */ /* 0x000fe20000410000 */
[----:B------:R-:W-:Y:S01]  /*113a0*/  PLOP3.LUT P0, PT, PT, PT, UP2, 0x80, 0x0 ;  /* 0x000000000000781c */ /* 0x000fe20003f0f028 */
[----:B------:R-:W-:Y:S02]  /*113b0*/  FADD.FTZ R0, -R4, R0 ;  /* 0x0000000004007221 */ /* 0x000fe40000010100 */
[--C-:B------:R-:W-:Y:S01]  /*113c0*/  FFMA.FTZ R187, R170, c[0x0][0x23c], -R176.reuse ;  /* 0x00008f00aabb7a23 */ /* 0x100fe200000108b0 */
[----:B------:R-:W1:Y:S01]  /*113d0*/  MUFU.EX2 R184, R184 ;  /* 0x000000b800b87308 */ /* 0x000e620000000800 */
[--C-:B------:R-:W-:Y:S02]  /*113e0*/  FFMA.FTZ R183, R7, c[0x0][0x23c], -R176.reuse ;  /* 0x00008f0007b77a23 */ /* 0x100fe400000108b0 */
[--C-:B------:R-:W-:Y:S01]  /*113f0*/  FFMA.FTZ R182, R8, c[0x0][0x23c], -R176.reuse ;  /* 0x00008f0008b67a23 */ /* 0x100fe200000108b0 */
[----:B--2---:R-:W-:Y:S01]  /*11400*/  F2FP.PACK_AB R168, R180, R186 ;  /* 0x000000bab4a8723e */ /* 0x004fe200000000ff */
[--C-:B------:R-:W-:Y:S02]  /*11410*/  FFMA.FTZ R181, R5, c[0x0][0x23c], -R176.reuse ;  /* 0x00008f0005b57a23 */ /* 0x100fe400000108b0 */
[----:B------:R-:W-:Y:S02]  /*11420*/  FMUL.FTZ R0, R0, c[0x0][0x23c] ;  /* 0x00008f0000007a20 */ /* 0x000fe40000410000 */
[--C-:B------:R-:W-:Y:S01]  /*11430*/  FFMA.FTZ R197, R175, c[0x0][0x23c], -R176.reuse ;  /* 0x00008f00afc57a23 */ /* 0x100fe200000108b0 */
[----:B------:R-:W-:Y:S01]  /*11440*/  MUFU.EX2 R187, R187 ;  /* 0x000000bb00bb7308 */ /* 0x000fe20000000800 */
[--C-:B------:R-:W-:Y:S02]  /*11450*/  FFMA.FTZ R198, R174, c[0x0][0x23c], -R176.reuse ;  /* 0x00008f00aec67a23 */ /* 0x100fe400000108b0 */
[--C-:B------:R-:W-:Y:S02]  /*11460*/  FFMA.FTZ R200, R173, c[0x0][0x23c], -R176.reuse ;  /* 0x00008f00adc87a23 */ /* 0x100fe400000108b0 */
[--C-:B------:R-:W-:Y:S02]  /*11470*/  FFMA.FTZ R199, R172, c[0x0][0x23c], -R176.reuse ;  /* 0x00008f00acc77a23 */ /* 0x100fe400000108b0 */
[----:B------:R-:W-:Y:S01]  /*11480*/  LDSM.16.MT88.4 R172, [R226+0x14800] ;  /* 0x01480000e2ac783b */ /* 0x000fe20000004200 */
[--C-:B------:R-:W-:Y:S02]  /*11490*/  FFMA.FTZ R178, R178, c[0x0][0x23c], -R176.reuse ;  /* 0x00008f00b2b27a23 */ /* 0x100fe400000108b0 */
[----:B------:R-:W2:Y:S01]  /*114a0*/  MUFU.EX2 R183, R183 ;  /* 0x000000b700b77308 */ /* 0x000ea20000000800 */
[--C-:B------:R-:W-:Y:S02]  /*114b0*/  FFMA.FTZ R177, R177, c[0x0][0x23c], -R176.reuse ;  /* 0x00008f00b1b17a23 */ /* 0x100fe400000108b0 */
[--C-:B------:R-:W-:Y:S01]  /*114c0*/  FFMA.FTZ R204, R204, c[0x0][0x23c], -R176.reuse ;  /* 0x00008f00cccc7a23 */ /* 0x100fe200000108b0 */
[----:B-1----:R-:W-:Y:S01]  /*114d0*/  F2FP.PACK_AB R170, R184, R185 ;  /* 0x000000b9b8aa723e */ /* 0x002fe200000000ff */
[--C-:B------:R-:W-:Y:S02]  /*114e0*/  FFMA.FTZ R203, R203, c[0x0][0x23c], -R176.reuse ;  /* 0x00008f00cbcb7a23 */ /* 0x100fe400000108b0 */
[--C-:B------:R-:W-:Y:S02]  /*114f0*/  FFMA.FTZ R202, R202, c[0x0][0x23c], -R176.reuse ;  /* 0x00008f00caca7a23 */ /* 0x100fe400000108b0 */
[--C-:B------:R-:W-:Y:S01]  /*11500*/  FFMA.FTZ R201, R201, c[0x0][0x23c], -R176.reuse ;  /* 0x00008f00c9c97a23 */ /* 0x100fe200000108b0 */
[----:B------:R-:W-:Y:S01]  /*11510*/  MUFU.EX2 R182, R182 ;  /* 0x000000b600b67308 */ /* 0x000fe20000000800 */
[--C-:B------:R-:W-:Y:S02]  /*11520*/  FFMA.FTZ R190, R190, c[0x0][0x23c], -R189.reuse ;  /* 0x00008f00bebe7a23 */ /* 0x100fe400000108bd */
[----:B------:R-:W-:Y:S02]  /*11530*/  FFMA.FTZ R189, R188, c[0x0][0x23c], -R189 ;  /* 0x00008f00bcbd7a23 */ /* 0x000fe400000108bd */
[--C-:B------:R-:W-:Y:S02]  /*11540*/  FFMA.FTZ R188, R179, c[0x0][0x23c], -R176.reuse ;  /* 0x00008f00b3bc7a23 */ /* 0x100fe400000108b0 */
[----:B------:R-:W-:Y:S03]  /*11550*/  FFMA.FTZ R176, R165, c[0x0][0x23c], -R176 ;  /* 0x00008f00a5b07a23 */ /* 0x000fe600000108b0 */
[----:B------:R-:W1:Y:S01]  /*11560*/  MUFU.EX2 R181, R181 ;  /* 0x000000b500b57308 */ /* 0x000e620000000800 */
[----:B--2---:R-:W-:Y:S09]  /*11570*/  F2FP.PACK_AB R169, R183, R187 ;  /* 0x000000bbb7a9723e */ /* 0x004ff200000000ff */
[----:B------:R-:W2:Y:S10]  /*11580*/  MUFU.EX2 R2, R2 ;  /* 0x0000000200027308 */ /* 0x000eb40000000800 */
[----:B------:R-:W3:Y:S01]  /*11590*/  MUFU.EX2 R0, R0 ;  /* 0x0000000000007308 */ /* 0x000ee20000000800 */
[----:B-1----:R-:W-:Y:S09]  /*115a0*/  F2FP.PACK_AB R171, R181, R182 ;  /* 0x000000b6b5ab723e */ /* 0x002ff200000000ff */
[----:B------:R-:W-:Y:S01]  /*115b0*/  MUFU.EX2 R165, R176 ;  /* 0x000000b000a57308 */ /* 0x000fe20000000800 */
[C---:B--2---:R-:W-:Y:S02]  /*115c0*/  FMUL.FTZ R4, R2.reuse, R160 ;  /* 0x000000a002047220 */ /* 0x044fe40000410000 */
[C---:B------:R-:W-:Y:S02]  /*115d0*/  FMUL.FTZ R5, R2.reuse, R161 ;  /* 0x000000a102057220 */ /* 0x040fe40000410000 */
[C---:B------:R-:W-:Y:S02]  /*115e0*/  FMUL.FTZ R8, R2.reuse, R156 ;  /* 0x0000009c02087220 */ /* 0x040fe40000410000 */
[C---:B------:R-:W-:Y:S03]  /*115f0*/  FMUL.FTZ R9, R2.reuse, R157 ;  /* 0x0000009d02097220 */ /* 0x040fe60000410000 */
[----:B------:R-:W-:Y:S01]  /*11600*/  MUFU.EX2 R193, R193 ;  /* 0x000000c100c17308 */ /* 0x000fe20000000800 */
[----:B------:R-:W-:Y:S02]  /*11610*/  FMUL.FTZ R16, R2, R148 ;  /* 0x0000009402107220 */ /* 0x000fe40000410000 */
[C---:B---3--:R-:W-:Y:S02]  /*11620*/  FMUL.FTZ R6, R0.reuse, R162 ;  /* 0x000000a200067220 */ /* 0x048fe40000410000 */
[C---:B------:R-:W-:Y:S02]  /*11630*/  FMUL.FTZ R7, R0.reuse, R163 ;  /* 0x000000a300077220 */ /* 0x040fe40000410000 */
[----:B------:R-:W-:Y:S01]  /*11640*/  LDSM.16.MT88.4 R160, [R225+0x12800] ;  /* 0x01280000e1a0783b */ /* 0x000fe20000004200 */
[C---:B------:R-:W-:Y:S02]  /*11650*/  FMUL.FTZ R10, R0.reuse, R158 ;  /* 0x0000009e000a7220 */ /* 0x040fe40000410000 */
[----:B------:R-:W-:Y:S01]  /*11660*/  FMUL.FTZ R11, R0, R159 ;  /* 0x0000009f000b7220 */ /* 0x000fe20000410000 */
[----:B------:R-:W1:Y:S01]  /*11670*/  MUFU.EX2 R194, R194 ;  /* 0x000000c200c27308 */ /* 0x000e620000000800 */
[C---:B------:R-:W-:Y:S03]  /*11680*/  HMMA.16816.F32 R4, R168.reuse, R12, R4 ;  /* 0x0000000ca804723c */ /* 0x040fe60000001804 */
        /* <DEDUP_REMOVED lines=39> */
[----:B------:R-:W1:Y:S01]  /*11900*/  LDSM.16.MT88.4 R136, [R226+0x12000] ;  /* 0x01200000e288783b */ /* 0x000e620000004200 */
[----:B------:R-:W-:Y:S02]  /*11910*/  FMUL.FTZ R35, R0, R135 ;  /* 0x0000008700237220 */ /* 0x000fe40000410000 */
[C---:B------:R-:W-:Y:S02]  /*11920*/  FMUL.FTZ R36, R2.reuse, R36 ;  /* 0x0000002402247220 */ /* 0x040fe40000410000 */
[C---:B--2---:R-:W-:Y:S01]  /*11930*/  HMMA.16816.F32 R28, R168.reuse, R152, R28 ;  /* 0x00000098a81c723c */ /* 0x044fe2000000181c */
[----:B------:R-:W-:Y:S02]  /*11940*/  MUFU.EX2 R207, R207 ;  /* 0x000000cf00cf7308 */ /* 0x000fe40000000800 */
[----:B------:R-:W2:Y:S01]  /*11950*/  LDSM.16.MT88.4 R132, [R225+0x12000] ;  /* 0x01200000e184783b */ /* 0x000ea20000004200 */
        /* <DEDUP_REMOVED lines=21> */
[C---:B-1----:R-:W-:Y:S01]  /*11ab0*/  HMMA.16816.F32 R44, R168.reuse, R136, R44 ;  /* 0x00000088a82c723c */ /* 0x042fe2000000182c */
[----:B------:R-:W-:Y:S02]  /*11ac0*/  MUFU.EX2 R203, R203 ;  /* 0x000000cb00cb7308 */ /* 0x000fe40000000800 */
[C---:B------:R-:W-:Y:S02]  /*11ad0*/  FMUL.FTZ R50, R0.reuse, R50 ;  /* 0x0000003200327220 */ /* 0x040fe40000410000 */
[----:B------:R-:W-:Y:S02]  /*11ae0*/  FMUL.FTZ R51, R0, R51 ;  /* 0x0000003300337220 */ /* 0x000fe40000410000 */
[C---:B------:R-:W-:Y:S02]  /*11af0*/  FMUL.FTZ R52, R2.reuse, R52 ;  /* 0x0000003402347220 */ /* 0x040fe40000410000 */
[----:B------:R-:W-:Y:S02]  /*11b00*/  FMUL.FTZ R53, R2, R53 ;  /* 0x0000003502357220 */ /* 0x000fe40000410000 */
[----:B------:R-:W-:Y:S01]  /*11b10*/  MUFU.EX2 R202, R202 ;  /* 0x000000ca00ca7308 */ /* 0x000fe20000000800 */
[C---:B------:R-:W-:Y:S01]  /*11b20*/  HMMA.16816.F32 R48, R168.reuse, R138, R48 ;  /* 0x0000008aa830723c */ /* 0x040fe20000001830 */
[----:B------:R-:W1:Y:S02]  /*11b30*/  LDSM.16.MT88.4 R136, [R228+0x14000] ;  /* 0x01400000e488783b */ /* 0x000e640000004200 */
[C---:B------:R-:W-:Y:S02]  /*11b40*/  FMUL.FTZ R54, R0.reuse, R54 ;  /* 0x0000003600367220 */ /* 0x040fe40000410000 */
[----:B------:R-:W-:Y:S02]  /*11b50*/  FMUL.FTZ R55, R0, R55 ;  /* 0x0000003700377220 */ /* 0x000fe40000410000 */
[C---:B------:R-:W-:Y:S02]  /*11b60*/  FMUL.FTZ R56, R2.reuse, R56 ;  /* 0x0000003802387220 */ /* 0x040fe40000410000 */
[----:B------:R-:W-:Y:S01]  /*11b70*/  FMUL.FTZ R57, R2, R57 ;  /* 0x0000003902397220 */ /* 0x000fe20000410000 */
[----:B------:R-:W-:Y:S02]  /*11b80*/  MUFU.EX2 R201, R201 ;  /* 0x000000c900c97308 */ /* 0x000fe40000000800 */
[C---:B--2---:R-:W-:Y:S03]  /*11b90*/  HMMA.16816.F32 R52, R168.reuse, R132, R52 ;  /* 0x00000084a834723c */ /* 0x044fe60000001834 */
[C---:B------:R-:W-:Y:S02]  /*11ba0*/  FMUL.FTZ R58, R0.reuse, R58 ;  /* 0x0000003a003a7220 */ /* 0x040fe40000410000 */
[----:B------:R-:W-:Y:S02]  /*11bb0*/  FMUL.FTZ R59, R0, R59 ;  /* 0x0000003b003b7220 */ /* 0x000fe40000410000 */
[C---:B------:R-:W-:Y:S01]  /*11bc0*/  FMUL.FTZ R60, R2.reuse, R60 ;  /* 0x0000003c023c7220 */ /* 0x040fe20000410000 */
[----:B------:R-:W-:Y:S01]  /*11bd0*/  MUFU.EX2 R192, R192 ;  /* 0x000000c000c07308 */ /* 0x000fe20000000800 */
[----:B------:R-:W-:Y:S03]  /*11be0*/  FMUL.FTZ R61, R2, R61 ;  /* 0x0000003d023d7220 */ /* 0x000fe60000410000 */
[C---:B------:R-:W-:Y:S01]  /*11bf0*/  HMMA.16816.F32 R56, R168.reuse, R134, R56 ;  /* 0x00000086a838723c */ /* 0x040fe20000001838 */
[----:B------:R-:W2:Y:S02]  /*11c00*/  LDSM.16.MT88.4 R132, [R226+0x14000] ;  /* 0x01400000e284783b */ /* 0x000ea40000004200 */
        /* <DEDUP_REMOVED lines=13> */
[----:B------:R-:W2:Y:S01]  /*11ce0*/  MUFU.EX2 R189, R189 ;  /* 0x000000bd00bd7308 */ /* 0x000ea20000000800 */
        /* <DEDUP_REMOVED lines=100> */
[C---:B-1----:R-:W-:Y:S05]  /*12330*/  HMMA.16816.F32 R4, R132.reuse, R136, R4 ;  /* 0x000000888404723c */ /* 0x042fea0000001804 */
        /* <DEDUP_REMOVED lines=174> */
.L_x_2380:
        /* <DEDUP_REMOVED lines=383> */
.L_x_2386:
[----:B---34-:R-:W-:Y:S05]  /*14610*/  BSYNC B0 ;  /* 0x0000000000007941 */ /* 0x018fea0003800000 */
.L_x_2385:
        /* <DEDUP_REMOVED lines=40> */
.L_x_2388:
[----:B------:R-:W-:Y:S05]  /*148a0*/  BSYNC B0 ;  /* 0x0000000000007941 */ /* 0x000fea0003800000 */
.L_x_2387:
        /* <DEDUP_REMOVED lines=22> */
.L_x_2390:
[----:B------:R-:W-:Y:S05]  /*14a10*/  BSYNC B0 ;  /* 0x0000000000007941 */ /* 0x000fea0003800000 */
.L_x_2389:
        /* <DEDUP_REMOVED lines=22> */
.L_x_2392:
[----:B------:R-:W-:Y:S05]  /*14b80*/  BSYNC B0 ;  /* 0x0000000000007941 */ /* 0x000fea0003800000 */
.L_x_2391:
        /* <DEDUP_REMOVED lines=23> */
.L_x_2393:
        /* <DEDUP_REMOVED lines=16> */
.L_x_8789:


//--------------------- .text._ZN5flash24flash_fwd_splitkv_kernelI23Flash_fwd_kernel_traitsILi256ELi64ELi64ELi4ELb0ELb0EN7cutlass6half_tE19Flash_kernel_traitsILi256ELi64ELi64ELi4ES3_EELb0ELb1ELb0ELb0ELb0ELb0ELb0ELb1EEEvNS_16Flash_fwd_paramsE --------------------------
	.section	.text._ZN5flash24flash_fwd_splitkv_kernelI23Flash_fwd_kernel_traitsILi256ELi64ELi64ELi4ELb0ELb0EN7cutlass6half_tE19Flash_kernel_traitsILi256ELi64ELi64ELi4ES3_EELb0ELb1ELb0ELb0ELb0ELb0ELb0ELb1EEEvNS_16Flash_fwd_paramsE,"ax",@progbits
	.sectioninfo	@"SHI_REGISTERS=255"
	.align	128
        .global         _ZN5flash24flash_fwd_splitkv_kernelI23Flash_fwd_kernel_traitsILi256ELi64ELi64ELi4ELb0ELb0EN7cutlass6half_tE19Flash_kernel_traitsILi256ELi64ELi64ELi4ES3_EELb0ELb1ELb0ELb0ELb0ELb0ELb0ELb1EEEvNS_16Flash_fwd_paramsE
        .type           _ZN5flash24flash_fwd_splitkv_kernelI23Flash_fwd_kernel_traitsILi256ELi64ELi64ELi4ELb0ELb0EN7cutlass6half_tE19Flash_kernel_traitsILi256ELi64ELi64ELi4ES3_EELb0ELb1ELb0ELb0ELb0ELb0ELb0ELb1EEEvNS_16Flash_fwd_paramsE,@function
        .size           _ZN5flash24flash_fwd_splitkv_kernelI23Flash_fwd_kernel_traitsILi256ELi64ELi64ELi4ELb0ELb0EN7cutlass6half_tE19Flash_kernel_traitsILi256ELi64ELi64ELi4ES3_EELb0ELb1ELb0ELb0ELb0ELb0ELb0ELb1EEEvNS_16Flash_fwd_paramsE,(.L_x_8739 - _ZN5flash24flash_fwd_splitkv_kernelI23Flash_fwd_kernel_traitsILi256ELi64ELi64ELi4ELb0ELb0EN7cutlass6half_tE19Flash_kernel_traitsILi256ELi64ELi64ELi4ES3_EELb0ELb1ELb0ELb0ELb0ELb0ELb0ELb1EEEvNS_16Flash_fwd_paramsE)
        .other          _ZN5flash24flash_fwd_splitkv_kernelI23Flash_fwd_kernel_traitsILi256ELi64ELi64ELi4ELb0ELb0EN7cutlass6half_tE19Flash_kernel_traitsILi256ELi64ELi64ELi4ES3_EELb0ELb1ELb0ELb0ELb0ELb0ELb0ELb1EEEvNS_16Flash_fwd_paramsE,@"STO_CUDA_ENTRY STV_DEFAULT"
_ZN5flash24flash_fwd_splitkv_kernelI23Flash_fwd_kernel_traitsILi256ELi64ELi64ELi4ELb0ELb0EN7cutlass6half_tE19Flash_kernel_traitsILi256ELi64ELi64ELi4ES3_EELb0ELb1ELb0ELb0ELb0ELb0ELb0ELb1EEEvNS_16Flash_fwd_paramsE:
.text._ZN5flash24flash_fwd_splitkv_kernelI23Flash_fwd_kernel_traitsILi256ELi64ELi64ELi4ELb0ELb0EN7cutlass6half_tE19Flash_kernel_traitsILi256ELi64ELi64ELi4ES3_EELb0ELb1ELb0ELb0ELb0ELb0ELb0ELb1EEEvNS_16Flash_fwd_paramsE:
[----:B------:R-:W-:Y:S02]  /*0000*/  MOV R1, c[0x0][0x28] ;  /* 0x00000a0000017a02 */ /* 0x000fe40000000f00 */
[----:B------:R-:W1:Y:S01]  /*0010*/  S2R R236, SR_CTAID.X ;  /* 0x0000000000ec7919 */ /* 0x000e620000002500 */
[----:B------:R-:W-:Y:S01]  /*0020*/  ULDC.64 UR4, c[0x0][0x40] ;  /* 0x0000100000047ab9 */ /* 0x000fe20000000a00 */
[----:B------:R-:W-:Y:S01]  /*0030*/  BSSY B4, `(.L_x_2394) ;  /* 0x0000007000047945 */ /* 0x000fe20003800000 */
[----:B------:R-:W-:Y:S01]  /*0040*/  UIADD3 UR4, UP0, UR4, 0x160, URZ ;  /* 0x0000016004047890 */ /* 0x000fe2000ff1e03f */
[----:B------:R-:W2:Y:S01]  /*0050*/  S2R R235, SR_CTAID.Y ;  /* 0x0000000000eb7919 */ /* 0x000ea20000002600 */
[----:B------:R-:W-:Y:S02]  /*0060*/  MOV R233, 0xa0 ;  /* 0x000000a000e97802 */ /* 0x000fe40000000f00 */
[----:B------:R-:W-:Y:S01]  /*0070*/  UIADD3.X UR5, URZ, UR5, URZ, UP0, !UPT ;  /* 0x000000053f057290 */ /* 0x000fe200087fe43f */
[----:B------:R-:W3:Y:S06]  /*0080*/  S2R R234, SR_CTAID.Z ;  /* 0x0000000000ea7919 */ /* 0x000eec0000002700 */
[----:B-123--:R-:W-:Y:S05]  /*0090*/  CALL.REL.NOINC `($_ZN5flash24flash_fwd_splitkv_kernelI23Flash_fwd_kernel_traitsILi256ELi64ELi64ELi4ELb0ELb0EN7cutlass6half_tE19Flash_kernel_traitsILi256ELi64ELi64ELi4ES3_EELb0ELb1ELb0ELb0ELb0ELb0ELb0ELb1EEEvNS_16Flash_fwd_paramsE$_ZN5flash30compute_attn_1rowblock_splitkvI23Flash_fwd_kernel_traitsILi256ELi64ELi64ELi4ELb0ELb0EN7cutlass6half_tE19Flash_kernel_traitsILi256ELi64ELi64ELi4ES3_EELb0ELb1ELb0ELb0ELb0ELb0ELb0ELb1ENS_16Flash_fwd_paramsEEEvRKT8_iiiii) ;  /* 0x0000002000007944 */ /* 0x00efea0003c00000 */
[----:B------:R-:W-:Y:S05]  /*00a0*/  BSYNC B4 ;  /* 0x0000000000047941 */ /* 0x000fea0003800000 */
.L_x_2394:
[----:B------:R-:W-:Y:S05]  /*00b0*/  EXIT ;  /* 0x000000000000794d */ /* 0x000fea0003800000 */
        .type           $_ZN5flash24flash_fwd_splitkv_kernelI23Flash_fwd_kernel_traitsILi256ELi64ELi64ELi4ELb0ELb0EN7cutlass6half_tE19Flash_kernel_traitsILi256ELi64ELi64ELi4ES3_EELb0ELb1ELb0ELb0ELb0ELb0ELb0ELb1EEEvNS_16Flash_fwd_paramsE$_ZN5flash30compute_attn_1rowblock_splitkvI23Flash_fwd_kernel_traitsILi256ELi64ELi64ELi4ELb0ELb0EN7cutlass6half_tE19Flash_kernel_traitsILi256ELi64ELi64ELi4ES3_EELb0ELb1ELb0ELb0ELb0ELb0ELb0ELb1ENS_16Flash_fwd_paramsEEEvRKT8_iiiii,@function
        .size           $_ZN5flash24flash_fwd_splitkv_kernelI23Flash_fwd_kernel_traitsILi256ELi64ELi64ELi4ELb0ELb0EN7cutlass6half_tE19Flash_kernel_traitsILi256ELi64ELi64ELi4ES3_EELb0ELb1ELb0ELb0ELb0ELb0ELb0ELb1EEEvNS_16Flash_fwd_paramsE$_ZN5flash30compute_attn_1rowblock_splitkvI23Flash_fwd_kernel_traitsILi256ELi64ELi64ELi4ELb0ELb0EN7cutlass6half_tE19Flash_kernel_traitsILi256ELi64ELi64ELi4ES3_EELb0ELb1ELb0ELb0ELb0ELb0ELb0ELb1ENS_16Flash_fwd_paramsEEEvRKT8_iiiii,($__internal_18_$__cuda_sm70_shflsync_bfly_p - $_ZN5flash24flash_fwd_splitkv_kernelI23Flash_fwd_kernel_traitsILi256ELi64ELi64ELi4ELb0ELb0EN7cutlass6half_tE19Flash_kernel_traitsILi256ELi64ELi64ELi4ES3_EELb0ELb1ELb0ELb0ELb0ELb0ELb0ELb1EEEvNS_16Flash_fwd_paramsE$_ZN5flash30compute_attn_1rowblock_splitkvI23Flash_fwd_kernel_traitsILi256ELi64ELi64ELi4ELb0ELb0EN7cutlass6half_tE19Flash_kernel_traitsILi256ELi64ELi64ELi4ES3_EELb0ELb1ELb0ELb0ELb0ELb0ELb0ELb1ENS_16Flash_fwd_paramsEEEvRKT8_iiiii)
$_ZN5flash24flash_fwd_splitkv_kernelI23Flash_fwd_kernel_traitsILi256ELi64ELi64ELi4ELb0ELb0EN7cutlass6half_tE19Flash_kernel_traitsILi256ELi64ELi64ELi4ES3_EELb0ELb1ELb0ELb0ELb0ELb0ELb0ELb1EEEvNS_16Flash_fwd_paramsE$_ZN5flash30compute_attn_1rowblock_splitkvI23Flash_fwd_kernel_traitsILi256ELi64ELi64ELi4ELb0ELb0EN7cutlass6half_tE19Flash_kernel_traitsILi256ELi64ELi64ELi4ES3_EELb0ELb1ELb0ELb0ELb0ELb0ELb0ELb1ENS_16Flash_fwd_paramsEEEvRKT8_iiiii:
        /* <DEDUP_REMOVED lines=12> */
[----:B------:R-:W-:Y:S02]  /*0180*/  IMAD.MOV.U32 R15, RZ, RZ, -0x1 ;  /* 0xffffffffff0f7424 */ /* 0x000fe400078e00ff */
[----:B------:R-:W-:Y:S01]  /*0190*/  ISETP.NE.AND.EX P0, PT, R3, RZ, PT, P0 ;  /* 0x000000ff0300720c */ /* 0x000fe20003f05300 */
[----:B------:R-:W-:-:S12]  /*01a0*/  IMAD.WIDE R2, R235, 0x4, R2 ;  /* 0x00000004eb027825 */ /* 0x000fd800078e0202 */
[----:B------:R-:W-:Y:S05]  /*01b0*/  @!P0 BRA `(.L_x_2396) ;  /* 0x0000004000008947 */ /* 0x000fea0003800000 */
[----:B------:R-:W2:Y:S02]  /*01c0*/  LD.E.U8 R0, [R10.64+0x1b2] ;  /* 0x0001b2060a007980 */ /* 0x000ea4000c101100 */
[----:B--2---:R-:W-:-:S13]  /*01d0*/  ISETP.NE.AND P2, PT, R0, RZ, PT ;  /* 0x000000ff0000720c */ /* 0x004fda0003f45270 */
[----:B------:R-:W-:Y:S05]  /*01e0*/  @!P2 BRA `(.L_x_2396) ;  /* 0x000000100000a947 */ /* 0x000fea0003800000 */
[----:B------:R2:W5:Y:S02]  /*01f0*/  LD.E R15, [R2.64] ;  /* 0x00000006020f7980 */ /* 0x000564000c101900 */
.L_x_2396:
[----:B------:R-:W-:Y:S05]  /*0200*/  BSYNC B0 ;  /* 0x0000000000007941 */ /* 0x000fea0003800000 */
.L_x_2395:
[----:B------:R-:W3:Y:S04]  /*0210*/  LD.E.64 R20, [R10.64+0xf0] ;  /* 0x0000f0060a147980 */ /* 0x000ee8000c101b00 */
[----:B------:R-:W4:Y:S01]  /*0220*/  @P1 LD.E R237, [R4.64+0x4] ;  /* 0x0000040604ed1980 */ /* 0x000f22000c101900 */
[----:B------:R-:W-:Y:S01]  /*0230*/  IMAD.MOV.U32 R14, RZ, RZ, RZ ;  /* 0x000000ffff0e7224 */ /* 0x000fe200078e00ff */
[----:B---3--:R-:W-:-:S04]  /*0240*/  ISETP.NE.U32.AND P4, PT, R20, RZ, PT ;  /* 0x000000ff1400720c */ /* 0x008fc80003f85070 */
[----:B------:R-:W-:Y:S01]  /*0250*/  ISETP.NE.AND.EX P4, PT, R21, RZ, PT, P4 ;  /* 0x000000ff1500720c */ /* 0x000fe20003f85340 */
[----:B------:R-:W-:Y:S01]  /*0260*/  IMAD.WIDE R20, R235, 0x4, R20 ;  /* 0x00000004eb147825 */ /* 0x000fe200078e0214 */
[----:B----45:R-:W-:-:S06]  /*0270*/  @P1 IADD3 R237, -R238, R237, RZ ;  /* 0x000000edeeed1210 */ /* 0x030fcc0007ffe1ff */
[----:B------:R3:W5:Y:S05]  /*0280*/  @!P1 LD.E R237, [R10.64+0xb4] ;  /* 0x0000b4060aed9980 */ /* 0x00076a000c101900 */
[----:B------:R3:W5:Y:S01]  /*0290*/  @P4 LD.E R14, [R20.64] ;  /* 0x00000006140e4980 */ /* 0x000762000c101900 */
[----:B------:R-:W-:Y:S01]  /*02a0*/  BSSY B0, `(.L_x_2397) ;  /* 0x0000009000007945 */ /* 0x000fe20003800000 */
[----:B------:R-:W-:Y:S05]  /*02b0*/  @!P0 BRA `(.L_x_2398) ;  /* 0x0000006000008947 */ /* 0x000fea0003800000 */
[----:B------:R-:W4:Y:S02]  /*02c0*/  LD.E.U8 R0, [R10.64+0x1b2] ;  /* 0x0001b2060a007980 */ /* 0x000f24000c101100 */
[----:B----4-:R-:W-:-:S13]  /*02d0*/  ISETP.NE.AND P0, PT, R0, RZ, PT ;  /* 0x000000ff0000720c */ /* 0x010fda0003f05270 */
[----:B------:R-:W4:Y:S02]  /*02e0*/  @P0 LD.E R82, [R2.64+0x4] ;  /* 0x0000040602520980 */ /* 0x000f24000c101900 */
[----:B----4-:R-:W-:-:S06]  /*02f0*/  @P0 IADD3 R82, R82, -R15, RZ ;  /* 0x8000000f52520210 */ /* 0x010fcc0007ffe0ff */
[----:B------:R4:W5:Y:S01]  /*0300*/  @!P0 LD.E R82, [R2.64] ;  /* 0x0000000602528980 */ /* 0x000962000c101900 */
[----:B------:R-:W-:Y:S05]  /*0310*/  BRA `(.L_x_2399) ;  /* 0x0000001000007947 */ /* 0x000fea0003800000 */
.L_x_2398:
[----:B------:R4:W5:Y:S02]  /*0320*/  LD.E R82, [R10.64+0xb8] ;  /* 0x0000b8060a527980 */ /* 0x000964000c101900 */
.L_x_2399:
[----:B------:R-:W-:Y:S05]  /*0330*/  BSYNC B0 ;  /* 0x0000000000007941 */ /* 0x000fea0003800000 */
.L_x_2397:
[----:B--2-4-:R-:W2:Y:S01]  /*0340*/  LD.E.64 R2, [R10.64+0xf8] ;  /* 0x0000f8060a027980 */ /* 0x014ea2000c101b00 */
[----:B------:R-:W-:Y:S01]  /*0350*/  BSSY B1, `(.L_x_2400) ;  /* 0x0000012000017945 */ /* 0x000fe20003800000 */
[----:B-----5:R-:W-:Y:S01]  /*0360*/  IMAD.IADD R82, R82, 0x1, -R14 ;  /* 0x0000000152527824 */ /* 0x020fe200078e0a0e */
[----:B--2---:R-:W-:-:S04]  /*0370*/  ISETP.NE.U32.AND P0, PT, R2, RZ, PT ;  /* 0x000000ff0200720c */ /* 0x004fc80003f05070 */
[----:B------:R-:W-:-:S13]  /*0380*/  ISETP.NE.AND.EX P0, PT, R3, RZ, PT, P0 ;  /* 0x000000ff0300720c */ /* 0x000fda0003f05300 */
[----:B------:R-:W-:Y:S05]  /*0390*/  @!P0 BRA `(.L_x_2401) ;  /* 0x0000004000008947 */ /* 0x000fea0003800000 */
[----:B------:R-:W-:-:S05]  /*03a0*/  IMAD.WIDE R2, R235, 0x4, R2 ;  /* 0x00000004eb027825 */ /* 0x000fca00078e0202 */
[----:B------:R-:W2:Y:S02]  /*03b0*/  LD.E R51, [R2.64] ;  /* 0x0000000602337980 */ /* 0x000ea4000c101900 */
[----:B--2---:R-:W-:Y:S01]  /*03c0*/  IADD3 R51, R51, -R14, RZ ;  /* 0x8000000e33337210 */ /* 0x004fe20007ffe0ff */
[----:B------:R-:W-:Y:S05]  /*03d0*/  BRA `(.L_x_2402) ;  /* 0x0000009000007947 */ /* 0x000fea0003800000 */
.L_x_2401:
[----:B------:R-:W2:Y:S01]  /*03e0*/  LD.E.64 R2, [R10.64+0x108] ;  /* 0x000108060a027980 */ /* 0x000ea2000c101b00 */
[----:B------:R-:W-:Y:S01]  /*03f0*/  BSSY B0, `(.L_x_2403) ;  /* 0x0000006000007945 */ /* 0x000fe20003800000 */
[----:B------:R-:W-:Y:S01]  /*0400*/  IMAD.MOV.U32 R51, RZ, RZ, RZ ;  /* 0x000000ffff337224 */ /* 0x000fe200078e00ff */
[----:B--2---:R-:W-:-:S04]  /*0410*/  ISETP.NE.U32.AND P0, PT, R2, RZ, PT ;  /* 0x000000ff0200720c */ /* 0x004fc80003f05070 */
[----:B------:R-:W-:-:S13]  /*0420*/  ISETP.NE.AND.EX P0, PT, R3, RZ, PT, P0 ;  /* 0x000000ff0300720c */ /* 0x000fda0003f05300 */
[----:B------:R-:W-:Y:S05]  /*0430*/  @!P0 BRA `(.L_x_2404) ;  /* 0x0000001000008947 */ /* 0x000fea0003800000 */
[----:B------:R2:W5:Y:S02]  /*0440*/  LD.E R51, [R10.64+0xbc] ;  /* 0x0000bc060a337980 */ /* 0x000564000c101900 */
.L_x_2404:
[----:B------:R-:W-:Y:S05]  /*0450*/  BSYNC B0 ;  /* 0x0000000000007941 */ /* 0x000fea0003800000 */
.L_x_2403:
[----:B-----5:R-:W-:Y:S02]  /*0460*/  IADD3 R51, R82, R51, RZ ;  /* 0x0000003352337210 */ /* 0x020fe40007ffe0ff */
.L_x_2402:
[----:B------:R-:W-:Y:S05]  /*0470*/  BSYNC B1 ;  /* 0x0000000000017941 */ /* 0x000fea0003800000 */
.L_x_2400:
[----:B------:R-:W-:Y:S01]  /*0480*/  IMAD.SHL.U32 R50, R236, 0x40, RZ ;  /* 0x00000040ec327824 */ /* 0x000fe200078e00ff */
[----:B------:R-:W-:Y:S01]  /*0490*/  MOV R2, R233 ;  /* 0x000000e900027202 */ /* 0x000fe20000000f00 */
[----:B------:R-:W-:-:S03]  /*04a0*/  IMAD.MOV.U32 R3, RZ, RZ, 0x0 ;  /* 0x00000000ff037424 */ /* 0x000fc600078e00ff */
[----:B------:R-:W-:-:S13]  /*04b0*/  ISETP.GT.AND P0, PT, R237, R50, PT ;  /* 0x00000032ed00720c */ /* 0x000fda0003f04270 */
[----:B------:R-:W-:Y:S05]  /*04c0*/  @!P0 RET.REL.NODEC R2 `(_ZN5flash24flash_fwd_splitkv_kernelI23Flash_fwd_kernel_traitsILi256ELi64ELi64ELi4ELb0ELb0EN7cutlass6half_tE19Flash_kernel_traitsILi256ELi64ELi64ELi4ES3_EELb0ELb1ELb0ELb0ELb0ELb0ELb0ELb1EEEvNS_16Flash_fwd_paramsE) ;  /* 0xfffffb3002008950 */ /* 0x000fea0003c3ffff */
[----:B------:R-:W4:Y:S04]  /*04d0*/  LD.E R8, [R10.64+0xb8] ;  /* 0x0000b8060a087980 */ /* 0x000f28000c101900 */
[----:B-1----:R-:W5:Y:S04]  /*04e0*/  LD.E R5, [R10.64+0x184] ;  /* 0x000184060a057980 */ /* 0x002f68000c101900 */
[----:B--2---:R-:W2:Y:S01]  /*04f0*/  LD.E R0, [R10.64+0x188] ;  /* 0x000188060a007980 */ /* 0x004ea2000c101900 */
[C---:B------:R-:W-:Y:S02]  /*0500*/  IADD3 R6, R51.reuse, R50, -R237 ;  /* 0x0000003233067210 */ /* 0x040fe40007ffe8ed */
[----:B------:R-:W-:Y:S01]  /*0510*/  IADD3 R4, R51, 0x3f, RZ ;  /* 0x0000003f33047810 */ /* 0x000fe20007ffe0ff */
[----:B------:R-:W1:Y:S01]  /*0520*/  S2R R134, SR_TID.X ;  /* 0x0000000000867919 */ /* 0x000e620000002100 */
[----:B------:R-:W-:-:S02]  /*0530*/  IADD3 R2, -R237, 0x7f, R50 ;  /* 0x0000007fed027810 */ /* 0x000fc40007ffe132 */
[----:B------:R-:W-:-:S04]  /*0540*/  SHF.R.S32.HI R3, RZ, 0x1f, R4 ;  /* 0x0000001fff037819 */ /* 0x000fc80000011404 */
[----:B------:R-:W-:-:S04]  /*0550*/  LEA.HI R3, R3, R4, RZ, 0x6 ;  /* 0x0000000403037211 */ /* 0x000fc800078f30ff */
[----:B------:R-:W-:Y:S02]  /*0560*/  SHF.R.S32.HI R3, RZ, 0x6, R3 ;  /* 0x00000006ff037819 */ /* 0x000fe40000011403 */
[----:B----4-:R-:W-:Y:S01]  /*0570*/  IADD3 R8, R8, 0x3f, RZ ;  /* 0x0000003f08087810 */ /* 0x010fe20007ffe0ff */
[----:B-----5:R-:W-:-:S03]  /*0580*/  IMAD.IADD R5, R6, 0x1, -R5 ;  /* 0x0000000106057824 */ /* 0x020fc600078e0a05 */
[----:B------:R-:W-:Y:S02]  /*0590*/  SHF.R.S32.HI R7, RZ, 0x1f, R8 ;  /* 0x0000001fff077819 */ /* 0x000fe40000011408 */
[----:B--2---:R-:W-:Y:S02]  /*05a0*/  IADD3 R0, R0, R2, R51 ;  /* 0x0000000200007210 */ /* 0x004fe40007ffe033 */
[----:B------:R-:W-:Y:S02]  /*05b0*/  LEA.HI R6, R7, R8, RZ, 0x6 ;  /* 0x0000000807067211 */ /* 0x000fe400078f30ff */
[----:B------:R-:W-:Y:S02]  /*05c0*/  SHF.R.S32.HI R4, RZ, 0x1f, R5 ;  /* 0x0000001fff047819 */ /* 0x000fe40000011405 */
[----:B------:R-:W-:Y:S02]  /*05d0*/  SHF.R.S32.HI R2, RZ, 0x1f, R0 ;  /* 0x0000001fff027819 */ /* 0x000fe40000011400 */
[----:B------:R-:W-:-:S02]  /*05e0*/  SHF.R.S32.HI R6, RZ, 0x6, R6 ;  /* 0x00000006ff067819 */ /* 0x000fc40000011406 */
[----:B------:R-:W-:Y:S02]  /*05f0*/  LEA.HI R4, R4, R5, RZ, 0x6 ;  /* 0x0000000504047211 */ /* 0x000fe400078f30ff */
[----:B------:R-:W-:Y:S02]  /*0600*/  LEA.HI R2, R2, R0, RZ, 0x6 ;  /* 0x0000000002027211 */ /* 0x000fe400078f30ff */
[----:B------:R-:W-:Y:S02]  /*0610*/  IMNMX R3, R6, R3, PT ;  /* 0x0000000306037217 */ /* 0x000fe40003800200 */
[----:B------:R-:W-:Y:S02]  /*0620*/  SHF.R.S32.HI R4, RZ, 0x6, R4 ;  /* 0x00000006ff047819 */ /* 0x000fe40000011404 */
[----:B------:R-:W-:Y:S02]  /*0630*/  SHF.R.S32.HI R2, RZ, 0x6, R2 ;  /* 0x00000006ff027819 */ /* 0x000fe40000011402 */
[----:B------:R-:W-:-:S02]  /*0640*/  IMNMX R230, RZ, R4, !PT ;  /* 0x00000004ffe67217 */ /* 0x000fc40007800200 */
[----:B------:R-:W-:-:S04]  /*0650*/  IMNMX R165, R3, R2, PT ;  /* 0x0000000203a57217 */ /* 0x000fc80003800200 */
[----:B------:R-:W-:-:S13]  /*0660*/  ISETP.GE.AND P0, PT, R230, R165, PT ;  /* 0x000000a5e600720c */ /* 0x000fda0003f06270 */
[----:B------:R-:W-:Y:S05]  /*0670*/  @!P0 BRA `(.L_x_2405) ;  /* 0x0000099000008947 */ /* 0x000fea0003800000 */
[----:B-1----:R-:W-:Y:S01]  /*0680*/  ISETP.NE.AND P0, PT, R238, -0x1, PT ;  /* 0xffffffffee00780c */ /* 0x002fe20003f05270 */
[----:B------:R1:W2:Y:S04]  /*0690*/  LD.E.64 R4, [R10.64+0x88] ;  /* 0x000088060a047980 */ /* 0x0002a8000c101b00 */
[----:B------:R1:W4:Y:S04]  /*06a0*/  LD.E.64 R14, [R10.64+0x90] ;  /* 0x000090060a0e7980 */ /* 0x000328000c101b00 */
[----:B---3--:R1:W3:Y:S04]  /*06b0*/  LD.E R12, [R10.64+0x60] ;  /* 0x000060060a0c7980 */ /* 0x0082e8000c101900 */
[----:B------:R1:W3:Y:S04]  /*06c0*/  @!P0 LD.E.64 R20, [R10.64+0x80] ;  /* 0x000080060a148980 */ /* 0x0002e8000c101b00 */
[----:B------:R1:W4:Y:S04]  /*06d0*/  LD.E R7, [R10.64+0xb4] ;  /* 0x0000b4060a077980 */ /* 0x000328000c101900 */
[----:B------:R1:W5:Y:S04]  /*06e0*/  LD.E R0, [R10.64+0xc0] ;  /* 0x0000c0060a007980 */ /* 0x000368000c101900 */
[----:B------:R1:W5:Y:S04]  /*06f0*/  LD.E.64 R2, [R10.64+0x70] ;  /* 0x000070060a027980 */ /* 0x000368000c101b00 */
[----:B-1----:R-:W5:Y:S01]  /*0700*/  LD.E.64 R10, [R10.64+0xa0] ;  /* 0x0000a0060a0a7980 */ /* 0x002f62000c101b00 */
[----:B------:R-:W-:-:S04]  /*0710*/  SHF.R.S32.HI R6, RZ, 0x1f, R134 ;  /* 0x0000001fff067819 */ /* 0x000fc80000011486 */
[----:B------:R-:W-:-:S04]  /*0720*/  LEA.HI R6, R6, R134, RZ, 0x3 ;  /* 0x0000008606067211 */ /* 0x000fc800078f18ff */
[----:B------:R-:W-:Y:S02]  /*0730*/  LOP3.LUT R8, R6, 0xfffffff8, RZ, 0xc0, !PT ;  /* 0xfffffff806087812 */ /* 0x000fe400078ec0ff */
[----:B------:R-:W-:-:S03]  /*0740*/  @!P0 SHF.R.S32.HI R16, RZ, 0x1f, R235 ;  /* 0x0000001fff108819 */ /* 0x000fc600000114eb */
[----:B------:R-:W-:-:S04]  /*0750*/  IMAD.IADD R134, R134, 0x1, -R8 ;  /* 0x0000000186867824 */ /* 0x000fc800078e0a08 */
[----:B------:R-:W-:Y:S01]  /*0760*/  IMAD.SHL.U32 R8, R134, 0x8, RZ ;  /* 0x0000000886087824 */ /* 0x000fe200078e00ff */
[----:B------:R-:W-:Y:S01]  /*0770*/  SHF.R.S32.HI R6, RZ, 0x3, R6 ;  /* 0x00000003ff067819 */ /* 0x000fe20000011406 */
[----:B------:R-:W-:Y:S01]  /*0780*/  IMAD.IADD R237, R237, 0x1, -R50 ;  /* 0x00000001eded7824 */ /* 0x000fe200078e0a32 */
[----:B------:R-:W-:Y:S01]  /*0790*/  BSSY B0, `(.L_x_2406) ;  /* 0x000002c000007945 */ /* 0x000fe20003800000 */
[-C--:B--2---:R-:W-:Y:S02]  /*07a0*/  @P0 IMAD R17, R5, R238.reuse, RZ ;  /* 0x000000ee05110224 */ /* 0x084fe400078e02ff */
[----:B------:R-:W-:-:S04]  /*07b0*/  @P0 IMAD.WIDE.U32 R18, R4, R238, RZ ;  /* 0x000000ee04120225 */ /* 0x000fc800078e00ff */
[-C--:B---3--:R-:W-:Y:S02]  /*07c0*/  @!P0 IMAD R9, R21, R235.reuse, RZ ;  /* 0x000000eb15098224 */ /* 0x088fe400078e02ff */
[----:B------:R-:W-:-:S04]  /*07d0*/  @!P0 IMAD.WIDE.U32 R22, R20, R235, RZ ;  /* 0x000000eb14168225 */ /* 0x000fc800078e00ff */
        /* <DEDUP_REMOVED lines=17> */
[C---:B------:R-:W-:Y:S01]  /*08f0*/  IADD3 R18, R8.reuse, 0x40, RZ ;  /* 0x0000004008127810 */ /* 0x040fe20007ffe0ff */
[----:B------:R-:W-:Y:S01]  /*0900*/  IMAD R50, R7, R12, R50 ;  /* 0x0000000c07327224 */ /* 0x000fe200078e0232 */
[----:B------:R-:W-:Y:S02]  /*0910*/  SHF.R.S32.HI R12, RZ, 0x1f, R6 ;  /* 0x0000001fff0c7819 */ /* 0x000fe40000011406 */
[C---:B------:R-:W-:Y:S02]  /*0920*/  IADD3 R17, R8.reuse, 0x80, RZ ;  /* 0x0000008008117810 */ /* 0x040fe40007ffe0ff */
[----:B------:R-:W-:Y:S02]  /*0930*/  IADD3 R16, R8, 0xc0, RZ ;  /* 0x000000c008107810 */ /* 0x000fe40007ffe0ff */
[----:B------:R-:W-:Y:S01]  /*0940*/  IADD3 R21, R235, R20, RZ ;  /* 0x00000014eb157210 */ /* 0x000fe20007ffe0ff */
[----:B------:R-:W-:Y:S05]  /*0950*/  @P0 BRA `(.L_x_2407) ;  /* 0x000000f000000947 */ /* 0x000fea0003800000 */
[----:B------:R-:W-:Y:S01]  /*0960*/  IMAD R7, R5, R6, RZ ;  /* 0x0000000605077224 */ /* 0x000fe200078e02ff */
[-C--:B-----5:R-:W-:Y:S01]  /*0970*/  ISETP.GE.AND P4, PT, R8, R0.reuse, PT ;  /* 0x000000000800720c */ /* 0x0a0fe20003f86270 */
[----:B------:R-:W-:Y:S01]  /*0980*/  IMAD.MOV.U32 R20, RZ, RZ, R234 ;  /* 0x000000ffff147224 */ /* 0x000fe200078e00ea */
[----:B------:R-:W-:Y:S01]  /*0990*/  ISETP.GE.AND P3, PT, R18, R0, PT ;  /* 0x000000001200720c */ /* 0x000fe20003f66270 */
        /* <DEDUP_REMOVED lines=11> */
.L_x_2407:
[----:B------:R-:W-:Y:S05]  /*0a50*/  BSYNC B0 ;  /* 0x0000000000007941 */ /* 0x000fea0003800000 */
.L_x_2406:
        /* <DEDUP_REMOVED lines=22> */
.L_x_2409:
[----:B------:R-:W-:Y:S05]  /*0bc0*/  BSYNC B0 ;  /* 0x0000000000007941 */ /* 0x000fea0003800000 */
.L_x_2408:
        /* <DEDUP_REMOVED lines=22> */
.L_x_2411:
[----:B------:R-:W-:Y:S05]  /*0d30*/  BSYNC B0 ;  /* 0x0000000000007941 */ /* 0x000fea0003800000 */
.L_x_2410:
        /* <DEDUP_REMOVED lines=21> */
.L_x_2413:
[----:B------:R-:W-:Y:S05]  /*0e90*/  BSYNC B0 ;  /* 0x0000000000007941 */ /* 0x000fea0003800000 */
.L_x_2412:
[----:B------:R-:W-:-:S04]  /*0ea0*/  ISETP.NE.AND P4, PT, R134, RZ, PT ;  /* 0x000000ff8600720c */ /* 0x000fc80003f85270 */
[-C--:B------:R-:W-:Y:S02]  /*0eb0*/  ISETP.GE.OR P3, PT, R6, R237.reuse, P4 ;  /* 0x000000ed0600720c */ /* 0x080fe40002766670 */
[-C--:B------:R-:W-:Y:S02]  /*0ec0*/  ISETP.GE.OR P2, PT, R15, R237.reuse, P4 ;  /* 0x000000ed0f00720c */ /* 0x080fe40002746670 */
[-C--:B------:R-:W-:Y:S02]  /*0ed0*/  ISETP.GE.OR P1, PT, R14, R237.reuse, P4 ;  /* 0x000000ed0e00720c */ /* 0x080fe40002726670 */
[C---:B------:R-:W-:Y:S02]  /*0ee0*/  IADD3 R6, P0, R50.reuse, R6, RZ ;  /* 0x0000000632067210 */ /* 0x040fe40007f1e0ff */
[----:B------:R-:W-:Y:S02]  /*0ef0*/  ISETP.GE.OR P4, PT, R13, R237, P4 ;  /* 0x000000ed0d00720c */ /* 0x000fe40002786670 */
[----:B------:R-:W-:-:S02]  /*0f00*/  LEA.HI.X.SX32 R12, R50, R12, 0x1, P0 ;  /* 0x0000000c320c7211 */ /* 0x000fc400000f0eff */
[C---:B--2--5:R-:W-:Y:S01]  /*0f10*/  LEA R2, P0, R6.reuse, R10, 0x2 ;  /* 0x0000000a06027211 */ /* 0x064fe200078010ff */
[----:B------:R-:W-:Y:S02]  /*0f20*/  @!P3 IMAD.MOV.U32 R5, RZ, RZ, 0x7f800000 ;  /* 0x7f800000ff05b424 */ /* 0x000fe400078e00ff */
[----:B------:R-:W-:Y:S01]  /*0f30*/  @!P2 IMAD.MOV.U32 R4, RZ, RZ, 0x7f800000 ;  /* 0x7f800000ff04a424 */ /* 0x000fe200078e00ff */
[----:B------:R-:W-:Y:S01]  /*0f40*/  LEA.HI.X R3, R6, R11, R12, 0x2, P0 ;  /* 0x0000000b06037211 */ /* 0x000fe200000f140c */
[----:B------:R-:W-:-:S04]  /*0f50*/  @!P1 IMAD.MOV.U32 R0, RZ, RZ, 0x7f800000 ;  /* 0x7f800000ff009424 */ /* 0x000fc800078e00ff */
[----:B------:R2:W-:Y:S04]  /*0f60*/  @!P3 ST.E [R2.64], R5 ;  /* 0x000000050200b985 */ /* 0x0005e8000c101906 */
[----:B------:R3:W-:Y:S04]  /*0f70*/  @!P2 ST.E [R2.64+0x40], R4 ;  /* 0x000040040200a985 */ /* 0x0007e8000c101906 */
[----:B------:R4:W-:Y:S01]  /*0f80*/  @!P1 ST.E [R2.64+0x80], R0 ;  /* 0x0000800002009985 */ /* 0x0009e2000c101906 */
[----:B--2---:R-:W-:Y:S02]  /*0f90*/  IMAD.MOV.U32 R5, RZ, RZ, 0x0 ;  /* 0x00000000ff057424 */ /* 0x004fe400078e00ff */
[----:B---3--:R-:W-:-:S04]  /*0fa0*/  IMAD.MOV.U32 R4, RZ, RZ, R233 ;  /* 0x000000ffff047224 */ /* 0x008fc800078e00e9 */
[----:B----4-:R-:W-:Y:S05]  /*0fb0*/  @P4 RET.REL.NODEC R4 `(_ZN5flash24flash_fwd_splitkv_kernelI23Flash_fwd_kernel_traitsILi256ELi64ELi64ELi4ELb0ELb0EN7cutlass6half_tE19Flash_kernel_traitsILi256ELi64ELi64ELi4ES3_EELb0ELb1ELb0ELb0ELb0ELb0ELb0ELb1EEEvNS_16Flash_fwd_paramsE) ;  /* 0xfffff04004004950 */ /* 0x010fea0003c3ffff */
[----:B------:R-:W-:-:S05]  /*0fc0*/  MOV R0, 0x7f800000 ;  /* 0x7f80000000007802 */ /* 0x000fca0000000f00 */
[----:B------:R2:W-:Y:S02]  /*0fd0*/  ST.E [R2.64+0xc0], R0 ;  /* 0x0000c00002007985 */ /* 0x0005e4000c101906 */
[----:B--2---:R-:W-:Y:S02]  /*0fe0*/  MOV R2, R233 ;  /* 0x000000e900027202 */ /* 0x004fe40000000f00 */
[----:B------:R-:W-:-:S04]  /*0ff0*/  MOV R3, 0x0 ;  /* 0x0000000000037802 */ /* 0x000fc80000000f00 */
[----:B------:R-:W-:Y:S05]  /*1000*/  RET.REL.NODEC R2 `(_ZN5flash24flash_fwd_splitkv_kernelI23Flash_fwd_kernel_traitsILi256ELi64ELi64ELi4ELb0ELb0EN7cutlass6half_tE19Flash_kernel_traitsILi256ELi64ELi64ELi4ES3_EELb0ELb1ELb0ELb0ELb0ELb0ELb0ELb1EEEvNS_16Flash_fwd_paramsE) ;  /* 0xffffeff002007950 */ /* 0x000fea0003c3ffff */
.L_x_2405:
[----:B-1----:R-:W2:Y:S04]  /*1010*/  LD.E.64 R6, [R10.64+0x160] ;  /* 0x000160060a067980 */ /* 0x002ea8000c101b00 */
[----:B------:R-:W4:Y:S01]  /*1020*/  LD.E.64 R2, [R10.64+0x158] ;  /* 0x000158060a027980 */ /* 0x000f22000c101b00 */
[----:B--2---:R-:W-:-:S04]  /*1030*/  ISETP.NE.U32.AND P1, PT, R6, RZ, PT ;  /* 0x000000ff0600720c */ /* 0x004fc80003f25070 */
[----:B------:R-:W-:-:S13]  /*1040*/  ISETP.NE.AND.EX P1, PT, R7, RZ, PT, P1 ;  /* 0x000000ff0700720c */ /* 0x000fda0003f25310 */
[----:B------:R-:W2:Y:S01]  /*1050*/  @P1 LD.E.64 R8, [R10.64+0x168] ;  /* 0x000168060a081980 */ /* 0x000ea2000c101b00 */
        /* <DEDUP_REMOVED lines=8> */
[-C--:B--2---:R-:W-:Y:S02]  /*10e0*/  @P1 IMAD R4, R9, R235.reuse, RZ ;  /* 0x000000eb09041224 */ /* 0x084fe400078e02ff */
[----:B-1----:R-:W-:-:S04]  /*10f0*/  @P1 IMAD.WIDE.U32 R2, R8, R235, RZ ;  /* 0x000000eb08021225 */ /* 0x002fc800078e00ff */
[----:B------:R-:W-:Y:S01]  /*1100*/  @P1 IMAD R0, R8, R0, R4 ;  /* 0x0000000008001224 */ /* 0x000fe200078e0204 */
[----:B------:R-:W-:-:S03]  /*1110*/  @P1 LEA R241, P0, R2, R6, 0x2 ;  /* 0x0000000602f11211 */ /* 0x000fc600078010ff */
[----:B------:R-:W-:-:S05]  /*1120*/  @P1 IMAD.IADD R0, R3, 0x1, R0 ;  /* 0x0000000103001824 */ /* 0x000fca00078e0200 */
[----:B------:R-:W-:-:S04]  /*1130*/  @P1 LEA.HI.X R240, R2, R7, R0, 0x2, P0 ;  /* 0x0000000702f01211 */ /* 0x000fc800000f1400 */
[----:B------:R-:W-:-:S04]  /*1140*/  LOP3.LUT R241, R241, R240, RZ, 0x3c, !PT ;  /* 0x000000f0f1f17212 */ /* 0x000fc800078e3cff */
[----:B------:R-:W-:-:S04]  /*1150*/  LOP3.LUT R240, R241, R240, RZ, 0x3c, !PT ;  /* 0x000000f0f1f07212 */ /* 0x000fc800078e3cff */
[----:B------:R-:W-:Y:S02]  /*1160*/  LOP3.LUT R241, R241, R240, RZ, 0x3c, !PT ;  /* 0x000000f0f1f17212 */ /* 0x000fe400078e3cff */
[----:B------:R-:W-:-:S04]  /*1170*/  ISETP.NE.U32.AND P0, PT, R240, RZ, PT ;  /* 0x000000fff000720c */ /* 0x000fc80003f05070 */
[----:B------:R-:W-:-:S13]  /*1180*/  ISETP.NE.AND.EX P0, PT, R241, RZ, PT, P0 ;  /* 0x000000fff100720c */ /* 0x000fda0003f05300 */
[----:B------:R-:W-:Y:S05]  /*1190*/  @!P0 BRA `(.L_x_2415) ;  /* 0x0000054000008947 */ /* 0x000fea0003800000 */
[----:B------:R-:W2:Y:S04]  /*11a0*/  LD.E R5, [R10.64+0x170] ;  /* 0x000170060a057980 */ /* 0x000ea8000c101900 */
[----:B------:R-:W4:Y:S01]  /*11b0*/  LD.E R6, [R10.64+0x68] ;  /* 0x000068060a067980 */ /* 0x000f22000c101900 */
[----:B------:R-:W-:-:S03]  /*11c0*/  LEA R2, R165, 0xffffffc0, 0x6 ;  /* 0xffffffc0a5027811 */ /* 0x000fc600078e30ff */
[----:B---3--:R-:W2:Y:S01]  /*11d0*/  LD.E.64 R18, [R10.64+0x20] ;  /* 0x000020060a127980 */ /* 0x008ea2000c101b00 */
[----:B------:R-:W-:-:S03]  /*11e0*/  IABS R3, R2 ;  /* 0x0000000200037213 */ /* 0x000fc60000000000 */
[----:B------:R-:W2:Y:S04]  /*11f0*/  LD.E.64 R46, [R10.64+0x38] ;  /* 0x000038060a2e7980 */ /* 0x000ea8000c101b00 */
[----:B------:R-:W2:Y:S04]  /*1200*/  LD.E.64 R14, [R10.64+0x50] ;  /* 0x000050060a0e7980 */ /* 0x000ea8000c101b00 */
[----:B------:R1:W5:Y:S04]  /*1210*/  LD.E.64 R26, [R10.64+0x58] ;  /* 0x000058060a1a7980 */ /* 0x000368000c101b00 */
[----:B------:R1:W5:Y:S01]  /*1220*/  LD.E.64 R48, [R10.64+0x40] ;  /* 0x000040060a307980 */ /* 0x000362000c101b00 */
[----:B--2---:R-:W-:-:S04]  /*1230*/  IABS R4, R5 ;  /* 0x0000000500047213 */ /* 0x004fc80000000000 */
[----:B------:R-:W2:Y:S08]  /*1240*/  I2F.RP R8, R4 ;  /* 0x0000000400087306 */ /* 0x000eb00000209400 */
[----:B--2---:R-:W2:Y:S02]  /*1250*/  MUFU.RCP R8, R8 ;  /* 0x0000000800087308 */ /* 0x004ea40000001000 */
[----:B--2---:R-:W-:-:S06]  /*1260*/  IADD3 R8, R8, 0xffffffe, RZ ;  /* 0x0ffffffe08087810 */ /* 0x004fcc0007ffe0ff */
[----:B------:R-:W2:Y:S01]  /*1270*/  F2I.FTZ.U32.TRUNC.NTZ R9, R8 ;  /* 0x0000000800097305 */ /* 0x000ea2000021f000 */
[----:B------:R-:W-:Y:S01]  /*1280*/  IABS R0, R5 ;  /* 0x0000000500007213 */ /* 0x000fe20000000000 */
[----:B--2---:R-:W-:Y:S02]  /*1290*/  IMAD.MOV R7, RZ, RZ, -R9 ;  /* 0x000000ffff077224 */ /* 0x004fe400078e0a09 */
[----:B------:R-:W-:Y:S02]  /*12a0*/  IMAD.MOV.U32 R8, RZ, RZ, RZ ;  /* 0x000000ffff087224 */ /* 0x000fe400078e00ff */
[----:B------:R-:W-:-:S04]  /*12b0*/  IMAD R7, R7, R4, RZ ;  /* 0x0000000407077224 */ /* 0x000fc800078e02ff */
[----:B------:R-:W-:Y:S01]  /*12c0*/  IMAD.HI.U32 R7, R9, R7, R8 ;  /* 0x0000000709077227 */ /* 0x000fe200078e0008 */
[----:B------:R-:W-:-:S05]  /*12d0*/  IADD3 R0, RZ, -R0, RZ ;  /* 0x80000000ff007210 */ /* 0x000fca0007ffe0ff */
        /* <DEDUP_REMOVED lines=9> */
[----:B------:R-:W-:-:S05]  /*1370*/  @P2 IADD3 R7, R7, 0x1, RZ ;  /* 0x0000000107072810 */ /* 0x000fca0007ffe0ff */
[----:B------:R-:W-:-:S05]  /*1380*/  IMAD.MOV.U32 R8, RZ, RZ, R7 ;  /* 0x000000ffff087224 */ /* 0x000fca00078e0007 */
[----:B------:R-:W-:Y:S02]  /*1390*/  @!P0 IADD3 R8, -R8, RZ, RZ ;  /* 0x000000ff08088210 */ /* 0x000fe40007ffe1ff */
[----:B------:R-:W-:-:S05]  /*13a0*/  @!P1 LOP3.LUT R8, RZ, R5, RZ, 0x33, !PT ;  /* 0x00000005ff089212 */ /* 0x000fca00078e33ff */
[----:B-----5:R-:W-:-:S05]  /*13b0*/  IMAD.WIDE R12, R8, 0x4, R240 ;  /* 0x00000004080c7825 */ /* 0x020fca00078e02f0 */
[----:B------:R2:W3:Y:S04]  /*13c0*/  LD.E R3, [R12.64] ;  /* 0x000000060c037980 */ /* 0x0004e8000c101900 */
[----:B--2---:R-:W2:Y:S01]  /*13d0*/  LD.E.64 R12, [R10.64+0x28] ;  /* 0x000028060a0c7980 */ /* 0x004ea2000c101b00 */
[----:B----4-:R-:W-:-:S04]  /*13e0*/  IABS R7, R6 ;  /* 0x0000000600077213 */ /* 0x010fc80000000000 */
[----:B------:R-:W4:Y:S08]  /*13f0*/  I2F.RP R0, R7 ;  /* 0x0000000700007306 */ /* 0x000f300000209400 */
[----:B----4-:R-:W4:Y:S02]  /*1400*/  MUFU.RCP R0, R0 ;  /* 0x0000000000007308 */ /* 0x010f240000001000 */
[----:B----4-:R-:W-:-:S06]  /*1410*/  IADD3 R0, R0, 0xffffffe, RZ ;  /* 0x0ffffffe00007810 */ /* 0x010fcc0007ffe0ff */
[----:B------:R-:W4:Y:S01]  /*1420*/  F2I.FTZ.U32.TRUNC.NTZ R23, R0 ;  /* 0x0000000000177305 */ /* 0x000f22000021f000 */
[----:B------:R-:W-:Y:S01]  /*1430*/  IMAD.MOV.U32 R22, RZ, RZ, RZ ;  /* 0x000000ffff167224 */ /* 0x000fe200078e00ff */
[----:B------:R-:W-:Y:S01]  /*1440*/  IABS R4, R234 ;  /* 0x000000ea00047213 */ /* 0x000fe20000000000 */
[----:B----4-:R-:W-:-:S04]  /*1450*/  IMAD.MOV R0, RZ, RZ, -R23 ;  /* 0x000000ffff007224 */ /* 0x010fc800078e0a17 */
[----:B------:R-:W-:Y:S01]  /*1460*/  IMAD R16, R0, R7, RZ ;  /* 0x0000000700107224 */ /* 0x000fe200078e02ff */
[----:B------:R-:W-:-:S03]  /*1470*/  IABS R0, R6 ;  /* 0x0000000600007213 */ /* 0x000fc60000000000 */
[----:B------:R-:W-:Y:S01]  /*1480*/  IMAD.HI.U32 R16, R23, R16, R22 ;  /* 0x0000001017107227 */ /* 0x000fe200078e0016 */
[----:B------:R-:W-:-:S05]  /*1490*/  IADD3 R0, RZ, -R0, RZ ;  /* 0x80000000ff007210 */ /* 0x000fca0007ffe0ff */
[----:B------:R-:W-:-:S04]  /*14a0*/  IMAD.HI.U32 R16, R16, R4, RZ ;  /* 0x0000000410107227 */ /* 0x000fc800078e00ff */
[----:B------:R-:W-:-:S05]  /*14b0*/  IMAD R0, R16, R0, R4 ;  /* 0x0000000010007224 */ /* 0x000fca00078e0204 */
[----:B------:R-:W-:Y:S01]  /*14c0*/  ISETP.GT.U32.AND P1, PT, R7, R0, PT ;  /* 0x000000000700720c */ /* 0x000fe20003f24070 */
[----:B------:R-:W-:-:S12]  /*14d0*/  IMAD.MOV R8, RZ, RZ, -R8 ;  /* 0x000000ffff087224 */ /* 0x000fd800078e0a08 */
[----:B------:R-:W-:-:S05]  /*14e0*/  @!P1 IMAD.IADD R0, R0, 0x1, -R7 ;  /* 0x0000000100009824 */ /* 0x000fca00078e0a07 */
[----:B------:R-:W-:Y:S02]  /*14f0*/  ISETP.GE.U32.AND P2, PT, R0, R7, PT ;  /* 0x000000070000720c */ /* 0x000fe40003f46070 */
[----:B------:R-:W-:Y:S02]  /*1500*/  LOP3.LUT R7, R234, R6, RZ, 0x3c, !PT ;  /* 0x00000006ea077212 */ /* 0x000fe400078e3cff */
[----:B------:R-:W-:Y:S02]  /*1510*/  @!P1 IADD3 R16, R16, 0x1, RZ ;  /* 0x0000000110109810 */ /* 0x000fe40007ffe0ff */
[----:B------:R-:W-:Y:S01]  /*1520*/  ISETP.GE.AND P0, PT, R7, RZ, PT ;  /* 0x000000ff0700720c */ /* 0x000fe20003f06270 */
[----:B------:R-:W-:Y:S01]  /*1530*/  IMAD R5, R5, R8, R2 ;  /* 0x0000000805057224 */ /* 0x000fe200078e0202 */
[----:B------:R-:W-:-:S03]  /*1540*/  ISETP.NE.AND P1, PT, R6, RZ, PT ;  /* 0x000000ff0600720c */ /* 0x000fc60003f25270 */
[----:B------:R-:W-:Y:S02]  /*1550*/  IMAD R7, R47, R5, RZ ;  /* 0x000000052f077224 */ /* 0x000fe400078e02ff */
[----:B------:R-:W-:-:S06]  /*1560*/  @P2 IADD3 R16, R16, 0x1, RZ ;  /* 0x0000000110102810 */ /* 0x000fcc0007ffe0ff */
[----:B------:R-:W-:Y:S02]  /*1570*/  @!P0 IMAD.MOV R16, RZ, RZ, -R16 ;  /* 0x000000ffff108224 */ /* 0x000fe400078e0a10 */
[----:B------:R-:W-:-:S04]  /*1580*/  @!P1 LOP3.LUT R16, RZ, R6, RZ, 0x33, !PT ;  /* 0x00000006ff109212 */ /* 0x000fc800078e33ff */
[----:B------:R-:W-:Y:S02]  /*1590*/  SHF.R.S32.HI R8, RZ, 0x1f, R16 ;  /* 0x0000001fff087819 */ /* 0x000fe40000011410 */
[----:B---3--:R-:W-:Y:S01]  /*15a0*/  SHF.R.S32.HI R0, RZ, 0x1f, R3 ;  /* 0x0000001fff007819 */ /* 0x008fe20000011403 */
[----:B------:R-:W-:-:S04]  /*15b0*/  IMAD R4, R19, R3, RZ ;  /* 0x0000000313047224 */ /* 0x000fc800078e02ff */
[C---:B------:R-:W-:Y:S02]  /*15c0*/  IMAD R4, R18.reuse, R0, R4 ;  /* 0x0000000012047224 */ /* 0x040fe400078e0204 */
[----:B------:R-:W-:-:S05]  /*15d0*/  IMAD.WIDE.U32 R18, R18, R3, RZ ;  /* 0x0000000312127225 */ /* 0x000fca00078e00ff */
[----:B------:R-:W-:Y:S02]  /*15e0*/  IADD3 R19, R19, R4, RZ ;  /* 0x0000000413137210 */ /* 0x000fe40007ffe0ff */
[----:B------:R-:W-:-:S03]  /*15f0*/  SHF.R.S32.HI R4, RZ, 0x1f, R5 ;  /* 0x0000001fff047819 */ /* 0x000fc60000011405 */
[----:B------:R-:W-:-:S04]  /*1600*/  IMAD.WIDE.U32 R18, R5, R46, R18 ;  /* 0x0000002e05127225 */ /* 0x000fc800078e0012 */
[----:B------:R-:W-:Y:S02]  /*1610*/  IMAD R7, R46, R4, R7 ;  /* 0x000000042e077224 */ /* 0x000fe400078e0207 */
[----:B--2---:R-:W-:-:S03]  /*1620*/  IMAD R6, R13, R3, RZ ;  /* 0x000000030d067224 */ /* 0x004fc600078e02ff */
[----:B------:R-:W-:Y:S01]  /*1630*/  IADD3 R19, R19, R7, RZ ;  /* 0x0000000713137210 */ /* 0x000fe20007ffe0ff */
        /* <DEDUP_REMOVED lines=10> */
.L_x_2415:
[----:B------:R-:W2:Y:S01]  /*16e0*/  LD.E R6, [R10.64+0x68] ;  /* 0x000068060a067980 */ /* 0x000ea2000c101900 */
[----:B------:R-:W-:-:S03]  /*16f0*/  ISETP.NE.AND P3, PT, R15, -0x1, PT ;  /* 0xffffffff0f00780c */ /* 0x000fc60003f65270 */
[----:B------:R-:W4:Y:S04]  /*1700*/  LD.E.64 R46, [R10.64+0x38] ;  /* 0x000038060a2e7980 */ /* 0x000f28000c101b00 */
[----:B---3--:R-:W3:Y:S04]  /*1710*/  LD.E.64 R48, [R10.64+0x40] ;  /* 0x000040060a307980 */ /* 0x008ee8000c101b00 */
[----:B------:R-:W3:Y:S04]  /*1720*/  LD.E.64 R18, [R10.64+0x50] ;  /* 0x000050060a127980 */ /* 0x000ee8000c101b00 */
[----:B------:R-:W3:Y:S04]  /*1730*/  @!P3 LD.E.64 R16, [R10.64+0x20] ;  /* 0x000020060a10b980 */ /* 0x000ee8000c101b00 */
[----:B------:R-:W3:Y:S04]  /*1740*/  @!P3 LD.E.64 R22, [R10.64+0x28] ;  /* 0x000028060a16b980 */ /* 0x000ee8000c101b00 */
[----:B------:R1:W5:Y:S01]  /*1750*/  LD.E.64 R26, [R10.64+0x58] ;  /* 0x000058060a1a7980 */ /* 0x000362000c101b00 */
[----:B------:R-:W-:Y:S01]  /*1760*/  IMAD.MOV.U32 R8, RZ, RZ, RZ ;  /* 0x000000ffff087224 */ /* 0x000fe200078e00ff */
[----:B------:R-:W-:-:S02]  /*1770*/  IABS R7, R234 ;  /* 0x000000ea00077213 */ /* 0x000fc40000000000 */
[----:B------:R-:W-:Y:S02]  /*1780*/  @!P3 SHF.R.S32.HI R4, RZ, 0x1f, R14 ;  /* 0x0000001fff04b819 */ /* 0x000fe4000001140e */
[----:B--2---:R-:W-:-:S04]  /*1790*/  IABS R3, R6 ;  /* 0x0000000600037213 */ /* 0x004fc80000000000 */
[----:B------:R-:W2:Y:S08]  /*17a0*/  I2F.RP R0, R3 ;  /* 0x0000000300007306 */ /* 0x000eb00000209400 */
[----:B--2---:R-:W2:Y:S02]  /*17b0*/  MUFU.RCP R0, R0 ;  /* 0x0000000000007308 */ /* 0x004ea40000001000 */
[----:B--2---:R-:W-:-:S06]  /*17c0*/  IADD3 R0, R0, 0xffffffe, RZ ;  /* 0x0ffffffe00007810 */ /* 0x004fcc0007ffe0ff */
[----:B------:R-:W2:Y:S02]  /*17d0*/  F2I.FTZ.U32.TRUNC.NTZ R9, R0 ;  /* 0x0000000000097305 */ /* 0x000ea4000021f000 */
[----:B--2---:R-:W-:-:S05]  /*17e0*/  IADD3 R0, RZ, -R9, RZ ;  /* 0x80000009ff007210 */ /* 0x004fca0007ffe0ff */
[----:B------:R-:W-:Y:S01]  /*17f0*/  IMAD R5, R0, R3, RZ ;  /* 0x0000000300057224 */ /* 0x000fe200078e02ff */
[----:B------:R-:W-:-:S03]  /*1800*/  IABS R0, R6 ;  /* 0x0000000600007213 */ /* 0x000fc60000000000 */
[----:B------:R-:W-:Y:S01]  /*1810*/  IMAD.HI.U32 R5, R9, R5, R8 ;  /* 0x0000000509057227 */ /* 0x000fe200078e0008 */
[----:B------:R-:W-:-:S05]  /*1820*/  IADD3 R0, RZ, -R0, RZ ;  /* 0x80000000ff007210 */ /* 0x000fca0007ffe0ff */
[----:B------:R-:W-:-:S04]  /*1830*/  IMAD.HI.U32 R5, R5, R7, RZ ;  /* 0x0000000705057227 */ /* 0x000fc800078e00ff */
[----:B------:R-:W-:Y:S02]  /*1840*/  IMAD R0, R5, R0, R7 ;  /* 0x0000000005007224 */ /* 0x000fe400078e0207 */
[----:B----4-:R-:W-:-:S03]  /*1850*/  @!P3 IMAD R2, R47, R14, RZ ;  /* 0x0000000e2f02b224 */ /* 0x010fc600078e02ff */
[----:B------:R-:W-:Y:S01]  /*1860*/  ISETP.GT.U32.AND P0, PT, R3, R0, PT ;  /* 0x000000000300720c */ /* 0x000fe20003f04070 */
[----:B------:R-:W-:Y:S02]  /*1870*/  @!P3 IMAD R2, R4, R46, R2 ;  /* 0x0000002e0402b224 */ /* 0x000fe400078e0202 */
[----:B------:R-:W-:Y:S01]  /*1880*/  @!P3 IMAD.WIDE.U32 R24, R46, R14, RZ ;  /* 0x0000000e2e18b225 */ /* 0x000fe200078e00ff */
[----:B-----5:R-:W-:-:S04]  /*1890*/  @!P3 SHF.R.S32.HI R4, RZ, 0x1f, R13 ;  /* 0x0000001fff04b819 */ /* 0x020fc8000001140d */
[----:B------:R-:W-:Y:S01]  /*18a0*/  @!P3 IADD3 R25, R25, R2, RZ ;  /* 0x000000021919b210 */ /* 0x000fe20007ffe0ff */
[----:B---3--:R-:W-:Y:S02]  /*18b0*/  @!P3 IMAD R2, R17, R13, RZ ;  /* 0x0000000d1102b224 */ /* 0x008fe400078e02ff */
[----:B------:R-:W-:Y:S02]  /*18c0*/  @P3 IMAD.IADD R7, R14, 0x1, R15 ;  /* 0x000000010e073824 */ /* 0x000fe400078e020f */
[----:B------:R-:W-:Y:S02]  /*18d0*/  @!P0 IMAD.IADD R0, R0, 0x1, -R3 ;  /* 0x0000000100008824 */ /* 0x000fe400078e0a03 */
[----:B------:R-:W-:Y:S02]  /*18e0*/  @!P3 IMAD R2, R16, R4, R2 ;  /* 0x000000041002b224 */ /* 0x000fe400078e0202 */
[----:B------:R-:W-:Y:S01]  /*18f0*/  @P3 IMAD R9, R47, R7, RZ ;  /* 0x000000072f093224 */ /* 0x000fe200078e02ff */
[----:B------:R-:W-:Y:S01]  /*1900*/  ISETP.GE.U32.AND P2, PT, R0, R3, PT ;  /* 0x000000030000720c */ /* 0x000fe20003f46070 */
[----:B------:R-:W-:-:S04]  /*1910*/  @P3 IMAD.WIDE.U32 R28, R46, R7, RZ ;  /* 0x000000072e1c3225 */ /* 0x000fc800078e00ff */
[----:B------:R-:W-:Y:S01]  /*1920*/  @!P3 IMAD.WIDE.U32 R16, R16, R13, R24 ;  /* 0x0000000d1010b225 */ /* 0x000fe200078e0018 */
[----:B------:R-:W-:Y:S02]  /*1930*/  @P3 MOV R12, R28 ;  /* 0x0000001c000c3202 */ /* 0x000fe40000000f00 */
[----:B------:R-:W-:Y:S01]  /*1940*/  LOP3.LUT R3, R234, R6, RZ, 0x3c, !PT ;  /* 0x00000006ea037212 */ /* 0x000fe200078e3cff */
[----:B------:R-:W-:Y:S01]  /*1950*/  @P3 IMAD.IADD R9, R29, 0x1, R9 ;  /* 0x000000011d093824 */ /* 0x000fe200078e0209 */
[----:B------:R-:W-:Y:S02]  /*1960*/  @!P3 IADD3 R9, R17, R2, RZ ;  /* 0x000000021109b210 */ /* 0x000fe40007ffe0ff */
[----:B------:R-:W-:Y:S02]  /*1970*/  LEA R2, R165, 0xffffffc0, 0x6 ;  /* 0xffffffc0a5027811 */ /* 0x000fe400078e30ff */
[----:B------:R-:W-:Y:S02]  /*1980*/  @!P3 MOV R12, R16 ;  /* 0x00000010000cb202 */ /* 0x000fe40000000f00 */
[----:B------:R-:W-:-:S02]  /*1990*/  ISETP.GE.AND P1, PT, R3, RZ, PT ;  /* 0x000000ff0300720c */ /* 0x000fc40003f26270 */
[----:B------:R-:W-:Y:S01]  /*19a0*/  @!P0 IADD3 R5, R5, 0x1, RZ ;  /* 0x0000000105058810 */ /* 0x000fe20007ffe0ff */
[----:B------:R-:W-:Y:S01]  /*19b0*/  @!P3 IMAD R7, R49, R14, RZ ;  /* 0x0000000e3107b224 */ /* 0x000fe200078e02ff */
[----:B------:R-:W-:Y:S01]  /*19c0*/  @!P3 SHF.R.S32.HI R0, RZ, 0x1f, R14 ;  /* 0x0000001fff00b819 */ /* 0x000fe2000001140e */
[----:B------:R-:W-:Y:S01]  /*19d0*/  IMAD R8, R47, R2, RZ ;  /* 0x000000022f087224 */ /* 0x000fe200078e02ff */
[----:B------:R-:W-:Y:S01]  /*19e0*/  SHF.R.S32.HI R4, RZ, 0x1f, R2 ;  /* 0x0000001fff047819 */ /* 0x000fe20000011402 */
[----:B------:R-:W-:Y:S01]  /*19f0*/  IMAD.MOV.U32 R24, RZ, RZ, R12 ;  /* 0x000000ffff187224 */ /* 0x000fe200078e000c */
[----:B------:R-:W-:Y:S02]  /*1a00*/  MOV R25, R9 ;  /* 0x0000000900197202 */ /* 0x000fe40000000f00 */
[----:B------:R-:W-:Y:S02]  /*1a10*/  ISETP.NE.AND P0, PT, R6, RZ, PT ;  /* 0x000000ff0600720c */ /* 0x000fe40003f05270 */
[----:B------:R-:W-:Y:S01]  /*1a20*/  @P2 IADD3 R5, R5, 0x1, RZ ;  /* 0x0000000105052810 */ /* 0x000fe20007ffe0ff */
[----:B------:R-:W-:-:S02]  /*1a30*/  @!P3 IMAD R0, R0, R48, R7 ;  /* 0x000000300000b224 */ /* 0x000fc400078e0207 */
[----:B------:R-:W-:Y:S02]  /*1a40*/  IMAD R8, R4, R46, R8 ;  /* 0x0000002e04087224 */ /* 0x000fe400078e0208 */
[----:B------:R-:W-:Y:S01]  /*1a50*/  IMAD.WIDE.U32 R24, R46, R2, R24 ;  /* 0x000000022e187225 */ /* 0x000fe200078e0018 */
[----:B------:R-:W-:-:S03]  /*1a60*/  MOV R16, R5 ;  /* 0x0000000500107202 */ /* 0x000fc60000000f00 */
[----:B------:R-:W-:Y:S01]  /*1a70*/  @!P3 IMAD.WIDE.U32 R28, R48, R14, RZ ;  /* 0x0000000e301cb225 */ /* 0x000fe200078e00ff */
[----:B------:R-:W-:-:S03]  /*1a80*/  IADD3 R25, R25, R8, RZ ;  /* 0x0000000819197210 */ /* 0x000fc60007ffe0ff */
[----:B------:R-:W-:Y:S01]  /*1a90*/  @!P3 IMAD.IADD R9, R29, 0x1, R0 ;  /* 0x000000011d09b824 */ /* 0x000fe200078e0200 */
[----:B------:R-:W-:Y:S01]  /*1aa0*/  @!P3 SHF.R.S32.HI R0, RZ, 0x1f, R13 ;  /* 0x0000001fff00b819 */ /* 0x000fe2000001140d */
[----:B------:R-:W-:Y:S01]  /*1ab0*/  @!P3 IMAD R5, R23, R13, RZ ;  /* 0x0000000d1705b224 */ /* 0x000fe200078e02ff */
[----:B------:R-:W-:Y:S01]  /*1ac0*/  @!P3 MOV R8, R28 ;  /* 0x0000001c0008b202 */ /* 0x000fe20000000f00 */
[----:B------:R-:W-:Y:S01]  /*1ad0*/  @!P1 IMAD.MOV R16, RZ, RZ, -R16 ;  /* 0x000000ffff109224 */ /* 0x000fe200078e0a10 */
[----:B------:R-:W-:Y:S01]  /*1ae0*/  @!P0 LOP3.LUT R16, RZ, R6, RZ, 0x33, !PT ;  /* 0x00000006ff108212 */ /* 0x000fe200078e33ff */
[----:B------:R-:W-:Y:S01]  /*1af0*/  @!P3 IMAD R0, R22, R0, R5 ;  /* 0x000000001600b224 */ /* 0x000fe200078e0205 */
[----:B------:R-:W-:Y:S01]  /*1b00*/  @P3 IADD3 R14, R14, R15, RZ ;  /* 0x0000000f0e0e3210 */ /* 0x000fe20007ffe0ff */
[----:B------:R-:W-:Y:S01]  /*1b10*/  @!P3 IMAD.WIDE.U32 R22, R22, R13, R8 ;  /* 0x0000000d1616b225 */ /* 0x000fe200078e0008 */
[----:B------:R-:W-:-:S03]  /*1b20*/  SHF.R.S32.HI R8, RZ, 0x1f, R16 ;  /* 0x0000001fff087819 */ /* 0x000fc60000011410 */
[----:B------:R-:W-:Y:S02]  /*1b30*/  IMAD R5, R19, R16, RZ ;  /* 0x0000001013057224 */ /* 0x000fe400078e02ff */
[-C--:B------:R-:W-:Y:S02]  /*1b40*/  @P3 IMAD R3, R49, R14.reuse, RZ ;  /* 0x0000000e31033224 */ /* 0x080fe400078e02ff */
[----:B------:R-:W-:-:S04]  /*1b50*/  @P3 IMAD.WIDE.U32 R14, R48, R14, RZ ;  /* 0x0000000e300e3225 */ /* 0x000fc800078e00ff */
[----:B------:R-:W-:Y:S01]  /*1b60*/  IMAD.WIDE.U32 R24, R18, R16, R24 ;  /* 0x0000001012187225 */ /* 0x000fe200078e0018 */
[----:B------:R-:W-:-:S03]  /*1b70*/  @P3 IADD3 R13, R15, R3, RZ ;  /* 0x000000030f0d3210 */ /* 0x000fc60007ffe0ff */
[----:B------:R-:W-:Y:S01]  /*1b80*/  IMAD R5, R18, R8, R5 ;  /* 0x0000000812057224 */ /* 0x000fe200078e0205 */
[----:B------:R-:W-:Y:S01]  /*1b90*/  @!P3 IADD3 R13, R23, R0, RZ ;  /* 0x00000000170db210 */ /* 0x000fe20007ffe0ff */
[----:B------:R-:W-:Y:S01]  /*1ba0*/  @P3 IMAD.MOV.U32 R15, RZ, RZ, R14 ;  /* 0x000000ffff0f3224 */ /* 0x000fe200078e000e */
[----:B------:R-:W-:Y:S01]  /*1bb0*/  @!P3 MOV R15, R22 ;  /* 0x00000016000fb202 */ /* 0x000fe20000000f00 */
[----:B------:R-:W-:Y:S01]  /*1bc0*/  IMAD.MOV.U32 R3, RZ, RZ, R24 ;  /* 0x000000ffff037224 */ /* 0x000fe200078e0018 */
[----:B------:R-:W-:Y:S02]  /*1bd0*/  IADD3 R0, R25, R5, RZ ;  /* 0x0000000519007210 */ /* 0x000fe40007ffe0ff */
[----:B------:R-:W-:Y:S02]  /*1be0*/  MOV R5, R2 ;  /* 0x0000000200057202 */ /* 0x000fe40000000f00 */
.L_x_2416:
[----:B-1----:R-:W-:Y:S05]  /*1bf0*/  BSYNC B0 ;  /* 0x0000000000007941 */ /* 0x002fea0003800000 */
.L_x_2414:
[----:B------:R-:W-:Y:S01]  /*1c00*/  ISETP.NE.AND P0, PT, R238, -0x1, PT ;  /* 0xffffffffee00780c */ /* 0x000fe20003f05270 */
[----:B------:R-:W2:Y:S04]  /*1c10*/  LD.E.64 R22, [R10.64+0x30] ;  /* 0x000030060a167980 */ /* 0x000ea8000c101b00 */
[----:B------:R-:W3:Y:S04]  /*1c20*/  LD.E R154, [R10.64+0xc0] ;  /* 0x0000c0060a9a7980 */ /* 0x000ee8000c101900 */
[----:B------:R-:W4:Y:S04]  /*1c30*/  LD.E.64 R24, [R10.64+0x48] ;  /* 0x000048060a187980 */ /* 0x000f28000c101b00 */
[----:B------:R-:W3:Y:S04]  /*1c40*/  @!P0 LD.E.64 R28, [R10.64+0x18] ;  /* 0x000018060a1c8980 */ /* 0x000ee8000c101b00 */
[----:B------:R-:W4:Y:S04]  /*1c50*/  LD.E.64 R6, [R10.64+0x10] ;  /* 0x000010060a067980 */ /* 0x000f28000c101b00 */
[----:B------:R-:W4:Y:S04]  /*1c60*/  LD.E.64 R166, [R10.64+0x8] ;  /* 0x000008060aa67980 */ /* 0x000f28000c101b00 */
[----:B------:R1:W5:Y:S04]  /*1c70*/  @P4 LD.E R20, [R20.64] ;  /* 0x0000000614144980 */ /* 0x000368000c101900 */
[----:B------:R1:W5:Y:S01]  /*1c80*/  LD.E.64 R174, [R10.64] ;  /* 0x000000060aae7980 */ /* 0x000362000c101b00 */
[----:B------:R-:W-:-:S04]  /*1c90*/  SHF.R.S32.HI R45, RZ, 0x1f, R134 ;  /* 0x0000001fff2d7819 */ /* 0x000fc80000011486 */
[CC--:B------:R-:W-:Y:S02]  /*1ca0*/  LEA.HI R52, R45.reuse, R134.reuse, RZ, 0x3 ;  /* 0x000000862d347211 */ /* 0x0c0fe400078f18ff */
[----:B------:R-:W-:Y:S02]  /*1cb0*/  LEA.HI R53, R45, R134, RZ, 0x4 ;  /* 0x000000862d357211 */ /* 0x000fe400078f20ff */
[----:B------:R-:W-:Y:S02]  /*1cc0*/  SHF.R.S32.HI R162, RZ, 0x3, R52 ;  /* 0x00000003ffa27819 */ /* 0x000fe40000011434 */
[----:B------:R-:W-:Y:S02]  /*1cd0*/  LOP3.LUT R52, R52, 0xfffffff8, RZ, 0xc0, !PT ;  /* 0xfffffff834347812 */ /* 0x000fe400078ec0ff */
[----:B------:R-:W-:Y:S01]  /*1ce0*/  LOP3.LUT R12, R53, 0xfffffff0, RZ, 0xc0, !PT ;  /* 0xfffffff0350c7812 */ /* 0x000fe200078ec0ff */
[----:B------:R-:W-:Y:S02]  /*1cf0*/  IMAD.SHL.U32 R155, R162, 0x40, RZ ;  /* 0x00000040a29b7824 */ /* 0x000fe400078e00ff */
[----:B------:R-:W-:-:S02]  /*1d00*/  IMAD.IADD R52, R134, 0x1, -R52 ;  /* 0x0000000186347824 */ /* 0x000fc400078e0a34 */
[----:B------:R-:W-:Y:S01]  /*1d10*/  IMAD.IADD R12, R134, 0x1, -R12 ;  /* 0x00000001860c7824 */ /* 0x000fe200078e0a0c */
[----:B------:R-:W-:Y:S01]  /*1d20*/  LOP3.LUT R155, R155, 0x1c0, RZ, 0xc0, !PT ;  /* 0x000001c09b9b7812 */ /* 0x000fe200078ec0ff */
[----:B------:R-:W-:-:S03]  /*1d30*/  IMAD.SHL.U32 R18, R52, 0x8, RZ ;  /* 0x0000000834127824 */ /* 0x000fc600078e00ff */
[----:B------:R-:W-:Y:S02]  /*1d40*/  SHF.R.S32.HI R17, RZ, 0x1f, R12 ;  /* 0x0000001fff117819 */ /* 0x000fe4000001140c */
[----:B------:R-:W-:Y:S02]  /*1d50*/  LOP3.LUT R9, R155, 0x38, R18, 0xf8, !PT ;  /* 0x000000389b097812 */ /* 0x000fe400078ef812 */
[----:B------:R-:W-:Y:S02]  /*1d60*/  SHF.R.U32.HI R155, RZ, 0x3, R155 ;  /* 0x00000003ff9b7819 */ /* 0x000fe4000001169b */
[----:B------:R-:W-:Y:S02]  /*1d70*/  SHF.R.S32.HI R14, RZ, 0x4, R53 ;  /* 0x00000004ff0e7819 */ /* 0x000fe40000011435 */
[----:B------:R-:W-:Y:S02]  /*1d80*/  LOP3.LUT R155, R9, R155, RZ, 0x3c, !PT ;  /* 0x0000009b099b7212 */ /* 0x000fe400078e3cff */
[----:B------:R-:W-:-:S02]  /*1d90*/  LEA.HI R17, R17, R12, RZ, 0x3 ;  /* 0x0000000c11117211 */ /* 0x000fc400078f18ff */
[----:B------:R-:W-:Y:S02]  /*1da0*/  LEA.HI R9, R45, R134, RZ, 0x6 ;  /* 0x000000862d097211 */ /* 0x000fe400078f30ff */
[----:B------:R-:W-:Y:S02]  /*1db0*/  LEA.HI R53, R53, R14, RZ, 0x1 ;  /* 0x0000000e35357211 */ /* 0x000fe400078f08ff */
[----:B------:R-:W-:Y:S02]  /*1dc0*/  IADD3 R30, P1, R18, R15, RZ ;  /* 0x0000000f121e7210 */ /* 0x000fe40007f3e0ff */
[----:B------:R-:W-:Y:S01]  /*1dd0*/  LOP3.LUT R15, R17, 0xfffffff8, RZ, 0xc0, !PT ;  /* 0xfffffff8110f7812 */ /* 0x000fe200078ec0ff */
[----:B------:R-:W-:Y:S01]  /*1de0*/  IMAD.SHL.U32 R9, R9, 0x8, RZ ;  /* 0x0000000809097824 */ /* 0x000fe200078e00ff */
[----:B------:R-:W-:Y:S02]  /*1df0*/  SHF.R.S32.HI R19, RZ, 0x1f, R18 ;  /* 0x0000001fff137819 */ /* 0x000fe40000011412 */
[----:B------:R-:W-:Y:S01]  /*1e00*/  LOP3.LUT R53, R53, 0xfffffffe, RZ, 0xc0, !PT ;  /* 0xfffffffe35357812 */ /* 0x000fe200078ec0ff */
[----:B------:R-:W-:Y:S01]  /*1e10*/  IMAD.IADD R15, R12, 0x1, -R15 ;  /* 0x000000010c0f7824 */ /* 0x000fe200078e0a0f */
[----:B------:R-:W-:Y:S01]  /*1e20*/  LOP3.LUT R155, R155, 0xfffffe00, R9, 0xf8, !PT ;  /* 0xfffffe009b9b7812 */ /* 0x000fe200078ef809 */
[----:B------:R-:W-:-:S02]  /*1e30*/  IMAD.X R31, R19, 0x1, R13, P1 ;  /* 0x00000001131f7824 */ /* 0x000fc400008e060d */
[----:B------:R-:W-:Y:S02]  /*1e40*/  IMAD.IADD R53, R14, 0x1, -R53 ;  /* 0x000000010e357824 */ /* 0x000fe400078e0a35 */
[----:B------:R-:W-:Y:S02]  /*1e50*/  IMAD.SHL.U32 R14, R15, 0x40, RZ ;  /* 0x000000400f0e7824 */ /* 0x000fe400078e00ff */
[-C--:B------:R-:W-:Y:S01]  /*1e60*/  IMAD R4, R4, R48.reuse, RZ ;  /* 0x0000003004047224 */ /* 0x080fe200078e02ff */
[----:B------:R-:W-:Y:S02]  /*1e70*/  SHF.R.S32.HI R57, RZ, 0x1f, R235 ;  /* 0x0000001fff397819 */ /* 0x000fe400000114eb */
[----:B------:R-:W-:Y:S01]  /*1e80*/  LOP3.LUT R14, R14, 0x1c0, RZ, 0xc0, !PT ;  /* 0x000001c00e0e7812 */ /* 0x000fe200078ec0ff */
[C---:B------:R-:W-:Y:S02]  /*1e90*/  IMAD R4, R5.reuse, R49, R4 ;  /* 0x0000003105047224 */ /* 0x040fe400078e0204 */
[----:B------:R-:W-:-:S04]  /*1ea0*/  IMAD.WIDE.U32 R32, R5, R48, R30 ;  /* 0x0000003005207225 */ /* 0x000fc800078e001e */
[----:B------:R-:W-:Y:S01]  /*1eb0*/  IMAD.SHL.U32 R35, R17, 0x40, RZ ;  /* 0x0000004011237824 */ /* 0x000fe200078e00ff */
[----:B------:R-:W-:Y:S01]  /*1ec0*/  SHF.R.S32.HI R163, RZ, 0x1f, R162 ;  /* 0x0000001fffa37819 */ /* 0x000fe200000114a2 */
[----:B------:R-:W-:Y:S01]  /*1ed0*/  IMAD R188, R49, R162, RZ ;  /* 0x000000a231bc7224 */ /* 0x000fe200078e02ff */
[----:B------:R-:W-:Y:S02]  /*1ee0*/  SHF.R.S32.HI R81, RZ, 0x1f, R82 ;  /* 0x0000001fff517819 */ /* 0x000fe40000011452 */
[----:B------:R-:W-:Y:S01]  /*1ef0*/  LOP3.LUT P3, RZ, R15, 0x4, RZ, 0xc0, !PT ;  /* 0x000000040fff7812 */ /* 0x000fe2000786c0ff */
[----:B------:R-:W-:Y:S01]  /*1f00*/  IMAD R188, R163, R48, R188 ;  /* 0x00000030a3bc7224 */ /* 0x000fe200078e02bc */
[----:B------:R-:W-:Y:S02]  /*1f10*/  LOP3.LUT P2, RZ, R15, 0x2, RZ, 0xc0, !PT ;  /* 0x000000020fff7812 */ /* 0x000fe4000784c0ff */
[----:B------:R-:W-:-:S04]  /*1f20*/  LEA.HI R81, R81, R82, RZ, 0x6 ;  /* 0x0000005251517211 */ /* 0x000fc800078f30ff */
[----:B------:R-:W-:-:S04]  /*1f30*/  SHF.R.S32.HI R81, RZ, 0x6, R81 ;  /* 0x00000006ff517819 */ /* 0x000fc80000011451 */
[----:B------:R-:W-:Y:S01]  /*1f40*/  IMNMX R81, R230, R81, !PT ;  /* 0x00000051e6517217 */ /* 0x000fe20007800200 */
[----:B------:R-:W-:Y:S01]  /*1f50*/  IMAD R160, R47, R162, RZ ;  /* 0x000000a22fa07224 */ /* 0x000fe200078e02ff */
[----:B------:R-:W-:-:S03]  /*1f60*/  LEA.HI R45, R45, R134, RZ, 0x5 ;  /* 0x000000862d2d7211 */ /* 0x000fc600078f28ff */
[----:B------:R-:W-:Y:S01]  /*1f70*/  IMAD R160, R163, R46, R160 ;  /* 0x0000002ea3a07224 */ /* 0x000fe200078e02a0 */
[----:B------:R-:W-:Y:S01]  /*1f80*/  LOP3.LUT R153, R45, 0xffffffe0, RZ, 0xc0, !PT ;  /* 0xffffffe02d997812 */ /* 0x000fe200078ec0ff */
[----:B------:R-:W-:Y:S01]  /*1f90*/  IMAD.MOV.U32 R34, RZ, RZ, 0x10 ;  /* 0x00000010ff227424 */ /* 0x000fe200078e00ff */
[C---:B------:R-:W-:Y:S01]  /*1fa0*/  SHF.L.U64.HI R229, R46.reuse, 0x4, R47 ;  /* 0x000000042ee57819 */ /* 0x040fe2000001022f */
[----:B------:R-:W-:Y:S01]  /*1fb0*/  IMAD.SHL.U32 R228, R46, 0x10, RZ ;  /* 0x000000102ee47824 */ /* 0x000fe200078e00ff */
[C---:B------:R-:W-:Y:S01]  /*1fc0*/  SHF.L.U64.HI R227, R48.reuse, 0x4, R49 ;  /* 0x0000000430e37819 */ /* 0x040fe20000010231 */
[----:B------:R-:W-:Y:S01]  /*1fd0*/  IMAD.SHL.U32 R226, R48, 0x10, RZ ;  /* 0x0000001030e27824 */ /* 0x000fe200078e00ff */
[----:B------:R-:W-:Y:S01]  /*1fe0*/  SHF.R.S32.HI R45, RZ, 0x5, R45 ;  /* 0x00000005ff2d7819 */ /* 0x000fe2000001142d */
[----:B------:R-:W-:Y:S01]  /*1ff0*/  IMAD.IADD R153, R134, 0x1, -R153 ;  /* 0x0000000186997824 */ /* 0x000fe200078e0a99 */
[----:B------:R-:W-:Y:S01]  /*2000*/  SEL R34, R34, 0xfffffff0, !P2 ;  /* 0xfffffff022227807 */ /* 0x000fe20005000000 */
[----:B------:R-:W-:-:S02]  /*2010*/  IMAD.SHL.U32 R151, R52, 0x4, RZ ;  /* 0x0000000434977824 */ /* 0x000fc400078e00ff */
[----:B--2---:R-:W-:-:S04]  /*2020*/  @P0 IMAD.WIDE.U32 R12, R22, R238, RZ ;  /* 0x000000ee160c0225 */ /* 0x004fc800078e00ff */
[----:B------:R-:W-:-:S04]  /*2030*/  @P0 IMAD R9, R23, R238, RZ ;  /* 0x000000ee17090224 */ /* 0x000fc800078e02ff */
[----:B------:R-:W-:Y:S02]  /*2040*/  @P0 IMAD.IADD R9, R13, 0x1, R9 ;  /* 0x000000010d090824 */ /* 0x000fe400078e0209 */
[----:B------:R-:W-:Y:S02]  /*2050*/  IMAD.SHL.U32 R13, R53, 0x8, RZ ;  /* 0x00000008350d7824 */ /* 0x000fe400078e00ff */
[-C--:B---3--:R-:W-:Y:S02]  /*2060*/  @!P0 IMAD R5, R29, R235.reuse, RZ ;  /* 0x000000eb1d058224 */ /* 0x088fe400078e02ff */
[----:B------:R-:W-:Y:S01]  /*2070*/  @!P0 IMAD.WIDE.U32 R30, R28, R235, RZ ;  /* 0x000000eb1c1e8225 */ /* 0x000fe200078e00ff */
[----:B------:R-:W-:Y:S02]  /*2080*/  LOP3.LUT R13, R14, 0x8, R13, 0xf8, !PT ;  /* 0x000000080e0d7812 */ /* 0x000fe400078ef80d */
[----:B------:R-:W-:Y:S01]  /*2090*/  SHF.R.U32.HI R14, RZ, 0x3, R14 ;  /* 0x00000003ff0e7819 */ /* 0x000fe2000001160e */
[----:B------:R-:W-:-:S02]  /*20a0*/  @!P0 IMAD R5, R28, R57, R5 ;  /* 0x000000391c058224 */ /* 0x000fc400078e0205 */
[----:B------:R-:W-:Y:S01]  /*20b0*/  @!P0 IMAD.MOV.U32 R12, RZ, RZ, R30 ;  /* 0x000000ffff0c8224 */ /* 0x000fe200078e001e */
[----:B------:R-:W-:Y:S01]  /*20c0*/  LOP3.LUT R13, R13, R14, RZ, 0x3c, !PT ;  /* 0x0000000e0d0d7212 */ /* 0x000fe200078e3cff */
[----:B------:R-:W-:Y:S02]  /*20d0*/  @!P0 IMAD.IADD R9, R31, 0x1, R5 ;  /* 0x000000011f098824 */ /* 0x000fe400078e0205 */
[----:B------:R-:W-:Y:S01]  /*20e0*/  IMAD R5, R27, R16, RZ ;  /* 0x000000101b057224 */ /* 0x000fe200078e02ff */
[----:B------:R-:W-:Y:S01]  /*20f0*/  LOP3.LUT R35, R13, 0xfffffe00, R35, 0xf8, !PT ;  /* 0xfffffe000d237812 */ /* 0x000fe200078ef823 */
[----:B------:R-:W-:Y:S01]  /*2100*/  IMAD.IADD R29, R33, 0x1, R4 ;  /* 0x00000001211d7824 */ /* 0x000fe200078e0204 */
[C---:B------:R-:W-:Y:S01]  /*2110*/  IADD3 R30, P1, R18.reuse, R12, RZ ;  /* 0x0000000c121e7210 */ /* 0x040fe20007f3e0ff */
[----:B------:R-:W-:Y:S01]  /*2120*/  IMAD.MOV.U32 R28, RZ, RZ, R32 ;  /* 0x000000ffff1c7224 */ /* 0x000fe200078e0020 */
[----:B------:R-:W-:Y:S01]  /*2130*/  IADD3 R13, R18, 0x40, RZ ;  /* 0x00000040120d7810 */ /* 0x000fe20007ffe0ff */
[----:B------:R-:W-:-:S02]  /*2140*/  IMAD R5, R8, R26, R5 ;  /* 0x0000001a08057224 */ /* 0x000fc400078e0205 */
[----:B------:R-:W-:Y:S02]  /*2150*/  @P0 IMAD.MOV.U32 R172, RZ, RZ, R22 ;  /* 0x000000ffffac0224 */ /* 0x000fe400078e0016 */
[----:B------:R-:W-:Y:S01]  /*2160*/  @P0 IMAD.MOV.U32 R173, RZ, RZ, R23 ;  /* 0x000000ffffad0224 */ /* 0x000fe200078e0017 */
[----:B------:R-:W-:Y:S01]  /*2170*/  SHF.R.S32.HI R4, RZ, 0x1f, R234 ;  /* 0x0000001fff047819 */ /* 0x000fe200000114ea */
[----:B------:R-:W-:-:S04]  /*2180*/  IMAD.WIDE.U32 R26, R16, R26, R28 ;  /* 0x0000001a101a7225 */ /* 0x000fc800078e001c */
[----:B------:R-:W-:Y:S02]  /*2190*/  @!P0 IMAD.MOV.U32 R172, RZ, RZ, R22 ;  /* 0x000000ffffac8224 */ /* 0x000fe400078e0016 */
[----:B------:R-:W-:Y:S01]  /*21a0*/  @!P0 IMAD.MOV.U32 R173, RZ, RZ, R23 ;  /* 0x000000ffffad8224 */ /* 0x000fe200078e0017 */
[----:B------:R-:W-:Y:S01]  /*21b0*/  ISETP.GE.AND P0, PT, R13, R154, PT ;  /* 0x0000009a0d00720c */ /* 0x000fe20003f06270 */
[----:B----4-:R-:W-:Y:S02]  /*21c0*/  IMAD R12, R25, R234, RZ ;  /* 0x000000ea190c7224 */ /* 0x010fe400078e02ff */
[----:B------:R-:W-:Y:S02]  /*21d0*/  IMAD.X R31, R19, 0x1, R9, P1 ;  /* 0x00000001131f7824 */ /* 0x000fe400008e0609 */
[----:B------:R-:W-:Y:S01]  /*21e0*/  IMAD.IADD R25, R27, 0x1, R5 ;  /* 0x000000011b197824 */ /* 0x000fe200078e0205 */
[----:B------:R-:W-:Y:S01]  /*21f0*/  SEL R5, RZ, 0xffffffff, P0 ;  /* 0xffffffffff057807 */ /* 0x000fe20000000000 */
[----:B------:R-:W-:Y:S01]  /*2200*/  IMAD R4, R24, R4, R12 ;  /* 0x0000000418047224 */ /* 0x000fe200078e020c */
[----:B------:R-:W-:Y:S01]  /*2210*/  ISETP.GE.AND P1, PT, R18, R154, PT ;  /* 0x0000009a1200720c */ /* 0x000fe20003f26270 */
[----:B------:R-:W-:Y:S01]  /*2220*/  IMAD.WIDE.U32 R30, R234, R24, R30 ;  /* 0x00000018ea1e7225 */ /* 0x000fe200078e001e */
[----:B------:R-:W-:-:S03]  /*2230*/  IADD3 R12, R18, 0x80, RZ ;  /* 0x00000080120c7810 */ /* 0x000fc60007ffe0ff */
[----:B------:R-:W-:Y:S02]  /*2240*/  IMAD.MOV.U32 R24, RZ, RZ, R26 ;  /* 0x000000ffff187224 */ /* 0x000fe400078e001a */
[----:B------:R-:W-:Y:S01]  /*2250*/  IMAD.IADD R169, R31, 0x1, R4 ;  /* 0x000000011fa97824 */ /* 0x000fe200078e0204 */
[----:B------:R-:W-:Y:S01]  /*2260*/  SEL R4, RZ, 0x1, P1 ;  /* 0x00000001ff047807 */ /* 0x000fe20000800000 */
[----:B------:R-:W-:Y:S01]  /*2270*/  IMAD.SHL.U32 R5, R5, 0x2, RZ ;  /* 0x0000000205057824 */ /* 0x000fe200078e00ff */
[----:B------:R-:W-:Y:S01]  /*2280*/  ISETP.GE.AND P0, PT, R12, R154, PT ;  /* 0x0000009a0c00720c */ /* 0x000fe20003f06270 */
[----:B------:R-:W-:Y:S01]  /*2290*/  IMAD.WIDE.U32 R14, R162, R48, R24 ;  /* 0x00000030a20e7225 */ /* 0x000fe200078e0018 */
[----:B------:R-:W-:Y:S02]  /*22a0*/  IADD3 R9, R18, 0xc0, RZ ;  /* 0x000000c012097810 */ /* 0x000fe40007ffe0ff */
[----:B------:R-:W-:Y:S01]  /*22b0*/  LOP3.LUT R5, R5, 0x2, R4, 0xe2, !PT ;  /* 0x0000000205057812 */ /* 0x000fe200078ee204 */
[----:B------:R-:W-:Y:S01]  /*22c0*/  IMAD.IADD R188, R15, 0x1, R188 ;  /* 0x000000010fbc7824 */ /* 0x000fe200078e02bc */
[----:B------:R-:W-:-:S02]  /*22d0*/  SEL R4, RZ, 0x4, P0 ;  /* 0x00000004ff047807 */ /* 0x000fc40000000000 */
[C---:B------:R-:W-:Y:S02]  /*22e0*/  LEA R189, P0, R14.reuse, R6, 0x1 ;  /* 0x000000060ebd7211 */ /* 0x040fe400078008ff */
[----:B------:R-:W-:Y:S02]  /*22f0*/  ISETP.GE.AND P1, PT, R9, R154, PT ;  /* 0x0000009a0900720c */ /* 0x000fe40003f26270 */
[----:B------:R-:W-:Y:S02]  /*2300*/  LEA.HI.X R188, R14, R7, R188, 0x1, P0 ;  /* 0x000000070ebc7211 */ /* 0x000fe400000f0cbc */
[----:B------:R-:W-:Y:S02]  /*2310*/  IADD3 R158, P0, R18, R3, RZ ;  /* 0x00000003129e7210 */ /* 0x000fe40007f1e0ff */
[----:B------:R-:W-:Y:S02]  /*2320*/  SEL R152, RZ, 0x8, P1 ;  /* 0x00000008ff987807 */ /* 0x000fe40000800000 */
[----:B------:R-:W-:Y:S01]  /*2330*/  ISETP.GT.AND P1, PT, R165, R81, PT ;  /* 0x00000051a500720c */ /* 0x000fe20003f24270 */
[----:B------:R-:W-:-:S02]  /*2340*/  IMAD.X R159, R19, 0x1, R0, P0 ;  /* 0x00000001139f7824 */ /* 0x000fc400000e0600 */
[----:B------:R-:W-:-:S04]  /*2350*/  IMAD.WIDE R22, R236, 0x40, R162 ;  /* 0x00000040ec167825 */ /* 0x000fc800078e02a2 */
[----:B------:R-:W-:-:S04]  /*2360*/  IMAD.WIDE.U32 R158, R162, R46, R158 ;  /* 0x0000002ea29e7225 */ /* 0x000fc800078e009e */
[----:B------:R-:W-:Y:S02]  /*2370*/  IMAD.MOV.U32 R168, RZ, RZ, R30 ;  /* 0x000000ffffa87224 */ /* 0x000fe400078e001e */
[----:B------:R-:W-:Y:S01]  /*2380*/  IMAD R170, R23, R172, RZ ;  /* 0x000000ac17aa7224 */ /* 0x000fe200078e02ff */
[----:B------:R-:W-:Y:S01]  /*2390*/  LEA R232, P0, R158, R166, 0x1 ;  /* 0x000000a69ee87211 */ /* 0x000fe200078008ff */
[----:B------:R-:W-:Y:S02]  /*23a0*/  IMAD.MOV.U32 R33, RZ, RZ, 0x20 ;  /* 0x00000020ff217424 */ /* 0x000fe400078e00ff */
[----:B------:R-:W-:Y:S02]  /*23b0*/  IMAD.IADD R161, R159, 0x1, R160 ;  /* 0x000000019fa17824 */ /* 0x000fe400078e02a0 */
[C---:B------:R-:W-:Y:S02]  /*23c0*/  IMAD R170, R22.reuse, R173, R170 ;  /* 0x000000ad16aa7224 */ /* 0x040fe400078e02aa */
[----:B------:R-:W-:Y:S01]  /*23d0*/  IMAD.WIDE.U32 R168, R22, R172, R168 ;  /* 0x000000ac16a87225 */ /* 0x000fe200078e00a8 */
[----:B------:R-:W-:-:S02]  /*23e0*/  LOP3.LUT R152, R152, R5, R4, 0xfe, !PT ;  /* 0x0000000598987212 */ /* 0x000fc400078efe04 */
[----:B------:R-:W-:Y:S01]  /*23f0*/  SEL R33, R33, 0xffffffe0, !P3 ;  /* 0xffffffe021217807 */ /* 0x000fe20005800000 */
[----:B------:R-:W-:Y:S01]  /*2400*/  @!P4 IMAD.MOV.U32 R20, RZ, RZ, RZ ;  /* 0x000000ffff14c224 */ /* 0x000fe200078e00ff */
        /* <DEDUP_REMOVED lines=8> */
[----:B------:R-:W4:Y:S04]  /*2490*/  LD.E R17, [R10.64+0xd0] ;  /* 0x0000d0060a117980 */ /* 0x000f28000c101900 */
[----:B------:R-:W4:Y:S04]  /*24a0*/  LD.E.64 R26, [R10.64+0x138] ;  /* 0x000138060a1a7980 */ /* 0x000f28000c101b00 */
[----:B------:R-:W4:Y:S04]  /*24b0*/  LD.E.64 R24, [R10.64+0x108] ;  /* 0x000108060a187980 */ /* 0x000f28000c101b00 */
[----:B------:R-:W4:Y:S04]  /*24c0*/  LD.E.64 R22, [R10.64+0x110] ;  /* 0x000110060a167980 */ /* 0x000f28000c101b00 */
[----:B------:R-:W4:Y:S04]  /*24d0*/  LD.E.64 R14, [R10.64+0x150] ;  /* 0x000150060a0e7980 */ /* 0x000f28000c101b00 */
[----:B------:R-:W4:Y:S01]  /*24e0*/  LD.E.64 R6, [R10.64+0x148] ;  /* 0x000148060a067980 */ /* 0x000f22000c101b00 */
[----:B-----5:R-:W-:Y:S01]  /*24f0*/  IADD3 R20, R20, R2, RZ ;  /* 0x0000000214147210 */ /* 0x020fe20007ffe0ff */
        /* <DEDUP_REMOVED lines=14> */
[C---:B------:R-:W-:Y:S01]  /*25e0*/  IADD3 R55, R162.reuse, 0x20, RZ ;  /* 0x00000020a2377810 */ /* 0x040fe20007ffe0ff */
[----:B------:R-:W-:Y:S01]  /*25f0*/  IMAD.MOV.U32 R120, RZ, RZ, R188 ;  /* 0x000000ffff787224 */ /* 0x000fe200078e00bc */
[----:B------:R-:W-:Y:S01]  /*2600*/  IADD3 R54, R162, 0x30, RZ ;  /* 0x00000030a2367810 */ /* 0x000fe20007ffe0ff */
[----:B------:R-:W-:Y:S01]  /*2610*/  IMAD.IADD R58, R177, 0x1, R58 ;  /* 0x00000001b13a7824 */ /* 0x000fe200078e023a */
[----:B------:R-:W-:-:S02]  /*2620*/  SHF.L.U64.HI R80, R46, 0x5, R47 ;  /* 0x000000052e507819 */ /* 0x000fc4000001022f */
[----:B------:R-:W-:Y:S02]  /*2630*/  LOP3.LUT R146, R146, 0x8, RZ, 0xc0, !PT ;  /* 0x0000000892927812 */ /* 0x000fe400078ec0ff */
[----:B------:R-:W-:Y:S01]  /*2640*/  SHF.L.U32 R59, R59, 0x1, RZ ;  /* 0x000000013b3b7819 */ /* 0x000fe200000006ff */
[----:B--2---:R-:W-:-:S04]  /*2650*/  IMAD R0, R37, R235, RZ ;  /* 0x000000eb25007224 */ /* 0x004fc800078e02ff */
[----:B------:R-:W-:Y:S02]  /*2660*/  IMAD R0, R36, R57, R0 ;  /* 0x0000003924007224 */ /* 0x000fe400078e0200 */
[----:B---3--:R-:W-:Y:S02]  /*2670*/  IMAD R4, R39, R235, RZ ;  /* 0x000000eb27047224 */ /* 0x008fe400078e02ff */
[----:B------:R-:W-:-:S04]  /*2680*/  IMAD.WIDE.U32 R36, R235, R36, R18 ;  /* 0x00000024eb247225 */ /* 0x000fc800078e0012 */
[----:B------:R-:W-:-:S04]  /*2690*/  IMAD.WIDE.U32 R30, R235, R38, R18 ;  /* 0x00000026eb1e7225 */ /* 0x000fc800078e0012 */
[----:B------:R-:W-:Y:S02]  /*26a0*/  IMAD R4, R38, R57, R4 ;  /* 0x0000003926047224 */ /* 0x000fe400078e0204 */
[----:B------:R-:W-:Y:S01]  /*26b0*/  IMAD.IADD R37, R37, 0x1, R0 ;  /* 0x0000000125257824 */ /* 0x000fe200078e0200 */
[----:B------:R-:W-:Y:S01]  /*26c0*/  SHF.R.S32.HI R0, RZ, 0x1f, R2 ;  /* 0x0000001fff007819 */ /* 0x000fe20000011402 */
[-C--:B----4-:R-:W-:Y:S02]  /*26d0*/  IMAD R5, R179, R2.reuse, RZ ;  /* 0x00000002b3057224 */ /* 0x090fe400078e02ff */
[----:B------:R-:W-:Y:S02]  /*26e0*/  IMAD R3, R181, R2, RZ ;  /* 0x00000002b5037224 */ /* 0x000fe400078e02ff */
[----:B------:R-:W-:Y:S02]  /*26f0*/  IMAD.IADD R31, R31, 0x1, R4 ;  /* 0x000000011f1f7824 */ /* 0x000fe400078e0204 */
[----:B------:R-:W-:-:S02]  /*2700*/  IMAD R5, R178, R0, R5 ;  /* 0x00000000b2057224 */ /* 0x000fc400078e0205 */
[----:B------:R-:W-:Y:S01]  /*2710*/  IMAD.WIDE.U32 R36, R178, R2, R36 ;  /* 0x00000002b2247225 */ /* 0x000fe200078e0024 */
[----:B------:R-:W-:-:S03]  /*2720*/  LEA.HI R143, R17, R17, RZ, 0x1 ;  /* 0x00000011118f7211 */ /* 0x000fc600078f08ff */
[C---:B------:R-:W-:Y:S02]  /*2730*/  IMAD R3, R180.reuse, R0, R3 ;  /* 0x00000000b4037224 */ /* 0x040fe400078e0203 */
[----:B------:R-:W-:Y:S01]  /*2740*/  IMAD.WIDE.U32 R30, R180, R2, R30 ;  /* 0x00000002b41e7225 */ /* 0x000fe200078e001e */
[----:B------:R-:W-:-:S03]  /*2750*/  IADD3 R0, P0, -R82, R162, RZ ;  /* 0x000000a252007210 */ /* 0x000fc60007f1e1ff */
[-C--:B------:R-:W-:Y:S02]  /*2760*/  IMAD R4, R29, R16.reuse, RZ ;  /* 0x000000101d047224 */ /* 0x080fe400078e02ff */
[----:B------:R-:W-:Y:S01]  /*2770*/  IMAD.IADD R37, R37, 0x1, R5 ;  /* 0x0000000125257824 */ /* 0x000fe200078e0205 */
[----:B------:R-:W-:Y:S01]  /*2780*/  SHF.R.S32.HI R5, RZ, 0x1f, R82 ;  /* 0x0000001fff057819 */ /* 0x000fe20000011452 */
[----:B------:R-:W-:Y:S02]  /*2790*/  IMAD.IADD R31, R31, 0x1, R3 ;  /* 0x000000011f1f7824 */ /* 0x000fe400078e0203 */
[----:B------:R-:W-:Y:S01]  /*27a0*/  IMAD R3, R27, R16, RZ ;  /* 0x000000101b037224 */ /* 0x000fe200078e02ff */
[----:B------:R-:W-:Y:S01]  /*27b0*/  SHF.R.S32.HI R143, RZ, 0x1, R143 ;  /* 0x00000001ff8f7819 */ /* 0x000fe2000001148f */
[C---:B------:R-:W-:Y:S02]  /*27c0*/  IMAD R4, R28.reuse, R8, R4 ;  /* 0x000000081c047224 */ /* 0x040fe400078e0204 */
[----:B------:R-:W-:-:S04]  /*27d0*/  IMAD.WIDE.U32 R28, R28, R16, R36 ;  /* 0x000000101c1c7225 */ /* 0x000fc800078e0024 */
[C---:B------:R-:W-:Y:S02]  /*27e0*/  IMAD R3, R26.reuse, R8, R3 ;  /* 0x000000081a037224 */ /* 0x040fe400078e0203 */
[----:B------:R-:W-:-:S04]  /*27f0*/  IMAD.WIDE.U32 R26, R26, R16, R30 ;  /* 0x000000101a1a7225 */ /* 0x000fc800078e001e */
[----:B------:R-:W-:Y:S02]  /*2800*/  IMAD.X R5, R163, 0x1, ~R5, P0 ;  /* 0x00000001a3057824 */ /* 0x000fe400000e0e05 */
[----:B------:R-:W-:Y:S02]  /*2810*/  IMAD.IADD R17, R29, 0x1, R4 ;  /* 0x000000011d117824 */ /* 0x000fe400078e0204 */
[----:B------:R-:W-:Y:S02]  /*2820*/  IMAD R4, R162, R143, R151 ;  /* 0x0000008fa2047224 */ /* 0x000fe400078e0297 */
[----:B------:R-:W-:Y:S02]  /*2830*/  IMAD.IADD R27, R27, 0x1, R3 ;  /* 0x000000011b1b7824 */ /* 0x000fe400078e0203 */
[C---:B------:R-:W-:Y:S02]  /*2840*/  IMAD R112, R5.reuse, R180, RZ ;  /* 0x000000b405707224 */ /* 0x040fe400078e02ff */
[----:B------:R-:W-:-:S02]  /*2850*/  IMAD R110, R5, R178, RZ ;  /* 0x000000b2056e7224 */ /* 0x000fc400078e02ff */
[----:B------:R-:W-:Y:S02]  /*2860*/  IMAD.MOV.U32 R16, RZ, RZ, R28 ;  /* 0x000000ffff107224 */ /* 0x000fe400078e001c */
[----:B------:R-:W-:Y:S02]  /*2870*/  IMAD R116, R143, R20, RZ ;  /* 0x000000148f747224 */ /* 0x000fe400078e02ff */
[----:B------:R-:W-:Y:S02]  /*2880*/  IMAD.IADD R3, R151, 0x1, R4 ;  /* 0x0000000197037824 */ /* 0x000fe400078e0204 */
[-C--:B------:R-:W-:Y:S02]  /*2890*/  IMAD R112, R181, R0.reuse, R112 ;  /* 0x00000000b5707224 */ /* 0x080fe400078e0270 */
[----:B------:R-:W-:Y:S01]  /*28a0*/  IMAD.WIDE.U32 R20, R180, R0, R26 ;  /* 0x00000000b4147225 */ /* 0x000fe200078e001a */
[----:B------:R-:W-:-:S03]  /*28b0*/  SHF.R.S32.HI R2, RZ, 0x1f, R116 ;  /* 0x0000001fff027819 */ /* 0x000fc60000011474 */
[-C--:B------:R-:W-:Y:S02]  /*28c0*/  IMAD R110, R179, R0.reuse, R110 ;  /* 0x00000000b36e7224 */ /* 0x080fe400078e026e */
[----:B------:R-:W-:Y:S01]  /*28d0*/  IMAD.WIDE.U32 R16, R178, R0, R16 ;  /* 0x00000000b2107225 */ /* 0x000fe200078e0010 */
[C---:B------:R-:W-:Y:S02]  /*28e0*/  IADD3 R0, P3, R116.reuse, R4, RZ ;  /* 0x0000000474007210 */ /* 0x040fe40007f7e0ff */
[----:B------:R-:W-:Y:S01]  /*28f0*/  IADD3 R116, P2, R116, R3, RZ ;  /* 0x0000000374747210 */ /* 0x000fe20007f5e0ff */
[----:B------:R-:W-:Y:S01]  /*2900*/  IMAD.IADD R112, R21, 0x1, R112 ;  /* 0x0000000115707824 */ /* 0x000fe200078e0270 */
[----:B------:R-:W-:Y:S02]  /*2910*/  LEA R113, P0, R20, R24, 0x1 ;  /* 0x0000001814717211 */ /* 0x000fe400078008ff */
[----:B------:R-:W-:Y:S01]  /*2920*/  LEA.HI.X.SX32 R4, R4, R2, 0x1, P3 ;  /* 0x0000000204047211 */ /* 0x000fe200018f0eff */
[----:B------:R-:W-:Y:S01]  /*2930*/  IMAD.SHL.U32 R117, R116, 0x2, RZ ;  /* 0x0000000274757824 */ /* 0x000fe200078e00ff */
[----:B------:R-:W-:Y:S01]  /*2940*/  LEA.HI.X R112, R20, R25, R112, 0x1, P0 ;  /* 0x0000001914707211 */ /* 0x000fe200000f0c70 */
[----:B------:R-:W-:Y:S01]  /*2950*/  IMAD.SHL.U32 R20, R0, 0x2, RZ ;  /* 0x0000000200147824 */ /* 0x000fe200078e00ff */
[----:B------:R-:W-:-:S02]  /*2960*/  IADD3 R110, R17, R110, RZ ;  /* 0x0000006e116e7210 */ /* 0x000fc40007ffe0ff */
[----:B------:R-:W-:Y:S02]  /*2970*/  LEA R111, P1, R16, R22, 0x1 ;  /* 0x00000016106f7211 */ /* 0x000fe400078208ff */
[----:B------:R-:W-:Y:S02]  /*2980*/  LEA.HI.X.SX32 R2, R3, R2, 0x1, P2 ;  /* 0x0000000203027211 */ /* 0x000fe400010f0eff */
[----:B------:R-:W-:Y:S02]  /*2990*/  IADD3 R115, P3, R14, R117, RZ ;  /* 0x000000750e737210 */ /* 0x000fe40007f7e0ff */
[----:B------:R-:W-:Y:S02]  /*29a0*/  LEA.HI.X R110, R16, R23, R110, 0x1, P1 ;  /* 0x00000017106e7211 */ /* 0x000fe400008f0c6e */
[----:B------:R-:W-:Y:S02]  /*29b0*/  SHF.L.U64.HI R116, R116, 0x1, R2 ;  /* 0x0000000174747819 */ /* 0x000fe40000010202 */
[----:B------:R-:W-:-:S02]  /*29c0*/  IADD3 R117, P2, R6, R117, RZ ;  /* 0x0000007506757210 */ /* 0x000fc40007f5e0ff */
[----:B------:R-:W-:Y:S02]  /*29d0*/  SHF.L.U64.HI R0, R0, 0x1, R4 ;  /* 0x0000000100007819 */ /* 0x000fe40000010204 */
[-C--:B------:R-:W-:Y:S02]  /*29e0*/  IADD3 R36, P1, R14, R20.reuse, RZ ;  /* 0x000000140e247210 */ /* 0x080fe40007f3e0ff */
[----:B------:R-:W-:Y:S02]  /*29f0*/  IADD3 R20, P0, R6, R20, RZ ;  /* 0x0000001406147210 */ /* 0x000fe40007f1e0ff */
[----:B------:R-:W-:Y:S01]  /*2a00*/  IADD3.X R114, R15, R116, RZ, P3, !PT ;  /* 0x000000740f727210 */ /* 0x000fe20001ffe4ff */
[----:B------:R-:W-:Y:S01]  /*2a10*/  IMAD.X R116, R7, 0x1, R116, P2 ;  /* 0x0000000107747824 */ /* 0x000fe200010e0674 */
[C---:B------:R-:W-:Y:S01]  /*2a20*/  IADD3 R78, P2, R228.reuse, 0x40, RZ ;  /* 0x00000040e44e7810 */ /* 0x040fe20007f5e0ff */
[--C-:B------:R-:W-:Y:S01]  /*2a30*/  IMAD.X R37, R15, 0x1, R0.reuse, P1 ;  /* 0x000000010f257824 */ /* 0x100fe200008e0600 */
[C---:B------:R-:W-:Y:S01]  /*2a40*/  IADD3 R74, P1, R228.reuse, 0x80, RZ ;  /* 0x00000080e44a7810 */ /* 0x040fe20007f3e0ff */
[----:B------:R-:W-:Y:S01]  /*2a50*/  IMAD.X R21, R7, 0x1, R0, P0 ;  /* 0x0000000107157824 */ /* 0x000fe200000e0600 */
[----:B------:R-:W-:Y:S01]  /*2a60*/  IADD3 R68, P0, R228, 0xc0, RZ ;  /* 0x000000c0e4447810 */ /* 0x000fe20007f1e0ff */
[----:B------:R-:W-:-:S02]  /*2a70*/  IMAD.SHL.U32 R150, R143, 0x10, RZ ;  /* 0x000000108f967824 */ /* 0x000fc400078e00ff */
[--C-:B------:R-:W-:Y:S01]  /*2a80*/  IMAD.X R77, RZ, RZ, R229.reuse, P2 ;  /* 0x000000ffff4d7224 */ /* 0x100fe200010e06e5 */
[-C--:B------:R-:W-:Y:S01]  /*2a90*/  IADD3 R76, P2, R78, R228.reuse, RZ ;  /* 0x000000e44e4c7210 */ /* 0x080fe20007f5e0ff */
[--C-:B------:R-:W-:Y:S01]  /*2aa0*/  IMAD.X R73, RZ, RZ, R229.reuse, P1 ;  /* 0x000000ffff497224 */ /* 0x100fe200008e06e5 */
[-C--:B------:R-:W-:Y:S01]  /*2ab0*/  IADD3 R72, P1, R74, R228.reuse, RZ ;  /* 0x000000e44a487210 */ /* 0x080fe20007f3e0ff */
[--C-:B------:R-:W-:Y:S01]  /*2ac0*/  IMAD.X R67, RZ, RZ, R229.reuse, P0 ;  /* 0x000000ffff437224 */ /* 0x100fe200000e06e5 */
[-C--:B------:R-:W-:Y:S01]  /*2ad0*/  IADD3 R66, P0, R68, R228.reuse, RZ ;  /* 0x000000e444427210 */ /* 0x080fe20007f1e0ff */
[----:B------:R-:W-:Y:S01]  /*2ae0*/  IMAD.SHL.U32 R84, R180, 0x10, RZ ;  /* 0x00000010b4547824 */ /* 0x000fe200078e00ff */
[C---:B------:R-:W-:Y:S02]  /*2af0*/  IADD3 R144, R150.reuse, 0x40, RZ ;  /* 0x0000004096907810 */ /* 0x040fe40007ffe0ff */
[C---:B------:R-:W-:Y:S02]  /*2b00*/  IADD3 R142, R150.reuse, 0x80, RZ ;  /* 0x00000080968e7810 */ /* 0x040fe40007ffe0ff */
[----:B------:R-:W-:Y:S01]  /*2b10*/  IADD3 R140, R150, 0xc0, RZ ;  /* 0x000000c0968c7810 */ /* 0x000fe20007ffe0ff */
[----:B------:R-:W-:Y:S01]  /*2b20*/  IMAD.X R75, R77, 0x1, R229, P2 ;  /* 0x000000014d4b7824 */ /* 0x000fe200010e06e5 */
[----:B------:R-:W-:Y:S01]  /*2b30*/  IADD3.X R71, R73, R229, RZ, P1, !PT ;  /* 0x000000e549477210 */ /* 0x000fe20000ffe4ff */
[C---:B------:R-:W-:Y:S01]  /*2b40*/  IMAD.SHL.U32 R94, R180.reuse, 0x20, RZ ;  /* 0x00000020b45e7824 */ /* 0x040fe200078e00ff */
[----:B------:R-:W-:Y:S01]  /*2b50*/  SHF.L.U64.HI R83, R180, 0x4, R181 ;  /* 0x00000004b4537819 */ /* 0x000fe200000102b5 */
[----:B------:R-:W-:Y:S01]  /*2b60*/  IMAD.X R65, R67, 0x1, R229, P0 ;  /* 0x0000000143417824 */ /* 0x000fe200000e06e5 */
[----:B------:R-:W-:-:S02]  /*2b70*/  IADD3 R64, P3, R72, R228, RZ ;  /* 0x000000e448407210 */ /* 0x000fc40007f7e0ff */
[-C--:B------:R-:W-:Y:S02]  /*2b80*/  IADD3 R62, P2, R66, R228.reuse, RZ ;  /* 0x000000e4423e7210 */ /* 0x080fe40007f5e0ff */
[C---:B------:R-:W-:Y:S02]  /*2b90*/  IADD3 R86, P5, R84.reuse, 0x40, RZ ;  /* 0x0000004054567810 */ /* 0x040fe40007fbe0ff */
[----:B------:R-:W-:Y:S01]  /*2ba0*/  IADD3 R90, P1, R84, 0x80, RZ ;  /* 0x00000080545a7810 */ /* 0x000fe20007f3e0ff */
[----:B------:R-:W-:Y:S01]  /*2bb0*/  IMAD.IADD R141, R150, 0x1, R144 ;  /* 0x00000001968d7824 */ /* 0x000fe200078e0290 */
[----:B------:R-:W-:Y:S01]  /*2bc0*/  IADD3 R70, P4, R76, R228, RZ ;  /* 0x000000e44c467210 */ /* 0x000fe20007f9e0ff */
[----:B------:R-:W-:Y:S01]  /*2bd0*/  IMAD.IADD R139, R150, 0x1, R142 ;  /* 0x00000001968b7824 */ /* 0x000fe200078e028e */
[----:B------:R-:W-:Y:S01]  /*2be0*/  IADD3 R98, P0, R84, 0xc0, RZ ;  /* 0x000000c054627810 */ /* 0x000fe20007f1e0ff */
[----:B------:R-:W-:Y:S01]  /*2bf0*/  IMAD.IADD R137, R150, 0x1, R140 ;  /* 0x0000000196897824 */ /* 0x000fe200078e028c */
[C---:B------:R-:W-:Y:S01]  /*2c00*/  SHF.L.U64.HI R105, R178.reuse, 0x4, R179 ;  /* 0x00000004b2697819 */ /* 0x040fe200000102b3 */
[C---:B------:R-:W-:Y:S01]  /*2c10*/  IMAD.SHL.U32 R108, R178.reuse, 0x20, RZ ;  /* 0x00000020b26c7824 */ /* 0x040fe200078e00ff */
[C---:B------:R-:W-:Y:S01]  /*2c20*/  SHF.L.U32 R106, R178.reuse, 0x4, RZ ;  /* 0x00000004b26a7819 */ /* 0x040fe200000006ff */
[----:B------:R-:W-:Y:S01]  /*2c30*/  IMAD.X R63, R71, 0x1, R229, P3 ;  /* 0x00000001473f7824 */ /* 0x000fe200018e06e5 */
[----:B------:R-:W-:Y:S01]  /*2c40*/  SHF.L.U64.HI R107, R178, 0x5, R179 ;  /* 0x00000005b26b7819 */ /* 0x000fe200000102b3 */
[----:B------:R-:W-:Y:S01]  /*2c50*/  IMAD.X R61, R65, 0x1, R229, P2 ;  /* 0x00000001413d7824 */ /* 0x000fe200010e06e5 */
[----:B------:R-:W-:Y:S01]  /*2c60*/  SHF.L.U64.HI R93, R180, 0x5, R181 ;  /* 0x00000005b45d7819 */ /* 0x000fe200000102b5 */
[--C-:B------:R-:W-:Y:S01]  /*2c70*/  IMAD.X R85, RZ, RZ, R83.reuse, P5 ;  /* 0x000000ffff557224 */ /* 0x100fe200028e0653 */
[----:B------:R-:W-:Y:S01]  /*2c80*/  IADD3.X R69, R75, R229, RZ, P4, !PT ;  /* 0x000000e54b457210 */ /* 0x000fe200027fe4ff */
[----:B------:R-:W-:Y:S01]  /*2c90*/  IMAD.X R89, RZ, RZ, R83, P1 ;  /* 0x000000ffff597224 */ /* 0x000fe200008e0653 */
[----:B------:R-:W-:Y:S01]  /*2ca0*/  IADD3 R88, P5, R86, R84, RZ ;  /* 0x0000005456587210 */ /* 0x000fe20007fbe0ff */
[----:B------:R-:W-:Y:S01]  /*2cb0*/  IMAD.SHL.U32 R145, R143, 0x20, RZ ;  /* 0x000000208f917824 */ /* 0x000fe200078e00ff */
[----:B------:R-:W-:Y:S01]  /*2cc0*/  IADD3 R96, P3, R94, R86, RZ ;  /* 0x000000565e607210 */ /* 0x000fe20007f7e0ff */
[----:B------:R-:W-:Y:S01]  /*2cd0*/  IMAD R109, R179, 0x60, RZ ;  /* 0x00000060b36d7824 */ /* 0x000fe200078e02ff */
[----:B------:R-:W-:Y:S01]  /*2ce0*/  IADD3.X R97, RZ, R83, RZ, P0, !PT ;  /* 0x00000053ff617210 */ /* 0x000fe200007fe4ff */
[----:B------:R-:W-:Y:S01]  /*2cf0*/  IMAD R143, R143, 0x30, RZ ;  /* 0x000000308f8f7824 */ /* 0x000fe200078e02ff */
[----:B------:R-:W-:Y:S01]  /*2d00*/  IADD3 R100, P2, R98, R84, RZ ;  /* 0x0000005462647210 */ /* 0x000fe20007f5e0ff */
[----:B------:R-:W-:Y:S01]  /*2d10*/  IMAD.IADD R136, R150, 0x1, R139 ;  /* 0x0000000196887824 */ /* 0x000fe200078e028b */
[----:B------:R-:W-:Y:S01]  /*2d20*/  IADD3 R102, P1, R94, R90, RZ ;  /* 0x0000005a5e667210 */ /* 0x000fe20007f3e0ff */
[----:B------:R-:W-:Y:S01]  /*2d30*/  IMAD.IADD R135, R150, 0x1, R137 ;  /* 0x0000000196877824 */ /* 0x000fe200078e0289 */
[----:B------:R-:W-:Y:S01]  /*2d40*/  IADD3 R92, P4, R90, R84, RZ ;  /* 0x000000545a5c7210 */ /* 0x000fe20007f9e0ff */
[----:B------:R-:W-:Y:S01]  /*2d50*/  IMAD.WIDE.U32 R178, R178, 0x60, RZ ;  /* 0x00000060b2b27825 */ /* 0x000fe200078e00ff */
[----:B------:R-:W-:-:S02]  /*2d60*/  IADD3 R104, P0, R98, R94, RZ ;  /* 0x0000005e62687210 */ /* 0x000fc40007f1e0ff */
[----:B------:R-:W-:Y:S01]  /*2d70*/  IADD3 R138, R150, R141, RZ ;  /* 0x0000008d968a7210 */ /* 0x000fe20007ffe0ff */
[----:B------:R-:W-:Y:S01]  /*2d80*/  IMAD.IADD R109, R179, 0x1, R109 ;  /* 0x00000001b36d7824 */ /* 0x000fe200078e026d */
[C---:B------:R-:W-:Y:S01]  /*2d90*/  SHF.L.U64.HI R105, R106.reuse, 0x1, R105 ;  /* 0x000000016a697819 */ /* 0x040fe20000010269 */
[----:B------:R-:W-:Y:S01]  /*2da0*/  IMAD.SHL.U32 R106, R106, 0x2, RZ ;  /* 0x000000026a6a7824 */ /* 0x000fe200078e00ff */
[C---:B------:R-:W-:Y:S01]  /*2db0*/  SHF.L.U64.HI R107, R108.reuse, 0x1, R107 ;  /* 0x000000016c6b7819 */ /* 0x040fe2000001026b */
[----:B------:R-:W-:Y:S01]  /*2dc0*/  IMAD.SHL.U32 R108, R108, 0x2, RZ ;  /* 0x000000026c6c7824 */ /* 0x000fe200078e00ff */
[----:B------:R-:W-:Y:S01]  /*2dd0*/  MOV R14, R165 ;  /* 0x000000a5000e7202 */ /* 0x000fe20000000f00 */
[----:B------:R-:W-:Y:S01]  /*2de0*/  IMAD.X R87, R85, 0x1, R83, P5 ;  /* 0x0000000155577824 */ /* 0x000fe200028e0653 */
[----:B------:R-:W-:Y:S01]  /*2df0*/  IADD3.X R91, R89, R83, RZ, P4, !PT ;  /* 0x00000053595b7210 */ /* 0x000fe200027fe4ff */
[----:B------:R-:W-:Y:S01]  /*2e00*/  IMAD.X R95, R93, 0x1, R85, P3 ;  /* 0x000000015d5f7824 */ /* 0x000fe200018e0655 */
        /* <DEDUP_REMOVED lines=11> */
[----:B------:R-:W-:Y:S02]  /*2ec0*/  SHF.R.S32.HI R124, RZ, 0x1f, R137 ;  /* 0x0000001fff7c7819 */ /* 0x000fe40000011489 */
[----:B------:R-:W-:Y:S02]  /*2ed0*/  SHF.R.S32.HI R125, RZ, 0x1f, R138 ;  /* 0x0000001fff7d7819 */ /* 0x000fe4000001148a */
[----:B------:R-:W-:Y:S02]  /*2ee0*/  SHF.R.S32.HI R123, RZ, 0x1f, R136 ;  /* 0x0000001fff7b7819 */ /* 0x000fe40000011488 */
[----:B------:R-:W-:Y:S02]  /*2ef0*/  SHF.R.S32.HI R122, RZ, 0x1f, R135 ;  /* 0x0000001fff7a7819 */ /* 0x000fe40000011487 */
.L_x_2535:
[----:B------:R-:W-:Y:S01]  /*2f00*/  MOV R3, R110 ;  /* 0x0000006e00037202 */ /* 0x000fe20000000f00 */
[----:B------:R-:W-:Y:S01]  /*2f10*/  IMAD.SHL.U32 R16, R14, 0x40, RZ ;  /* 0x000000400e107824 */ /* 0x000fe200078e00ff */
[----:B------:R-:W-:Y:S01]  /*2f20*/  BSSY B0, `(.L_x_2418) ;  /* 0x000001d000007945 */ /* 0x000fe20003800000 */
[----:B------:R-:W-:Y:S03]  /*2f30*/  IMAD.MOV.U32 R2, RZ, RZ, R111 ;  /* 0x000000ffff027224 */ /* 0x000fe600078e006f */
[----:B------:R-:W-:Y:S04]  /*2f40*/  IADD3 R15, R16, -0x40, RZ ;  /* 0xffffffc0100f7810 */ /* 0x000fe80007ffe0ff */
[----:B------:R-:W-:Y:S01]  /*2f50*/  IADD3 R157, R82, -R15, RZ ;  /* 0x8000000f529d7210 */ /* 0x000fe20007ffe0ff */
[----:B------:R-:W-:Y:S05]  /*2f60*/  IMAD.IADD R164, R51, 0x1, -R15 ;  /* 0x0000000133a47824 */ /* 0x000fea00078e0a0f */
[C---:B------:R-:W-:Y:S04]  /*2f70*/  ISETP.GE.AND P2, PT, R162.reuse, R164, PT ;  /* 0x000000a4a200720c */ /* 0x040fe80003f46270 */
[----:B------:R-:W-:Y:S11]  /*2f80*/  ISETP.GE.AND P2, PT, R162, R157, !P2 ;  /* 0x0000009da200720c */ /* 0x000ff60005746270 */
[----:B------:R-:W-:Y:S02]  /*2f90*/  @!UPT UIADD3 URZ, URZ, URZ, URZ ;  /* 0x0000003f3f3ff290 */ /* 0x000fe4000fffe03f */
[----:B-----5:R-:W-:-:S05]  /*2fa0*/  @!P2 BRA `(.L_x_2419) ;  /* 0x000001400000a947 */ /* 0x020fca0003800000 */
[----:B------:R-:W-:Y:S02]  /*2fb0*/  ISETP.NE.AND P1, PT, R149, RZ, PT ;  /* 0x000000ff9500720c */ /* 0x000fe40003f25270 */
[----:B------:R-:W-:Y:S11]  /*2fc0*/  ISETP.NE.AND P0, PT, R148, RZ, PT ;  /* 0x000000ff9400720c */ /* 0x000ff60003f05270 */
[----:B------:R-:W2:Y:S01]  /*2fd0*/  @P1 LD.E.128 R4, [R2.64] ;  /* 0x0000000602041980 */ /* 0x000ea2000c101d00 */
[--C-:B------:R-:W-:Y:S02]  /*2fe0*/  @P1 IMAD.MOV.U32 R22, RZ, RZ, R121.reuse ;  /* 0x000000ffff161224 */ /* 0x100fe400078e0079 */
[--C-:B------:R-:W-:Y:S05]  /*2ff0*/  @P1 IMAD.MOV.U32 R23, RZ, RZ, R120.reuse ;  /* 0x000000ffff171224 */ /* 0x100fea00078e0078 */
[----:B--2---:R1:W-:Y:S01]  /*3000*/  @P1 ST.E.128 [R22.64], R4 ;  /* 0x0000000416001985 */ /* 0x0043e2000c101d06 */
[----:B------:R-:W-:Y:S03]  /*3010*/  ISETP.NE.AND P1, PT, R147, RZ, PT ;  /* 0x000000ff9300720c */ /* 0x000fe60003f25270 */
[----:B-1----:R-:W2:Y:S01]  /*3020*/  @P0 LD.E.128 R4, [R2.64+0x80] ;  /* 0x0000800602040980 */ /* 0x002ea2000c101d00 */
[----:B------:R-:W-:Y:S01]  /*3030*/  @P0 MOV R22, R121 ;  /* 0x0000007900160202 */ /* 0x000fe20000000f00 */
[----:B------:R-:W-:Y:S05]  /*3040*/  @P0 IMAD.MOV.U32 R23, RZ, RZ, R120 ;  /* 0x000000ffff170224 */ /* 0x000fea00078e0078 */
[----:B--2---:R1:W-:Y:S01]  /*3050*/  @P0 ST.E.128 [R22.64+0x80], R4 ;  /* 0x0000800416000985 */ /* 0x0043e2000c101d06 */
[----:B------:R-:W-:Y:S03]  /*3060*/  ISETP.NE.AND P0, PT, R146, RZ, PT ;  /* 0x000000ff9200720c */ /* 0x000fe60003f05270 */
[----:B-1----:R-:W2:Y:S01]  /*3070*/  @P1 LD.E.128 R4, [R2.64+0x100] ;  /* 0x0001000602041980 */ /* 0x002ea2000c101d00 */
[--C-:B------:R-:W-:Y:S01]  /*3080*/  @P1 IMAD.MOV.U32 R22, RZ, RZ, R121.reuse ;  /* 0x000000ffff161224 */ /* 0x100fe200078e0079 */
[-C--:B------:R-:W-:Y:S05]  /*3090*/  @P1 MOV R23, R120.reuse ;  /* 0x0000007800171202 */ /* 0x080fea0000000f00 */
[----:B--2---:R1:W-:Y:S04]  /*30a0*/  @P1 ST.E.128 [R22.64+0x100], R4 ;  /* 0x0001000416001985 */ /* 0x0043e8000c101d06 */
[----:B-1----:R-:W2:Y:S01]  /*30b0*/  @P0 LD.E.128 R4, [R2.64+0x180] ;  /* 0x0001800602040980 */ /* 0x002ea2000c101d00 */
[----:B------:R-:W-:Y:S01]  /*30c0*/  @P0 IMAD.MOV.U32 R22, RZ, RZ, R121 ;  /* 0x000000ffff160224 */ /* 0x000fe200078e0079 */
[----:B------:R-:W-:Y:S05]  /*30d0*/  @P0 MOV R23, R120 ;  /* 0x0000007800170202 */ /* 0x000fea0000000f00 */
[----:B--2---:R1:W-:Y:S02]  /*30e0*/  @P0 ST.E.128 [R22.64+0x180], R4 ;  /* 0x0001800416000985 */ /* 0x0043e4000c101d06 */
.L_x_2419:
[----:B------:R-:W-:Y:S05]  /*30f0*/  BSYNC B0 ;  /* 0x0000000000007941 */ /* 0x000fea0003800000 */
.L_x_2418:
[C---:B------:R-:W-:Y:S01]  /*3100*/  ISETP.GE.AND P0, PT, R56.reuse, R164, PT ;  /* 0x000000a43800720c */ /* 0x040fe20003f06270 */
[----:B------:R-:W-:Y:S03]  /*3110*/  BSSY B0, `(.L_x_2420) ;  /* 0x0000014000007945 */ /* 0x000fe60003800000 */
[----:B------:R-:W-:Y:S11]  /*3120*/  ISETP.GE.AND P0, PT, R56, R157, !P0 ;  /* 0x0000009d3800720c */ /* 0x000ff60004706270 */
[----:B------:R-:W-:Y:S02]  /*3130*/  @!UPT UIADD3 URZ, URZ, URZ, URZ ;  /* 0x0000003f3f3ff290 */ /* 0x000fe4000fffe03f */
[----:B------:R-:W-:-:S05]  /*3140*/  @!P0 BRA `(.L_x_2421) ;  /* 0x0000010000008947 */ /* 0x000fca0003800000 */
[----:B------:R-:W-:Y:S02]  /*3150*/  ISETP.NE.AND P1, PT, R149, RZ, PT ;  /* 0x000000ff9500720c */ /* 0x000fe40003f25270 */
[----:B------:R-:W-:Y:S02]  /*3160*/  IADD3 R28, P0, R2, R106, RZ ;  /* 0x0000006a021c7210 */ /* 0x000fe40007f1e0ff */
[----:B-1----:R-:W-:Y:S03]  /*3170*/  LEA R22, P3, R226, R121, 0x1 ;  /* 0x00000079e2167211 */ /* 0x002fe600078608ff */
[----:B------:R-:W-:Y:S01]  /*3180*/  IMAD.X R29, R3, 0x1, R105, P0 ;  /* 0x00000001031d7824 */ /* 0x000fe200000e0669 */
[----:B------:R-:W-:Y:S02]  /*3190*/  ISETP.NE.AND P0, PT, R148, RZ, PT ;  /* 0x000000ff9400720c */ /* 0x000fe40003f05270 */
[----:B------:R-:W-:Y:S03]  /*31a0*/  LEA.HI.X R23, R226, R120, R227, 0x1, P3 ;  /* 0x00000078e2177211 */ /* 0x000fe600018f0ce3 */
[----:B------:R-:W2:Y:S04]  /*31b0*/  @P1 LD.E.128 R24, [R28.64] ;  /* 0x000000061c181980 */ /* 0x000ea8000c101d00 */
[----:B--2---:R-:W-:Y:S01]  /*31c0*/  @P1 ST.E.128 [R22.64], R24 ;  /* 0x0000001816001985 */ /* 0x004fe2000c101d06 */
[----:B------:R-:W-:Y:S03]  /*31d0*/  ISETP.NE.AND P1, PT, R147, RZ, PT ;  /* 0x000000ff9300720c */ /* 0x000fe60003f25270 */
[----:B------:R-:W2:Y:S04]  /*31e0*/  @P0 LD.E.128 R4, [R28.64+0x80] ;  /* 0x000080061c040980 */ /* 0x000ea8000c101d00 */
[----:B--2---:R1:W-:Y:S01]  /*31f0*/  @P0 ST.E.128 [R22.64+0x80], R4 ;  /* 0x0000800416000985 */ /* 0x0043e2000c101d06 */
[----:B------:R-:W-:Y:S05]  /*3200*/  ISETP.NE.AND P0, PT, R146, RZ, PT ;  /* 0x000000ff9200720c */ /* 0x000fea0003f05270 */
[----:B-1----:R-:W2:Y:S04]  /*3210*/  @P1 LD.E.128 R4, [R28.64+0x100] ;  /* 0x000100061c041980 */ /* 0x002ea8000c101d00 */
[----:B--2---:R1:W-:Y:S04]  /*3220*/  @P1 ST.E.128 [R22.64+0x100], R4 ;  /* 0x0001000416001985 */ /* 0x0043e8000c101d06 */
[----:B-1----:R-:W2:Y:S04]  /*3230*/  @P0 LD.E.128 R4, [R28.64+0x180] ;  /* 0x000180061c040980 */ /* 0x002ea8000c101d00 */
[----:B--2---:R1:W-:Y:S02]  /*3240*/  @P0 ST.E.128 [R22.64+0x180], R4 ;  /* 0x0001800416000985 */ /* 0x0043e4000c101d06 */
.L_x_2421:
[----:B------:R-:W-:Y:S05]  /*3250*/  BSYNC B0 ;  /* 0x0000000000007941 */ /* 0x000fea0003800000 */
.L_x_2420:
        /* <DEDUP_REMOVED lines=21> */
.L_x_2423:
[----:B------:R-:W-:Y:S05]  /*33b0*/  BSYNC B0 ;  /* 0x0000000000007941 */ /* 0x000fea0003800000 */
.L_x_2422:
        /* <DEDUP_REMOVED lines=21> */
.L_x_2425:
[----:B------:R-:W-:Y:S05]  /*3510*/  BSYNC B0 ;  /* 0x0000000000007941 */ /* 0x000fea0003800000 */
.L_x_2424:
        /* <DEDUP_REMOVED lines=19> */
[----:B------:R-:W-:Y:S02]  /*3650*/  MOV R2, R113 ;  /* 0x0000007100027202 */ /* 0x000fe40000000f00 */
[----:B------:R-:W-:Y:S02]  /*3660*/  MOV R3, R112 ;  /* 0x0000007000037202 */ /* 0x000fe40000000f00 */
[----:B------:R-:W-:Y:S03]  /*3670*/  ISETP.GE.AND P0, PT, R18, R17, PT ;  /* 0x000000111200720c */ /* 0x000fe60003f06270 */
[----:B------:R2:W3:Y:S10]  /*3680*/  LD.E.128 R24, [R2.64] ;  /* 0x0000000602187980 */ /* 0x0004f4000c101d00 */
[----:B------:R-:W4:Y:S06]  /*3690*/  @!P0 LD.E.64 R30, [R36.64] ;  /* 0x00000006241e8980 */ /* 0x000f2c000c101b00 */
[----:B--2---:R-:W2:Y:S02]  /*36a0*/  @!P0 LD.E.64 R2, [R20.64] ;  /* 0x0000000614028980 */ /* 0x004ea4000c101b00 */
[--C-:B--2---:R-:W-:Y:S01]  /*36b0*/  @!P0 HADD2.F32 R8, -RZ, R2.reuse.H0_H0 ;  /* 0x20000002ff088230 */ /* 0x104fe20000004100 */
[----:B---3--:R-:W-:Y:S01]  /*36c0*/  @!P0 MOV R0, R24 ;  /* 0x0000001800008202 */ /* 0x008fe20000000f00 */
[----:B-1----:R-:W-:Y:S01]  /*36d0*/  @!P0 HADD2.F32 R6, -RZ, R2.H1_H1 ;  /* 0x30000002ff068230 */ /* 0x002fe20000004100 */
[----:B------:R-:W-:Y:S01]  /*36e0*/  @!P0 MOV R7, R25 ;  /* 0x0000001900078202 */ /* 0x000fe20000000f00 */
[----:B----4-:R-:W-:Y:S02]  /*36f0*/  @!P0 HADD2.F32 R22, -RZ, R30.H0_H0 ;  /* 0x2000001eff168230 */ /* 0x010fe40000004100 */
[--C-:B------:R-:W-:Y:S02]  /*3700*/  @!P0 HADD2.F32 R2, -RZ, R0.reuse.H1_H1 ;  /* 0x30000000ff028230 */ /* 0x100fe40000004100 */
[----:B------:R-:W-:Y:S02]  /*3710*/  @!P0 HADD2.F32 R23, -RZ, R0.H0_H0 ;  /* 0x20000000ff178230 */ /* 0x000fe40000004100 */
[--C-:B------:R-:W-:Y:S01]  /*3720*/  @!P0 HADD2.F32 R4, -RZ, R3.reuse.H0_H0 ;  /* 0x20000003ff048230 */ /* 0x100fe20000004100 */
[C---:B------:R-:W-:Y:S01]  /*3730*/  @!P0 FMUL.FTZ R0, R2.reuse, R8 ;  /* 0x0000000802008220 */ /* 0x040fe20000410000 */
[----:B------:R-:W-:Y:S01]  /*3740*/  @!P0 HADD2.F32 R5, -RZ, R3.H1_H1 ;  /* 0x30000003ff058230 */ /* 0x000fe20000004100 */
[----:B------:R-:W-:Y:S01]  /*3750*/  @!P0 FMUL.FTZ R3, R2, R22 ;  /* 0x0000001602038220 */ /* 0x000fe20000410000 */
[----:B------:R-:W-:Y:S01]  /*3760*/  @!P0 HADD2.F32 R28, -RZ, R30.H1_H1 ;  /* 0x3000001eff1c8230 */ /* 0x000fe20000004100 */
[----:B------:R-:W-:Y:S01]  /*3770*/  @!P0 FFMA.FTZ R0, R22, R23, R0 ;  /* 0x0000001716008223 */ /* 0x000fe20000010000 */
[--C-:B------:R-:W-:Y:S02]  /*3780*/  @!P0 HADD2.F32 R29, -RZ, R31.reuse.H0_H0 ;  /* 0x2000001fff1d8230 */ /* 0x100fe40000004100 */
[----:B------:R-:W-:Y:S01]  /*3790*/  @!P0 HADD2.F32 R30, -RZ, R31.H1_H1 ;  /* 0x3000001fff1e8230 */ /* 0x000fe20000004100 */
[----:B------:R-:W-:Y:S01]  /*37a0*/  @!P0 FFMA.FTZ R31, R23, R8, -R3 ;  /* 0x00000008171f8223 */ /* 0x000fe20000010803 */
[----:B------:R-:W-:Y:S01]  /*37b0*/  @!P0 MOV R8, R26 ;  /* 0x0000001a00088202 */ /* 0x000fe20000000f00 */
[--C-:B------:R-:W-:Y:S01]  /*37c0*/  @!P0 HADD2.F32 R2, -RZ, R7.reuse.H1_H1 ;  /* 0x30000007ff028230 */ /* 0x100fe20000004100 */
[----:B------:R-:W-:Y:S01]  /*37d0*/  @!P0 MOV R3, R27 ;  /* 0x0000001b00038202 */ /* 0x000fe20000000f00 */
[----:B------:R-:W-:Y:S01]  /*37e0*/  @!P0 HADD2.F32 R23, -RZ, R7.H0_H0 ;  /* 0x20000007ff178230 */ /* 0x000fe20000004100 */
[----:B------:R-:W-:Y:S01]  /*37f0*/  @!P0 F2FP.PACK_AB R0, R0, R31 ;  /* 0x0000001f0000823e */ /* 0x000fe200000000ff */
[--C-:B------:R-:W-:Y:S01]  /*3800*/  @!P0 HADD2.F32 R22, -RZ, R8.reuse.H1_H1 ;  /* 0x30000008ff168230 */ /* 0x100fe20000004100 */
[C---:B------:R-:W-:Y:S01]  /*3810*/  @!P0 FMUL.FTZ R32, R2.reuse, R28 ;  /* 0x0000001c02208220 */ /* 0x040fe20000410000 */
[--C-:B------:R-:W-:Y:S01]  /*3820*/  @!P0 HADD2.F32 R7, -RZ, R3.reuse.H1_H1 ;  /* 0x30000003ff078230 */ /* 0x100fe20000004100 */
[----:B------:R-:W-:Y:S01]  /*3830*/  @!P0 FMUL.FTZ R2, R2, R6 ;  /* 0x0000000602028220 */ /* 0x000fe20000410000 */
[----:B------:R-:W-:Y:S01]  /*3840*/  @!P0 MOV R24, R0 ;  /* 0x0000000000188202 */ /* 0x000fe20000000f00 */
[----:B------:R-:W-:Y:S01]  /*3850*/  @!P0 FFMA.FTZ R32, R23, R6, -R32 ;  /* 0x0000000617208223 */ /* 0x000fe20000010820 */
[----:B------:R-:W-:Y:S01]  /*3860*/  @!P0 HADD2.F32 R6, -RZ, R8.H0_H0 ;  /* 0x20000008ff068230 */ /* 0x000fe20000004100 */
[C---:B------:R-:W-:Y:S01]  /*3870*/  @!P0 FMUL.FTZ R39, R22.reuse, R29 ;  /* 0x0000001d16278220 */ /* 0x040fe20000410000 */
[----:B------:R-:W-:Y:S01]  /*3880*/  @!P0 HADD2.F32 R8, -RZ, R3.H0_H0 ;  /* 0x20000003ff088230 */ /* 0x000fe20000004100 */
[----:B------:R-:W-:Y:S02]  /*3890*/  @!P0 FMUL.FTZ R3, R22, R4 ;  /* 0x0000000416038220 */ /* 0x000fe40000410000 */
[C---:B------:R-:W-:Y:S02]  /*38a0*/  @!P0 FMUL.FTZ R38, R7.reuse, R30 ;  /* 0x0000001e07268220 */ /* 0x040fe40000410000 */
[----:B------:R-:W-:Y:S02]  /*38b0*/  @!P0 FFMA.FTZ R22, R6, R4, -R39 ;  /* 0x0000000406168223 */ /* 0x000fe40000010827 */
[----:B------:R-:W-:Y:S02]  /*38c0*/  @!P0 FFMA.FTZ R2, R28, R23, R2 ;  /* 0x000000171c028223 */ /* 0x000fe40000010002 */
[-C--:B------:R-:W-:Y:S02]  /*38d0*/  @!P0 FMUL.FTZ R4, R7, R5.reuse ;  /* 0x0000000507048220 */ /* 0x080fe40000410000 */
[----:B------:R-:W-:Y:S01]  /*38e0*/  @!P0 FFMA.FTZ R3, R29, R6, R3 ;  /* 0x000000061d038223 */ /* 0x000fe20000010003 */
[----:B------:R-:W-:Y:S01]  /*38f0*/  @!P0 F2FP.PACK_AB R2, R2, R32 ;  /* 0x000000200202823e */ /* 0x000fe200000000ff */
[----:B------:R-:W-:Y:S02]  /*3900*/  @!P0 FFMA.FTZ R38, R8, R5, -R38 ;  /* 0x0000000508268223 */ /* 0x000fe40000010826 */
[----:B------:R-:W-:Y:S01]  /*3910*/  @!P0 FFMA.FTZ R4, R30, R8, R4 ;  /* 0x000000081e048223 */ /* 0x000fe20000010004 */
[----:B------:R-:W-:Y:S02]  /*3920*/  @!P0 F2FP.PACK_AB R3, R3, R22 ;  /* 0x000000160303823e */ /* 0x000fe400000000ff */
[----:B------:R-:W-:Y:S02]  /*3930*/  @!P0 MOV R25, R2 ;  /* 0x0000000200198202 */ /* 0x000fe40000000f00 */
[----:B------:R-:W-:Y:S02]  /*3940*/  @!P0 F2FP.PACK_AB R4, R4, R38 ;  /* 0x000000260404823e */ /* 0x000fe400000000ff */
[----:B------:R-:W-:Y:S02]  /*3950*/  @!P0 MOV R26, R3 ;  /* 0x00000003001a8202 */ /* 0x000fe40000000f00 */
[----:B------:R-:W-:Y:S05]  /*3960*/  @!P0 MOV R27, R4 ;  /* 0x00000004001b8202 */ /* 0x000fea0000000f00 */
[----:B------:R1:W-:Y:S02]  /*3970*/  ST.E.128 [R118.64], R24 ;  /* 0x0000001876007985 */ /* 0x0003e4000c101d06 */
.L_x_2432:
[----:B------:R-:W-:Y:S05]  /*3980*/  BSYNC B0 ;  /* 0x0000000000007941 */ /* 0x000fea0003800000 */
.L_x_2431:
[----:B------:R-:W-:Y:S01]  /*3990*/  ISETP.GE.AND P0, PT, R13, R156, PT ;  /* 0x0000009c0d00720c */ /* 0x000fe20003f06270 */
[----:B------:R-:W-:Y:S01]  /*39a0*/  @!UPT UIADD3 URZ, URZ, URZ, URZ ;  /* 0x0000003f3f3ff290 */ /* 0x000fe2000fffe03f */
[----:B------:R-:W-:Y:S11]  /*39b0*/  BSSY B0, `(.L_x_2433) ;  /* 0x0000035000007945 */ /* 0x000ff60003800000 */
[----:B------:R-:W-:-:S05]  /*39c0*/  @P0 BRA `(.L_x_2434) ;  /* 0x0000033000000947 */ /* 0x000fca0003800000 */
[----:B------:R-:W-:Y:S02]  /*39d0*/  MOV R2, R113 ;  /* 0x0000007100027202 */ /* 0x000fe40000000f00 */
[----:B------:R-:W-:Y:S02]  /*39e0*/  MOV R3, R112 ;  /* 0x0000007000037202 */ /* 0x000fe40000000f00 */
[----:B------:R-:W-:Y:S03]  /*39f0*/  ISETP.GE.AND P0, PT, R13, R17, PT ;  /* 0x000000110d00720c */ /* 0x000fe60003f06270 */
[----:B-1----:R1:W2:Y:S10]  /*3a00*/  LD.E.128 R24, [R2.64+0x80] ;  /* 0x0000800602187980 */ /* 0x0022b4000c101d00 */
[----:B------:R-:W3:Y:S06]  /*3a10*/  @!P0 LD.E.64 R30, [R36.64+0x40] ;  /* 0x00004006241e8980 */ /* 0x000eec000c101b00 */
[----:B-1----:R-:W4:Y:S02]  /*3a20*/  @!P0 LD.E.64 R2, [R20.64+0x40] ;  /* 0x0000400614028980 */ /* 0x002f24000c101b00 */
[--C-:B----4-:R-:W-:Y:S01]  /*3a30*/  @!P0 HADD2.F32 R8, -RZ, R2.reuse.H0_H0 ;  /* 0x20000002ff088230 */ /* 0x110fe20000004100 */
[----:B--2---:R-:W-:Y:S01]  /*3a40*/  @!P0 MOV R0, R24 ;  /* 0x0000001800008202 */ /* 0x004fe20000000f00 */
[----:B------:R-:W-:Y:S01]  /*3a50*/  @!P0 HADD2.F32 R6, -RZ, R2.H1_H1 ;  /* 0x30000002ff068230 */ /* 0x000fe20000004100 */
[----:B------:R-:W-:Y:S01]  /*3a60*/  @!P0 MOV R7, R25 ;  /* 0x0000001900078202 */ /* 0x000fe20000000f00 */
[----:B---3--:R-:W-:Y:S02]  /*3a70*/  @!P0 HADD2.F32 R22, -RZ, R30.H0_H0 ;  /* 0x2000001eff168230 */ /* 0x008fe40000004100 */
        /* <DEDUP_REMOVED lines=39> */
[----:B------:R1:W-:Y:S02]  /*3cf0*/  ST.E.128 [R118.64+0x80], R24 ;  /* 0x0000801876007985 */ /* 0x0003e4000c101d06 */
.L_x_2434:
[----:B------:R-:W-:Y:S05]  /*3d00*/  BSYNC B0 ;  /* 0x0000000000007941 */ /* 0x000fea0003800000 */
.L_x_2433:
        /* <DEDUP_REMOVED lines=55> */
.L_x_2436:
[----:B------:R-:W-:Y:S05]  /*4080*/  BSYNC B0 ;  /* 0x0000000000007941 */ /* 0x000fea0003800000 */
.L_x_2435:
[----:B------:R-:W-:Y:S11]  /*4090*/  ISETP.GE.AND P0, PT, R9, R156, PT ;  /* 0x0000009c0900720c */ /* 0x000ff60003f06270 */
[----:B------:R-:W-:Y:S02]  /*40a0*/  @!UPT UIADD3 URZ, URZ, URZ, URZ ;  /* 0x0000003f3f3ff290 */ /* 0x000fe4000fffe03f */
        /* <DEDUP_REMOVED lines=52> */
.L_x_2430:
[----:B------:R-:W-:Y:S05]  /*43f0*/  BSYNC B1 ;  /* 0x0000000000017941 */ /* 0x000fea0003800000 */
.L_x_2429:
        /* <DEDUP_REMOVED lines=9> */
[-C--:B-1----:R-:W-:Y:S02]  /*4490*/  IADD3 R6, P2, R20, R38.reuse, RZ ;  /* 0x0000002614067210 */ /* 0x082fe40007f5e0ff */
[----:B------:R-:W-:Y:S03]  /*44a0*/  IADD3 R38, P1, R36, R38, RZ ;  /* 0x0000002624267210 */ /* 0x000fe60007f3e0ff */
[--C-:B------:R-:W-:Y:S02]  /*44b0*/  IMAD.X R7, R21, 0x1, R0.reuse, P2 ;  /* 0x0000000115077824 */ /* 0x100fe400010e0600 */
[----:B------:R-:W-:Y:S01]  /*44c0*/  IMAD.X R39, R37, 0x1, R0, P1 ;  /* 0x0000000125277824 */ /* 0x000fe200008e0600 */
[----:B------:R-:W-:-:S05]  /*44d0*/  @P0 BRA `(.L_x_2440) ;  /* 0x0000035000000947 */ /* 0x000fca0003800000 */
[----:B------:R-:W-:Y:S02]  /*44e0*/  LEA R24, P1, R84, R113, 0x1 ;  /* 0x0000007154187211 */ /* 0x000fe400078208ff */
[----:B------:R-:W-:Y:S02]  /*44f0*/  ISETP.GE.AND P0, PT, R18, R17, PT ;  /* 0x000000111200720c */ /* 0x000fe40003f06270 */
[----:B------:R-:W-:Y:S06]  /*4500*/  LEA.HI.X R25, R84, R112, R83, 0x1, P1 ;  /* 0x0000007054197211 */ /* 0x000fec00008f0c53 */
[----:B------:R-:W2:Y:S08]  /*4510*/  LD.E.128 R24, [R24.64] ;  /* 0x0000000618187980 */ /* 0x000eb0000c101d00 */
[----:B------:R-:W3:Y:S06]  /*4520*/  @!P0 LD.E.64 R2, [R6.64] ;  /* 0x0000000606028980 */ /* 0x000eec000c101b00 */
[----:B------:R-:W4:Y:S01]  /*4530*/  @!P0 LD.E.64 R40, [R38.64] ;  /* 0x0000000626288980 */ /* 0x000f22000c101b00 */
[--C-:B---3--:R-:W-:Y:S01]  /*4540*/  @!P0 HADD2.F32 R23, -RZ, R2.reuse.H0_H0 ;  /* 0x20000002ff178230 */ /* 0x108fe20000004100 */
[----:B--2---:R-:W-:Y:S01]  /*4550*/  @!P0 MOV R0, R24 ;  /* 0x0000001800008202 */ /* 0x004fe20000000f00 */
[----:B------:R-:W-:Y:S01]  /*4560*/  @!P0 HADD2.F32 R8, -RZ, R2.H1_H1 ;  /* 0x30000002ff088230 */ /* 0x000fe20000004100 */
[----:B------:R-:W-:Y:S01]  /*4570*/  @!P0 MOV R22, R25 ;  /* 0x0000001900168202 */ /* 0x000fe20000000f00 */
[--C-:B------:R-:W-:Y:S02]  /*4580*/  @!P0 HADD2.F32 R4, -RZ, R3.reuse.H0_H0 ;  /* 0x20000003ff048230 */ /* 0x100fe40000004100 */
[----:B----4-:R-:W-:Y:S02]  /*4590*/  @!P0 HADD2.F32 R28, -RZ, R40.H0_H0 ;  /* 0x20000028ff1c8230 */ /* 0x010fe40000004100 */
[--C-:B------:R-:W-:Y:S02]  /*45a0*/  @!P0 HADD2.F32 R2, -RZ, R0.reuse.H1_H1 ;  /* 0x30000000ff028230 */ /* 0x100fe40000004100 */
[----:B------:R-:W-:Y:S02]  /*45b0*/  @!P0 HADD2.F32 R29, -RZ, R0.H0_H0 ;  /* 0x20000000ff1d8230 */ /* 0x000fe40000004100 */
[----:B------:R-:W-:Y:S01]  /*45c0*/  @!P0 HADD2.F32 R30, -RZ, R40.H1_H1 ;  /* 0x30000028ff1e8230 */ /* 0x000fe20000004100 */
[C---:B------:R-:W-:Y:S01]  /*45d0*/  @!P0 FMUL.FTZ R40, R2.reuse, R28 ;  /* 0x0000001c02288220 */ /* 0x040fe20000410000 */
[----:B------:R-:W-:Y:S01]  /*45e0*/  @!P0 HADD2.F32 R5, -RZ, R3.H1_H1 ;  /* 0x30000003ff058230 */ /* 0x000fe20000004100 */
[----:B------:R-:W-:Y:S01]  /*45f0*/  @!P0 FMUL.FTZ R0, R2, R23 ;  /* 0x0000001702008220 */ /* 0x000fe20000410000 */
[----:B------:R-:W-:Y:S01]  /*4600*/  @!P0 MOV R3, R27 ;  /* 0x0000001b00038202 */ /* 0x000fe20000000f00 */
[----:B------:R-:W-:Y:S01]  /*4610*/  @!P0 FFMA.FTZ R40, R29, R23, -R40 ;  /* 0x000000171d288223 */ /* 0x000fe20000010828 */
[----:B------:R-:W-:Y:S01]  /*4620*/  @!P0 MOV R23, R26 ;  /* 0x0000001a00178202 */ /* 0x000fe20000000f00 */
[----:B------:R-:W-:Y:S01]  /*4630*/  @!P0 FFMA.FTZ R0, R28, R29, R0 ;  /* 0x0000001d1c008223 */ /* 0x000fe20000010000 */
[--C-:B------:R-:W-:Y:S02]  /*4640*/  @!P0 HADD2.F32 R2, -RZ, R22.reuse.H1_H1 ;  /* 0x30000016ff028230 */ /* 0x100fe40000004100 */
[----:B------:R-:W-:Y:S02]  /*4650*/  @!P0 HADD2.F32 R29, -RZ, R22.H0_H0 ;  /* 0x20000016ff1d8230 */ /* 0x000fe40000004100 */
[----:B------:R-:W-:Y:S01]  /*4660*/  @!P0 HADD2.F32 R32, -RZ, R41.H1_H1 ;  /* 0x30000029ff208230 */ /* 0x000fe20000004100 */
[----:B------:R-:W-:Y:S01]  /*4670*/  @!P0 F2FP.PACK_AB R0, R0, R40 ;  /* 0x000000280000823e */ /* 0x000fe200000000ff */
[----:B------:R-:W-:Y:S02]  /*4680*/  @!P0 HADD2.F32 R28, -RZ, R23.H1_H1 ;  /* 0x30000017ff1c8230 */ /* 0x000fe40000004100 */
[----:B------:R-:W-:Y:S01]  /*4690*/  @!P0 HADD2.F32 R31, -RZ, R41.H0_H0 ;  /* 0x20000029ff1f8230 */ /* 0x000fe20000004100 */
[C---:B------:R-:W-:Y:S01]  /*46a0*/  @!P0 FMUL.FTZ R41, R2.reuse, R30 ;  /* 0x0000001e02298220 */ /* 0x040fe20000410000 */
[----:B------:R-:W-:Y:S01]  /*46b0*/  @!P0 MOV R24, R0 ;  /* 0x0000000000188202 */ /* 0x000fe20000000f00 */
[-C--:B------:R-:W-:Y:S01]  /*46c0*/  @!P0 FMUL.FTZ R2, R2, R8.reuse ;  /* 0x0000000802028220 */ /* 0x080fe20000410000 */
[----:B------:R-:W-:Y:S01]  /*46d0*/  @!P0 HADD2.F32 R22, -RZ, R3.H1_H1 ;  /* 0x30000003ff168230 */ /* 0x000fe20000004100 */
[----:B------:R-:W-:Y:S01]  /*46e0*/  @!P0 FFMA.FTZ R41, R29, R8, -R41 ;  /* 0x000000081d298223 */ /* 0x000fe20000010829 */
[----:B------:R-:W-:Y:S01]  /*46f0*/  @!P0 HADD2.F32 R8, -RZ, R23.H0_H0 ;  /* 0x20000017ff088230 */ /* 0x000fe20000004100 */
[C---:B------:R-:W-:Y:S01]  /*4700*/  @!P0 FMUL.FTZ R43, R28.reuse, R31 ;  /* 0x0000001f1c2b8220 */ /* 0x040fe20000410000 */
[----:B------:R-:W-:Y:S01]  /*4710*/  @!P0 HADD2.F32 R23, -RZ, R3.H0_H0 ;  /* 0x20000003ff178230 */ /* 0x000fe20000004100 */
[----:B------:R-:W-:Y:S02]  /*4720*/  @!P0 FMUL.FTZ R3, R28, R4 ;  /* 0x000000041c038220 */ /* 0x000fe40000410000 */
[----:B------:R-:W-:Y:S02]  /*4730*/  @!P0 FMUL.FTZ R42, R22, R32 ;  /* 0x00000020162a8220 */ /* 0x000fe40000410000 */
[----:B------:R-:W-:Y:S02]  /*4740*/  @!P0 FFMA.FTZ R28, R8, R4, -R43 ;  /* 0x00000004081c8223 */ /* 0x000fe4000001082b */
[----:B------:R-:W-:Y:S01]  /*4750*/  @!P0 FMUL.FTZ R4, R22, R5 ;  /* 0x0000000516048220 */ /* 0x000fe20000410000 */
[----:B------:R-:W-:Y:S01]  /*4760*/  LEA R22, P1, R228, R118, 0x1 ;  /* 0x00000076e4167211 */ /* 0x000fe200078208ff */
[----:B------:R-:W-:Y:S02]  /*4770*/  @!P0 FFMA.FTZ R2, R30, R29, R2 ;  /* 0x0000001d1e028223 */ /* 0x000fe40000010002 */
[----:B------:R-:W-:Y:S02]  /*4780*/  @!P0 FFMA.FTZ R3, R31, R8, R3 ;  /* 0x000000081f038223 */ /* 0x000fe40000010003 */
[----:B------:R-:W-:Y:S01]  /*4790*/  @!P0 FFMA.FTZ R42, R23, R5, -R42 ;  /* 0x00000005172a8223 */ /* 0x000fe2000001082a */
[----:B------:R-:W-:Y:S01]  /*47a0*/  @!P0 F2FP.PACK_AB R2, R2, R41 ;  /* 0x000000290202823e */ /* 0x000fe200000000ff */
[----:B------:R-:W-:Y:S01]  /*47b0*/  @!P0 FFMA.FTZ R4, R32, R23, R4 ;  /* 0x0000001720048223 */ /* 0x000fe20000010004 */
[----:B------:R-:W-:Y:S02]  /*47c0*/  @!P0 F2FP.PACK_AB R3, R3, R28 ;  /* 0x0000001c0303823e */ /* 0x000fe400000000ff */
[----:B------:R-:W-:Y:S02]  /*47d0*/  LEA.HI.X R23, R228, R119, R229, 0x1, P1 ;  /* 0x00000077e4177211 */ /* 0x000fe400008f0ce5 */
[----:B------:R-:W-:Y:S02]  /*47e0*/  @!P0 F2FP.PACK_AB R4, R4, R42 ;  /* 0x0000002a0404823e */ /* 0x000fe400000000ff */
[----:B------:R-:W-:Y:S02]  /*47f0*/  @!P0 MOV R25, R2 ;  /* 0x0000000200198202 */ /* 0x000fe40000000f00 */
[----:B------:R-:W-:Y:S02]  /*4800*/  @!P0 MOV R26, R3 ;  /* 0x00000003001a8202 */ /* 0x000fe40000000f00 */
[----:B------:R-:W-:Y:S05]  /*4810*/  @!P0 MOV R27, R4 ;  /* 0x00000004001b8202 */ /* 0x000fea0000000f00 */
[----:B------:R1:W-:Y:S02]  /*4820*/  ST.E.128 [R22.64], R24 ;  /* 0x0000001816007985 */ /* 0x0003e4000c101d06 */
.L_x_2440:
[----:B------:R-:W-:Y:S05]  /*4830*/  BSYNC B0 ;  /* 0x0000000000007941 */ /* 0x000fea0003800000 */
.L_x_2439:
[----:B------:R-:W-:Y:S01]  /*4840*/  ISETP.GE.AND P0, PT, R13, R156, PT ;  /* 0x0000009c0d00720c */ /* 0x000fe20003f06270 */
[----:B------:R-:W-:Y:S01]  /*4850*/  @!UPT UIADD3 URZ, URZ, URZ, URZ ;  /* 0x0000003f3f3ff290 */ /* 0x000fe2000fffe03f */
[----:B------:R-:W-:Y:S11]  /*4860*/  BSSY B0, `(.L_x_2441) ;  /* 0x0000037000007945 */ /* 0x000ff60003800000 */
[----:B------:R-:W-:-:S05]  /*4870*/  @P0 BRA `(.L_x_2442) ;  /* 0x0000035000000947 */ /* 0x000fca0003800000 */
[C---:B-1----:R-:W-:Y:S02]  /*4880*/  LEA R24, P1, R86.reuse, R113, 0x1 ;  /* 0x0000007156187211 */ /* 0x042fe400078208ff */
[----:B------:R-:W-:Y:S02]  /*4890*/  ISETP.GE.AND P0, PT, R13, R17, PT ;  /* 0x000000110d00720c */ /* 0x000fe40003f06270 */
[----:B------:R-:W-:Y:S06]  /*48a0*/  LEA.HI.X R25, R86, R112, R85, 0x1, P1 ;  /* 0x0000007056197211 */ /* 0x000fec00008f0c55 */
[----:B------:R-:W2:Y:S08]  /*48b0*/  LD.E.128 R24, [R24.64] ;  /* 0x0000000618187980 */ /* 0x000eb0000c101d00 */
[----:B------:R-:W3:Y:S06]  /*48c0*/  @!P0 LD.E.64 R2, [R6.64+0x40] ;  /* 0x0000400606028980 */ /* 0x000eec000c101b00 */
[----:B------:R-:W4:Y:S01]  /*48d0*/  @!P0 LD.E.64 R40, [R38.64+0x40] ;  /* 0x0000400626288980 */ /* 0x000f22000c101b00 */
        /* <DEDUP_REMOVED lines=47> */
.L_x_2442:
[----:B------:R-:W-:Y:S05]  /*4bd0*/  BSYNC B0 ;  /* 0x0000000000007941 */ /* 0x000fea0003800000 */
.L_x_2441:
[----:B------:R-:W-:Y:S01]  /*4be0*/  ISETP.GE.AND P0, PT, R12, R156, PT ;  /* 0x0000009c0c00720c */ /* 0x000fe20003f06270 */
[----:B------:R-:W-:Y:S01]  /*4bf0*/  @!UPT UIADD3 URZ, URZ, URZ, URZ ;  /* 0x0000003f3f3ff290 */ /* 0x000fe2000fffe03f */
[----:B------:R-:W-:Y:S11]  /*4c00*/  BSSY B0, `(.L_x_2443) ;  /* 0x0000037000007945 */ /* 0x000ff60003800000 */
[----:B------:R-:W-:-:S05]  /*4c10*/  @P0 BRA `(.L_x_2444) ;  /* 0x0000035000000947 */ /* 0x000fca0003800000 */
[----:B-1----:R-:W-:Y:S02]  /*4c20*/  LEA R24, P1, R90, R113, 0x1 ;  /* 0x000000715a187211 */ /* 0x002fe400078208ff */
        /* <DEDUP_REMOVED lines=52> */
.L_x_2444:
[----:B------:R-:W-:Y:S05]  /*4f70*/  BSYNC B0 ;  /* 0x0000000000007941 */ /* 0x000fea0003800000 */
.L_x_2443:
[----:B------:R-:W-:Y:S11]  /*4f80*/  ISETP.GE.AND P0, PT, R9, R156, PT ;  /* 0x0000009c0900720c */ /* 0x000ff60003f06270 */
[----:B------:R-:W-:Y:S02]  /*4f90*/  @!UPT UIADD3 URZ, URZ, URZ, URZ ;  /* 0x0000003f3f3ff290 */ /* 0x000fe4000fffe03f */
        /* <DEDUP_REMOVED lines=18> */
[-C--:B------:R-:W-:Y:S01]  /*50c0*/  @!P0 FMUL.FTZ R0, R2, R8.reuse ;  /* 0x0000000802008220 */ /* 0x080fe20000410000 */
[----:B------:R-:W-:Y:S01]  /*50d0*/  @!P0 MOV R3, R27 ;  /* 0x0000001b00038202 */ /* 0x000fe20000000f00 */
[----:B------:R-:W-:Y:S01]  /*50e0*/  @!P0 FFMA.FTZ R31, R23, R8, -R31 ;  /* 0x00000008171f8223 */ /* 0x000fe2000001081f */
[----:B------:R-:W-:Y:S01]  /*50f0*/  @!P0 MOV R8, R26 ;  /* 0x0000001a00088202 */ /* 0x000fe20000000f00 */
[----:B------:R-:W-:Y:S01]  /*5100*/  @!P0 FFMA.FTZ R0, R22, R23, R0 ;  /* 0x0000001716008223 */ /* 0x000fe20000010000 */
[--C-:B------:R-:W-:Y:S02]  /*5110*/  @!P0 HADD2.F32 R2, -RZ, R7.reuse.H1_H1 ;  /* 0x30000007ff028230 */ /* 0x100fe40000004100 */
[----:B------:R-:W-:Y:S02]  /*5120*/  @!P0 HADD2.F32 R23, -RZ, R7.H0_H0 ;  /* 0x20000007ff178230 */ /* 0x000fe40000004100 */
[----:B------:R-:W-:Y:S01]  /*5130*/  @!P0 HADD2.F32 R7, -RZ, R3.H1_H1 ;  /* 0x30000003ff078230 */ /* 0x000fe20000004100 */
[C---:B------:R-:W-:Y:S01]  /*5140*/  @!P0 FMUL.FTZ R32, R2.reuse, R28 ;  /* 0x0000001c02208220 */ /* 0x040fe20000410000 */
[--C-:B------:R-:W-:Y:S01]  /*5150*/  @!P0 HADD2.F32 R29, -RZ, R39.reuse.H0_H0 ;  /* 0x20000027ff1d8230 */ /* 0x100fe20000004100 */
[-C--:B------:R-:W-:Y:S01]  /*5160*/  @!P0 FMUL.FTZ R2, R2, R6.reuse ;  /* 0x0000000602028220 */ /* 0x080fe20000410000 */
[----:B------:R-:W-:Y:S01]  /*5170*/  @!P0 F2FP.PACK_AB R0, R0, R31 ;  /* 0x0000001f0000823e */ /* 0x000fe200000000ff */
[----:B------:R-:W-:Y:S01]  /*5180*/  @!P0 FFMA.FTZ R32, R23, R6, -R32 ;  /* 0x0000000617208223 */ /* 0x000fe20000010820 */
[--C-:B------:R-:W-:Y:S01]  /*5190*/  @!P0 HADD2.F32 R22, -RZ, R8.reuse.H1_H1 ;  /* 0x30000008ff168230 */ /* 0x100fe20000004100 */
[----:B------:R-:W-:Y:S01]  /*51a0*/  @!P0 FFMA.FTZ R2, R28, R23, R2 ;  /* 0x000000171c028223 */ /* 0x000fe20000010002 */
[----:B------:R-:W-:Y:S01]  /*51b0*/  @!P0 MOV R24, R0 ;  /* 0x0000000000188202 */ /* 0x000fe20000000f00 */
[----:B------:R-:W-:Y:S02]  /*51c0*/  @!P0 HADD2.F32 R6, -RZ, R8.H0_H0 ;  /* 0x20000008ff068230 */ /* 0x000fe40000004100 */
[----:B------:R-:W-:Y:S01]  /*51d0*/  @!P0 HADD2.F32 R30, -RZ, R39.H1_H1 ;  /* 0x30000027ff1e8230 */ /* 0x000fe20000004100 */
[----:B------:R-:W-:Y:S01]  /*51e0*/  @!P0 F2FP.PACK_AB R2, R2, R32 ;  /* 0x000000200202823e */ /* 0x000fe200000000ff */
[C---:B------:R-:W-:Y:S01]  /*51f0*/  @!P0 FMUL.FTZ R39, R22.reuse, R29 ;  /* 0x0000001d16278220 */ /* 0x040fe20000410000 */
[----:B------:R-:W-:Y:S01]  /*5200*/  @!P0 HADD2.F32 R8, -RZ, R3.H0_H0 ;  /* 0x20000003ff088230 */ /* 0x000fe20000004100 */
[----:B------:R-:W-:Y:S01]  /*5210*/  @!P0 FMUL.FTZ R3, R22, R4 ;  /* 0x0000000416038220 */ /* 0x000fe20000410000 */
[----:B------:R-:W-:Y:S01]  /*5220*/  @!P0 MOV R25, R2 ;  /* 0x0000000200198202 */ /* 0x000fe20000000f00 */
[C---:B------:R-:W-:Y:S02]  /*5230*/  @!P0 FMUL.FTZ R38, R7.reuse, R30 ;  /* 0x0000001e07268220 */ /* 0x040fe40000410000 */
[----:B------:R-:W-:Y:S02]  /*5240*/  @!P0 FFMA.FTZ R22, R6, R4, -R39 ;  /* 0x0000000406168223 */ /* 0x000fe40000010827 */
[-C--:B------:R-:W-:Y:S02]  /*5250*/  @!P0 FMUL.FTZ R4, R7, R5.reuse ;  /* 0x0000000507048220 */ /* 0x080fe40000410000 */
[----:B------:R-:W-:Y:S01]  /*5260*/  @!P0 FFMA.FTZ R3, R29, R6, R3 ;  /* 0x000000061d038223 */ /* 0x000fe20000010003 */
[----:B------:R-:W-:Y:S01]  /*5270*/  LEA R6, P1, R68, R118, 0x1 ;  /* 0x0000007644067211 */ /* 0x000fe200078208ff */
[----:B------:R-:W-:Y:S02]  /*5280*/  @!P0 FFMA.FTZ R38, R8, R5, -R38 ;  /* 0x0000000508268223 */ /* 0x000fe40000010826 */
[----:B------:R-:W-:Y:S01]  /*5290*/  @!P0 FFMA.FTZ R4, R30, R8, R4 ;  /* 0x000000081e048223 */ /* 0x000fe20000010004 */
[----:B------:R-:W-:Y:S02]  /*52a0*/  @!P0 F2FP.PACK_AB R3, R3, R22 ;  /* 0x000000160303823e */ /* 0x000fe400000000ff */
[----:B------:R-:W-:Y:S02]  /*52b0*/  LEA.HI.X R7, R68, R119, R67, 0x1, P1 ;  /* 0x0000007744077211 */ /* 0x000fe400008f0c43 */
[----:B------:R-:W-:Y:S02]  /*52c0*/  @!P0 F2FP.PACK_AB R4, R4, R38 ;  /* 0x000000260404823e */ /* 0x000fe400000000ff */
[----:B------:R-:W-:Y:S02]  /*52d0*/  @!P0 MOV R26, R3 ;  /* 0x00000003001a8202 */ /* 0x000fe40000000f00 */
[----:B------:R-:W-:Y:S05]  /*52e0*/  @!P0 MOV R27, R4 ;  /* 0x00000004001b8202 */ /* 0x000fea0000000f00 */
[----:B------:R1:W-:Y:S02]  /*52f0*/  ST.E.128 [R6.64], R24 ;  /* 0x0000001806007985 */ /* 0x0003e4000c101d06 */
.L_x_2438:
[----:B------:R-:W-:Y:S05]  /*5300*/  BSYNC B1 ;  /* 0x0000000000017941 */ /* 0x000fea0003800000 */
.L_x_2437:
        /* <DEDUP_REMOVED lines=67> */
.L_x_2448:
[----:B------:R-:W-:Y:S05]  /*5740*/  BSYNC B0 ;  /* 0x0000000000007941 */ /* 0x000fea0003800000 */
.L_x_2447:
        /* <DEDUP_REMOVED lines=57> */
.L_x_2450:
[----:B------:R-:W-:Y:S05]  /*5ae0*/  BSYNC B0 ;  /* 0x0000000000007941 */ /* 0x000fea0003800000 */
.L_x_2449:
        /* <DEDUP_REMOVED lines=57> */
.L_x_2452:
[----:B------:R-:W-:Y:S05]  /*5e80*/  BSYNC B0 ;  /* 0x0000000000007941 */ /* 0x000fea0003800000 */
.L_x_2451:
        /* <DEDUP_REMOVED lines=56> */
.L_x_2446:
[----:B------:R-:W-:Y:S05]  /*6210*/  BSYNC B1 ;  /* 0x0000000000017941 */ /* 0x000fea0003800000 */
.L_x_2445:
        /* <DEDUP_REMOVED lines=14> */
[----:B------:R-:W-:Y:S01]  /*6300*/  IMAD R0, R181, 0x60, RZ ;  /* 0x00000060b5007824 */ /* 0x000fe200078e02ff */
[----:B------:R-:W-:Y:S01]  /*6310*/  MOV R2, R113 ;  /* 0x0000007100027202 */ /* 0x000fe20000000f00 */
[----:B------:R-:W-:Y:S01]  /*6320*/  IMAD.WIDE.U32 R182, R46, 0x60, R118 ;  /* 0x000000602eb67825 */ /* 0x000fe200078e0076 */
[----:B------:R-:W-:Y:S02]  /*6330*/  MOV R3, R112 ;  /* 0x0000007000037202 */ /* 0x000fe40000000f00 */
[----:B------:R-:W-:Y:S03]  /*6340*/  ISETP.GE.AND P0, PT, R18, R17, PT ;  /* 0x000000111200720c */ /* 0x000fe60003f06270 */
[----:B------:R-:W-:Y:S05]  /*6350*/  IMAD.WIDE.U32 R2, R180, 0x60, R2 ;  /* 0x00000060b4027825 */ /* 0x000fea00078e0002 */
[----:B------:R-:W-:Y:S05]  /*6360*/  IADD3 R3, R3, R0, RZ ;  /* 0x0000000003037210 */ /* 0x000fea0007ffe0ff */
[----:B------:R1:W2:Y:S08]  /*6370*/  LD.E.128 R24, [R2.64] ;  /* 0x0000000602187980 */ /* 0x0002b0000c101d00 */
[----:B------:R-:W3:Y:S06]  /*6380*/  @!P0 LD.E.64 R40, [R38.64] ;  /* 0x0000000626288980 */ /* 0x000eec000c101b00 */
[----:B-1----:R-:W4:Y:S02]  /*6390*/  @!P0 LD.E.64 R2, [R6.64] ;  /* 0x0000000606028980 */ /* 0x002f24000c101b00 */
[--C-:B----4-:R-:W-:Y:S01]  /*63a0*/  @!P0 HADD2.F32 R23, -RZ, R2.reuse.H0_H0 ;  /* 0x20000002ff178230 */ /* 0x110fe20000004100 */
[----:B--2---:R-:W-:Y:S01]  /*63b0*/  @!P0 MOV R0, R24 ;  /* 0x0000001800008202 */ /* 0x004fe20000000f00 */
[----:B------:R-:W-:Y:S01]  /*63c0*/  @!P0 HADD2.F32 R8, -RZ, R2.H1_H1 ;  /* 0x30000002ff088230 */ /* 0x000fe20000004100 */
[----:B------:R-:W-:Y:S01]  /*63d0*/  @!P0 MOV R22, R25 ;  /* 0x0000001900168202 */ /* 0x000fe20000000f00 */
[----:B---3--:R-:W-:Y:S02]  /*63e0*/  @!P0 HADD2.F32 R28, -RZ, R40.H0_H0 ;  /* 0x20000028ff1c8230 */ /* 0x008fe40000004100 */
[--C-:B------:R-:W-:Y:S02]  /*63f0*/  @!P0 HADD2.F32 R2, -RZ, R0.reuse.H1_H1 ;  /* 0x30000000ff028230 */ /* 0x100fe40000004100 */
[----:B------:R-:W-:Y:S02]  /*6400*/  @!P0 HADD2.F32 R29, -RZ, R0.H0_H0 ;  /* 0x20000000ff1d8230 */ /* 0x000fe40000004100 */
[----:B------:R-:W-:Y:S01]  /*6410*/  @!P0 HADD2.F32 R30, -RZ, R40.H1_H1 ;  /* 0x30000028ff1e8230 */ /* 0x000fe20000004100 */
[C---:B------:R-:W-:Y:S01]  /*6420*/  @!P0 FMUL.FTZ R40, R2.reuse, R28 ;  /* 0x0000001c02288220 */ /* 0x040fe20000410000 */
[--C-:B------:R-:W-:Y:S01]  /*6430*/  @!P0 HADD2.F32 R4, -RZ, R3.reuse.H0_H0 ;  /* 0x20000003ff048230 */ /* 0x100fe20000004100 */
[-C--:B------:R-:W-:Y:S01]  /*6440*/  @!P0 FMUL.FTZ R0, R2, R23.reuse ;  /* 0x0000001702008220 */ /* 0x080fe20000410000 */
[----:B------:R-:W-:Y:S01]  /*6450*/  @!P0 HADD2.F32 R5, -RZ, R3.H1_H1 ;  /* 0x30000003ff058230 */ /* 0x000fe20000004100 */
[----:B------:R-:W-:Y:S01]  /*6460*/  @!P0 FFMA.FTZ R40, R29, R23, -R40 ;  /* 0x000000171d288223 */ /* 0x000fe20000010828 */
[----:B------:R-:W-:Y:S01]  /*6470*/  @!P0 MOV R23, R26 ;  /* 0x0000001a00178202 */ /* 0x000fe20000000f00 */
[----:B------:R-:W-:Y:S01]  /*6480*/  @!P0 FFMA.FTZ R0, R28, R29, R0 ;  /* 0x0000001d1c008223 */ /* 0x000fe20000010000 */
[--C-:B------:R-:W-:Y:S01]  /*6490*/  @!P0 HADD2.F32 R2, -RZ, R22.reuse.H1_H1 ;  /* 0x30000016ff028230 */ /* 0x100fe20000004100 */
[----:B------:R-:W-:Y:S01]  /*64a0*/  @!P0 MOV R3, R27 ;  /* 0x0000001b00038202 */ /* 0x000fe20000000f00 */
[----:B------:R-:W-:Y:S02]  /*64b0*/  @!P0 HADD2.F32 R29, -RZ, R22.H0_H0 ;  /* 0x20000016ff1d8230 */ /* 0x000fe40000004100 */
[--C-:B------:R-:W-:Y:S01]  /*64c0*/  @!P0 HADD2.F32 R31, -RZ, R41.reuse.H0_H0 ;  /* 0x20000029ff1f8230 */ /* 0x100fe20000004100 */
[----:B------:R-:W-:Y:S01]  /*64d0*/  @!P0 F2FP.PACK_AB R0, R0, R40 ;  /* 0x000000280000823e */ /* 0x000fe200000000ff */
[----:B------:R-:W-:Y:S01]  /*64e0*/  @!P0 HADD2.F32 R32, -RZ, R41.H1_H1 ;  /* 0x30000029ff208230 */ /* 0x000fe20000004100 */
[C---:B------:R-:W-:Y:S01]  /*64f0*/  @!P0 FMUL.FTZ R41, R2.reuse, R30 ;  /* 0x0000001e02298220 */ /* 0x040fe20000410000 */
[----:B------:R-:W-:Y:S01]  /*6500*/  @!P0 HADD2.F32 R28, -RZ, R23.H1_H1 ;  /* 0x30000017ff1c8230 */ /* 0x000fe20000004100 */
[----:B------:R-:W-:Y:S01]  /*6510*/  @!P0 FMUL.FTZ R2, R2, R8 ;  /* 0x0000000802028220 */ /* 0x000fe20000410000 */
[----:B------:R-:W-:Y:S01]  /*6520*/  @!P0 MOV R24, R0 ;  /* 0x0000000000188202 */ /* 0x000fe20000000f00 */
[----:B------:R-:W-:Y:S01]  /*6530*/  @!P0 FFMA.FTZ R41, R29, R8, -R41 ;  /* 0x000000081d298223 */ /* 0x000fe20000010829 */
[----:B------:R-:W-:Y:S01]  /*6540*/  @!P0 HADD2.F32 R22, -RZ, R3.H1_H1 ;  /* 0x30000003ff168230 */ /* 0x000fe20000004100 */
[----:B------:R-:W-:Y:S01]  /*6550*/  @!P0 FMUL.FTZ R43, R28, R31 ;  /* 0x0000001f1c2b8220 */ /* 0x000fe20000410000 */
[----:B------:R-:W-:Y:S01]  /*6560*/  @!P0 HADD2.F32 R8, -RZ, R23.H0_H0 ;  /* 0x20000017ff088230 */ /* 0x000fe20000004100 */
[----:B------:R-:W-:Y:S01]  /*6570*/  @!P0 FFMA.FTZ R2, R30, R29, R2 ;  /* 0x0000001d1e028223 */ /* 0x000fe20000010002 */
[----:B------:R-:W-:Y:S01]  /*6580*/  @!P0 HADD2.F32 R23, -RZ, R3.H0_H0 ;  /* 0x20000003ff178230 */ /* 0x000fe20000004100 */
[-C--:B------:R-:W-:Y:S02]  /*6590*/  @!P0 FMUL.FTZ R3, R28, R4.reuse ;  /* 0x000000041c038220 */ /* 0x080fe40000410000 */
[----:B------:R-:W-:Y:S01]  /*65a0*/  @!P0 FFMA.FTZ R28, R8, R4, -R43 ;  /* 0x00000004081c8223 */ /* 0x000fe2000001082b */
[----:B------:R-:W-:Y:S01]  /*65b0*/  @!P0 F2FP.PACK_AB R2, R2, R41 ;  /* 0x000000290202823e */ /* 0x000fe200000000ff */
[CC--:B------:R-:W-:Y:S02]  /*65c0*/  @!P0 FMUL.FTZ R4, R22.reuse, R5.reuse ;  /* 0x0000000516048220 */ /* 0x0c0fe40000410000 */
[----:B------:R-:W-:Y:S01]  /*65d0*/  @!P0 FMUL.FTZ R42, R22, R32 ;  /* 0x00000020162a8220 */ /* 0x000fe20000410000 */
[----:B------:R-:W-:Y:S01]  /*65e0*/  @!P0 MOV R25, R2 ;  /* 0x0000000200198202 */ /* 0x000fe20000000f00 */
[----:B------:R-:W-:Y:S02]  /*65f0*/  @!P0 FFMA.FTZ R3, R31, R8, R3 ;  /* 0x000000081f038223 */ /* 0x000fe40000010003 */
[----:B------:R-:W-:Y:S02]  /*6600*/  @!P0 FFMA.FTZ R42, R23, R5, -R42 ;  /* 0x00000005172a8223 */ /* 0x000fe4000001082a */
[----:B------:R-:W-:Y:S01]  /*6610*/  @!P0 FFMA.FTZ R4, R32, R23, R4 ;  /* 0x0000001720048223 */ /* 0x000fe20000010004 */
[----:B------:R-:W-:Y:S01]  /*6620*/  @!P0 F2FP.PACK_AB R3, R3, R28 ;  /* 0x0000001c0303823e */ /* 0x000fe200000000ff */
[----:B------:R-:W-:Y:S03]  /*6630*/  IMAD R5, R47, 0x60, RZ ;  /* 0x000000602f057824 */ /* 0x000fe600078e02ff */
[----:B------:R-:W-:Y:S02]  /*6640*/  @!P0 F2FP.PACK_AB R4, R4, R42 ;  /* 0x0000002a0404823e */ /* 0x000fe400000000ff */
[----:B------:R-:W-:Y:S02]  /*6650*/  IADD3 R183, R183, R5, RZ ;  /* 0x00000005b7b77210 */ /* 0x000fe40007ffe0ff */
[----:B------:R-:W-:Y:S02]  /*6660*/  @!P0 MOV R26, R3 ;  /* 0x00000003001a8202 */ /* 0x000fe40000000f00 */
[----:B------:R-:W-:Y:S05]  /*6670*/  @!P0 MOV R27, R4 ;  /* 0x00000004001b8202 */ /* 0x000fea0000000f00 */
[----:B------:R1:W-:Y:S02]  /*6680*/  ST.E.128 [R182.64], R24 ;  /* 0x00000018b6007985 */ /* 0x0003e4000c101d06 */
.L_x_2456:
[----:B------:R-:W-:Y:S05]  /*6690*/  BSYNC B0 ;  /* 0x0000000000007941 */ /* 0x000fea0003800000 */
.L_x_2455:
        /* <DEDUP_REMOVED lines=57> */
.L_x_2458:
[----:B------:R-:W-:Y:S05]  /*6a30*/  BSYNC B0 ;  /* 0x0000000000007941 */ /* 0x000fea0003800000 */
.L_x_2457:
        /* <DEDUP_REMOVED lines=57> */
.L_x_2460:
[----:B------:R-:W-:Y:S05]  /*6dd0*/  BSYNC B0 ;  /* 0x0000000000007941 */ /* 0x000fea0003800000 */
.L_x_2459:
        /* <DEDUP_REMOVED lines=19> */
[----:B------:R-:W-:Y:S01]  /*6f10*/  @!P0 MOV R3, R27 ;  /* 0x0000001b00038202 */ /* 0x000fe20000000f00 */
[-C--:B------:R-:W-:Y:S01]  /*6f20*/  @!P0 FMUL.FTZ R0, R2, R8.reuse ;  /* 0x0000000802008220 */ /* 0x080fe20000410000 */
[--C-:B------:R-:W-:Y:S01]  /*6f30*/  @!P0 HADD2.F32 R2, -RZ, R7.reuse.H1_H1 ;  /* 0x30000007ff028230 */ /* 0x100fe20000004100 */
[----:B------:R-:W-:Y:S01]  /*6f40*/  @!P0 FFMA.FTZ R30, R22, R8, -R30 ;  /* 0x00000008161e8223 */ /* 0x000fe2000001081e */
[----:B------:R-:W-:Y:S01]  /*6f50*/  @!P0 MOV R8, R26 ;  /* 0x0000001a00088202 */ /* 0x000fe20000000f00 */
[----:B------:R-:W-:Y:S01]  /*6f60*/  @!P0 FFMA.FTZ R0, R17, R22, R0 ;  /* 0x0000001611008223 */ /* 0x000fe20000010000 */
[----:B------:R-:W-:Y:S02]  /*6f70*/  @!P0 HADD2.F32 R23, -RZ, R38.H1_H1 ;  /* 0x30000026ff178230 */ /* 0x000fe40000004100 */
[----:B------:R-:W-:Y:S02]  /*6f80*/  @!P0 HADD2.F32 R22, -RZ, R7.H0_H0 ;  /* 0x20000007ff168230 */ /* 0x000fe40000004100 */
[----:B------:R-:W-:Y:S01]  /*6f90*/  @!P0 HADD2.F32 R7, -RZ, R3.H1_H1 ;  /* 0x30000003ff078230 */ /* 0x000fe20000004100 */
[C---:B------:R-:W-:Y:S01]  /*6fa0*/  @!P0 FMUL.FTZ R31, R2.reuse, R23 ;  /* 0x00000017021f8220 */ /* 0x040fe20000410000 */
[--C-:B------:R-:W-:Y:S01]  /*6fb0*/  @!P0 HADD2.F32 R28, -RZ, R39.reuse.H0_H0 ;  /* 0x20000027ff1c8230 */ /* 0x100fe20000004100 */
[----:B------:R-:W-:Y:S01]  /*6fc0*/  @!P0 FMUL.FTZ R2, R2, R6 ;  /* 0x0000000602028220 */ /* 0x000fe20000410000 */
        /* <DEDUP_REMOVED lines=25> */
.L_x_2454:
[----:B------:R-:W-:Y:S05]  /*7160*/  BSYNC B1 ;  /* 0x0000000000017941 */ /* 0x000fea0003800000 */
.L_x_2453:
[----:B------:R-:W2:Y:S02]  /*7170*/  LD.E R0, [R10.64+0xd0] ;  /* 0x0000d0060a007980 */ /* 0x000ea4000c101900 */
[----:B--2---:R-:W-:Y:S05]  /*7180*/  IMAD.U32 R0, R0, -0x20, RZ ;  /* 0xffffffe000007824 */ /* 0x004fea00078e00ff */
[C---:B------:R-:W-:Y:S02]  /*7190*/  LEA R20, P1, R0.reuse, R20, 0x1 ;  /* 0x0000001400147211 */ /* 0x040fe400078208ff */
[C---:B------:R-:W-:Y:S02]  /*71a0*/  LEA R36, P0, R0.reuse, R36, 0x1 ;  /* 0x0000002400247211 */ /* 0x040fe400078008ff */
[C---:B------:R-:W-:Y:S02]  /*71b0*/  LEA.HI.X.SX32 R21, R0.reuse, R21, 0x1, P1 ;  /* 0x0000001500157211 */ /* 0x040fe400008f0eff */
[----:B------:R-:W-:Y:S01]  /*71c0*/  LEA.HI.X.SX32 R37, R0, R37, 0x1, P0 ;  /* 0x0000002500257211 */ /* 0x000fe200000f0eff */
[----:B------:R-:W-:-:S05]  /*71d0*/  BRA `(.L_x_2461) ;  /* 0x0000714000007947 */ /* 0x000fca0003800000 */
.L_x_2428:
[----:B---3--:R-:W-:Y:S01]  /*71e0*/  BSSY B2, `(.L_x_2462) ;  /* 0x0000198000027945 */ /* 0x008fe20003800000 */
[----:B------:R-:W-:-:S05]  /*71f0*/  @!P2 BRA `(.L_x_2463) ;  /* 0x000019600000a947 */ /* 0x000fca0003800000 */
[----:B-----5:R-:W-:Y:S01]  /*7200*/  ISETP.GE.AND P0, PT, R18, R156, PT ;  /* 0x0000009c1200720c */ /* 0x020fe20003f06270 */
[----:B------:R-:W-:Y:S01]  /*7210*/  @!UPT UIADD3 URZ, URZ, URZ, URZ ;  /* 0x0000003f3f3ff290 */ /* 0x000fe2000fffe03f */
[----:B------:R-:W-:Y:S11]  /*7220*/  BSSY B1, `(.L_x_2464) ;  /* 0x0000063000017945 */ /* 0x000ff60003800000 */
[----:B------:R-:W-:-:S05]  /*7230*/  @P0 BRA `(.L_x_2465) ;  /* 0x0000061000000947 */ /* 0x000fca0003800000 */
[----:B-1----:R-:W-:Y:S01]  /*7240*/  IMAD.MOV.U32 R4, RZ, RZ, R113 ;  /* 0x000000ffff047224 */ /* 0x002fe200078e0071 */
[----:B------:R-:W-:Y:S01]  /*7250*/  MOV R5, R112 ;  /* 0x0000007000057202 */ /* 0x000fe20000000f00 */
[----:B------:R-:W-:Y:S01]  /*7260*/  BSSY B0, `(.L_x_2466) ;  /* 0x000005d000007945 */ /* 0x000fe20003800000 */
[----:B------:R-:W-:Y:S03]  /*7270*/  ISETP.GE.AND P0, PT, R18, R17, PT ;  /* 0x000000111200720c */ /* 0x000fe60003f06270 */
[----:B------:R1:W5:Y:S10]  /*7280*/  LD.E.128 R28, [R4.64] ;  /* 0x00000006041c7980 */ /* 0x000374000c101d00 */
[----:B------:R-:W-:-:S05]  /*7290*/  @P0 BRA `(.L_x_2467) ;  /* 0x0000059000000947 */ /* 0x000fca0003800000 */
[----:B------:R-:W-:Y:S01]  /*72a0*/  LEA.HI R8, R17, R17, RZ, 0x1 ;  /* 0x0000001111087211 */ /* 0x000fe200078f08ff */
[----:B------:R-:W-:Y:S01]  /*72b0*/  IMAD.MOV.U32 R6, RZ, RZ, R115 ;  /* 0x000000ffff067224 */ /* 0x000fe200078e0073 */
[----:B------:R-:W-:Y:S01]  /*72c0*/  MOV R0, RZ ;  /* 0x000000ff00007202 */ /* 0x000fe20000000f00 */
[----:B-----5:R-:W-:Y:S01]  /*72d0*/  IMAD.MOV.U32 R38, RZ, RZ, R31 ;  /* 0x000000ffff267224 */ /* 0x020fe200078e001f */
[----:B------:R-:W-:Y:S02]  /*72e0*/  SHF.R.S32.HI R8, RZ, 0x1, R8 ;  /* 0x00000001ff087819 */ /* 0x000fe40000011408 */
[----:B------:R-:W-:Y:S02]  /*72f0*/  MOV R7, R114 ;  /* 0x0000007200077202 */ /* 0x000fe40000000f00 */
[-C--:B------:R-:W-:Y:S02]  /*7300*/  ISETP.GE.AND P2, PT, R18, R8.reuse, PT ;  /* 0x000000081200720c */ /* 0x080fe40003f46270 */
[----:B------:R-:W-:Y:S02]  /*7310*/  MOV R3, R8 ;  /* 0x0000000800037202 */ /* 0x000fe40000000f00 */
[----:B------:R-:W-:Y:S02]  /*7320*/  MOV R44, R29 ;  /* 0x0000001d002c7202 */ /* 0x000fe40000000f00 */
[----:B------:R-:W-:Y:S07]  /*7330*/  MOV R39, R30 ;  /* 0x0000001e00277202 */ /* 0x000fee0000000f00 */
[C---:B------:R-:W-:Y:S02]  /*7340*/  @P2 IADD3 R3, -R8.reuse, RZ, RZ ;  /* 0x000000ff08032210 */ /* 0x040fe40007ffe1ff */
[----:B------:R-:W-:Y:S02]  /*7350*/  @P2 IADD3 R0, -R8, RZ, RZ ;  /* 0x000000ff08002210 */ /* 0x000fe40007ffe1ff */
[C---:B------:R-:W-:Y:S02]  /*7360*/  LEA R2, P1, R3.reuse, R4, 0x1 ;  /* 0x0000000403027211 */ /* 0x040fe400078208ff */
[C---:B------:R-:W-:Y:S02]  /*7370*/  LEA R184, P0, R0.reuse, R6, 0x1 ;  /* 0x0000000600b87211 */ /* 0x040fe400078008ff */
[----:B------:R-:W-:Y:S02]  /*7380*/  LEA.HI.X.SX32 R3, R3, R5, 0x1, P1 ;  /* 0x0000000503037211 */ /* 0x000fe400008f0eff */
[----:B------:R-:W-:Y:S02]  /*7390*/  LEA.HI.X.SX32 R185, R0, R7, 0x1, P0 ;  /* 0x0000000700b97211 */ /* 0x000fe400000f0eff */
[----:B------:R-:W-:Y:S01]  /*73a0*/  MOV R0, RZ ;  /* 0x000000ff00007202 */ /* 0x000fe20000000f00 */
[----:B-1----:R1:W2:Y:S01]  /*73b0*/  LD.E.128 R4, [R2.64] ;  /* 0x0000000602047980 */ /* 0x0022a2000c101d00 */
[----:B------:R-:W-:Y:S07]  /*73c0*/  @P2 IADD3 R0, -R8, RZ, RZ ;  /* 0x000000ff08002210 */ /* 0x000fee0007ffe1ff */
[----:B------:R-:W3:Y:S01]  /*73d0*/  LD.E.128 R184, [R184.64] ;  /* 0x00000006b8b87980 */ /* 0x000ee2000c101d00 */
[----:B-1----:R-:W-:Y:S01]  /*73e0*/  IMAD.MOV.U32 R2, RZ, RZ, R117 ;  /* 0x000000ffff027224 */ /* 0x002fe200078e0075 */
[----:B------:R-:W-:Y:S04]  /*73f0*/  MOV R3, R116 ;  /* 0x0000007400037202 */ /* 0x000fe80000000f00 */
[C---:B------:R-:W-:Y:S04]  /*7400*/  LEA R2, P0, R0.reuse, R2, 0x1 ;  /* 0x0000000200027211 */ /* 0x040fe800078008ff */
[----:B------:R-:W-:Y:S05]  /*7410*/  LEA.HI.X.SX32 R3, R0, R3, 0x1, P0 ;  /* 0x0000000300037211 */ /* 0x000fea00000f0eff */
[----:B------:R3:W4:Y:S02]  /*7420*/  LD.E.128 R40, [R2.64] ;  /* 0x0000000602287980 */ /* 0x000724000c101d00 */
[----:B---3--:R-:W-:Y:S01]  /*7430*/  HADD2.F32 R3, -RZ, R185.H0_H0 ;  /* 0x200000b9ff037230 */ /* 0x008fe20000004100 */
[----:B--2---:R-:W-:Y:S01]  /*7440*/  MOV R24, R5 ;  /* 0x0000000500187202 */ /* 0x004fe20000000f00 */
[----:B------:R-:W-:Y:S01]  /*7450*/  HADD2.F32 R8, -RZ, R187.H1_H1 ;  /* 0x300000bbff087230 */ /* 0x000fe20000004100 */
[----:B------:R-:W-:Y:S01]  /*7460*/  MOV R26, R4 ;  /* 0x00000004001a7202 */ /* 0x000fe20000000f00 */
[----:B------:R-:W-:Y:S01]  /*7470*/  HADD2.F32 R4, -RZ, R185.H1_H1 ;  /* 0x300000b9ff047230 */ /* 0x000fe20000004100 */
[----:B------:R-:W-:Y:S01]  /*7480*/  MOV R23, R6 ;  /* 0x0000000600177202 */ /* 0x000fe20000000f00 */
[--C-:B------:R-:W-:Y:S01]  /*7490*/  HADD2.F32 R25, -RZ, R24.reuse.H0_H0 ;  /* 0x20000018ff197230 */ /* 0x100fe20000004100 */
[----:B------:R-:W-:Y:S01]  /*74a0*/  MOV R22, R7 ;  /* 0x0000000700167202 */ /* 0x000fe20000000f00 */
[----:B------:R-:W-:Y:S01]  /*74b0*/  HADD2.F32 R24, -RZ, R24.H1_H1 ;  /* 0x30000018ff187230 */ /* 0x000fe20000004100 */
[----:B------:R-:W-:Y:S01]  /*74c0*/  @!P2 FADD.FTZ R3, -R3, -RZ ;  /* 0x800000ff0303a221 */ /* 0x000fe20000010100 */
[----:B------:R-:W-:Y:S01]  /*74d0*/  HADD2.F32 R7, -RZ, R187.H0_H0 ;  /* 0x200000bbff077230 */ /* 0x000fe20000004100 */
        /* <DEDUP_REMOVED lines=18> */
[----:B------:R-:W-:Y:S01]  /*7600*/  FMUL.FTZ R7, R23, R7 ;  /* 0x0000000717077220 */ /* 0x000fe20000410000 */
[----:B------:R-:W-:Y:S01]  /*7610*/  HADD2.F32 R26, -RZ, R26.H1_H1 ;  /* 0x3000001aff1a7230 */ /* 0x000fe20000004100 */
[----:B------:R-:W-:Y:S01]  /*7620*/  FMUL.FTZ R8, R22, R8 ;  /* 0x0000000816087220 */ /* 0x000fe20000410000 */
[----:B------:R-:W-:Y:S01]  /*7630*/  HADD2.F32 R22, -RZ, R28.H0_H0 ;  /* 0x2000001cff167230 */ /* 0x000fe20000004100 */
[----:B------:R-:W-:Y:S01]  /*7640*/  FMUL.FTZ R0, R27, R0 ;  /* 0x000000001b007220 */ /* 0x000fe20000410000 */
[--C-:B----4-:R-:W-:Y:S01]  /*7650*/  HADD2.F32 R23, -RZ, R40.reuse.H0_H0 ;  /* 0x20000028ff177230 */ /* 0x110fe20000004100 */
[----:B------:R-:W-:Y:S01]  /*7660*/  FMUL.FTZ R5, R25, R5 ;  /* 0x0000000519057220 */ /* 0x000fe20000410000 */
[----:B------:R-:W-:Y:S01]  /*7670*/  HADD2.F32 R25, -RZ, R40.H1_H1 ;  /* 0x30000028ff197230 */ /* 0x000fe20000004100 */
[----:B------:R-:W-:Y:S01]  /*7680*/  FMUL.FTZ R6, R24, R6 ;  /* 0x0000000618067220 */ /* 0x000fe20000410000 */
[----:B------:R-:W-:Y:S01]  /*7690*/  HADD2.F32 R24, -RZ, R28.H1_H1 ;  /* 0x3000001cff187230 */ /* 0x000fe20000004100 */
[----:B------:R-:W-:Y:S01]  /*76a0*/  FMUL.FTZ R2, R26, R2 ;  /* 0x000000021a027220 */ /* 0x000fe20000410000 */
[--C-:B------:R-:W-:Y:S01]  /*76b0*/  HADD2.F32 R26, -RZ, R44.reuse.H0_H0 ;  /* 0x2000002cff1a7230 */ /* 0x100fe20000004100 */
[----:B------:R-:W-:Y:S01]  /*76c0*/  FFMA.FTZ R0, R22, R23, R0 ;  /* 0x0000001716007223 */ /* 0x000fe20000010000 */
[--C-:B------:R-:W-:Y:S01]  /*76d0*/  HADD2.F32 R27, -RZ, R41.reuse.H0_H0 ;  /* 0x20000029ff1b7230 */ /* 0x100fe20000004100 */
[----:B------:R-:W-:Y:S01]  /*76e0*/  FFMA.FTZ R2, R24, R25, R2 ;  /* 0x0000001918027223 */ /* 0x000fe20000010002 */
[----:B------:R-:W-:Y:S02]  /*76f0*/  HADD2.F32 R28, -RZ, R41.H1_H1 ;  /* 0x30000029ff1c7230 */ /* 0x000fe40000004100 */
[----:B------:R-:W-:Y:S01]  /*7700*/  HADD2.F32 R22, -RZ, R44.H1_H1 ;  /* 0x3000002cff167230 */ /* 0x000fe20000004100 */
[----:B------:R-:W-:Y:S01]  /*7710*/  FFMA.FTZ R3, R26, R27, R3 ;  /* 0x0000001b1a037223 */ /* 0x000fe20000010003 */
[--C-:B------:R-:W-:Y:S02]  /*7720*/  HADD2.F32 R29, -RZ, R42.reuse.H0_H0 ;  /* 0x2000002aff1d7230 */ /* 0x100fe40000004100 */
[--C-:B------:R-:W-:Y:S01]  /*7730*/  HADD2.F32 R23, -RZ, R39.reuse.H0_H0 ;  /* 0x20000027ff177230 */ /* 0x100fe20000004100 */
[----:B------:R-:W-:Y:S01]  /*7740*/  FFMA.FTZ R4, R22, R28, R4 ;  /* 0x0000001c16047223 */ /* 0x000fe20000010004 */
[----:B------:R-:W-:Y:S01]  /*7750*/  HADD2.F32 R30, -RZ, R42.H1_H1 ;  /* 0x3000002aff1e7230 */ /* 0x000fe20000004100 */
[----:B------:R-:W-:Y:S01]  /*7760*/  F2FP.PACK_AB R28, R2, R0 ;  /* 0x00000000021c723e */ /* 0x000fe200000000ff */
[----:B------:R-:W-:Y:S01]  /*7770*/  HADD2.F32 R24, -RZ, R39.H1_H1 ;  /* 0x30000027ff187230 */ /* 0x000fe20000004100 */
[----:B------:R-:W-:Y:S01]  /*7780*/  FFMA.FTZ R5, R23, R29, R5 ;  /* 0x0000001d17057223 */ /* 0x000fe20000010005 */
[--C-:B------:R-:W-:Y:S01]  /*7790*/  HADD2.F32 R31, -RZ, R43.reuse.H0_H0 ;  /* 0x2000002bff1f7230 */ /* 0x100fe20000004100 */
[----:B------:R-:W-:Y:S01]  /*77a0*/  F2FP.PACK_AB R29, R4, R3 ;  /* 0x00000003041d723e */ /* 0x000fe200000000ff */
[--C-:B------:R-:W-:Y:S01]  /*77b0*/  HADD2.F32 R25, -RZ, R38.reuse.H0_H0 ;  /* 0x20000026ff197230 */ /* 0x100fe20000004100 */
[----:B------:R-:W-:Y:S01]  /*77c0*/  FFMA.FTZ R6, R24, R30, R6 ;  /* 0x0000001e18067223 */ /* 0x000fe20000010006 */
[----:B------:R-:W-:Y:S02]  /*77d0*/  HADD2.F32 R32, -RZ, R43.H1_H1 ;  /* 0x3000002bff207230 */ /* 0x000fe40000004100 */
[----:B------:R-:W-:Y:S01]  /*77e0*/  HADD2.F32 R26, -RZ, R38.H1_H1 ;  /* 0x30000026ff1a7230 */ /* 0x000fe20000004100 */
[----:B------:R-:W-:Y:S01]  /*77f0*/  FFMA.FTZ R7, R25, R31, R7 ;  /* 0x0000001f19077223 */ /* 0x000fe20000010007 */
[----:B------:R-:W-:Y:S03]  /*7800*/  F2FP.PACK_AB R30, R6, R5 ;  /* 0x00000005061e723e */ /* 0x000fe600000000ff */
[----:B------:R-:W-:Y:S05]  /*7810*/  FFMA.FTZ R8, R26, R32, R8 ;  /* 0x000000201a087223 */ /* 0x000fea0000010008 */
[----:B------:R-:W-:Y:S02]  /*7820*/  F2FP.PACK_AB R31, R8, R7 ;  /* 0x00000007081f723e */ /* 0x000fe400000000ff */
.L_x_2467:
[----:B------:R-:W-:Y:S05]  /*7830*/  BSYNC B0 ;  /* 0x0000000000007941 */ /* 0x000fea0003800000 */
.L_x_2466:
[----:B-----5:R2:W-:Y:S02]  /*7840*/  ST.E.128 [R118.64], R28 ;  /* 0x0000001c76007985 */ /* 0x0205e4000c101d06 */
.L_x_2465:
[----:B------:R-:W-:Y:S05]  /*7850*/  BSYNC B1 ;  /* 0x0000000000017941 */ /* 0x000fea0003800000 */
.L_x_2464:
[----:B------:R-:W-:Y:S01]  /*7860*/  ISETP.GE.AND P0, PT, R13, R156, PT ;  /* 0x0000009c0d00720c */ /* 0x000fe20003f06270 */
[----:B------:R-:W-:Y:S01]  /*7870*/  @!UPT UIADD3 URZ, URZ, URZ, URZ ;  /* 0x0000003f3f3ff290 */ /* 0x000fe2000fffe03f */
[----:B------:R-:W-:Y:S11]  /*7880*/  BSSY B1, `(.L_x_2468) ;  /* 0x0000063000017945 */ /* 0x000ff60003800000 */
[----:B------:R-:W-:-:S05]  /*7890*/  @P0 BRA `(.L_x_2469) ;  /* 0x0000061000000947 */ /* 0x000fca0003800000 */
[----:B-1----:R-:W-:Y:S01]  /*78a0*/  IMAD.MOV.U32 R22, RZ, RZ, R113 ;  /* 0x000000ffff167224 */ /* 0x002fe200078e0071 */
[----:B------:R-:W-:Y:S01]  /*78b0*/  MOV R23, R112 ;  /* 0x0000007000177202 */ /* 0x000fe20000000f00 */
[----:B------:R-:W-:Y:S01]  /*78c0*/  BSSY B0, `(.L_x_2470) ;  /* 0x000005d000007945 */ /* 0x000fe20003800000 */
[----:B------:R-:W-:Y:S03]  /*78d0*/  ISETP.GE.AND P0, PT, R13, R17, PT ;  /* 0x000000110d00720c */ /* 0x000fe60003f06270 */
[----:B--2---:R1:W5:Y:S10]  /*78e0*/  LD.E.128 R28, [R22.64+0x80] ;  /* 0x00008006161c7980 */ /* 0x004374000c101d00 */
        /* <DEDUP_REMOVED lines=13> */
[C---:B------:R-:W-:Y:S01]  /*79c0*/  LEA R2, P1, R3.reuse, R22, 0x1 ;  /* 0x0000001603027211 */ /* 0x040fe200078208ff */
[----:B-1----:R-:W-:Y:S01]  /*79d0*/  IMAD.MOV.U32 R22, RZ, RZ, R117 ;  /* 0x000000ffff167224 */ /* 0x002fe200078e0075 */
[C---:B------:R-:W-:Y:S02]  /*79e0*/  LEA R184, P0, R4.reuse, R6, 0x1 ;  /* 0x0000000604b87211 */ /* 0x040fe400078008ff */
[----:B------:R-:W-:Y:S02]  /*79f0*/  LEA.HI.X.SX32 R3, R3, R23, 0x1, P1 ;  /* 0x0000001703037211 */ /* 0x000fe400008f0eff */
[----:B------:R-:W-:Y:S02]  /*7a00*/  LEA.HI.X.SX32 R185, R4, R7, 0x1, P0 ;  /* 0x0000000704b97211 */ /* 0x000fe400000f0eff */
[----:B------:R-:W-:Y:S01]  /*7a10*/  MOV R23, R116 ;  /* 0x0000007400177202 */ /* 0x000fe20000000f00 */
[----:B------:R1:W2:Y:S08]  /*7a20*/  LD.E.128 R4, [R2.64+0x80] ;  /* 0x0000800602047980 */ /* 0x0002b0000c101d00 */
[----:B------:R-:W3:Y:S01]  /*7a30*/  LD.E.128 R184, [R184.64+0x80] ;  /* 0x00008006b8b87980 */ /* 0x000ee2000c101d00 */
[----:B-1----:R-:W-:Y:S02]  /*7a40*/  MOV R3, RZ ;  /* 0x000000ff00037202 */ /* 0x002fe40000000f00 */
[----:B------:R-:W-:Y:S04]  /*7a50*/  @P2 IADD3 R3, -R0, RZ, RZ ;  /* 0x000000ff00032210 */ /* 0x000fe80007ffe1ff */
[C---:B------:R-:W-:Y:S04]  /*7a60*/  LEA R2, P0, R3.reuse, R22, 0x1 ;  /* 0x0000001603027211 */ /* 0x040fe800078008ff */
[----:B------:R-:W-:Y:S05]  /*7a70*/  LEA.HI.X.SX32 R3, R3, R23, 0x1, P0 ;  /* 0x0000001703037211 */ /* 0x000fea00000f0eff */
[----:B------:R3:W4:Y:S02]  /*7a80*/  LD.E.128 R40, [R2.64+0x80] ;  /* 0x0000800602287980 */ /* 0x000724000c101d00 */
        /* <DEDUP_REMOVED lines=64> */
.L_x_2471:
[----:B------:R-:W-:Y:S05]  /*7e90*/  BSYNC B0 ;  /* 0x0000000000007941 */ /* 0x000fea0003800000 */
.L_x_2470:
[----:B-----5:R2:W-:Y:S02]  /*7ea0*/  ST.E.128 [R118.64+0x80], R28 ;  /* 0x0000801c76007985 */ /* 0x0205e4000c101d06 */
.L_x_2469:
[----:B------:R-:W-:Y:S05]  /*7eb0*/  BSYNC B1 ;  /* 0x0000000000017941 */ /* 0x000fea0003800000 */
.L_x_2468:
        /* <DEDUP_REMOVED lines=99> */
.L_x_2475:
[----:B------:R-:W-:Y:S05]  /*84f0*/  BSYNC B0 ;  /* 0x0000000000007941 */ /* 0x000fea0003800000 */
.L_x_2474:
[----:B-----5:R2:W-:Y:S02]  /*8500*/  ST.E.128 [R118.64+0x100], R28 ;  /* 0x0001001c76007985 */ /* 0x0205e4000c101d06 */
.L_x_2473:
[----:B------:R-:W-:Y:S05]  /*8510*/  BSYNC B1 ;  /* 0x0000000000017941 */ /* 0x000fea0003800000 */
.L_x_2472:
[----:B------:R-:W-:Y:S11]  /*8520*/  ISETP.GE.AND P0, PT, R9, R156, PT ;  /* 0x0000009c0900720c */ /* 0x000ff60003f06270 */
[----:B------:R-:W-:Y:S02]  /*8530*/  @!UPT UIADD3 URZ, URZ, URZ, URZ ;  /* 0x0000003f3f3ff290 */ /* 0x000fe4000fffe03f */
        /* <DEDUP_REMOVED lines=96> */
.L_x_2477:
[----:B------:R-:W-:Y:S05]  /*8b40*/  BSYNC B0 ;  /* 0x0000000000007941 */ /* 0x000fea0003800000 */
.L_x_2476:
[----:B-----5:R2:W-:Y:S02]  /*8b50*/  ST.E.128 [R118.64+0x180], R28 ;  /* 0x0001801c76007985 */ /* 0x0205e4000c101d06 */
.L_x_2463:
[----:B------:R-:W-:Y:S05]  /*8b60*/  BSYNC B2 ;  /* 0x0000000000027941 */ /* 0x000fea0003800000 */
.L_x_2462:
        /* <DEDUP_REMOVED lines=9> */
[C---:B-1----:R-:W-:Y:S01]  /*8c00*/  LEA R6, P0, R84.reuse, R113, 0x1 ;  /* 0x0000007154067211 */ /* 0x042fe200078008ff */
[----:B------:R-:W-:Y:S03]  /*8c10*/  BSSY B0, `(.L_x_2482) ;  /* 0x000005e000007945 */ /* 0x000fe60003800000 */
[----:B------:R-:W-:Y:S02]  /*8c20*/  LEA.HI.X R7, R84, R112, R83, 0x1, P0 ;  /* 0x0000007054077211 */ /* 0x000fe400000f0c53 */
[----:B------:R-:W-:Y:S03]  /*8c30*/  ISETP.GE.AND P0, PT, R18, R17, PT ;  /* 0x000000111200720c */ /* 0x000fe60003f06270 */
[----:B--2---:R1:W5:Y:S10]  /*8c40*/  LD.E.128 R28, [R6.64] ;  /* 0x00000006061c7980 */ /* 0x004374000c101d00 */
[----:B------:R-:W-:-:S05]  /*8c50*/  @P0 BRA `(.L_x_2483) ;  /* 0x0000059000000947 */ /* 0x000fca0003800000 */
[----:B------:R-:W-:Y:S01]  /*8c60*/  LEA.HI R0, R17, R17, RZ, 0x1 ;  /* 0x0000001111007211 */ /* 0x000fe200078f08ff */
[----:B-----5:R-:W-:Y:S01]  /*8c70*/  IMAD.MOV.U32 R44, RZ, RZ, R29 ;  /* 0x000000ffff2c7224 */ /* 0x020fe200078e001d */
[----:B------:R-:W-:Y:S02]  /*8c80*/  MOV R5, RZ ;  /* 0x000000ff00057202 */ /* 0x000fe40000000f00 */
[----:B------:R-:W-:Y:S02]  /*8c90*/  SHF.R.S32.HI R0, RZ, 0x1, R0 ;  /* 0x00000001ff007819 */ /* 0x000fe40000011400 */
[----:B------:R-:W-:Y:S02]  /*8ca0*/  MOV R39, R30 ;  /* 0x0000001e00277202 */ /* 0x000fe40000000f00 */
[-C--:B------:R-:W-:Y:S02]  /*8cb0*/  ISETP.GE.AND P1, PT, R18, R0.reuse, PT ;  /* 0x000000001200720c */ /* 0x080fe40003f26270 */
[----:B------:R-:W-:Y:S02]  /*8cc0*/  MOV R3, R0 ;  /* 0x0000000000037202 */ /* 0x000fe40000000f00 */
[----:B------:R-:W-:Y:S09]  /*8cd0*/  MOV R38, R31 ;  /* 0x0000001f00267202 */ /* 0x000ff20000000f00 */
[----:B------:R-:W-:Y:S01]  /*8ce0*/  @P1 IMAD.MOV R5, RZ, RZ, -R0 ;  /* 0x000000ffff051224 */ /* 0x000fe200078e0a00 */
[----:B------:R-:W-:Y:S04]  /*8cf0*/  @P1 IADD3 R3, -R0, RZ, RZ ;  /* 0x000000ff00031210 */ /* 0x000fe80007ffe1ff */
[C---:B------:R-:W-:Y:S02]  /*8d00*/  LEA R2, P0, R3.reuse, R6, 0x1 ;  /* 0x0000000603027211 */ /* 0x040fe400078008ff */
[----:B------:R-:W-:Y:S02]  /*8d10*/  IADD3 R4, P2, R150, R5, RZ ;  /* 0x0000000596047210 */ /* 0x000fe40007f5e0ff */
[----:B------:R-:W-:Y:S02]  /*8d20*/  LEA.HI.X.SX32 R3, R3, R7, 0x1, P0 ;  /* 0x0000000703037211 */ /* 0x000fe400000f0eff */
[----:B------:R-:W-:Y:S02]  /*8d30*/  LEA.HI.X.SX32 R5, R5, R133, 0x1, P2 ;  /* 0x0000008505057211 */ /* 0x000fe400010f0eff */
[C---:B------:R-:W-:Y:S04]  /*8d40*/  LEA R184, P0, R4.reuse, R115, 0x1 ;  /* 0x0000007304b87211 */ /* 0x040fe800078008ff */
[----:B------:R-:W-:Y:S02]  /*8d50*/  LEA.HI.X R185, R4, R114, R5, 0x1, P0 ;  /* 0x0000007204b97211 */ /* 0x000fe400000f0c05 */
[----:B-1----:R1:W2:Y:S08]  /*8d60*/  LD.E.128 R4, [R2.64] ;  /* 0x0000000602047980 */ /* 0x0022b0000c101d00 */
[----:B------:R-:W3:Y:S01]  /*8d70*/  LD.E.128 R184, [R184.64] ;  /* 0x00000006b8b87980 */ /* 0x000ee2000c101d00 */
[----:B-1----:R-:W-:Y:S02]  /*8d80*/  MOV R2, RZ ;  /* 0x000000ff00027202 */ /* 0x002fe40000000f00 */
[----:B------:R-:W-:Y:S04]  /*8d90*/  @P1 IADD3 R2, -R0, RZ, RZ ;  /* 0x000000ff00021210 */ /* 0x000fe80007ffe1ff */
[----:B------:R-:W-:Y:S04]  /*8da0*/  IADD3 R3, P0, R150, R2, RZ ;  /* 0x0000000296037210 */ /* 0x000fe80007f1e0ff */
[----:B------:R-:W-:Y:S02]  /*8db0*/  LEA.HI.X.SX32 R0, R2, R133, 0x1, P0 ;  /* 0x0000008502007211 */ /* 0x000fe400000f0eff */
[C---:B------:R-:W-:Y:S04]  /*8dc0*/  LEA R2, P0, R3.reuse, R117, 0x1 ;  /* 0x0000007503027211 */ /* 0x040fe800078008ff */
[----:B------:R-:W-:Y:S05]  /*8dd0*/  LEA.HI.X R3, R3, R116, R0, 0x1, P0 ;  /* 0x0000007403037211 */ /* 0x000fea00000f0c00 */
[----:B------:R3:W4:Y:S02]  /*8de0*/  LD.E.128 R40, [R2.64] ;  /* 0x0000000602287980 */ /* 0x000724000c101d00 */
[----:B---3--:R-:W-:Y:S01]  /*8df0*/  HADD2.F32 R3, -RZ, R185.H0_H0 ;  /* 0x200000b9ff037230 */ /* 0x008fe20000004100 */
[----:B--2---:R-:W-:Y:S01]  /*8e00*/  MOV R24, R5 ;  /* 0x0000000500187202 */ /* 0x004fe20000000f00 */
[----:B------:R-:W-:Y:S01]  /*8e10*/  HADD2.F32 R8, -RZ, R187.H1_H1 ;  /* 0x300000bbff087230 */ /* 0x000fe20000004100 */
[----:B------:R-:W-:Y:S01]  /*8e20*/  IMAD.MOV.U32 R26, RZ, RZ, R4 ;  /* 0x000000ffff1a7224 */ /* 0x000fe200078e0004 */
        /* <DEDUP_REMOVED lines=29> */
[----:B------:R-:W-:Y:S02]  /*9000*/  FMUL.FTZ R0, R27, R0 ;  /* 0x000000001b007220 */ /* 0x000fe40000410000 */
[----:B------:R-:W-:Y:S02]  /*9010*/  FMUL.FTZ R5, R25, R5 ;  /* 0x0000000519057220 */ /* 0x000fe40000410000 */
[----:B------:R-:W-:Y:S01]  /*9020*/  FMUL.FTZ R6, R24, R6 ;  /* 0x0000000618067220 */ /* 0x000fe20000410000 */
[----:B----4-:R-:W-:Y:S01]  /*9030*/  HADD2.F32 R23, -RZ, R40.H0_H0 ;  /* 0x20000028ff177230 */ /* 0x010fe20000004100 */
[----:B------:R-:W-:Y:S01]  /*9040*/  FMUL.FTZ R2, R26, R2 ;  /* 0x000000021a027220 */ /* 0x000fe20000410000 */
[----:B------:R-:W-:Y:S02]  /*9050*/  HADD2.F32 R24, -RZ, R28.H1_H1 ;  /* 0x3000001cff187230 */ /* 0x000fe40000004100 */
[----:B------:R-:W-:Y:S01]  /*9060*/  HADD2.F32 R25, -RZ, R40.H1_H1 ;  /* 0x30000028ff197230 */ /* 0x000fe20000004100 */
[----:B------:R-:W-:Y:S01]  /*9070*/  FFMA.FTZ R0, R22, R23, R0 ;  /* 0x0000001716007223 */ /* 0x000fe20000010000 */
[--C-:B------:R-:W-:Y:S02]  /*9080*/  HADD2.F32 R26, -RZ, R44.reuse.H0_H0 ;  /* 0x2000002cff1a7230 */ /* 0x100fe40000004100 */
        /* <DEDUP_REMOVED lines=22> */
.L_x_2483:
[----:B------:R-:W-:Y:S05]  /*91f0*/  BSYNC B0 ;  /* 0x0000000000007941 */ /* 0x000fea0003800000 */
.L_x_2482:
[C---:B------:R-:W-:Y:S04]  /*9200*/  LEA R2, P0, R228.reuse, R118, 0x1 ;  /* 0x00000076e4027211 */ /* 0x040fe800078008ff */
[----:B------:R-:W-:Y:S05]  /*9210*/  LEA.HI.X R3, R228, R119, R229, 0x1, P0 ;  /* 0x00000077e4037211 */ /* 0x000fea00000f0ce5 */
[----:B-----5:R2:W-:Y:S04]  /*9220*/  ST.E.128 [R2.64], R28 ;  /* 0x0000001c02007985 */ /* 0x0205e8000c101d06 */
.L_x_2481:
[----:B------:R-:W-:Y:S05]  /*9230*/  BSYNC B1 ;  /* 0x0000000000017941 */ /* 0x000fea0003800000 */
.L_x_2480:
[----:B------:R-:W-:Y:S01]  /*9240*/  ISETP.GE.AND P0, PT, R13, R156, PT ;  /* 0x0000009c0d00720c */ /* 0x000fe20003f06270 */
        /* <DEDUP_REMOVED lines=98> */
.L_x_2487:
[----:B------:R-:W-:Y:S05]  /*9870*/  BSYNC B0 ;  /* 0x0000000000007941 */ /* 0x000fea0003800000 */
.L_x_2486:
[C---:B------:R-:W-:Y:S04]  /*9880*/  LEA R2, P0, R78.reuse, R118, 0x1 ;  /* 0x000000764e027211 */ /* 0x040fe800078008ff */
[----:B------:R-:W-:Y:S05]  /*9890*/  LEA.HI.X R3, R78, R119, R77, 0x1, P0 ;  /* 0x000000774e037211 */ /* 0x000fea00000f0c4d */
[----:B-----5:R2:W-:Y:S04]  /*98a0*/  ST.E.128 [R2.64], R28 ;  /* 0x0000001c02007985 */ /* 0x0205e8000c101d06 */
.L_x_2485:
[----:B------:R-:W-:Y:S05]  /*98b0*/  BSYNC B1 ;  /* 0x0000000000017941 */ /* 0x000fea0003800000 */
.L_x_2484:
        /* <DEDUP_REMOVED lines=99> */
.L_x_2491:
[----:B------:R-:W-:Y:S05]  /*9ef0*/  BSYNC B0 ;  /* 0x0000000000007941 */ /* 0x000fea0003800000 */
.L_x_2490:
[C---:B------:R-:W-:Y:S04]  /*9f00*/  LEA R2, P0, R74.reuse, R118, 0x1 ;  /* 0x000000764a027211 */ /* 0x040fe800078008ff */
[----:B------:R-:W-:Y:S05]  /*9f10*/  LEA.HI.X R3, R74, R119, R73, 0x1, P0 ;  /* 0x000000774a037211 */ /* 0x000fea00000f0c49 */
[----:B-----5:R2:W-:Y:S04]  /*9f20*/  ST.E.128 [R2.64], R28 ;  /* 0x0000001c02007985 */ /* 0x0205e8000c101d06 */
.L_x_2489:
[----:B------:R-:W-:Y:S05]  /*9f30*/  BSYNC B1 ;  /* 0x0000000000017941 */ /* 0x000fea0003800000 */
.L_x_2488:
[----:B------:R-:W-:Y:S11]  /*9f40*/  ISETP.GE.AND P0, PT, R9, R156, PT ;  /* 0x0000009c0900720c */ /* 0x000ff60003f06270 */
[----:B------:R-:W-:Y:S02]  /*9f50*/  @!UPT UIADD3 URZ, URZ, URZ, URZ ;  /* 0x0000003f3f3ff290 */ /* 0x000fe4000fffe03f */
        /* <DEDUP_REMOVED lines=96> */
.L_x_2493:
[----:B------:R-:W-:Y:S05]  /*a560*/  BSYNC B0 ;  /* 0x0000000000007941 */ /* 0x000fea0003800000 */
.L_x_2492:
[C---:B------:R-:W-:Y:S04]  /*a570*/  LEA R2, P0, R68.reuse, R118, 0x1 ;  /* 0x0000007644027211 */ /* 0x040fe800078008ff */
[----:B------:R-:W-:Y:S05]  /*a580*/  LEA.HI.X R3, R68, R119, R67, 0x1, P0 ;  /* 0x0000007744037211 */ /* 0x000fea00000f0c43 */
[----:B-----5:R2:W-:Y:S04]  /*a590*/  ST.E.128 [R2.64], R28 ;  /* 0x0000001c02007985 */ /* 0x0205e8000c101d06 */
.L_x_2479:
[----:B------:R-:W-:Y:S05]  /*a5a0*/  BSYNC B2 ;  /* 0x0000000000027941 */ /* 0x000fea0003800000 */
.L_x_2478:
        /* <DEDUP_REMOVED lines=25> */
[----:B------:R-:W-:Y:S02]  /*a740*/  LEA R2, P0, R3, R6, 0x1 ;  /* 0x0000000603027211 */ /* 0x000fe400078008ff */
        /* <DEDUP_REMOVED lines=78> */
.L_x_2499:
[----:B------:R-:W-:Y:S05]  /*ac30*/  BSYNC B0 ;  /* 0x0000000000007941 */ /* 0x000fea0003800000 */
.L_x_2498:
[C---:B------:R-:W-:Y:S04]  /*ac40*/  LEA R2, P0, R79.reuse, R118, 0x1 ;  /* 0x000000764f027211 */ /* 0x040fe800078008ff */
[----:B------:R-:W-:Y:S05]  /*ac50*/  LEA.HI.X R3, R79, R119, R80, 0x1, P0 ;  /* 0x000000774f037211 */ /* 0x000fea00000f0c50 */
[----:B-----5:R2:W-:Y:S04]  /*ac60*/  ST.E.128 [R2.64], R28 ;  /* 0x0000001c02007985 */ /* 0x0205e8000c101d06 */
.L_x_2497:
[----:B------:R-:W-:Y:S05]  /*ac70*/  BSYNC B1 ;  /* 0x0000000000017941 */ /* 0x000fea0003800000 */
.L_x_2496:
        /* <DEDUP_REMOVED lines=99> */
.L_x_2503:
[----:B------:R-:W-:Y:S05]  /*b2b0*/  BSYNC B0 ;  /* 0x0000000000007941 */ /* 0x000fea0003800000 */
.L_x_2502:
[C---:B------:R-:W-:Y:S04]  /*b2c0*/  LEA R2, P0, R76.reuse, R118, 0x1 ;  /* 0x000000764c027211 */ /* 0x040fe800078008ff */
[----:B------:R-:W-:Y:S05]  /*b2d0*/  LEA.HI.X R3, R76, R119, R75, 0x1, P0 ;  /* 0x000000774c037211 */ /* 0x000fea00000f0c4b */
[----:B-----5:R2:W-:Y:S04]  /*b2e0*/  ST.E.128 [R2.64], R28 ;  /* 0x0000001c02007985 */ /* 0x0205e8000c101d06 */
.L_x_2501:
[----:B------:R-:W-:Y:S05]  /*b2f0*/  BSYNC B1 ;  /* 0x0000000000017941 */ /* 0x000fea0003800000 */
.L_x_2500:
        /* <DEDUP_REMOVED lines=99> */
.L_x_2507:
[----:B------:R-:W-:Y:S05]  /*b930*/  BSYNC B0 ;  /* 0x0000000000007941 */ /* 0x000fea0003800000 */
.L_x_2506:
[C---:B------:R-:W-:Y:S04]  /*b940*/  LEA R2, P0, R72.reuse, R118, 0x1 ;  /* 0x0000007648027211 */ /* 0x040fe800078008ff */
[----:B------:R-:W-:Y:S05]  /*b950*/  LEA.HI.X R3, R72, R119, R71, 0x1, P0 ;  /* 0x0000007748037211 */ /* 0x000fea00000f0c47 */
[----:B-----5:R2:W-:Y:S04]  /*b960*/  ST.E.128 [R2.64], R28 ;  /* 0x0000001c02007985 */ /* 0x0205e8000c101d06 */
.L_x_2505:
[----:B------:R-:W-:Y:S05]  /*b970*/  BSYNC B1 ;  /* 0x0000000000017941 */ /* 0x000fea0003800000 */
.L_x_2504:
        /* <DEDUP_REMOVED lines=98> */
.L_x_2509:
[----:B------:R-:W-:Y:S05]  /*bfa0*/  BSYNC B0 ;  /* 0x0000000000007941 */ /* 0x000fea0003800000 */
.L_x_2508:
[C---:B------:R-:W-:Y:S04]  /*bfb0*/  LEA R2, P0, R66.reuse, R118, 0x1 ;  /* 0x0000007642027211 */ /* 0x040fe800078008ff */
[----:B------:R-:W-:Y:S05]  /*bfc0*/  LEA.HI.X R3, R66, R119, R65, 0x1, P0 ;  /* 0x0000007742037211 */ /* 0x000fea00000f0c41 */
[----:B-----5:R2:W-:Y:S04]  /*bfd0*/  ST.E.128 [R2.64], R28 ;  /* 0x0000001c02007985 */ /* 0x0205e8000c101d06 */
.L_x_2495:
[----:B------:R-:W-:Y:S05]  /*bfe0*/  BSYNC B2 ;  /* 0x0000000000027941 */ /* 0x000fea0003800000 */
.L_x_2494:
        /* <DEDUP_REMOVED lines=9> */
[----:B-1----:R-:W-:Y:S01]  /*c080*/  MOV R6, R113 ;  /* 0x0000007100067202 */ /* 0x002fe20000000f00 */
[----:B------:R-:W-:Y:S01]  /*c090*/  IMAD R0, R181, 0x60, RZ ;  /* 0x00000060b5007824 */ /* 0x000fe200078e02ff */
[----:B------:R-:W-:Y:S01]  /*c0a0*/  MOV R7, R112 ;  /* 0x0000007000077202 */ /* 0x000fe20000000f00 */
[----:B------:R-:W-:Y:S01]  /*c0b0*/  BSSY B0, `(.L_x_2514) ;  /* 0x000005f000007945 */ /* 0x000fe20003800000 */
[----:B------:R-:W-:Y:S03]  /*c0c0*/  ISETP.GE.AND P0, PT, R18, R17, PT ;  /* 0x000000111200720c */ /* 0x000fe60003f06270 */
[----:B------:R-:W-:Y:S05]  /*c0d0*/  IMAD.WIDE.U32 R6, R180, 0x60, R6 ;  /* 0x00000060b4067825 */ /* 0x000fea00078e0006 */
[----:B------:R-:W-:Y:S05]  /*c0e0*/  IADD3 R7, R7, R0, RZ ;  /* 0x0000000007077210 */ /* 0x000fea0007ffe0ff */
[----:B--2---:R1:W5:Y:S01]  /*c0f0*/  LD.E.128 R28, [R6.64] ;  /* 0x00000006061c7980 */ /* 0x004362000c101d00 */
        /* <DEDUP_REMOVED lines=90> */
.L_x_2515:
[----:B------:R-:W-:Y:S05]  /*c6a0*/  BSYNC B0 ;  /* 0x0000000000007941 */ /* 0x000fea0003800000 */
.L_x_2514:
[----:B------:R-:W-:Y:S02]  /*c6b0*/  IMAD R0, R47, 0x60, RZ ;  /* 0x000000602f007824 */ /* 0x000fe400078e02ff */
[----:B------:R-:W-:Y:S05]  /*c6c0*/  IMAD.WIDE.U32 R2, R46, 0x60, R118 ;  /* 0x000000602e027825 */ /* 0x000fea00078e0076 */
[----:B------:R-:W-:Y:S05]  /*c6d0*/  IADD3 R3, R3, R0, RZ ;  /* 0x0000000003037210 */ /* 0x000fea0007ffe0ff */
[----:B-----5:R2:W-:Y:S02]  /*c6e0*/  ST.E.128 [R2.64], R28 ;  /* 0x0000001c02007985 */ /* 0x0205e4000c101d06 */
.L_x_2513:
[----:B------:R-:W-:Y:S05]  /*c6f0*/  BSYNC B1 ;  /* 0x0000000000017941 */ /* 0x000fea0003800000 */
.L_x_2512:
        /* <DEDUP_REMOVED lines=99> */
.L_x_2519:
[----:B------:R-:W-:Y:S05]  /*cd30*/  BSYNC B0 ;  /* 0x0000000000007941 */ /* 0x000fea0003800000 */
.L_x_2518:
[C---:B------:R-:W-:Y:S04]  /*cd40*/  LEA R2, P0, R70.reuse, R118, 0x1 ;  /* 0x0000007646027211 */ /* 0x040fe800078008ff */
[----:B------:R-:W-:Y:S05]  /*cd50*/  LEA.HI.X R3, R70, R119, R69, 0x1, P0 ;  /* 0x0000007746037211 */ /* 0x000fea00000f0c45 */
[----:B-----5:R2:W-:Y:S04]  /*cd60*/  ST.E.128 [R2.64], R28 ;  /* 0x0000001c02007985 */ /* 0x0205e8000c101d06 */
.L_x_2517:
[----:B------:R-:W-:Y:S05]  /*cd70*/  BSYNC B1 ;  /* 0x0000000000017941 */ /* 0x000fea0003800000 */
.L_x_2516:
        /* <DEDUP_REMOVED lines=99> */
.L_x_2523:
[----:B------:R-:W-:Y:S05]  /*d3b0*/  BSYNC B0 ;  /* 0x0000000000007941 */ /* 0x000fea0003800000 */
.L_x_2522:
[C---:B------:R-:W-:Y:S04]  /*d3c0*/  LEA R2, P0, R64.reuse, R118, 0x1 ;  /* 0x0000007640027211 */ /* 0x040fe800078008ff */
[----:B------:R-:W-:Y:S05]  /*d3d0*/  LEA.HI.X R3, R64, R119, R63, 0x1, P0 ;  /* 0x0000007740037211 */ /* 0x000fea00000f0c3f */
[----:B-----5:R2:W-:Y:S04]  /*d3e0*/  ST.E.128 [R2.64], R28 ;  /* 0x0000001c02007985 */ /* 0x0205e8000c101d06 */
.L_x_2521:
[----:B------:R-:W-:Y:S05]  /*d3f0*/  BSYNC B1 ;  /* 0x0000000000017941 */ /* 0x000fea0003800000 */
.L_x_2520:
[----:B------:R-:W-:Y:S11]  /*d400*/  ISETP.GE.AND P0, PT, R9, R156, PT ;  /* 0x0000009c0900720c */ /* 0x000ff60003f06270 */
[----:B------:R-:W-:Y:S02]  /*d410*/  @!UPT UIADD3 URZ, URZ, URZ, URZ ;  /* 0x0000003f3f3ff290 */ /* 0x000fe4000fffe03f */
[----:B------:R-:W-:-:S05]  /*d420*/  @P0 BRA `(.L_x_2511) ;  /* 0x0000064000000947 */ /* 0x000fca0003800000 */
[C---:B-1----:R-:W-:Y:S01]  /*d430*/  LEA R6, P0, R104.reuse, R113, 0x1 ;  /* 0x0000007168067211 */ /* 0x042fe200078008ff */
[----:B------:R-:W-:Y:S03]  /*d440*/  BSSY B0, `(.L_x_2524) ;  /* 0x000005f000007945 */ /* 0x000fe60003800000 */
[----:B------:R-:W-:Y:S02]  /*d450*/  LEA.HI.X R7, R104, R112, R103, 0x1, P0 ;  /* 0x0000007068077211 */ /* 0x000fe400000f0c67 */
[----:B------:R-:W-:Y:S03]  /*d460*/  ISETP.GE.AND P0, PT, R9, R17, PT ;  /* 0x000000110900720c */ /* 0x000fe60003f06270 */
[----:B------:R1:W5:Y:S10]  /*d470*/  LD.E.128 R40, [R6.64] ;  /* 0x0000000606287980 */ /* 0x000374000c101d00 */
[----:B------:R-:W-:-:S05]  /*d480*/  @P0 BRA `(.L_x_2525) ;  /* 0x000005a000000947 */ /* 0x000fca0003800000 */
[----:B------:R-:W-:Y:S01]  /*d490*/  LEA.HI R0, R17, R17, RZ, 0x1 ;  /* 0x0000001111007211 */ /* 0x000fe200078f08ff */
[----:B-----5:R-:W-:Y:S01]  /*d4a0*/  IMAD.MOV.U32 R27, RZ, RZ, R40 ;  /* 0x000000ffff1b7224 */ /* 0x020fe200078e0028 */
[----:B------:R-:W-:Y:S02]  /*d4b0*/  MOV R5, RZ ;  /* 0x000000ff00057202 */ /* 0x000fe40000000f00 */
[----:B------:R-:W-:Y:S02]  /*d4c0*/  SHF.R.S32.HI R0, RZ, 0x1, R0 ;  /* 0x00000001ff007819 */ /* 0x000fe40000011400 */
[----:B------:R-:W-:Y:S02]  /*d4d0*/  MOV R39, R41 ;  /* 0x0000002900277202 */ /* 0x000fe40000000f00 */
[-C--:B------:R-:W-:Y:S02]  /*d4e0*/  ISETP.GE.AND P1, PT, R9, R0.reuse, PT ;  /* 0x000000000900720c */ /* 0x080fe40003f26270 */
[----:B--2---:R-:W-:Y:S02]  /*d4f0*/  MOV R3, R0 ;  /* 0x0000000000037202 */ /* 0x004fe40000000f00 */
[----:B------:R-:W-:Y:S02]  /*d500*/  MOV R38, R42 ;  /* 0x0000002a00267202 */ /* 0x000fe40000000f00 */
[----:B------:R-:W-:Y:S07]  /*d510*/  MOV R32, R43 ;  /* 0x0000002b00207202 */ /* 0x000fee0000000f00 */
        /* <DEDUP_REMOVED lines=49> */
[--C-:B------:R-:W-:Y:S01]  /*d830*/  HADD2.F32 R17, -RZ, R27.reuse.H0_H0 ;  /* 0x2000001bff117230 */ /* 0x100fe20000004100 */
[----:B------:R-:W-:Y:S02]  /*d840*/  FMUL.FTZ R0, R26, R0 ;  /* 0x000000001a007220 */ /* 0x000fe40000410000 */
[----:B------:R-:W-:Y:S02]  /*d850*/  FMUL.FTZ R5, R24, R5 ;  /* 0x0000000518057220 */ /* 0x000fe40000410000 */
[----:B------:R-:W-:Y:S01]  /*d860*/  FMUL.FTZ R6, R23, R6 ;  /* 0x0000000617067220 */ /* 0x000fe20000410000 */
[--C-:B----4-:R-:W-:Y:S01]  /*d870*/  HADD2.F32 R22, -RZ, R28.reuse.H0_H0 ;  /* 0x2000001cff167230 */ /* 0x110fe20000004100 */
[----:B------:R-:W-:Y:S01]  /*d880*/  FMUL.FTZ R2, R25, R2 ;  /* 0x0000000219027220 */ /* 0x000fe20000410000 */
[----:B------:R-:W-:Y:S02]  /*d890*/  HADD2.F32 R23, -RZ, R27.H1_H1 ;  /* 0x3000001bff177230 */ /* 0x000fe40000004100 */
[----:B------:R-:W-:Y:S01]  /*d8a0*/  HADD2.F32 R24, -RZ, R28.H1_H1 ;  /* 0x3000001cff187230 */ /* 0x000fe20000004100 */
[----:B------:R-:W-:Y:S01]  /*d8b0*/  FFMA.FTZ R0, R17, R22, R0 ;  /* 0x0000001611007223 */ /* 0x000fe20000010000 */
[----:B------:R-:W-:Y:S02]  /*d8c0*/  HADD2.F32 R25, -RZ, R39.H0_H0 ;  /* 0x20000027ff197230 */ /* 0x000fe40000004100 */
[--C-:B------:R-:W-:Y:S01]  /*d8d0*/  HADD2.F32 R26, -RZ, R29.reuse.H0_H0 ;  /* 0x2000001dff1a7230 */ /* 0x100fe20000004100 */
[----:B------:R-:W-:Y:S01]  /*d8e0*/  FFMA.FTZ R2, R23, R24, R2 ;  /* 0x0000001817027223 */ /* 0x000fe20000010002 */
[----:B------:R-:W-:Y:S02]  /*d8f0*/  HADD2.F32 R27, -RZ, R29.H1_H1 ;  /* 0x3000001dff1b7230 */ /* 0x000fe40000004100 */
[----:B------:R-:W-:Y:S01]  /*d900*/  HADD2.F32 R17, -RZ, R39.H1_H1 ;  /* 0x30000027ff117230 */ /* 0x000fe20000004100 */
[----:B------:R-:W-:Y:S01]  /*d910*/  FFMA.FTZ R3, R25, R26, R3 ;  /* 0x0000001a19037223 */ /* 0x000fe20000010003 */
[----:B------:R-:W-:Y:S01]  /*d920*/  HADD2.F32 R28, -RZ, R30.H0_H0 ;  /* 0x2000001eff1c7230 */ /* 0x000fe20000004100 */
[----:B------:R-:W-:Y:S01]  /*d930*/  F2FP.PACK_AB R40, R2, R0 ;  /* 0x000000000228723e */ /* 0x000fe200000000ff */
[----:B------:R-:W-:Y:S01]  /*d940*/  HADD2.F32 R22, -RZ, R38.H0_H0 ;  /* 0x20000026ff167230 */ /* 0x000fe20000004100 */
[----:B------:R-:W-:Y:S01]  /*d950*/  FFMA.FTZ R4, R17, R27, R4 ;  /* 0x0000001b11047223 */ /* 0x000fe20000010004 */
[----:B------:R-:W-:Y:S02]  /*d960*/  HADD2.F32 R29, -RZ, R30.H1_H1 ;  /* 0x3000001eff1d7230 */ /* 0x000fe40000004100 */
        /* <DEDUP_REMOVED lines=12> */
.L_x_2525:
[----:B------:R-:W-:Y:S05]  /*da30*/  BSYNC B0 ;  /* 0x0000000000007941 */ /* 0x000fea0003800000 */
.L_x_2524:
[C---:B--2---:R-:W-:Y:S04]  /*da40*/  LEA R2, P0, R62.reuse, R118, 0x1 ;  /* 0x000000763e027211 */ /* 0x044fe800078008ff */
[----:B------:R-:W-:Y:S05]  /*da50*/  LEA.HI.X R3, R62, R119, R61, 0x1, P0 ;  /* 0x000000773e037211 */ /* 0x000fea00000f0c3d */
[----:B-----5:R2:W-:Y:S04]  /*da60*/  ST.E.128 [R2.64], R40 ;  /* 0x0000002802007985 */ /* 0x0205e8000c101d06 */
.L_x_2511:
[----:B------:R-:W-:Y:S05]  /*da70*/  BSYNC B2 ;  /* 0x0000000000027941 */ /* 0x000fea0003800000 */
.L_x_2510:
[----:B-1----:R-:W-:Y:S01]  /*da80*/  MOV R5, R116 ;  /* 0x0000007400057202 */ /* 0x002fe20000000f00 */
[----:B------:R-:W3:Y:S01]  /*da90*/  LD.E R0, [R10.64+0xd0] ;  /* 0x0000d0060a007980 */ /* 0x000ee2000c101900 */
[----:B--2---:R-:W-:Y:S01]  /*daa0*/  MOV R3, R114 ;  /* 0x0000007200037202 */ /* 0x004fe20000000f00 */
[----:B------:R-:W-:Y:S02]  /*dab0*/  IMAD.MOV.U32 R4, RZ, RZ, R117 ;  /* 0x000000ffff047224 */ /* 0x000fe400078e0075 */
[----:B------:R-:W-:Y:S02]  /*dac0*/  IMAD.MOV.U32 R2, RZ, RZ, R115 ;  /* 0x000000ffff027224 */ /* 0x000fe400078e0073 */
[----:B---3--:R-:W-:Y:S05]  /*dad0*/  IMAD.U32 R0, R0, -0x20, RZ ;  /* 0xffffffe000007824 */ /* 0x008fea00078e00ff */
[C---:B------:R-:W-:Y:S02]  /*dae0*/  LEA R117, P1, R0.reuse, R4, 0x1 ;  /* 0x0000000400757211 */ /* 0x040fe400078208ff */
[C---:B------:R-:W-:Y:S02]  /*daf0*/  LEA R115, P0, R0.reuse, R2, 0x1 ;  /* 0x0000000200737211 */ /* 0x040fe400078008ff */
[C---:B------:R-:W-:Y:S02]  /*db00*/  LEA.HI.X.SX32 R116, R0.reuse, R5, 0x1, P1 ;  /* 0x0000000500747211 */ /* 0x040fe400008f0eff */
[----:B------:R-:W-:Y:S01]  /*db10*/  LEA.HI.X.SX32 R114, R0, R3, 0x1, P0 ;  /* 0x0000000300727211 */ /* 0x000fe200000f0eff */
[----:B------:R-:W-:-:S05]  /*db20*/  BRA `(.L_x_2461) ;  /* 0x000007f000007947 */ /* 0x000fca0003800000 */
.L_x_2427:
[----:B------:R-:W-:Y:S01]  /*db30*/  BSSY B0, `(.L_x_2526) ;  /* 0x0000016000007945 */ /* 0x000fe20003800000 */
[----:B------:R-:W-:-:S05]  /*db40*/  @!P2 BRA `(.L_x_2527) ;  /* 0x000001400000a947 */ /* 0x000fca0003800000 */
[----:B------:R-:W-:Y:S02]  /*db50*/  ISETP.NE.AND P1, PT, R149, RZ, PT ;  /* 0x000000ff9500720c */ /* 0x000fe40003f25270 */
[----:B------:R-:W-:Y:S11]  /*db60*/  ISETP.NE.AND P0, PT, R148, RZ, PT ;  /* 0x000000ff9400720c */ /* 0x000ff60003f05270 */
[--C-:B------:R-:W-:Y:S02]  /*db70*/  @P1 IMAD.MOV.U32 R2, RZ, RZ, R113.reuse ;  /* 0x000000ffff021224 */ /* 0x100fe400078e0071 */
[--C-:B------:R-:W-:Y:S05]  /*db80*/  @P1 IMAD.MOV.U32 R3, RZ, RZ, R112.reuse ;  /* 0x000000ffff031224 */ /* 0x100fea00078e0070 */
[----:B-1----:R1:W2:Y:S02]  /*db90*/  @P1 LD.E.128 R4, [R2.64] ;  /* 0x0000000602041980 */ /* 0x0022a4000c101d00 */
[----:B-1----:R-:W-:Y:S01]  /*dba0*/  @P0 MOV R2, R113 ;  /* 0x0000007100020202 */ /* 0x002fe20000000f00 */
[----:B------:R-:W-:Y:S01]  /*dbb0*/  @P0 IMAD.MOV.U32 R3, RZ, RZ, R112 ;  /* 0x000000ffff030224 */ /* 0x000fe200078e0070 */
[----:B--2---:R1:W-:Y:S01]  /*dbc0*/  @P1 ST.E.128 [R118.64], R4 ;  /* 0x0000000476001985 */ /* 0x0043e2000c101d06 */
[----:B------:R-:W-:Y:S03]  /*dbd0*/  ISETP.NE.AND P1, PT, R147, RZ, PT ;  /* 0x000000ff9300720c */ /* 0x000fe60003f25270 */
[----:B-1----:R1:W2:Y:S10]  /*dbe0*/  @P0 LD.E.128 R4, [R2.64+0x80] ;  /* 0x0000800602040980 */ /* 0x0022b4000c101d00 */
[--C-:B-1----:R-:W-:Y:S01]  /*dbf0*/  @P1 IMAD.MOV.U32 R2, RZ, RZ, R113.reuse ;  /* 0x000000ffff021224 */ /* 0x102fe200078e0071 */
[-C--:B------:R-:W-:Y:S01]  /*dc00*/  @P1 MOV R3, R112.reuse ;  /* 0x0000007000031202 */ /* 0x080fe20000000f00 */
[----:B--2---:R1:W-:Y:S01]  /*dc10*/  @P0 ST.E.128 [R118.64+0x80], R4 ;  /* 0x0000800476000985 */ /* 0x0043e2000c101d06 */
[----:B------:R-:W-:Y:S03]  /*dc20*/  ISETP.NE.AND P0, PT, R146, RZ, PT ;  /* 0x000000ff9200720c */ /* 0x000fe60003f05270 */
[----:B-1----:R1:W2:Y:S10]  /*dc30*/  @P1 LD.E.128 R4, [R2.64+0x100] ;  /* 0x0001000602041980 */ /* 0x0022b4000c101d00 */
[----:B-1----:R-:W-:Y:S01]  /*dc40*/  @P0 IMAD.MOV.U32 R2, RZ, RZ, R113 ;  /* 0x000000ffff020224 */ /* 0x002fe200078e0071 */
[----:B------:R-:W-:Y:S01]  /*dc50*/  @P0 MOV R3, R112 ;  /* 0x0000007000030202 */ /* 0x000fe20000000f00 */
[----:B--2---:R1:W-:Y:S04]  /*dc60*/  @P1 ST.E.128 [R118.64+0x100], R4 ;  /* 0x0001000476001985 */ /* 0x0043e8000c101d06 */
[----:B-1----:R-:W2:Y:S04]  /*dc70*/  @P0 LD.E.128 R4, [R2.64+0x180] ;  /* 0x0001800602040980 */ /* 0x002ea8000c101d00 */
[----:B--2---:R1:W-:Y:S02]  /*dc80*/  @P0 ST.E.128 [R118.64+0x180], R4 ;  /* 0x0001800476000985 */ /* 0x0043e4000c101d06 */
.L_x_2527:
[----:B------:R-:W-:Y:S05]  /*dc90*/  BSYNC B0 ;  /* 0x0000000000007941 */ /* 0x000fea0003800000 */
.L_x_2526:
        /* <DEDUP_REMOVED lines=9> */
[-C--:B------:R-:W-:Y:S02]  /*dd30*/  @P3 LEA.HI.X R5, R84, R112.reuse, R83, 0x1, P0 ;  /* 0x0000007054053211 */ /* 0x080fe400000f0c53 */
[----:B------:R-:W-:Y:S02]  /*dd40*/  @P3 LEA.HI.X R23, R228, R119, R229, 0x1, P1 ;  /* 0x00000077e4173211 */ /* 0x000fe400008f0ce5 */
[C---:B------:R-:W-:Y:S02]  /*dd50*/  @P2 LEA R2, P0, R86.reuse, R113, 0x1 ;  /* 0x0000007156022211 */ /* 0x040fe400078008ff */
[----:B------:R-:W2:Y:S02]  /*dd60*/  @P3 LD.E.128 R4, [R4.64] ;  /* 0x0000000604043980 */ /* 0x000ea4000c101d00 */
[----:B------:R-:W-:Y:S02]  /*dd70*/  @P2 LEA.HI.X R3, R86, R112, R85, 0x1, P0 ;  /* 0x0000007056032211 */ /* 0x000fe400000f0c55 */
[----:B--2---:R1:W-:Y:S01]  /*dd80*/  @P3 ST.E.128 [R22.64], R4 ;  /* 0x0000000416003985 */ /* 0x0043e2000c101d06 */
[----:B------:R-:W-:Y:S03]  /*dd90*/  ISETP.NE.AND P3, PT, R147, RZ, PT ;  /* 0x000000ff9300720c */ /* 0x000fe60003f65270 */
[----:B-1----:R1:W2:Y:S01]  /*dda0*/  @P2 LD.E.128 R4, [R2.64] ;  /* 0x0000000602042980 */ /* 0x0022a2000c101d00 */
[C---:B------:R-:W-:Y:S04]  /*ddb0*/  @P2 LEA R22, P1, R78.reuse, R118, 0x1 ;  /* 0x000000764e162211 */ /* 0x040fe800078208ff */
[----:B------:R-:W-:Y:S02]  /*ddc0*/  @P2 LEA.HI.X R23, R78, R119, R77, 0x1, P1 ;  /* 0x000000774e172211 */ /* 0x000fe400008f0c4d */
[----:B------:R-:W-:Y:S03]  /*ddd0*/  ISETP.NE.AND P1, PT, R146, RZ, PT ;  /* 0x000000ff9200720c */ /* 0x000fe60003f25270 */
[C---:B-1----:R-:W-:Y:S04]  /*dde0*/  @P3 LEA R2, P0, R90.reuse, R113, 0x1 ;  /* 0x000000715a023211 */ /* 0x042fe800078008ff */
[----:B------:R-:W-:Y:S01]  /*ddf0*/  @P3 LEA.HI.X R3, R90, R112, R89, 0x1, P0 ;  /* 0x000000705a033211 */ /* 0x000fe200000f0c59 */
[----:B--2---:R1:W-:Y:S04]  /*de00*/  @P2 ST.E.128 [R22.64], R4 ;  /* 0x0000000416002985 */ /* 0x0043e8000c101d06 */
[----:B-1----:R1:W2:Y:S01]  /*de10*/  @P3 LD.E.128 R4, [R2.64] ;  /* 0x0000000602043980 */ /* 0x0022a2000c101d00 */
[C---:B------:R-:W-:Y:S04]  /*de20*/  @P3 LEA R22, P2, R74.reuse, R118, 0x1 ;  /* 0x000000764a163211 */ /* 0x040fe800078408ff */
[----:B------:R-:W-:Y:S02]  /*de30*/  @P3 LEA.HI.X R23, R74, R119, R73, 0x1, P2 ;  /* 0x000000774a173211 */ /* 0x000fe400010f0c49 */
[C---:B-1----:R-:W-:Y:S04]  /*de40*/  @P1 LEA R2, P0, R98.reuse, R113, 0x1 ;  /* 0x0000007162021211 */ /* 0x042fe800078008ff */
[----:B------:R-:W-:Y:S01]  /*de50*/  @P1 LEA.HI.X R3, R98, R112, R97, 0x1, P0 ;  /* 0x0000007062031211 */ /* 0x000fe200000f0c61 */
[----:B--2---:R1:W-:Y:S04]  /*de60*/  @P3 ST.E.128 [R22.64], R4 ;  /* 0x0000000416003985 */ /* 0x0043e8000c101d06 */
[----:B-1----:R1:W2:Y:S02]  /*de70*/  @P1 LD.E.128 R4, [R2.64] ;  /* 0x0000000602041980 */ /* 0x0022a4000c101d00 */
[C---:B-1----:R-:W-:Y:S04]  /*de80*/  @P1 LEA R2, P0, R68.reuse, R118, 0x1 ;  /* 0x0000007644021211 */ /* 0x042fe800078008ff */
[----:B------:R-:W-:Y:S05]  /*de90*/  @P1 LEA.HI.X R3, R68, R119, R67, 0x1, P0 ;  /* 0x0000007744031211 */ /* 0x000fea00000f0c43 */
[----:B--2---:R1:W-:Y:S04]  /*dea0*/  @P1 ST.E.128 [R2.64], R4 ;  /* 0x0000000402001985 */ /* 0x0043e8000c101d06 */
.L_x_2529:
[----:B------:R-:W-:Y:S05]  /*deb0*/  BSYNC B0 ;  /* 0x0000000000007941 */ /* 0x000fea0003800000 */
.L_x_2528:
        /* <DEDUP_REMOVED lines=33> */
.L_x_2531:
[----:B------:R-:W-:Y:S05]  /*e0d0*/  BSYNC B0 ;  /* 0x0000000000007941 */ /* 0x000fea0003800000 */
.L_x_2530:
[C---:B------:R-:W-:Y:S04]  /*e0e0*/  ISETP.GE.AND P0, PT, R54.reuse, R164, PT ;  /* 0x000000a43600720c */ /* 0x040fe80003f06270 */
[----:B------:R-:W-:Y:S11]  /*e0f0*/  ISETP.GE.AND P0, PT, R54, R157, !P0 ;  /* 0x0000009d3600720c */ /* 0x000ff60004706270 */
[----:B------:R-:W-:Y:S02]  /*e100*/  @!UPT UIADD3 URZ, URZ, URZ, URZ ;  /* 0x0000003f3f3ff290 */ /* 0x000fe4000fffe03f */
[----:B------:R-:W-:-:S05]  /*e110*/  @!P0 BRA `(.L_x_2461) ;  /* 0x0000020000008947 */ /* 0x000fca0003800000 */
[----:B------:R-:W-:Y:S02]  /*e120*/  ISETP.NE.AND P1, PT, R149, RZ, PT ;  /* 0x000000ff9500720c */ /* 0x000fe40003f25270 */
[----:B------:R-:W-:Y:S02]  /*e130*/  ISETP.NE.AND P2, PT, R148, RZ, PT ;  /* 0x000000ff9400720c */ /* 0x000fe40003f45270 */
[----:B------:R-:W-:Y:S09]  /*e140*/  ISETP.NE.AND P3, PT, R147, RZ, PT ;  /* 0x000000ff9300720c */ /* 0x000ff20003f65270 */
[----:B-1----:R-:W-:Y:S02]  /*e150*/  @P1 IMAD.MOV.U32 R2, RZ, RZ, R113 ;  /* 0x000000ffff021224 */ /* 0x002fe400078e0071 */
[----:B------:R-:W-:Y:S02]  /*e160*/  @P1 IMAD.MOV.U32 R3, RZ, RZ, R112 ;  /* 0x000000ffff031224 */ /* 0x000fe400078e0070 */
[----:B------:R-:W-:Y:S02]  /*e170*/  @P1 IMAD R0, R181, 0x60, RZ ;  /* 0x00000060b5001824 */ /* 0x000fe400078e02ff */
[----:B------:R-:W-:Y:S04]  /*e180*/  @P1 IMAD.WIDE.U32 R2, R180, 0x60, R2 ;  /* 0x00000060b4021825 */ /* 0x000fe800078e0002 */
[----:B------:R-:W-:Y:S02]  /*e190*/  @P1 IMAD.IADD R3, R3, 0x1, R0 ;  /* 0x0000000103031824 */ /* 0x000fe400078e0200 */
[----:B------:R-:W-:Y:S03]  /*e1a0*/  @P1 IMAD.WIDE.U32 R22, R46, 0x60, R118 ;  /* 0x000000602e161825 */ /* 0x000fe600078e0076 */
[----:B------:R1:W2:Y:S01]  /*e1b0*/  @P1 LD.E.128 R4, [R2.64] ;  /* 0x0000000602041980 */ /* 0x0002a2000c101d00 */
[----:B------:R-:W-:Y:S04]  /*e1c0*/  @P1 IMAD R0, R47, 0x60, RZ ;  /* 0x000000602f001824 */ /* 0x000fe800078e02ff */
[----:B------:R-:W-:Y:S01]  /*e1d0*/  @P1 IMAD.IADD R23, R23, 0x1, R0 ;  /* 0x0000000117171824 */ /* 0x000fe200078e0200 */
[C---:B-1----:R-:W-:Y:S04]  /*e1e0*/  @P2 LEA R2, P0, R96.reuse, R113, 0x1 ;  /* 0x0000007160022211 */ /* 0x042fe800078008ff */
[----:B------:R-:W-:Y:S01]  /*e1f0*/  @P2 LEA.HI.X R3, R96, R112, R95, 0x1, P0 ;  /* 0x0000007060032211 */ /* 0x000fe200000f0c5f */
[----:B--2---:R1:W-:Y:S04]  /*e200*/  @P1 ST.E.128 [R22.64], R4 ;  /* 0x0000000416001985 */ /* 0x0043e8000c101d06 */
[----:B-1----:R1:W2:Y:S01]  /*e210*/  @P2 LD.E.128 R4, [R2.64] ;  /* 0x0000000602042980 */ /* 0x0022a2000c101d00 */
[C---:B------:R-:W-:Y:S04]  /*e220*/  @P2 LEA R22, P1, R70.reuse, R118, 0x1 ;  /* 0x0000007646162211 */ /* 0x040fe800078208ff */
[----:B------:R-:W-:Y:S02]  /*e230*/  @P2 LEA.HI.X R23, R70, R119, R69, 0x1, P1 ;  /* 0x0000007746172211 */ /* 0x000fe400008f0c45 */
[----:B------:R-:W-:Y:S02]  /*e240*/  ISETP.NE.AND P1, PT, R146, RZ, PT ;  /* 0x000000ff9200720c */ /* 0x000fe40003f25270 */
        /* <DEDUP_REMOVED lines=13> */
.L_x_2461:
[----:B------:R-:W-:Y:S05]  /*e320*/  BSYNC B3 ;  /* 0x0000000000037941 */ /* 0x000fea0003800000 */
.L_x_2426:
[----:B------:R-:W-:Y:S01]  /*e330*/  ISETP.NE.U32.AND P1, PT, R240, RZ, PT ;  /* 0x000000fff000720c */ /* 0x000fe20003f25070 */
[----:B------:R-:W2:Y:S01]  /*e340*/  LD.E R0, [R10.64+0x128] ;  /* 0x000128060a007980 */ /* 0x000ea2000c101900 */
[----:B-1----:R-:W-:Y:S01]  /*e350*/  IMAD.MOV.U32 R2, RZ, RZ, R113 ;  /* 0x000000ffff027224 */ /* 0x002fe200078e0071 */
[----:B------:R-:W-:Y:S01]  /*e360*/  BSSY B0, `(.L_x_2532) ;  /* 0x0000062000007945 */ /* 0x000fe20003800000 */
[----:B------:R-:W-:Y:S01]  /*e370*/  ISETP.NE.AND.EX P1, PT, R241, RZ, PT, P1 ;  /* 0x000000fff100720c */ /* 0x000fe20003f25310 */
[----:B------:R-:W-:Y:S02]  /*e380*/  IMAD.MOV.U32 R3, RZ, RZ, R112 ;  /* 0x000000ffff037224 */ /* 0x000fe400078e0070 */
[----:B--2---:R-:W-:Y:S05]  /*e390*/  IMAD.U32 R0, R0, -0x40, RZ ;  /* 0xffffffc000007824 */ /* 0x004fea00078e00ff */
[C---:B------:R-:W-:Y:S04]  /*e3a0*/  LEA R113, P0, R0.reuse, R2, 0x1 ;  /* 0x0000000200717211 */ /* 0x040fe800078008ff */
[----:B------:R-:W-:Y:S01]  /*e3b0*/  LEA.HI.X.SX32 R112, R0, R3, 0x1, P0 ;  /* 0x0000000300707211 */ /* 0x000fe200000f0eff */
[----:B------:R-:W-:-:S05]  /*e3c0*/  @!P1 BRA `(.L_x_2533) ;  /* 0x0000051000009947 */ /* 0x000fca0003800000 */
[----:B------:R-:W-:Y:S04]  /*e3d0*/  IADD3 R0, R14, -0x1, RZ ;  /* 0xffffffff0e007810 */ /* 0x000fe80007ffe0ff */
[----:B------:R-:W-:Y:S11]  /*e3e0*/  ISETP.GT.AND P0, PT, R0, R81, PT ;  /* 0x000000510000720c */ /* 0x000ff60003f04270 */
[----:B------:R-:W-:Y:S02]  /*e3f0*/  @!UPT UIADD3 URZ, URZ, URZ, URZ ;  /* 0x0000003f3f3ff290 */ /* 0x000fe4000fffe03f */
[----:B------:R-:W-:-:S05]  /*e400*/  @!P0 BRA `(.L_x_2534) ;  /* 0x0000057000008947 */ /* 0x000fca0003800000 */
[----:B------:R-:W2:Y:S01]  /*e410*/  LD.E R3, [R10.64+0x170] ;  /* 0x000170060a037980 */ /* 0x000ea2000c101900 */
[----:B------:R-:W-:Y:S02]  /*e420*/  IADD3 R0, R16, -0x80, RZ ;  /* 0xffffff8010007810 */ /* 0x000fe40007ffe0ff */
[----:B------:R-:W-:Y:S01]  /*e430*/  IABS R8, R15 ;  /* 0x0000000f00087213 */ /* 0x000fe20000000000 */
[----:B------:R-:W3:Y:S01]  /*e440*/  LD.E.64 R26, [R10.64+0x40] ;  /* 0x000040060a1a7980 */ /* 0x000ee2000c101b00 */
[----:B------:R-:W-:Y:S05]  /*e450*/  IABS R6, R0 ;  /* 0x0000000000067213 */ /* 0x000fea0000000000 */
[----:B------:R-:W4:Y:S06]  /*e460*/  LD.E.64 R24, [R10.64+0x20] ;  /* 0x000020060a187980 */ /* 0x000f2c000c101b00 */
[----:B------:R-:W3:Y:S01]  /*e470*/  LD.E.64 R22, [R10.64+0x28] ;  /* 0x000028060a167980 */ /* 0x000ee2000c101b00 */
[-C--:B--2---:R-:W-:Y:S02]  /*e480*/  IABS R2, R3.reuse ;  /* 0x0000000300027213 */ /* 0x084fe40000000000 */
[----:B------:R-:W-:Y:S02]  /*e490*/  IABS R7, R3 ;  /* 0x0000000300077213 */ /* 0x000fe40000000000 */
[----:B------:R-:W1:Y:S03]  /*e4a0*/  I2F.RP R4, R2 ;  /* 0x0000000200047306 */ /* 0x000e660000209400 */
[----:B------:R-:W-:Y:S07]  /*e4b0*/  IMAD.MOV R7, RZ, RZ, -R7 ;  /* 0x000000ffff077224 */ /* 0x000fee00078e0a07 */
[----:B-1----:R-:W1:Y:S02]  /*e4c0*/  MUFU.RCP R4, R4 ;  /* 0x0000000400047308 */ /* 0x002e640000001000 */
[----:B-1----:R-:W-:Y:S08]  /*e4d0*/  IADD3 R4, R4, 0xffffffe, RZ ;  /* 0x0ffffffe04047810 */ /* 0x002ff00007ffe0ff */
[----:B------:R-:W1:Y:S02]  /*e4e0*/  F2I.FTZ.U32.TRUNC.NTZ R5, R4 ;  /* 0x0000000400057305 */ /* 0x000e64000021f000 */
[--C-:B-1----:R-:W-:Y:S04]  /*e4f0*/  IMAD.MOV R4, RZ, RZ, -R5.reuse ;  /* 0x000000ffff047224 */ /* 0x102fe800078e0a05 */
[----:B------:R-:W-:Y:S02]  /*e500*/  IMAD R16, R4, R2, RZ ;  /* 0x0000000204107224 */ /* 0x000fe400078e02ff */
[----:B------:R-:W-:Y:S04]  /*e510*/  IMAD.MOV.U32 R4, RZ, RZ, RZ ;  /* 0x000000ffff047224 */ /* 0x000fe800078e00ff */
[----:B------:R-:W-:Y:S06]  /*e520*/  IMAD.HI.U32 R5, R5, R16, R4 ;  /* 0x0000001005057227 */ /* 0x000fec00078e0004 */
[C---:B------:R-:W-:Y:S04]  /*e530*/  IMAD.HI.U32 R4, R5.reuse, R6, RZ ;  /* 0x0000000605047227 */ /* 0x040fe800078e00ff */
[----:B------:R-:W-:Y:S04]  /*e540*/  IMAD.HI.U32 R5, R5, R8, RZ ;  /* 0x0000000805057227 */ /* 0x000fe800078e00ff */
[-C--:B------:R-:W-:Y:S02]  /*e550*/  IMAD R6, R4, R7.reuse, R6 ;  /* 0x0000000704067224 */ /* 0x080fe400078e0206 */
[C---:B------:R-:W-:Y:S03]  /*e560*/  IMAD R8, R5.reuse, R7, R8 ;  /* 0x0000000705087224 */ /* 0x040fe600078e0208 */
        /* <DEDUP_REMOVED lines=14> */
[----:B------:R-:W-:Y:S02]  /*e650*/  LOP3.LUT R2, RZ, R3, RZ, 0x33, !PT ;  /* 0x00000003ff027212 */ /* 0x000fe400078e33ff */
[----:B------:R-:W-:Y:S02]  /*e660*/  @P5 IADD3 R5, R5, 0x1, RZ ;  /* 0x0000000105055810 */ /* 0x000fe40007ffe0ff */
[----:B------:R-:W-:Y:S01]  /*e670*/  IADD3 R0, -R15, R0, RZ ;  /* 0x000000000f007210 */ /* 0x000fe20007ffe1ff */
[----:B------:R-:W-:Y:S02]  /*e680*/  @!P1 IMAD.MOV R4, RZ, RZ, -R4 ;  /* 0x000000ffff049224 */ /* 0x000fe400078e0a04 */
[----:B------:R-:W-:Y:S03]  /*e690*/  @!P2 IMAD.MOV R5, RZ, RZ, -R5 ;  /* 0x000000ffff05a224 */ /* 0x000fe600078e0a05 */
[C---:B------:R-:W-:Y:S02]  /*e6a0*/  SEL R4, R2.reuse, R4, !P0 ;  /* 0x0000000402047207 */ /* 0x040fe40004000000 */
[----:B------:R-:W-:Y:S02]  /*e6b0*/  SEL R2, R2, R5, !P0 ;  /* 0x0000000502027207 */ /* 0x000fe40004000000 */
[-C--:B------:R-:W-:Y:S02]  /*e6c0*/  LEA R16, P1, R4, R240.reuse, 0x2 ;  /* 0x000000f004107211 */ /* 0x080fe400078210ff */
[----:B------:R-:W-:Y:S02]  /*e6d0*/  LEA R6, P0, R2, R240, 0x2 ;  /* 0x000000f002067211 */ /* 0x000fe400078010ff */
[-C--:B------:R-:W-:Y:S02]  /*e6e0*/  LEA.HI.X.SX32 R17, R4, R241.reuse, 0x2, P1 ;  /* 0x000000f104117211 */ /* 0x080fe400008f16ff */
[C---:B------:R-:W-:Y:S01]  /*e6f0*/  LEA.HI.X.SX32 R7, R2.reuse, R241, 0x2, P0 ;  /* 0x000000f102077211 */ /* 0x040fe200000f16ff */
[----:B------:R-:W-:Y:S02]  /*e700*/  IMAD.IADD R2, R2, 0x1, -R4 ;  /* 0x0000000102027824 */ /* 0x000fe400078e0a04 */
[----:B------:R1:W2:Y:S02]  /*e710*/  LD.E R5, [R16.64] ;  /* 0x0000000610057980 */ /* 0x0002a4000c101900 */
[----:B------:R-:W-:Y:S02]  /*e720*/  IMAD R0, R2, R3, R0 ;  /* 0x0000000302007224 */ /* 0x000fe400078e0200 */
[----:B------:R-:W2:Y:S02]  /*e730*/  LD.E R6, [R6.64] ;  /* 0x0000000606067980 */ /* 0x000ea4000c101900 */
[-C--:B---3--:R-:W-:Y:S01]  /*e740*/  IMAD R4, R27, R0.reuse, RZ ;  /* 0x000000001b047224 */ /* 0x088fe200078e02ff */
[----:B------:R-:W-:Y:S01]  /*e750*/  SHF.R.S32.HI R2, RZ, 0x1f, R0 ;  /* 0x0000001fff027819 */ /* 0x000fe20000011400 */
[C---:B------:R-:W-:Y:S04]  /*e760*/  IMAD.WIDE.U32 R28, R26.reuse, R0, RZ ;  /* 0x000000001a1c7225 */ /* 0x040fe800078e00ff */
[----:B------:R-:W-:Y:S01]  /*e770*/  IMAD R4, R26, R2, R4 ;  /* 0x000000021a047224 */ /* 0x000fe200078e0204 */
[----:B-1----:R-:W3:Y:S01]  /*e780*/  LD.E.64 R16, [R10.64+0x38] ;  /* 0x000038060a107980 */ /* 0x002ee2000c101b00 */
[----:B--2---:R-:W-:Y:S04]  /*e790*/  IMAD.IADD R6, R5, 0x1, -R6 ;  /* 0x0000000105067824 */ /* 0x004fe800078e0a06 */
[-C--:B----4-:R-:W-:Y:S01]  /*e7a0*/  IMAD R3, R25, R6.reuse, RZ ;  /* 0x0000000619037224 */ /* 0x090fe200078e02ff */
[----:B------:R-:W-:Y:S01]  /*e7b0*/  SHF.R.S32.HI R5, RZ, 0x1f, R6 ;  /* 0x0000001fff057819 */ /* 0x000fe20000011406 */
[C---:B------:R-:W-:Y:S04]  /*e7c0*/  IMAD.WIDE.U32 R26, R24.reuse, R6, RZ ;  /* 0x00000006181a7225 */ /* 0x040fe800078e00ff */
[----:B------:R-:W-:Y:S01]  /*e7d0*/  IMAD R3, R24, R5, R3 ;  /* 0x0000000518037224 */ /* 0x000fe200078e0203 */
[----:B------:R-:W-:Y:S01]  /*e7e0*/  MOV R24, R28 ;  /* 0x0000001c00187202 */ /* 0x000fe20000000f00 */
[----:B------:R-:W-:Y:S02]  /*e7f0*/  IMAD.IADD R25, R29, 0x1, R4 ;  /* 0x000000011d197824 */ /* 0x000fe400078e0204 */
[----:B------:R-:W-:Y:S02]  /*e800*/  IMAD.IADD R27, R27, 0x1, R3 ;  /* 0x000000011b1b7824 */ /* 0x000fe400078e0203 */
[----:B------:R-:W-:Y:S04]  /*e810*/  IMAD.WIDE.U32 R24, R6, R22, R24 ;  /* 0x0000001606187225 */ /* 0x000fe800078e0018 */
[----:B------:R-:W-:Y:S01]  /*e820*/  IMAD R6, R23, R6, RZ ;  /* 0x0000000617067224 */ /* 0x000fe200078e02ff */
[----:B------:R-:W-:Y:S01]  /*e830*/  LEA R121, P1, R24, R121, 0x1 ;  /* 0x0000007918797211 */ /* 0x000fe200078208ff */
[----:B---3--:R-:W-:Y:S02]  /*e840*/  IMAD R3, R17, R0, RZ ;  /* 0x0000000011037224 */ /* 0x008fe400078e02ff */
        /* <DEDUP_REMOVED lines=9> */
.L_x_2533:
[----:B------:R-:W2:Y:S01]  /*e8e0*/  LD.E R2, [R10.64+0x40] ;  /* 0x000040060a027980 */ /* 0x000ea2000c101900 */
[----:B------:R-:W-:Y:S02]  /*e8f0*/  IMAD.MOV.U32 R4, RZ, RZ, R121 ;  /* 0x000000ffff047224 */ /* 0x000fe400078e0079 */
[----:B------:R-:W-:Y:S01]  /*e900*/  IMAD.MOV.U32 R5, RZ, RZ, R120 ;  /* 0x000000ffff057224 */ /* 0x000fe200078e0078 */
[----:B------:R-:W3:Y:S02]  /*e910*/  LD.E R0, [R10.64+0x38] ;  /* 0x000038060a007980 */ /* 0x000ee4000c101900 */
[----:B---3--:R-:W-:Y:S02]  /*e920*/  IMAD.U32 R0, R0, -0x40, RZ ;  /* 0xffffffc000007824 */ /* 0x008fe400078e00ff */
[----:B--2---:R-:W-:Y:S03]  /*e930*/  IMAD.U32 R2, R2, -0x40, RZ ;  /* 0xffffffc002027824 */ /* 0x004fe600078e00ff */
[----:B------:R-:W-:Y:S02]  /*e940*/  LEA R118, P0, R0, R118, 0x1 ;  /* 0x0000007600767211 */ /* 0x000fe400078008ff */
[----:B------:R-:W-:Y:S02]  /*e950*/  LEA R121, P1, R2, R4, 0x1 ;  /* 0x0000000402797211 */ /* 0x000fe400078208ff */
[----:B------:R-:W-:Y:S02]  /*e960*/  LEA.HI.X.SX32 R119, R0, R119, 0x1, P0 ;  /* 0x0000007700777211 */ /* 0x000fe400000f0eff */
[----:B------:R-:W-:Y:S04]  /*e970*/  LEA.HI.X.SX32 R120, R2, R5, 0x1, P1 ;  /* 0x0000000502787211 */ /* 0x000fe800008f0eff */
.L_x_2534:
[----:B------:R-:W-:Y:S05]  /*e980*/  BSYNC B0 ;  /* 0x0000000000007941 */ /* 0x000fea0003800000 */
.L_x_2532:
[----:B------:R-:W-:Y:S04]  /*e990*/  IADD3 R14, R14, -0x1, RZ ;  /* 0xffffffff0e0e7810 */ /* 0x000fe80007ffe0ff */
[----:B------:R-:W-:Y:S11]  /*e9a0*/  ISETP.GT.AND P0, PT, R14, R81, PT ;  /* 0x000000510e00720c */ /* 0x000ff60003f04270 */
[----:B------:R-:W-:Y:S02]  /*e9b0*/  @!UPT UIADD3 URZ, URZ, URZ, URZ ;  /* 0x0000003f3f3ff290 */ /* 0x000fe4000fffe03f */
[----:B------:R-:W-:-:S05]  /*e9c0*/  @P0 BRA `(.L_x_2535) ;  /* 0xffff453000000947 */ /* 0x000fca000383ffff */
.L_x_2417:
        /* <DEDUP_REMOVED lines=17> */
[----:B------:R-:W-:-:S05]  /*eae0*/  @P1 LEA.HI.X R3, R235, R3, R57, 0x2, P0 ;  /* 0x00000003eb031211 */ /* 0x000fca00000f1439 */
[----:B------:R2:W4:Y:S04]  /*eaf0*/  @P1 LD.E R7, [R2.64] ;  /* 0x0000000602071980 */ /* 0x000528000c101900 */
[----:B--2---:R1:W5:Y:S01]  /*eb00*/  LD.E R2, [R10.64+0xc0] ;  /* 0x0000c0060a027980 */ /* 0x004362000c101900 */
[----:B------:R-:W-:Y:S02]  /*eb10*/  IADD3 R5, P1, R5, R168, RZ ;  /* 0x000000a805057210 */ /* 0x000fe40007f3e0ff */
[----:B------:R-:W-:-:S03]  /*eb20*/  LEA.HI R3, R0, R0, RZ, 0x1 ;  /* 0x0000000000037211 */ /* 0x000fc600078f08ff */
[----:B------:R-:W-:Y:S01]  /*eb30*/  IMAD.X R14, R14, 0x1, R171, P1 ;  /* 0x000000010e0e7824 */ /* 0x000fe200008e06ab */
[CC--:B-----5:R-:W-:Y:S02]  /*eb40*/  LEA R36, P1, R5.reuse, R174.reuse, 0x1 ;  /* 0x000000ae05247211 */ /* 0x0e0fe400078208ff */
[----:B------:R-:W-:Y:S02]  /*eb50*/  SHF.R.S32.HI R3, RZ, 0x1, R3 ;  /* 0x00000001ff037819 */ /* 0x000fe40000011403 */
[----:B------:R-:W-:Y:S02]  /*eb60*/  LEA.HI.X R37, R5, R175, R14, 0x1, P1 ;  /* 0x000000af05257211 */ /* 0x000fe400008f0c0e */
[----:B---3--:R-:W-:Y:S01]  /*eb70*/  ISETP.NE.AND P4, PT, R4, RZ, PT ;  /* 0x000000ff0400720c */ /* 0x008fe20003f85270 */
[----:B------:R-:W-:Y:S01]  /*eb80*/  IMAD.MOV.U32 R170, RZ, RZ, R168 ;  /* 0x000000ffffaa7224 */ /* 0x000fe200078e00a8 */
[----:B------:R-:W-:Y:S01]  /*eb90*/  LEA R38, P2, R168, R174, 0x1 ;  /* 0x000000aea8267211 */ /* 0x000fe200078408ff */
[----:B------:R-:W-:Y:S01]  /*eba0*/  IMAD R21, R162, R3, R151 ;  /* 0x00000003a2157224 */ /* 0x000fe200078e0297 */
[----:B------:R-:W-:Y:S01]  /*ebb0*/  LEA R6, P0, R172, R168, 0x5 ;  /* 0x000000a8ac067211 */ /* 0x000fe200078028ff */
[----:B------:R-:W-:Y:S01]  /*ebc0*/  IMAD R8, R173, 0x30, RZ ;  /* 0x00000030ad087824 */ /* 0x000fe200078e02ff */
[----:B------:R-:W-:Y:S01]  /*ebd0*/  LEA.HI.X R39, R168, R175, R171, 0x1, P2 ;  /* 0x000000afa8277211 */ /* 0x000fe200010f0cab */
[----:B------:R-:W-:Y:S01]  /*ebe0*/  IMAD.IADD R14, R237, 0x1, -R50 ;  /* 0x00000001ed0e7824 */ /* 0x000fe200078e0a32 */
[C---:B------:R-:W-:Y:S01]  /*ebf0*/  LEA.HI.X R15, R172.reuse, R171, R173, 0x5, P0 ;  /* 0x000000abac0f7211 */ /* 0x040fe200000f2cad */
[----:B------:R-:W-:Y:S01]  /*ec00*/  IMAD.WIDE.U32 R170, R172, 0x30, R170 ;  /* 0x00000030acaa7825 */ /* 0x000fe200078e00aa */
[----:B------:R-:W-:-:S03]  /*ec10*/  LEA R16, P0, R6, R174, 0x1 ;  /* 0x000000ae06107211 */ /* 0x000fc600078008ff */
[----:B------:R-:W-:Y:S01]  /*ec20*/  IMAD.IADD R151, R151, 0x1, R21 ;  /* 0x0000000197977824 */ /* 0x000fe200078e0215 */
[-C--:B------:R-:W-:Y:S01]  /*ec30*/  LEA.HI.X R17, R6, R175.reuse, R15, 0x1, P0 ;  /* 0x000000af06117211 */ /* 0x080fe200000f0c0f */
[----:B------:R-:W-:Y:S01]  /*ec40*/  IMAD.IADD R4, R171, 0x1, R8 ;  /* 0x00000001ab047824 */ /* 0x000fe200078e0208 */
[----:B------:R-:W-:Y:S02]  /*ec50*/  ISETP.GE.AND P0, PT, R162, R14, PT ;  /* 0x0000000ea200720c */ /* 0x000fe40003f06270 */
[----:B------:R-:W-:Y:S01]  /*ec60*/  LEA R30, P1, R170, R174, 0x1 ;  /* 0x000000aeaa1e7211 */ /* 0x000fe200078208ff */
[----:B------:R-:W-:Y:S01]  /*ec70*/  IMAD.SHL.U32 R15, R3, 0x10, RZ ;  /* 0x00000010030f7824 */ /* 0x000fe200078e00ff */
[----:B------:R-:W-:Y:S02]  /*ec80*/  ISETP.GT.AND P0, PT, R134, -0x8, !P0 ;  /* 0xfffffff88600780c */ /* 0x000fe40004704270 */
[----:B------:R-:W-:Y:S02]  /*ec90*/  LEA.HI.X R31, R170, R175, R4, 0x1, P1 ;  /* 0x000000afaa1f7211 */ /* 0x000fe400008f0c04 */
[----:B----4-:R-:W-:-:S05]  /*eca0*/  IADD3 R5, R7, R82, R50 ;  /* 0x0000005207057210 */ /* 0x010fca0007ffe032 */
[----:B------:R-:W-:-:S05]  /*ecb0*/  IMAD R5, R5, R3, RZ ;  /* 0x0000000305057224 */ /* 0x000fca00078e02ff */
[----:B------:R-:W-:Y:S02]  /*ecc0*/  SHF.R.S32.HI R26, RZ, 0x1f, R5 ;  /* 0x0000001fff1a7819 */ /* 0x000fe40000011405 */
[C---:B------:R-:W-:Y:S02]  /*ecd0*/  IADD3 R20, P3, R5.reuse, R21, RZ ;  /* 0x0000001505147210 */ /* 0x040fe40007f7e0ff */
[----:B------:R-:W-:Y:S02]  /*ece0*/  IADD3 R8, P2, R5, R151, RZ ;  /* 0x0000009705087210 */ /* 0x000fe40007f5e0ff */
[-C--:B------:R-:W-:Y:S02]  /*ecf0*/  LEA.HI.X.SX32 R21, R21, R26.reuse, 0x1, P3 ;  /* 0x0000001a15157211 */ /* 0x080fe400018f0eff */
[----:B------:R-:W-:Y:S01]  /*ed00*/  LEA.HI.X.SX32 R26, R151, R26, 0x1, P2 ;  /* 0x0000001a971a7211 */ /* 0x000fe200010f0eff */
[----:B------:R-:W-:Y:S05]  /*ed10*/  @!P4 BRA `(.L_x_2538) ;  /* 0x00003af00000c947 */ /* 0x000fea0003800000 */
[----:B-1----:R-:W-:Y:S01]  /*ed20*/  BSSY B2, `(.L_x_2539) ;  /* 0x00000e5000027945 */ /* 0x002fe20003800000 */
[----:B------:R-:W-:Y:S05]  /*ed30*/  @!P0 BRA `(.L_x_2540) ;  /* 0x00000e3000008947 */ /* 0x000fea0003800000 */
[----:B------:R-:W-:Y:S01]  /*ed40*/  ISETP.GE.AND P2, PT, R18, R2, PT ;  /* 0x000000021200720c */ /* 0x000fe20003f46270 */
[C---:B------:R-:W-:Y:S01]  /*ed50*/  IMAD.SHL.U32 R54, R20.reuse, 0x2, RZ ;  /* 0x0000000214367824 */ /* 0x040fe200078e00ff */
[----:B------:R-:W-:Y:S01]  /*ed60*/  SHF.L.U64.HI R4, R20, 0x1, R21 ;  /* 0x0000000114047819 */ /* 0x000fe20000010215 */
[----:B------:R-:W-:Y:S03]  /*ed70*/  BSSY B1, `(.L_x_2541) ;  /* 0x000003a000017945 */ /* 0x000fe60003800000 */
[----:B------:R-:W-:-:S02]  /*ed80*/  IADD3 R22, P1, R24, R54, RZ ;  /* 0x0000003618167210 */ /* 0x000fc40007f3e0ff */
[----:B------:R-:W-:-:S03]  /*ed90*/  IADD3 R54, P0, R28, R54, RZ ;  /* 0x000000361c367210 */ /* 0x000fc60007f1e0ff */
[--C-:B------:R-:W-:Y:S02]  /*eda0*/  IMAD.X R23, R25, 0x1, R4.reuse, P1 ;  /* 0x0000000119177824 */ /* 0x100fe400008e0604 */
[----:B------:R1:W-:Y:S01]  /*edb0*/  @P2 STS.128 [R239], RZ ;  /* 0x000000ffef002388 */ /* 0x0003e20000000c00 */
[----:B------:R-:W-:Y:S01]  /*edc0*/  IMAD.X R55, R29, 0x1, R4, P0 ;  /* 0x000000011d377824 */ /* 0x000fe200000e0604 */
[----:B------:R-:W-:Y:S05]  /*edd0*/  @P2 BRA `(.L_x_2542) ;  /* 0x0000033000002947 */ /* 0x000fea0003800000 */
[----:B------:R2:W5:Y:S01]  /*ede0*/  LD.E.128 R40, [R38.64] ;  /* 0x0000000626287980 */ /* 0x000562000c101d00 */
[----:B------:R-:W-:Y:S01]  /*edf0*/  ISETP.GE.AND P0, PT, R18, R0, PT ;  /* 0x000000001200720c */ /* 0x000fe20003f06270 */
[----:B------:R-:W-:-:S12]  /*ee00*/  BSSY B0, `(.L_x_2543) ;  /* 0x000002f000007945 */ /* 0x000fd80003800000 */
[----:B------:R-:W-:Y:S05]  /*ee10*/  @P0 BRA `(.L_x_2544) ;  /* 0x000002d000000947 */ /* 0x000fea0003800000 */
[----:B------:R-:W3:Y:S04]  /*ee20*/  LD.E.64 R4, [R54.64] ;  /* 0x0000000636047980 */ /* 0x000ee8000c101b00 */
[----:B------:R-:W4:Y:S01]  /*ee30*/  LD.E.64 R6, [R22.64] ;  /* 0x0000000616067980 */ /* 0x000f22000c101b00 */
[----:B-----5:R-:W-:Y:S02]  /*ee40*/  MOV R56, R41 ;  /* 0x0000002900387202 */ /* 0x020fe40000000f00 */
[----:B------:R-:W-:Y:S02]  /*ee50*/  MOV R8, R43 ;  /* 0x0000002b00087202 */ /* 0x000fe40000000f00 */
[----:B------:R-:W-:Y:S01]  /*ee60*/  MOV R43, R42 ;  /* 0x0000002a002b7202 */ /* 0x000fe20000000f00 */
[----:B------:R-:W-:Y:S01]  /*ee70*/  HADD2.F32 R44, -RZ, R56.H0_H0 ;  /* 0x20000038ff2c7230 */ /* 0x000fe20000004100 */
[----:B------:R-:W-:Y:S01]  /*ee80*/  MOV R26, R40 ;  /* 0x00000028001a7202 */ /* 0x000fe20000000f00 */
[----:B------:R-:W-:-:S02]  /*ee90*/  HADD2.F32 R42, -RZ, R8.H1_H1 ;  /* 0x30000008ff2a7230 */ /* 0x000fc40000004100 */
[----:B------:R-:W-:Y:S02]  /*eea0*/  HADD2.F32 R56, -RZ, R56.H1_H1 ;  /* 0x30000038ff387230 */ /* 0x000fe40000004100 */
[----:B------:R-:W-:Y:S02]  /*eeb0*/  HADD2.F32 R58, -RZ, R8.H0_H0 ;  /* 0x20000008ff3a7230 */ /* 0x000fe40000004100 */
[----:B---3--:R-:W-:Y:S02]  /*eec0*/  HADD2.F32 R27, -RZ, R5.H1_H1 ;  /* 0x30000005ff1b7230 */ /* 0x008fe40000004100 */
[----:B------:R-:W-:Y:S02]  /*eed0*/  HADD2.F32 R32, -RZ, R4.H1_H1 ;  /* 0x30000004ff207230 */ /* 0x000fe40000004100 */
[----:B----4-:R-:W-:Y:S01]  /*eee0*/  HADD2.F32 R40, -RZ, R7.H1_H1 ;  /* 0x30000007ff287230 */ /* 0x010fe20000004100 */
        /* <DEDUP_REMOVED lines=8> */
[----:B------:R-:W-:Y:S01]  /*ef70*/  FFMA.FTZ R42, R58, R27, R42 ;  /* 0x0000001b3a2a7223 */ /* 0x000fe2000001002a */
[--C-:B------:R-:W-:Y:S01]  /*ef80*/  HADD2.F32 R27, -RZ, R26.reuse.H1_H1 ;  /* 0x3000001aff1b7230 */ /* 0x100fe20000004100 */
[C---:B------:R-:W-:Y:S01]  /*ef90*/  FFMA.FTZ R56, R44.reuse, R32, R56 ;  /* 0x000000202c387223 */ /* 0x040fe20000010038 */
[----:B------:R-:W-:Y:S01]  /*efa0*/  HADD2.F32 R32, -RZ, R43.H1_H1 ;  /* 0x3000002bff207230 */ /* 0x000fe20000004100 */
        /* <DEDUP_REMOVED lines=12> */
[----:B------:R-:W-:Y:S01]  /*f070*/  FFMA.FTZ R32, R43, R5, R32 ;  /* 0x000000052b207223 */ /* 0x000fe20000010020 */
[----:B------:R-:W-:Y:S01]  /*f080*/  MOV R43, R42 ;  /* 0x0000002a002b7202 */ /* 0x000fe20000000f00 */
[C---:B------:R-:W-:Y:S02]  /*f090*/  FFMA.FTZ R40, R26.reuse, R6, -R40 ;  /* 0x000000061a287223 */ /* 0x040fe40000010828 */
[----:B------:R-:W-:Y:S01]  /*f0a0*/  FFMA.FTZ R41, R26, R4, R41 ;  /* 0x000000041a297223 */ /* 0x000fe20000010029 */
[----:B------:R-:W-:-:S04]  /*f0b0*/  F2FP.PACK_AB R27, R32, R27 ;  /* 0x0000001b201b723e */ /* 0x000fc800000000ff */
[----:B------:R-:W-:Y:S02]  /*f0c0*/  F2FP.PACK_AB R40, R41, R40 ;  /* 0x000000282928723e */ /* 0x000fe400000000ff */
[----:B------:R-:W-:Y:S02]  /*f0d0*/  MOV R41, R56 ;  /* 0x0000003800297202 */ /* 0x000fe40000000f00 */
[----:B------:R-:W-:Y:S02]  /*f0e0*/  MOV R42, R27 ;  /* 0x0000001b002a7202 */ /* 0x000fe40000000f00 */
.L_x_2544:
[----:B------:R-:W-:Y:S05]  /*f0f0*/  BSYNC B0 ;  /* 0x0000000000007941 */ /* 0x000fea0003800000 */
.L_x_2543:
[----:B-----5:R3:W-:Y:S02]  /*f100*/  STS.128 [R239], R40 ;  /* 0x00000028ef007388 */ /* 0x0207e40000000c00 */
.L_x_2542:
[----:B------:R-:W-:Y:S05]  /*f110*/  BSYNC B1 ;  /* 0x0000000000017941 */ /* 0x000fea0003800000 */
.L_x_2541:
        /* <DEDUP_REMOVED lines=53> */
.L_x_2548:
[----:B------:R-:W-:Y:S05]  /*f470*/  BSYNC B0 ;  /* 0x0000000000007941 */ /* 0x000fea0003800000 */
.L_x_2547:
[----:B-----5:R1:W-:Y:S02]  /*f480*/  STS.128 [R239+0x2000], R40 ;  /* 0x00200028ef007388 */ /* 0x0203e40000000c00 */
.L_x_2546:
[----:B------:R-:W-:Y:S05]  /*f490*/  BSYNC B1 ;  /* 0x0000000000017941 */ /* 0x000fea0003800000 */
.L_x_2545:
        /* <DEDUP_REMOVED lines=53> */
.L_x_2552:
[----:B------:R-:W-:Y:S05]  /*f7f0*/  BSYNC B0 ;  /* 0x0000000000007941 */ /* 0x000fea0003800000 */
.L_x_2551:
[----:B-----5:R3:W-:Y:S02]  /*f800*/  STS.128 [R239+0x4000], R40 ;  /* 0x00400028ef007388 */ /* 0x0207e40000000c00 */
.L_x_2550:
[----:B------:R-:W-:Y:S05]  /*f810*/  BSYNC B1 ;  /* 0x0000000000017941 */ /* 0x000fea0003800000 */
.L_x_2549:
        /* <DEDUP_REMOVED lines=8> */
[----:B--2---:R1:W2:Y:S01]  /*f8a0*/  LD.E.64 R6, [R22.64+0xc0] ;  /* 0x0000c00616067980 */ /* 0x0042a2000c101b00 */
[----:B-----5:R-:W-:Y:S02]  /*f8b0*/  MOV R8, R43 ;  /* 0x0000002b00087202 */ /* 0x020fe40000000f00 */
[----:B-1----:R-:W-:-:S03]  /*f8c0*/  MOV R39, R42 ;  /* 0x0000002a00277202 */ /* 0x002fc60000000f00 */
[--C-:B------:R-:W-:Y:S02]  /*f8d0*/  HADD2.F32 R38, -RZ, R8.reuse.H1_H1 ;  /* 0x30000008ff267230 */ /* 0x100fe40000004100 */
[----:B------:R-:W-:Y:S01]  /*f8e0*/  HADD2.F32 R43, -RZ, R8.H0_H0 ;  /* 0x20000008ff2b7230 */ /* 0x000fe20000004100 */
[----:B------:R-:W-:Y:S01]  /*f8f0*/  MOV R22, R40 ;  /* 0x0000002800167202 */ /* 0x000fe20000000f00 */
[--C-:B------:R-:W-:Y:S02]  /*f900*/  HADD2.F32 R40, -RZ, R41.reuse.H0_H0 ;  /* 0x20000029ff287230 */ /* 0x100fe40000004100 */
[----:B------:R-:W-:Y:S02]  /*f910*/  HADD2.F32 R41, -RZ, R41.H1_H1 ;  /* 0x30000029ff297230 */ /* 0x000fe40000004100 */
[----:B---3--:R-:W-:Y:S02]  /*f920*/  HADD2.F32 R23, -RZ, R5.H1_H1 ;  /* 0x30000005ff177230 */ /* 0x008fe40000004100 */
[----:B------:R-:W-:-:S02]  /*f930*/  HADD2.F32 R26, -RZ, R4.H1_H1 ;  /* 0x30000004ff1a7230 */ /* 0x000fc40000004100 */
[----:B--2---:R-:W-:Y:S01]  /*f940*/  HADD2.F32 R27, -RZ, R7.H1_H1 ;  /* 0x30000007ff1b7230 */ /* 0x004fe20000004100 */
[C---:B------:R-:W-:Y:S01]  /*f950*/  FMUL.FTZ R8, R38.reuse, R23 ;  /* 0x0000001726087220 */ /* 0x040fe20000410000 */
[--C-:B------:R-:W-:Y:S01]  /*f960*/  HADD2.F32 R32, -RZ, R6.reuse.H1_H1 ;  /* 0x30000006ff207230 */ /* 0x100fe20000004100 */
[C---:B------:R-:W-:Y:S01]  /*f970*/  FMUL.FTZ R42, R41.reuse, R26 ;  /* 0x0000001a292a7220 */ /* 0x040fe20000410000 */
[----:B------:R-:W-:Y:S01]  /*f980*/  HADD2.F32 R6, -RZ, R6.H0_H0 ;  /* 0x20000006ff067230 */ /* 0x000fe20000004100 */
[----:B------:R-:W-:Y:S01]  /*f990*/  FMUL.FTZ R38, R38, R27 ;  /* 0x0000001b26267220 */ /* 0x000fe20000410000 */
[----:B------:R-:W-:Y:S01]  /*f9a0*/  HADD2.F32 R4, -RZ, R4.H0_H0 ;  /* 0x20000004ff047230 */ /* 0x000fe20000004100 */
[----:B------:R-:W-:Y:S01]  /*f9b0*/  FMUL.FTZ R41, R41, R32 ;  /* 0x0000002029297220 */ /* 0x000fe20000410000 */
[----:B------:R-:W-:Y:S01]  /*f9c0*/  HADD2.F32 R5, -RZ, R5.H0_H0 ;  /* 0x20000005ff057230 */ /* 0x000fe20000004100 */
[C---:B------:R-:W-:Y:S01]  /*f9d0*/  FFMA.FTZ R38, R43.reuse, R23, R38 ;  /* 0x000000172b267223 */ /* 0x040fe20000010026 */
        /* <DEDUP_REMOVED lines=11> */
[C---:B------:R-:W-:Y:S01]  /*fa90*/  FMUL.FTZ R23, R26.reuse, R5 ;  /* 0x000000051a177220 */ /* 0x040fe20000410000 */
[----:B------:R-:W-:Y:S01]  /*faa0*/  F2FP.PACK_AB R41, R41, R42 ;  /* 0x0000002a2929723e */ /* 0x000fe200000000ff */
[----:B------:R-:W-:Y:S01]  /*fab0*/  FMUL.FTZ R26, R26, R7 ;  /* 0x000000071a1a7220 */ /* 0x000fe20000410000 */
[----:B------:R-:W-:Y:S01]  /*fac0*/  MOV R43, R8 ;  /* 0x00000008002b7202 */ /* 0x000fe20000000f00 */
[----:B------:R-:W-:-:S02]  /*fad0*/  FFMA.FTZ R27, R22, R6, -R27 ;  /* 0x00000006161b7223 */ /* 0x000fc4000001081b */
[----:B------:R-:W-:Y:S02]  /*fae0*/  FFMA.FTZ R32, R22, R4, R32 ;  /* 0x0000000416207223 */ /* 0x000fe40000010020 */
[C---:B------:R-:W-:Y:S02]  /*faf0*/  FFMA.FTZ R23, R39.reuse, R7, -R23 ;  /* 0x0000000727177223 */ /* 0x040fe40000010817 */
[----:B------:R-:W-:Y:S01]  /*fb00*/  FFMA.FTZ R26, R39, R5, R26 ;  /* 0x00000005271a7223 */ /* 0x000fe2000001001a */
[----:B------:R-:W-:-:S04]  /*fb10*/  F2FP.PACK_AB R27, R32, R27 ;  /* 0x0000001b201b723e */ /* 0x000fc800000000ff */
[----:B------:R-:W-:Y:S02]  /*fb20*/  F2FP.PACK_AB R23, R26, R23 ;  /* 0x000000171a17723e */ /* 0x000fe400000000ff */
[----:B------:R-:W-:Y:S02]  /*fb30*/  MOV R40, R27 ;  /* 0x0000001b00287202 */ /* 0x000fe40000000f00 */
[----:B------:R-:W-:Y:S02]  /*fb40*/  MOV R42, R23 ;  /* 0x00000017002a7202 */ /* 0x000fe40000000f00 */
.L_x_2554:
[----:B------:R-:W-:Y:S05]  /*fb50*/  BSYNC B0 ;  /* 0x0000000000007941 */ /* 0x000fea0003800000 */
.L_x_2553:
[----:B-----5:R3:W-:Y:S02]  /*fb60*/  STS.128 [R239+0x6000], R40 ;  /* 0x00600028ef007388 */ /* 0x0207e40000000c00 */
.L_x_2540:
[----:B------:R-:W-:Y:S05]  /*fb70*/  BSYNC B2 ;  /* 0x0000000000027941 */ /* 0x000fea0003800000 */
.L_x_2539:
[----:B------:R-:W-:Y:S01]  /*fb80*/  IADD3 R27, R162, 0x10, RZ ;  /* 0x00000010a21b7810 */ /* 0x000fe20007ffe0ff */
[----:B------:R-:W-:Y:S03]  /*fb90*/  BSSY B2, `(.L_x_2555) ;  /* 0x00000ee000027945 */ /* 0x000fe60003800000 */
[----:B------:R-:W-:-:S04]  /*fba0*/  ISETP.GE.AND P0, PT, R27, R14, PT ;  /* 0x0000000e1b00720c */ /* 0x000fc80003f06270 */
[----:B------:R-:W-:-:S13]  /*fbb0*/  ISETP.LT.OR P0, PT, R134, -0x87, P0 ;  /* 0xffffff798600780c */ /* 0x000fda0000701670 */
[----:B------:R-:W-:Y:S05]  /*fbc0*/  @P0 BRA `(.L_x_2556) ;  /* 0x00000ea000000947 */ /* 0x000fea0003800000 */
[----:B------:R-:W-:Y:S01]  /*fbd0*/  ISETP.GE.AND P0, PT, R18, R2, PT ;  /* 0x000000021200720c */ /* 0x000fe20003f06270 */
[----:B------:R-:W-:Y:S01]  /*fbe0*/  BSSY B1, `(.L_x_2557) ;  /* 0x000003f000017945 */ /* 0x000fe20003800000 */
[----:B------:R-:W-:-:S04]  /*fbf0*/  IADD3 R4, P1, R15, R20, RZ ;  /* 0x000000140f047210 */ /* 0x000fc80007f3e0ff */
[----:B------:R-:W-:Y:S01]  /*fc00*/  LEA.HI.X.SX32 R15, R15, R21, 0x1, P1 ;  /* 0x000000150f0f7211 */ /* 0x000fe200008f0eff */
[----:B------:R-:W-:-:S03]  /*fc10*/  IMAD.SHL.U32 R54, R4, 0x2, RZ ;  /* 0x0000000204367824 */ /* 0x000fc600078e00ff */
[----:B------:R-:W-:Y:S02]  /*fc20*/  SHF.L.U64.HI R4, R4, 0x1, R15 ;  /* 0x0000000104047819 */ /* 0x000fe4000001020f */
[-C--:B------:R-:W-:Y:S01]  /*fc30*/  IADD3 R22, P2, R24, R54.reuse, RZ ;  /* 0x0000003618167210 */ /* 0x080fe20007f5e0ff */
[----:B------:R1:W-:Y:S01]  /*fc40*/  @P0 STS.128 [R239+0x800], RZ ;  /* 0x000800ffef000388 */ /* 0x0003e20000000c00 */
[----:B------:R-:W-:-:S03]  /*fc50*/  IADD3 R54, P1, R28, R54, RZ ;  /* 0x000000361c367210 */ /* 0x000fc60007f3e0ff */
[--C-:B------:R-:W-:Y:S02]  /*fc60*/  IMAD.X R23, R25, 0x1, R4.reuse, P2 ;  /* 0x0000000119177824 */ /* 0x100fe400010e0604 */
[----:B------:R-:W-:Y:S01]  /*fc70*/  IMAD.X R55, R29, 0x1, R4, P1 ;  /* 0x000000011d377824 */ /* 0x000fe200008e0604 */
[----:B------:R-:W-:Y:S05]  /*fc80*/  @P0 BRA `(.L_x_2558) ;  /* 0x0000034000000947 */ /* 0x000fea0003800000 */
[----:B-1-3--:R1:W5:Y:S01]  /*fc90*/  LD.E.128 R40, [R36.64] ;  /* 0x0000000624287980 */ /* 0x00a362000c101d00 */
[----:B------:R-:W-:Y:S01]  /*fca0*/  ISETP.GE.AND P0, PT, R18, R0, PT ;  /* 0x000000001200720c */ /* 0x000fe20003f06270 */
[----:B------:R-:W-:-:S12]  /*fcb0*/  BSSY B0, `(.L_x_2559) ;  /* 0x0000030000007945 */ /* 0x000fd80003800000 */
[----:B------:R-:W-:Y:S05]  /*fcc0*/  @P0 BRA `(.L_x_2560) ;  /* 0x000002e000000947 */ /* 0x000fea0003800000 */
[----:B------:R-:W3:Y:S04]  /*fcd0*/  LD.E.64 R4, [R54.64] ;  /* 0x0000000636047980 */ /* 0x000ee8000c101b00 */
[----:B--2---:R-:W2:Y:S01]  /*fce0*/  LD.E.64 R6, [R22.64] ;  /* 0x0000000616067980 */ /* 0x004ea2000c101b00 */
[----:B-----5:R-:W-:Y:S02]  /*fcf0*/  MOV R26, R41 ;  /* 0x00000029001a7202 */ /* 0x020fe40000000f00 */
[----:B------:R-:W-:Y:S02]  /*fd00*/  MOV R8, R43 ;  /* 0x0000002b00087202 */ /* 0x000fe40000000f00 */
[----:B------:R-:W-:Y:S01]  /*fd10*/  MOV R41, R42 ;  /* 0x0000002a00297202 */ /* 0x000fe20000000f00 */
[--C-:B------:R-:W-:Y:S01]  /*fd20*/  HADD2.F32 R42, -RZ, R26.reuse.H0_H0 ;  /* 0x2000001aff2a7230 */ /* 0x100fe20000004100 */
[----:B------:R-:W-:Y:S01]  /*fd30*/  MOV R15, R40 ;  /* 0x00000028000f7202 */ /* 0x000fe20000000f00 */
[----:B------:R-:W-:-:S02]  /*fd40*/  HADD2.F32 R43, -RZ, R26.H1_H1 ;  /* 0x3000001aff2b7230 */ /* 0x000fc40000004100 */
[--C-:B------:R-:W-:Y:S02]  /*fd50*/  HADD2.F32 R40, -RZ, R8.reuse.H1_H1 ;  /* 0x30000008ff287230 */ /* 0x100fe40000004100 */
[----:B------:R-:W-:Y:S02]  /*fd60*/  HADD2.F32 R56, -RZ, R8.H0_H0 ;  /* 0x20000008ff387230 */ /* 0x000fe40000004100 */
[----:B---3--:R-:W-:Y:S02]  /*fd70*/  HADD2.F32 R26, -RZ, R5.H1_H1 ;  /* 0x30000005ff1a7230 */ /* 0x008fe40000004100 */
[----:B------:R-:W-:Y:S02]  /*fd80*/  HADD2.F32 R32, -RZ, R4.H1_H1 ;  /* 0x30000004ff207230 */ /* 0x000fe40000004100 */
[----:B--2---:R-:W-:Y:S01]  /*fd90*/  HADD2.F32 R38, -RZ, R7.H1_H1 ;  /* 0x30000007ff267230 */ /* 0x004fe20000004100 */
[C---:B------:R-:W-:Y:S01]  /*fda0*/  FMUL.FTZ R8, R40.reuse, R26 ;  /* 0x0000001a28087220 */ /* 0x040fe20000410000 */
[--C-:B------:R-:W-:Y:S01]  /*fdb0*/  HADD2.F32 R39, -RZ, R6.reuse.H1_H1 ;  /* 0x30000006ff277230 */ /* 0x100fe20000004100 */
[C---:B------:R-:W-:Y:S01]  /*fdc0*/  FMUL.FTZ R44, R43.reuse, R32 ;  /* 0x000000202b2c7220 */ /* 0x040fe20000410000 */
[----:B------:R-:W-:Y:S01]  /*fdd0*/  HADD2.F32 R6, -RZ, R6.H0_H0 ;  /* 0x20000006ff067230 */ /* 0x000fe20000004100 */
[----:B------:R-:W-:Y:S01]  /*fde0*/  FMUL.FTZ R40, R40, R38 ;  /* 0x0000002628287220 */ /* 0x000fe20000410000 */
[----:B------:R-:W-:Y:S01]  /*fdf0*/  HADD2.F32 R4, -RZ, R4.H0_H0 ;  /* 0x20000004ff047230 */ /* 0x000fe20000004100 */
[-C--:B------:R-:W-:Y:S01]  /*fe00*/  FMUL.FTZ R43, R43, R39.reuse ;  /* 0x000000272b2b7220 */ /* 0x080fe20000410000 */
[----:B------:R-:W-:Y:S01]  /*fe10*/  HADD2.F32 R5, -RZ, R5.H0_H0 ;  /* 0x20000005ff057230 */ /* 0x000fe20000004100 */
[----:B------:R-:W-:Y:S01]  /*fe20*/  FFMA.FTZ R40, R56, R26, R40 ;  /* 0x0000001a38287223 */ /* 0x000fe20000010028 */
[----:B------:R-:W-:Y:S01]  /*fe30*/  HADD2.F32 R26, -RZ, R15.H1_H1 ;  /* 0x3000000fff1a7230 */ /* 0x000fe20000004100 */
        /* <DEDUP_REMOVED lines=20> */
[----:B------:R-:W-:Y:S02]  /*ff80*/  MOV R40, R38 ;  /* 0x0000002600287202 */ /* 0x000fe40000000f00 */
[----:B------:R-:W-:Y:S02]  /*ff90*/  MOV R42, R26 ;  /* 0x0000001a002a7202 */ /* 0x000fe40000000f00 */
[----:B------:R-:W-:Y:S02]  /*ffa0*/  MOV R43, R8 ;  /* 0x00000008002b7202 */ /* 0x000fe40000000f00 */
.L_x_2560:
[----:B------:R-:W-:Y:S05]  /*ffb0*/  BSYNC B0 ;  /* 0x0000000000007941 */ /* 0x000fea0003800000 */
.L_x_2559:
[----:B-----5:R3:W-:Y:S02]  /*ffc0*/  STS.128 [R239+0x800], R40 ;  /* 0x00080028ef007388 */ /* 0x0207e40000000c00 */
.L_x_2558:
[----:B------:R-:W-:Y:S05]  /*ffd0*/  BSYNC B1 ;  /* 0x0000000000017941 */ /* 0x000fea0003800000 */
.L_x_2557:
        /* <DEDUP_REMOVED lines=54> */
.L_x_2564:
[----:B------:R-:W-:Y:S05]  /*10340*/  BSYNC B0 ;  /* 0x0000000000007941 */ /* 0x000fea0003800000 */
.L_x_2563:
[----:B-----5:R3:W-:Y:S02]  /*10350*/  STS.128 [R239+0x2800], R40 ;  /* 0x00280028ef007388 */ /* 0x0207e40000000c00 */
.L_x_2562:
[----:B------:R-:W-:Y:S05]  /*10360*/  BSYNC B1 ;  /* 0x0000000000017941 */ /* 0x000fea0003800000 */
.L_x_2561:
        /* <DEDUP_REMOVED lines=54> */
.L_x_2568:
[----:B------:R-:W-:Y:S05]  /*106d0*/  BSYNC B0 ;  /* 0x0000000000007941 */ /* 0x000fea0003800000 */
.L_x_2567:
[----:B-----5:R3:W-:Y:S02]  /*106e0*/  STS.128 [R239+0x4800], R40 ;  /* 0x00480028ef007388 */ /* 0x0207e40000000c00 */
.L_x_2566:
[----:B------:R-:W-:Y:S05]  /*106f0*/  BSYNC B1 ;  /* 0x0000000000017941 */ /* 0x000fea0003800000 */
.L_x_2565:
[----:B------:R-:W-:-:S13]  /*10700*/  ISETP.GE.AND P0, PT, R9, R2, PT ;  /* 0x000000020900720c */ /* 0x000fda0003f06270 */
[----:B------:R1:W-:Y:S01]  /*10710*/  @P0 STS.128 [R239+0x6800], RZ ;  /* 0x006800ffef000388 */ /* 0x0003e20000000c00 */
[----:B------:R-:W-:Y:S05]  /*10720*/  @P0 BRA `(.L_x_2556) ;  /* 0x0000034000000947 */ /* 0x000fea0003800000 */
[----:B-123--:R-:W5:Y:S01]  /*10730*/  LD.E.128 R36, [R36.64+0x180] ;  /* 0x0001800624247980 */ /* 0x00ef62000c101d00 */
[----:B------:R-:W-:Y:S01]  /*10740*/  ISETP.GE.AND P0, PT, R9, R0, PT ;  /* 0x000000000900720c */ /* 0x000fe20003f06270 */
[----:B------:R-:W-:-:S12]  /*10750*/  BSSY B0, `(.L_x_2569) ;  /* 0x0000030000007945 */ /* 0x000fd80003800000 */
[----:B------:R-:W-:Y:S05]  /*10760*/  @P0 BRA `(.L_x_2570) ;  /* 0x000002e000000947 */ /* 0x000fea0003800000 */
[----:B------:R-:W2:Y:S04]  /*10770*/  LD.E.64 R4, [R54.64+0xc0] ;  /* 0x0000c00636047980 */ /* 0x000ea8000c101b00 */
[----:B------:R1:W3:Y:S01]  /*10780*/  LD.E.64 R6, [R22.64+0xc0] ;  /* 0x0000c00616067980 */ /* 0x0002e2000c101b00 */
[----:B-----5:R-:W-:Y:S02]  /*10790*/  MOV R8, R39 ;  /* 0x0000002700087202 */ /* 0x020fe40000000f00 */
[----:B------:R-:W-:-:S03]  /*107a0*/  MOV R15, R36 ;  /* 0x00000024000f7202 */ /* 0x000fc60000000f00 */
[--C-:B------:R-:W-:Y:S02]  /*107b0*/  HADD2.F32 R36, -RZ, R8.reuse.H1_H1 ;  /* 0x30000008ff247230 */ /* 0x100fe40000004100 */
[----:B------:R-:W-:Y:S01]  /*107c0*/  HADD2.F32 R41, -RZ, R8.H0_H0 ;  /* 0x20000008ff297230 */ /* 0x000fe20000004100 */
[----:B-1----:R-:W-:Y:S02]  /*107d0*/  MOV R22, R37 ;  /* 0x0000002500167202 */ /* 0x002fe40000000f00 */
[----:B------:R-:W-:-:S03]  /*107e0*/  MOV R37, R38 ;  /* 0x0000002600257202 */ /* 0x000fc60000000f00 */
[--C-:B------:R-:W-:Y:S02]  /*107f0*/  HADD2.F32 R38, -RZ, R22.reuse.H0_H0 ;  /* 0x20000016ff267230 */ /* 0x100fe40000004100 */
[----:B------:R-:W-:Y:S02]  /*10800*/  HADD2.F32 R39, -RZ, R22.H1_H1 ;  /* 0x30000016ff277230 */ /* 0x000fe40000004100 */
[----:B--2---:R-:W-:Y:S02]  /*10810*/  HADD2.F32 R22, -RZ, R5.H1_H1 ;  /* 0x30000005ff167230 */ /* 0x004fe40000004100 */
[----:B------:R-:W-:Y:S02]  /*10820*/  HADD2.F32 R23, -RZ, R4.H1_H1 ;  /* 0x30000004ff177230 */ /* 0x000fe40000004100 */
[----:B---3--:R-:W-:Y:S01]  /*10830*/  HADD2.F32 R26, -RZ, R7.H1_H1 ;  /* 0x30000007ff1a7230 */ /* 0x008fe20000004100 */
[C---:B------:R-:W-:Y:S01]  /*10840*/  FMUL.FTZ R8, R36.reuse, R22 ;  /* 0x0000001624087220 */ /* 0x040fe20000410000 */
[--C-:B------:R-:W-:Y:S01]  /*10850*/  HADD2.F32 R32, -RZ, R6.reuse.H1_H1 ;  /* 0x30000006ff207230 */ /* 0x100fe20000004100 */
[CC--:B------:R-:W-:Y:S01]  /*10860*/  FMUL.FTZ R40, R39.reuse, R23.reuse ;  /* 0x0000001727287220 */ /* 0x0c0fe20000410000 */
[----:B------:R-:W-:Y:S01]  /*10870*/  HADD2.F32 R6, -RZ, R6.H0_H0 ;  /* 0x20000006ff067230 */ /* 0x000fe20000004100 */
[----:B------:R-:W-:Y:S01]  /*10880*/  FMUL.FTZ R36, R36, R26 ;  /* 0x0000001a24247220 */ /* 0x000fe20000410000 */
[----:B------:R-:W-:Y:S01]  /*10890*/  HADD2.F32 R4, -RZ, R4.H0_H0 ;  /* 0x20000004ff047230 */ /* 0x000fe20000004100 */
[----:B------:R-:W-:Y:S01]  /*108a0*/  FMUL.FTZ R39, R39, R32 ;  /* 0x0000002027277220 */ /* 0x000fe20000410000 */
[----:B------:R-:W-:Y:S01]  /*108b0*/  HADD2.F32 R5, -RZ, R5.H0_H0 ;  /* 0x20000005ff057230 */ /* 0x000fe20000004100 */
[C---:B------:R-:W-:Y:S01]  /*108c0*/  FFMA.FTZ R36, R41.reuse, R22, R36 ;  /* 0x0000001629247223 */ /* 0x040fe20000010024 */
        /* <DEDUP_REMOVED lines=24> */
.L_x_2570:
[----:B------:R-:W-:Y:S05]  /*10a50*/  BSYNC B0 ;  /* 0x0000000000007941 */ /* 0x000fea0003800000 */
.L_x_2569:
[----:B-----5:R1:W-:Y:S02]  /*10a60*/  STS.128 [R239+0x6800], R36 ;  /* 0x00680024ef007388 */ /* 0x0203e40000000c00 */
.L_x_2556:
[----:B------:R-:W-:Y:S05]  /*10a70*/  BSYNC B2 ;  /* 0x0000000000027941 */ /* 0x000fea0003800000 */
.L_x_2555:
[----:B-1----:R-:W-:Y:S01]  /*10a80*/  IADD3 R36, R162, 0x20, RZ ;  /* 0x00000020a2247810 */ /* 0x002fe20007ffe0ff */
[----:B------:R-:W-:Y:S03]  /*10a90*/  BSSY B2, `(.L_x_2571) ;  /* 0x00000e9000027945 */ /* 0x000fe60003800000 */
[----:B------:R-:W-:-:S04]  /*10aa0*/  ISETP.GE.AND P0, PT, R36, R14, PT ;  /* 0x0000000e2400720c */ /* 0x000fc80003f06270 */
[----:B------:R-:W-:-:S13]  /*10ab0*/  ISETP.LT.OR P0, PT, R134, -0x107, P0 ;  /* 0xfffffef98600780c */ /* 0x000fda0000701670 */
[----:B------:R-:W-:Y:S05]  /*10ac0*/  @P0 BRA `(.L_x_2572) ;  /* 0x00000e5000000947 */ /* 0x000fea0003800000 */
[----:B------:R-:W-:Y:S01]  /*10ad0*/  ISETP.GE.AND P0, PT, R18, R2, PT ;  /* 0x000000021200720c */ /* 0x000fe20003f06270 */
[----:B------:R-:W-:Y:S01]  /*10ae0*/  IMAD.SHL.U32 R4, R3, 0x20, RZ ;  /* 0x0000002003047824 */ /* 0x000fe200078e00ff */
[----:B------:R-:W-:Y:S04]  /*10af0*/  BSSY B1, `(.L_x_2573) ;  /* 0x000003d000017945 */ /* 0x000fe80003800000 */
[----:B------:R-:W-:-:S04]  /*10b00*/  IADD3 R5, P1, R4, R20, RZ ;  /* 0x0000001404057210 */ /* 0x000fc80007f3e0ff */
[----:B------:R-:W-:Y:S01]  /*10b10*/  LEA.HI.X.SX32 R4, R4, R21, 0x1, P1 ;  /* 0x0000001504047211 */ /* 0x000fe200008f0eff */
[C---:B--23--:R-:W-:Y:S02]  /*10b20*/  IMAD.SHL.U32 R38, R5.reuse, 0x2, RZ ;  /* 0x0000000205267824 */ /* 0x04cfe400078e00ff */
[----:B------:R1:W-:Y:S01]  /*10b30*/  @P0 STS.128 [R239+0x1000], RZ ;  /* 0x001000ffef000388 */ /* 0x0003e20000000c00 */
[----:B------:R-:W-:Y:S02]  /*10b40*/  SHF.L.U64.HI R4, R5, 0x1, R4 ;  /* 0x0000000105047819 */ /* 0x000fe40000010204 */
[-C--:B------:R-:W-:Y:S02]  /*10b50*/  IADD3 R22, P2, R24, R38.reuse, RZ ;  /* 0x0000002618167210 */ /* 0x080fe40007f5e0ff */
[----:B------:R-:W-:-:S03]  /*10b60*/  IADD3 R38, P1, R28, R38, RZ ;  /* 0x000000261c267210 */ /* 0x000fc60007f3e0ff */
[--C-:B------:R-:W-:Y:S02]  /*10b70*/  IMAD.X R23, R25, 0x1, R4.reuse, P2 ;  /* 0x0000000119177824 */ /* 0x100fe400010e0604 */
[----:B------:R-:W-:Y:S01]  /*10b80*/  IMAD.X R39, R29, 0x1, R4, P1 ;  /* 0x000000011d277824 */ /* 0x000fe200008e0604 */
[----:B------:R-:W-:Y:S05]  /*10b90*/  @P0 BRA `(.L_x_2574) ;  /* 0x0000032000000947 */ /* 0x000fea0003800000 */
[----:B------:R2:W5:Y:S01]  /*10ba0*/  LD.E.128 R40, [R16.64] ;  /* 0x0000000610287980 */ /* 0x000562000c101d00 */
        /* <DEDUP_REMOVED lines=8> */
[----:B------:R-:W-:-:S02]  /*10c30*/  HADD2.F32 R43, -RZ, R44.H0_H0 ;  /* 0x2000002cff2b7230 */ /* 0x000fc40000004100 */
[----:B------:R-:W-:Y:S02]  /*10c40*/  HADD2.F32 R41, -RZ, R8.H1_H1 ;  /* 0x30000008ff297230 */ /* 0x000fe40000004100 */
[----:B------:R-:W-:Y:S02]  /*10c50*/  HADD2.F32 R44, -RZ, R44.H1_H1 ;  /* 0x3000002cff2c7230 */ /* 0x000fe40000004100 */
        /* <DEDUP_REMOVED lines=8> */
[-C--:B------:R-:W-:Y:S01]  /*10ce0*/  FMUL.FTZ R41, R41, R37.reuse ;  /* 0x0000002529297220 */ /* 0x080fe20000410000 */
[----:B------:R-:W-:Y:S01]  /*10cf0*/  HADD2.F32 R4, -RZ, R4.H0_H0 ;  /* 0x20000004ff047230 */ /* 0x000fe20000004100 */
[----:B------:R-:W-:Y:S01]  /*10d00*/  FMUL.FTZ R44, R44, R40 ;  /* 0x000000282c2c7220 */ /* 0x000fe20000410000 */
[----:B------:R-:W-:Y:S01]  /*10d10*/  HADD2.F32 R5, -RZ, R5.H0_H0 ;  /* 0x20000005ff057230 */ /* 0x000fe20000004100 */
[----:B------:R-:W-:Y:S01]  /*10d20*/  FFMA.FTZ R41, R55, R26, R41 ;  /* 0x0000001a37297223 */ /* 0x000fe20000010029 */
[----:B------:R-:W-:Y:S01]  /*10d30*/  HADD2.F32 R26, -RZ, R15.H1_H1 ;  /* 0x3000000fff1a7230 */ /* 0x000fe20000004100 */
[C---:B------:R-:W-:Y:S01]  /*10d40*/  FFMA.FTZ R44, R43.reuse, R32, R44 ;  /* 0x000000202b2c7223 */ /* 0x040fe2000001002c */
        /* <DEDUP_REMOVED lines=11> */
[-C--:B------:R-:W-:Y:S01]  /*10e00*/  FMUL.FTZ R32, R32, R7.reuse ;  /* 0x0000000720207220 */ /* 0x080fe20000410000 */
[----:B------:R-:W-:Y:S01]  /*10e10*/  MOV R41, R44 ;  /* 0x0000002c00297202 */ /* 0x000fe20000000f00 */
[C---:B------:R-:W-:Y:S01]  /*10e20*/  FFMA.FTZ R26, R42.reuse, R7, -R26 ;  /* 0x000000072a1a7223 */ /* 0x040fe2000001081a */
[----:B------:R-:W-:Y:S01]  /*10e30*/  MOV R43, R8 ;  /* 0x00000008002b7202 */ /* 0x000fe20000000f00 */
[----:B------:R-:W-:-:S02]  /*10e40*/  FFMA.FTZ R32, R42, R5, R32 ;  /* 0x000000052a207223 */ /* 0x000fc40000010020 */
[C---:B------:R-:W-:Y:S02]  /*10e50*/  FFMA.FTZ R37, R15.reuse, R6, -R37 ;  /* 0x000000060f257223 */ /* 0x040fe40000010825 */
[----:B------:R-:W-:Y:S01]  /*10e60*/  FFMA.FTZ R40, R15, R4, R40 ;  /* 0x000000040f287223 */ /* 0x000fe20000010028 */
[----:B------:R-:W-:-:S04]  /*10e70*/  F2FP.PACK_AB R26, R32, R26 ;  /* 0x0000001a201a723e */ /* 0x000fc800000000ff */
[----:B------:R-:W-:Y:S02]  /*10e80*/  F2FP.PACK_AB R40, R40, R37 ;  /* 0x000000252828723e */ /* 0x000fe400000000ff */
[----:B------:R-:W-:Y:S02]  /*10e90*/  MOV R42, R26 ;  /* 0x0000001a002a7202 */ /* 0x000fe40000000f00 */
.L_x_2576:
[----:B------:R-:W-:Y:S05]  /*10ea0*/  BSYNC B0 ;  /* 0x0000000000007941 */ /* 0x000fea0003800000 */
.L_x_2575:
[----:B-----5:R3:W-:Y:S02]  /*10eb0*/  STS.128 [R239+0x1000], R40 ;  /* 0x00100028ef007388 */ /* 0x0207e40000000c00 */
.L_x_2574:
[----:B------:R-:W-:Y:S05]  /*10ec0*/  BSYNC B1 ;  /* 0x0000000000017941 */ /* 0x000fea0003800000 */
.L_x_2573:
        /* <DEDUP_REMOVED lines=13> */
[----:B------:R-:W-:-:S02]  /*10fa0*/  HADD2.F32 R43, -RZ, R44.H0_H0 ;  /* 0x2000002cff2b7230 */ /* 0x000fc40000004100 */
[----:B------:R-:W-:Y:S02]  /*10fb0*/  HADD2.F32 R41, -RZ, R8.H1_H1 ;  /* 0x30000008ff297230 */ /* 0x000fe40000004100 */
[----:B------:R-:W-:Y:S02]  /*10fc0*/  HADD2.F32 R44, -RZ, R44.H1_H1 ;  /* 0x3000002cff2c7230 */ /* 0x000fe40000004100 */
[----:B------:R-:W-:Y:S02]  /*10fd0*/  HADD2.F32 R55, -RZ, R8.H0_H0 ;  /* 0x20000008ff377230 */ /* 0x000fe40000004100 */
[----:B--2---:R-:W-:Y:S02]  /*10fe0*/  HADD2.F32 R26, -RZ, R5.H1_H1 ;  /* 0x30000005ff1a7230 */ /* 0x004fe40000004100 */
[----:B------:R-:W-:Y:S02]  /*10ff0*/  HADD2.F32 R32, -RZ, R4.H1_H1 ;  /* 0x30000004ff207230 */ /* 0x000fe40000004100 */
[----:B---3--:R-:W-:Y:S01]  /*11000*/  HADD2.F32 R37, -RZ, R7.H1_H1 ;  /* 0x30000007ff257230 */ /* 0x008fe20000004100 */
        /* <DEDUP_REMOVED lines=32> */
.L_x_2580:
[----:B------:R-:W-:Y:S05]  /*11210*/  BSYNC B0 ;  /* 0x0000000000007941 */ /* 0x000fea0003800000 */
.L_x_2579:
[----:B-----5:R1:W-:Y:S02]  /*11220*/  STS.128 [R239+0x3000], R40 ;  /* 0x00300028ef007388 */ /* 0x0203e40000000c00 */
.L_x_2578:
[----:B------:R-:W-:Y:S05]  /*11230*/  BSYNC B1 ;  /* 0x0000000000017941 */ /* 0x000fea0003800000 */
.L_x_2577:
        /* <DEDUP_REMOVED lines=52> */
.L_x_2584:
[----:B------:R-:W-:Y:S05]  /*11580*/  BSYNC B0 ;  /* 0x0000000000007941 */ /* 0x000fea0003800000 */
.L_x_2583:
[----:B-----5:R3:W-:Y:S02]  /*11590*/  STS.128 [R239+0x5000], R40 ;  /* 0x00500028ef007388 */ /* 0x0207e40000000c00 */
.L_x_2582:
[----:B------:R-:W-:Y:S05]  /*115a0*/  BSYNC B1 ;  /* 0x0000000000017941 */ /* 0x000fea0003800000 */
.L_x_2581:
[----:B------:R-:W-:-:S13]  /*115b0*/  ISETP.GE.AND P0, PT, R9, R2, PT ;  /* 0x000000020900720c */ /* 0x000fda0003f06270 */
[----:B------:R1:W-:Y:S01]  /*115c0*/  @P0 STS.128 [R239+0x7000], RZ ;  /* 0x007000ffef000388 */ /* 0x0003e20000000c00 */
[----:B------:R-:W-:Y:S05]  /*115d0*/  @P0 BRA `(.L_x_2572) ;  /* 0x0000034000000947 */ /* 0x000fea0003800000 */
[----:B-1-3--:R1:W5:Y:S01]  /*115e0*/  LD.E.128 R40, [R16.64+0x180] ;  /* 0x0001800610287980 */ /* 0x00a362000c101d00 */
[----:B------:R-:W-:Y:S01]  /*115f0*/  ISETP.GE.AND P0, PT, R9, R0, PT ;  /* 0x000000000900720c */ /* 0x000fe20003f06270 */
[----:B------:R-:W-:-:S12]  /*11600*/  BSSY B0, `(.L_x_2585) ;  /* 0x0000030000007945 */ /* 0x000fd80003800000 */
[----:B------:R-:W-:Y:S05]  /*11610*/  @P0 BRA `(.L_x_2586) ;  /* 0x000002e000000947 */ /* 0x000fea0003800000 */
[----:B--2---:R3:W2:Y:S04]  /*11620*/  LD.E.64 R4, [R38.64+0xc0] ;  /* 0x0000c00626047980 */ /* 0x0046a8000c101b00 */
[----:B----4-:R-:W4:Y:S01]  /*11630*/  LD.E.64 R6, [R22.64+0xc0] ;  /* 0x0000c00616067980 */ /* 0x010f22000c101b00 */
[----:B-----5:R-:W-:Y:S02]  /*11640*/  MOV R8, R43 ;  /* 0x0000002b00087202 */ /* 0x020fe40000000f00 */
[----:B------:R-:W-:Y:S02]  /*11650*/  MOV R15, R40 ;  /* 0x00000028000f7202 */ /* 0x000fe40000000f00 */
[----:B------:R-:W-:Y:S01]  /*11660*/  MOV R32, R42 ;  /* 0x0000002a00207202 */ /* 0x000fe20000000f00 */
[----:B------:R-:W-:-:S02]  /*11670*/  HADD2.F32 R26, -RZ, R8.H1_H1 ;  /* 0x30000008ff1a7230 */ /* 0x000fc40000004100 */
[----:B------:R-:W-:Y:S01]  /*11680*/  HADD2.F32 R40, -RZ, R8.H0_H0 ;  /* 0x20000008ff287230 */ /* 0x000fe20000004100 */
[----:B---3--:R-:W-:-:S05]  /*11690*/  MOV R38, R41 ;  /* 0x0000002900267202 */ /* 0x008fca0000000f00 */
[--C-:B------:R-:W-:Y:S02]  /*116a0*/  HADD2.F32 R37, -RZ, R38.reuse.H0_H0 ;  /* 0x20000026ff257230 */ /* 0x100fe40000004100 */
[----:B------:R-:W-:Y:S02]  /*116b0*/  HADD2.F32 R38, -RZ, R38.H1_H1 ;  /* 0x30000026ff267230 */ /* 0x000fe40000004100 */
[----:B-12---:R-:W-:Y:S02]  /*116c0*/  HADD2.F32 R16, -RZ, R5.H1_H1 ;  /* 0x30000005ff107230 */ /* 0x006fe40000004100 */
        /* <DEDUP_REMOVED lines=34> */
[----:B------:R-:W-:Y:S02]  /*118f0*/  MOV R42, R16 ;  /* 0x00000010002a7202 */ /* 0x000fe40000000f00 */
.L_x_2586:
[----:B------:R-:W-:Y:S05]  /*11900*/  BSYNC B0 ;  /* 0x0000000000007941 */ /* 0x000fea0003800000 */
.L_x_2585:
[----:B-----5:R3:W-:Y:S02]  /*11910*/  STS.128 [R239+0x7000], R40 ;  /* 0x00700028ef007388 */ /* 0x0207e40000000c00 */
.L_x_2572:
[----:B------:R-:W-:Y:S05]  /*11920*/  BSYNC B2 ;  /* 0x0000000000027941 */ /* 0x000fea0003800000 */
.L_x_2571:
[----:B------:R-:W-:-:S04]  /*11930*/  IADD3 R37, R162, 0x30, RZ ;  /* 0x00000030a2257810 */ /* 0x000fc80007ffe0ff */
[----:B------:R-:W-:-:S04]  /*11940*/  ISETP.GE.AND P0, PT, R37, R14, PT ;  /* 0x0000000e2500720c */ /* 0x000fc80003f06270 */
[----:B------:R-:W-:-:S13]  /*11950*/  ISETP.LT.OR P0, PT, R134, -0x187, P0 ;  /* 0xfffffe798600780c */ /* 0x000fda0000701670 */
[----:B------:R-:W-:Y:S05]  /*11960*/  @P0 BRA `(.L_x_2587) ;  /* 0x00007f5000000947 */ /* 0x000fea0003800000 */
[----:B------:R-:W-:Y:S01]  /*11970*/  ISETP.GE.AND P0, PT, R18, R2, PT ;  /* 0x000000021200720c */ /* 0x000fe20003f06270 */
[----:B------:R-:W-:Y:S01]  /*11980*/  IMAD R4, R3, 0x30, RZ ;  /* 0x0000003003047824 */ /* 0x000fe200078e02ff */
[----:B------:R-:W-:Y:S04]  /*11990*/  BSSY B1, `(.L_x_2588) ;  /* 0x000003f000017945 */ /* 0x000fe80003800000 */
[----:B------:R-:W-:-:S04]  /*119a0*/  IADD3 R3, P1, R4, R20, RZ ;  /* 0x0000001404037210 */ /* 0x000fc80007f3e0ff */
[----:B------:R-:W-:Y:S01]  /*119b0*/  LEA.HI.X.SX32 R21, R4, R21, 0x1, P1 ;  /* 0x0000001504157211 */ /* 0x000fe200008f0eff */
[C---:B------:R-:W-:Y:S02]  /*119c0*/  IMAD.SHL.U32 R4, R3.reuse, 0x2, RZ ;  /* 0x0000000203047824 */ /* 0x040fe400078e00ff */
        /* <DEDUP_REMOVED lines=11> */
[----:B--2---:R-:W2:Y:S04]  /*11a80*/  LD.E.64 R4, [R24.64] ;  /* 0x0000000618047980 */ /* 0x004ea8000c101b00 */
[----:B---3--:R-:W3:Y:S01]  /*11a90*/  LD.E.64 R6, [R14.64] ;  /* 0x000000060e067980 */ /* 0x008ee2000c101b00 */
[----:B-1---5:R-:W-:Y:S02]  /*11aa0*/  MOV R16, R21 ;  /* 0x0000001500107202 */ /* 0x022fe40000000f00 */
[----:B------:R-:W-:Y:S02]  /*11ab0*/  MOV R3, R23 ;  /* 0x0000001700037202 */ /* 0x000fe40000000f00 */
[----:B------:R-:W-:Y:S01]  /*11ac0*/  MOV R21, R22 ;  /* 0x0000001600157202 */ /* 0x000fe20000000f00 */
[--C-:B------:R-:W-:Y:S01]  /*11ad0*/  HADD2.F32 R22, -RZ, R16.reuse.H0_H0 ;  /* 0x20000010ff167230 */ /* 0x100fe20000004100 */
[----:B------:R-:W-:Y:S01]  /*11ae0*/  MOV R8, R20 ;  /* 0x0000001400087202 */ /* 0x000fe20000000f00 */
[----:B------:R-:W-:-:S02]  /*11af0*/  HADD2.F32 R23, -RZ, R16.H1_H1 ;  /* 0x30000010ff177230 */ /* 0x000fc40000004100 */
[--C-:B------:R-:W-:Y:S02]  /*11b00*/  HADD2.F32 R20, -RZ, R3.reuse.H1_H1 ;  /* 0x30000003ff147230 */ /* 0x100fe40000004100 */
        /* <DEDUP_REMOVED lines=37> */
.L_x_2591:
[----:B------:R-:W-:Y:S05]  /*11d60*/  BSYNC B0 ;  /* 0x0000000000007941 */ /* 0x000fea0003800000 */
.L_x_2590:
[----:B-----5:R1:W-:Y:S02]  /*11d70*/  STS.128 [R239+0x1800], R20 ;  /* 0x00180014ef007388 */ /* 0x0203e40000000c00 */
.L_x_2589:
[----:B------:R-:W-:Y:S05]  /*11d80*/  BSYNC B1 ;  /* 0x0000000000017941 */ /* 0x000fea0003800000 */
.L_x_2588:
        /* <DEDUP_REMOVED lines=50> */
[----:B------:R-:W-:Y:S02]  /*120b0*/  MOV R16, R17 ;  /* 0x0000001100107202 */ /* 0x000fe40000000f00 */
[----:B------:R-:W-:Y:S02]  /*120c0*/  MOV R17, R22 ;  /* 0x0000001600117202 */ /* 0x000fe40000000f00 */
[----:B------:R-:W-:Y:S02]  /*120d0*/  MOV R18, R13 ;  /* 0x0000000d00127202 */ /* 0x000fe40000000f00 */
.L_x_2595:
[----:B------:R-:W-:Y:S05]  /*120e0*/  BSYNC B0 ;  /* 0x0000000000007941 */ /* 0x000fea0003800000 */
.L_x_2594:
[----:B-----5:R2:W-:Y:S02]  /*120f0*/  STS.128 [R239+0x3800], R16 ;  /* 0x00380010ef007388 */ /* 0x0205e40000000c00 */
.L_x_2593:
[----:B------:R-:W-:Y:S05]  /*12100*/  BSYNC B1 ;  /* 0x0000000000017941 */ /* 0x000fea0003800000 */
.L_x_2592:
        /* <DEDUP_REMOVED lines=53> */
.L_x_2599:
[----:B------:R-:W-:Y:S05]  /*12460*/  BSYNC B0 ;  /* 0x0000000000007941 */ /* 0x000fea0003800000 */
.L_x_2598:
[----:B-----5:R2:W-:Y:S02]  /*12470*/  STS.128 [R239+0x5800], R16 ;  /* 0x00580010ef007388 */ /* 0x0205e40000000c00 */
.L_x_2597:
[----:B------:R-:W-:Y:S05]  /*12480*/  BSYNC B1 ;  /* 0x0000000000017941 */ /* 0x000fea0003800000 */
.L_x_2596:
[----:B------:R-:W-:-:S13]  /*12490*/  ISETP.GE.AND P0, PT, R9, R2, PT ;  /* 0x000000020900720c */ /* 0x000fda0003f06270 */
[----:B------:R1:W-:Y:S01]  /*124a0*/  @P0 STS.128 [R239+0x7800], RZ ;  /* 0x007800ffef000388 */ /* 0x0003e20000000c00 */
[----:B------:R-:W-:Y:S05]  /*124b0*/  @P0 BRA `(.L_x_2587) ;  /* 0x0000740000000947 */ /* 0x000fea0003800000 */
[----:B-1----:R-:W5:Y:S01]  /*124c0*/  LD.E.128 R28, [R30.64+0x180] ;  /* 0x000180061e1c7980 */ /* 0x002f62000c101d00 */
[----:B------:R-:W-:Y:S01]  /*124d0*/  ISETP.GE.AND P0, PT, R9, R0, PT ;  /* 0x000000000900720c */ /* 0x000fe20003f06270 */
[----:B------:R-:W-:-:S12]  /*124e0*/  BSSY B0, `(.L_x_2600) ;  /* 0x0000030000007945 */ /* 0x000fd80003800000 */
[----:B------:R-:W-:Y:S05]  /*124f0*/  @P0 BRA `(.L_x_2601) ;  /* 0x000002e000000947 */ /* 0x000fea0003800000 */
[----:B--2---:R-:W2:Y:S04]  /*12500*/  LD.E.64 R2, [R24.64+0xc0] ;  /* 0x0000c00618027980 */ /* 0x004ea8000c101b00 */
[----:B---3--:R1:W3:Y:S01]  /*12510*/  LD.E.64 R4, [R14.64+0xc0] ;  /* 0x0000c0060e047980 */ /* 0x0082e2000c101b00 */
[----:B-----5:R-:W-:Y:S02]  /*12520*/  MOV R16, R29 ;  /* 0x0000001d00107202 */ /* 0x020fe40000000f00 */
[----:B------:R-:W-:Y:S02]  /*12530*/  MOV R0, R31 ;  /* 0x0000001f00007202 */ /* 0x000fe40000000f00 */
[----:B------:R-:W-:-:S03]  /*12540*/  MOV R6, R28 ;  /* 0x0000001c00067202 */ /* 0x000fc60000000f00 */
[--C-:B------:R-:W-:Y:S02]  /*12550*/  HADD2.F32 R13, -RZ, R0.reuse.H1_H1 ;  /* 0x30000000ff0d7230 */ /* 0x100fe40000004100 */
[----:B------:R-:W-:Y:S02]  /*12560*/  HADD2.F32 R18, -RZ, R0.H0_H0 ;  /* 0x20000000ff127230 */ /* 0x000fe40000004100 */
[--C-:B-1----:R-:W-:Y:S01]  /*12570*/  HADD2.F32 R15, -RZ, R16.reuse.H0_H0 ;  /* 0x20000010ff0f7230 */ /* 0x102fe20000004100 */
[----:B------:R-:W-:Y:S01]  /*12580*/  MOV R14, R30 ;  /* 0x0000001e000e7202 */ /* 0x000fe20000000f00 */
[----:B------:R-:W-:Y:S02]  /*12590*/  HADD2.F32 R16, -RZ, R16.H1_H1 ;  /* 0x30000010ff107230 */ /* 0x000fe40000004100 */
[----:B--2---:R-:W-:Y:S02]  /*125a0*/  HADD2.F32 R7, -RZ, R3.H1_H1 ;  /* 0x30000003ff077230 */ /* 0x004fe40000004100 */
[----:B------:R-:W-:-:S02]  /*125b0*/  HADD2.F32 R8, -RZ, R2.H1_H1 ;  /* 0x30000002ff087230 */ /* 0x000fc40000004100 */
        /* <DEDUP_REMOVED lines=34> */
.L_x_2601:
[----:B------:R-:W-:Y:S05]  /*127e0*/  BSYNC B0 ;  /* 0x0000000000007941 */ /* 0x000fea0003800000 */
.L_x_2600:
[----:B-----5:R1:W-:Y:S01]  /*127f0*/  STS.128 [R239+0x7800], R28 ;  /* 0x0078001cef007388 */ /* 0x0203e20000000c00 */
[----:B------:R-:W-:Y:S05]  /*12800*/  BRA `(.L_x_2587) ;  /* 0x000070b000007947 */ /* 0x000fea0003800000 */
.L_x_2538:
        /* <DEDUP_REMOVED lines=18> */
[----:B------:R-:W-:-:S03]  /*12930*/  LEA R20, P0, R5, R28, 0x1 ;  /* 0x0000001c05147211 */ /* 0x000fc600078008ff */
[----:B------:R-:W3:Y:S01]  /*12940*/  LD.E.128 R40, [R40.64] ;  /* 0x0000000628287980 */ /* 0x000ee2000c101d00 */
[----:B------:R-:W-:-:S05]  /*12950*/  LEA.HI.X R21, R5, R29, R4, 0x1, P0 ;  /* 0x0000001d05157211 */ /* 0x000fca00000f0c04 */
[----:B--2---:R4:W2:Y:S02]  /*12960*/  LD.E.128 R4, [R20.64] ;  /* 0x0000000614047980 */ /* 0x0048a4000c101d00 */
[----:B----4-:R-:W-:Y:S02]  /*12970*/  MOV R20, RZ ;  /* 0x000000ff00147202 */ /* 0x010fe40000000f00 */
[----:B------:R-:W-:-:S04]  /*12980*/  @P1 IADD3 R20, -R3, RZ, RZ ;  /* 0x000000ff03141210 */ /* 0x000fc80007ffe1ff */
[----:B------:R-:W-:-:S04]  /*12990*/  IADD3 R21, P0, R20, R8, RZ ;  /* 0x0000000814157210 */ /* 0x000fc80007f1e0ff */
[----:B------:R-:W-:Y:S02]  /*129a0*/  LEA.HI.X.SX32 R20, R20, R26, 0x1, P0 ;  /* 0x0000001a14147211 */ /* 0x000fe400000f0eff */
[----:B------:R-:W-:-:S04]  /*129b0*/  LEA R22, P0, R21, R24, 0x1 ;  /* 0x0000001815167211 */ /* 0x000fc800078008ff */
[----:B------:R-:W-:-:S06]  /*129c0*/  LEA.HI.X R23, R21, R25, R20, 0x1, P0 ;  /* 0x0000001915177211 */ /* 0x000fcc00000f0c14 */
[----:B------:R-:W4:Y:S01]  /*129d0*/  LD.E.128 R20, [R22.64] ;  /* 0x0000000616147980 */ /* 0x000f22000c101d00 */
[----:B-----5:R-:W-:Y:S01]  /*129e0*/  IMAD.MOV.U32 R44, RZ, RZ, R56 ;  /* 0x000000ffff2c7224 */ /* 0x020fe200078e0038 */
[----:B------:R-:W-:Y:S02]  /*129f0*/  MOV R32, R59 ;  /* 0x0000003b00207202 */ /* 0x000fe40000000f00 */
[----:B------:R-:W-:Y:S02]  /*12a00*/  MOV R27, R57 ;  /* 0x00000039001b7202 */ /* 0x000fe40000000f00 */
[----:B------:R-:W-:Y:S02]  /*12a10*/  MOV R54, R58 ;  /* 0x0000003a00367202 */ /* 0x000fe40000000f00 */
[----:B---3--:R-:W-:Y:S01]  /*12a20*/  MOV R55, R41 ;  /* 0x0000002900377202 */ /* 0x008fe20000000f00 */
[----:B------:R-:W-:Y:S01]  /*12a30*/  IMAD.MOV.U32 R41, RZ, RZ, R42 ;  /* 0x000000ffff297224 */ /* 0x000fe200078e002a */
[----:B--2---:R-:W-:-:S02]  /*12a40*/  HADD2.F32 R42, -RZ, R5.H0_H0 ;  /* 0x20000005ff2a7230 */ /* 0x004fc40000004100 */
[----:B------:R-:W-:Y:S02]  /*12a50*/  HADD2.F32 R56, -RZ, R5.H1_H1 ;  /* 0x30000005ff387230 */ /* 0x000fe40000004100 */
[--C-:B------:R-:W-:Y:S02]  /*12a60*/  HADD2.F32 R5, -RZ, R7.reuse.H0_H0 ;  /* 0x20000007ff057230 */ /* 0x100fe40000004100 */
[----:B------:R-:W-:Y:S02]  /*12a70*/  HADD2.F32 R7, -RZ, R7.H1_H1 ;  /* 0x30000007ff077230 */ /* 0x000fe40000004100 */
[--C-:B------:R-:W-:Y:S02]  /*12a80*/  HADD2.F32 R59, -RZ, R55.reuse.H0_H0 ;  /* 0x20000037ff3b7230 */ /* 0x100fe40000004100 */
[----:B------:R-:W-:Y:S02]  /*12a90*/  HADD2.F32 R60, -RZ, R55.H1_H1 ;  /* 0x30000037ff3c7230 */ /* 0x000fe40000004100 */
[--C-:B------:R-:W-:Y:S01]  /*12aa0*/  HADD2.F32 R55, -RZ, R43.reuse.H0_H0 ;  /* 0x2000002bff377230 */ /* 0x100fe20000004100 */
        /* <DEDUP_REMOVED lines=10> */
[--C-:B------:R-:W-:Y:S01]  /*12b50*/  HADD2.F32 R7, -RZ, R40.reuse.H0_H0 ;  /* 0x20000028ff077230 */ /* 0x100fe20000004100 */
[----:B------:R-:W-:Y:S01]  /*12b60*/  @!P1 FADD.FTZ R57, -R57, -RZ ;  /* 0x800000ff39399221 */ /* 0x000fe20000010100 */
[----:B------:R-:W-:Y:S01]  /*12b70*/  HADD2.F32 R40, -RZ, R40.H1_H1 ;  /* 0x30000028ff287230 */ /* 0x000fe20000004100 */
[----:B------:R-:W-:Y:S01]  /*12b80*/  @!P1 FADD.FTZ R58, -R58, -RZ ;  /* 0x800000ff3a3a9221 */ /* 0x000fe20000010100 */
[----:B------:R-:W-:Y:S01]  /*12b90*/  HADD2.F32 R41, -RZ, R41.H1_H1 ;  /* 0x30000029ff297230 */ /* 0x000fe20000004100 */
[----:B------:R-:W-:-:S02]  /*12ba0*/  @!P1 FADD.FTZ R4, -R4, -RZ ;  /* 0x800000ff04049221 */ /* 0x000fc40000010100 */
[----:B------:R-:W-:Y:S02]  /*12bb0*/  @!P1 FADD.FTZ R6, -R6, -RZ ;  /* 0x800000ff06069221 */ /* 0x000fe40000010100 */
[----:B------:R-:W-:Y:S02]  /*12bc0*/  @!P1 FADD.FTZ R42, -R42, -RZ ;  /* 0x800000ff2a2a9221 */ /* 0x000fe40000010100 */
[----:B------:R-:W-:Y:S02]  /*12bd0*/  FMUL.FTZ R57, R7, R57 ;  /* 0x0000003907397220 */ /* 0x000fe40000410000 */
[----:B------:R-:W-:Y:S01]  /*12be0*/  FMUL.FTZ R58, R40, R58 ;  /* 0x0000003a283a7220 */ /* 0x000fe20000410000 */
[--C-:B------:R-:W-:Y:S01]  /*12bf0*/  HADD2.F32 R40, -RZ, R27.reuse.H1_H1 ;  /* 0x3000001bff287230 */ /* 0x100fe20000004100 */
[----:B------:R-:W-:Y:S01]  /*12c00*/  FMUL.FTZ R4, R5, R4 ;  /* 0x0000000405047220 */ /* 0x000fe20000410000 */
[----:B------:R-:W-:Y:S01]  /*12c10*/  HADD2.F32 R5, -RZ, R27.H0_H0 ;  /* 0x2000001bff057230 */ /* 0x000fe20000004100 */
[----:B------:R-:W-:Y:S01]  /*12c20*/  FMUL.FTZ R6, R41, R6 ;  /* 0x0000000629067220 */ /* 0x000fe20000410000 */
[----:B------:R-:W-:Y:S01]  /*12c30*/  HADD2.F32 R27, -RZ, R32.H0_H0 ;  /* 0x20000020ff1b7230 */ /* 0x000fe20000004100 */
[----:B------:R-:W-:Y:S01]  /*12c40*/  @!P1 FADD.FTZ R56, -R56, -RZ ;  /* 0x800000ff38389221 */ /* 0x000fe20000010100 */
[----:B----4-:R-:W-:-:S02]  /*12c50*/  HADD2.F32 R7, -RZ, R21.H0_H0 ;  /* 0x20000015ff077230 */ /* 0x010fc40000004100 */
[----:B------:R-:W-:Y:S01]  /*12c60*/  HADD2.F32 R41, -RZ, R21.H1_H1 ;  /* 0x30000015ff297230 */ /* 0x000fe20000004100 */
[----:B------:R-:W-:Y:S01]  /*12c70*/  FMUL.FTZ R59, R59, R42 ;  /* 0x0000002a3b3b7220 */ /* 0x000fe20000410000 */
[----:B------:R-:W-:Y:S01]  /*12c80*/  HADD2.F32 R21, -RZ, R23.H0_H0 ;  /* 0x20000017ff157230 */ /* 0x000fe20000004100 */
[----:B------:R-:W-:Y:S01]  /*12c90*/  FMUL.FTZ R60, R60, R56 ;  /* 0x000000383c3c7220 */ /* 0x000fe20000410000 */
[--C-:B------:R-:W-:Y:S01]  /*12ca0*/  HADD2.F32 R42, -RZ, R20.reuse.H0_H0 ;  /* 0x20000014ff2a7230 */ /* 0x100fe20000004100 */
[----:B------:R-:W-:Y:S01]  /*12cb0*/  FFMA.FTZ R5, R5, R7, R59 ;  /* 0x0000000705057223 */ /* 0x000fe2000001003b */
[----:B------:R-:W-:Y:S01]  /*12cc0*/  HADD2.F32 R56, -RZ, R20.H1_H1 ;  /* 0x30000014ff387230 */ /* 0x000fe20000004100 */
[----:B------:R-:W-:Y:S01]  /*12cd0*/  FFMA.FTZ R21, R27, R21, R55 ;  /* 0x000000151b157223 */ /* 0x000fe20000010037 */
[----:B------:R-:W-:Y:S02]  /*12ce0*/  HADD2.F32 R20, -RZ, R22.H0_H0 ;  /* 0x20000016ff147230 */ /* 0x000fe40000004100 */
[----:B------:R-:W-:-:S02]  /*12cf0*/  HADD2.F32 R7, -RZ, R44.H0_H0 ;  /* 0x2000002cff077230 */ /* 0x000fc40000004100 */
[----:B------:R-:W-:Y:S02]  /*12d00*/  HADD2.F32 R27, -RZ, R54.H0_H0 ;  /* 0x20000036ff1b7230 */ /* 0x000fe40000004100 */
[----:B------:R-:W-:Y:S02]  /*12d10*/  HADD2.F32 R23, -RZ, R23.H1_H1 ;  /* 0x30000017ff177230 */ /* 0x000fe40000004100 */
        /* <DEDUP_REMOVED lines=14> */
[----:B------:R-:W-:Y:S02]  /*12e00*/  MOV R56, R7 ;  /* 0x0000000700387202 */ /* 0x000fe40000000f00 */
[----:B------:R-:W-:Y:S02]  /*12e10*/  MOV R57, R5 ;  /* 0x0000000500397202 */ /* 0x000fe40000000f00 */
[----:B------:R-:W-:Y:S02]  /*12e20*/  MOV R58, R4 ;  /* 0x00000004003a7202 */ /* 0x000fe40000000f00 */
[----:B------:R-:W-:-:S02]  /*12e30*/  MOV R59, R21 ;  /* 0x00000015003b7202 */ /* 0x000fc40000000f00 */
.L_x_2607:
[----:B------:R-:W-:Y:S05]  /*12e40*/  BSYNC B0 ;  /* 0x0000000000007941 */ /* 0x000fea0003800000 */
.L_x_2606:
[----:B-----5:R3:W-:Y:S02]  /*12e50*/  STS.128 [R239], R56 ;  /* 0x00000038ef007388 */ /* 0x0207e40000000c00 */
.L_x_2605:
[----:B------:R-:W-:Y:S05]  /*12e60*/  BSYNC B1 ;  /* 0x0000000000017941 */ /* 0x000fea0003800000 */
.L_x_2604:
        /* <DEDUP_REMOVED lines=17> */
[----:B--2---:R-:W2:Y:S01]  /*12f80*/  LD.E.128 R40, [R40.64+0x80] ;  /* 0x0000800628287980 */ /* 0x004ea2000c101d00 */
[----:B------:R-:W-:-:S05]  /*12f90*/  LEA.HI.X R21, R5, R29, R4, 0x1, P0 ;  /* 0x0000001d05157211 */ /* 0x000fca00000f0c04 */
[----:B---3--:R1:W3:Y:S02]  /*12fa0*/  LD.E.128 R4, [R20.64+0x80] ;  /* 0x0000800614047980 */ /* 0x0082e4000c101d00 */
[----:B-1----:R-:W-:Y:S02]  /*12fb0*/  MOV R20, RZ ;  /* 0x000000ff00147202 */ /* 0x002fe40000000f00 */
[----:B------:R-:W-:-:S04]  /*12fc0*/  @P1 IADD3 R20, -R3, RZ, RZ ;  /* 0x000000ff03141210 */ /* 0x000fc80007ffe1ff */
[----:B------:R-:W-:-:S04]  /*12fd0*/  IADD3 R21, P0, R20, R8, RZ ;  /* 0x0000000814157210 */ /* 0x000fc80007f1e0ff */
[----:B------:R-:W-:Y:S02]  /*12fe0*/  LEA.HI.X.SX32 R20, R20, R26, 0x1, P0 ;  /* 0x0000001a14147211 */ /* 0x000fe400000f0eff */
[----:B------:R-:W-:-:S04]  /*12ff0*/  LEA R22, P0, R21, R24, 0x1 ;  /* 0x0000001815167211 */ /* 0x000fc800078008ff */
[----:B------:R-:W-:-:S06]  /*13000*/  LEA.HI.X R23, R21, R25, R20, 0x1, P0 ;  /* 0x0000001915177211 */ /* 0x000fcc00000f0c14 */
[----:B----4-:R-:W4:Y:S01]  /*13010*/  LD.E.128 R20, [R22.64+0x80] ;  /* 0x0000800616147980 */ /* 0x010f22000c101d00 */
[----:B-----5:R-:W-:Y:S01]  /*13020*/  IMAD.MOV.U32 R44, RZ, RZ, R56 ;  /* 0x000000ffff2c7224 */ /* 0x020fe200078e0038 */
[----:B------:R-:W-:Y:S02]  /*13030*/  MOV R32, R59 ;  /* 0x0000003b00207202 */ /* 0x000fe40000000f00 */
[----:B------:R-:W-:Y:S02]  /*13040*/  MOV R27, R57 ;  /* 0x00000039001b7202 */ /* 0x000fe40000000f00 */
[----:B------:R-:W-:Y:S02]  /*13050*/  MOV R54, R58 ;  /* 0x0000003a00367202 */ /* 0x000fe40000000f00 */
[----:B--2---:R-:W-:Y:S01]  /*13060*/  MOV R55, R41 ;  /* 0x0000002900377202 */ /* 0x004fe20000000f00 */
[----:B------:R-:W-:Y:S01]  /*13070*/  IMAD.MOV.U32 R41, RZ, RZ, R42 ;  /* 0x000000ffff297224 */ /* 0x000fe200078e002a */
[----:B---3--:R-:W-:-:S02]  /*13080*/  HADD2.F32 R42, -RZ, R5.H0_H0 ;  /* 0x20000005ff2a7230 */ /* 0x008fc40000004100 */
        /* <DEDUP_REMOVED lines=63> */
.L_x_2611:
[----:B------:R-:W-:Y:S05]  /*13480*/  BSYNC B0 ;  /* 0x0000000000007941 */ /* 0x000fea0003800000 */
.L_x_2610:
[----:B-----5:R1:W-:Y:S02]  /*13490*/  STS.128 [R239+0x2000], R56 ;  /* 0x00200038ef007388 */ /* 0x0203e40000000c00 */
.L_x_2609:
[----:B------:R-:W-:Y:S05]  /*134a0*/  BSYNC B1 ;  /* 0x0000000000017941 */ /* 0x000fea0003800000 */
.L_x_2608:
        /* <DEDUP_REMOVED lines=17> */
[----:B------:R-:W3:Y:S01]  /*135c0*/  LD.E.128 R40, [R40.64+0x100] ;  /* 0x0001000628287980 */ /* 0x000ee2000c101d00 */
[----:B------:R-:W-:-:S05]  /*135d0*/  LEA.HI.X R21, R5, R29, R4, 0x1, P0 ;  /* 0x0000001d05157211 */ /* 0x000fca00000f0c04 */
[----:B--2---:R1:W2:Y:S02]  /*135e0*/  LD.E.128 R4, [R20.64+0x100] ;  /* 0x0001000614047980 */ /* 0x0042a4000c101d00 */
        /* <DEDUP_REMOVED lines=77> */
.L_x_2615:
[----:B------:R-:W-:Y:S05]  /*13ac0*/  BSYNC B0 ;  /* 0x0000000000007941 */ /* 0x000fea0003800000 */
.L_x_2614:
[----:B-----5:R3:W-:Y:S02]  /*13ad0*/  STS.128 [R239+0x4000], R56 ;  /* 0x00400038ef007388 */ /* 0x0207e40000000c00 */
.L_x_2613:
[----:B------:R-:W-:Y:S05]  /*13ae0*/  BSYNC B1 ;  /* 0x0000000000017941 */ /* 0x000fea0003800000 */
.L_x_2612:
        /* <DEDUP_REMOVED lines=26> */
[----:B-----5:R-:W-:Y:S02]  /*13c90*/  MOV R27, R57 ;  /* 0x00000039001b7202 */ /* 0x020fe40000000f00 */
[----:B------:R-:W-:Y:S01]  /*13ca0*/  MOV R44, R58 ;  /* 0x0000003a002c7202 */ /* 0x000fe20000000f00 */
[----:B------:R-:W-:Y:S01]  /*13cb0*/  IMAD.MOV.U32 R38, RZ, RZ, R56 ;  /* 0x000000ffff267224 */ /* 0x000fe200078e0038 */
[----:B------:R-:W-:Y:S02]  /*13cc0*/  MOV R32, R59 ;  /* 0x0000003b00207202 */ /* 0x000fe40000000f00 */
[----:B---3--:R-:W-:Y:S01]  /*13cd0*/  MOV R39, R40 ;  /* 0x0000002800277202 */ /* 0x008fe20000000f00 */
[----:B------:R-:W-:Y:S01]  /*13ce0*/  IMAD.MOV.U32 R40, RZ, RZ, R42 ;  /* 0x000000ffff287224 */ /* 0x000fe200078e002a */
[--C-:B--2---:R-:W-:Y:S02]  /*13cf0*/  HADD2.F32 R42, -RZ, R4.reuse.H0_H0 ;  /* 0x20000004ff2a7230 */ /* 0x104fe40000004100 */
[----:B------:R-:W-:-:S02]  /*13d00*/  HADD2.F32 R54, -RZ, R4.H1_H1 ;  /* 0x30000004ff367230 */ /* 0x000fc40000004100 */
[----:B------:R-:W-:Y:S02]  /*13d10*/  HADD2.F32 R4, -RZ, R5.H0_H0 ;  /* 0x20000005ff047230 */ /* 0x000fe40000004100 */
[--C-:B------:R-:W-:Y:S02]  /*13d20*/  HADD2.F32 R57, -RZ, R39.reuse.H0_H0 ;  /* 0x20000027ff397230 */ /* 0x100fe40000004100 */
[----:B------:R-:W-:Y:S01]  /*13d30*/  HADD2.F32 R58, -RZ, R39.H1_H1 ;  /* 0x30000027ff3a7230 */ /* 0x000fe20000004100 */
[----:B------:R-:W-:Y:S01]  /*13d40*/  @!P1 FADD.FTZ R42, -R42, -RZ ;  /* 0x800000ff2a2a9221 */ /* 0x000fe20000010100 */
[----:B------:R-:W-:Y:S01]  /*13d50*/  HADD2.F32 R55, -RZ, R5.H1_H1 ;  /* 0x30000005ff377230 */ /* 0x000fe20000004100 */
[----:B------:R-:W-:Y:S01]  /*13d60*/  @!P1 FADD.FTZ R4, -R4, -RZ ;  /* 0x800000ff04049221 */ /* 0x000fe20000010100 */
[----:B------:R-:W-:Y:S02]  /*13d70*/  HADD2.F32 R39, -RZ, R41.H0_H0 ;  /* 0x20000029ff277230 */ /* 0x000fe40000004100 */
        /* <DEDUP_REMOVED lines=14> */
[----:B------:R-:W-:Y:S01]  /*13e60*/  FMUL.FTZ R5, R42, R5 ;  /* 0x000000052a057220 */ /* 0x000fe20000410000 */
[--C-:B------:R-:W-:Y:S01]  /*13e70*/  HADD2.F32 R42, -RZ, R38.reuse.H1_H1 ;  /* 0x30000026ff2a7230 */ /* 0x100fe20000004100 */
[----:B------:R-:W-:Y:S01]  /*13e80*/  FMUL.FTZ R6, R4, R6 ;  /* 0x0000000604067220 */ /* 0x000fe20000410000 */
[----:B------:R-:W-:Y:S01]  /*13e90*/  HADD2.F32 R4, -RZ, R38.H0_H0 ;  /* 0x20000026ff047230 */ /* 0x000fe20000004100 */
[----:B------:R-:W-:Y:S01]  /*13ea0*/  FMUL.FTZ R7, R43, R7 ;  /* 0x000000072b077220 */ /* 0x000fe20000410000 */
[----:B------:R-:W-:Y:S01]  /*13eb0*/  HADD2.F32 R41, -RZ, R41.H1_H1 ;  /* 0x30000029ff297230 */ /* 0x000fe20000004100 */
[----:B------:R-:W-:Y:S02]  /*13ec0*/  @!P1 FADD.FTZ R54, -R54, -RZ ;  /* 0x800000ff36369221 */ /* 0x000fe40000010100 */
[----:B------:R-:W-:Y:S01]  /*13ed0*/  FMUL.FTZ R56, R40, R56 ;  /* 0x0000003828387220 */ /* 0x000fe20000410000 */
[----:B------:R-:W-:Y:S01]  /*13ee0*/  HADD2.F32 R40, -RZ, R27.H0_H0 ;  /* 0x2000001bff287230 */ /* 0x000fe20000004100 */
[----:B------:R-:W-:Y:S01]  /*13ef0*/  @!P1 FADD.FTZ R55, -R55, -RZ ;  /* 0x800000ff37379221 */ /* 0x000fe20000010100 */
[----:B----4-:R-:W-:-:S02]  /*13f00*/  HADD2.F32 R38, -RZ, R20.H0_H0 ;  /* 0x20000014ff267230 */ /* 0x010fc40000004100 */
[----:B------:R-:W-:Y:S02]  /*13f10*/  HADD2.F32 R43, -RZ, R20.H1_H1 ;  /* 0x30000014ff2b7230 */ /* 0x000fe40000004100 */
[--C-:B------:R-:W-:Y:S01]  /*13f20*/  HADD2.F32 R20, -RZ, R21.reuse.H0_H0 ;  /* 0x20000015ff147230 */ /* 0x100fe20000004100 */
[----:B------:R-:W-:Y:S01]  /*13f30*/  FMUL.FTZ R58, R58, R54 ;  /* 0x000000363a3a7220 */ /* 0x000fe20000410000 */
[----:B------:R-:W-:Y:S01]  /*13f40*/  HADD2.F32 R54, -RZ, R21.H1_H1 ;  /* 0x30000015ff367230 */ /* 0x000fe20000004100 */
[----:B------:R-:W-:Y:S01]  /*13f50*/  FMUL.FTZ R41, R41, R55 ;  /* 0x0000003729297220 */ /* 0x000fe20000410000 */
[--C-:B------:R-:W-:Y:S01]  /*13f60*/  HADD2.F32 R21, -RZ, R22.reuse.H0_H0 ;  /* 0x20000016ff157230 */ /* 0x100fe20000004100 */
[----:B------:R-:W-:Y:S01]  /*13f70*/  FFMA.FTZ R4, R4, R38, R57 ;  /* 0x0000002604047223 */ /* 0x000fe20000010039 */
[----:B------:R-:W-:Y:S01]  /*13f80*/  HADD2.F32 R55, -RZ, R22.H1_H1 ;  /* 0x30000016ff377230 */ /* 0x000fe20000004100 */
[----:B------:R-:W-:Y:S01]  /*13f90*/  FFMA.FTZ R20, R40, R20, R39 ;  /* 0x0000001428147223 */ /* 0x000fe20000010027 */
[----:B------:R-:W-:-:S02]  /*13fa0*/  HADD2.F32 R38, -RZ, R27.H1_H1 ;  /* 0x3000001bff267230 */ /* 0x000fc40000004100 */
[--C-:B------:R-:W-:Y:S02]  /*13fb0*/  HADD2.F32 R22, -RZ, R23.reuse.H0_H0 ;  /* 0x20000017ff167230 */ /* 0x100fe40000004100 */
[----:B------:R-:W-:Y:S02]  /*13fc0*/  HADD2.F32 R27, -RZ, R44.H0_H0 ;  /* 0x2000002cff1b7230 */ /* 0x000fe40000004100 */
[----:B------:R-:W-:Y:S02]  /*13fd0*/  HADD2.F32 R39, -RZ, R32.H0_H0 ;  /* 0x20000020ff277230 */ /* 0x000fe40000004100 */
        /* <DEDUP_REMOVED lines=17> */
.L_x_2617:
[----:B------:R-:W-:Y:S05]  /*140f0*/  BSYNC B0 ;  /* 0x0000000000007941 */ /* 0x000fea0003800000 */
.L_x_2616:
[----:B-----5:R3:W-:Y:S02]  /*14100*/  STS.128 [R239+0x6000], R56 ;  /* 0x00600038ef007388 */ /* 0x0207e40000000c00 */
.L_x_2603:
[----:B------:R-:W-:Y:S05]  /*14110*/  BSYNC B2 ;  /* 0x0000000000027941 */ /* 0x000fea0003800000 */
.L_x_2602:
        /* <DEDUP_REMOVED lines=15> */
[C---:B------:R-:W-:Y:S02]  /*14210*/  IADD3 R21, P1, R15.reuse, R8, RZ ;  /* 0x000000080f157210 */ /* 0x040fe40007f3e0ff */
[----:B------:R-:W-:Y:S02]  /*14220*/  MOV R6, R3 ;  /* 0x0000000300067202 */ /* 0x000fe40000000f00 */
[----:B------:R-:W-:-:S05]  /*14230*/  LEA.HI.X.SX32 R20, R15, R26, 0x1, P1 ;  /* 0x0000001a0f147211 */ /* 0x000fca00008f0eff */
        /* <DEDUP_REMOVED lines=9> */
[----:B-1----:R-:W-:Y:S01]  /*142d0*/  IMAD.MOV.U32 R22, RZ, RZ, RZ ;  /* 0x000000ffff167224 */ /* 0x002fe200078e00ff */
[----:B------:R-:W-:-:S04]  /*142e0*/  @P0 IADD3 R22, -R3, RZ, RZ ;  /* 0x000000ff03160210 */ /* 0x000fc80007ffe1ff */
[----:B------:R-:W-:-:S04]  /*142f0*/  IADD3 R21, P1, R22, R21, RZ ;  /* 0x0000001516157210 */ /* 0x000fc80007f3e0ff */
[----:B------:R-:W-:Y:S02]  /*14300*/  LEA.HI.X.SX32 R20, R22, R20, 0x1, P1 ;  /* 0x0000001416147211 */ /* 0x000fe400008f0eff */
[----:B------:R-:W-:-:S04]  /*14310*/  LEA R22, P1, R21, R24, 0x1 ;  /* 0x0000001815167211 */ /* 0x000fc800078208ff */
[----:B------:R-:W-:-:S06]  /*14320*/  LEA.HI.X R23, R21, R25, R20, 0x1, P1 ;  /* 0x0000001915177211 */ /* 0x000fcc00008f0c14 */
[----:B----4-:R-:W4:Y:S01]  /*14330*/  LD.E.128 R20, [R22.64] ;  /* 0x0000000616147980 */ /* 0x010f22000c101d00 */
[----:B-----5:R-:W-:Y:S01]  /*14340*/  IMAD.MOV.U32 R38, RZ, RZ, R59 ;  /* 0x000000ffff267224 */ /* 0x020fe200078e003b */
[----:B------:R-:W-:Y:S02]  /*14350*/  MOV R44, R58 ;  /* 0x0000003a002c7202 */ /* 0x000fe40000000f00 */
[----:B------:R-:W-:Y:S02]  /*14360*/  MOV R39, R56 ;  /* 0x0000003800277202 */ /* 0x000fe40000000f00 */
[----:B------:R-:W-:Y:S02]  /*14370*/  MOV R32, R57 ;  /* 0x0000003900207202 */ /* 0x000fe40000000f00 */
[----:B---3--:R-:W-:Y:S02]  /*14380*/  MOV R54, R41 ;  /* 0x0000002900367202 */ /* 0x008fe40000000f00 */
[----:B------:R-:W-:Y:S01]  /*14390*/  MOV R41, R42 ;  /* 0x0000002a00297202 */ /* 0x000fe20000000f00 */
[----:B--2---:R-:W-:-:S02]  /*143a0*/  HADD2.F32 R42, -RZ, R4.H0_H0 ;  /* 0x20000004ff2a7230 */ /* 0x004fc40000004100 */
[----:B------:R-:W-:Y:S02]  /*143b0*/  HADD2.F32 R55, -RZ, R4.H1_H1 ;  /* 0x30000004ff377230 */ /* 0x000fe40000004100 */
[--C-:B------:R-:W-:Y:S02]  /*143c0*/  HADD2.F32 R4, -RZ, R5.reuse.H0_H0 ;  /* 0x20000005ff047230 */ /* 0x100fe40000004100 */
[--C-:B------:R-:W-:Y:S02]  /*143d0*/  HADD2.F32 R58, -RZ, R40.reuse.H0_H0 ;  /* 0x20000028ff3a7230 */ /* 0x100fe40000004100 */
[----:B------:R-:W-:Y:S01]  /*143e0*/  HADD2.F32 R59, -RZ, R40.H1_H1 ;  /* 0x30000028ff3b7230 */ /* 0x000fe20000004100 */
[----:B------:R-:W-:Y:S01]  /*143f0*/  @!P0 FADD.FTZ R42, -R42, -RZ ;  /* 0x800000ff2a2a8221 */ /* 0x000fe20000010100 */
[----:B------:R-:W-:Y:S01]  /*14400*/  HADD2.F32 R56, -RZ, R5.H1_H1 ;  /* 0x30000005ff387230 */ /* 0x000fe20000004100 */
[----:B------:R-:W-:Y:S01]  /*14410*/  @!P0 FADD.FTZ R4, -R4, -RZ ;  /* 0x800000ff04048221 */ /* 0x000fe20000010100 */
[----:B------:R-:W-:-:S02]  /*14420*/  HADD2.F32 R40, -RZ, R54.H0_H0 ;  /* 0x20000036ff287230 */ /* 0x000fc40000004100 */
[--C-:B------:R-:W-:Y:S02]  /*14430*/  HADD2.F32 R5, -RZ, R6.reuse.H0_H0 ;  /* 0x20000006ff057230 */ /* 0x100fe40000004100 */
[----:B------:R-:W-:Y:S02]  /*14440*/  HADD2.F32 R57, -RZ, R6.H1_H1 ;  /* 0x30000006ff397230 */ /* 0x000fe40000004100 */
[--C-:B------:R-:W-:Y:S02]  /*14450*/  HADD2.F32 R6, -RZ, R7.reuse.H0_H0 ;  /* 0x20000007ff067230 */ /* 0x100fe40000004100 */
        /* <DEDUP_REMOVED lines=47> */
[----:B------:R-:W-:Y:S01]  /*14750*/  F2FP.PACK_AB R6, R7, R6 ;  /* 0x000000060706723e */ /* 0x000fe200000000ff */
[----:B------:R-:W-:Y:S01]  /*14760*/  IMAD.MOV.U32 R56, RZ, RZ, R4 ;  /* 0x000000ffff387224 */ /* 0x000fe200078e0004 */
[----:B------:R-:W-:Y:S02]  /*14770*/  MOV R57, R20 ;  /* 0x0000001400397202 */ /* 0x000fe40000000f00 */
[----:B------:R-:W-:Y:S02]  /*14780*/  MOV R58, R5 ;  /* 0x00000005003a7202 */ /* 0x000fe40000000f00 */
[----:B------:R-:W-:Y:S02]  /*14790*/  MOV R59, R6 ;  /* 0x00000006003b7202 */ /* 0x000fe40000000f00 */
.L_x_2623:
[----:B------:R-:W-:Y:S05]  /*147a0*/  BSYNC B0 ;  /* 0x0000000000007941 */ /* 0x000fea0003800000 */
.L_x_2622:
[----:B-----5:R3:W-:Y:S02]  /*147b0*/  STS.128 [R239+0x800], R56 ;  /* 0x00080038ef007388 */ /* 0x0207e40000000c00 */
.L_x_2621:
[----:B------:R-:W-:Y:S05]  /*147c0*/  BSYNC B1 ;  /* 0x0000000000017941 */ /* 0x000fea0003800000 */
.L_x_2620:
        /* <DEDUP_REMOVED lines=9> */
[----:B------:R-:W-:Y:S02]  /*14860*/  IADD3 R20, R15, 0x40, RZ ;  /* 0x000000400f147810 */ /* 0x000fe40007ffe0ff */
[----:B------:R-:W-:Y:S02]  /*14870*/  MOV R4, RZ ;  /* 0x000000ff00047202 */ /* 0x000fe40000000f00 */
[C---:B------:R-:W-:Y:S02]  /*14880*/  IADD3 R21, P1, R20.reuse, R8, RZ ;  /* 0x0000000814157210 */ /* 0x040fe40007f3e0ff */
[----:B------:R-:W-:Y:S02]  /*14890*/  MOV R6, R3 ;  /* 0x0000000300067202 */ /* 0x000fe40000000f00 */
[----:B------:R-:W-:-:S03]  /*148a0*/  LEA.HI.X.SX32 R20, R20, R26, 0x1, P1 ;  /* 0x0000001a14147211 */ /* 0x000fc600008f0eff */
        /* <DEDUP_REMOVED lines=86> */
.L_x_2627:
[----:B------:R-:W-:Y:S05]  /*14e10*/  BSYNC B0 ;  /* 0x0000000000007941 */ /* 0x000fea0003800000 */
.L_x_2626:
[----:B-----5:R3:W-:Y:S02]  /*14e20*/  STS.128 [R239+0x2800], R56 ;  /* 0x00280038ef007388 */ /* 0x0207e40000000c00 */
.L_x_2625:
[----:B------:R-:W-:Y:S05]  /*14e30*/  BSYNC B1 ;  /* 0x0000000000017941 */ /* 0x000fea0003800000 */
.L_x_2624:
        /* <DEDUP_REMOVED lines=100> */
.L_x_2631:
[----:B------:R-:W-:Y:S05]  /*15480*/  BSYNC B0 ;  /* 0x0000000000007941 */ /* 0x000fea0003800000 */
.L_x_2630:
[----:B-----5:R3:W-:Y:S02]  /*15490*/  STS.128 [R239+0x4800], R56 ;  /* 0x00480038ef007388 */ /* 0x0207e40000000c00 */
.L_x_2629:
[----:B------:R-:W-:Y:S05]  /*154a0*/  BSYNC B1 ;  /* 0x0000000000017941 */ /* 0x000fea0003800000 */
.L_x_2628:
        /* <DEDUP_REMOVED lines=16> */
[----:B-1----:R-:W-:Y:S01]  /*155b0*/  IMAD.WIDE R36, R6, 0x2, R36 ;  /* 0x0000000206247825 */ /* 0x002fe200078e0224 */
[----:B------:R-:W-:Y:S02]  /*155c0*/  LEA.HI.X.SX32 R4, R4, R15, 0x1, P1 ;  /* 0x0000000f04047211 */ /* 0x000fe400008f0eff */
[C---:B------:R-:W-:Y:S01]  /*155d0*/  LEA R22, P1, R5.reuse, R28, 0x1 ;  /* 0x0000001c05167211 */ /* 0x040fe200078208ff */
[----:B------:R-:W-:Y:S02]  /*155e0*/  IMAD.MOV.U32 R21, RZ, RZ, RZ ;  /* 0x000000ffff157224 */ /* 0x000fe400078e00ff */
[----:B--23--:R-:W2:Y:S01]  /*155f0*/  LD.E.128 R36, [R36.64+0x180] ;  /* 0x0001800624247980 */ /* 0x00cea2000c101d00 */
[----:B------:R-:W-:Y:S02]  /*15600*/  LEA.HI.X R23, R5, R29, R4, 0x1, P1 ;  /* 0x0000001d05177211 */ /* 0x000fe400008f0c04 */
[----:B------:R-:W-:-:S03]  /*15610*/  @P0 IADD3 R21, -R3, RZ, RZ ;  /* 0x000000ff03150210 */ /* 0x000fc60007ffe1ff */
[----:B------:R1:W3:Y:S01]  /*15620*/  LD.E.128 R4, [R22.64] ;  /* 0x0000000616047980 */ /* 0x0002e2000c101d00 */
[----:B------:R-:W-:-:S04]  /*15630*/  IADD3 R20, P1, R21, R20, RZ ;  /* 0x0000001415147210 */ /* 0x000fc80007f3e0ff */
[----:B------:R-:W-:Y:S02]  /*15640*/  LEA.HI.X.SX32 R15, R21, R15, 0x1, P1 ;  /* 0x0000000f150f7211 */ /* 0x000fe400008f0eff */
[----:B-1----:R-:W-:-:S04]  /*15650*/  LEA R22, P1, R20, R24, 0x1 ;  /* 0x0000001814167211 */ /* 0x002fc800078208ff */
[----:B------:R-:W-:-:S06]  /*15660*/  LEA.HI.X R23, R20, R25, R15, 0x1, P1 ;  /* 0x0000001914177211 */ /* 0x000fcc00008f0c0f */
[----:B----4-:R-:W4:Y:S01]  /*15670*/  LD.E.128 R20, [R22.64] ;  /* 0x0000000616147980 */ /* 0x010f22000c101d00 */
[----:B-----5:R-:W-:Y:S02]  /*15680*/  MOV R15, R41 ;  /* 0x00000029000f7202 */ /* 0x020fe40000000f00 */
[----:B------:R-:W-:Y:S01]  /*15690*/  MOV R41, R42 ;  /* 0x0000002a00297202 */ /* 0x000fe20000000f00 */
[----:B------:R-:W-:Y:S01]  /*156a0*/  IMAD.MOV.U32 R32, RZ, RZ, R43 ;  /* 0x000000ffff207224 */ /* 0x000fe200078e002b */
[----:B--2---:R-:W-:Y:S02]  /*156b0*/  MOV R42, R37 ;  /* 0x00000025002a7202 */ /* 0x004fe40000000f00 */
[----:B------:R-:W-:Y:S01]  /*156c0*/  MOV R37, R38 ;  /* 0x0000002600257202 */ /* 0x000fe20000000f00 */
[--C-:B---3--:R-:W-:Y:S02]  /*156d0*/  HADD2.F32 R38, -RZ, R4.reuse.H0_H0 ;  /* 0x20000004ff267230 */ /* 0x108fe40000004100 */
[----:B------:R-:W-:-:S02]  /*156e0*/  HADD2.F32 R43, -RZ, R4.H1_H1 ;  /* 0x30000004ff2b7230 */ /* 0x000fc40000004100 */
[--C-:B------:R-:W-:Y:S02]  /*156f0*/  HADD2.F32 R4, -RZ, R5.reuse.H0_H0 ;  /* 0x20000005ff047230 */ /* 0x100fe40000004100 */
        /* <DEDUP_REMOVED lines=11> */
[----:B------:R-:W-:Y:S01]  /*157b0*/  HADD2.F32 R38, -RZ, R37.H0_H0 ;  /* 0x20000025ff267230 */ /* 0x000fe20000004100 */
[----:B------:R-:W-:Y:S01]  /*157c0*/  FMUL.FTZ R36, R36, R4 ;  /* 0x0000000424247220 */ /* 0x000fe20000410000 */
[----:B------:R-:W-:Y:S01]  /*157d0*/  HADD2.F32 R4, -RZ, R39.H0_H0 ;  /* 0x20000027ff047230 */ /* 0x000fe20000004100 */
[----:B------:R-:W-:Y:S01]  /*157e0*/  @!P0 FADD.FTZ R54, -R54, -RZ ;  /* 0x800000ff36368221 */ /* 0x000fe20000010100 */
[----:B------:R-:W-:Y:S01]  /*157f0*/  HADD2.F32 R37, -RZ, R37.H1_H1 ;  /* 0x30000025ff257230 */ /* 0x000fe20000004100 */
[----:B------:R-:W-:Y:S01]  /*15800*/  @!P0 FADD.FTZ R7, -R7, -RZ ;  /* 0x800000ff07078221 */ /* 0x000fe20000010100 */
[----:B------:R-:W-:Y:S01]  /*15810*/  HADD2.F32 R39, -RZ, R39.H1_H1 ;  /* 0x30000027ff277230 */ /* 0x000fe20000004100 */
[----:B------:R-:W-:-:S02]  /*15820*/  @!P0 FADD.FTZ R5, -R5, -RZ ;  /* 0x800000ff05058221 */ /* 0x000fc40000010100 */
[----:B------:R-:W-:Y:S02]  /*15830*/  @!P0 FADD.FTZ R6, -R6, -RZ ;  /* 0x800000ff06068221 */ /* 0x000fe40000010100 */
[----:B------:R-:W-:Y:S02]  /*15840*/  FMUL.FTZ R54, R37, R54 ;  /* 0x0000003625367220 */ /* 0x000fe40000410000 */
[----:B------:R-:W-:Y:S01]  /*15850*/  FMUL.FTZ R7, R39, R7 ;  /* 0x0000000727077220 */ /* 0x000fe20000410000 */
[--C-:B----4-:R-:W-:Y:S01]  /*15860*/  HADD2.F32 R37, -RZ, R20.reuse.H0_H0 ;  /* 0x20000014ff257230 */ /* 0x110fe20000004100 */
[----:B------:R-:W-:Y:S01]  /*15870*/  FMUL.FTZ R5, R38, R5 ;  /* 0x0000000526057220 */ /* 0x000fe20000410000 */
[----:B------:R-:W-:Y:S01]  /*15880*/  HADD2.F32 R39, -RZ, R20.H1_H1 ;  /* 0x30000014ff277230 */ /* 0x000fe20000004100 */
[----:B------:R-:W-:Y:S01]  /*15890*/  @!P0 FADD.FTZ R43, -R43, -RZ ;  /* 0x800000ff2b2b8221 */ /* 0x000fe20000010100 */
[----:B------:R-:W-:Y:S01]  /*158a0*/  HADD2.F32 R42, -RZ, R42.H1_H1 ;  /* 0x3000002aff2a7230 */ /* 0x000fe20000004100 */
[----:B------:R-:W-:Y:S01]  /*158b0*/  FMUL.FTZ R6, R4, R6 ;  /* 0x0000000604067220 */ /* 0x000fe20000410000 */
[----:B------:R-:W-:Y:S01]  /*158c0*/  HADD2.F32 R38, -RZ, R15.H0_H0 ;  /* 0x2000000fff267230 */ /* 0x000fe20000004100 */
[----:B------:R-:W-:Y:S01]  /*158d0*/  @!P0 FADD.FTZ R44, -R44, -RZ ;  /* 0x800000ff2c2c8221 */ /* 0x000fe20000010100 */
[----:B------:R-:W-:-:S02]  /*158e0*/  HADD2.F32 R20, -RZ, R21.H0_H0 ;  /* 0x20000015ff147230 */ /* 0x000fc40000004100 */
[----:B------:R-:W-:Y:S01]  /*158f0*/  HADD2.F32 R4, -RZ, R40.H0_H0 ;  /* 0x20000028ff047230 */ /* 0x000fe20000004100 */
[----:B------:R-:W-:Y:S01]  /*15900*/  FMUL.FTZ R56, R56, R43 ;  /* 0x0000002b38387220 */ /* 0x000fe20000410000 */
[----:B------:R-:W-:Y:S01]  /*15910*/  HADD2.F32 R43, -RZ, R21.H1_H1 ;  /* 0x30000015ff2b7230 */ /* 0x000fe20000004100 */
[----:B------:R-:W-:Y:S01]  /*15920*/  FMUL.FTZ R42, R42, R44 ;  /* 0x0000002c2a2a7220 */ /* 0x000fe20000410000 */
[--C-:B------:R-:W-:Y:S01]  /*15930*/  HADD2.F32 R21, -RZ, R22.reuse.H0_H0 ;  /* 0x20000016ff157230 */ /* 0x100fe20000004100 */
[----:B------:R-:W-:Y:S01]  /*15940*/  FFMA.FTZ R20, R38, R20, R36 ;  /* 0x0000001426147223 */ /* 0x000fe20000010024 */
[----:B------:R-:W-:Y:S01]  /*15950*/  HADD2.F32 R44, -RZ, R22.H1_H1 ;  /* 0x30000016ff2c7230 */ /* 0x000fe20000004100 */
[----:B------:R-:W-:Y:S01]  /*15960*/  FFMA.FTZ R4, R4, R37, R55 ;  /* 0x0000002504047223 */ /* 0x000fe20000010037 */
[----:B------:R-:W-:Y:S02]  /*15970*/  HADD2.F32 R36, -RZ, R15.H1_H1 ;  /* 0x3000000fff247230 */ /* 0x000fe40000004100 */
[----:B------:R-:W-:-:S02]  /*15980*/  HADD2.F32 R40, -RZ, R40.H1_H1 ;  /* 0x30000028ff287230 */ /* 0x000fc40000004100 */
[----:B------:R-:W-:Y:S02]  /*15990*/  HADD2.F32 R22, -RZ, R23.H0_H0 ;  /* 0x20000017ff167230 */ /* 0x000fe40000004100 */
[----:B------:R-:W-:Y:S02]  /*159a0*/  HADD2.F32 R15, -RZ, R41.H0_H0 ;  /* 0x20000029ff0f7230 */ /* 0x000fe40000004100 */
[--C-:B------:R-:W-:Y:S02]  /*159b0*/  HADD2.F32 R37, -RZ, R32.reuse.H0_H0 ;  /* 0x20000020ff257230 */ /* 0x100fe40000004100 */
        /* <DEDUP_REMOVED lines=17> */
.L_x_2633:
[----:B------:R-:W-:Y:S05]  /*15ad0*/  BSYNC B0 ;  /* 0x0000000000007941 */ /* 0x000fea0003800000 */
.L_x_2632:
[----:B-----5:R1:W-:Y:S02]  /*15ae0*/  STS.128 [R239+0x6800], R40 ;  /* 0x00680028ef007388 */ /* 0x0203e40000000c00 */
.L_x_2619:
[----:B------:R-:W-:Y:S05]  /*15af0*/  BSYNC B2 ;  /* 0x0000000000027941 */ /* 0x000fea0003800000 */
.L_x_2618:
[----:B-1----:R-:W-:Y:S01]  /*15b00*/  IADD3 R36, R162, 0x20, RZ ;  /* 0x00000020a2247810 */ /* 0x002fe20007ffe0ff */
        /* <DEDUP_REMOVED lines=8> */
[----:B---3--:R3:W5:Y:S01]  /*15b90*/  LD.E.128 R56, [R16.64] ;  /* 0x0000000610387980 */ /* 0x008762000c101d00 */
[----:B------:R-:W-:Y:S01]  /*15ba0*/  ISETP.GE.AND P0, PT, R18, R0, PT ;  /* 0x000000001200720c */ /* 0x000fe20003f06270 */
[----:B------:R-:W-:-:S12]  /*15bb0*/  BSSY B0, `(.L_x_2638) ;  /* 0x000005e000007945 */ /* 0x000fd80003800000 */
[----:B------:R-:W-:Y:S05]  /*15bc0*/  @P0 BRA `(.L_x_2639) ;  /* 0x000005c000000947 */ /* 0x000fea0003800000 */
[-C--:B------:R-:W-:Y:S02]  /*15bd0*/  ISETP.GE.AND P0, PT, R18, R3.reuse, PT ;  /* 0x000000031200720c */ /* 0x080fe40003f06270 */
[----:B------:R-:W-:Y:S02]  /*15be0*/  SHF.L.U32 R15, R3, 0x5, RZ ;  /* 0x00000005030f7819 */ /* 0x000fe400000006ff */
[----:B------:R-:W-:Y:S02]  /*15bf0*/  MOV R4, RZ ;  /* 0x000000ff00047202 */ /* 0x000fe40000000f00 */
[C---:B------:R-:W-:Y:S02]  /*15c00*/  IADD3 R20, P1, R15.reuse, R8, RZ ;  /* 0x000000080f147210 */ /* 0x040fe40007f3e0ff */
[----:B------:R-:W-:Y:S02]  /*15c10*/  MOV R6, R3 ;  /* 0x0000000300067202 */ /* 0x000fe40000000f00 */
[----:B------:R-:W-:-:S03]  /*15c20*/  LEA.HI.X.SX32 R15, R15, R26, 0x1, P1 ;  /* 0x0000001a0f0f7211 */ /* 0x000fc600008f0eff */
[----:B------:R-:W-:Y:S01]  /*15c30*/  @P0 IADD3 R4, -R3, RZ, RZ ;  /* 0x000000ff03040210 */ /* 0x000fe20007ffe1ff */
[----:B------:R-:W-:-:S03]  /*15c40*/  @P0 IMAD.MOV R6, RZ, RZ, -R3 ;  /* 0x000000ffff060224 */ /* 0x000fc600078e0a03 */
[----:B------:R-:W-:Y:S01]  /*15c50*/  IADD3 R5, P1, R4, R20, RZ ;  /* 0x0000001404057210 */ /* 0x000fe20007f3e0ff */
[----:B------:R-:W-:-:S03]  /*15c60*/  IMAD.WIDE R40, R6, 0x2, R16 ;  /* 0x0000000206287825 */ /* 0x000fc600078e0210 */
[----:B------:R-:W-:Y:S02]  /*15c70*/  LEA.HI.X.SX32 R4, R4, R15, 0x1, P1 ;  /* 0x0000000f04047211 */ /* 0x000fe400008f0eff */
[C---:B------:R-:W-:Y:S01]  /*15c80*/  LEA R22, P1, R5.reuse, R28, 0x1 ;  /* 0x0000001c05167211 */ /* 0x040fe200078208ff */
[----:B--2---:R-:W2:Y:S03]  /*15c90*/  LD.E.128 R40, [R40.64] ;  /* 0x0000000628287980 */ /* 0x004ea6000c101d00 */
[----:B------:R-:W-:Y:S02]  /*15ca0*/  LEA.HI.X R23, R5, R29, R4, 0x1, P1 ;  /* 0x0000001d05177211 */ /* 0x000fe400008f0c04 */
[----:B------:R-:W-:Y:S02]  /*15cb0*/  MOV R21, RZ ;  /* 0x000000ff00157202 */ /* 0x000fe40000000f00 */
[----:B------:R-:W-:Y:S01]  /*15cc0*/  @P0 IADD3 R21, -R3, RZ, RZ ;  /* 0x000000ff03150210 */ /* 0x000fe20007ffe1ff */
[----:B---3--:R1:W3:Y:S03]  /*15cd0*/  LD.E.128 R4, [R22.64] ;  /* 0x0000000616047980 */ /* 0x0082e6000c101d00 */
[----:B------:R-:W-:-:S04]  /*15ce0*/  IADD3 R20, P1, R21, R20, RZ ;  /* 0x0000001415147210 */ /* 0x000fc80007f3e0ff */
[----:B------:R-:W-:Y:S02]  /*15cf0*/  LEA.HI.X.SX32 R15, R21, R15, 0x1, P1 ;  /* 0x0000000f150f7211 */ /* 0x000fe400008f0eff */
[----:B-1----:R-:W-:-:S04]  /*15d00*/  LEA R22, P1, R20, R24, 0x1 ;  /* 0x0000001814167211 */ /* 0x002fc800078208ff */
[----:B------:R-:W-:-:S06]  /*15d10*/  LEA.HI.X R23, R20, R25, R15, 0x1, P1 ;  /* 0x0000001914177211 */ /* 0x000fcc00008f0c0f */
[----:B----4-:R-:W4:Y:S01]  /*15d20*/  LD.E.128 R20, [R22.64] ;  /* 0x0000000616147980 */ /* 0x010f22000c101d00 */
[----:B-----5:R-:W-:Y:S01]  /*15d30*/  MOV R15, R57 ;  /* 0x00000039000f7202 */ /* 0x020fe20000000f00 */
[----:B------:R-:W-:Y:S01]  /*15d40*/  IMAD.MOV.U32 R37, RZ, RZ, R56 ;  /* 0x000000ffff257224 */ /* 0x000fe200078e0038 */
[----:B------:R-:W-:Y:S02]  /*15d50*/  MOV R32, R59 ;  /* 0x0000003b00207202 */ /* 0x000fe40000000f00 */
[----:B------:R-:W-:Y:S02]  /*15d60*/  MOV R39, R58 ;  /* 0x0000003a00277202 */ /* 0x000fe40000000f00 */
[----:B--2---:R-:W-:Y:S01]  /*15d70*/  MOV R38, R40 ;  /* 0x0000002800267202 */ /* 0x004fe20000000f00 */
[----:B------:R-:W-:Y:S01]  /*15d80*/  IMAD.MOV.U32 R40, RZ, RZ, R42 ;  /* 0x000000ffff287224 */ /* 0x000fe200078e002a */
        /* <DEDUP_REMOVED lines=29> */
[----:B------:R-:W-:Y:S01]  /*15f60*/  @!P0 FADD.FTZ R44, -R44, -RZ ;  /* 0x800000ff2c2c8221 */ /* 0x000fe20000010100 */
[--C-:B----4-:R-:W-:Y:S01]  /*15f70*/  HADD2.F32 R37, -RZ, R20.reuse.H0_H0 ;  /* 0x20000014ff257230 */ /* 0x110fe20000004100 */
[----:B------:R-:W-:Y:S01]  /*15f80*/  FMUL.FTZ R55, R40, R55 ;  /* 0x0000003728377220 */ /* 0x000fe20000410000 */
[----:B------:R-:W-:Y:S01]  /*15f90*/  HADD2.F32 R43, -RZ, R20.H1_H1 ;  /* 0x30000014ff2b7230 */ /* 0x000fe20000004100 */
[----:B------:R-:W-:Y:S01]  /*15fa0*/  @!P0 FADD.FTZ R54, -R54, -RZ ;  /* 0x800000ff36368221 */ /* 0x000fe20000010100 */
[----:B------:R-:W-:-:S02]  /*15fb0*/  HADD2.F32 R40, -RZ, R15.H0_H0 ;  /* 0x2000000fff287230 */ /* 0x000fc40000004100 */
        /* <DEDUP_REMOVED lines=9> */
[----:B------:R-:W-:-:S02]  /*16050*/  HADD2.F32 R22, -RZ, R23.H0_H0 ;  /* 0x20000017ff167230 */ /* 0x000fc40000004100 */
[----:B------:R-:W-:Y:S02]  /*16060*/  HADD2.F32 R15, -RZ, R39.H0_H0 ;  /* 0x20000027ff0f7230 */ /* 0x000fe40000004100 */
[--C-:B------:R-:W-:Y:S02]  /*16070*/  HADD2.F32 R38, -RZ, R32.reuse.H0_H0 ;  /* 0x20000020ff267230 */ /* 0x100fe40000004100 */
        /* <DEDUP_REMOVED lines=13> */
[----:B------:R-:W-:Y:S02]  /*16150*/  MOV R56, R4 ;  /* 0x0000000400387202 */ /* 0x000fe40000000f00 */
[----:B------:R-:W-:Y:S02]  /*16160*/  MOV R57, R20 ;  /* 0x0000001400397202 */ /* 0x000fe40000000f00 */
[----:B------:R-:W-:Y:S02]  /*16170*/  MOV R58, R5 ;  /* 0x00000005003a7202 */ /* 0x000fe40000000f00 */
[----:B------:R-:W-:Y:S02]  /*16180*/  MOV R59, R6 ;  /* 0x00000006003b7202 */ /* 0x000fe40000000f00 */
.L_x_2639:
[----:B------:R-:W-:Y:S05]  /*16190*/  BSYNC B0 ;  /* 0x0000000000007941 */ /* 0x000fea0003800000 */
.L_x_2638:
[----:B-----5:R1:W-:Y:S02]  /*161a0*/  STS.128 [R239+0x1000], R56 ;  /* 0x00100038ef007388 */ /* 0x0203e40000000c00 */
.L_x_2637:
[----:B------:R-:W-:Y:S05]  /*161b0*/  BSYNC B1 ;  /* 0x0000000000017941 */ /* 0x000fea0003800000 */
.L_x_2636:
        /* <DEDUP_REMOVED lines=9> */
[----:B------:R-:W-:Y:S02]  /*16250*/  LEA R15, R3, 0x40, 0x5 ;  /* 0x00000040030f7811 */ /* 0x000fe400078e28ff */
        /* <DEDUP_REMOVED lines=9> */
[C---:B------:R-:W-:Y:S01]  /*162f0*/  LEA R22, P1, R5.reuse, R28, 0x1 ;  /* 0x0000001c05167211 */ /* 0x040fe200078208ff */
[----:B------:R-:W-:Y:S02]  /*16300*/  IMAD.MOV.U32 R21, RZ, RZ, RZ ;  /* 0x000000ffff157224 */ /* 0x000fe400078e00ff */
[----:B------:R-:W3:Y:S01]  /*16310*/  LD.E.128 R40, [R40.64+0x80] ;  /* 0x0000800628287980 */ /* 0x000ee2000c101d00 */
[----:B------:R-:W-:Y:S02]  /*16320*/  LEA.HI.X R23, R5, R29, R4, 0x1, P1 ;  /* 0x0000001d05177211 */ /* 0x000fe400008f0c04 */
[----:B------:R-:W-:-:S03]  /*16330*/  @P0 IADD3 R21, -R3, RZ, RZ ;  /* 0x000000ff03150210 */ /* 0x000fc60007ffe1ff */
[----:B--2---:R1:W2:Y:S01]  /*16340*/  LD.E.128 R4, [R22.64] ;  /* 0x0000000616047980 */ /* 0x0042a2000c101d00 */
        /* <DEDUP_REMOVED lines=70> */
[----:B------:R-:W-:Y:S01]  /*167b0*/  F2FP.PACK_AB R6, R7, R6 ;  /* 0x000000060706723e */ /* 0x000fe200000000ff */
[----:B------:R-:W-:Y:S01]  /*167c0*/  IMAD.MOV.U32 R56, RZ, RZ, R4 ;  /* 0x000000ffff387224 */ /* 0x000fe200078e0004 */
[----:B------:R-:W-:Y:S02]  /*167d0*/  MOV R57, R20 ;  /* 0x0000001400397202 */ /* 0x000fe40000000f00 */
[----:B------:R-:W-:Y:S02]  /*167e0*/  MOV R58, R5 ;  /* 0x00000005003a7202 */ /* 0x000fe40000000f00 */
[----:B------:R-:W-:Y:S02]  /*167f0*/  MOV R59, R6 ;  /* 0x00000006003b7202 */ /* 0x000fe40000000f00 */
.L_x_2643:
[----:B------:R-:W-:Y:S05]  /*16800*/  BSYNC B0 ;  /* 0x0000000000007941 */ /* 0x000fea0003800000 */
.L_x_2642:
[----:B-----5:R3:W-:Y:S02]  /*16810*/  STS.128 [R239+0x3000], R56 ;  /* 0x00300038ef007388 */ /* 0x0207e40000000c00 */
.L_x_2641:
[----:B------:R-:W-:Y:S05]  /*16820*/  BSYNC B1 ;  /* 0x0000000000017941 */ /* 0x000fea0003800000 */
.L_x_2640:
        /* <DEDUP_REMOVED lines=100> */
.L_x_2647:
[----:B------:R-:W-:Y:S05]  /*16e70*/  BSYNC B0 ;  /* 0x0000000000007941 */ /* 0x000fea0003800000 */
.L_x_2646:
[----:B-----5:R3:W-:Y:S02]  /*16e80*/  STS.128 [R239+0x5000], R56 ;  /* 0x00500038ef007388 */ /* 0x0207e40000000c00 */
.L_x_2645:
[----:B------:R-:W-:Y:S05]  /*16e90*/  BSYNC B1 ;  /* 0x0000000000017941 */ /* 0x000fea0003800000 */
.L_x_2644:
        /* <DEDUP_REMOVED lines=13> */
[----:B------:R-:W-:Y:S01]  /*16f70*/  @P0 IADD3 R4, -R3, RZ, RZ ;  /* 0x000000ff03040210 */ /* 0x000fe20007ffe1ff */
[----:B------:R-:W-:-:S03]  /*16f80*/  @P0 IMAD.MOV R6, RZ, RZ, -R3 ;  /* 0x000000ffff060224 */ /* 0x000fc600078e0a03 */
[----:B------:R-:W-:Y:S01]  /*16f90*/  IADD3 R5, P1, R4, R20, RZ ;  /* 0x0000001404057210 */ /* 0x000fe20007f3e0ff */
[----:B-1-3--:R-:W-:-:S03]  /*16fa0*/  IMAD.WIDE R56, R6, 0x2, R16 ;  /* 0x0000000206387825 */ /* 0x00afc600078e0210 */
[----:B------:R-:W-:Y:S02]  /*16fb0*/  LEA.HI.X.SX32 R4, R4, R15, 0x1, P1 ;  /* 0x0000000f04047211 */ /* 0x000fe400008f0eff */
[C---:B------:R-:W-:Y:S01]  /*16fc0*/  LEA R22, P1, R5.reuse, R28, 0x1 ;  /* 0x0000001c05167211 */ /* 0x040fe200078208ff */
[----:B------:R-:W3:Y:S03]  /*16fd0*/  LD.E.128 R56, [R56.64+0x180] ;  /* 0x0001800638387980 */ /* 0x000ee6000c101d00 */
[----:B------:R-:W-:Y:S02]  /*16fe0*/  LEA.HI.X R23, R5, R29, R4, 0x1, P1 ;  /* 0x0000001d05177211 */ /* 0x000fe400008f0c04 */
[----:B------:R-:W-:Y:S02]  /*16ff0*/  MOV R16, RZ ;  /* 0x000000ff00107202 */ /* 0x000fe40000000f00 */
[----:B------:R-:W-:Y:S01]  /*17000*/  @P0 IADD3 R16, -R3, RZ, RZ ;  /* 0x000000ff03100210 */ /* 0x000fe20007ffe1ff */
[----:B--2---:R1:W2:Y:S03]  /*17010*/  LD.E.128 R4, [R22.64] ;  /* 0x0000000616047980 */ /* 0x0042a6000c101d00 */
[----:B------:R-:W-:-:S04]  /*17020*/  IADD3 R20, P1, R16, R20, RZ ;  /* 0x0000001410147210 */ /* 0x000fc80007f3e0ff */
[----:B------:R-:W-:Y:S02]  /*17030*/  LEA.HI.X.SX32 R15, R16, R15, 0x1, P1 ;  /* 0x0000000f100f7211 */ /* 0x000fe400008f0eff */
[----:B-1----:R-:W-:-:S04]  /*17040*/  LEA R22, P1, R20, R24, 0x1 ;  /* 0x0000001814167211 */ /* 0x002fc800078208ff */
[----:B------:R-:W-:-:S06]  /*17050*/  LEA.HI.X R23, R20, R25, R15, 0x1, P1 ;  /* 0x0000001914177211 */ /* 0x000fcc00008f0c0f */
[----:B----4-:R-:W4:Y:S01]  /*17060*/  LD.E.128 R20, [R22.64] ;  /* 0x0000000616147980 */ /* 0x010f22000c101d00 */
[----:B-----5:R-:W-:Y:S01]  /*17070*/  MOV R17, R40 ;  /* 0x0000002800117202 */ /* 0x020fe20000000f00 */
[----:B------:R-:W-:Y:S01]  /*17080*/  IMAD.MOV.U32 R37, RZ, RZ, R42 ;  /* 0x000000ffff257224 */ /* 0x000fe200078e002a */
[----:B------:R-:W-:Y:S01]  /*17090*/  MOV R16, R43 ;  /* 0x0000002b00107202 */ /* 0x000fe20000000f00 */
[----:B------:R-:W-:Y:S01]  /*170a0*/  IMAD.MOV.U32 R15, RZ, RZ, R41 ;  /* 0x000000ffff0f7224 */ /* 0x000fe200078e0029 */
[----:B---3--:R-:W-:Y:S02]  /*170b0*/  MOV R32, R56 ;  /* 0x0000003800207202 */ /* 0x008fe40000000f00 */
[----:B------:R-:W-:Y:S01]  /*170c0*/  MOV R39, R57 ;  /* 0x0000003900277202 */ /* 0x000fe20000000f00 */
[--C-:B--2---:R-:W-:Y:S02]  /*170d0*/  HADD2.F32 R40, -RZ, R4.reuse.H0_H0 ;  /* 0x20000004ff287230 */ /* 0x104fe40000004100 */
[----:B------:R-:W-:-:S02]  /*170e0*/  HADD2.F32 R42, -RZ, R4.H1_H1 ;  /* 0x30000004ff2a7230 */ /* 0x000fc40000004100 */
[--C-:B------:R-:W-:Y:S02]  /*170f0*/  HADD2.F32 R4, -RZ, R5.reuse.H0_H0 ;  /* 0x20000005ff047230 */ /* 0x100fe40000004100 */
[--C-:B------:R-:W-:Y:S02]  /*17100*/  HADD2.F32 R54, -RZ, R32.reuse.H0_H0 ;  /* 0x20000020ff367230 */ /* 0x100fe40000004100 */
[----:B------:R-:W-:Y:S01]  /*17110*/  HADD2.F32 R55, -RZ, R32.H1_H1 ;  /* 0x30000020ff377230 */ /* 0x000fe20000004100 */
[----:B------:R-:W-:Y:S01]  /*17120*/  MOV R38, R58 ;  /* 0x0000003a00267202 */ /* 0x000fe20000000f00 */
[----:B------:R-:W-:Y:S01]  /*17130*/  HADD2.F32 R43, -RZ, R5.H1_H1 ;  /* 0x30000005ff2b7230 */ /* 0x000fe20000004100 */
[----:B------:R-:W-:Y:S01]  /*17140*/  IMAD.MOV.U32 R41, RZ, RZ, R59 ;  /* 0x000000ffff297224 */ /* 0x000fe200078e003b */
[----:B------:R-:W-:Y:S01]  /*17150*/  HADD2.F32 R32, -RZ, R39.H0_H0 ;  /* 0x20000027ff207230 */ /* 0x000fe20000004100 */
        /* <DEDUP_REMOVED lines=47> */
[----:B------:R-:W-:Y:S01]  /*17450*/  FFMA.FTZ R7, R16, R23, R7 ;  /* 0x0000001710077223 */ /* 0x000fe20000010007 */
[----:B------:R-:W-:Y:S01]  /*17460*/  F2FP.PACK_AB R17, R17, R20 ;  /* 0x000000141111723e */ /* 0x000fe200000000ff */
[----:B------:R-:W-:Y:S01]  /*17470*/  FFMA.FTZ R40, R40, R41, R55 ;  /* 0x0000002928287223 */ /* 0x000fe20000010037 */
[----:B------:R-:W-:Y:S02]  /*17480*/  F2FP.PACK_AB R5, R37, R5 ;  /* 0x000000052505723e */ /* 0x000fe400000000ff */
[----:B------:R-:W-:Y:S02]  /*17490*/  F2FP.PACK_AB R6, R7, R6 ;  /* 0x000000060706723e */ /* 0x000fe400000000ff */
[----:B------:R-:W-:-:S02]  /*174a0*/  F2FP.PACK_AB R40, R40, R4 ;  /* 0x000000042828723e */ /* 0x000fc400000000ff */
[----:B------:R-:W-:Y:S02]  /*174b0*/  MOV R41, R17 ;  /* 0x0000001100297202 */ /* 0x000fe40000000f00 */
[----:B------:R-:W-:Y:S02]  /*174c0*/  MOV R42, R5 ;  /* 0x00000005002a7202 */ /* 0x000fe40000000f00 */
[----:B------:R-:W-:Y:S02]  /*174d0*/  MOV R43, R6 ;  /* 0x00000006002b7202 */ /* 0x000fe40000000f00 */
.L_x_2649:
[----:B------:R-:W-:Y:S05]  /*174e0*/  BSYNC B0 ;  /* 0x0000000000007941 */ /* 0x000fea0003800000 */
.L_x_2648:
[----:B-----5:R1:W-:Y:S02]  /*174f0*/  STS.128 [R239+0x7000], R40 ;  /* 0x00700028ef007388 */ /* 0x0203e40000000c00 */
.L_x_2635:
[----:B------:R-:W-:Y:S05]  /*17500*/  BSYNC B2 ;  /* 0x0000000000027941 */ /* 0x000fea0003800000 */
.L_x_2634:
        /* <DEDUP_REMOVED lines=12> */
[-C--:B------:R-:W-:Y:S01]  /*175d0*/  ISETP.GE.AND P0, PT, R18, R3.reuse, PT ;  /* 0x000000031200720c */ /* 0x080fe20003f06270 */
[----:B------:R-:W-:Y:S01]  /*175e0*/  IMAD R14, R3, 0x30, RZ ;  /* 0x00000030030e7824 */ /* 0x000fe200078e02ff */
[----:B------:R-:W-:Y:S02]  /*175f0*/  MOV R4, RZ ;  /* 0x000000ff00047202 */ /* 0x000fe40000000f00 */
[----:B------:R-:W-:Y:S02]  /*17600*/  MOV R6, R3 ;  /* 0x0000000300067202 */ /* 0x000fe40000000f00 */
[----:B------:R-:W-:-:S04]  /*17610*/  IADD3 R15, P1, R14, R8, RZ ;  /* 0x000000080e0f7210 */ /* 0x000fc80007f3e0ff */
[----:B------:R-:W-:-:S03]  /*17620*/  LEA.HI.X.SX32 R14, R14, R26, 0x1, P1 ;  /* 0x0000001a0e0e7211 */ /* 0x000fc600008f0eff */
[C---:B------:R-:W-:Y:S02]  /*17630*/  @P0 IADD3 R4, -R3.reuse, RZ, RZ ;  /* 0x000000ff03040210 */ /* 0x040fe40007ffe1ff */
[----:B------:R-:W-:Y:S02]  /*17640*/  @P0 IADD3 R6, -R3, RZ, RZ ;  /* 0x000000ff03060210 */ /* 0x000fe40007ffe1ff */
[----:B------:R-:W-:-:S03]  /*17650*/  IADD3 R5, P1, R4, R15, RZ ;  /* 0x0000000f04057210 */ /* 0x000fc60007f3e0ff */
[----:B-1----:R-:W-:Y:S01]  /*17660*/  IMAD.WIDE R40, R6, 0x2, R30 ;  /* 0x0000000206287825 */ /* 0x002fe200078e021e */
[----:B------:R-:W-:Y:S02]  /*17670*/  LEA.HI.X.SX32 R4, R4, R14, 0x1, P1 ;  /* 0x0000000e04047211 */ /* 0x000fe400008f0eff */
[----:B---3--:R-:W-:-:S03]  /*17680*/  LEA R16, P1, R5, R28, 0x1 ;  /* 0x0000001c05107211 */ /* 0x008fc600078208ff */
[----:B------:R-:W3:Y:S01]  /*17690*/  LD.E.128 R40, [R40.64] ;  /* 0x0000000628287980 */ /* 0x000ee2000c101d00 */
[----:B------:R-:W-:-:S05]  /*176a0*/  LEA.HI.X R17, R5, R29, R4, 0x1, P1 ;  /* 0x0000001d05117211 */ /* 0x000fca00008f0c04 */
[----:B--2---:R1:W2:Y:S02]  /*176b0*/  LD.E.128 R4, [R16.64] ;  /* 0x0000000610047980 */ /* 0x0042a4000c101d00 */
[----:B-1----:R-:W-:Y:S02]  /*176c0*/  MOV R16, RZ ;  /* 0x000000ff00107202 */ /* 0x002fe40000000f00 */
        /* <DEDUP_REMOVED lines=8> */
[----:B---3--:R-:W-:Y:S02]  /*17750*/  MOV R21, R40 ;  /* 0x0000002800157202 */ /* 0x008fe40000000f00 */
[----:B------:R-:W-:Y:S01]  /*17760*/  MOV R32, R41 ;  /* 0x0000002900207202 */ /* 0x000fe20000000f00 */
[--C-:B--2---:R-:W-:Y:S02]  /*17770*/  HADD2.F32 R38, -RZ, R4.reuse.H0_H0 ;  /* 0x20000004ff267230 */ /* 0x104fe40000004100 */
[----:B------:R-:W-:Y:S02]  /*17780*/  HADD2.F32 R40, -RZ, R4.H1_H1 ;  /* 0x30000004ff287230 */ /* 0x000fe40000004100 */
[----:B------:R-:W-:Y:S01]  /*17790*/  HADD2.F32 R4, -RZ, R5.H0_H0 ;  /* 0x20000005ff047230 */ /* 0x000fe20000004100 */
[----:B------:R-:W-:Y:S01]  /*177a0*/  MOV R39, R43 ;  /* 0x0000002b00277202 */ /* 0x000fe20000000f00 */
[--C-:B------:R-:W-:Y:S01]  /*177b0*/  HADD2.F32 R43, -RZ, R21.reuse.H0_H0 ;  /* 0x20000015ff2b7230 */ /* 0x100fe20000004100 */
[----:B------:R-:W-:Y:S01]  /*177c0*/  IMAD.MOV.U32 R23, RZ, RZ, R42 ;  /* 0x000000ffff177224 */ /* 0x000fe200078e002a */
        /* <DEDUP_REMOVED lines=39> */
[----:B------:R-:W-:-:S02]  /*17a40*/  HADD2.F32 R18, -RZ, R19.H0_H0 ;  /* 0x20000013ff127230 */ /* 0x000fc40000004100 */
[----:B------:R-:W-:Y:S02]  /*17a50*/  HADD2.F32 R20, -RZ, R14.H1_H1 ;  /* 0x3000000eff147230 */ /* 0x000fe40000004100 */
[----:B------:R-:W-:Y:S02]  /*17a60*/  HADD2.F32 R21, -RZ, R15.H0_H0 ;  /* 0x2000000fff157230 */ /* 0x000fe40000004100 */
[----:B------:R-:W-:Y:S02]  /*17a70*/  HADD2.F32 R19, -RZ, R19.H1_H1 ;  /* 0x30000013ff137230 */ /* 0x000fe40000004100 */
[----:B------:R-:W-:Y:S01]  /*17a80*/  HADD2.F32 R15, -RZ, R15.H1_H1 ;  /* 0x3000000fff0f7230 */ /* 0x000fe20000004100 */
[----:B------:R-:W-:Y:S01]  /*17a90*/  FFMA.FTZ R20, R20, R40, R32 ;  /* 0x0000002814147223 */ /* 0x000fe20000010020 */
[--C-:B------:R-:W-:Y:S01]  /*17aa0*/  HADD2.F32 R14, -RZ, R22.reuse.H0_H0 ;  /* 0x20000016ff0e7230 */ /* 0x100fe20000004100 */
[----:B------:R-:W-:Y:S01]  /*17ab0*/  FFMA.FTZ R38, R38, R39, R44 ;  /* 0x0000002726267223 */ /* 0x000fe2000001002c */
[----:B------:R-:W-:Y:S01]  /*17ac0*/  HADD2.F32 R22, -RZ, R22.H1_H1 ;  /* 0x30000016ff167230 */ /* 0x000fe20000004100 */
[----:B------:R-:W-:-:S02]  /*17ad0*/  FFMA.FTZ R6, R21, R18, R6 ;  /* 0x0000001215067223 */ /* 0x000fc40000010006 */
[----:B------:R-:W-:Y:S01]  /*17ae0*/  FFMA.FTZ R7, R15, R19, R7 ;  /* 0x000000130f077223 */ /* 0x000fe20000010007 */
[----:B------:R-:W-:Y:S01]  /*17af0*/  F2FP.PACK_AB R20, R20, R16 ;  /* 0x000000101414723e */ /* 0x000fe200000000ff */
[----:B------:R-:W-:Y:S01]  /*17b00*/  FFMA.FTZ R5, R14, R17, R5 ;  /* 0x000000110e057223 */ /* 0x000fe20000010005 */
[----:B------:R-:W-:Y:S01]  /*17b10*/  F2FP.PACK_AB R4, R38, R4 ;  /* 0x000000042604723e */ /* 0x000fe200000000ff */
[----:B------:R-:W-:Y:S01]  /*17b20*/  FFMA.FTZ R22, R22, R41, R42 ;  /* 0x0000002916167223 */ /* 0x000fe2000001002a */
[----:B------:R-:W-:Y:S02]  /*17b30*/  F2FP.PACK_AB R6, R7, R6 ;  /* 0x000000060706723e */ /* 0x000fe400000000ff */
[----:B------:R-:W-:Y:S02]  /*17b40*/  MOV R21, R20 ;  /* 0x0000001400157202 */ /* 0x000fe40000000f00 */
[----:B------:R-:W-:Y:S02]  /*17b50*/  F2FP.PACK_AB R22, R22, R5 ;  /* 0x000000051616723e */ /* 0x000fe400000000ff */
[----:B------:R-:W-:-:S02]  /*17b60*/  MOV R20, R4 ;  /* 0x0000000400147202 */ /* 0x000fc40000000f00 */
[----:B------:R-:W-:Y:S02]  /*17b70*/  MOV R23, R6 ;  /* 0x0000000600177202 */ /* 0x000fe40000000f00 */
.L_x_2653:
[----:B------:R-:W-:Y:S05]  /*17b80*/  BSYNC B0 ;  /* 0x0000000000007941 */ /* 0x000fea0003800000 */
.L_x_2652:
[----:B-----5:R1:W-:Y:S02]  /*17b90*/  STS.128 [R239+0x1800], R20 ;  /* 0x00180014ef007388 */ /* 0x0203e40000000c00 */
.L_x_2651:
[----:B------:R-:W-:Y:S05]  /*17ba0*/  BSYNC B1 ;  /* 0x0000000000017941 */ /* 0x000fea0003800000 */
.L_x_2650:
        /* <DEDUP_REMOVED lines=8> */
[----:B------:R-:W-:Y:S01]  /*17c30*/  ISETP.GE.AND P0, PT, R13, R3, PT ;  /* 0x000000030d00720c */ /* 0x000fe20003f06270 */
[----:B------:R-:W-:Y:S01]  /*17c40*/  IMAD.MOV.U32 R6, RZ, RZ, R3 ;  /* 0x000000ffff067224 */ /* 0x000fe200078e0003 */
[----:B------:R-:W-:Y:S02]  /*17c50*/  MOV R13, 0x30 ;  /* 0x00000030000d7802 */ /* 0x000fe40000000f00 */
[----:B------:R-:W-:-:S03]  /*17c60*/  MOV R4, RZ ;  /* 0x000000ff00047202 */ /* 0x000fc60000000f00 */
[----:B------:R-:W-:-:S05]  /*17c70*/  IMAD R13, R3, R13, 0x40 ;  /* 0x00000040030d7424 */ /* 0x000fca00078e020d */
[----:B------:R-:W-:Y:S02]  /*17c80*/  IADD3 R14, P1, R13, R8, RZ ;  /* 0x000000080d0e7210 */ /* 0x000fe40007f3e0ff */
[----:B------:R-:W-:Y:S02]  /*17c90*/  @P0 IADD3 R4, -R3, RZ, RZ ;  /* 0x000000ff03040210 */ /* 0x000fe40007ffe1ff */
[----:B------:R-:W-:Y:S02]  /*17ca0*/  LEA.HI.X.SX32 R13, R13, R26, 0x1, P1 ;  /* 0x0000001a0d0d7211 */ /* 0x000fe400008f0eff */
[C---:B------:R-:W-:Y:S02]  /*17cb0*/  IADD3 R5, P1, R4.reuse, R14, RZ ;  /* 0x0000000e04057210 */ /* 0x040fe40007f3e0ff */
[----:B------:R-:W-:Y:S02]  /*17cc0*/  @P0 IADD3 R6, -R3, RZ, RZ ;  /* 0x000000ff03060210 */ /* 0x000fe40007ffe1ff */
[----:B------:R-:W-:-:S02]  /*17cd0*/  LEA.HI.X.SX32 R4, R4, R13, 0x1, P1 ;  /* 0x0000000d04047211 */ /* 0x000fc400008f0eff */
[----:B---3--:R-:W-:Y:S01]  /*17ce0*/  LEA R16, P1, R5, R28, 0x1 ;  /* 0x0000001c05107211 */ /* 0x008fe200078208ff */
[----:B------:R-:W-:-:S03]  /*17cf0*/  IMAD.WIDE R40, R6, 0x2, R30 ;  /* 0x0000000206287825 */ /* 0x000fc600078e021e */
[----:B------:R-:W-:Y:S02]  /*17d00*/  LEA.HI.X R17, R5, R29, R4, 0x1, P1 ;  /* 0x0000001d05117211 */ /* 0x000fe400008f0c04 */
[----:B------:R-:W-:Y:S01]  /*17d10*/  MOV R15, RZ ;  /* 0x000000ff000f7202 */ /* 0x000fe20000000f00 */
[----:B------:R-:W3:Y:S01]  /*17d20*/  LD.E.128 R40, [R40.64+0x80] ;  /* 0x0000800628287980 */ /* 0x000ee2000c101d00 */
[----:B------:R-:W-:-:S03]  /*17d30*/  @P0 IADD3 R15, -R3, RZ, RZ ;  /* 0x000000ff030f0210 */ /* 0x000fc60007ffe1ff */
[----:B--2---:R1:W2:Y:S01]  /*17d40*/  LD.E.128 R4, [R16.64] ;  /* 0x0000000610047980 */ /* 0x0042a2000c101d00 */
        /* <DEDUP_REMOVED lines=8> */
[----:B------:R-:W-:Y:S01]  /*17dd0*/  MOV R21, R22 ;  /* 0x0000001600157202 */ /* 0x000fe20000000f00 */
[----:B---3--:R-:W-:Y:S01]  /*17de0*/  IMAD.MOV.U32 R20, RZ, RZ, R40 ;  /* 0x000000ffff147224 */ /* 0x008fe200078e0028 */
[----:B------:R-:W-:Y:S02]  /*17df0*/  MOV R23, R41 ;  /* 0x0000002900177202 */ /* 0x000fe40000000f00 */
[----:B------:R-:W-:Y:S01]  /*17e00*/  MOV R22, R42 ;  /* 0x0000002a00167202 */ /* 0x000fe20000000f00 */
[--C-:B--2---:R-:W-:Y:S01]  /*17e10*/  HADD2.F32 R32, -RZ, R4.reuse.H0_H0 ;  /* 0x20000004ff207230 */ /* 0x104fe20000004100 */
[----:B------:R-:W-:Y:S01]  /*17e20*/  MOV R38, R43 ;  /* 0x0000002b00267202 */ /* 0x000fe20000000f00 */
[----:B------:R-:W-:-:S02]  /*17e30*/  HADD2.F32 R39, -RZ, R4.H1_H1 ;  /* 0x30000004ff277230 */ /* 0x000fc40000004100 */
[--C-:B------:R-:W-:Y:S01]  /*17e40*/  HADD2.F32 R4, -RZ, R5.reuse.H0_H0 ;  /* 0x20000005ff047230 */ /* 0x100fe20000004100 */
        /* <DEDUP_REMOVED lines=9> */
[--C-:B------:R-:W-:Y:S01]  /*17ee0*/  HADD2.F32 R5, -RZ, R6.reuse.H0_H0 ;  /* 0x20000006ff057230 */ /* 0x100fe20000004100 */
[----:B------:R-:W-:Y:S01]  /*17ef0*/  @!P0 FADD.FTZ R40, -R40, -RZ ;  /* 0x800000ff28288221 */ /* 0x000fe20000010100 */
[----:B------:R-:W-:Y:S01]  /*17f00*/  HADD2.F32 R41, -RZ, R6.H1_H1 ;  /* 0x30000006ff297230 */ /* 0x000fe20000004100 */
        /* <DEDUP_REMOVED lines=10> */
[----:B------:R-:W-:Y:S01]  /*17fb0*/  FMUL.FTZ R5, R32, R5 ;  /* 0x0000000520057220 */ /* 0x000fe20000410000 */
[----:B------:R-:W-:Y:S01]  /*17fc0*/  HADD2.F32 R22, -RZ, R22.H1_H1 ;  /* 0x30000016ff167230 */ /* 0x000fe20000004100 */
[----:B------:R-:W-:Y:S01]  /*17fd0*/  FMUL.FTZ R6, R4, R6 ;  /* 0x0000000604067220 */ /* 0x000fe20000410000 */
[--C-:B------:R-:W-:Y:S01]  /*17fe0*/  HADD2.F32 R4, -RZ, R15.reuse.H0_H0 ;  /* 0x2000000fff047230 */ /* 0x100fe20000004100 */
[----:B------:R-:W-:Y:S01]  /*17ff0*/  FMUL.FTZ R7, R38, R7 ;  /* 0x0000000726077220 */ /* 0x000fe20000410000 */
[----:B------:R-:W-:Y:S01]  /*18000*/  HADD2.F32 R32, -RZ, R15.H1_H1 ;  /* 0x3000000fff207230 */ /* 0x000fe20000004100 */
[----:B------:R-:W-:Y:S01]  /*18010*/  FMUL.FTZ R41, R22, R41 ;  /* 0x0000002916297220 */ /* 0x000fe20000410000 */
[----:B------:R-:W-:-:S02]  /*18020*/  HADD2.F32 R23, -RZ, R23.H1_H1 ;  /* 0x30000017ff177230 */ /* 0x000fc40000004100 */
[--C-:B----4-:R-:W-:Y:S02]  /*18030*/  HADD2.F32 R15, -RZ, R16.reuse.H0_H0 ;  /* 0x20000010ff0f7230 */ /* 0x110fe40000004100 */
[----:B------:R-:W-:Y:S01]  /*18040*/  HADD2.F32 R38, -RZ, R16.H1_H1 ;  /* 0x30000010ff267230 */ /* 0x000fe20000004100 */
[----:B------:R-:W-:Y:S01]  /*18050*/  FMUL.FTZ R23, R23, R40 ;  /* 0x0000002817177220 */ /* 0x000fe20000410000 */
[----:B------:R-:W-:Y:S01]  /*18060*/  HADD2.F32 R22, -RZ, R13.H0_H0 ;  /* 0x2000000dff167230 */ /* 0x000fe20000004100 */
[----:B------:R-:W-:Y:S01]  /*18070*/  FFMA.FTZ R4, R4, R15, R42 ;  /* 0x0000000f04047223 */ /* 0x000fe2000001002a */
[--C-:B------:R-:W-:Y:S01]  /*18080*/  HADD2.F32 R16, -RZ, R17.reuse.H0_H0 ;  /* 0x20000011ff107230 */ /* 0x100fe20000004100 */
[----:B------:R-:W-:Y:S01]  /*18090*/  FFMA.FTZ R32, R32, R38, R43 ;  /* 0x0000002620207223 */ /* 0x000fe2000001002b */
[----:B------:R-:W-:Y:S02]  /*180a0*/  HADD2.F32 R39, -RZ, R17.H1_H1 ;  /* 0x30000011ff277230 */ /* 0x000fe40000004100 */
[--C-:B------:R-:W-:Y:S01]  /*180b0*/  HADD2.F32 R17, -RZ, R18.reuse.H0_H0 ;  /* 0x20000012ff117230 */ /* 0x100fe20000004100 */
[----:B------:R-:W-:Y:S01]  /*180c0*/  FFMA.FTZ R16, R22, R16, R20 ;  /* 0x0000001016107223 */ /* 0x000fe20000010014 */
[----:B------:R-:W-:Y:S01]  /*180d0*/  HADD2.F32 R40, -RZ, R18.H1_H1 ;  /* 0x30000012ff287230 */ /* 0x000fe20000004100 */
[----:B------:R-:W-:Y:S01]  /*180e0*/  F2FP.PACK_AB R4, R32, R4 ;  /* 0x000000042004723e */ /* 0x000fe200000000ff */
[----:B------:R-:W-:-:S02]  /*180f0*/  HADD2.F32 R15, -RZ, R13.H1_H1 ;  /* 0x3000000dff0f7230 */ /* 0x000fc40000004100 */
[----:B------:R-:W-:Y:S02]  /*18100*/  HADD2.F32 R18, -RZ, R19.H0_H0 ;  /* 0x20000013ff127230 */ /* 0x000fe40000004100 */
[----:B------:R-:W-:Y:S01]  /*18110*/  HADD2.F32 R13, -RZ, R21.H0_H0 ;  /* 0x20000015ff0d7230 */ /* 0x000fe20000004100 */
[----:B------:R-:W-:Y:S01]  /*18120*/  FFMA.FTZ R15, R15, R39, R23 ;  /* 0x000000270f0f7223 */ /* 0x000fe20000010017 */
[--C-:B------:R-:W-:Y:S02]  /*18130*/  HADD2.F32 R20, -RZ, R14.reuse.H0_H0 ;  /* 0x2000000eff147230 */ /* 0x100fe40000004100 */
[----:B------:R-:W-:Y:S01]  /*18140*/  HADD2.F32 R19, -RZ, R19.H1_H1 ;  /* 0x30000013ff137230 */ /* 0x000fe20000004100 */
[----:B------:R-:W-:Y:S01]  /*18150*/  FFMA.FTZ R5, R13, R17, R5 ;  /* 0x000000110d057223 */ /* 0x000fe20000010005 */
[----:B------:R-:W-:Y:S01]  /*18160*/  HADD2.F32 R21, -RZ, R21.H1_H1 ;  /* 0x30000015ff157230 */ /* 0x000fe20000004100 */
[----:B------:R-:W-:Y:S01]  /*18170*/  FFMA.FTZ R6, R20, R18, R6 ;  /* 0x0000001214067223 */ /* 0x000fe20000010006 */
[----:B------:R-:W-:Y:S01]  /*18180*/  HADD2.F32 R14, -RZ, R14.H1_H1 ;  /* 0x3000000eff0e7230 */ /* 0x000fe20000004100 */
[----:B------:R-:W-:Y:S01]  /*18190*/  F2FP.PACK_AB R15, R15, R16 ;  /* 0x000000100f0f723e */ /* 0x000fe200000000ff */
[----:B------:R-:W-:-:S02]  /*181a0*/  IMAD.MOV.U32 R20, RZ, RZ, R4 ;  /* 0x000000ffff147224 */ /* 0x000fc400078e0004 */
[----:B------:R-:W-:Y:S02]  /*181b0*/  FFMA.FTZ R21, R21, R40, R41 ;  /* 0x0000002815157223 */ /* 0x000fe40000010029 */
[----:B------:R-:W-:-:S03]  /*181c0*/  FFMA.FTZ R7, R14, R19, R7 ;  /* 0x000000130e077223 */ /* 0x000fc60000010007 */
[----:B------:R-:W-:Y:S02]  /*181d0*/  F2FP.PACK_AB R5, R21, R5 ;  /* 0x000000051505723e */ /* 0x000fe400000000ff */
[----:B------:R-:W-:Y:S02]  /*181e0*/  F2FP.PACK_AB R6, R7, R6 ;  /* 0x000000060706723e */ /* 0x000fe400000000ff */
[----:B------:R-:W-:Y:S02]  /*181f0*/  MOV R21, R15 ;  /* 0x0000000f00157202 */ /* 0x000fe40000000f00 */
[----:B------:R-:W-:Y:S02]  /*18200*/  MOV R22, R5 ;  /* 0x0000000500167202 */ /* 0x000fe40000000f00 */
[----:B------:R-:W-:Y:S02]  /*18210*/  MOV R23, R6 ;  /* 0x0000000600177202 */ /* 0x000fe40000000f00 */
.L_x_2657:
[----:B------:R-:W-:Y:S05]  /*18220*/  BSYNC B0 ;  /* 0x0000000000007941 */ /* 0x000fea0003800000 */
.L_x_2656:
[----:B-----5:R1:W-:Y:S02]  /*18230*/  STS.128 [R239+0x3800], R20 ;  /* 0x00380014ef007388 */ /* 0x0203e40000000c00 */
.L_x_2655:
[----:B------:R-:W-:Y:S05]  /*18240*/  BSYNC B1 ;  /* 0x0000000000017941 */ /* 0x000fea0003800000 */
.L_x_2654:
        /* <DEDUP_REMOVED lines=9> */
[----:B------:R-:W-:Y:S02]  /*182e0*/  MOV R12, 0x30 ;  /* 0x00000030000c7802 */ /* 0x000fe40000000f00 */
[----:B------:R-:W-:Y:S02]  /*182f0*/  MOV R4, RZ ;  /* 0x000000ff00047202 */ /* 0x000fe40000000f00 */
[----:B------:R-:W-:Y:S01]  /*18300*/  MOV R6, R3 ;  /* 0x0000000300067202 */ /* 0x000fe20000000f00 */
[----:B------:R-:W-:-:S05]  /*18310*/  IMAD R12, R3, R12, 0x80 ;  /* 0x00000080030c7424 */ /* 0x000fca00078e020c */
[C---:B------:R-:W-:Y:S02]  /*18320*/  IADD3 R13, P1, R12.reuse, R8, RZ ;  /* 0x000000080c0d7210 */ /* 0x040fe40007f3e0ff */
[C---:B------:R-:W-:Y:S02]  /*18330*/  @P0 IADD3 R4, -R3.reuse, RZ, RZ ;  /* 0x000000ff03040210 */ /* 0x040fe40007ffe1ff */
[----:B------:R-:W-:Y:S02]  /*18340*/  LEA.HI.X.SX32 R12, R12, R26, 0x1, P1 ;  /* 0x0000001a0c0c7211 */ /* 0x000fe400008f0eff */
[C---:B------:R-:W-:Y:S02]  /*18350*/  IADD3 R5, P1, R4.reuse, R13, RZ ;  /* 0x0000000d04057210 */ /* 0x040fe40007f3e0ff */
[----:B------:R-:W-:Y:S02]  /*18360*/  @P0 IADD3 R6, -R3, RZ, RZ ;  /* 0x000000ff03060210 */ /* 0x000fe40007ffe1ff */
[----:B------:R-:W-:-:S02]  /*18370*/  LEA.HI.X.SX32 R4, R4, R12, 0x1, P1 ;  /* 0x0000000c04047211 */ /* 0x000fc400008f0eff */
[----:B------:R-:W-:Y:S01]  /*18380*/  LEA R14, P1, R5, R28, 0x1 ;  /* 0x0000001c050e7211 */ /* 0x000fe200078208ff */
[----:B------:R-:W-:-:S03]  /*18390*/  IMAD.WIDE R20, R6, 0x2, R30 ;  /* 0x0000000206147825 */ /* 0x000fc600078e021e */
[----:B------:R-:W-:-:S03]  /*183a0*/  LEA.HI.X R15, R5, R29, R4, 0x1, P1 ;  /* 0x0000001d050f7211 */ /* 0x000fc600008f0c04 */
[----:B------:R-:W3:Y:S04]  /*183b0*/  LD.E.128 R20, [R20.64+0x100] ;  /* 0x0001000614147980 */ /* 0x000ee8000c101d00 */
        /* <DEDUP_REMOVED lines=11> */
[----:B---3--:R-:W-:Y:S01]  /*18470*/  MOV R18, R20 ;  /* 0x0000001400127202 */ /* 0x008fe20000000f00 */
[----:B------:R-:W-:Y:S01]  /*18480*/  IMAD.MOV.U32 R20, RZ, RZ, R22 ;  /* 0x000000ffff147224 */ /* 0x000fe200078e0016 */
[--C-:B--2---:R-:W-:Y:S02]  /*18490*/  HADD2.F32 R22, -RZ, R4.reuse.H0_H0 ;  /* 0x20000004ff167230 */ /* 0x104fe40000004100 */
        /* <DEDUP_REMOVED lines=19> */
[--C-:B------:R-:W-:Y:S01]  /*185d0*/  HADD2.F32 R22, -RZ, R20.reuse.H0_H0 ;  /* 0x20000014ff167230 */ /* 0x100fe20000004100 */
[----:B------:R-:W-:Y:S01]  /*185e0*/  @!P0 FADD.FTZ R6, -R6, -RZ ;  /* 0x800000ff06068221 */ /* 0x000fe20000010100 */
[--C-:B------:R-:W-:Y:S01]  /*185f0*/  HADD2.F32 R4, -RZ, R23.reuse.H0_H0 ;  /* 0x20000017ff047230 */ /* 0x100fe20000004100 */
[----:B------:R-:W-:Y:S01]  /*18600*/  @!P0 FADD.FTZ R7, -R7, -RZ ;  /* 0x800000ff07078221 */ /* 0x000fe20000010100 */
[----:B------:R-:W-:Y:S01]  /*18610*/  HADD2.F32 R20, -RZ, R20.H1_H1 ;  /* 0x30000014ff147230 */ /* 0x000fe20000004100 */
[----:B------:R-:W-:Y:S01]  /*18620*/  FMUL.FTZ R5, R22, R5 ;  /* 0x0000000516057220 */ /* 0x000fe20000410000 */
[----:B------:R-:W-:Y:S01]  /*18630*/  HADD2.F32 R23, -RZ, R23.H1_H1 ;  /* 0x30000017ff177230 */ /* 0x000fe20000004100 */
[----:B------:R-:W-:Y:S01]  /*18640*/  FMUL.FTZ R6, R4, R6 ;  /* 0x0000000604067220 */ /* 0x000fe20000410000 */
[----:B------:R-:W-:Y:S01]  /*18650*/  HADD2.F32 R22, -RZ, R17.H0_H0 ;  /* 0x20000011ff167230 */ /* 0x000fe20000004100 */
[----:B------:R-:W-:Y:S01]  /*18660*/  FMUL.FTZ R40, R20, R40 ;  /* 0x0000002814287220 */ /* 0x000fe20000410000 */
[----:B------:R-:W-:Y:S01]  /*18670*/  HADD2.F32 R21, -RZ, R21.H1_H1 ;  /* 0x30000015ff157230 */ /* 0x000fe20000004100 */
[----:B------:R-:W-:Y:S01]  /*18680*/  FMUL.FTZ R7, R23, R7 ;  /* 0x0000000717077220 */ /* 0x000fe20000410000 */
[----:B------:R-:W-:-:S02]  /*18690*/  HADD2.F32 R4, -RZ, R32.H0_H0 ;  /* 0x20000020ff047230 */ /* 0x000fc40000004100 */
[----:B------:R-:W-:Y:S01]  /*186a0*/  HADD2.F32 R32, -RZ, R32.H1_H1 ;  /* 0x30000020ff207230 */ /* 0x000fe20000004100 */
[----:B------:R-:W-:Y:S01]  /*186b0*/  FMUL.FTZ R21, R21, R39 ;  /* 0x0000002715157220 */ /* 0x000fe20000410000 */
[--C-:B----4-:R-:W-:Y:S02]  /*186c0*/  HADD2.F32 R20, -RZ, R12.reuse.H0_H0 ;  /* 0x2000000cff147230 */ /* 0x110fe40000004100 */
[----:B------:R-:W-:Y:S02]  /*186d0*/  HADD2.F32 R23, -RZ, R12.H1_H1 ;  /* 0x3000000cff177230 */ /* 0x000fe40000004100 */
[--C-:B------:R-:W-:Y:S01]  /*186e0*/  HADD2.F32 R12, -RZ, R13.reuse.H0_H0 ;  /* 0x2000000dff0c7230 */ /* 0x100fe20000004100 */
[----:B------:R-:W-:Y:S01]  /*186f0*/  FFMA.FTZ R4, R4, R20, R41 ;  /* 0x0000001404047223 */ /* 0x000fe20000010029 */
[----:B------:R-:W-:Y:S01]  /*18700*/  HADD2.F32 R38, -RZ, R13.H1_H1 ;  /* 0x3000000dff267230 */ /* 0x000fe20000004100 */
[----:B------:R-:W-:Y:S01]  /*18710*/  FFMA.FTZ R23, R32, R23, R42 ;  /* 0x0000001720177223 */ /* 0x000fe2000001002a */
[----:B------:R-:W-:Y:S01]  /*18720*/  HADD2.F32 R13, -RZ, R14.H0_H0 ;  /* 0x2000000eff0d7230 */ /* 0x000fe20000004100 */
[----:B------:R-:W-:Y:S01]  /*18730*/  FFMA.FTZ R12, R22, R12, R18 ;  /* 0x0000000c160c7223 */ /* 0x000fe20000010012 */
[----:B------:R-:W-:-:S02]  /*18740*/  HADD2.F32 R18, -RZ, R17.H1_H1 ;  /* 0x30000011ff127230 */ /* 0x000fc40000004100 */
[----:B------:R-:W-:Y:S01]  /*18750*/  HADD2.F32 R39, -RZ, R14.H1_H1 ;  /* 0x3000000eff277230 */ /* 0x000fe20000004100 */
[----:B------:R-:W-:Y:S01]  /*18760*/  F2FP.PACK_AB R4, R23, R4 ;  /* 0x000000041704723e */ /* 0x000fe200000000ff */
[--C-:B------:R-:W-:Y:S01]  /*18770*/  HADD2.F32 R17, -RZ, R19.reuse.H0_H0 ;  /* 0x20000013ff117230 */ /* 0x100fe20000004100 */
[----:B------:R-:W-:Y:S01]  /*18780*/  FFMA.FTZ R18, R18, R38, R21 ;  /* 0x0000002612127223 */ /* 0x000fe20000010015 */
[----:B------:R-:W-:Y:S02]  /*18790*/  HADD2.F32 R20, -RZ, R19.H1_H1 ;  /* 0x30000013ff147230 */ /* 0x000fe40000004100 */
[--C-:B------:R-:W-:Y:S01]  /*187a0*/  HADD2.F32 R14, -RZ, R15.reuse.H0_H0 ;  /* 0x2000000fff0e7230 */ /* 0x100fe20000004100 */
[----:B------:R-:W-:Y:S01]  /*187b0*/  FFMA.FTZ R5, R17, R13, R5 ;  /* 0x0000000d11057223 */ /* 0x000fe20000010005 */
[--C-:B------:R-:W-:Y:S01]  /*187c0*/  HADD2.F32 R19, -RZ, R16.reuse.H0_H0 ;  /* 0x20000010ff137230 */ /* 0x100fe20000004100 */
[----:B------:R-:W-:Y:S01]  /*187d0*/  FFMA.FTZ R20, R20, R39, R40 ;  /* 0x0000002714147223 */ /* 0x000fe20000010028 */
[----:B------:R-:W-:Y:S01]  /*187e0*/  HADD2.F32 R15, -RZ, R15.H1_H1 ;  /* 0x3000000fff0f7230 */ /* 0x000fe20000004100 */
[----:B------:R-:W-:Y:S01]  /*187f0*/  F2FP.PACK_AB R12, R18, R12 ;  /* 0x0000000c120c723e */ /* 0x000fe200000000ff */
[----:B------:R-:W-:Y:S01]  /*18800*/  HADD2.F32 R16, -RZ, R16.H1_H1 ;  /* 0x30000010ff107230 */ /* 0x000fe20000004100 */
[----:B------:R-:W-:Y:S01]  /*18810*/  FFMA.FTZ R6, R19, R14, R6 ;  /* 0x0000000e13067223 */ /* 0x000fe20000010006 */
[----:B------:R-:W-:-:S02]  /*18820*/  F2FP.PACK_AB R5, R20, R5 ;  /* 0x000000051405723e */ /* 0x000fc400000000ff */
[----:B------:R-:W-:Y:S01]  /*18830*/  MOV R17, R12 ;  /* 0x0000000c00117202 */ /* 0x000fe20000000f00 */
[----:B------:R-:W-:Y:S01]  /*18840*/  FFMA.FTZ R7, R16, R15, R7 ;  /* 0x0000000f10077223 */ /* 0x000fe20000010007 */
[----:B------:R-:W-:Y:S02]  /*18850*/  MOV R16, R4 ;  /* 0x0000000400107202 */ /* 0x000fe40000000f00 */
[----:B------:R-:W-:Y:S02]  /*18860*/  MOV R18, R5 ;  /* 0x0000000500127202 */ /* 0x000fe40000000f00 */
[----:B------:R-:W-:-:S04]  /*18870*/  F2FP.PACK_AB R6, R7, R6 ;  /* 0x000000060706723e */ /* 0x000fc800000000ff */
[----:B------:R-:W-:Y:S02]  /*18880*/  MOV R19, R6 ;  /* 0x0000000600137202 */ /* 0x000fe40000000f00 */
.L_x_2661:
[----:B------:R-:W-:Y:S05]  /*18890*/  BSYNC B0 ;  /* 0x0000000000007941 */ /* 0x000fea0003800000 */
.L_x_2660:
[----:B-----5:R3:W-:Y:S02]  /*188a0*/  STS.128 [R239+0x5800], R16 ;  /* 0x00580010ef007388 */ /* 0x0207e40000000c00 */
.L_x_2659:
[----:B------:R-:W-:Y:S05]  /*188b0*/  BSYNC B1 ;  /* 0x0000000000017941 */ /* 0x000fea0003800000 */
.L_x_2658:
[----:B------:R-:W-:-:S13]  /*188c0*/  ISETP.GE.AND P0, PT, R9, R2, PT ;  /* 0x000000020900720c */ /* 0x000fda0003f06270 */
[----:B------:R1:W-:Y:S01]  /*188d0*/  @P0 STS.128 [R239+0x7800], RZ ;  /* 0x007800ffef000388 */ /* 0x0003e20000000c00 */
[----:B------:R-:W-:Y:S05]  /*188e0*/  @P0 BRA `(.L_x_2587) ;  /* 0x00000fd000000947 */ /* 0x000fea0003800000 */
[----:B-1-3--:R1:W5:Y:S01]  /*188f0*/  LD.E.128 R16, [R30.64+0x180] ;  /* 0x000180061e107980 */ /* 0x00a362000c101d00 */
[----:B------:R-:W-:Y:S01]  /*18900*/  ISETP.GE.AND P0, PT, R9, R0, PT ;  /* 0x000000000900720c */ /* 0x000fe20003f06270 */
[----:B------:R-:W-:Y:S01]  /*18910*/  BSSY B0, `(.L_x_2662) ;  /* 0x0000063000007945 */ /* 0x000fe20003800000 */
[----:B------:R-:W-:-:S05]  /*18920*/  IADD3 R6, P1, R30, 0x180, RZ ;  /* 0x000001801e067810 */ /* 0x000fca0007f3e0ff */
[----:B------:R-:W-:-:S06]  /*18930*/  IMAD.X R7, RZ, RZ, R31, P1 ;  /* 0x000000ffff077224 */ /* 0x000fcc00008e061f */
[----:B------:R-:W-:Y:S05]  /*18940*/  @P0 BRA `(.L_x_2663) ;  /* 0x000005f000000947 */ /* 0x000fea0003800000 */
[----:B------:R-:W-:Y:S01]  /*18950*/  ISETP.GE.AND P0, PT, R9, R3, PT ;  /* 0x000000030900720c */ /* 0x000fe20003f06270 */
[----:B------:R-:W-:Y:S01]  /*18960*/  IMAD.MOV.U32 R4, RZ, RZ, R3 ;  /* 0x000000ffff047224 */ /* 0x000fe200078e0003 */
[----:B------:R-:W-:Y:S02]  /*18970*/  MOV R2, 0x30 ;  /* 0x0000003000027802 */ /* 0x000fe40000000f00 */
[----:B------:R-:W-:-:S03]  /*18980*/  MOV R0, RZ ;  /* 0x000000ff00007202 */ /* 0x000fc60000000f00 */
        /* <DEDUP_REMOVED lines=9> */
[----:B------:R-:W-:Y:S02]  /*18a20*/  LEA.HI.X R13, R2, R29, R0, 0x1, P1 ;  /* 0x0000001d020d7211 */ /* 0x000fe400008f0c00 */
[----:B------:R-:W-:Y:S01]  /*18a30*/  MOV R0, RZ ;  /* 0x000000ff00007202 */ /* 0x000fe20000000f00 */
[----:B--2---:R3:W2:Y:S01]  /*18a40*/  LD.E.128 R20, [R6.64] ;  /* 0x0000000606147980 */ /* 0x0046a2000c101d00 */
[----:B------:R-:W-:-:S04]  /*18a50*/  @P0 IADD3 R0, -R3, RZ, RZ ;  /* 0x000000ff03000210 */ /* 0x000fc80007ffe1ff */
[----:B------:R-:W-:-:S04]  /*18a60*/  IADD3 R8, P1, R0, R8, RZ ;  /* 0x0000000800087210 */ /* 0x000fc80007f3e0ff */
[----:B------:R-:W-:Y:S01]  /*18a70*/  LEA.HI.X.SX32 R0, R0, R26, 0x1, P1 ;  /* 0x0000001a00007211 */ /* 0x000fe200008f0eff */
[----:B---34-:R3:W4:Y:S02]  /*18a80*/  LD.E.128 R4, [R12.64] ;  /* 0x000000060c047980 */ /* 0x018724000c101d00 */
[----:B---3--:R-:W-:-:S04]  /*18a90*/  LEA R12, P1, R8, R24, 0x1 ;  /* 0x00000018080c7211 */ /* 0x008fc800078208ff */
[----:B------:R-:W-:-:S06]  /*18aa0*/  LEA.HI.X R13, R8, R25, R0, 0x1, P1 ;  /* 0x00000019080d7211 */ /* 0x000fcc00008f0c00 */
[----:B------:R-:W3:Y:S01]  /*18ab0*/  LD.E.128 R12, [R12.64] ;  /* 0x000000060c0c7980 */ /* 0x000ee2000c101d00 */
[----:B-----5:R-:W-:Y:S01]  /*18ac0*/  IMAD.MOV.U32 R0, RZ, RZ, R17 ;  /* 0x000000ffff007224 */ /* 0x020fe200078e0011 */
[----:B------:R-:W-:Y:S02]  /*18ad0*/  MOV R9, R18 ;  /* 0x0000001200097202 */ /* 0x000fe40000000f00 */
[----:B------:R-:W-:Y:S02]  /*18ae0*/  MOV R2, R19 ;  /* 0x0000001300027202 */ /* 0x000fe40000000f00 */
[----:B------:R-:W-:Y:S01]  /*18af0*/  MOV R3, R16 ;  /* 0x0000001000037202 */ /* 0x000fe20000000f00 */
[----:B--2---:R-:W-:Y:S01]  /*18b00*/  IMAD.MOV.U32 R8, RZ, RZ, R20 ;  /* 0x000000ffff087224 */ /* 0x004fe200078e0014 */
[----:B------:R-:W-:Y:S02]  /*18b10*/  MOV R17, R21 ;  /* 0x0000001500117202 */ /* 0x000fe40000000f00 */
[----:B------:R-:W-:-:S02]  /*18b20*/  MOV R19, R23 ;  /* 0x0000001700137202 */ /* 0x000fc40000000f00 */
[--C-:B------:R-:W-:Y:S01]  /*18b30*/  HADD2.F32 R23, -RZ, R8.reuse.H0_H0 ;  /* 0x20000008ff177230 */ /* 0x100fe20000004100 */
[----:B------:R-:W-:Y:S01]  /*18b40*/  MOV R16, R22 ;  /* 0x0000001600107202 */ /* 0x000fe20000000f00 */
[----:B------:R-:W-:Y:S02]  /*18b50*/  HADD2.F32 R24, -RZ, R8.H1_H1 ;  /* 0x30000008ff187230 */ /* 0x000fe40000004100 */
[--C-:B------:R-:W-:Y:S02]  /*18b60*/  HADD2.F32 R8, -RZ, R17.reuse.H0_H0 ;  /* 0x20000011ff087230 */ /* 0x100fe40000004100 */
[----:B------:R-:W-:Y:S02]  /*18b70*/  HADD2.F32 R17, -RZ, R17.H1_H1 ;  /* 0x30000011ff117230 */ /* 0x000fe40000004100 */
[--C-:B----4-:R-:W-:Y:S02]  /*18b80*/  HADD2.F32 R18, -RZ, R4.reuse.H0_H0 ;  /* 0x20000004ff127230 */ /* 0x110fe40000004100 */
[----:B------:R-:W-:-:S02]  /*18b90*/  HADD2.F32 R20, -RZ, R4.H1_H1 ;  /* 0x30000004ff147230 */ /* 0x000fc40000004100 */
        /* <DEDUP_REMOVED lines=8> */
[--C-:B------:R-:W-:Y:S01]  /*18c20*/  HADD2.F32 R6, -RZ, R7.reuse.H0_H0 ;  /* 0x20000007ff067230 */ /* 0x100fe20000004100 */
[----:B------:R-:W-:Y:S01]  /*18c30*/  FMUL.FTZ R8, R8, R4 ;  /* 0x0000000408087220 */ /* 0x000fe20000410000 */
[----:B------:R-:W-:Y:S01]  /*18c40*/  HADD2.F32 R7, -RZ, R7.H1_H1 ;  /* 0x30000007ff077230 */ /* 0x000fe20000004100 */
[----:B------:R-:W-:Y:S01]  /*18c50*/  @!P0 FADD.FTZ R5, -R5, -RZ ;  /* 0x800000ff05058221 */ /* 0x000fe20000010100 */
        /* <DEDUP_REMOVED lines=8> */
[--C-:B------:R-:W-:Y:S01]  /*18ce0*/  HADD2.F32 R18, -RZ, R3.reuse.H1_H1 ;  /* 0x30000003ff127230 */ /* 0x100fe20000004100 */
[----:B------:R-:W-:Y:S01]  /*18cf0*/  FMUL.FTZ R6, R4, R6 ;  /* 0x0000000604067220 */ /* 0x000fe20000410000 */
[----:B------:R-:W-:Y:S01]  /*18d00*/  HADD2.F32 R4, -RZ, R3.H0_H0 ;  /* 0x20000003ff047230 */ /* 0x000fe20000004100 */
[----:B------:R-:W-:-:S02]  /*18d10*/  FMUL.FTZ R7, R19, R7 ;  /* 0x0000000713077220 */ /* 0x000fc40000410000 */
[----:B------:R-:W-:Y:S01]  /*18d20*/  FMUL.FTZ R22, R16, R22 ;  /* 0x0000001610167220 */ /* 0x000fe20000410000 */
[----:B------:R-:W-:Y:S01]  /*18d30*/  HADD2.F32 R16, -RZ, R0.H0_H0 ;  /* 0x20000000ff107230 */ /* 0x000fe20000004100 */
[----:B------:R-:W-:Y:S02]  /*18d40*/  @!P0 FADD.FTZ R21, -R21, -RZ ;  /* 0x800000ff15158221 */ /* 0x000fe40000010100 */
[----:B------:R-:W-:Y:S01]  /*18d50*/  FMUL.FTZ R24, R24, R20 ;  /* 0x0000001418187220 */ /* 0x000fe20000410000 */
[--C-:B---3--:R-:W-:Y:S01]  /*18d60*/  HADD2.F32 R3, -RZ, R12.reuse.H0_H0 ;  /* 0x2000000cff037230 */ /* 0x108fe20000004100 */
[----:B------:R-:W-:Y:S01]  /*18d70*/  FMUL.FTZ R17, R17, R21 ;  /* 0x0000001511117220 */ /* 0x000fe20000410000 */
[----:B------:R-:W-:Y:S02]  /*18d80*/  HADD2.F32 R19, -RZ, R12.H1_H1 ;  /* 0x3000000cff137230 */ /* 0x000fe40000004100 */
[--C-:B------:R-:W-:Y:S01]  /*18d90*/  HADD2.F32 R12, -RZ, R13.reuse.H0_H0 ;  /* 0x2000000dff0c7230 */ /* 0x100fe20000004100 */
[----:B------:R-:W-:Y:S01]  /*18da0*/  FFMA.FTZ R3, R4, R3, R23 ;  /* 0x0000000304037223 */ /* 0x000fe20000010017 */
[----:B------:R-:W-:Y:S01]  /*18db0*/  HADD2.F32 R20, -RZ, R13.H1_H1 ;  /* 0x3000000dff147230 */ /* 0x000fe20000004100 */
[----:B------:R-:W-:Y:S01]  /*18dc0*/  FFMA.FTZ R18, R18, R19, R24 ;  /* 0x0000001312127223 */ /* 0x000fe20000010018 */
[--C-:B------:R-:W-:Y:S01]  /*18dd0*/  HADD2.F32 R13, -RZ, R14.reuse.H0_H0 ;  /* 0x2000000eff0d7230 */ /* 0x100fe20000004100 */
[----:B------:R-:W-:Y:S01]  /*18de0*/  FFMA.FTZ R8, R16, R12, R8 ;  /* 0x0000000c10087223 */ /* 0x000fe20000010008 */
[----:B------:R-:W-:-:S02]  /*18df0*/  HADD2.F32 R21, -RZ, R14.H1_H1 ;  /* 0x3000000eff157230 */ /* 0x000fc40000004100 */
[----:B------:R-:W-:Y:S01]  /*18e00*/  HADD2.F32 R12, -RZ, R0.H1_H1 ;  /* 0x30000000ff0c7230 */ /* 0x000fe20000004100 */
[----:B------:R-:W-:Y:S01]  /*18e10*/  F2FP.PACK_AB R3, R18, R3 ;  /* 0x000000031203723e */ /* 0x000fe200000000ff */
[----:B------:R-:W-:Y:S02]  /*18e20*/  HADD2.F32 R14, -RZ, R15.H0_H0 ;  /* 0x2000000fff0e7230 */ /* 0x000fe40000004100 */
[----:B------:R-:W-:Y:S01]  /*18e30*/  HADD2.F32 R4, -RZ, R9.H0_H0 ;  /* 0x20000009ff047230 */ /* 0x000fe20000004100 */
[----:B------:R-:W-:Y:S01]  /*18e40*/  FFMA.FTZ R12, R12, R20, R17 ;  /* 0x000000140c0c7223 */ /* 0x000fe20000010011 */
[--C-:B------:R-:W-:Y:S01]  /*18e50*/  HADD2.F32 R0, -RZ, R2.reuse.H0_H0 ;  /* 0x20000002ff007230 */ /* 0x100fe20000004100 */
[----:B------:R-:W-:Y:S01]  /*18e60*/  IMAD.MOV.U32 R16, RZ, RZ, R3 ;  /* 0x000000ffff107224 */ /* 0x000fe200078e0003 */
[----:B------:R-:W-:Y:S01]  /*18e70*/  HADD2.F32 R15, -RZ, R15.H1_H1 ;  /* 0x3000000fff0f7230 */ /* 0x000fe20000004100 */
[----:B------:R-:W-:Y:S01]  /*18e80*/  FFMA.FTZ R4, R4, R13, R5 ;  /* 0x0000000d04047223 */ /* 0x000fe20000010005 */
[----:B------:R-:W-:Y:S01]  /*18e90*/  HADD2.F32 R2, -RZ, R2.H1_H1 ;  /* 0x30000002ff027230 */ /* 0x000fe20000004100 */
[----:B------:R-:W-:Y:S01]  /*18ea0*/  FFMA.FTZ R0, R0, R14, R6 ;  /* 0x0000000e00007223 */ /* 0x000fe20000010006 */
[----:B------:R-:W-:Y:S01]  /*18eb0*/  HADD2.F32 R9, -RZ, R9.H1_H1 ;  /* 0x30000009ff097230 */ /* 0x000fe20000004100 */
[----:B------:R-:W-:-:S02]  /*18ec0*/  F2FP.PACK_AB R8, R12, R8 ;  /* 0x000000080c08723e */ /* 0x000fc400000000ff */
[----:B------:R-:W-:Y:S02]  /*18ed0*/  FFMA.FTZ R2, R2, R15, R7 ;  /* 0x0000000f02027223 */ /* 0x000fe40000010007 */
[----:B------:R-:W-:Y:S01]  /*18ee0*/  FFMA.FTZ R9, R9, R21, R22 ;  /* 0x0000001509097223 */ /* 0x000fe20000010016 */
[----:B------:R-:W-:Y:S02]  /*18ef0*/  MOV R17, R8 ;  /* 0x0000000800117202 */ /* 0x000fe40000000f00 */
[----:B------:R-:W-:Y:S02]  /*18f00*/  F2FP.PACK_AB R0, R2, R0 ;  /* 0x000000000200723e */ /* 0x000fe400000000ff */
[----:B------:R-:W-:Y:S02]  /*18f10*/  F2FP.PACK_AB R4, R9, R4 ;  /* 0x000000040904723e */ /* 0x000fe400000000ff */
[----:B------:R-:W-:Y:S02]  /*18f20*/  MOV R19, R0 ;  /* 0x0000000000137202 */ /* 0x000fe40000000f00 */
[----:B------:R-:W-:-:S02]  /*18f30*/  MOV R18, R4 ;  /* 0x0000000400127202 */ /* 0x000fc40000000f00 */
.L_x_2663:
[----:B------:R-:W-:Y:S05]  /*18f40*/  BSYNC B0 ;  /* 0x0000000000007941 */ /* 0x000fea0003800000 */
.L_x_2662:
[----:B-----5:R3:W-:Y:S01]  /*18f50*/  STS.128 [R239+0x7800], R16 ;  /* 0x00780010ef007388 */ /* 0x0207e20000000c00 */
[----:B------:R-:W-:Y:S05]  /*18f60*/  BRA `(.L_x_2587) ;  /* 0x0000095000007947 */ /* 0x000fea0003800000 */
.L_x_2537:
        /* <DEDUP_REMOVED lines=37> */
.L_x_2665:
[----:B------:R-:W-:Y:S05]  /*191c0*/  BSYNC B0 ;  /* 0x0000000000007941 */ /* 0x000fea0003800000 */
.L_x_2664:
[----:B------:R-:W-:Y:S01]  /*191d0*/  IADD3 R27, R162, 0x10, RZ ;  /* 0x00000010a21b7810 */ /* 0x000fe20007ffe0ff */
[----:B------:R-:W-:Y:S03]  /*191e0*/  BSSY B0, `(.L_x_2666) ;  /* 0x0000023000007945 */ /* 0x000fe60003800000 */
[----:B------:R-:W-:-:S13]  /*191f0*/  ISETP.GE.AND P3, PT, R27, R0, PT ;  /* 0x000000001b00720c */ /* 0x000fda0003f66270 */
[----:B------:R-:W-:Y:S05]  /*19200*/  @P3 BRA `(.L_x_2667) ;  /* 0x0000020000003947 */ /* 0x000fea0003800000 */
[----:B------:R-:W-:Y:S02]  /*19210*/  ISETP.GE.AND P5, PT, R18, R154, PT ;  /* 0x0000009a1200720c */ /* 0x000fe40003fa6270 */
[----:B------:R-:W-:-:S04]  /*19220*/  IADD3 R5, P3, R5, R168, RZ ;  /* 0x000000a805057210 */ /* 0x000fc80007f7e0ff */
[CC--:B-1---5:R-:W-:Y:S01]  /*19230*/  @!P0 LEA R6, P4, R5.reuse, R174.reuse, 0x1 ;  /* 0x000000ae05068211 */ /* 0x0e2fe200078808ff */
        /* <DEDUP_REMOVED lines=29> */
.L_x_2667:
[----:B------:R-:W-:Y:S05]  /*19410*/  BSYNC B0 ;  /* 0x0000000000007941 */ /* 0x000fea0003800000 */
.L_x_2666:
        /* <DEDUP_REMOVED lines=36> */
.L_x_2669:
[----:B------:R-:W-:Y:S05]  /*19660*/  BSYNC B0 ;  /* 0x0000000000007941 */ /* 0x000fea0003800000 */
.L_x_2668:
        /* <DEDUP_REMOVED lines=37> */
.L_x_2587:
[----:B------:R-:W-:Y:S05]  /*198c0*/  BSYNC B3 ;  /* 0x0000000000037941 */ /* 0x000fea0003800000 */
.L_x_2536:
[----:B------:R-:W-:Y:S01]  /*198d0*/  IADD3 R242, R165, -0x1, RZ ;  /* 0xffffffffa5f27810 */ /* 0x000fe20007ffe0ff */
[----:B------:R-:W-:Y:S01]  /*198e0*/  BSSY B0, `(.L_x_2670) ;  /* 0x0000025000007945 */ /* 0x000fe20003800000 */
[----:B------:R-:W-:-:S03]  /*198f0*/  LOP3.LUT R243, R152, 0xff, RZ, 0xc0, !PT ;  /* 0x000000ff98f37812 */ /* 0x000fc600078ec0ff */
[----:B-1----:R-:W-:-:S04]  /*19900*/  IMAD.SHL.U32 R2, R242, 0x40, RZ ;  /* 0x00000040f2027824 */ /* 0x002fc800078e00ff */
[----:B------:R-:W-:-:S05]  /*19910*/  IMAD.IADD R0, R51, 0x1, -R2 ;  /* 0x0000000133007824 */ /* 0x000fca00078e0a02 */
        /* <DEDUP_REMOVED lines=33> */
.L_x_2671:
[----:B------:R-:W-:Y:S05]  /*19b30*/  BSYNC B0 ;  /* 0x0000000000007941 */ /* 0x000fea0003800000 */
.L_x_2670:
        /* <DEDUP_REMOVED lines=38> */
.L_x_2673:
[----:B------:R-:W-:Y:S05]  /*19da0*/  BSYNC B0 ;  /* 0x0000000000007941 */ /* 0x000fea0003800000 */
.L_x_2672:
[----:B------:R-:W-:Y:S01]  /*19db0*/  ISETP.GE.AND P0, PT, R36, R0, PT ;  /* 0x000000002400720c */ /* 0x000fe20003f06270 */
[----:B------:R-:W-:-:S12]  /*19dc0*/  BSSY B0, `(.L_x_2674) ;  /* 0x0000027000007945 */ /* 0x000fd80003800000 */
[----:B------:R-:W-:Y:S05]  /*19dd0*/  @P0 BRA `(.L_x_2675) ;  /* 0x0000025000000947 */ /* 0x000fea0003800000 */
[C---:B------:R-:W-:Y:S02]  /*19de0*/  LOP3.LUT R3, R243.reuse, 0x1, RZ, 0xc0, !PT ;  /* 0x00000001f3037812 */ /* 0x040fe400078ec0ff */
[----:B------:R-:W-:Y:S02]  /*19df0*/  LOP3.LUT P4, RZ, R243, 0x2, RZ, 0xc0, !PT ;  /* 0x00000002f3ff7812 */ /* 0x000fe4000788c0ff */
[----:B------:R-:W-:Y:S01]  /*19e00*/  ISETP.NE.U32.AND P5, PT, R3, 0x1, PT ;  /* 0x000000010300780c */ /* 0x000fe20003fa5070 */
[C---:B------:R-:W-:Y:S01]  /*19e10*/  IMAD.SHL.U32 R3, R46.reuse, 0x20, RZ ;  /* 0x000000202e037824 */ /* 0x040fe200078e00ff */
[C---:B------:R-:W-:Y:S02]  /*19e20*/  LOP3.LUT P3, RZ, R243.reuse, 0x4, RZ, 0xc0, !PT ;  /* 0x00000004f3ff7812 */ /* 0x040fe4000786c0ff */
[----:B------:R-:W-:Y:S02]  /*19e30*/  LOP3.LUT P1, RZ, R243, 0x8, RZ, 0xc0, !PT ;  /* 0x00000008f3ff7812 */ /* 0x000fe4000782c0ff */
[----:B--2---:R-:W-:-:S02]  /*19e40*/  SHF.L.U64.HI R4, R46, 0x5, R47 ;  /* 0x000000052e047819 */ /* 0x004fc4000001022f */
[----:B------:R-:W-:-:S04]  /*19e50*/  LEA R5, P0, R46, R158, 0x5 ;  /* 0x0000009e2e057211 */ /* 0x000fc800078028ff */
[----:B-1----:R-:W-:Y:S02]  /*19e60*/  @P4 LEA R12, P6, R5, R166, 0x1 ;  /* 0x000000a6050c4211 */ /* 0x002fe400078c08ff */
        /* <DEDUP_REMOVED lines=28> */
.L_x_2675:
[----:B------:R-:W-:Y:S05]  /*1a030*/  BSYNC B0 ;  /* 0x0000000000007941 */ /* 0x000fea0003800000 */
.L_x_2674:
        /* <DEDUP_REMOVED lines=8> */
[C---:B------:R-:W-:Y:S01]  /*1a0c0*/  LOP3.LUT P3, RZ, R243.reuse, 0x4, RZ, 0xc0, !PT ;  /* 0x00000004f3ff7812 */ /* 0x040fe2000786c0ff */
[----:B------:R-:W-:Y:S01]  /*1a0d0*/  IMAD.WIDE.U32 R160, R46, 0x30, R160 ;  /* 0x000000302ea07825 */ /* 0x000fe200078e00a0 */
[----:B------:R-:W-:-:S03]  /*1a0e0*/  LOP3.LUT P1, RZ, R243, 0x8, RZ, 0xc0, !PT ;  /* 0x00000008f3ff7812 */ /* 0x000fc6000782c0ff */
[----:B------:R-:W-:-:S04]  /*1a0f0*/  IMAD.IADD R3, R161, 0x1, R3 ;  /* 0x00000001a1037824 */ /* 0x000fc800078e0203 */
[CC--:B-12---:R-:W-:Y:S02]  /*1a100*/  @P4 LEA R8, P6, R160.reuse, R166.reuse, 0x1 ;  /* 0x000000a6a0084211 */ /* 0x0c6fe400078c08ff */
[----:B------:R-:W-:Y:S02]  /*1a110*/  @!P5 IMAD.MOV.U32 R4, RZ, RZ, R232 ;  /* 0x000000ffff04d224 */ /* 0x000fe400078e00e8 */
[----:B------:R-:W-:Y:S01]  /*1a120*/  @!P5 IMAD.MOV.U32 R5, RZ, RZ, R231 ;  /* 0x000000ffff05d224 */ /* 0x000fe200078e00e7 */
[CC--:B------:R-:W-:Y:S01]  /*1a130*/  @P3 LEA R6, P2, R160.reuse, R166.reuse, 0x1 ;  /* 0x000000a6a0063211 */ /* 0x0c0fe200078408ff */
[----:B------:R-:W-:Y:S01]  /*1a140*/  @!P5 IMAD R47, R47, 0x60, RZ ;  /* 0x000000602f2fd824 */ /* 0x000fe200078e02ff */
[----:B------:R-:W-:Y:S01]  /*1a150*/  @P1 LEA R12, P0, R160, R166, 0x1 ;  /* 0x000000a6a00c1211 */ /* 0x000fe200078008ff */
[----:B------:R-:W-:Y:S01]  /*1a160*/  @!P5 IMAD.WIDE.U32 R4, R46, 0x60, R4 ;  /* 0x000000602e04d825 */ /* 0x000fe200078e0004 */
[CCC-:B------:R-:W-:Y:S02]  /*1a170*/  @P4 LEA.HI.X R9, R160.reuse, R167.reuse, R3.reuse, 0x1, P6 ;  /* 0x000000a7a0094211 */ /* 0x1c0fe400030f0c03 */
[CC--:B------:R-:W-:Y:S01]  /*1a180*/  @P3 LEA.HI.X R7, R160.reuse, R167.reuse, R3, 0x1, P2 ;  /* 0x000000a7a0073211 */ /* 0x0c0fe200010f0c03 */
[----:B------:R-:W-:Y:S01]  /*1a190*/  @!P5 IMAD.IADD R5, R47, 0x1, R5 ;  /* 0x000000012f05d824 */ /* 0x000fe200078e0205 */
[----:B------:R-:W-:-:S04]  /*1a1a0*/  @P1 LEA.HI.X R13, R160, R167, R3, 0x1, P0 ;  /* 0x000000a7a00d1211 */ /* 0x000fc800000f0c03 */
        /* <DEDUP_REMOVED lines=20> */
.L_x_2677:
[----:B------:R-:W-:Y:S05]  /*1a2f0*/  BSYNC B0 ;  /* 0x0000000000007941 */ /* 0x000fea0003800000 */
.L_x_2676:
[----:B------:R-:W0:Y:S04]  /*1a300*/  LDGDEPBAR ;  /* 0x00000000000079af */ /* 0x000e280000000000 */
[----:B-12---:R1:W5:Y:S04]  /*1a310*/  LD.E R9, [R10.64+0x184] ;  /* 0x000184060a097980 */ /* 0x006368000c101900 */
[----:B------:R1:W5:Y:S01]  /*1a320*/  LD.E R8, [R10.64+0x188] ;  /* 0x000188060a087980 */ /* 0x000362000c101900 */
[----:B------:R-:W-:Y:S01]  /*1a330*/  ISETP.GE.AND P0, PT, R162, R0, PT ;  /* 0x00000000a200720c */ /* 0x000fe20003f06270 */
[----:B------:R-:W-:Y:S01]  /*1a340*/  IMAD.SHL.U32 R134, R134, 0x2, RZ ;  /* 0x0000000286867824 */ /* 0x000fe200078e00ff */
[----:B------:R-:W-:Y:S01]  /*1a350*/  SHF.R.S32.HI R3, RZ, 0x1f, R153 ;  /* 0x0000001fff037819 */ /* 0x000fe20000011499 */
[----:B------:R-:W-:Y:S03]  /*1a360*/  BSSY B0, `(.L_x_2678) ;  /* 0x000002a000007945 */ /* 0x000fe60003800000 */
[----:B------:R-:W-:-:S02]  /*1a370*/  LEA.HI R32, R3, R153, RZ, 0x2 ;  /* 0x0000009903207211 */ /* 0x000fc400078f10ff */
[----:B------:R-:W-:Y:S02]  /*1a380*/  LOP3.LUT R3, R134, 0x6, RZ, 0xc0, !PT ;  /* 0x0000000686037812 */ /* 0x000fe400078ec0ff */
[----:B------:R-:W-:Y:S01]  /*1a390*/  SHF.R.S32.HI R32, RZ, 0x2, R32 ;  /* 0x00000002ff207819 */ /* 0x000fe20000011420 */
[----:B------:R-:W-:-:S04]  /*1a3a0*/  DEPBAR.LE SB0, 0x0 ;  /* 0x000080000000791a */ /* 0x000fc80000000000 */
[----:B------:R-:W-:Y:S06]  /*1a3b0*/  BAR.SYNC.DEFER_BLOCKING 0x0 ;  /* 0x0000000000007b1d */ /* 0x000fec0000010000 */
        /* <DEDUP_REMOVED lines=29> */
[----:B--2---:R-:W-:Y:S01]  /*1a590*/  @P3 MOV R4, R189 ;  /* 0x000000bd00043202 */ /* 0x004fe20000000f00 */
[----:B------:R-:W-:-:S05]  /*1a5a0*/  @P3 IMAD.MOV.U32 R5, RZ, RZ, R188 ;  /* 0x000000ffff053224 */ /* 0x000fca00078e00bc */
[----:B------:R-:W-:Y:S01]  /*1a5b0*/  @!PT LDS RZ, [RZ] ;  /* 0x00000000fffff984 */ /* 0x000fe20000000800 */
[----:B------:R-:W-:Y:S01]  /*1a5c0*/  @!PT LDS RZ, [RZ] ;  /* 0x00000000fffff984 */ /* 0x000fe20000000800 */
[----:B------:R-:W-:Y:S01]  /*1a5d0*/  @!PT LDS RZ, [RZ] ;  /* 0x00000000fffff984 */ /* 0x000fe20000000800 */
[----:B------:R1:W-:Y:S04]  /*1a5e0*/  @P3 LDGSTS.E.BYPASS.LTC128B.128 [R239+0x16000], [R4.64+0x180] ;  /* 0x1600018004ef3fae */ /* 0x0003e8000b901d46 */
[----:B------:R1:W-:Y:S02]  /*1a5f0*/  @!P3 STS.128 [R239+0x16000], RZ ;  /* 0x016000ffef00b388 */ /* 0x0003e40000000c00 */
.L_x_2679:
[----:B------:R-:W-:Y:S05]  /*1a600*/  BSYNC B0 ;  /* 0x0000000000007941 */ /* 0x000fea0003800000 */
.L_x_2678:
[----:B------:R-:W-:Y:S01]  /*1a610*/  ISETP.GE.AND P0, PT, R27, R0, PT ;  /* 0x000000001b00720c */ /* 0x000fe20003f06270 */
[----:B------:R-:W-:-:S12]  /*1a620*/  BSSY B0, `(.L_x_2680) ;  /* 0x0000027000007945 */ /* 0x000fd80003800000 */
[----:B------:R2:W-:Y:S04]  /*1a630*/  @P0 STS.128 [R239+0x10800], RZ ;  /* 0x010800ffef000388 */ /* 0x0005e80000000c00 */
[----:B------:R2:W-:Y:S04]  /*1a640*/  @P0 STS.128 [R239+0x12800], RZ ;  /* 0x012800ffef000388 */ /* 0x0005e80000000c00 */
[----:B------:R2:W-:Y:S04]  /*1a650*/  @P0 STS.128 [R239+0x14800], RZ ;  /* 0x014800ffef000388 */ /* 0x0005e80000000c00 */
[----:B------:R2:W-:Y:S01]  /*1a660*/  @P0 STS.128 [R239+0x16800], RZ ;  /* 0x016800ffef000388 */ /* 0x0005e20000000c00 */
[----:B------:R-:W-:Y:S05]  /*1a670*/  @P0 BRA `(.L_x_2681) ;  /* 0x0000021000000947 */ /* 0x000fea0003800000 */
[C---:B-1----:R-:W-:Y:S02]  /*1a680*/  LOP3.LUT R4, R243.reuse, 0x1, RZ, 0xc0, !PT ;  /* 0x00000001f3047812 */ /* 0x042fe400078ec0ff */
[----:B------:R-:W-:-:S02]  /*1a690*/  LOP3.LUT P5, RZ, R243, 0x2, RZ, 0xc0, !PT ;  /* 0x00000002f3ff7812 */ /* 0x000fc400078ac0ff */
[----:B------:R-:W-:Y:S02]  /*1a6a0*/  ISETP.NE.U32.AND P6, PT, R4, 0x1, PT ;  /* 0x000000010400780c */ /* 0x000fe40003fc5070 */
[C---:B------:R-:W-:Y:S02]  /*1a6b0*/  LOP3.LUT P3, RZ, R243.reuse, 0x4, RZ, 0xc0, !PT ;  /* 0x00000004f3ff7812 */ /* 0x040fe4000786c0ff */
[----:B------:R-:W-:-:S07]  /*1a6c0*/  LOP3.LUT P1, RZ, R243, 0x8, RZ, 0xc0, !PT ;  /* 0x00000008f3ff7812 */ /* 0x000fce000782c0ff */
[CC--:B------:R-:W-:Y:S02]  /*1a6d0*/  @P5 LEA R12, P4, R226.reuse, R189.reuse, 0x1 ;  /* 0x000000bde20c5211 */ /* 0x0c0fe400078808ff */
[CC--:B------:R-:W-:Y:S02]  /*1a6e0*/  @!P6 LEA R14, P0, R226.reuse, R189.reuse, 0x1 ;  /* 0x000000bde20ee211 */ /* 0x0c0fe400078008ff */
[CC--:B------:R-:W-:Y:S02]  /*1a6f0*/  @P3 LEA R6, P2, R226.reuse, R189.reuse, 0x1 ;  /* 0x000000bde2063211 */ /* 0x0c0fe400078408ff */
[CCC-:B------:R-:W-:Y:S02]  /*1a700*/  @!P6 LEA.HI.X R15, R226.reuse, R188.reuse, R227.reuse, 0x1, P0 ;  /* 0x000000bce20fe211 */ /* 0x1c0fe400000f0ce3 */
        /* <DEDUP_REMOVED lines=24> */
.L_x_2681:
[----:B------:R-:W-:Y:S05]  /*1a890*/  BSYNC B0 ;  /* 0x0000000000007941 */ /* 0x000fea0003800000 */
.L_x_2680:
        /* <DEDUP_REMOVED lines=9> */
[----:B------:R-:W-:Y:S01]  /*1a930*/  ISETP.NE.U32.AND P6, PT, R4, 0x1, PT ;  /* 0x000000010400780c */ /* 0x000fe20003fc5070 */
[C---:B------:R-:W-:Y:S01]  /*1a940*/  IMAD.SHL.U32 R4, R48.reuse, 0x20, RZ ;  /* 0x0000002030047824 */ /* 0x040fe200078e00ff */
[C---:B------:R-:W-:Y:S02]  /*1a950*/  LOP3.LUT P3, RZ, R243.reuse, 0x4, RZ, 0xc0, !PT ;  /* 0x00000004f3ff7812 */ /* 0x040fe4000786c0ff */
[----:B------:R-:W-:Y:S02]  /*1a960*/  LOP3.LUT P1, RZ, R243, 0x8, RZ, 0xc0, !PT ;  /* 0x00000008f3ff7812 */ /* 0x000fe4000782c0ff */
[----:B------:R-:W-:-:S05]  /*1a970*/  SHF.L.U64.HI R5, R48, 0x5, R49 ;  /* 0x0000000530057819 */ /* 0x000fca0000010231 */
[CC--:B------:R-:W-:Y:S02]  /*1a980*/  @P5 LEA R14, P4, R4.reuse, R189.reuse, 0x1 ;  /* 0x000000bd040e5211 */ /* 0x0c0fe400078808ff */
[CC--:B---3--:R-:W-:Y:S02]  /*1a990*/  @!P6 LEA R16, P0, R4.reuse, R189.reuse, 0x1 ;  /* 0x000000bd0410e211 */ /* 0x0c8fe400078008ff */
        /* <DEDUP_REMOVED lines=26> */
.L_x_2683:
[----:B------:R-:W-:Y:S05]  /*1ab40*/  BSYNC B0 ;  /* 0x0000000000007941 */ /* 0x000fea0003800000 */
.L_x_2682:
[----:B------:R-:W-:Y:S01]  /*1ab50*/  ISETP.GE.AND P0, PT, R37, R0, PT ;  /* 0x000000002500720c */ /* 0x000fe20003f06270 */
[----:B------:R-:W-:-:S12]  /*1ab60*/  BSSY B0, `(.L_x_2684) ;  /* 0x0000035000007945 */ /* 0x000fd80003800000 */
[----:B------:R1:W-:Y:S04]  /*1ab70*/  @P0 STS.128 [R239+0x11800], RZ ;  /* 0x011800ffef000388 */ /* 0x0003e80000000c00 */
[----:B------:R1:W-:Y:S04]  /*1ab80*/  @P0 STS.128 [R239+0x13800], RZ ;  /* 0x013800ffef000388 */ /* 0x0003e80000000c00 */
[----:B------:R1:W-:Y:S04]  /*1ab90*/  @P0 STS.128 [R239+0x15800], RZ ;  /* 0x015800ffef000388 */ /* 0x0003e80000000c00 */
[----:B------:R1:W-:Y:S01]  /*1aba0*/  @P0 STS.128 [R239+0x17800], RZ ;  /* 0x017800ffef000388 */ /* 0x0003e20000000c00 */
[----:B------:R-:W-:Y:S05]  /*1abb0*/  @P0 BRA `(.L_x_2685) ;  /* 0x000002f000000947 */ /* 0x000fea0003800000 */
[C---:B------:R-:W-:Y:S02]  /*1abc0*/  R2P PR, R243.reuse, 0xe ;  /* 0x0000000ef3007804 */ /* 0x040fe40000000000 */
[----:B------:R-:W-:-:S04]  /*1abd0*/  LOP3.LUT R0, R243, 0x1, RZ, 0xc0, !PT ;  /* 0x00000001f3007812 */ /* 0x000fc800078ec0ff */
[----:B------:R-:W-:-:S07]  /*1abe0*/  ISETP.NE.U32.AND P0, PT, R0, 0x1, PT ;  /* 0x000000010000780c */ /* 0x000fce0003f05070 */
[----:B-1----:R-:W-:Y:S01]  /*1abf0*/  @P1 MOV R12, R189 ;  /* 0x000000bd000c1202 */ /* 0x002fe20000000f00 */
[--C-:B------:R-:W-:Y:S01]  /*1ac00*/  @P2 IMAD.MOV.U32 R6, RZ, RZ, R189.reuse ;  /* 0x000000ffff062224 */ /* 0x100fe200078e00bd */
[-C--:B------:R-:W-:Y:S01]  /*1ac10*/  @P1 MOV R13, R188.reuse ;  /* 0x000000bc000d1202 */ /* 0x080fe20000000f00 */
[----:B------:R-:W-:Y:S01]  /*1ac20*/  @P3 IMAD.MOV.U32 R4, RZ, RZ, R189 ;  /* 0x000000ffff043224 */ /* 0x000fe200078e00bd */
[-C--:B------:R-:W-:Y:S01]  /*1ac30*/  @P2 MOV R7, R188.reuse ;  /* 0x000000bc00072202 */ /* 0x080fe20000000f00 */
[----:B------:R-:W-:Y:S01]  /*1ac40*/  @P3 IMAD R0, R49, 0x60, RZ ;  /* 0x0000006031003824 */ /* 0x000fe200078e02ff */
[----:B------:R-:W-:Y:S01]  /*1ac50*/  @P3 MOV R5, R188 ;  /* 0x000000bc00053202 */ /* 0x000fe20000000f00 */
[----:B------:R-:W-:-:S04]  /*1ac60*/  @P1 IMAD.WIDE.U32 R14, R48, 0x60, R12 ;  /* 0x00000060300e1825 */ /* 0x000fc800078e000c */
[----:B------:R-:W-:-:S04]  /*1ac70*/  @P2 IMAD.WIDE.U32 R12, R48, 0x60, R6 ;  /* 0x00000060300c2825 */ /* 0x000fc800078e0006 */
[----:B------:R-:W-:Y:S01]  /*1ac80*/  @P3 IMAD.WIDE.U32 R6, R48, 0x60, R4 ;  /* 0x0000006030063825 */ /* 0x000fe200078e0004 */
[----:B------:R-:W-:-:S03]  /*1ac90*/  @!P0 MOV R4, R189 ;  /* 0x000000bd00048202 */ /* 0x000fc60000000f00 */
[----:B------:R-:W-:Y:S02]  /*1aca0*/  @!P0 IMAD.MOV.U32 R5, RZ, RZ, R188 ;  /* 0x000000ffff058224 */ /* 0x000fe400078e00bc */
[----:B------:R-:W-:Y:S02]  /*1acb0*/  @P3 IMAD.IADD R0, R0, 0x1, R7 ;  /* 0x0000000100003824 */ /* 0x000fe400078e0207 */
[----:B---3--:R-:W-:-:S03]  /*1acc0*/  @!P0 IMAD.WIDE.U32 R16, R48, 0x60, R4 ;  /* 0x0000006030108825 */ /* 0x008fc600078e0004 */
[----:B------:R-:W-:Y:S01]  /*1acd0*/  @P3 MOV R7, R0 ;  /* 0x0000000000073202 */ /* 0x000fe20000000f00 */
[C---:B------:R-:W-:Y:S02]  /*1ace0*/  @P1 IMAD R5, R49.reuse, 0x60, RZ ;  /* 0x0000006031051824 */ /* 0x040fe400078e02ff */
[C---:B------:R-:W-:Y:S02]  /*1acf0*/  @P2 IMAD R4, R49.reuse, 0x60, RZ ;  /* 0x0000006031042824 */ /* 0x040fe400078e02ff */
[----:B------:R-:W-:Y:S01]  /*1ad00*/  @!P0 IMAD R49, R49, 0x60, RZ ;  /* 0x0000006031318824 */ /* 0x000fe200078e02ff */
[----:B------:R-:W-:Y:S02]  /*1ad10*/  @P1 IADD3 R5, R5, R15, RZ ;  /* 0x0000000f05051210 */ /* 0x000fe40007ffe0ff */
[----:B------:R-:W-:Y:S02]  /*1ad20*/  @P2 IADD3 R4, R4, R13, RZ ;  /* 0x0000000d04042210 */ /* 0x000fe40007ffe0ff */
[----:B------:R-:W-:-:S02]  /*1ad30*/  @!P0 IADD3 R17, R49, R17, RZ ;  /* 0x0000001131118210 */ /* 0x000fc40007ffe0ff */
[----:B------:R-:W-:Y:S01]  /*1ad40*/  @P1 MOV R15, R5 ;  /* 0x00000005000f1202 */ /* 0x000fe20000000f00 */
[----:B------:R-:W-:Y:S01]  /*1ad50*/  @P2 IMAD.MOV.U32 R5, RZ, RZ, R4 ;  /* 0x000000ffff052224 */ /* 0x000fe200078e0004 */
[----:B------:R-:W-:Y:S01]  /*1ad60*/  @P2 MOV R4, R12 ;  /* 0x0000000c00042202 */ /* 0x000fe20000000f00 */
        /* <DEDUP_REMOVED lines=20> */
.L_x_2685:
[----:B------:R-:W-:Y:S05]  /*1aeb0*/  BSYNC B0 ;  /* 0x0000000000007941 */ /* 0x000fea0003800000 */
.L_x_2684:
[C---:B------:R-:W-:Y:S01]  /*1aec0*/  IMAD.SHL.U32 R0, R52.reuse, 0x40, RZ ;  /* 0x0000004034007824 */ /* 0x040fe200078e00ff */
[----:B------:R-:W-:Y:S01]  /*1aed0*/  R2P PR, R52, 0x6 ;  /* 0x0000000634007804 */ /* 0x000fe20000000000 */
[----:B------:R-:W-:Y:S01]  /*1aee0*/  IMAD.SHL.U32 R162, R162, 0x8, RZ ;  /* 0x00000008a2a27824 */ /* 0x000fe200078e00ff */
[----:B------:R-:W0:Y:S01]  /*1aef0*/  LDGDEPBAR ;  /* 0x00000000000079af */ /* 0x000e220000000000 */
[C---:B------:R-:W-:Y:S01]  /*1af00*/  IMAD R225, R45.reuse, 0x400, R35 ;  /* 0x000004002de17824 */ /* 0x040fe200078e0223 */
[----:B------:R-:W-:Y:S01]  /*1af10*/  LOP3.LUT R0, R0, 0x1c0, RZ, 0xc0, !PT ;  /* 0x000001c000007812 */ /* 0x000fe200078ec0ff */
[----:B------:R-:W-:Y:S01]  /*1af20*/  IMAD R32, R45, 0x10, R32 ;  /* 0x000000102d207824 */ /* 0x000fe200078e0220 */
[----:B------:R-:W-:Y:S01]  /*1af30*/  ISETP.GT.AND P6, PT, R242, R230, PT ;  /* 0x000000e6f200720c */ /* 0x000fe20003fc4270 */
[----:B------:R-:W-:Y:S01]  /*1af40*/  IMAD.SHL.U32 R225, R225, 0x2, RZ ;  /* 0x00000002e1e17824 */ /* 0x000fe200078e00ff */
[----:B------:R-:W-:Y:S01]  /*1af50*/  LOP3.LUT R162, R0, 0x8, R162, 0xf8, !PT ;  /* 0x0000000800a27812 */ /* 0x000fe200078ef8a2 */
[----:B------:R-:W-:Y:S01]  /*1af60*/  IMAD.IADD R32, R50, 0x1, R32 ;  /* 0x0000000132207824 */ /* 0x000fe200078e0220 */
[----:B------:R-:W-:Y:S01]  /*1af70*/  SHF.R.U32.HI R224, RZ, 0x3, R0 ;  /* 0x00000003ffe07819 */ /* 0x000fe20000011600 */
[--C-:B------:R-:W-:Y:S01]  /*1af80*/  IMAD R223, R34, 0x2, R225.reuse ;  /* 0x0000000222df7824 */ /* 0x100fe200078e02e1 */
[----:B-1----:R-:W-:Y:S01]  /*1af90*/  LDSM.16.M88.4 R4, [R225] ;  /* 0x00000000e104783b */ /* 0x002fe20000000200 */
[C---:B------:R-:W-:Y:S01]  /*1afa0*/  IMAD R221, R33.reuse, 0x2, R225 ;  /* 0x0000000221dd7824 */ /* 0x040fe200078e02e1 */
[----:B------:R-:W-:Y:S01]  /*1afb0*/  LOP3.LUT R224, R162, R224, RZ, 0x3c, !PT ;  /* 0x000000e0a2e07212 */ /* 0x000fe200078e3cff */
[----:B------:R-:W-:Y:S01]  /*1afc0*/  IMAD R220, R33, 0x2, R223 ;  /* 0x0000000221dc7824 */ /* 0x000fe200078e02df */
[----:B-----5:R-:W-:Y:S01]  /*1afd0*/  IADD3 R9, -R9, R51, -R237 ;  /* 0x0000003309097210 */ /* 0x020fe20007ffe9ed */
[----:B------:R-:W-:Y:S01]  /*1afe0*/  BSSY B1, `(.L_x_2686) ;  /* 0x00001b9000017945 */ /* 0x000fe20003800000 */
[----:B------:R-:W-:Y:S01]  /*1aff0*/  LDSM.16.M88.4 R28, [R221] ;  /* 0x00000000dd1c783b */ /* 0x000fe20000000200 */
[----:B------:R-:W-:Y:S01]  /*1b000*/  IMAD R224, R53, 0x200, R224 ;  /* 0x0000020035e07824 */ /* 0x000fe200078e02e0 */
[----:B------:R-:W-:Y:S01]  /*1b010*/  ISETP.NE.U32.AND P0, PT, R240, RZ, PT ;  /* 0x000000fff000720c */ /* 0x000fe20003f05070 */
[----:B------:R-:W-:Y:S01]  /*1b020*/  IMAD.IADD R247, R32, 0x1, R9 ;  /* 0x0000000120f77824 */ /* 0x000fe200078e0209 */
[----:B------:R-:W-:Y:S01]  /*1b030*/  LDSM.16.M88.4 R52, [R223] ;  /* 0x00000000df34783b */ /* 0x000fe20000000200 */
[----:B------:R-:W-:Y:S01]  /*1b040*/  IMAD.SHL.U32 R224, R224, 0x2, RZ ;  /* 0x00000002e0e07824 */ /* 0x000fe200078e00ff */
[----:B------:R-:W-:-:S02]  /*1b050*/  ISETP.NE.AND.EX P0, PT, R241, RZ, PT, P0 ;  /* 0x000000fff100720c */ /* 0x000fc40003f05300 */
[----:B------:R-:W-:Y:S01]  /*1b060*/  LDSM.16.M88.4 R88, [R220] ;  /* 0x00000000dc58783b */ /* 0x000fe20000000200 */
[----:B------:R-:W-:Y:S02]  /*1b070*/  IMNMX R247, RZ, R247, !PT ;  /* 0x000000f7fff77217 */ /* 0x000fe40007800200 */
[C---:B------:R-:W-:Y:S01]  /*1b080*/  IADD3 R0, R224.reuse, 0x8000, RZ ;  /* 0x00008000e0007810 */ /* 0x040fe20007ffe0ff */
[----:B------:R-:W1:Y:S01]  /*1b090*/  LDSM.16.M88.4 R64, [R224+0x8000] ;  /* 0x00800000e040783b */ /* 0x000e620000000200 */
[----:B------:R-:W-:Y:S02]  /*1b0a0*/  IADD3 R222, R224, 0x8020, RZ ;  /* 0x00008020e0de7810 */ /* 0x000fe40007ffe0ff */
[----:B------:R-:W-:Y:S01]  /*1b0b0*/  @P1 IADD3 R222, R0, -0x20, RZ ;  /* 0xffffffe000de1810 */ /* 0x000fe20007ffe0ff */
[----:B---3--:R-:W3:Y:S01]  /*1b0c0*/  LDSM.16.M88.4 R16, [R224+0x9000] ;  /* 0x00900000e010783b */ /* 0x008ee20000000200 */
[----:B------:R-:W-:Y:S02]  /*1b0d0*/  IMAD.MOV.U32 R0, RZ, RZ, 0x40 ;  /* 0x00000040ff007424 */ /* 0x000fe400078e00ff */
[C---:B------:R-:W-:Y:S01]  /*1b0e0*/  IADD3 R214, R222.reuse, 0x800, RZ ;  /* 0x00000800ded67810 */ /* 0x040fe20007ffe0ff */
[----:B------:R-:W2:Y:S01]  /*1b0f0*/  LDSM.16.M88.4 R56, [R224+0x8800] ;  /* 0x00880000e038783b */ /* 0x000ea20000000200 */
[----:B------:R-:W-:-:S02]  /*1b100*/  IADD3 R213, R222, 0x1000, RZ ;  /* 0x00001000ded57810 */ /* 0x000fc40007ffe0ff */
[----:B------:R-:W-:Y:S01]  /*1b110*/  SEL R0, R0, 0xffffffc0, !P2 ;  /* 0xffffffc000007807 */ /* 0x000fe20005000000 */
[----:B------:R-:W4:Y:S01]  /*1b120*/  LDSM.16.M88.4 R36, [R224+0x9800] ;  /* 0x00980000e024783b */ /* 0x000f220000000200 */
[C---:B------:R-:W-:Y:S02]  /*1b130*/  IADD3 R212, R222.reuse, 0x1800, RZ ;  /* 0x00001800ded47810 */ /* 0x040fe40007ffe0ff */
[----:B------:R-:W-:Y:S01]  /*1b140*/  IADD3 R210, R222, 0x2000, RZ ;  /* 0x00002000ded27810 */ /* 0x000fe20007ffe0ff */
[----:B------:R-:W2:Y:S01]  /*1b150*/  LDSM.16.M88.4 R80, [R222] ;  /* 0x00000000de50783b */ /* 0x000ea20000000200 */
[----:B------:R-:W-:Y:S01]  /*1b160*/  IMAD.IADD R218, R224, 0x1, R0 ;  /* 0x00000001e0da7824 */ /* 0x000fe200078e0200 */
[----:B------:R-:W-:Y:S01]  /*1b170*/  IADD3 R209, R222, 0x2800, RZ ;  /* 0x00002800ded17810 */ /* 0x000fe20007ffe0ff */
[----:B------:R-:W-:Y:S01]  /*1b180*/  IMAD.IADD R211, R0, 0x1, R222 ;  /* 0x0000000100d37824 */ /* 0x000fe200078e02de */
[----:B------:R-:W2:Y:S01]  /*1b190*/  LDSM.16.M88.4 R24, [R222+0x1000] ;  /* 0x00100000de18783b */ /* 0x000ea20000000200 */
[----:B------:R-:W-:-:S02]  /*1b1a0*/  IADD3 R0, R51, 0x1, -R237 ;  /* 0x0000000133007810 */ /* 0x000fc40007ffe8ed */
[C---:B------:R-:W-:Y:S01]  /*1b1b0*/  IADD3 R208, R222.reuse, 0x3000, RZ ;  /* 0x00003000ded07810 */ /* 0x040fe20007ffe0ff */
[----:B------:R-:W2:Y:S01]  /*1b1c0*/  LDSM.16.M88.4 R76, [R222+0x800] ;  /* 0x00080000de4c783b */ /* 0x000ea20000000200 */
[----:B------:R-:W-:Y:S01]  /*1b1d0*/  IADD3 R207, R222, 0x3800, RZ ;  /* 0x00003800decf7810 */ /* 0x000fe20007ffe0ff */
[----:B------:R-:W-:Y:S01]  /*1b1e0*/  IMAD.IADD R8, R8, 0x1, R0 ;  /* 0x0000000108087824 */ /* 0x000fe200078e0200 */
[----:B------:R-:W-:Y:S01]  /*1b1f0*/  IADD3 R0, R32, 0x8, RZ ;  /* 0x0000000820007810 */ /* 0x000fe20007ffe0ff */
[----:B------:R-:W2:Y:S01]  /*1b200*/  LDSM.16.M88.4 R72, [R222+0x1800] ;  /* 0x00180000de48783b */ /* 0x000ea20000000200 */
[----:B------:R-:W-:Y:S01]  /*1b210*/  IADD3 R206, R222, 0x4000, RZ ;  /* 0x00004000dece7810 */ /* 0x000fe20007ffe0ff */
[----:B------:R-:W-:Y:S01]  /*1b220*/  IMAD.IADD R244, R32, 0x1, R8 ;  /* 0x0000000120f47824 */ /* 0x000fe200078e0208 */
[----:B------:R-:W-:Y:S01]  /*1b230*/  IADD3 R205, R222, 0x4800, RZ ;  /* 0x00004800decd7810 */ /* 0x000fe20007ffe0ff */
[----:B------:R-:W2:Y:S01]  /*1b240*/  LDSM.16.M88.4 R40, [R218+0x8000] ;  /* 0x00800000da28783b */ /* 0x000ea20000000200 */
[--C-:B------:R-:W-:Y:S01]  /*1b250*/  IMAD.IADD R245, R8, 0x1, R0.reuse ;  /* 0x0000000108f57824 */ /* 0x100fe200078e0200 */
[----:B------:R-:W-:Y:S01]  /*1b260*/  IADD3 R204, R222, 0x5000, RZ ;  /* 0x00005000decc7810 */ /* 0x000fe20007ffe0ff */
[----:B------:R-:W-:Y:S01]  /*1b270*/  IMAD.IADD R246, R9, 0x1, R0 ;  /* 0x0000000109f67824 */ /* 0x000fe200078e0200 */
[----:B------:R-:W-:Y:S01]  /*1b280*/  LDSM.16.M88.4 R92, [R218+0x9800] ;  /* 0x00980000da5c783b */ /* 0x000fe20000000200 */
[----:B------:R-:W-:-:S02]  /*1b290*/  IMNMX R244, R244, R51, PT ;  /* 0x00000033f4f47217 */ /* 0x000fc40003800200 */
[----:B------:R-:W-:Y:S01]  /*1b2a0*/  IMNMX R245, R245, R51, PT ;  /* 0x00000033f5f57217 */ /* 0x000fe20003800200 */
[C---:B-1----:R-:W-:Y:S01]  /*1b2b0*/  HMMA.16816.F32 R68, R4.reuse, R64, RZ ;  /* 0x000000400444723c */ /* 0x042fe200000018ff */
[----:B------:R-:W-:Y:S01]  /*1b2c0*/  LDSM.16.M88.4 R84, [R211] ;  /* 0x00000000d354783b */ /* 0x000fe20000000200 */
[----:B------:R-:W-:Y:S02]  /*1b2d0*/  IMNMX R246, RZ, R246, !PT ;  /* 0x000000f6fff67217 */ /* 0x000fe40007800200 */
[C---:B------:R-:W-:Y:S02]  /*1b2e0*/  IADD3 R203, R222.reuse, 0x5800, RZ ;  /* 0x00005800decb7810 */ /* 0x040fe40007ffe0ff */
[C---:B------:R-:W-:Y:S02]  /*1b2f0*/  IADD3 R202, R222.reuse, 0x6000, RZ ;  /* 0x00006000deca7810 */ /* 0x040fe40007ffe0ff */
[----:B------:R-:W-:Y:S01]  /*1b300*/  HMMA.16816.F32 R64, R4, R66, RZ ;  /* 0x000000420440723c */ /* 0x000fe200000018ff */
[----:B------:R-:W-:-:S02]  /*1b310*/  IADD3 R201, R222, 0x6800, RZ ;  /* 0x00006800dec97810 */ /* 0x000fc40007ffe0ff */
[C---:B------:R-:W-:Y:S02]  /*1b320*/  IADD3 R200, R222.reuse, 0x7000, RZ ;  /* 0x00007000dec87810 */ /* 0x040fe40007ffe0ff */
[----:B------:R-:W-:-:S03]  /*1b330*/  IADD3 R167, R222, 0x7800, RZ ;  /* 0x00007800dea77810 */ /* 0x000fc60007ffe0ff */
[C---:B---3--:R-:W-:Y:S08]  /*1b340*/  HMMA.16816.F32 R20, R4.reuse, R16, RZ ;  /* 0x000000100414723c */ /* 0x048ff000000018ff */
[C---:B------:R-:W-:Y:S08]  /*1b350*/  HMMA.16816.F32 R16, R4.reuse, R18, RZ ;  /* 0x000000120410723c */ /* 0x040ff000000018ff */
[C---:B--2---:R-:W-:Y:S08]  /*1b360*/  HMMA.16816.F32 R60, R4.reuse, R56, RZ ;  /* 0x00000038043c723c */ /* 0x044ff000000018ff */
[C---:B------:R-:W-:Y:S08]  /*1b370*/  HMMA.16816.F32 R56, R4.reuse, R58, RZ ;  /* 0x0000003a0438723c */ /* 0x040ff000000018ff */
[C---:B----4-:R-:W-:Y:S08]  /*1b380*/  HMMA.16816.F32 R12, R4.reuse, R36, RZ ;  /* 0x00000024040c723c */ /* 0x050ff000000018ff */
[----:B------:R-:W-:Y:S01]  /*1b390*/  HMMA.16816.F32 R4, R4, R38, RZ ;  /* 0x000000260404723c */ /* 0x000fe200000018ff */
[----:B------:R-:W1:Y:S07]  /*1b3a0*/  LDSM.16.M88.4 R36, [R218+0x8800] ;  /* 0x00880000da24783b */ /* 0x000e6e0000000200 */
[C---:B------:R-:W-:Y:S08]  /*1b3b0*/  HMMA.16816.F32 R68, R52.reuse, R80, R68 ;  /* 0x000000503444723c */ /* 0x040ff00000001844 */
[C---:B------:R-:W-:Y:S01]  /*1b3c0*/  HMMA.16816.F32 R64, R52.reuse, R82, R64 ;  /* 0x000000523440723c */ /* 0x040fe20000001840 */
[----:B------:R-:W-:Y:S07]  /*1b3d0*/  LDSM.16.M88.4 R80, [R211+0x800] ;  /* 0x00080000d350783b */ /* 0x000fee0000000200 */
[C---:B------:R-:W-:Y:S08]  /*1b3e0*/  HMMA.16816.F32 R20, R52.reuse, R24, R20 ;  /* 0x000000183414723c */ /* 0x040ff00000001814 */
[C---:B------:R-:W-:Y:S01]  /*1b3f0*/  HMMA.16816.F32 R16, R52.reuse, R26, R16 ;  /* 0x0000001a3410723c */ /* 0x040fe20000001810 */
[----:B------:R-:W2:Y:S07]  /*1b400*/  LDSM.16.M88.4 R24, [R218+0x9000] ;  /* 0x00900000da18783b */ /* 0x000eae0000000200 */
        /* <DEDUP_REMOVED lines=9> */
[----:B------:R-:W3:Y:S07]  /*1b4a0*/  LDSM.16.M88.4 R40, [R224+0xa000] ;  /* 0x00a00000e028783b */ /* 0x000eee0000000200 */
[C---:B-1----:R-:W-:Y:S08]  /*1b4b0*/  HMMA.16816.F32 R60, R28.reuse, R36, R60 ;  /* 0x000000241c3c723c */ /* 0x042ff0000000183c */
[C---:B------:R-:W-:Y:S01]  /*1b4c0*/  HMMA.16816.F32 R56, R28.reuse, R38, R56 ;  /* 0x000000261c38723c */ /* 0x040fe20000001838 */
[----:B------:R-:W1:Y:S07]  /*1b4d0*/  LDSM.16.M88.4 R36, [R224+0xa800] ;  /* 0x00a80000e024783b */ /* 0x000e6e0000000200 */
[C---:B--2---:R-:W-:Y:S08]  /*1b4e0*/  HMMA.16816.F32 R20, R28.reuse, R24, R20 ;  /* 0x000000181c14723c */ /* 0x044ff00000001814 */
[C---:B------:R-:W-:Y:S01]  /*1b4f0*/  HMMA.16816.F32 R16, R28.reuse, R26, R16 ;  /* 0x0000001a1c10723c */ /* 0x040fe20000001810 */
[----:B------:R-:W2:Y:S07]  /*1b500*/  LDSM.16.M88.4 R24, [R224+0xb000] ;  /* 0x00b00000e018783b */ /* 0x000eae0000000200 */
[C---:B------:R-:W-:Y:S08]  /*1b510*/  HMMA.16816.F32 R12, R28.reuse, R92, R12 ;  /* 0x0000005c1c0c723c */ /* 0x040ff0000000180c */
[----:B------:R-:W-:Y:S01]  /*1b520*/  HMMA.16816.F32 R4, R28, R94, R4 ;  /* 0x0000005e1c04723c */ /* 0x000fe20000001804 */
[----:B------:R-:W1:Y:S07]  /*1b530*/  LDSM.16.M88.4 R28, [R224+0xb800] ;  /* 0x00b80000e01c783b */ /* 0x000e6e0000000200 */
[C---:B------:R-:W-:Y:S08]  /*1b540*/  HMMA.16816.F32 R68, R88.reuse, R84, R68 ;  /* 0x000000545844723c */ /* 0x040ff00000001844 */
[C---:B------:R-:W-:Y:S01]  /*1b550*/  HMMA.16816.F32 R64, R88.reuse, R86, R64 ;  /* 0x000000565840723c */ /* 0x040fe20000001840 */
[----:B------:R-:W-:Y:S07]  /*1b560*/  LDSM.16.M88.4 R84, [R222+0x3800] ;  /* 0x00380000de54783b */ /* 0x000fee0000000200 */
[C---:B------:R-:W-:Y:S08]  /*1b570*/  HMMA.16816.F32 R60, R88.reuse, R80, R60 ;  /* 0x00000050583c723c */ /* 0x040ff0000000183c */
[C---:B------:R-:W-:Y:S08]  /*1b580*/  HMMA.16816.F32 R56, R88.reuse, R82, R56 ;  /* 0x000000525838723c */ /* 0x040ff00000001838 */
[C---:B---3--:R-:W-:Y:S08]  /*1b590*/  HMMA.16816.F32 R20, R88.reuse, R76, R20 ;  /* 0x0000004c5814723c */ /* 0x048ff00000001814 */
[C---:B------:R-:W-:Y:S01]  /*1b5a0*/  HMMA.16816.F32 R16, R88.reuse, R78, R16 ;  /* 0x0000004e5810723c */ /* 0x040fe20000001810 */
[----:B------:R-:W-:Y:S07]  /*1b5b0*/  LDSM.16.M88.4 R76, [R221+0x2000] ;  /* 0x00200000dd4c783b */ /* 0x000fee0000000200 */
[C---:B----4-:R-:W-:Y:S08]  /*1b5c0*/  HMMA.16816.F32 R12, R88.reuse, R72, R12 ;  /* 0x00000048580c723c */ /* 0x050ff0000000180c */
[----:B------:R-:W-:Y:S01]  /*1b5d0*/  HMMA.16816.F32 R4, R88, R74, R4 ;  /* 0x0000004a5804723c */ /* 0x000fe20000001804 */
[----:B------:R-:W-:Y:S07]  /*1b5e0*/  LDSM.16.M88.4 R72, [R223+0x2000] ;  /* 0x00200000df48783b */ /* 0x000fee0000000200 */
        /* <DEDUP_REMOVED lines=9> */
[C---:B------:R-:W-:Y:S01]  /*1b680*/  HMMA.16816.F32 R80, R52.reuse, R28, R12 ;  /* 0x0000001c3450723c */ /* 0x040fe2000000180c */
[----:B------:R-:W4:Y:S07]  /*1b690*/  LDSM.16.M88.4 R12, [R218+0xa000] ;  /* 0x00a00000da0c783b */ /* 0x000f2e0000000200 */
[----:B------:R-:W-:Y:S01]  /*1b6a0*/  HMMA.16816.F32 R28, R52, R30, R4 ;  /* 0x0000001e341c723c */ /* 0x000fe20000001804 */
[----:B------:R-:W4:Y:S04]  /*1b6b0*/  LDSM.16.M88.4 R4, [R218+0xa800] ;  /* 0x00a80000da04783b */ /* 0x000f280000000200 */
[----:B------:R-:W-:Y:S03]  /*1b6c0*/  LDSM.16.M88.4 R52, [R211+0x2800] ;  /* 0x00280000d334783b */ /* 0x000fe60000000200 */
[C---:B---3--:R-:W-:Y:S08]  /*1b6d0*/  HMMA.16816.F32 R68, R72.reuse, R40, R68 ;  /* 0x000000284844723c */ /* 0x048ff00000001844 */
[C---:B------:R-:W-:Y:S01]  /*1b6e0*/  HMMA.16816.F32 R64, R72.reuse, R42, R64 ;  /* 0x0000002a4840723c */ /* 0x040fe20000001840 */
[----:B------:R-:W3:Y:S07]  /*1b6f0*/  LDSM.16.M88.4 R40, [R218+0xb000] ;  /* 0x00b00000da28783b */ /* 0x000eee0000000200 */
[C---:B-1----:R-:W-:Y:S08]  /*1b700*/  HMMA.16816.F32 R60, R72.reuse, R36, R60 ;  /* 0x00000024483c723c */ /* 0x042ff0000000183c */
[C---:B------:R-:W-:Y:S01]  /*1b710*/  HMMA.16816.F32 R56, R72.reuse, R38, R56 ;  /* 0x000000264838723c */ /* 0x040fe20000001838 */
[----:B------:R-:W1:Y:S07]  /*1b720*/  LDSM.16.M88.4 R36, [R218+0xb800] ;  /* 0x00b80000da24783b */ /* 0x000e6e0000000200 */
[C---:B--2---:R-:W-:Y:S08]  /*1b730*/  HMMA.16816.F32 R20, R72.reuse, R24, R20 ;  /* 0x000000184814723c */ /* 0x044ff00000001814 */
[----:B------:R-:W-:Y:S01]  /*1b740*/  HMMA.16816.F32 R16, R72, R26, R16 ;  /* 0x0000001a4810723c */ /* 0x000fe20000001810 */
[----:B------:R-:W-:Y:S07]  /*1b750*/  LDSM.16.M88.4 R24, [R220+0x2000] ;  /* 0x00200000dc18783b */ /* 0x000fee0000000200 */
[C---:B----4-:R-:W-:Y:S08]  /*1b760*/  HMMA.16816.F32 R68, R76.reuse, R12, R68 ;  /* 0x0000000c4c44723c */ /* 0x050ff00000001844 */
[----:B------:R-:W-:Y:S01]  /*1b770*/  HMMA.16816.F32 R64, R76, R14, R64 ;  /* 0x0000000e4c40723c */ /* 0x000fe20000001840 */
[----:B------:R-:W2:Y:S07]  /*1b780*/  LDSM.16.M88.4 R12, [R211+0x2000] ;  /* 0x00200000d30c783b */ /* 0x000eae0000000200 */
[C---:B------:R-:W-:Y:S08]  /*1b790*/  HMMA.16816.F32 R80, R72.reuse, R84, R80 ;  /* 0x000000544850723c */ /* 0x040ff00000001850 */
[----:B------:R-:W-:Y:S01]  /*1b7a0*/  HMMA.16816.F32 R28, R72, R86, R28 ;  /* 0x00000056481c723c */ /* 0x000fe2000000181c */
[----:B------:R-:W-:Y:S04]  /*1b7b0*/  LDSM.16.M88.4 R72, [R218+0xd000] ;  /* 0x00d00000da48783b */ /* 0x000fe80000000200 */
[----:B------:R-:W-:Y:S03]  /*1b7c0*/  LDSM.16.M88.4 R84, [R220+0x4000] ;  /* 0x00400000dc54783b */ /* 0x000fe60000000200 */
[C---:B------:R-:W-:Y:S08]  /*1b7d0*/  HMMA.16816.F32 R60, R76.reuse, R4, R60 ;  /* 0x000000044c3c723c */ /* 0x040ff0000000183c */
[C---:B------:R-:W-:Y:S01]  /*1b7e0*/  HMMA.16816.F32 R56, R76.reuse, R6, R56 ;  /* 0x000000064c38723c */ /* 0x040fe20000001838 */
[----:B------:R-:W4:Y:S07]  /*1b7f0*/  LDSM.16.M88.4 R4, [R211+0x3000] ;  /* 0x00300000d304783b */ /* 0x000f2e0000000200 */
[C---:B---3--:R-:W-:Y:S08]  /*1b800*/  HMMA.16816.F32 R20, R76.reuse, R40, R20 ;  /* 0x000000284c14723c */ /* 0x048ff00000001814 */
[C---:B------:R-:W-:Y:S01]  /*1b810*/  HMMA.16816.F32 R16, R76.reuse, R42, R16 ;  /* 0x0000002a4c10723c */ /* 0x040fe20000001810 */
[----:B------:R-:W3:Y:S07]  /*1b820*/  LDSM.16.M88.4 R40, [R211+0x3800] ;  /* 0x00380000d328783b */ /* 0x000eee0000000200 */
        /* <DEDUP_REMOVED lines=12> */
[----:B------:R-:W4:Y:S07]  /*1b8f0*/  LDSM.16.M88.4 R4, [R224+0xd800] ;  /* 0x00d80000e004783b */ /* 0x000f2e0000000200 */
[C---:B---3--:R-:W-:Y:S08]  /*1b900*/  HMMA.16816.F32 R80, R24.reuse, R40, R80 ;  /* 0x000000281850723c */ /* 0x048ff00000001850 */
        /* <DEDUP_REMOVED lines=11> */
[----:B------:R-:W3:Y:S07]  /*1b9c0*/  LDSM.16.M88.4 R52, [R222+0x5800] ;  /* 0x00580000de34783b */ /* 0x000eee0000000200 */
[C---:B----4-:R-:W-:Y:S08]  /*1b9d0*/  HMMA.16816.F32 R80, R36.reuse, R4, R80 ;  /* 0x000000042450723c */ /* 0x050ff00000001850 */
[----:B------:R-:W-:Y:S01]  /*1b9e0*/  HMMA.16816.F32 R76, R36, R6, R76 ;  /* 0x00000006244c723c */ /* 0x000fe2000000184c */
[----:B------:R-:W-:Y:S04]  /*1b9f0*/  LDSM.16.M88.4 R36, [R221+0x4000] ;  /* 0x00400000dd24783b */ /* 0x000fe80000000200 */
[----:B------:R-:W4:Y:S03]  /*1ba00*/  LDSM.16.M88.4 R4, [R218+0xc000] ;  /* 0x00c00000da04783b */ /* 0x000f260000000200 */
[C---:B-1----:R-:W-:Y:S08]  /*1ba10*/  HMMA.16816.F32 R68, R28.reuse, R24, R68 ;  /* 0x000000181c44723c */ /* 0x042ff00000001844 */
[C---:B------:R-:W-:Y:S01]  /*1ba20*/  HMMA.16816.F32 R64, R28.reuse, R26, R64 ;  /* 0x0000001a1c40723c */ /* 0x040fe20000001840 */
[----:B------:R-:W1:Y:S07]  /*1ba30*/  LDSM.16.M88.4 R24, [R218+0xc800] ;  /* 0x00c80000da18783b */ /* 0x000e6e0000000200 */
[C---:B--2---:R-:W-:Y:S08]  /*1ba40*/  HMMA.16816.F32 R60, R28.reuse, R12, R60 ;  /* 0x0000000c1c3c723c */ /* 0x044ff0000000183c */
[C---:B------:R-:W-:Y:S01]  /*1ba50*/  HMMA.16816.F32 R56, R28.reuse, R14, R56 ;  /* 0x0000000e1c38723c */ /* 0x040fe20000001838 */
[----:B------:R-:W2:Y:S07]  /*1ba60*/  LDSM.16.M88.4 R12, [R218+0xd800] ;  /* 0x00d80000da0c783b */ /* 0x000eae0000000200 */
[C---:B------:R-:W-:Y:S01]  /*1ba70*/  HMMA.16816.F32 R88, R28.reuse, R40, R20 ;  /* 0x000000281c58723c */ /* 0x040fe20000001814 */
[----:B------:R-:W1:Y:S07]  /*1ba80*/  LDSM.16.M88.4 R20, [R211+0x4000] ;  /* 0x00400000d314783b */ /* 0x000e6e0000000200 */
        /* <DEDUP_REMOVED lines=9> */
[C---:B-1----:R-:W-:Y:S08]  /*1bb20*/  HMMA.16816.F32 R60, R36.reuse, R24, R60 ;  /* 0x00000018243c723c */ /* 0x042ff0000000183c */
[C---:B------:R-:W-:Y:S01]  /*1bb30*/  HMMA.16816.F32 R56, R36.reuse, R26, R56 ;  /* 0x0000001a2438723c */ /* 0x040fe20000001838 */
[----:B------:R-:W1:Y:S07]  /*1bb40*/  LDSM.16.M88.4 R24, [R211+0x5000] ;  /* 0x00500000d318783b */ /* 0x000e6e0000000200 */
[C---:B------:R-:W-:Y:S08]  /*1bb50*/  HMMA.16816.F32 R88, R36.reuse, R72, R88 ;  /* 0x000000482458723c */ /* 0x040ff00000001858 */
[C---:B------:R-:W-:Y:S01]  /*1bb60*/  HMMA.16816.F32 R16, R36.reuse, R74, R16 ;  /* 0x0000004a2410723c */ /* 0x040fe20000001810 */
[----:B------:R-:W-:Y:S07]  /*1bb70*/  LDSM.16.M88.4 R72, [R224+0xf800] ;  /* 0x00f80000e048783b */ /* 0x000fee0000000200 */
[C---:B--2---:R-:W-:Y:S08]  /*1bb80*/  HMMA.16816.F32 R80, R36.reuse, R12, R80 ;  /* 0x0000000c2450723c */ /* 0x044ff00000001850 */
[----:B------:R-:W-:Y:S01]  /*1bb90*/  HMMA.16816.F32 R76, R36, R14, R76 ;  /* 0x0000000e244c723c */ /* 0x000fe2000000184c */
[----:B------:R-:W2:Y:S04]  /*1bba0*/  LDSM.16.M88.4 R12, [R211+0x5800] ;  /* 0x00580000d30c783b */ /* 0x000ea80000000200 */
[----:B------:R-:W4:Y:S03]  /*1bbb0*/  LDSM.16.M88.4 R36, [R225+0x6000] ;  /* 0x00600000e124783b */ /* 0x000f260000000200 */
[C---:B------:R-:W-:Y:S08]  /*1bbc0*/  HMMA.16816.F32 R68, R84.reuse, R20, R68 ;  /* 0x000000145444723c */ /* 0x040ff00000001844 */
[C---:B------:R-:W-:Y:S01]  /*1bbd0*/  HMMA.16816.F32 R64, R84.reuse, R22, R64 ;  /* 0x000000165440723c */ /* 0x040fe20000001840 */
[----:B------:R-:W4:Y:S07]  /*1bbe0*/  LDSM.16.M88.4 R20, [R224+0xe800] ;  /* 0x00e80000e014783b */ /* 0x000f2e0000000200 */
[C---:B---3--:R-:W-:Y:S08]  /*1bbf0*/  HMMA.16816.F32 R60, R84.reuse, R4, R60 ;  /* 0x00000004543c723c */ /* 0x048ff0000000183c */
[C---:B------:R-:W-:Y:S01]  /*1bc00*/  HMMA.16816.F32 R56, R84.reuse, R6, R56 ;  /* 0x000000065438723c */ /* 0x040fe20000001838 */
[----:B------:R-:W3:Y:S07]  /*1bc10*/  LDSM.16.M88.4 R4, [R222+0x6000] ;  /* 0x00600000de04783b */ /* 0x000eee0000000200 */
[C---:B-1----:R-:W-:Y:S08]  /*1bc20*/  HMMA.16816.F32 R88, R84.reuse, R24, R88 ;  /* 0x000000185458723c */ /* 0x042ff00000001858 */
[C---:B------:R-:W-:Y:S01]  /*1bc30*/  HMMA.16816.F32 R16, R84.reuse, R26, R16 ;  /* 0x0000001a5410723c */ /* 0x040fe20000001810 */
[----:B------:R-:W-:Y:S07]  /*1bc40*/  LDSM.16.M88.4 R24, [R222+0x7800] ;  /* 0x00780000de18783b */ /* 0x000fee0000000200 */
[C---:B--2---:R-:W-:Y:S08]  /*1bc50*/  HMMA.16816.F32 R80, R84.reuse, R12, R80 ;  /* 0x0000000c5450723c */ /* 0x044ff00000001850 */
[----:B------:R-:W-:Y:S01]  /*1bc60*/  HMMA.16816.F32 R76, R84, R14, R76 ;  /* 0x0000000e544c723c */ /* 0x000fe2000000184c */
[----:B------:R-:W1:Y:S07]  /*1bc70*/  LDSM.16.M88.4 R12, [R222+0x6800] ;  /* 0x00680000de0c783b */ /* 0x000e6e0000000200 */
[C---:B----4-:R-:W-:Y:S08]  /*1bc80*/  HMMA.16816.F32 R68, R36.reuse, R28, R68 ;  /* 0x0000001c2444723c */ /* 0x050ff00000001844 */
[C---:B------:R-:W-:Y:S01]  /*1bc90*/  HMMA.16816.F32 R64, R36.reuse, R30, R64 ;  /* 0x0000001e2440723c */ /* 0x040fe20000001840 */
[----:B------:R-:W-:Y:S07]  /*1bca0*/  LDSM.16.M88.4 R28, [R218+0xe000] ;  /* 0x00e00000da1c783b */ /* 0x000fee0000000200 */
        /* <DEDUP_REMOVED lines=8> */
[----:B------:R-:W-:Y:S04]  /*1bd30*/  LDSM.16.M88.4 R36, [R221+0x6000] ;  /* 0x00600000dd24783b */ /* 0x000fe80000000200 */
        /* <DEDUP_REMOVED lines=12> */
[----:B------:R-:W-:Y:S04]  /*1be00*/  LDSM.16.M88.4 R24, [R220+0x6000] ;  /* 0x00600000dc18783b */ /* 0x000fe80000000200 */
[----:B------:R-:W4:Y:S03]  /*1be10*/  LDSM.16.M88.4 R52, [R211+0x6000] ;  /* 0x00600000d334783b */ /* 0x000f260000000200 */
[C---:B---3--:R-:W-:Y:S08]  /*1be20*/  HMMA.16816.F32 R60, R36.reuse, R4, R60 ;  /* 0x00000004243c723c */ /* 0x048ff0000000183c */
[----:B------:R-:W-:Y:S01]  /*1be30*/  HMMA.16816.F32 R56, R36, R6, R56 ;  /* 0x000000062438723c */ /* 0x000fe20000001838 */
[----:B------:R-:W3:Y:S01]  /*1be40*/  LDSM.16.M88.4 R4, [R211+0x7800] ;  /* 0x00780000d304783b */ /* 0x000ee20000000200 */
[----:B------:R-:W-:-:S06]  /*1be50*/  DEPBAR.LE SB0, 0x0 ;  /* 0x000080000000791a */ /* 0x000fcc0000000000 */
[C---:B------:R-:W-:Y:S08]  /*1be60*/  HMMA.16816.F32 R68, R36.reuse, R28, R68 ;  /* 0x0000001c2444723c */ /* 0x040ff00000001844 */
[C---:B------:R-:W-:Y:S08]  /*1be70*/  HMMA.16816.F32 R64, R36.reuse, R30, R64 ;  /* 0x0000001e2440723c */ /* 0x040ff00000001840 */
[C---:B-1----:R-:W-:Y:S08]  /*1be80*/  HMMA.16816.F32 R88, R36.reuse, R12, R88 ;  /* 0x0000000c2458723c */ /* 0x042ff00000001858 */
[C---:B------:R-:W-:Y:S08]  /*1be90*/  HMMA.16816.F32 R16, R36.reuse, R14, R16 ;  /* 0x0000000e2410723c */ /* 0x040ff00000001810 */
[C---:B--2---:R-:W-:Y:S08]  /*1bea0*/  HMMA.16816.F32 R80, R36.reuse, R20, R80 ;  /* 0x000000142450723c */ /* 0x044ff00000001850 */
[----:B------:R-:W-:Y:S08]  /*1beb0*/  HMMA.16816.F32 R76, R36, R22, R76 ;  /* 0x00000016244c723c */ /* 0x000ff0000000184c */
[C---:B----4-:R-:W-:Y:S08]  /*1bec0*/  HMMA.16816.F32 R68, R24.reuse, R52, R68 ;  /* 0x000000341844723c */ /* 0x050ff00000001844 */
[C---:B------:R-:W-:Y:S08]  /*1bed0*/  HMMA.16816.F32 R64, R24.reuse, R54, R64 ;  /* 0x000000361840723c */ /* 0x040ff00000001840 */
[C---:B------:R-:W-:Y:S08]  /*1bee0*/  HMMA.16816.F32 R60, R24.reuse, R40, R60 ;  /* 0x00000028183c723c */ /* 0x040ff0000000183c */
[C---:B------:R-:W-:Y:S08]  /*1bef0*/  HMMA.16816.F32 R56, R24.reuse, R42, R56 ;  /* 0x0000002a1838723c */ /* 0x040ff00000001838 */
[C---:B------:R-:W-:Y:S08]  /*1bf00*/  HMMA.16816.F32 R88, R24.reuse, R72, R88 ;  /* 0x000000481858723c */ /* 0x040ff00000001858 */
[C---:B------:R-:W-:Y:S08]  /*1bf10*/  HMMA.16816.F32 R16, R24.reuse, R74, R16 ;  /* 0x0000004a1810723c */ /* 0x040ff00000001810 */
[C---:B---3--:R-:W-:Y:S08]  /*1bf20*/  HMMA.16816.F32 R80, R24.reuse, R4, R80 ;  /* 0x000000041850723c */ /* 0x048ff00000001850 */
[----:B------:R-:W-:Y:S01]  /*1bf30*/  HMMA.16816.F32 R76, R24, R6, R76 ;  /* 0x00000006184c723c */ /* 0x000fe2000000184c */
[----:B------:R-:W-:Y:S06]  /*1bf40*/  BAR.SYNC.DEFER_BLOCKING 0x0 ;  /* 0x0000000000007b1d */ /* 0x000fec0000010000 */
[----:B------:R-:W-:Y:S01]  /*1bf50*/  @!UPT UIADD3 URZ, URZ, URZ, URZ ;  /* 0x0000003f3f3ff290 */ /* 0x000fe2000fffe03f */
[----:B------:R-:W-:Y:S11]  /*1bf60*/  @!P6 BRA `(.L_x_2687) ;  /* 0x00000c000000e947 */ /* 0x000ff60003800000 */
[----:B------:R-:W-:Y:S01]  /*1bf70*/  BSSY B0, `(.L_x_2688) ;  /* 0x0000042000007945 */ /* 0x000fe20003800000 */
[----:B------:R-:W-:Y:S05]  /*1bf80*/  @!P0 BRA `(.L_x_2689) ;  /* 0x000003d000008947 */ /* 0x000fea0003800000 */
[----:B------:R-:W2:Y:S01]  /*1bf90*/  LD.E R5, [R10.64+0x170] ;  /* 0x000170060a057980 */ /* 0x000ea2000c101900 */
[----:B------:R-:W-:-:S02]  /*1bfa0*/  IADD3 R9, R2, -0x40, RZ ;  /* 0xffffffc002097810 */ /* 0x000fc40007ffe0ff */
[----:B------:R-:W-:Y:S02]  /*1bfb0*/  IABS R6, R2 ;  /* 0x0000000200067213 */ /* 0x000fe40000000000 */
[----:B------:R-:W-:Y:S02]  /*1bfc0*/  IABS R0, R9 ;  /* 0x0000000900007213 */ /* 0x000fe40000000000 */
[-C--:B--2---:R-:W-:Y:S02]  /*1bfd0*/  IABS R7, R5.reuse ;  /* 0x0000000500077213 */ /* 0x084fe40000000000 */
[-C--:B------:R-:W-:Y:S02]  /*1bfe0*/  IABS R4, R5.reuse ;  /* 0x0000000500047213 */ /* 0x080fe40000000000 */
[----:B------:R-:W1:Y:S01]  /*1bff0*/  I2F.RP R14, R7 ;  /* 0x00000007000e7306 */ /* 0x000e620000209400 */
[----:B------:R-:W-:Y:S02]  /*1c000*/  LOP3.LUT R9, R9, R5, RZ, 0x3c, !PT ;  /* 0x0000000509097212 */ /* 0x000fe400078e3cff */
[----:B------:R-:W-:-:S02]  /*1c010*/  IMAD.MOV R4, RZ, RZ, -R4 ;  /* 0x000000ffff047224 */ /* 0x000fc400078e0a04 */
[----:B------:R-:W-:-:S03]  /*1c020*/  ISETP.GE.AND P1, PT, R9, RZ, PT ;  /* 0x000000ff0900720c */ /* 0x000fc60003f26270 */
        /* <DEDUP_REMOVED lines=8> */
[----:B------:R-:W-:Y:S02]  /*1c0b0*/  IMAD R0, R8, R4, R0 ;  /* 0x0000000408007224 */ /* 0x000fe400078e0200 */
[----:B------:R-:W-:-:S03]  /*1c0c0*/  IMAD.HI.U32 R12, R12, R6, RZ ;  /* 0x000000060c0c7227 */ /* 0x000fc600078e00ff */
[----:B------:R-:W-:Y:S01]  /*1c0d0*/  ISETP.GT.U32.AND P2, PT, R7, R0, PT ;  /* 0x000000000700720c */ /* 0x000fe20003f44070 */
[----:B------:R-:W-:-:S05]  /*1c0e0*/  IMAD R4, R12, R4, R6 ;  /* 0x000000040c047224 */ /* 0x000fca00078e0206 */
[----:B------:R-:W-:-:S07]  /*1c0f0*/  ISETP.GT.U32.AND P3, PT, R7, R4, PT ;  /* 0x000000040700720c */ /* 0x000fce0003f64070 */
[----:B------:R-:W-:Y:S01]  /*1c100*/  @!P2 IMAD.IADD R0, R0, 0x1, -R7 ;  /* 0x000000010000a824 */ /* 0x000fe200078e0a07 */
[----:B------:R-:W-:Y:S02]  /*1c110*/  @!P2 IADD3 R8, R8, 0x1, RZ ;  /* 0x000000010808a810 */ /* 0x000fe40007ffe0ff */
[----:B------:R-:W-:Y:S02]  /*1c120*/  ISETP.NE.AND P2, PT, R5, RZ, PT ;  /* 0x000000ff0500720c */ /* 0x000fe40003f45270 */
[-C--:B------:R-:W-:Y:S02]  /*1c130*/  ISETP.GE.U32.AND P4, PT, R0, R7.reuse, PT ;  /* 0x000000070000720c */ /* 0x080fe40003f86070 */
[----:B------:R-:W-:Y:S02]  /*1c140*/  @!P3 IADD3 R4, R4, -R7, RZ ;  /* 0x800000070404b210 */ /* 0x000fe40007ffe0ff */
[----:B------:R-:W-:Y:S02]  /*1c150*/  LOP3.LUT R0, R2, R5, RZ, 0x3c, !PT ;  /* 0x0000000502007212 */ /* 0x000fe400078e3cff */
[----:B------:R-:W-:-:S02]  /*1c160*/  ISETP.GE.U32.AND P5, PT, R4, R7, PT ;  /* 0x000000070400720c */ /* 0x000fc40003fa6070 */
[----:B------:R-:W-:Y:S02]  /*1c170*/  @!P3 IADD3 R12, R12, 0x1, RZ ;  /* 0x000000010c0cb810 */ /* 0x000fe40007ffe0ff */
[----:B------:R-:W-:Y:S02]  /*1c180*/  ISETP.GE.AND P3, PT, R0, RZ, PT ;  /* 0x000000ff0000720c */ /* 0x000fe40003f66270 */
[----:B------:R-:W-:Y:S02]  /*1c190*/  LOP3.LUT R0, RZ, R5, RZ, 0x33, !PT ;  /* 0x00000005ff007212 */ /* 0x000fe400078e33ff */
[----:B------:R-:W-:-:S05]  /*1c1a0*/  @P4 IADD3 R8, R8, 0x1, RZ ;  /* 0x0000000108084810 */ /* 0x000fca0007ffe0ff */
[----:B------:R-:W-:Y:S01]  /*1c1b0*/  IMAD.MOV.U32 R4, RZ, RZ, R8 ;  /* 0x000000ffff047224 */ /* 0x000fe200078e0008 */
[----:B------:R-:W-:Y:S01]  /*1c1c0*/  @P5 IADD3 R12, R12, 0x1, RZ ;  /* 0x000000010c0c5810 */ /* 0x000fe20007ffe0ff */
[----:B------:R-:W2:Y:S02]  /*1c1d0*/  LD.E.64 R8, [R10.64+0x38] ;  /* 0x000038060a087980 */ /* 0x000ea4000c101b00 */
[----:B------:R-:W-:Y:S02]  /*1c1e0*/  @!P1 IMAD.MOV R4, RZ, RZ, -R4 ;  /* 0x000000ffff049224 */ /* 0x000fe400078e0a04 */
[----:B------:R-:W-:-:S03]  /*1c1f0*/  @!P3 IMAD.MOV R12, RZ, RZ, -R12 ;  /* 0x000000ffff0cb224 */ /* 0x000fc600078e0a0c */
[C---:B------:R-:W-:Y:S02]  /*1c200*/  SEL R4, R0.reuse, R4, !P2 ;  /* 0x0000000400047207 */ /* 0x040fe40005000000 */
[----:B------:R-:W-:-:S03]  /*1c210*/  SEL R0, R0, R12, !P2 ;  /* 0x0000000c00007207 */ /* 0x000fc60005000000 */
[----:B------:R-:W-:-:S04]  /*1c220*/  IMAD.WIDE R6, R4, 0x4, R240 ;  /* 0x0000000404067825 */ /* 0x000fc800078e02f0 */
[C---:B------:R-:W-:Y:S02]  /*1c230*/  IMAD.WIDE R12, R0.reuse, 0x4, R240 ;  /* 0x00000004000c7825 */ /* 0x040fe400078e02f0 */
[----:B------:R1:W3:Y:S04]  /*1c240*/  LD.E R6, [R6.64] ;  /* 0x0000000606067980 */ /* 0x0002e8000c101900 */
[----:B-1----:R1:W3:Y:S04]  /*1c250*/  LD.E R7, [R12.64] ;  /* 0x000000060c077980 */ /* 0x0022e8000c101900 */
[----:B-1----:R-:W4:Y:S01]  /*1c260*/  LD.E.64 R12, [R10.64+0x20] ;  /* 0x000020060a0c7980 */ /* 0x002f22000c101b00 */
[----:B------:R-:W-:-:S05]  /*1c270*/  IADD3 R0, R0, -R4, RZ ;  /* 0x8000000400007210 */ /* 0x000fca0007ffe0ff */
[----:B------:R-:W-:-:S05]  /*1c280*/  IMAD R5, R5, R0, -0x40 ;  /* 0xffffffc005057424 */ /* 0x000fca00078e0200 */
[----:B------:R-:W-:Y:S01]  /*1c290*/  SHF.R.S32.HI R4, RZ, 0x1f, R5 ;  /* 0x0000001fff047819 */ /* 0x000fe20000011405 */
[-C--:B--2---:R-:W-:Y:S02]  /*1c2a0*/  IMAD R0, R9, R5.reuse, RZ ;  /* 0x0000000509007224 */ /* 0x084fe400078e02ff */
[----:B------:R-:W-:-:S04]  /*1c2b0*/  IMAD.WIDE.U32 R14, R8, R5, RZ ;  /* 0x00000005080e7225 */ /* 0x000fc800078e00ff */
[----:B------:R-:W-:-:S04]  /*1c2c0*/  IMAD R4, R8, R4, R0 ;  /* 0x0000000408047224 */ /* 0x000fc800078e0200 */
[----:B------:R-:W-:Y:S02]  /*1c2d0*/  IMAD.IADD R15, R15, 0x1, R4 ;  /* 0x000000010f0f7824 */ /* 0x000fe400078e0204 */
[----:B---3--:R-:W-:-:S05]  /*1c2e0*/  IMAD.IADD R6, R6, 0x1, -R7 ;  /* 0x0000000106067824 */ /* 0x008fca00078e0a07 */
[----:B------:R-:W-:Y:S01]  /*1c2f0*/  SHF.R.S32.HI R5, RZ, 0x1f, R6 ;  /* 0x0000001fff057819 */ /* 0x000fe20000011406 */
[----:B----4-:R-:W-:Y:S02]  /*1c300*/  IMAD R0, R13, R6, RZ ;  /* 0x000000060d007224 */ /* 0x010fe400078e02ff */
[----:B------:R-:W-:-:S04]  /*1c310*/  IMAD.WIDE.U32 R6, R6, R12, R14 ;  /* 0x0000000c06067225 */ /* 0x000fc800078e000e */
[----:B------:R-:W-:Y:S02]  /*1c320*/  IMAD R0, R12, R5, R0 ;  /* 0x000000050c007224 */ /* 0x000fe400078e0200 */
[----:B------:R-:W-:-:S03]  /*1c330*/  IMAD.MOV.U32 R5, RZ, RZ, R6 ;  /* 0x000000ffff057224 */ /* 0x000fc600078e0006 */
[----:B------:R-:W-:Y:S01]  /*1c340*/  IADD3 R0, R7, R0, RZ ;  /* 0x0000000007007210 */ /* 0x000fe20007ffe0ff */
[----:B------:R-:W-:Y:S05]  /*1c350*/  BRA `(.L_x_2690) ;  /* 0x0000003000007947 */ /* 0x000fea0003800000 */
.L_x_2689:
[----:B------:R-:W2:Y:S02]  /*1c360*/  LD.E R5, [R10.64+0x38] ;  /* 0x000038060a057980 */ /* 0x000ea4000c101900 */
[----:B--2---:R-:W-:-:S04]  /*1c370*/  LEA R5, -R5, RZ, 0x6 ;  /* 0x000000ff05057211 */ /* 0x004fc800078e31ff */
[----:B------:R-:W-:Y:S02]  /*1c380*/  SHF.R.S32.HI R0, RZ, 0x1f, R5 ;  /* 0x0000001fff007819 */ /* 0x000fe40000011405 */
.L_x_2690:
[----:B------:R-:W-:Y:S05]  /*1c390*/  BSYNC B0 ;  /* 0x0000000000007941 */ /* 0x000fea0003800000 */
.L_x_2688:
[C---:B------:R-:W-:Y:S02]  /*1c3a0*/  LOP3.LUT P5, RZ, R243.reuse, 0x1, RZ, 0xc0, !PT ;  /* 0x00000001f3ff7812 */ /* 0x040fe400078ac0ff */
[----:B------:R-:W-:Y:S02]  /*1c3b0*/  LOP3.LUT P4, RZ, R243, 0x2, RZ, 0xc0, !PT ;  /* 0x00000002f3ff7812 */ /* 0x000fe4000788c0ff */
[C---:B------:R-:W-:Y:S02]  /*1c3c0*/  LEA R28, P2, R5.reuse, R232, 0x1 ;  /* 0x000000e8051c7211 */ /* 0x040fe400078408ff */
[----:B------:R-:W-:Y:S02]  /*1c3d0*/  IADD3 R4, P1, R5, R228, RZ ;  /* 0x000000e405047210 */ /* 0x000fe40007f3e0ff */
[----:B------:R-:W-:Y:S02]  /*1c3e0*/  LOP3.LUT P3, RZ, R243, 0x4, RZ, 0xc0, !PT ;  /* 0x00000004f3ff7812 */ /* 0x000fe4000786c0ff */
[----:B------:R-:W-:Y:S01]  /*1c3f0*/  LEA.HI.X R29, R5, R231, R0, 0x1, P2 ;  /* 0x000000e7051d7211 */ /* 0x000fe200010f0c00 */
[----:B------:R-:W-:Y:S01]  /*1c400*/  IMAD.X R0, R0, 0x1, R229, P1 ;  /* 0x0000000100007824 */ /* 0x000fe200008e06e5 */
[----:B------:R-:W-:-:S02]  /*1c410*/  LOP3.LUT P2, RZ, R243, 0x8, RZ, 0xc0, !PT ;  /* 0x00000008f3ff7812 */ /* 0x000fc4000784c0ff */
[CC--:B------:R-:W-:Y:S01]  /*1c420*/  @P5 LEA R26, P1, R4.reuse, R232.reuse, 0x1 ;  /* 0x000000e8041a5211 */ /* 0x0c0fe200078208ff */
[----:B------:R-:W-:Y:S01]  /*1c430*/  @P4 IMAD.MOV.U32 R5, RZ, RZ, R29 ;  /* 0x000000ffff054224 */ /* 0x000fe200078e001d */
[----:B------:R-:W-:Y:S01]  /*1c440*/  @!PT LDS RZ, [RZ] ;  /* 0x00000000fffff984 */ /* 0x000fe20000000800 */
[----:B------:R-:W-:Y:S01]  /*1c450*/  @!PT LDS RZ, [RZ] ;  /* 0x00000000fffff984 */ /* 0x000fe20000000800 */
[----:B------:R-:W-:Y:S01]  /*1c460*/  @!PT LDS RZ, [RZ] ;  /* 0x00000000fffff984 */ /* 0x000fe20000000800 */
[----:B------:R1:W-:Y:S02]  /*1c470*/  @P5 LDGSTS.E.BYPASS.LTC128B.128 [R239+0x8000], [R28.64] ;  /* 0x080000001cef5fae */ /* 0x0003e4000b901d46 */
[CCC-:B------:R-:W-:Y:S02]  /*1c480*/  @P5 LEA.HI.X R27, R4.reuse, R231.reuse, R0.reuse, 0x1, P1 ;  /* 0x000000e7041b5211 */ /* 0x1c0fe400008f0c00 */
[C---:B------:R-:W-:Y:S01]  /*1c490*/  @P4 LEA R22, P1, R4.reuse, R232, 0x1 ;  /* 0x000000e804164211 */ /* 0x040fe200078208ff */
[----:B------:R1:W-:Y:S03]  /*1c4a0*/  @!P5 STS.128 [R239+0x8000], RZ ;  /* 0x008000ffef00d388 */ /* 0x0003e60000000c00 */
[----:B------:R-:W-:-:S02]  /*1c4b0*/  @P4 LEA.HI.X R23, R4, R231, R0, 0x1, P1 ;  /* 0x000000e704174211 */ /* 0x000fc400008f0c00 */
[----:B------:R-:W-:-:S04]  /*1c4c0*/  @P3 LEA R20, P1, R4, R232, 0x1 ;  /* 0x000000e804143211 */ /* 0x000fc800078208ff */
[C---:B------:R-:W-:Y:S02]  /*1c4d0*/  @P3 LEA.HI.X R21, R4.reuse, R231, R0, 0x1, P1 ;  /* 0x000000e704153211 */ /* 0x040fe400008f0c00 */
[----:B------:R-:W-:-:S04]  /*1c4e0*/  @P2 LEA R14, P1, R4, R232, 0x1 ;  /* 0x000000e8040e2211 */ /* 0x000fc800078208ff */
[C---:B------:R-:W-:Y:S02]  /*1c4f0*/  @P2 LEA.HI.X R15, R4.reuse, R231, R0, 0x1, P1 ;  /* 0x000000e7040f2211 */ /* 0x040fe400008f0c00 */
[----:B------:R-:W-:-:S05]  /*1c500*/  IADD3 R4, P1, R4, R228, RZ ;  /* 0x000000e404047210 */ /* 0x000fca0007f3e0ff */
[----:B------:R-:W-:Y:S01]  /*1c510*/  IMAD.X R0, R0, 0x1, R229, P1 ;  /* 0x0000000100007824 */ /* 0x000fe200008e06e5 */
[----:B------:R-:W-:-:S04]  /*1c520*/  @P5 LEA R24, P1, R4, R232, 0x1 ;  /* 0x000000e804185211 */ /* 0x000fc800078208ff */
[C---:B------:R-:W-:Y:S02]  /*1c530*/  @P5 LEA.HI.X R25, R4.reuse, R231, R0, 0x1, P1 ;  /* 0x000000e704195211 */ /* 0x040fe400008f0c00 */
[----:B------:R-:W-:-:S04]  /*1c540*/  @P4 LEA R12, P1, R4, R232, 0x1 ;  /* 0x000000e8040c4211 */ /* 0x000fc800078208ff */
[C---:B------:R-:W-:Y:S02]  /*1c550*/  @P4 LEA.HI.X R13, R4.reuse, R231, R0, 0x1, P1 ;  /* 0x000000e7040d4211 */ /* 0x040fe400008f0c00 */
        /* <DEDUP_REMOVED lines=12> */
[----:B------:R-:W-:Y:S01]  /*1c620*/  @P2 LEA R40, P1, R4, R232, 0x1 ;  /* 0x000000e804282211 */ /* 0x000fe200078208ff */
[----:B------:R-:W-:-:S03]  /*1c630*/  IMAD.MOV.U32 R232, RZ, RZ, R28 ;  /* 0x000000ffffe87224 */ /* 0x000fc600078e001c */
[----:B------:R-:W-:Y:S01]  /*1c640*/  @P2 LEA.HI.X R41, R4, R231, R0, 0x1, P1 ;  /* 0x000000e704292211 */ /* 0x000fe200008f0c00 */
[----:B------:R-:W-:Y:S02]  /*1c650*/  @P4 IMAD.MOV.U32 R4, RZ, RZ, R28 ;  /* 0x000000ffff044224 */ /* 0x000fe400078e001c */
[----:B------:R-:W-:-:S03]  /*1c660*/  IMAD.MOV.U32 R231, RZ, RZ, R29 ;  /* 0x000000ffffe77224 */ /* 0x000fc600078e001d */
[----:B------:R-:W-:Y:S01]  /*1c670*/  @!PT LDS RZ, [RZ] ;  /* 0x00000000fffff984 */ /* 0x000fe20000000800 */
[----:B------:R-:W-:Y:S01]  /*1c680*/  @!PT LDS RZ, [RZ] ;  /* 0x00000000fffff984 */ /* 0x000fe20000000800 */
[----:B------:R-:W-:Y:S01]  /*1c690*/  @!PT LDS RZ, [RZ] ;  /* 0x00000000fffff984 */ /* 0x000fe20000000800 */
[----:B------:R2:W-:Y:S04]  /*1c6a0*/  @P4 LDGSTS.E.BYPASS.LTC128B.128 [R239+0xa000], [R4.64+0x80] ;  /* 0x0a00008004ef4fae */ /* 0x0005e8000b901d46 */
[----:B------:R1:W-:Y:S01]  /*1c6b0*/  @!P4 STS.128 [R239+0xa000], RZ ;  /* 0x00a000ffef00c388 */ /* 0x0003e20000000c00 */
[----:B--2---:R-:W-:Y:S02]  /*1c6c0*/  @P3 IMAD.MOV.U32 R4, RZ, RZ, R28 ;  /* 0x000000ffff043224 */ /* 0x004fe400078e001c */
[----:B------:R-:W-:-:S05]  /*1c6d0*/  @P3 IMAD.MOV.U32 R5, RZ, RZ, R29 ;  /* 0x000000ffff053224 */ /* 0x000fca00078e001d */
        /* <DEDUP_REMOVED lines=73> */
.L_x_2687:
[----:B------:R-:W-:Y:S05]  /*1cb70*/  BSYNC B1 ;  /* 0x0000000000017941 */ /* 0x000fea0003800000 */
.L_x_2686:
[----:B------:R-:W2:Y:S01]  /*1cb80*/  LD.E R183, [R10.64+0xdc] ;  /* 0x0000dc060ab77980 */ /* 0x000ea2000c101900 */
[----:B------:R-:W-:-:S02]  /*1cb90*/  IMAD.IADD R3, R2, 0x1, R3 ;  /* 0x0000000102037824 */ /* 0x000fc400078e0203 */
[----:B------:R-:W-:-:S03]  /*1cba0*/  IMAD.SHL.U32 R219, R35, 0x2, RZ ;  /* 0x0000000223db7824 */ /* 0x000fc600078e00ff */
[C---:B------:R-:W-:Y:S01]  /*1cbb0*/  IADD3 R2, R3.reuse, 0x1, RZ ;  /* 0x0000000103027810 */ /* 0x040fe20007ffe0ff */
[--C-:B------:R-:W-:Y:S01]  /*1cbc0*/  IMAD R217, R34, 0x2, R219.reuse ;  /* 0x0000000222d97824 */ /* 0x100fe200078e02db */
[-C--:B------:R-:W-:Y:S01]  /*1cbd0*/  ISETP.GE.AND P3, PT, R3, R247.reuse, PT ;  /* 0x000000f70300720c */ /* 0x080fe20003f66270 */
[----:B------:R-:W-:Y:S01]  /*1cbe0*/  LDSM.16.MT88.4 R156, [R219+0x10000] ;  /* 0x01000000db9c783b */ /* 0x000fe20000004200 */
[C---:B------:R-:W-:Y:S01]  /*1cbf0*/  ISETP.GE.AND P5, PT, R2.reuse, R247, PT ;  /* 0x000000f70200720c */ /* 0x040fe20003fa6270 */
[----:B------:R-:W-:Y:S01]  /*1cc00*/  IMAD R216, R33, 0x2, R219 ;  /* 0x0000000221d87824 */ /* 0x000fe200078e02db */
[C---:B------:R-:W-:Y:S01]  /*1cc10*/  ISETP.GE.AND P1, PT, R2.reuse, R246, PT ;  /* 0x000000f60200720c */ /* 0x040fe20003f26270 */
[----:B------:R-:W-:Y:S01]  /*1cc20*/  LDSM.16.MT88.4 R148, [R217+0x10000] ;  /* 0x01000000d994783b */ /* 0x000fe20000004200 */
[-C--:B------:R-:W-:Y:S01]  /*1cc30*/  ISETP.GE.OR P3, PT, R3, R244.reuse, !P3 ;  /* 0x000000f40300720c */ /* 0x080fe20005f66670 */
[----:B------:R-:W-:Y:S01]  /*1cc40*/  IMAD R215, R33, 0x2, R217 ;  /* 0x0000000221d77824 */ /* 0x000fe200078e02d9 */
[C---:B------:R-:W-:Y:S01]  /*1cc50*/  ISETP.GE.OR P5, PT, R2.reuse, R244, !P5 ;  /* 0x000000f40200720c */ /* 0x040fe20006fa6670 */
[----:B------:R-:W-:Y:S01]  /*1cc60*/  LDSM.16.MT88.4 R140, [R216+0x10000] ;  /* 0x01000000d88c783b */ /* 0x000fe20000004200 */
[----:B------:R-:W-:-:S02]  /*1cc70*/  ISETP.GE.OR P1, PT, R2, R245, !P1 ;  /* 0x000000f50200720c */ /* 0x000fc40004f26670 */
[C---:B------:R-:W-:Y:S01]  /*1cc80*/  IADD3 R0, R3.reuse, 0x8, RZ ;  /* 0x0000000803007810 */ /* 0x040fe20007ffe0ff */
[----:B------:R-:W-:Y:S01]  /*1cc90*/  LDSM.16.MT88.4 R132, [R215+0x10000] ;  /* 0x01000000d784783b */ /* 0x000fe20000004200 */
[----:B------:R-:W-:Y:S02]  /*1cca0*/  IADD3 R2, R3, 0x9, RZ ;  /* 0x0000000903027810 */ /* 0x000fe40007ffe0ff */
[----:B------:R-:W-:Y:S01]  /*1ccb0*/  FSEL R68, R68, -INF , !P3 ;  /* 0xff80000044447808 */ /* 0x000fe20005800000 */
[----:B-1----:R-:W-:Y:S01]  /*1ccc0*/  LDSM.16.MT88.4 R40, [R219+0x12000] ;  /* 0x01200000db28783b */ /* 0x002fe20000004200 */
[----:B------:R-:W-:Y:S02]  /*1ccd0*/  FSEL R69, R69, -INF , !P5 ;  /* 0xff80000045457808 */ /* 0x000fe40006800000 */
[----:B------:R-:W-:Y:S01]  /*1cce0*/  FSEL R71, R71, -INF , !P1 ;  /* 0xff80000047477808 */ /* 0x000fe20004800000 */
[----:B------:R-:W-:Y:S01]  /*1ccf0*/  LDSM.16.MT88.4 R48, [R217+0x12000] ;  /* 0x01200000d930783b */ /* 0x000fe20000004200 */
[----:B------:R-:W-:-:S02]  /*1cd00*/  ISETP.GE.AND P2, PT, R3, R246, PT ;  /* 0x000000f60300720c */ /* 0x000fc40003f46270 */
[CC--:B------:R-:W-:Y:S01]  /*1cd10*/  ISETP.GE.AND P4, PT, R0.reuse, R247.reuse, PT ;  /* 0x000000f70000720c */ /* 0x0c0fe20003f86270 */
[----:B------:R-:W-:Y:S01]  /*1cd20*/  LDSM.16.MT88.4 R72, [R219+0x14000] ;  /* 0x01400000db48783b */ /* 0x000fe20000004200 */
[-C--:B------:R-:W-:Y:S02]  /*1cd30*/  ISETP.GE.AND P3, PT, R0, R246.reuse, PT ;  /* 0x000000f60000720c */ /* 0x080fe40003f66270 */
[C---:B------:R-:W-:Y:S01]  /*1cd40*/  ISETP.GE.AND P5, PT, R2.reuse, R247, PT ;  /* 0x000000f70200720c */ /* 0x040fe20003fa6270 */
[----:B------:R-:W-:Y:S01]  /*1cd50*/  LDSM.16.MT88.4 R96, [R215+0x14000] ;  /* 0x01400000d760783b */ /* 0x000fe20000004200 */
[----:B------:R-:W-:Y:S02]  /*1cd60*/  ISETP.GE.AND P1, PT, R2, R246, PT ;  /* 0x000000f60200720c */ /* 0x000fe40003f26270 */
[----:B------:R-:W-:Y:S01]  /*1cd70*/  ISETP.GE.OR P2, PT, R3, R245, !P2 ;  /* 0x000000f50300720c */ /* 0x000fe20005746670 */
[----:B------:R-:W-:Y:S01]  /*1cd80*/  LDSM.16.MT88.4 R104, [R219+0x16000] ;  /* 0x01600000db68783b */ /* 0x000fe20000004200 */
[----:B------:R-:W-:-:S02]  /*1cd90*/  ISETP.GE.OR P4, PT, R0, R244, !P4 ;  /* 0x000000f40000720c */ /* 0x000fc40006786670 */
[-C--:B------:R-:W-:Y:S01]  /*1cda0*/  ISETP.GE.OR P3, PT, R0, R245.reuse, !P3 ;  /* 0x000000f50000720c */ /* 0x080fe20005f66670 */
[----:B------:R-:W-:Y:S01]  /*1cdb0*/  LDSM.16.MT88.4 R112, [R217+0x16000] ;  /* 0x01600000d970783b */ /* 0x000fe20000004200 */
[C---:B------:R-:W-:Y:S02]  /*1cdc0*/  ISETP.GE.OR P5, PT, R2.reuse, R244, !P5 ;  /* 0x000000f40200720c */ /* 0x040fe40006fa6670 */
[----:B------:R-:W-:Y:S01]  /*1cdd0*/  ISETP.GE.OR P1, PT, R2, R245, !P1 ;  /* 0x000000f50200720c */ /* 0x000fe20004f26670 */
        /* <DEDUP_REMOVED lines=8> */
[CC--:B------:R-:W-:Y:S02]  /*1ce60*/  ISETP.GE.AND P2, PT, R0.reuse, R247.reuse, PT ;  /* 0x000000f70000720c */ /* 0x0c0fe40003f46270 */
[----:B------:R-:W-:Y:S02]  /*1ce70*/  ISETP.GE.AND P4, PT, R0, R246, PT ;  /* 0x000000f60000720c */ /* 0x000fe40003f86270 */
[----:B------:R-:W-:-:S02]  /*1ce80*/  ISETP.GE.AND P5, PT, R2, R247, PT ;  /* 0x000000f70200720c */ /* 0x000fc40003fa6270 */
[----:B------:R-:W-:Y:S02]  /*1ce90*/  ISETP.GE.AND P1, PT, R2, R246, PT ;  /* 0x000000f60200720c */ /* 0x000fe40003f26270 */
[CC--:B------:R-:W-:Y:S02]  /*1cea0*/  ISETP.GE.OR P2, PT, R0.reuse, R244.reuse, !P2 ;  /* 0x000000f40000720c */ /* 0x0c0fe40005746670 */
[-C--:B------:R-:W-:Y:S02]  /*1ceb0*/  ISETP.GE.OR P4, PT, R0, R245.reuse, !P4 ;  /* 0x000000f50000720c */ /* 0x080fe40006786670 */
[C---:B------:R-:W-:Y:S02]  /*1cec0*/  ISETP.GE.OR P5, PT, R2.reuse, R244, !P5 ;  /* 0x000000f40200720c */ /* 0x040fe40006fa6670 */
[----:B------:R-:W-:Y:S02]  /*1ced0*/  ISETP.GE.OR P1, PT, R2, R245, !P1 ;  /* 0x000000f50200720c */ /* 0x000fe40004f26670 */
[----:B------:R-:W-:-:S02]  /*1cee0*/  IADD3 R0, R3, 0x18, RZ ;  /* 0x0000001803007810 */ /* 0x000fc40007ffe0ff */
[----:B------:R-:W-:Y:S02]  /*1cef0*/  IADD3 R2, R3, 0x19, RZ ;  /* 0x0000001903027810 */ /* 0x000fe40007ffe0ff */
[----:B------:R-:W-:Y:S02]  /*1cf00*/  FSEL R6, R60, -INF , !P2 ;  /* 0xff8000003c067808 */ /* 0x000fe40005000000 */
[----:B------:R-:W-:Y:S02]  /*1cf10*/  FSEL R12, R62, -INF , !P4 ;  /* 0xff8000003e0c7808 */ /* 0x000fe40006000000 */
[----:B------:R-:W-:Y:S02]  /*1cf20*/  ISETP.GE.AND P2, PT, R0, R246, PT ;  /* 0x000000f60000720c */ /* 0x000fe40003f46270 */
[----:B------:R-:W-:Y:S02]  /*1cf30*/  ISETP.GE.AND P4, PT, R2, R247, PT ;  /* 0x000000f70200720c */ /* 0x000fe40003f86270 */
[----:B------:R-:W-:-:S02]  /*1cf40*/  FSEL R66, R66, -INF , !P3 ;  /* 0xff80000042427808 */ /* 0x000fc40005800000 */
[----:B------:R-:W-:Y:S02]  /*1cf50*/  ISETP.GE.AND P3, PT, R0, R247, PT ;  /* 0x000000f70000720c */ /* 0x000fe40003f66270 */
[----:B------:R-:W-:Y:S02]  /*1cf60*/  FSEL R9, R63, -INF , !P1 ;  /* 0xff8000003f097808 */ /* 0x000fe40004800000 */
[----:B------:R-:W-:Y:S02]  /*1cf70*/  ISETP.GE.AND P1, PT, R2, R246, PT ;  /* 0x000000f60200720c */ /* 0x000fe40003f26270 */
[----:B------:R-:W-:Y:S02]  /*1cf80*/  ISETP.GE.OR P2, PT, R0, R245, !P2 ;  /* 0x000000f50000720c */ /* 0x000fe40005746670 */
[----:B------:R-:W-:Y:S02]  /*1cf90*/  ISETP.GE.OR P4, PT, R2, R244, !P4 ;  /* 0x000000f40200720c */ /* 0x000fe40006786670 */
[----:B------:R-:W-:-:S02]  /*1cfa0*/  IADD3 R13, R3, 0x21, RZ ;  /* 0x00000021030d7810 */ /* 0x000fc40007ffe0ff */
[----:B------:R-:W-:Y:S02]  /*1cfb0*/  ISETP.GE.OR P3, PT, R0, R244, !P3 ;  /* 0x000000f40000720c */ /* 0x000fe40005f66670 */
[----:B------:R-:W-:Y:S02]  /*1cfc0*/  IADD3 R0, R3, 0x20, RZ ;  /* 0x0000002003007810 */ /* 0x000fe40007ffe0ff */
[----:B------:R-:W-:Y:S02]  /*1cfd0*/  ISETP.GE.OR P1, PT, R2, R245, !P1 ;  /* 0x000000f50200720c */ /* 0x000fe40004f26670 */
[----:B------:R-:W-:Y:S02]  /*1cfe0*/  FSEL R8, R58, -INF , !P2 ;  /* 0xff8000003a087808 */ /* 0x000fe40005000000 */
[----:B------:R-:W-:Y:S02]  /*1cff0*/  FSEL R2, R57, -INF , !P4 ;  /* 0xff80000039027808 */ /* 0x000fe40006000000 */
[----:B------:R-:W-:-:S02]  /*1d000*/  ISETP.GE.AND P4, PT, R13, R247, PT ;  /* 0x000000f70d00720c */ /* 0x000fc40003f86270 */
[-C--:B------:R-:W-:Y:S02]  /*1d010*/  ISETP.GE.AND P2, PT, R13, R246.reuse, PT ;  /* 0x000000f60d00720c */ /* 0x080fe40003f46270 */
[----:B------:R-:W-:Y:S02]  /*1d020*/  FSEL R5, R61, -INF , !P5 ;  /* 0xff8000003d057808 */ /* 0x000fe40006800000 */
[----:B------:R-:W-:Y:S02]  /*1d030*/  FSEL R4, R56, -INF , !P3 ;  /* 0xff80000038047808 */ /* 0x000fe40005800000 */
[C---:B------:R-:W-:Y:S02]  /*1d040*/  ISETP.GE.AND P5, PT, R0.reuse, R247, PT ;  /* 0x000000f70000720c */ /* 0x040fe40003fa6270 */
[----:B------:R-:W-:Y:S02]  /*1d050*/  ISETP.GE.AND P3, PT, R0, R246, PT ;  /* 0x000000f60000720c */ /* 0x000fe40003f66270 */
[----:B------:R-:W-:-:S02]  /*1d060*/  IADD3 R7, R3, 0x28, RZ ;  /* 0x0000002803077810 */ /* 0x000fc40007ffe0ff */
[CC--:B------:R-:W-:Y:S02]  /*1d070*/  ISETP.GE.OR P4, PT, R13.reuse, R244.reuse, !P4 ;  /* 0x000000f40d00720c */ /* 0x0c0fe40006786670 */
[----:B------:R-:W-:Y:S02]  /*1d080*/  ISETP.GE.OR P2, PT, R13, R245, !P2 ;  /* 0x000000f50d00720c */ /* 0x000fe40005746670 */
[----:B------:R-:W-:Y:S02]  /*1d090*/  FMNMX.FTZ R13, R68, R69, !PT ;  /* 0x00000045440d7209 */ /* 0x000fe40007810000 */
[C---:B------:R-:W-:Y:S02]  /*1d0a0*/  ISETP.GE.OR P5, PT, R0.reuse, R244, !P5 ;  /* 0x000000f40000720c */ /* 0x040fe40006fa6670 */
[----:B------:R-:W-:Y:S02]  /*1d0b0*/  ISETP.GE.OR P3, PT, R0, R245, !P3 ;  /* 0x000000f50000720c */ /* 0x000fe40005f66670 */
[----:B------:R-:W-:-:S02]  /*1d0c0*/  FSEL R0, R59, -INF , !P1 ;  /* 0xff8000003b007808 */ /* 0x000fc40004800000 */
[C---:B------:R-:W-:Y:S01]  /*1d0d0*/  ISETP.GE.AND P1, PT, R7.reuse, R247, PT ;  /* 0x000000f70700720c */ /* 0x040fe20003f26270 */
[----:B------:R-:W-:Y:S01]  /*1d0e0*/  LDSM.16.MT88.4 R56, [R216+0x12000] ;  /* 0x01200000d838783b */ /* 0x000fe20000004200 */
[----:B------:R-:W-:Y:S02]  /*1d0f0*/  FMNMX.FTZ R13, R64, R13, !PT ;  /* 0x0000000d400d7209 */ /* 0x000fe40007810000 */
[----:B------:R-:W-:Y:S02]  /*1d100*/  ISETP.GE.OR P1, PT, R7, R244, !P1 ;  /* 0x000000f40700720c */ /* 0x000fe40004f26670 */
[----:B------:R-:W-:Y:S02]  /*1d110*/  IADD3 R14, R3, 0x30, RZ ;  /* 0x00000030030e7810 */ /* 0x000fe40007ffe0ff */
[----:B------:R-:W-:Y:S02]  /*1d120*/  FMNMX.FTZ R13, R65, R13, !PT ;  /* 0x0000000d410d7209 */ /* 0x000fe40007810000 */
[----:B------:R-:W-:-:S02]  /*1d130*/  FSEL R27, R90, -INF , !P3 ;  /* 0xff8000005a1b7808 */ /* 0x000fc40005800000 */
[----:B------:R-:W-:Y:S02]  /*1d140*/  FSEL R31, R16, -INF , !P1 ;  /* 0xff800000101f7808 */ /* 0x000fe40004800000 */
[----:B------:R-:W-:Y:S02]  /*1d150*/  ISETP.GE.AND P3, PT, R14, R247, PT ;  /* 0x000000f70e00720c */ /* 0x000fe40003f66270 */
[----:B------:R-:W-:Y:S02]  /*1d160*/  FMNMX.FTZ R13, R6, R13, !PT ;  /* 0x0000000d060d7209 */ /* 0x000fe40007810000 */
[C---:B------:R-:W-:Y:S02]  /*1d170*/  ISETP.GE.AND P1, PT, R14.reuse, R246, PT ;  /* 0x000000f60e00720c */ /* 0x040fe40003f26270 */
[----:B------:R-:W-:Y:S02]  /*1d180*/  FMNMX.FTZ R15, R5, R13, !PT ;  /* 0x0000000d050f7209 */ /* 0x000fe40007810000 */
[----:B------:R-:W-:-:S02]  /*1d190*/  ISETP.GE.OR P3, PT, R14, R244, !P3 ;  /* 0x000000f40e00720c */ /* 0x000fc40005f66670 */
[----:B------:R-:W-:Y:S02]  /*1d1a0*/  ISETP.GE.OR P1, PT, R14, R245, !P1 ;  /* 0x000000f50e00720c */ /* 0x000fe40004f26670 */
[----:B------:R-:W-:Y:S02]  /*1d1b0*/  FMNMX.FTZ R14, R70, R71, !PT ;  /* 0x00000047460e7209 */ /* 0x000fe40007810000 */
[----:B------:R-:W-:Y:S02]  /*1d1c0*/  FSEL R180, R88, -INF , !P5 ;  /* 0xff80000058b47808 */ /* 0x000fe40006800000 */
[----:B------:R-:W-:Y:S02]  /*1d1d0*/  ISETP.GE.AND P5, PT, R7, R246, PT ;  /* 0x000000f60700720c */ /* 0x000fe40003fa6270 */
[----:B------:R-:W-:Y:S02]  /*1d1e0*/  FMNMX.FTZ R15, R4, R15, !PT ;  /* 0x0000000f040f7209 */ /* 0x000fe40007810000 */
[----:B------:R-:W-:-:S02]  /*1d1f0*/  FMNMX.FTZ R14, R66, R14, !PT ;  /* 0x0000000e420e7209 */ /* 0x000fc40007810000 */
[----:B------:R-:W-:Y:S02]  /*1d200*/  ISETP.GE.OR P5, PT, R7, R245, !P5 ;  /* 0x000000f50700720c */ /* 0x000fe40006fa6670 */
[----:B------:R-:W-:Y:S02]  /*1d210*/  IADD3 R7, R3, 0x29, RZ ;  /* 0x0000002903077810 */ /* 0x000fe40007ffe0ff */
[----:B------:R-:W-:Y:S02]  /*1d220*/  FMNMX.FTZ R15, R2, R15, !PT ;  /* 0x0000000f020f7209 */ /* 0x000fe40007810000 */
[----:B------:R-:W-:Y:S02]  /*1d230*/  FMNMX.FTZ R14, R67, R14, !PT ;  /* 0x0000000e430e7209 */ /* 0x000fe40007810000 */
[----:B------:R-:W-:Y:S02]  /*1d240*/  FSEL R179, R89, -INF , !P4 ;  /* 0xff80000059b37808 */ /* 0x000fe40006000000 */
[----:B------:R-:W-:-:S02]  /*1d250*/  ISETP.GE.AND P4, PT, R7, R247, PT ;  /* 0x000000f70700720c */ /* 0x000fc40003f86270 */
[----:B------:R-:W-:Y:S02]  /*1d260*/  FMNMX.FTZ R15, R180, R15, !PT ;  /* 0x0000000fb40f7209 */ /* 0x000fe40007810000 */
[----:B------:R-:W-:Y:S02]  /*1d270*/  FMNMX.FTZ R14, R12, R14, !PT ;  /* 0x0000000e0c0e7209 */ /* 0x000fe40007810000 */
[----:B------:R-:W-:Y:S02]  /*1d280*/  FSEL R26, R91, -INF , !P2 ;  /* 0xff8000005b1a7808 */ /* 0x000fe40005000000 */
[C---:B------:R-:W-:Y:S01]  /*1d290*/  ISETP.GE.AND P2, PT, R7.reuse, R246, PT ;  /* 0x000000f60700720c */ /* 0x040fe20003f46270 */
[----:B------:R-:W-:Y:S01]  /*1d2a0*/  LDSM.16.MT88.4 R88, [R216+0x14000] ;  /* 0x01400000d858783b */ /* 0x000fe20000004200 */
[----:B------:R-:W-:Y:S02]  /*1d2b0*/  ISETP.GE.OR P4, PT, R7, R244, !P4 ;  /* 0x000000f40700720c */ /* 0x000fe40006786670 */
[----:B------:R-:W-:-:S02]  /*1d2c0*/  IADD3 R13, R3, 0x31, RZ ;  /* 0x00000031030d7810 */ /* 0x000fc40007ffe0ff */
[----:B------:R-:W-:Y:S02]  /*1d2d0*/  FMNMX.FTZ R15, R179, R15, !PT ;  /* 0x0000000fb30f7209 */ /* 0x000fe40007810000 */
[----:B------:R-:W-:Y:S02]  /*1d2e0*/  FMNMX.FTZ R14, R9, R14, !PT ;  /* 0x0000000e090e7209 */ /* 0x000fe40007810000 */
[----:B------:R-:W-:Y:S02]  /*1d2f0*/  ISETP.GE.OR P2, PT, R7, R245, !P2 ;  /* 0x000000f50700720c */ /* 0x000fe40005746670 */
[----:B------:R-:W-:Y:S02]  /*1d300*/  FSEL R25, R18, -INF , !P5 ;  /* 0xff80000012197808 */ /* 0x000fe40006800000 */
[----:B------:R-:W-:Y:S02]  /*1d310*/  IADD3 R7, R3, 0x38, RZ ;  /* 0x0000003803077810 */ /* 0x000fe40007ffe0ff */
[----:B------:R-:W-:-:S02]  /*1d320*/  ISETP.GE.AND P5, PT, R13, R247, PT ;  /* 0x000000f70d00720c */ /* 0x000fc40003fa6270 */
[----:B------:R-:W-:Y:S02]  /*1d330*/  FSEL R30, R17, -INF , !P4 ;  /* 0xff800000111e7808 */ /* 0x000fe40006000000 */
[----:B------:R-:W-:Y:S02]  /*1d340*/  FMNMX.FTZ R15, R31, R15, !PT ;  /* 0x0000000f1f0f7209 */ /* 0x000fe40007810000 */
[----:B------:R-:W-:Y:S02]  /*1d350*/  FMNMX.FTZ R14, R8, R14, !PT ;  /* 0x0000000e080e7209 */ /* 0x000fe40007810000 */
[----:B------:R-:W-:Y:S02]  /*1d360*/  IADD3 R3, R3, 0x39, RZ ;  /* 0x0000003903037810 */ /* 0x000fe40007ffe0ff */
[----:B------:R-:W-:Y:S02]  /*1d370*/  ISETP.GE.AND P4, PT, R7, R247, PT ;  /* 0x000000f70700720c */ /* 0x000fe40003f86270 */
[----:B------:R-:W-:-:S02]  /*1d380*/  FSEL R29, R80, -INF , !P3 ;  /* 0xff800000501d7808 */ /* 0x000fc40005800000 */
[----:B------:R-:W-:Y:S02]  /*1d390*/  ISETP.GE.OR P5, PT, R13, R244, !P5 ;  /* 0x000000f40d00720c */ /* 0x000fe40006fa6670 */
[----:B------:R-:W-:Y:S02]  /*1d3a0*/  FMNMX.FTZ R15, R30, R15, !PT ;  /* 0x0000000f1e0f7209 */ /* 0x000fe40007810000 */
[----:B------:R-:W-:Y:S02]  /*1d3b0*/  FMNMX.FTZ R14, R0, R14, !PT ;  /* 0x0000000e000e7209 */ /* 0x000fe40007810000 */
[----:B------:R-:W-:Y:S02]  /*1d3c0*/  ISETP.GE.AND P3, PT, R3, R247, PT ;  /* 0x000000f70300720c */ /* 0x000fe40003f66270 */
[----:B------:R-:W-:Y:S02]  /*1d3d0*/  ISETP.GE.OR P4, PT, R7, R244, !P4 ;  /* 0x000000f40700720c */ /* 0x000fe40006786670 */
[----:B------:R-:W-:-:S02]  /*1d3e0*/  FSEL R28, R81, -INF , !P5 ;  /* 0xff800000511c7808 */ /* 0x000fc40006800000 */
[----:B------:R-:W-:Y:S02]  /*1d3f0*/  FMNMX.FTZ R15, R29, R15, !PT ;  /* 0x0000000f1d0f7209 */ /* 0x000fe40007810000 */
[----:B------:R-:W-:Y:S02]  /*1d400*/  FMNMX.FTZ R14, R27, R14, !PT ;  /* 0x0000000e1b0e7209 */ /* 0x000fe40007810000 */
[----:B------:R-:W-:Y:S02]  /*1d410*/  ISETP.GE.OR P3, PT, R3, R244, !P3 ;  /* 0x000000f40300720c */ /* 0x000fe40005f66670 */
[----:B------:R-:W-:Y:S02]  /*1d420*/  FSEL R194, R76, -INF , !P4 ;  /* 0xff8000004cc27808 */ /* 0x000fe40006000000 */
[----:B------:R-:W-:Y:S02]  /*1d430*/  FMNMX.FTZ R15, R28, R15, !PT ;  /* 0x0000000f1c0f7209 */ /* 0x000fe40007810000 */
[----:B------:R-:W-:-:S02]  /*1d440*/  FMNMX.FTZ R14, R26, R14, !PT ;  /* 0x0000000e1a0e7209 */ /* 0x000fc40007810000 */
[----:B------:R-:W-:Y:S02]  /*1d450*/  FSEL R193, R77, -INF , !P3 ;  /* 0xff8000004dc17808 */ /* 0x000fe40005800000 */
[----:B------:R-:W-:Y:S02]  /*1d460*/  FMNMX.FTZ R16, R194, R15, !PT ;  /* 0x0000000fc2107209 */ /* 0x000fe40007810000 */
[----:B------:R-:W-:Y:S02]  /*1d470*/  ISETP.GE.AND P3, PT, R13, R246, PT ;  /* 0x000000f60d00720c */ /* 0x000fe40003f66270 */
[----:B------:R-:W-:Y:S02]  /*1d480*/  FSEL R24, R19, -INF , !P2 ;  /* 0xff80000013187808 */ /* 0x000fe40005000000 */
[----:B------:R-:W-:Y:S02]  /*1d490*/  FMNMX.FTZ R15, R25, R14, !PT ;  /* 0x0000000e190f7209 */ /* 0x000fe40007810000 */
[----:B------:R-:W-:-:S02]  /*1d4a0*/  ISETP.GE.OR P3, PT, R13, R245, !P3 ;  /* 0x000000f50d00720c */ /* 0x000fc40005f66670 */
[CC--:B------:R-:W-:Y:S02]  /*1d4b0*/  ISETP.GE.AND P2, PT, R7.reuse, R246.reuse, PT ;  /* 0x000000f60700720c */ /* 0x0c0fe40003f46270 */
[----:B------:R-:W-:Y:S02]  /*1d4c0*/  FSEL R187, R82, -INF , !P1 ;  /* 0xff80000052bb7808 */ /* 0x000fe40004800000 */
[----:B------:R-:W-:Y:S02]  /*1d4d0*/  FMNMX.FTZ R13, R24, R15, !PT ;  /* 0x0000000f180d7209 */ /* 0x000fe40007810000 */
[----:B------:R-:W-:Y:S02]  /*1d4e0*/  ISETP.GE.OR P2, PT, R7, R245, !P2 ;  /* 0x000000f50700720c */ /* 0x000fe40005746670 */
[----:B------:R-:W-:Y:S02]  /*1d4f0*/  ISETP.GE.AND P1, PT, R3, R246, PT ;  /* 0x000000f60300720c */ /* 0x000fe40003f26270 */
[----:B------:R-:W-:-:S02]  /*1d500*/  FSEL R186, R83, -INF , !P3 ;  /* 0xff80000053ba7808 */ /* 0x000fc40005800000 */
[----:B------:R-:W-:Y:S01]  /*1d510*/  FMNMX.FTZ R13, R187, R13, !PT ;  /* 0x0000000dbb0d7209 */ /* 0x000fe20007810000 */
[----:B------:R-:W-:Y:S01]  /*1d520*/  LDSM.16.MT88.4 R80, [R217+0x14000] ;  /* 0x01400000d950783b */ /* 0x000fe20000004200 */
[----:B------:R-:W-:Y:S02]  /*1d530*/  ISETP.GE.OR P1, PT, R3, R245, !P1 ;  /* 0x000000f50300720c */ /* 0x000fe40004f26670 */
[----:B------:R-:W-:Y:S02]  /*1d540*/  FSEL R185, R78, -INF , !P2 ;  /* 0xff8000004eb97808 */ /* 0x000fe40005000000 */
[----:B------:R-:W-:Y:S02]  /*1d550*/  FMNMX.FTZ R13, R186, R13, !PT ;  /* 0x0000000dba0d7209 */ /* 0x000fe40007810000 */
[----:B------:R-:W-:Y:S02]  /*1d560*/  FMNMX.FTZ R14, R193, R16, !PT ;  /* 0x00000010c10e7209 */ /* 0x000fe40007810000 */
[----:B------:R-:W-:Y:S01]  /*1d570*/  FSEL R184, R79, -INF , !P1 ;  /* 0xff8000004fb87808 */ /* 0x000fe20004800000 */
[----:B------:R-:W-:Y:S01]  /*1d580*/  LDSM.16.MT88.4 R16, [R217+0x10800] ;  /* 0x01080000d910783b */ /* 0x000fe20000004200 */
[----:B------:R-:W-:-:S03]  /*1d590*/  FMNMX.FTZ R13, R185, R13, !PT ;  /* 0x0000000db90d7209 */ /* 0x000fc60007810000 */
[----:B------:R-:W1:Y:S01]  /*1d5a0*/  SHFL.BFLY PT, R7, R14, 0x2, 0x1f ;  /* 0x0c401f000e077f89 */ /* 0x000e6200000e0000 */
[----:B------:R-:W-:-:S05]  /*1d5b0*/  FMNMX.FTZ R13, R184, R13, !PT ;  /* 0x0000000db80d7209 */ /* 0x000fca0007810000 */
[----:B------:R-:W3:Y:S01]  /*1d5c0*/  SHFL.BFLY PT, R3, R13, 0x2, 0x1f ;  /* 0x0c401f000d037f89 */ /* 0x000ee200000e0000 */
[----:B-1----:R-:W-:-:S05]  /*1d5d0*/  FMNMX.FTZ R14, R14, R7, !PT ;  /* 0x000000070e0e7209 */ /* 0x002fca0007810000 */
[----:B------:R-:W1:Y:S01]  /*1d5e0*/  SHFL.BFLY PT, R164, R14, 0x1, 0x1f ;  /* 0x0c201f000ea47f89 */ /* 0x000e6200000e0000 */
[----:B---3--:R-:W-:-:S05]  /*1d5f0*/  FMNMX.FTZ R7, R13, R3, !PT ;  /* 0x000000030d077209 */ /* 0x008fca0007810000 */
[----:B------:R-:W3:Y:S01]  /*1d600*/  SHFL.BFLY PT, R3, R7, 0x1, 0x1f ;  /* 0x0c201f0007037f89 */ /* 0x000ee200000e0000 */
[----:B-1----:R-:W-:-:S04]  /*1d610*/  FMNMX.FTZ R164, R14, R164, !PT ;  /* 0x000000a40ea47209 */ /* 0x002fc80007810000 */
[----:B------:R-:W-:Y:S01]  /*1d620*/  FSETP.NEU.FTZ.AND P1, PT, R164, -INF , PT ;  /* 0xff800000a400780b */ /* 0x000fe20003f3d000 */
[----:B--2---:R-:W-:Y:S01]  /*1d630*/  FMUL.FTZ R192, R183, R164 ;  /* 0x000000a4b7c07220 */ /* 0x004fe20000410000 */
[----:B---3--:R-:W-:-:S04]  /*1d640*/  FMNMX.FTZ R3, R7, R3, !PT ;  /* 0x0000000307037209 */ /* 0x008fc80007810000 */
[----:B------:R-:W-:Y:S01]  /*1d650*/  FSEL R192, R192, RZ, P1 ;  /* 0x000000ffc0c07208 */ /* 0x000fe20000800000 */
[----:B------:R-:W-:Y:S01]  /*1d660*/  FMUL.FTZ R32, R183, R3 ;  /* 0x00000003b7207220 */ /* 0x000fe20000410000 */
        /* <DEDUP_REMOVED lines=11> */
[----:B------:R-:W1:Y:S01]  /*1d720*/  MUFU.EX2 R175, R175 ;  /* 0x000000af00af7308 */ /* 0x000e620000000800 */
[----:B------:R-:W2:Y:S01]  /*1d730*/  LDSM.16.MT88.4 R64, [R215+0x12000] ;  /* 0x01200000d740783b */ /* 0x000ea20000004200 */
[-CC-:B------:R-:W-:Y:S02]  /*1d740*/  FFMA.FTZ R172, R6, R183.reuse, -R192.reuse ;  /* 0x000000b706ac7223 */ /* 0x180fe400000108c0 */
[-CC-:B------:R-:W-:Y:S02]  /*1d750*/  FFMA.FTZ R168, R5, R183.reuse, -R192.reuse ;  /* 0x000000b705a87223 */ /* 0x180fe400000108c0 */
[-C--:B------:R-:W-:Y:S02]  /*1d760*/  FFMA.FTZ R166, R4, R183.reuse, -R192 ;  /* 0x000000b704a67223 */ /* 0x080fe400000108c0 */
[----:B------:R-:W3:Y:S01]  /*1d770*/  LDSM.16.MT88.4 R4, [R215+0x16000] ;  /* 0x01600000d704783b */ /* 0x000ee20000004200 */
[----:B------:R-:W-:Y:S01]  /*1d780*/  MUFU.EX2 R174, R174 ;  /* 0x000000ae00ae7308 */ /* 0x000fe20000000800 */
[----:B------:R-:W-:-:S02]  /*1d790*/  FFMA.FTZ R170, R12, R183, -R32 ;  /* 0x000000b70caa7223 */ /* 0x000fc40000010820 */
[----:B------:R-:W4:Y:S01]  /*1d7a0*/  LDSM.16.MT88.4 R12, [R216+0x10800] ;  /* 0x01080000d80c783b */ /* 0x000f220000004200 */
[-C--:B------:R-:W-:Y:S02]  /*1d7b0*/  FFMA.FTZ R2, R2, R183.reuse, -R192 ;  /* 0x000000b702027223 */ /* 0x080fe400000108c0 */
[-CC-:B------:R-:W-:Y:S01]  /*1d7c0*/  FFMA.FTZ R9, R9, R183.reuse, -R32.reuse ;  /* 0x000000b709097223 */ /* 0x180fe20000010820 */
[----:B-1----:R-:W-:Y:S01]  /*1d7d0*/  F2FP.PACK_AB R128, R175, R176 ;  /* 0x000000b0af80723e */ /* 0x002fe200000000ff */
[----:B------:R-:W1:Y:S01]  /*1d7e0*/  MUFU.EX2 R169, R169 ;  /* 0x000000a900a97308 */ /* 0x000e620000000800 */
[-CC-:B------:R-:W-:Y:S02]  /*1d7f0*/  FFMA.FTZ R8, R8, R183.reuse, -R32.reuse ;  /* 0x000000b708087223 */ /* 0x180fe40000010820 */
[-C--:B------:R-:W-:Y:S02]  /*1d800*/  FFMA.FTZ R0, R0, R183.reuse, -R32 ;  /* 0x000000b700007223 */ /* 0x080fe40000010820 */
[----:B------:R-:W-:-:S02]  /*1d810*/  FFMA.FTZ R180, R180, R183, -R192 ;  /* 0x000000b7b4b47223 */ /* 0x000fc400000108c0 */
[-CC-:B------:R-:W-:Y:S01]  /*1d820*/  FFMA.FTZ R179, R179, R183.reuse, -R192.reuse ;  /* 0x000000b7b3b37223 */ /* 0x180fe200000108c0 */
[----:B------:R-:W-:Y:S01]  /*1d830*/  MUFU.EX2 R173, R173 ;  /* 0x000000ad00ad7308 */ /* 0x000fe20000000800 */
[-CC-:B------:R-:W-:Y:S02]  /*1d840*/  FFMA.FTZ R181, R31, R183.reuse, -R192.reuse ;  /* 0x000000b71fb57223 */ /* 0x180fe400000108c0 */
[-C--:B------:R-:W-:Y:S02]  /*1d850*/  FFMA.FTZ R182, R30, R183.reuse, -R192 ;  /* 0x000000b71eb67223 */ /* 0x080fe400000108c0 */
[-CC-:B------:R-:W-:Y:S02]  /*1d860*/  FFMA.FTZ R190, R27, R183.reuse, -R32.reuse ;  /* 0x000000b71bbe7223 */ /* 0x180fe40000010820 */
[-CC-:B------:R-:W-:Y:S01]  /*1d870*/  FFMA.FTZ R191, R26, R183.reuse, -R32.reuse ;  /* 0x000000b71abf7223 */ /* 0x180fe20000010820 */
[----:B------:R-:W5:Y:S01]  /*1d880*/  MUFU.EX2 R177, R177 ;  /* 0x000000b100b17308 */ /* 0x000f620000000800 */
[----:B-1----:R-:W-:Y:S01]  /*1d890*/  F2FP.PACK_AB R130, R169, R174 ;  /* 0x000000aea982723e */ /* 0x002fe200000000ff */
[----:B------:R-:W-:-:S02]  /*1d8a0*/  FFMA.FTZ R195, R25, R183, -R32 ;  /* 0x000000b719c37223 */ /* 0x000fc40000010820 */
[-C--:B------:R-:W-:Y:S02]  /*1d8b0*/  FFMA.FTZ R196, R24, R183.reuse, -R32 ;  /* 0x000000b718c47223 */ /* 0x080fe40000010820 */
[-CC-:B------:R-:W-:Y:S01]  /*1d8c0*/  FFMA.FTZ R197, R29, R183.reuse, -R192.reuse ;  /* 0x000000b71dc57223 */ /* 0x180fe200000108c0 */
[----:B------:R-:W-:Y:S01]  /*1d8d0*/  LDSM.16.MT88.4 R24, [R215+0x15000] ;  /* 0x01500000d718783b */ /* 0x000fe20000004200 */
[----:B------:R-:W-:Y:S01]  /*1d8e0*/  MUFU.EX2 R178, R178 ;  /* 0x000000b200b27308 */ /* 0x000fe20000000800 */
[-CC-:B------:R-:W-:Y:S02]  /*1d8f0*/  FFMA.FTZ R198, R28, R183.reuse, -R192.reuse ;  /* 0x000000b71cc67223 */ /* 0x180fe400000108c0 */
[----:B------:R-:W-:Y:S01]  /*1d900*/  LDSM.16.MT88.4 R28, [R215+0x17000] ;  /* 0x01700000d71c783b */ /* 0x000fe20000004200 */
[-CC-:B------:R-:W-:Y:S02]  /*1d910*/  FFMA.FTZ R194, R194, R183.reuse, -R192.reuse ;  /* 0x000000b7c2c27223 */ /* 0x180fe400000108c0 */
[----:B------:R-:W-:-:S02]  /*1d920*/  FFMA.FTZ R249, R193, R183, -R192 ;  /* 0x000000b7c1f97223 */ /* 0x000fc400000108c0 */
[----:B------:R-:W1:Y:S01]  /*1d930*/  MUFU.EX2 R171, R171 ;  /* 0x000000ab00ab7308 */ /* 0x000e620000000800 */
[----:B-----5:R-:W-:Y:S01]  /*1d940*/  F2FP.PACK_AB R129, R177, R173 ;  /* 0x000000adb181723e */ /* 0x020fe200000000ff */
[-CC-:B------:R-:W-:Y:S02]  /*1d950*/  FFMA.FTZ R187, R187, R183.reuse, -R32.reuse ;  /* 0x000000b7bbbb7223 */ /* 0x180fe40000010820 */
[-CC-:B------:R-:W-:Y:S02]  /*1d960*/  FFMA.FTZ R186, R186, R183.reuse, -R32.reuse ;  /* 0x000000b7baba7223 */ /* 0x180fe40000010820 */
[-CC-:B------:R-:W-:Y:S02]  /*1d970*/  FFMA.FTZ R248, R184, R183.reuse, -R32.reuse ;  /* 0x000000b7b8f87223 */ /* 0x180fe40000010820 */
[----:B------:R-:W-:Y:S01]  /*1d980*/  MUFU.EX2 R172, R172 ;  /* 0x000000ac00ac7308 */ /* 0x000fe20000000800 */
[----:B------:R-:W-:Y:S02]  /*1d990*/  FFMA.FTZ R185, R185, R183, -R32 ;  /* 0x000000b7b9b97223 */ /* 0x000fe40000010820 */
[----:B------:R-:W-:Y:S01]  /*1d9a0*/  FADD.FTZ R175, R176, R175 ;  /* 0x000000afb0af7221 */ /* 0x000fe20000010000 */
[----:B------:R-:W-:Y:S01]  /*1d9b0*/  LDSM.16.MT88.4 R32, [R219+0x13800] ;  /* 0x01380000db20783b */ /* 0x000fe20000004200 */
[----:B------:R-:W-:-:S02]  /*1d9c0*/  FADD.FTZ R173, R173, R177 ;  /* 0x000000b1adad7221 */ /* 0x000fc40000010000 */
[----:B------:R-:W-:Y:S01]  /*1d9d0*/  FADD.FTZ R174, R174, R175 ;  /* 0x000000afaeae7221 */ /* 0x000fe20000010000 */
[----:B-1----:R-:W-:Y:S01]  /*1d9e0*/  F2FP.PACK_AB R131, R171, R178 ;  /* 0x000000b2ab83723e */ /* 0x002fe200000000ff */
[----:B------:R-:W1:Y:S01]  /*1d9f0*/  MUFU.EX2 R168, R168 ;  /* 0x000000a800a87308 */ /* 0x000e620000000800 */
        /* <DEDUP_REMOVED lines=23> */
[C---:B--2---:R-:W-:Y:S02]  /*1db70*/  HMMA.16816.F32 R60, R128.reuse, R64, RZ ;  /* 0x00000040803c723c */ /* 0x044fe400000018ff */
        /* <DEDUP_REMOVED lines=91> */
[----:B------:R-:W-:Y:S01]  /*1e130*/  HMMA.16816.F32 R128, R4, R22, R128 ;  /* 0x000000160480723c */ /* 0x000fe20000001880 */
[----:B------:R-:W1:Y:S06]  /*1e140*/  LDSM.16.MT88.4 R20, [R216+0x11000] ;  /* 0x01100000d814783b */ /* 0x000e6c0000004200 */
[----:B------:R-:W-:Y:S01]  /*1e150*/  F2FP.PACK_AB R4, R179, R180 ;  /* 0x000000b4b304723e */ /* 0x000fe200000000ff */
[----:B------:R-:W-:Y:S01]  /*1e160*/  FADD.FTZ R180, R180, R166 ;  /* 0x000000a6b4b47221 */ /* 0x000fe20000010000 */
[----:B------:R-:W-:-:S02]  /*1e170*/  F2FP.PACK_AB R6, R182, R181 ;  /* 0x000000b5b606723e */ /* 0x000fc400000000ff */
[----:B--2---:R-:W-:Y:S01]  /*1e180*/  F2FP.PACK_AB R5, R191, R190 ;  /* 0x000000bebf05723e */ /* 0x004fe200000000ff */
[----:B------:R-:W-:Y:S01]  /*1e190*/  FADD.FTZ R190, R190, R8 ;  /* 0x00000008bebe7221 */ /* 0x000fe20000010000 */
[----:B------:R-:W-:Y:S01]  /*1e1a0*/  F2FP.PACK_AB R7, R196, R195 ;  /* 0x000000c3c407723e */ /* 0x000fe200000000ff */
[----:B------:R-:W-:Y:S02]  /*1e1b0*/  FADD.FTZ R180, R179, R180 ;  /* 0x000000b4b3b47221 */ /* 0x000fe40000010000 */
[----:B------:R-:W-:Y:S02]  /*1e1c0*/  FADD.FTZ R190, R191, R190 ;  /* 0x000000bebfbe7221 */ /* 0x000fe40000010000 */
[----:B------:R-:W-:Y:S02]  /*1e1d0*/  FADD.FTZ R181, R181, R180 ;  /* 0x000000b4b5b57221 */ /* 0x000fe40000010000 */
[----:B---3--:R-:W-:Y:S01]  /*1e1e0*/  HMMA.16816.F32 R160, R4, R16, R160 ;  /* 0x0000001004a0723c */ /* 0x008fe200000018a0 */
[----:B------:R-:W-:-:S02]  /*1e1f0*/  FADD.FTZ R195, R195, R190 ;  /* 0x000000bec3c37221 */ /* 0x000fc40000010000 */
[----:B------:R-:W-:Y:S02]  /*1e200*/  FADD.FTZ R181, R182, R181 ;  /* 0x000000b5b6b57221 */ /* 0x000fe40000010000 */
[----:B------:R-:W-:Y:S02]  /*1e210*/  FADD.FTZ R195, R196, R195 ;  /* 0x000000c3c4c37221 */ /* 0x000fe40000010000 */
[----:B------:R-:W-:Y:S01]  /*1e220*/  FADD.FTZ R181, R197, R181 ;  /* 0x000000b5c5b57221 */ /* 0x000fe20000010000 */
[----:B------:R-:W-:Y:S01]  /*1e230*/  HMMA.16816.F32 R156, R4, R18, R156 ;  /* 0x00000012049c723c */ /* 0x000fe2000000189c */
[----:B------:R-:W2:Y:S01]  /*1e240*/  LDSM.16.MT88.4 R16, [R215+0x11000] ;  /* 0x01100000d710783b */ /* 0x000ea20000004200 */
[----:B------:R-:W-:Y:S02]  /*1e250*/  FADD.FTZ R195, R187, R195 ;  /* 0x000000c3bbc37221 */ /* 0x000fe40000010000 */
[----:B------:R-:W-:Y:S02]  /*1e260*/  FADD.FTZ R181, R198, R181 ;  /* 0x000000b5c6b57221 */ /* 0x000fe40000010000 */
[----:B------:R-:W-:-:S02]  /*1e270*/  FADD.FTZ R195, R186, R195 ;  /* 0x000000c3bac37221 */ /* 0x000fc40000010000 */
[----:B----4-:R-:W-:Y:S01]  /*1e280*/  HMMA.16816.F32 R152, R4, R12, R152 ;  /* 0x0000000c0498723c */ /* 0x010fe20000001898 */
        /* <DEDUP_REMOVED lines=18> */
[----:B------:R-:W-:Y:S07]  /*1e3b0*/  LDSM.16.MT88.4 R24, [R219+0x11800] ;  /* 0x01180000db18783b */ /* 0x000fee0000004200 */
        /* <DEDUP_REMOVED lines=18> */
[----:B------:R-:W-:Y:S07]  /*1e4e0*/  LDSM.16.MT88.4 R20, [R217+0x11800] ;  /* 0x01180000d914783b */ /* 0x000fee0000004200 */
[C---:B------:R-:W-:Y:S01]  /*1e4f0*/  HMMA.16816.F32 R128, R4.reuse, R30, R128 ;  /* 0x0000001e0480723c */ /* 0x040fe20000001880 */
[----:B------:R-:W-:Y:S07]  /*1e500*/  LDSM.16.MT88.4 R28, [R217+0x13800] ;  /* 0x01380000d91c783b */ /* 0x000fee0000004200 */
[C---:B--2---:R-:W-:Y:S08]  /*1e510*/  HMMA.16816.F32 R108, R4.reuse, R16, R108 ;  /* 0x00000010046c723c */ /* 0x044ff0000000186c */
[C---:B------:R-:W-:Y:S01]  /*1e520*/  HMMA.16816.F32 R112, R4.reuse, R18, R112 ;  /* 0x000000120470723c */ /* 0x040fe20000001870 */
[----:B------:R-:W1:Y:S07]  /*1e530*/  LDSM.16.MT88.4 R16, [R216+0x11800] ;  /* 0x01180000d810783b */ /* 0x000e6e0000004200 */
[C---:B---3--:R-:W-:Y:S08]  /*1e540*/  HMMA.16816.F32 R116, R4.reuse, R12, R116 ;  /* 0x0000000c0474723c */ /* 0x048ff00000001874 */
[----:B------:R-:W-:Y:S01]  /*1e550*/  HMMA.16816.F32 R120, R4, R14, R120 ;  /* 0x0000000e0478723c */ /* 0x000fe20000001878 */
[----:B------:R-:W2:Y:S06]  /*1e560*/  LDSM.16.MT88.4 R12, [R215+0x11800] ;  /* 0x01180000d70c783b */ /* 0x000eac0000004200 */
[----:B------:R-:W-:-:S02]  /*1e570*/  F2FP.PACK_AB R4, R198, R197 ;  /* 0x000000c5c604723e */ /* 0x000fc400000000ff */
[C---:B------:R-:W-:Y:S01]  /*1e580*/  F2FP.PACK_AB R6, R249.reuse, R194 ;  /* 0x000000c2f906723e */ /* 0x040fe200000000ff */
[----:B------:R-:W-:Y:S01]  /*1e590*/  FADD.FTZ R249, R249, R181 ;  /* 0x000000b5f9f97221 */ /* 0x000fe20000010000 */
[----:B------:R-:W-:Y:S02]  /*1e5a0*/  F2FP.PACK_AB R5, R186, R187 ;  /* 0x000000bbba05723e */ /* 0x000fe400000000ff */
[C---:B------:R-:W-:Y:S01]  /*1e5b0*/  F2FP.PACK_AB R7, R248.reuse, R183 ;  /* 0x000000b7f807723e */ /* 0x040fe200000000ff */
[----:B------:R-:W-:-:S06]  /*1e5c0*/  FADD.FTZ R248, R248, R195 ;  /* 0x000000c3f8f87221 */ /* 0x000fcc0000010000 */
        /* <DEDUP_REMOVED lines=38> */
[C---:B-1----:R-:W-:Y:S08]  /*1e830*/  HMMA.16816.F32 R116, R4.reuse, R16, R116 ;  /* 0x000000100474723c */ /* 0x042ff00000001874 */
[C---:B------:R-:W-:Y:S08]  /*1e840*/  HMMA.16816.F32 R120, R4.reuse, R18, R120 ;  /* 0x000000120478723c */ /* 0x040ff00000001878 */
[C---:B--2---:R-:W-:Y:S08]  /*1e850*/  HMMA.16816.F32 R124, R4.reuse, R12, R124 ;  /* 0x0000000c047c723c */ /* 0x044ff0000000187c */
[----:B------:R-:W-:Y:S01]  /*1e860*/  HMMA.16816.F32 R128, R4, R14, R128 ;  /* 0x0000000e0480723c */ /* 0x000fe20000001880 */
[----:B------:R-:W-:Y:S07]  /*1e870*/  @!UPT UIADD3 URZ, URZ, URZ, URZ ;  /* 0x0000003f3f3ff290 */ /* 0x000fee000fffe03f */
[----:B------:R-:W-:Y:S11]  /*1e880*/  @!P6 BRA `(.L_x_2691) ;  /* 0x00004be00000e947 */ /* 0x000ff60003800000 */
[----:B------:R-:W-:-:S04]  /*1e890*/  DEPBAR.LE SB0, 0x0 ;  /* 0x000080000000791a */ /* 0x000fc80000000000 */
[----:B------:R-:W-:Y:S01]  /*1e8a0*/  WARPSYNC 0xffffffff ;  /* 0xffffffff00007948 */ /* 0x000fe20003800000 */
[----:B------:R-:W-:Y:S01]  /*1e8b0*/  BSSY B0, `(.L_x_2692) ;  /* 0x0000046000007945 */ /* 0x000fe20003800000 */
[----:B------:R-:W-:Y:S01]  /*1e8c0*/  IADD3 R242, R165, -0x2, RZ ;  /* 0xfffffffea5f27810 */ /* 0x000fe20007ffe0ff */
[----:B------:R-:W-:Y:S06]  /*1e8d0*/  BAR.SYNC.DEFER_BLOCKING 0x0 ;  /* 0x0000000000007b1d */ /* 0x000fec0000010000 */
[----:B------:R-:W-:Y:S05]  /*1e8e0*/  @!P0 BRA `(.L_x_2693) ;  /* 0x000003e000008947 */ /* 0x000fea0003800000 */
[----:B------:R-:W-:Y:S02]  /*1e8f0*/  ULDC.64 UR4, c[0x0][0x118] ;  /* 0x0000460000047ab9 */ /* 0x000fe40000000a00 */
[----:B------:R-:W2:Y:S01]  /*1e900*/  LD.E R9, [R10.64+0x170] ;  /* 0x000170040a097980 */ /* 0x000ea2000c101900 */
[----:B------:R-:W-:-:S05]  /*1e910*/  IMAD.SHL.U32 R0, R242, 0x40, RZ ;  /* 0x00000040f2007824 */ /* 0x000fca00078e00ff */
[----:B------:R-:W-:Y:S02]  /*1e920*/  IABS R2, R0 ;  /* 0x0000000000027213 */ /* 0x000fe40000000000 */
[----:B------:R-:W-:-:S04]  /*1e930*/  IADD3 R12, R0, 0x40, RZ ;  /* 0x00000040000c7810 */ /* 0x000fc80007ffe0ff */
[----:B------:R-:W-:Y:S02]  /*1e940*/  IABS R5, R12 ;  /* 0x0000000c00057213 */ /* 0x000fe40000000000 */
[-C--:B--2---:R-:W-:Y:S02]  /*1e950*/  IABS R6, R9.reuse ;  /* 0x0000000900067213 */ /* 0x084fe40000000000 */
[-C--:B------:R-:W-:Y:S02]  /*1e960*/  IABS R4, R9.reuse ;  /* 0x0000000900047213 */ /* 0x080fe40000000000 */
[----:B------:R-:W1:Y:S01]  /*1e970*/  I2F.RP R14, R6 ;  /* 0x00000006000e7306 */ /* 0x000e620000209400 */
[-C--:B------:R-:W-:Y:S02]  /*1e980*/  LOP3.LUT R0, R0, R9.reuse, RZ, 0x3c, !PT ;  /* 0x0000000900007212 */ /* 0x080fe400078e3cff */
[----:B------:R-:W-:Y:S01]  /*1e990*/  IMAD.MOV R4, RZ, RZ, -R4 ;  /* 0x000000ffff047224 */ /* 0x000fe200078e0a04 */
[----:B------:R-:W-:-:S02]  /*1e9a0*/  LOP3.LUT R12, R12, R9, RZ, 0x3c, !PT ;  /* 0x000000090c0c7212 */ /* 0x000fc400078e3cff */
        /* <DEDUP_REMOVED lines=15> */
[-C--:B------:R-:W-:Y:S02]  /*1eaa0*/  @!P2 IADD3 R2, R2, -R6.reuse, RZ ;  /* 0x800000060202a210 */ /* 0x080fe40007ffe0ff */
[----:B------:R-:W-:Y:S02]  /*1eab0*/  @!P2 IADD3 R7, R7, 0x1, RZ ;  /* 0x000000010707a810 */ /* 0x000fe40007ffe0ff */
[-C--:B------:R-:W-:Y:S02]  /*1eac0*/  ISETP.GE.U32.AND P5, PT, R2, R6.reuse, PT ;  /* 0x000000060200720c */ /* 0x080fe40003fa6070 */
[----:B------:R-:W-:Y:S01]  /*1ead0*/  @!P4 IMAD.IADD R4, R4, 0x1, -R6 ;  /* 0x000000010404c824 */ /* 0x000fe200078e0a06 */
[----:B------:R-:W-:Y:S02]  /*1eae0*/  @!P4 IADD3 R8, R8, 0x1, RZ ;  /* 0x000000010808c810 */ /* 0x000fe40007ffe0ff */
[----:B------:R-:W-:Y:S02]  /*1eaf0*/  ISETP.NE.AND P2, PT, R9, RZ, PT ;  /* 0x000000ff0900720c */ /* 0x000fe40003f45270 */
[----:B------:R-:W-:-:S02]  /*1eb00*/  ISETP.GE.U32.AND P6, PT, R4, R6, PT ;  /* 0x000000060400720c */ /* 0x000fc40003fc6070 */
[----:B------:R-:W-:-:S04]  /*1eb10*/  LOP3.LUT R4, RZ, R9, RZ, 0x33, !PT ;  /* 0x00000009ff047212 */ /* 0x000fc800078e33ff */
[----:B------:R-:W-:-:S05]  /*1eb20*/  @P5 IADD3 R7, R7, 0x1, RZ ;  /* 0x0000000107075810 */ /* 0x000fca0007ffe0ff */
[----:B------:R-:W-:Y:S02]  /*1eb30*/  IMAD.MOV.U32 R5, RZ, RZ, R7 ;  /* 0x000000ffff057224 */ /* 0x000fe400078e0007 */
[----:B------:R-:W-:Y:S01]  /*1eb40*/  @P6 IADD3 R8, R8, 0x1, RZ ;  /* 0x0000000108086810 */ /* 0x000fe20007ffe0ff */
[----:B------:R-:W2:Y:S01]  /*1eb50*/  LD.E.64 R6, [R10.64+0x40] ;  /* 0x000040040a067980 */ /* 0x000ea2000c101b00 */
[----:B------:R-:W-:Y:S02]  /*1eb60*/  @!P1 IMAD.MOV R5, RZ, RZ, -R5 ;  /* 0x000000ffff059224 */ /* 0x000fe400078e0a05 */
[----:B------:R-:W-:-:S03]  /*1eb70*/  @!P3 IADD3 R8, -R8, RZ, RZ ;  /* 0x000000ff0808b210 */ /* 0x000fc60007ffe1ff */
[C---:B------:R-:W-:Y:S02]  /*1eb80*/  SEL R5, R4.reuse, R5, !P2 ;  /* 0x0000000504057207 */ /* 0x040fe40005000000 */
[----:B------:R-:W-:-:S03]  /*1eb90*/  SEL R4, R4, R8, !P2 ;  /* 0x0000000804047207 */ /* 0x000fc60005000000 */
[----:B------:R-:W-:-:S04]  /*1eba0*/  IMAD.WIDE R14, R5, 0x4, R240 ;  /* 0x00000004050e7825 */ /* 0x000fc800078e02f0 */
[C---:B------:R-:W-:Y:S01]  /*1ebb0*/  IMAD.WIDE R12, R4.reuse, 0x4, R240 ;  /* 0x00000004040c7825 */ /* 0x040fe200078e02f0 */
[----:B------:R-:W3:Y:S04]  /*1ebc0*/  LD.E R0, [R14.64] ;  /* 0x000000040e007980 */ /* 0x000ee8000c101900 */
[----:B------:R1:W3:Y:S04]  /*1ebd0*/  LD.E R2, [R12.64] ;  /* 0x000000040c027980 */ /* 0x0002e8000c101900 */
[----:B-1----:R-:W4:Y:S01]  /*1ebe0*/  LD.E.64 R12, [R10.64+0x28] ;  /* 0x000028040a0c7980 */ /* 0x002f22000c101b00 */
[----:B------:R-:W-:-:S04]  /*1ebf0*/  IMAD.IADD R4, R4, 0x1, -R5 ;  /* 0x0000000104047824 */ /* 0x000fc800078e0a05 */
[----:B------:R-:W-:-:S05]  /*1ec00*/  IMAD R9, R9, R4, -0x40 ;  /* 0xffffffc009097424 */ /* 0x000fca00078e0204 */
[----:B------:R-:W-:Y:S01]  /*1ec10*/  SHF.R.S32.HI R5, RZ, 0x1f, R9 ;  /* 0x0000001fff057819 */ /* 0x000fe20000011409 */
[-C--:B--2---:R-:W-:Y:S02]  /*1ec20*/  IMAD R4, R7, R9.reuse, RZ ;  /* 0x0000000907047224 */ /* 0x084fe400078e02ff */
[----:B------:R-:W-:-:S04]  /*1ec30*/  IMAD.WIDE.U32 R8, R6, R9, RZ ;  /* 0x0000000906087225 */ /* 0x000fc800078e00ff */
[----:B------:R-:W-:-:S05]  /*1ec40*/  IMAD R4, R6, R5, R4 ;  /* 0x0000000506047224 */ /* 0x000fca00078e0204 */
[----:B------:R-:W-:Y:S01]  /*1ec50*/  IADD3 R9, R9, R4, RZ ;  /* 0x0000000409097210 */ /* 0x000fe20007ffe0ff */
[----:B---3--:R-:W-:-:S05]  /*1ec60*/  IMAD.IADD R0, R0, 0x1, -R2 ;  /* 0x0000000100007824 */ /* 0x008fca00078e0a02 */
[----:B------:R-:W-:Y:S01]  /*1ec70*/  SHF.R.S32.HI R5, RZ, 0x1f, R0 ;  /* 0x0000001fff057819 */ /* 0x000fe20000011400 */
[----:B----4-:R-:W-:-:S04]  /*1ec80*/  IMAD R2, R13, R0, RZ ;  /* 0x000000000d027224 */ /* 0x010fc800078e02ff */
[----:B------:R-:W-:Y:S02]  /*1ec90*/  IMAD R2, R12, R5, R2 ;  /* 0x000000050c027224 */ /* 0x000fe400078e0202 */
[----:B------:R-:W-:-:S04]  /*1eca0*/  IMAD.WIDE.U32 R4, R0, R12, R8 ;  /* 0x0000000c00047225 */ /* 0x000fc800078e0008 */
[----:B------:R-:W-:Y:S01]  /*1ecb0*/  IMAD.IADD R2, R5, 0x1, R2 ;  /* 0x0000000105027824 */ /* 0x000fe200078e0202 */
[----:B------:R-:W-:Y:S05]  /*1ecc0*/  BRA `(.L_x_2694) ;  /* 0x0000004000007947 */ /* 0x000fea0003800000 */
.L_x_2693:
[----:B------:R-:W-:Y:S02]  /*1ecd0*/  ULDC.64 UR4, c[0x0][0x118] ;  /* 0x0000460000047ab9 */ /* 0x000fe40000000a00 */
[----:B------:R-:W2:Y:S02]  /*1ece0*/  LD.E R4, [R10.64+0x40] ;  /* 0x000040040a047980 */ /* 0x000ea4000c101900 */
[----:B--2---:R-:W-:-:S04]  /*1ecf0*/  LEA R4, -R4, RZ, 0x6 ;  /* 0x000000ff04047211 */ /* 0x004fc800078e31ff */
[----:B------:R-:W-:Y:S02]  /*1ed00*/  SHF.R.S32.HI R2, RZ, 0x1f, R4 ;  /* 0x0000001fff027819 */ /* 0x000fe40000011404 */
.L_x_2694:
[----:B------:R-:W-:Y:S05]  /*1ed10*/  BSYNC B0 ;  /* 0x0000000000007941 */ /* 0x000fea0003800000 */
.L_x_2692:
[C---:B------:R-:W-:Y:S01]  /*1ed20*/  LOP3.LUT P6, RZ, R243.reuse, 0x1, RZ, 0xc0, !PT ;  /* 0x00000001f3ff7812 */ /* 0x040fe200078cc0ff */
[----:B------:R-:W-:Y:S01]  /*1ed30*/  ULDC.64 UR4, c[0x0][0x118] ;  /* 0x0000460000047ab9 */ /* 0x000fe20000000a00 */
[C---:B------:R-:W-:Y:S01]  /*1ed40*/  LOP3.LUT P5, RZ, R243.reuse, 0x2, RZ, 0xc0, !PT ;  /* 0x00000002f3ff7812 */ /* 0x040fe200078ac0ff */
[----:B------:R-:W-:Y:S01]  /*1ed50*/  BSSY B1, `(.L_x_2695) ;  /* 0x0000286000017945 */ /* 0x000fe20003800000 */
[C---:B------:R-:W-:Y:S02]  /*1ed60*/  LOP3.LUT P4, RZ, R243.reuse, 0x4, RZ, 0xc0, !PT ;  /* 0x00000004f3ff7812 */ /* 0x040fe4000788c0ff */
[C---:B------:R-:W-:Y:S02]  /*1ed70*/  LEA R8, P2, R4.reuse, R189, 0x1 ;  /* 0x000000bd04087211 */ /* 0x040fe400078408ff */
[----:B------:R-:W-:Y:S02]  /*1ed80*/  IADD3 R0, P1, R4, R226, RZ ;  /* 0x000000e204007210 */ /* 0x000fe40007f3e0ff */
[----:B------:R-:W-:-:S02]  /*1ed90*/  LOP3.LUT P3, RZ, R243, 0x8, RZ, 0xc0, !PT ;  /* 0x00000008f3ff7812 */ /* 0x000fc4000786c0ff */
[-C--:B------:R-:W-:Y:S01]  /*1eda0*/  LEA.HI.X R9, R4, R188.reuse, R2, 0x1, P2 ;  /* 0x000000bc04097211 */ /* 0x080fe200010f0c02 */
[----:B------:R-:W-:Y:S01]  /*1edb0*/  IMAD.X R2, R2, 0x1, R227, P1 ;  /* 0x0000000102027824 */ /* 0x000fe200008e06e3 */
[CC--:B------:R-:W-:Y:S02]  /*1edc0*/  @P6 LEA R16, P2, R0.reuse, R189.reuse, 0x1 ;  /* 0x000000bd00106211 */ /* 0x0c0fe400078408ff */
[CC--:B------:R-:W-:Y:S01]  /*1edd0*/  @P5 LEA R14, P1, R0.reuse, R189.reuse, 0x1 ;  /* 0x000000bd000e5211 */ /* 0x0c0fe200078208ff */
[----:B------:R-:W-:Y:S01]  /*1ede0*/  @!PT LDS RZ, [RZ] ;  /* 0x00000000fffff984 */ /* 0x000fe20000000800 */
[----:B------:R-:W-:Y:S01]  /*1edf0*/  @!PT LDS RZ, [RZ] ;  /* 0x00000000fffff984 */ /* 0x000fe20000000800 */
[----:B------:R-:W-:Y:S01]  /*1ee00*/  @!PT LDS RZ, [RZ] ;  /* 0x00000000fffff984 */ /* 0x000fe20000000800 */
[----:B------:R1:W-:Y:S01]  /*1ee10*/  @P6 LDGSTS.E.BYPASS.LTC128B.128 [R239+0x10000], [R8.64] ;  /* 0x1000000008ef6fae */ /* 0x0003e2000b901d44 */
[CCC-:B------:R-:W-:Y:S02]  /*1ee20*/  @P6 LEA.HI.X R17, R0.reuse, R188.reuse, R2.reuse, 0x1, P2 ;  /* 0x000000bc00116211 */ /* 0x1c0fe400010f0c02 */
[C---:B------:R-:W-:Y:S01]  /*1ee30*/  @P4 LEA R12, P2, R0.reuse, R189, 0x1 ;  /* 0x000000bd000c4211 */ /* 0x040fe200078408ff */
[----:B------:R-:W-:Y:S01]  /*1ee40*/  @!P6 STS.128 [R239+0x10000], RZ ;  /* 0x010000ffef00e388 */ /* 0x000fe20000000c00 */
[----:B------:R-:W-:-:S02]  /*1ee50*/  @P5 LEA.HI.X R15, R0, R188, R2, 0x1, P1 ;  /* 0x000000bc000f5211 */ /* 0x000fc400008f0c02 */
[C-C-:B------:R-:W-:Y:S01]  /*1ee60*/  @P4 LEA.HI.X R13, R0.reuse, R188, R2.reuse, 0x1, P2 ;  /* 0x000000bc000d4211 */ /* 0x140fe200010f0c02 */
[----:B------:R-:W-:Y:S01]  /*1ee70*/  @!PT LDS RZ, [RZ] ;  /* 0x00000000fffff984 */ /* 0x000fe20000000800 */
[----:B------:R-:W-:Y:S01]  /*1ee80*/  @!PT LDS RZ, [RZ] ;  /* 0x00000000fffff984 */ /* 0x000fe20000000800 */
[----:B------:R-:W-:Y:S01]  /*1ee90*/  @!PT LDS RZ, [RZ] ;  /* 0x00000000fffff984 */ /* 0x000fe20000000800 */
[----:B------:R1:W-:Y:S01]  /*1eea0*/  @P5 LDGSTS.E.BYPASS.LTC128B.128 [R239+0x12000], [R8.64+0x80] ;  /* 0x1200008008ef5fae */ /* 0x0003e2000b901d44 */
[CC--:B------:R-:W-:Y:S02]  /*1eeb0*/  @P3 LEA R6, P1, R0.reuse, R189.reuse, 0x1 ;  /* 0x000000bd00063211 */ /* 0x0c0fe400078208ff */
[C---:B------:R-:W-:Y:S01]  /*1eec0*/  IADD3 R4, P2, R0.reuse, R226, RZ ;  /* 0x000000e200047210 */ /* 0x040fe20007f5e0ff */
[----:B------:R-:W-:Y:S01]  /*1eed0*/  @!P5 STS.128 [R239+0x12000], RZ ;  /* 0x012000ffef00d388 */ /* 0x000fe20000000c00 */
[-C--:B------:R-:W-:Y:S02]  /*1eee0*/  @P3 LEA.HI.X R7, R0, R188.reuse, R2, 0x1, P1 ;  /* 0x000000bc00073211 */ /* 0x080fe400008f0c02 */
[-C--:B------:R-:W-:Y:S01]  /*1eef0*/  @P5 LEA R22, P1, R4, R189.reuse, 0x1 ;  /* 0x000000bd04165211 */ /* 0x080fe200078208ff */
[----:B------:R-:W-:Y:S01]  /*1ef00*/  IMAD.X R2, R2, 0x1, R227, P2 ;  /* 0x0000000102027824 */ /* 0x000fe200010e06e3 */
[CC--:B------:R-:W-:Y:S01]  /*1ef10*/  @P6 LEA R24, P2, R4.reuse, R189.reuse, 0x1 ;  /* 0x000000bd04186211 */ /* 0x0c0fe200078408ff */
[----:B------:R-:W-:Y:S01]  /*1ef20*/  @!PT LDS RZ, [RZ] ;  /* 0x00000000fffff984 */ /* 0x000fe20000000800 */
[----:B------:R-:W-:Y:S01]  /*1ef30*/  @!PT LDS RZ, [RZ] ;  /* 0x00000000fffff984 */ /* 0x000fe20000000800 */
[----:B------:R-:W-:Y:S01]  /*1ef40*/  @!PT LDS RZ, [RZ] ;  /* 0x00000000fffff984 */ /* 0x000fe20000000800 */
[----:B------:R1:W-:Y:S03]  /*1ef50*/  @P4 LDGSTS.E.BYPASS.LTC128B.128 [R239+0x14000], [R8.64+0x100] ;  /* 0x1400010008ef4fae */ /* 0x0003e6000b901d44 */
[C---:B------:R-:W-:Y:S01]  /*1ef60*/  @P6 LEA.HI.X R25, R4.reuse, R188, R2, 0x1, P2 ;  /* 0x000000bc04196211 */ /* 0x040fe200010f0c02 */
[----:B------:R-:W-:Y:S01]  /*1ef70*/  @!P4 STS.128 [R239+0x14000], RZ ;  /* 0x014000ffef00c388 */ /* 0x000fe20000000c00 */
[----:B------:R-:W-:-:S02]  /*1ef80*/  @P4 LEA R20, P2, R4, R189, 0x1 ;  /* 0x000000bd04144211 */ /* 0x000fc400078408ff */
[CCC-:B------:R-:W-:Y:S01]  /*1ef90*/  @P5 LEA.HI.X R23, R4.reuse, R188.reuse, R2.reuse, 0x1, P1 ;  /* 0x000000bc04175211 */ /* 0x1c0fe200008f0c02 */
[----:B------:R-:W-:Y:S01]  /*1efa0*/  @!PT LDS RZ, [RZ] ;  /* 0x00000000fffff984 */ /* 0x000fe20000000800 */
[----:B------:R-:W-:Y:S01]  /*1efb0*/  @!PT LDS RZ, [RZ] ;  /* 0x00000000fffff984 */ /* 0x000fe20000000800 */
[----:B------:R-:W-:Y:S01]  /*1efc0*/  @!PT LDS RZ, [RZ] ;  /* 0x00000000fffff984 */ /* 0x000fe20000000800 */
[----:B------:R1:W-:Y:S01]  /*1efd0*/  @P3 LDGSTS.E.BYPASS.LTC128B.128 [R239+0x16000], [R8.64+0x180] ;  /* 0x1600018008ef3fae */ /* 0x0003e2000b901d44 */
[C-C-:B------:R-:W-:Y:S02]  /*1efe0*/  @P4 LEA.HI.X R21, R4.reuse, R188, R2.reuse, 0x1, P2 ;  /* 0x000000bc04154211 */ /* 0x140fe400010f0c02 */
[CC--:B------:R-:W-:Y:S01]  /*1eff0*/  @P3 LEA R18, P1, R4.reuse, R189.reuse, 0x1 ;  /* 0x000000bd04123211 */ /* 0x0c0fe200078208ff */
[----:B------:R-:W-:Y:S01]  /*1f000*/  @!P3 STS.128 [R239+0x16000], RZ ;  /* 0x016000ffef00b388 */ /* 0x000fe20000000c00 */
        /* <DEDUP_REMOVED lines=9> */
[----:B------:R-:W-:Y:S03]  /*1f0a0*/  @!P6 STS.128 [R239+0x10800], RZ ;  /* 0x010800ffef00e388 */ /* 0x000fe60000000c00 */
[C---:B------:R-:W-:Y:S01]  /*1f0b0*/  @P6 LEA.HI.X R29, R0.reuse, R188, R2, 0x1, P2 ;  /* 0x000000bc001d6211 */ /* 0x040fe200010f0c02 */
[----:B------:R-:W-:Y:S01]  /*1f0c0*/  @!PT LDS RZ, [RZ] ;  /* 0x00000000fffff984 */ /* 0x000fe20000000800 */
[----:B------:R-:W-:Y:S01]  /*1f0d0*/  @!PT LDS RZ, [RZ] ;  /* 0x00000000fffff984 */ /* 0x000fe20000000800 */
[----:B------:R-:W-:Y:S01]  /*1f0e0*/  @!PT LDS RZ, [RZ] ;  /* 0x00000000fffff984 */ /* 0x000fe20000000800 */
[----:B------:R3:W-:Y:S01]  /*1f0f0*/  @P5 LDGSTS.E.BYPASS.LTC128B.128 [R239+0x12800], [R14.64+0x80] ;  /* 0x128000800eef5fae */ /* 0x0007e2000b901d44 */
[----:B------:R-:W-:-:S02]  /*1f100*/  @P4 LEA R4, P2, R0, R189, 0x1 ;  /* 0x000000bd00044211 */ /* 0x000fc400078408ff */
[CCC-:B------:R-:W-:Y:S01]  /*1f110*/  @P5 LEA.HI.X R27, R0.reuse, R188.reuse, R2.reuse, 0x1, P1 ;  /* 0x000000bc001b5211 */ /* 0x1c0fe200008f0c02 */
[----:B------:R-:W-:Y:S01]  /*1f120*/  @!P5 STS.128 [R239+0x12800], RZ ;  /* 0x012800ffef00d388 */ /* 0x000fe20000000c00 */
[C---:B------:R-:W-:Y:S02]  /*1f130*/  @P3 LEA R30, P1, R0.reuse, R189, 0x1 ;  /* 0x000000bd001e3211 */ /* 0x040fe400078208ff */
[CCC-:B------:R-:W-:Y:S01]  /*1f140*/  @P4 LEA.HI.X R5, R0.reuse, R188.reuse, R2.reuse, 0x1, P2 ;  /* 0x000000bc00054211 */ /* 0x1c0fe200010f0c02 */
[----:B------:R-:W-:Y:S01]  /*1f150*/  @!PT LDS RZ, [RZ] ;  /* 0x00000000fffff984 */ /* 0x000fe20000000800 */
[----:B------:R-:W-:Y:S01]  /*1f160*/  @!PT LDS RZ, [RZ] ;  /* 0x00000000fffff984 */ /* 0x000fe20000000800 */
[----:B------:R-:W-:Y:S01]  /*1f170*/  @!PT LDS RZ, [RZ] ;  /* 0x00000000fffff984 */ /* 0x000fe20000000800 */
[----:B------:R3:W-:Y:S01]  /*1f180*/  @P4 LDGSTS.E.BYPASS.LTC128B.128 [R239+0x14800], [R12.64+0x100] ;  /* 0x148001000cef4fae */ /* 0x0007e2000b901d44 */
[----:B------:R-:W-:-:S03]  /*1f190*/  @P3 LEA.HI.X R31, R0, R188, R2, 0x1, P1 ;  /* 0x000000bc001f3211 */ /* 0x000fc600008f0c02 */
        /* <DEDUP_REMOVED lines=46> */
[----:B------:R-:W-:Y:S04]  /*1f480*/  LDSM.16.M88.4 R176, [R224+0x8800] ;  /* 0x00880000e0b0783b */ /* 0x000fe80000000200 */
[----:B------:R-:W-:Y:S04]  /*1f490*/  LDSM.16.M88.4 R168, [R224+0x9000] ;  /* 0x00900000e0a8783b */ /* 0x000fe80000000200 */
[----:B-1----:R-:W-:Y:S04]  /*1f4a0*/  LDSM.16.M88.4 R20, [R224+0x9800] ;  /* 0x00980000e014783b */ /* 0x002fe80000000200 */
[----:B----4-:R-:W-:Y:S04]  /*1f4b0*/  LDSM.16.M88.4 R4, [R224+0x8000] ;  /* 0x00800000e004783b */ /* 0x010fe80000000200 */
[----:B------:R-:W-:Y:S04]  /*1f4c0*/  LDSM.16.M88.4 R184, [R223] ;  /* 0x00000000dfb8783b */ /* 0x000fe80000000200 */
[----:B--2---:R-:W3:Y:S04]  /*1f4d0*/  LDSM.16.M88.4 R28, [R225] ;  /* 0x00000000e11c783b */ /* 0x004ee80000000200 */
[----:B------:R-:W1:Y:S04]  /*1f4e0*/  LDSM.16.M88.4 R16, [R222] ;  /* 0x00000000de10783b */ /* 0x000e680000000200 */
[----:B------:R-:W2:Y:S04]  /*1f4f0*/  LDSM.16.M88.4 R196, [R214] ;  /* 0x00000000d6c4783b */ /* 0x000ea80000000200 */
[----:B------:R-:W4:Y:S04]  /*1f500*/  LDSM.16.M88.4 R188, [R212] ;  /* 0x00000000d4bc783b */ /* 0x000f280000000200 */
[----:B------:R-:W1:Y:S04]  /*1f510*/  LDSM.16.M88.4 R192, [R213] ;  /* 0x00000000d5c0783b */ /* 0x000e680000000200 */
[----:B-----5:R-:W-:Y:S04]  /*1f520*/  LDSM.16.M88.4 R24, [R221] ;  /* 0x00000000dd18783b */ /* 0x020fe80000000200 */
[----:B------:R-:W5:Y:S04]  /*1f530*/  S2R R0, SR_TID.X ;  /* 0x0000000000007919 */ /* 0x000f680000002100 */
[----:B------:R-:W0:Y:S01]  /*1f540*/  LDGDEPBAR ;  /* 0x00000000000079af */ /* 0x000e220000000000 */
[C---:B---3--:R-:W-:Y:S08]  /*1f550*/  HMMA.16816.F32 R12, R28.reuse, R4, RZ ;  /* 0x000000041c0c723c */ /* 0x048ff000000018ff */
[----:B------:R-:W-:Y:S01]  /*1f560*/  HMMA.16816.F32 R4, R28, R6, RZ ;  /* 0x000000061c04723c */ /* 0x000fe200000018ff */
[----:B-----5:R-:W-:-:S05]  /*1f570*/  IMAD.SHL.U32 R0, R0, 0x2, RZ ;  /* 0x0000000200007824 */ /* 0x020fca00078e00ff */
[----:B------:R-:W-:Y:S02]  /*1f580*/  LOP3.LUT R165, R0, 0x6, RZ, 0xc0, !PT ;  /* 0x0000000600a57812 */ /* 0x000fe400078ec0ff */
[----:B------:R-:W-:Y:S03]  /*1f590*/  HMMA.16816.F32 R180, R28, R176, RZ ;  /* 0x000000b01cb4723c */ /* 0x000fe600000018ff */
[----:B------:R-:W-:-:S05]  /*1f5a0*/  IMAD R165, R242, 0x40, R165 ;  /* 0x00000040f2a57824 */ /* 0x000fca00078e02a5 */
[C---:B------:R-:W-:Y:S01]  /*1f5b0*/  HMMA.16816.F32 R176, R28.reuse, R178, RZ ;  /* 0x000000b21cb0723c */ /* 0x040fe200000018ff */
[C---:B------:R-:W-:Y:S02]  /*1f5c0*/  IADD3 R166, R165.reuse, 0x1, RZ ;  /* 0x00000001a5a67810 */ /* 0x040fe40007ffe0ff */
[CC--:B------:R-:W-:Y:S02]  /*1f5d0*/  ISETP.GE.AND P2, PT, R165.reuse, R247.reuse, PT ;  /* 0x000000f7a500720c */ /* 0x0c0fe40003f46270 */
[C---:B------:R-:W-:Y:S02]  /*1f5e0*/  ISETP.GE.AND P6, PT, R165.reuse, R246, PT ;  /* 0x000000f6a500720c */ /* 0x040fe40003fc6270 */
[----:B------:R-:W-:Y:S01]  /*1f5f0*/  ISETP.GE.AND P1, PT, R166, R247, PT ;  /* 0x000000f7a600720c */ /* 0x000fe20003f26270 */
[----:B------:R-:W-:Y:S01]  /*1f600*/  HMMA.16816.F32 R172, R28, R168, RZ ;  /* 0x000000a81cac723c */ /* 0x000fe200000018ff */
[C---:B------:R-:W-:Y:S02]  /*1f610*/  ISETP.GE.OR P2, PT, R165.reuse, R244, !P2 ;  /* 0x000000f4a500720c */ /* 0x040fe40005746670 */
[----:B------:R-:W-:-:S02]  /*1f620*/  ISETP.GE.OR P6, PT, R165, R245, !P6 ;  /* 0x000000f5a500720c */ /* 0x000fc400077c6670 */
[----:B------:R-:W-:-:S03]  /*1f630*/  ISETP.GE.OR P1, PT, R166, R244, !P1 ;  /* 0x000000f4a600720c */ /* 0x000fc60004f26670 */
[C---:B------:R-:W-:Y:S08]  /*1f640*/  HMMA.16816.F32 R168, R28.reuse, R170, RZ ;  /* 0x000000aa1ca8723c */ /* 0x040ff000000018ff */
[C---:B------:R-:W-:Y:S08]  /*1f650*/  HMMA.16816.F32 R32, R28.reuse, R20, RZ ;  /* 0x000000141c20723c */ /* 0x040ff000000018ff */
[----:B------:R-:W-:Y:S01]  /*1f660*/  HMMA.16816.F32 R28, R28, R22, RZ ;  /* 0x000000161c1c723c */ /* 0x000fe200000018ff */
[----:B------:R-:W3:Y:S07]  /*1f670*/  LDSM.16.M88.4 R20, [R218+0x8000] ;  /* 0x00800000da14783b */ /* 0x000eee0000000200 */
[C---:B-1----:R-:W-:Y:S08]  /*1f680*/  HMMA.16816.F32 R12, R184.reuse, R16, R12 ;  /* 0x00000010b80c723c */ /* 0x042ff0000000180c */
[C---:B------:R-:W-:Y:S01]  /*1f690*/  HMMA.16816.F32 R4, R184.reuse, R18, R4 ;  /* 0x00000012b804723c */ /* 0x040fe20000001804 */
[----:B------:R-:W1:Y:S07]  /*1f6a0*/  LDSM.16.M88.4 R16, [R218+0x8800] ;  /* 0x00880000da10783b */ /* 0x000e6e0000000200 */
[C---:B--2---:R-:W-:Y:S08]  /*1f6b0*/  HMMA.16816.F32 R180, R184.reuse, R196, R180 ;  /* 0x000000c4b8b4723c */ /* 0x044ff000000018b4 */
        /* <DEDUP_REMOVED lines=8> */
[----:B------:R-:W-:Y:S03]  /*1f740*/  LDSM.16.M88.4 R184, [R220] ;  /* 0x00000000dcb8783b */ /* 0x000fe60000000200 */
[C---:B---3--:R-:W-:Y:S08]  /*1f750*/  HMMA.16816.F32 R12, R24.reuse, R20, R12 ;  /* 0x00000014180c723c */ /* 0x048ff0000000180c */
[C---:B------:R-:W-:Y:S01]  /*1f760*/  HMMA.16816.F32 R4, R24.reuse, R22, R4 ;  /* 0x000000161804723c */ /* 0x040fe20000001804 */
[----:B------:R-:W3:Y:S07]  /*1f770*/  LDSM.16.M88.4 R20, [R211] ;  /* 0x00000000d314783b */ /* 0x000eee0000000200 */
[C---:B-1----:R-:W-:Y:S08]  /*1f780*/  HMMA.16816.F32 R180, R24.reuse, R16, R180 ;  /* 0x0000001018b4723c */ /* 0x042ff000000018b4 */
[C---:B------:R-:W-:Y:S01]  /*1f790*/  HMMA.16816.F32 R176, R24.reuse, R18, R176 ;  /* 0x0000001218b0723c */ /* 0x040fe200000018b0 */
[----:B------:R-:W1:Y:S07]  /*1f7a0*/  LDSM.16.M88.4 R16, [R211+0x800] ;  /* 0x00080000d310783b */ /* 0x000e6e0000000200 */
[C---:B--2---:R-:W-:Y:S08]  /*1f7b0*/  HMMA.16816.F32 R32, R24.reuse, R188, R32 ;  /* 0x000000bc1820723c */ /* 0x044ff00000001820 */
[C---:B------:R-:W-:Y:S01]  /*1f7c0*/  HMMA.16816.F32 R28, R24.reuse, R190, R28 ;  /* 0x000000be181c723c */ /* 0x040fe2000000181c */
[----:B------:R-:W2:Y:S07]  /*1f7d0*/  LDSM.16.M88.4 R188, [R211+0x1800] ;  /* 0x00180000d3bc783b */ /* 0x000eae0000000200 */
[C---:B----4-:R-:W-:Y:S08]  /*1f7e0*/  HMMA.16816.F32 R172, R24.reuse, R192, R172 ;  /* 0x000000c018ac723c */ /* 0x050ff000000018ac */
        /* <DEDUP_REMOVED lines=15> */
[----:B------:R-:W-:Y:S03]  /*1f8e0*/  LDSM.16.M88.4 R188, [R209] ;  /* 0x00000000d1bc783b */ /* 0x000fe60000000200 */
[C---:B---3--:R-:W-:Y:S08]  /*1f8f0*/  HMMA.16816.F32 R12, R20.reuse, R24, R12 ;  /* 0x00000018140c723c */ /* 0x048ff0000000180c */
[C---:B------:R-:W-:Y:S01]  /*1f900*/  HMMA.16816.F32 R4, R20.reuse, R26, R4 ;  /* 0x0000001a1404723c */ /* 0x040fe20000001804 */
[----:B------:R-:W-:Y:S07]  /*1f910*/  LDSM.16.M88.4 R24, [R210] ;  /* 0x00000000d218783b */ /* 0x000fee0000000200 */
        /* <DEDUP_REMOVED lines=8> */
[----:B------:R-:W2:Y:S04]  /*1f9a0*/  LDSM.16.M88.4 R184, [R208] ;  /* 0x00000000d0b8783b */ /* 0x000ea80000000200 */
[----:B------:R-:W3:Y:S03]  /*1f9b0*/  LDSM.16.M88.4 R20, [R207] ;  /* 0x00000000cf14783b */ /* 0x000ee60000000200 */
[C---:B-1----:R-:W-:Y:S08]  /*1f9c0*/  HMMA.16816.F32 R12, R16.reuse, R24, R12 ;  /* 0x00000018100c723c */ /* 0x042ff0000000180c */
[C---:B------:R-:W-:Y:S01]  /*1f9d0*/  HMMA.16816.F32 R4, R16.reuse, R26, R4 ;  /* 0x0000001a1004723c */ /* 0x040fe20000001804 */
[----:B------:R-:W1:Y:S07]  /*1f9e0*/  LDSM.16.M88.4 R24, [R221+0x2000] ;  /* 0x00200000dd18783b */ /* 0x000e6e0000000200 */
        /* <DEDUP_REMOVED lines=12> */
[----:B------:R-:W-:Y:S07]  /*1fab0*/  LDSM.16.M88.4 R196, [R224+0xc800] ;  /* 0x00c80000e0c4783b */ /* 0x000fee0000000200 */
        /* <DEDUP_REMOVED lines=22> */
[----:B------:R-:W2:Y:S03]  /*1fc20*/  LDSM.16.M88.4 R20, [R206] ;  /* 0x00000000ce14783b */ /* 0x000ea60000000200 */
[C---:B---3--:R-:W-:Y:S08]  /*1fc30*/  HMMA.16816.F32 R12, R24.reuse, R16, R12 ;  /* 0x00000010180c723c */ /* 0x048ff0000000180c */
[C---:B------:R-:W-:Y:S01]  /*1fc40*/  HMMA.16816.F32 R4, R24.reuse, R18, R4 ;  /* 0x000000121804723c */ /* 0x040fe20000001804 */
[----:B------:R-:W3:Y:S07]  /*1fc50*/  LDSM.16.M88.4 R16, [R205] ;  /* 0x00000000cd10783b */ /* 0x000eee0000000200 */
[C---:B------:R-:W-:Y:S08]  /*1fc60*/  HMMA.16816.F32 R180, R24.reuse, R196, R180 ;  /* 0x000000c418b4723c */ /* 0x040ff000000018b4 */
[C---:B------:R-:W-:Y:S01]  /*1fc70*/  HMMA.16816.F32 R176, R24.reuse, R198, R176 ;  /* 0x000000c618b0723c */ /* 0x040fe200000018b0 */
[----:B------:R-:W5:Y:S07]  /*1fc80*/  LDSM.16.M88.4 R196, [R204] ;  /* 0x00000000ccc4783b */ /* 0x000f6e0000000200 */
[C---:B-1----:R-:W-:Y:S08]  /*1fc90*/  HMMA.16816.F32 R172, R24.reuse, R192, R172 ;  /* 0x000000c018ac723c */ /* 0x042ff000000018ac */
[C---:B------:R-:W-:Y:S01]  /*1fca0*/  HMMA.16816.F32 R168, R24.reuse, R194, R168 ;  /* 0x000000c218a8723c */ /* 0x040fe200000018a8 */
[----:B------:R-:W1:Y:S07]  /*1fcb0*/  LDSM.16.M88.4 R192, [R203] ;  /* 0x00000000cbc0783b */ /* 0x000e6e0000000200 */
[C---:B----4-:R-:W-:Y:S08]  /*1fcc0*/  HMMA.16816.F32 R32, R24.reuse, R188, R32 ;  /* 0x000000bc1820723c */ /* 0x050ff00000001820 */
[----:B------:R-:W-:Y:S01]  /*1fcd0*/  HMMA.16816.F32 R28, R24, R190, R28 ;  /* 0x000000be181c723c */ /* 0x000fe2000000181c */
[----:B------:R-:W-:Y:S04]  /*1fce0*/  LDSM.16.M88.4 R188, [R221+0x4000] ;  /* 0x00400000ddbc783b */ /* 0x000fe80000000200 */
[----:B------:R-:W4:Y:S03]  /*1fcf0*/  LDSM.16.M88.4 R24, [R218+0xc000] ;  /* 0x00c00000da18783b */ /* 0x000f260000000200 */
[C---:B--2---:R-:W-:Y:S08]  /*1fd00*/  HMMA.16816.F32 R12, R184.reuse, R20, R12 ;  /* 0x00000014b80c723c */ /* 0x044ff0000000180c */
[C---:B------:R-:W-:Y:S01]  /*1fd10*/  HMMA.16816.F32 R4, R184.reuse, R22, R4 ;  /* 0x00000016b804723c */ /* 0x040fe20000001804 */
[----:B------:R-:W2:Y:S07]  /*1fd20*/  LDSM.16.M88.4 R20, [R218+0xc800] ;  /* 0x00c80000da14783b */ /* 0x000eae0000000200 */
[C---:B---3--:R-:W-:Y:S08]  /*1fd30*/  HMMA.16816.F32 R180, R184.reuse, R16, R180 ;  /* 0x00000010b8b4723c */ /* 0x048ff000000018b4 */
[C---:B------:R-:W-:Y:S01]  /*1fd40*/  HMMA.16816.F32 R176, R184.reuse, R18, R176 ;  /* 0x00000012b8b0723c */ /* 0x040fe200000018b0 */
[----:B------:R-:W3:Y:S07]  /*1fd50*/  LDSM.16.M88.4 R16, [R218+0xd000] ;  /* 0x00d00000da10783b */ /* 0x000eee0000000200 */
[C---:B-----5:R-:W-:Y:S08]  /*1fd60*/  HMMA.16816.F32 R172, R184.reuse, R196, R172 ;  /* 0x000000c4b8ac723c */ /* 0x060ff000000018ac */
[C---:B------:R-:W-:Y:S01]  /*1fd70*/  HMMA.16816.F32 R168, R184.reuse, R198, R168 ;  /* 0x000000c6b8a8723c */ /* 0x040fe200000018a8 */
[----:B------:R-:W5:Y:S07]  /*1fd80*/  LDSM.16.M88.4 R196, [R218+0xd800] ;  /* 0x00d80000dac4783b */ /* 0x000f6e0000000200 */
[C---:B-1----:R-:W-:Y:S08]  /*1fd90*/  HMMA.16816.F32 R32, R184.reuse, R192, R32 ;  /* 0x000000c0b820723c */ /* 0x042ff00000001820 */
[----:B------:R-:W-:Y:S01]  /*1fda0*/  HMMA.16816.F32 R28, R184, R194, R28 ;  /* 0x000000c2b81c723c */ /* 0x000fe2000000181c */
[----:B------:R-:W-:Y:S04]  /*1fdb0*/  LDSM.16.M88.4 R184, [R211+0x4000] ;  /* 0x00400000d3b8783b */ /* 0x000fe80000000200 */
[----:B------:R-:W-:Y:S03]  /*1fdc0*/  LDSM.16.M88.4 R192, [R211+0x5800] ;  /* 0x00580000d3c0783b */ /* 0x000fe60000000200 */
[C---:B----4-:R-:W-:Y:S08]  /*1fdd0*/  HMMA.16816.F32 R12, R188.reuse, R24, R12 ;  /* 0x00000018bc0c723c */ /* 0x050ff0000000180c */
[C---:B------:R-:W-:Y:S01]  /*1fde0*/  HMMA.16816.F32 R4, R188.reuse, R26, R4 ;  /* 0x0000001abc04723c */ /* 0x040fe20000001804 */
[----:B------:R-:W1:Y:S07]  /*1fdf0*/  LDSM.16.M88.4 R24, [R220+0x4000] ;  /* 0x00400000dc18783b */ /* 0x000e6e0000000200 */
[C---:B--2---:R-:W-:Y:S08]  /*1fe00*/  HMMA.16816.F32 R180, R188.reuse, R20, R180 ;  /* 0x00000014bcb4723c */ /* 0x044ff000000018b4 */
[C---:B------:R-:W-:Y:S01]  /*1fe10*/  HMMA.16816.F32 R176, R188.reuse, R22, R176 ;  /* 0x00000016bcb0723c */ /* 0x040fe200000018b0 */
[----:B------:R-:W2:Y:S07]  /*1fe20*/  LDSM.16.M88.4 R20, [R211+0x4800] ;  /* 0x00480000d314783b */ /* 0x000eae0000000200 */
[C---:B---3--:R-:W-:Y:S08]  /*1fe30*/  HMMA.16816.F32 R172, R188.reuse, R16, R172 ;  /* 0x00000010bcac723c */ /* 0x048ff000000018ac */
[C---:B------:R-:W-:Y:S01]  /*1fe40*/  HMMA.16816.F32 R168, R188.reuse, R18, R168 ;  /* 0x00000012bca8723c */ /* 0x040fe200000018a8 */
[----:B------:R-:W3:Y:S07]  /*1fe50*/  LDSM.16.M88.4 R16, [R211+0x5000] ;  /* 0x00500000d310783b */ /* 0x000eee0000000200 */
[C---:B-----5:R-:W-:Y:S08]  /*1fe60*/  HMMA.16816.F32 R32, R188.reuse, R196, R32 ;  /* 0x000000c4bc20723c */ /* 0x060ff00000001820 */
[----:B------:R-:W-:Y:S01]  /*1fe70*/  HMMA.16816.F32 R28, R188, R198, R28 ;  /* 0x000000c6bc1c723c */ /* 0x000fe2000000181c */
[----:B------:R-:W-:Y:S04]  /*1fe80*/  LDSM.16.M88.4 R188, [R224+0xe000] ;  /* 0x00e00000e0bc783b */ /* 0x000fe80000000200 */
[----:B------:R-:W-:Y:S03]  /*1fe90*/  LDSM.16.M88.4 R196, [R221+0x6000] ;  /* 0x00600000ddc4783b */ /* 0x000fe60000000200 */
[C---:B-1----:R-:W-:Y:S08]  /*1fea0*/  HMMA.16816.F32 R12, R24.reuse, R184, R12 ;  /* 0x000000b8180c723c */ /* 0x042ff0000000180c */
[C---:B--2---:R-:W-:Y:S08]  /*1feb0*/  HMMA.16816.F32 R180, R24.reuse, R20, R180 ;  /* 0x0000001418b4723c */ /* 0x044ff000000018b4 */
[C---:B------:R-:W-:Y:S01]  /*1fec0*/  HMMA.16816.F32 R176, R24.reuse, R22, R176 ;  /* 0x0000001618b0723c */ /* 0x040fe200000018b0 */
[----:B------:R-:W-:Y:S07]  /*1fed0*/  LDSM.16.M88.4 R20, [R224+0xe800] ;  /* 0x00e80000e014783b */ /* 0x000fee0000000200 */
[C---:B---3--:R-:W-:Y:S08]  /*1fee0*/  HMMA.16816.F32 R172, R24.reuse, R16, R172 ;  /* 0x0000001018ac723c */ /* 0x048ff000000018ac */
[C---:B------:R-:W-:Y:S01]  /*1fef0*/  HMMA.16816.F32 R168, R24.reuse, R18, R168 ;  /* 0x0000001218a8723c */ /* 0x040fe200000018a8 */
[----:B------:R-:W1:Y:S07]  /*1ff00*/  LDSM.16.M88.4 R16, [R225+0x6000] ;  /* 0x00600000e110783b */ /* 0x000e6e0000000200 */
[C---:B------:R-:W-:Y:S01]  /*1ff10*/  HMMA.16816.F32 R4, R24.reuse, R186, R4 ;  /* 0x000000ba1804723c */ /* 0x040fe20000001804 */
[----:B------:R-:W2:Y:S07]  /*1ff20*/  LDSM.16.M88.4 R184, [R224+0xf000] ;  /* 0x00f00000e0b8783b */ /* 0x000eae0000000200 */
[C---:B------:R-:W-:Y:S08]  /*1ff30*/  HMMA.16816.F32 R32, R24.reuse, R192, R32 ;  /* 0x000000c01820723c */ /* 0x040ff00000001820 */
[----:B------:R-:W-:Y:S01]  /*1ff40*/  HMMA.16816.F32 R28, R24, R194, R28 ;  /* 0x000000c2181c723c */ /* 0x000fe2000000181c */
[----:B------:R-:W3:Y:S04]  /*1ff50*/  LDSM.16.M88.4 R24, [R224+0xf800] ;  /* 0x00f80000e018783b */ /* 0x000ee80000000200 */
[----:B------:R-:W-:Y:S03]  /*1ff60*/  LDSM.16.M88.4 R192, [R202] ;  /* 0x00000000cac0783b */ /* 0x000fe60000000200 */
[C---:B-1----:R-:W-:Y:S08]  /*1ff70*/  HMMA.16816.F32 R180, R16.reuse, R20, R180 ;  /* 0x0000001410b4723c */ /* 0x042ff000000018b4 */
[C---:B------:R-:W-:Y:S01]  /*1ff80*/  HMMA.16816.F32 R176, R16.reuse, R22, R176 ;  /* 0x0000001610b0723c */ /* 0x040fe200000018b0 */
[----:B------:R-:W1:Y:S07]  /*1ff90*/  LDSM.16.M88.4 R20, [R223+0x6000] ;  /* 0x00600000df14783b */ /* 0x000e6e0000000200 */
[C---:B------:R-:W-:Y:S08]  /*1ffa0*/  HMMA.16816.F32 R12, R16.reuse, R188, R12 ;  /* 0x000000bc100c723c */ /* 0x040ff0000000180c */
[C---:B------:R-:W-:Y:S01]  /*1ffb0*/  HMMA.16816.F32 R4, R16.reuse, R190, R4 ;  /* 0x000000be1004723c */ /* 0x040fe20000001804 */
[----:B------:R-:W4:Y:S07]  /*1ffc0*/  LDSM.16.M88.4 R188, [R201] ;  /* 0x00000000c9bc783b */ /* 0x000f2e0000000200 */
[C---:B--2---:R-:W-:Y:S08]  /*1ffd0*/  HMMA.16816.F32 R172, R16.reuse, R184, R172 ;  /* 0x000000b810ac723c */ /* 0x044ff000000018ac */
[C---:B------:R-:W-:Y:S01]  /*1ffe0*/  HMMA.16816.F32 R168, R16.reuse, R186, R168 ;  /* 0x000000ba10a8723c */ /* 0x040fe200000018a8 */
[----:B------:R-:W2:Y:S07]  /*1fff0*/  LDSM.16.M88.4 R184, [R200] ;  /* 0x00000000c8b8783b */ /* 0x000eae0000000200 */
[C---:B---3--:R-:W-:Y:S08]  /*20000*/  HMMA.16816.F32 R32, R16.reuse, R24, R32 ;  /* 0x000000181020723c */ /* 0x048ff00000001820 */
[----:B------:R-:W-:Y:S01]  /*20010*/  HMMA.16816.F32 R28, R16, R26, R28 ;  /* 0x0000001a101c723c */ /* 0x000fe2000000181c */
[----:B------:R-:W3:Y:S04]  /*20020*/  LDSM.16.M88.4 R24, [R167] ;  /* 0x00000000a718783b */ /* 0x000ee80000000200 */
[----:B------:R-:W5:Y:S03]  /*20030*/  LDSM.16.M88.4 R16, [R218+0xe000] ;  /* 0x00e00000da10783b */ /* 0x000f660000000200 */
[C---:B-1----:R-:W-:Y:S08]  /*20040*/  HMMA.16816.F32 R12, R20.reuse, R192, R12 ;  /* 0x000000c0140c723c */ /* 0x042ff0000000180c */
[C---:B------:R-:W-:Y:S01]  /*20050*/  HMMA.16816.F32 R4, R20.reuse, R194, R4 ;  /* 0x000000c21404723c */ /* 0x040fe20000001804 */
[----:B------:R-:W1:Y:S07]  /*20060*/  LDSM.16.M88.4 R192, [R218+0xe800] ;  /* 0x00e80000dac0783b */ /* 0x000e6e0000000200 */
[C---:B----4-:R-:W-:Y:S08]  /*20070*/  HMMA.16816.F32 R180, R20.reuse, R188, R180 ;  /* 0x000000bc14b4723c */ /* 0x050ff000000018b4 */
[C---:B------:R-:W-:Y:S01]  /*20080*/  HMMA.16816.F32 R176, R20.reuse, R190, R176 ;  /* 0x000000be14b0723c */ /* 0x040fe200000018b0 */
[----:B------:R-:W4:Y:S07]  /*20090*/  LDSM.16.M88.4 R188, [R218+0xf000] ;  /* 0x00f00000dabc783b */ /* 0x000f2e0000000200 */
[C---:B--2---:R-:W-:Y:S08]  /*200a0*/  HMMA.16816.F32 R172, R20.reuse, R184, R172 ;  /* 0x000000b814ac723c */ /* 0x044ff000000018ac */
[C---:B------:R-:W-:Y:S01]  /*200b0*/  HMMA.16816.F32 R168, R20.reuse, R186, R168 ;  /* 0x000000ba14a8723c */ /* 0x040fe200000018a8 */
[----:B------:R-:W-:Y:S07]  /*200c0*/  LDSM.16.M88.4 R184, [R218+0xf800] ;  /* 0x00f80000dab8783b */ /* 0x000fee0000000200 */
[C---:B---3--:R-:W-:Y:S08]  /*200d0*/  HMMA.16816.F32 R32, R20.reuse, R24, R32 ;  /* 0x000000181420723c */ /* 0x048ff00000001820 */
[----:B------:R-:W-:Y:S01]  /*200e0*/  HMMA.16816.F32 R28, R20, R26, R28 ;  /* 0x0000001a141c723c */ /* 0x000fe2000000181c */
[----:B------:R-:W-:Y:S04]  /*200f0*/  LDSM.16.M88.4 R24, [R220+0x6000] ;  /* 0x00600000dc18783b */ /* 0x000fe80000000200 */
[----:B------:R-:W2:Y:S03]  /*20100*/  LDSM.16.M88.4 R20, [R211+0x6000] ;  /* 0x00600000d314783b */ /* 0x000ea60000000200 */
[C---:B-----5:R-:W-:Y:S08]  /*20110*/  HMMA.16816.F32 R12, R196.reuse, R16, R12 ;  /* 0x00000010c40c723c */ /* 0x060ff0000000180c */
[C---:B------:R-:W-:Y:S01]  /*20120*/  HMMA.16816.F32 R4, R196.reuse, R18, R4 ;  /* 0x00000012c404723c */ /* 0x040fe20000001804 */
[----:B------:R-:W3:Y:S07]  /*20130*/  LDSM.16.M88.4 R16, [R211+0x6800] ;  /* 0x00680000d310783b */ /* 0x000eee0000000200 */
[C---:B-1----:R-:W-:Y:S08]  /*20140*/  HMMA.16816.F32 R180, R196.reuse, R192, R180 ;  /* 0x000000c0c4b4723c */ /* 0x042ff000000018b4 */
[C---:B------:R-:W-:Y:S08]  /*20150*/  HMMA.16816.F32 R176, R196.reuse, R194, R176 ;  /* 0x000000c2c4b0723c */ /* 0x040ff000000018b0 */
[----:B----4-:R-:W-:Y:S07]  /*20160*/  HMMA.16816.F32 R172, R196, R188, R172 ;  /* 0x000000bcc4ac723c */ /* 0x010fee00000018ac */
[----:B------:R-:W-:Y:S01]  /*20170*/  IMAD.MOV.U32 R189, RZ, RZ, R8 ;  /* 0x000000ffffbd7224 */ /* 0x000fe200078e0008 */
[----:B--2---:R-:W-:Y:S01]  /*20180*/  HMMA.16816.F32 R12, R24, R20, R12 ;  /* 0x00000014180c723c */ /* 0x004fe2000000180c */
[----:B------:R-:W-:-:S07]  /*20190*/  IMAD.MOV.U32 R188, RZ, RZ, R9 ;  /* 0x000000ffffbc7224 */ /* 0x000fce00078e0009 */
[C---:B------:R-:W-:Y:S01]  /*201a0*/  HMMA.16816.F32 R4, R24.reuse, R22, R4 ;  /* 0x000000161804723c */ /* 0x040fe20000001804 */
[----:B------:R-:W1:Y:S07]  /*201b0*/  LDSM.16.M88.4 R20, [R211+0x7000] ;  /* 0x00700000d314783b */ /* 0x000e6e0000000200 */
[C---:B---3--:R-:W-:Y:S07]  /*201c0*/  HMMA.16816.F32 R180, R24.reuse, R16, R180 ;  /* 0x0000001018b4723c */ /* 0x048fee00000018b4 */
[----:B------:R-:W-:Y:S01]  /*201d0*/  IADD3 R17, R165, 0x8, RZ ;  /* 0x00000008a5117810 */ /* 0x000fe20007ffe0ff */
[----:B------:R-:W-:Y:S01]  /*201e0*/  HMMA.16816.F32 R176, R24, R18, R176 ;  /* 0x0000001218b0723c */ /* 0x000fe200000018b0 */
[----:B------:R-:W-:-:S02]  /*201f0*/  FSEL R16, R12, -INF , !P2 ;  /* 0xff8000000c107808 */ /* 0x000fc40005000000 */
[-C--:B------:R-:W-:Y:S02]  /*20200*/  ISETP.GE.AND P2, PT, R166, R246.reuse, PT ;  /* 0x000000f6a600720c */ /* 0x080fe40003f46270 */
[----:B------:R-:W-:Y:S02]  /*20210*/  FSEL R0, R14, -INF , !P6 ;  /* 0xff8000000e007808 */ /* 0x000fe40007000000 */
[----:B------:R-:W-:Y:S01]  /*20220*/  FSEL R2, R13, -INF , !P1 ;  /* 0xff8000000d027808 */ /* 0x000fe20004800000 */
[----:B------:R-:W-:Y:S01]  /*20230*/  HMMA.16816.F32 R168, R196, R190, R168 ;  /* 0x000000bec4a8723c */ /* 0x000fe200000018a8 */
[C---:B------:R-:W-:Y:S02]  /*20240*/  ISETP.GE.AND P6, PT, R17.reuse, R247, PT ;  /* 0x000000f71100720c */ /* 0x040fe40003fc6270 */
[----:B------:R-:W-:Y:S02]  /*20250*/  ISETP.GE.AND P1, PT, R17, R246, PT ;  /* 0x000000f61100720c */ /* 0x000fe40003f26270 */
[----:B------:R-:W-:-:S02]  /*20260*/  ISETP.GE.OR P2, PT, R166, R245, !P2 ;  /* 0x000000f5a600720c */ /* 0x000fc40005746670 */
[----:B------:R-:W-:Y:S01]  /*20270*/  IADD3 R166, R165, 0x9, RZ ;  /* 0x00000009a5a67810 */ /* 0x000fe20007ffe0ff */
[C---:B------:R-:W-:Y:S01]  /*20280*/  HMMA.16816.F32 R32, R196.reuse, R184, R32 ;  /* 0x000000b8c420723c */ /* 0x040fe20000001820 */
[CC--:B------:R-:W-:Y:S02]  /*20290*/  ISETP.GE.OR P6, PT, R17.reuse, R244.reuse, !P6 ;  /* 0x000000f41100720c */ /* 0x0c0fe400077c6670 */
[----:B------:R-:W-:Y:S02]  /*202a0*/  ISETP.GE.OR P1, PT, R17, R245, !P1 ;  /* 0x000000f51100720c */ /* 0x000fe40004f26670 */
[----:B------:R-:W-:Y:S02]  /*202b0*/  FSEL R17, R15, -INF , !P2 ;  /* 0xff8000000f117808 */ /* 0x000fe40005000000 */
[C---:B------:R-:W-:Y:S01]  /*202c0*/  ISETP.GE.AND P2, PT, R166.reuse, R247, PT ;  /* 0x000000f7a600720c */ /* 0x040fe20003f46270 */
[----:B------:R-:W2:Y:S01]  /*202d0*/  LDSM.16.M88.4 R12, [R211+0x7800] ;  /* 0x00780000d30c783b */ /* 0x000ea20000000200 */
[----:B------:R-:W-:Y:S01]  /*202e0*/  IADD3 R18, R165, 0x10, RZ ;  /* 0x00000010a5127810 */ /* 0x000fe20007ffe0ff */
[----:B------:R-:W-:Y:S01]  /*202f0*/  HMMA.16816.F32 R28, R196, R186, R28 ;  /* 0x000000bac41c723c */ /* 0x000fe2000000181c */
[----:B------:R-:W-:Y:S01]  /*20300*/  ISETP.GE.OR P2, PT, R166, R244, !P2 ;  /* 0x000000f4a600720c */ /* 0x000fe20005746670 */
[----:B------:R-:W-:-:S04]  /*20310*/  DEPBAR.LE SB0, 0x0 ;  /* 0x000080000000791a */ /* 0x000fc80000000000 */
[----:B------:R-:W-:Y:S02]  /*20320*/  FSEL R4, R4, -INF , !P6 ;  /* 0xff80000004047808 */ /* 0x000fe40007000000 */
[----:B------:R-:W-:Y:S01]  /*20330*/  FSEL R6, R6, -INF , !P1 ;  /* 0xff80000006067808 */ /* 0x000fe20004800000 */
[C---:B-1----:R-:W-:Y:S01]  /*20340*/  HMMA.16816.F32 R172, R24.reuse, R20, R172 ;  /* 0x0000001418ac723c */ /* 0x042fe200000018ac */
[----:B------:R-:W-:Y:S01]  /*20350*/  FSEL R5, R5, -INF , !P2 ;  /* 0xff80000005057808 */ /* 0x000fe20005000000 */
[----:B------:R-:W-:Y:S01]  /*20360*/  BAR.SYNC.DEFER_BLOCKING 0x0 ;  /* 0x0000000000007b1d */ /* 0x000fe20000010000 */
[-C--:B------:R-:W-:Y:S02]  /*20370*/  ISETP.GE.AND P6, PT, R166, R246.reuse, PT ;  /* 0x000000f6a600720c */ /* 0x080fe40003fc6270 */
[C---:B------:R-:W-:Y:S02]  /*20380*/  ISETP.GE.AND P1, PT, R18.reuse, R247, PT ;  /* 0x000000f71200720c */ /* 0x040fe40003f26270 */
[----:B------:R-:W-:Y:S01]  /*20390*/  ISETP.GE.AND P2, PT, R18, R246, PT ;  /* 0x000000f61200720c */ /* 0x000fe20003f46270 */
[----:B------:R-:W-:Y:S01]  /*203a0*/  HMMA.16816.F32 R168, R24, R22, R168 ;  /* 0x0000001618a8723c */ /* 0x000fe200000018a8 */
[----:B------:R-:W-:-:S02]  /*203b0*/  ISETP.GE.OR P6, PT, R166, R245, !P6 ;  /* 0x000000f5a600720c */ /* 0x000fc400077c6670 */
[C---:B------:R-:W-:Y:S02]  /*203c0*/  ISETP.GE.OR P1, PT, R18.reuse, R244, !P1 ;  /* 0x000000f41200720c */ /* 0x040fe40004f26670 */
[----:B------:R-:W-:Y:S02]  /*203d0*/  ISETP.GE.OR P2, PT, R18, R245, !P2 ;  /* 0x000000f51200720c */ /* 0x000fe40005746670 */
[C---:B------:R-:W-:Y:S02]  /*203e0*/  IADD3 R19, R165.reuse, 0x11, RZ ;  /* 0x00000011a5137810 */ /* 0x040fe40007ffe0ff */
[----:B------:R-:W-:Y:S02]  /*203f0*/  IADD3 R18, R165, 0x18, RZ ;  /* 0x00000018a5127810 */ /* 0x000fe40007ffe0ff */
[----:B------:R-:W-:Y:S02]  /*20400*/  FSEL R7, R7, -INF , !P6 ;  /* 0xff80000007077808 */ /* 0x000fe40007000000 */
[----:B------:R-:W-:-:S02]  /*20410*/  FSEL R192, R180, -INF , !P1 ;  /* 0xff800000b4c07808 */ /* 0x000fc40004800000 */
[----:B------:R-:W-:Y:S02]  /*20420*/  FSEL R186, R182, -INF , !P2 ;  /* 0xff800000b6ba7808 */ /* 0x000fe40005000000 */
[CC--:B------:R-:W-:Y:S02]  /*20430*/  ISETP.GE.AND P6, PT, R19.reuse, R247.reuse, PT ;  /* 0x000000f71300720c */ /* 0x0c0fe40003fc6270 */
[C---:B------:R-:W-:Y:S02]  /*20440*/  ISETP.GE.AND P1, PT, R19.reuse, R246, PT ;  /* 0x000000f61300720c */ /* 0x040fe40003f26270 */
[----:B------:R-:W-:Y:S01]  /*20450*/  ISETP.GE.AND P2, PT, R18, R247, PT ;  /* 0x000000f71200720c */ /* 0x000fe20003f46270 */
[----:B--2---:R-:W-:Y:S01]  /*20460*/  HMMA.16816.F32 R32, R24, R12, R32 ;  /* 0x0000000c1820723c */ /* 0x004fe20000001820 */
[C---:B------:R-:W-:Y:S02]  /*20470*/  ISETP.GE.OR P6, PT, R19.reuse, R244, !P6 ;  /* 0x000000f41300720c */ /* 0x040fe400077c6670 */
[----:B------:R-:W-:-:S02]  /*20480*/  ISETP.GE.OR P1, PT, R19, R245, !P1 ;  /* 0x000000f51300720c */ /* 0x000fc40004f26670 */
[----:B------:R-:W-:Y:S02]  /*20490*/  ISETP.GE.OR P2, PT, R18, R244, !P2 ;  /* 0x000000f41200720c */ /* 0x000fe40005746670 */
[----:B------:R-:W-:Y:S01]  /*204a0*/  IADD3 R19, R165, 0x19, RZ ;  /* 0x00000019a5137810 */ /* 0x000fe20007ffe0ff */
[----:B------:R-:W-:Y:S01]  /*204b0*/  HMMA.16816.F32 R28, R24, R14, R28 ;  /* 0x0000000e181c723c */ /* 0x000fe2000000181c */
[----:B------:R-:W-:Y:S02]  /*204c0*/  FSEL R191, R181, -INF , !P6 ;  /* 0xff800000b5bf7808 */ /* 0x000fe40007000000 */
[----:B------:R-:W-:Y:S02]  /*204d0*/  FSEL R185, R183, -INF , !P1 ;  /* 0xff800000b7b97808 */ /* 0x000fe40004800000 */
[----:B------:R-:W-:Y:S02]  /*204e0*/  FSEL R190, R176, -INF , !P2 ;  /* 0xff800000b0be7808 */ /* 0x000fe40005000000 */
[----:B------:R-:W-:-:S02]  /*204f0*/  ISETP.GE.AND P1, PT, R18, R246, PT ;  /* 0x000000f61200720c */ /* 0x000fc40003f26270 */
[C---:B------:R-:W-:Y:S02]  /*20500*/  ISETP.GE.AND P6, PT, R19.reuse, R247, PT ;  /* 0x000000f71300720c */ /* 0x040fe40003fc6270 */
[C---:B------:R-:W-:Y:S02]  /*20510*/  ISETP.GE.AND P2, PT, R19.reuse, R246, PT ;  /* 0x000000f61300720c */ /* 0x040fe40003f46270 */
[-C--:B------:R-:W-:Y:S02]  /*20520*/  ISETP.GE.OR P1, PT, R18, R245.reuse, !P1 ;  /* 0x000000f51200720c */ /* 0x080fe40004f26670 */
[C---:B------:R-:W-:Y:S02]  /*20530*/  ISETP.GE.OR P6, PT, R19.reuse, R244, !P6 ;  /* 0x000000f41300720c */ /* 0x040fe400077c6670 */
[----:B------:R-:W-:Y:S02]  /*20540*/  ISETP.GE.OR P2, PT, R19, R245, !P2 ;  /* 0x000000f51300720c */ /* 0x000fe40005746670 */
[----:B------:R-:W-:-:S02]  /*20550*/  IADD3 R19, R165, 0x20, RZ ;  /* 0x00000020a5137810 */ /* 0x000fc40007ffe0ff */
[----:B------:R-:W-:Y:S02]  /*20560*/  FSEL R176, R178, -INF , !P1 ;  /* 0xff800000b2b07808 */ /* 0x000fe40004800000 */
[----:B------:R-:W-:Y:S02]  /*20570*/  FSEL R187, R177, -INF , !P6 ;  /* 0xff800000b1bb7808 */ /* 0x000fe40007000000 */
[C---:B------:R-:W-:Y:S02]  /*20580*/  ISETP.GE.AND P1, PT, R19.reuse, R247, PT ;  /* 0x000000f71300720c */ /* 0x040fe40003f26270 */
[C---:B------:R-:W-:Y:S02]  /*20590*/  ISETP.GE.AND P6, PT, R19.reuse, R246, PT ;  /* 0x000000f61300720c */ /* 0x040fe40003fc6270 */
[C---:B------:R-:W-:Y:S02]  /*205a0*/  ISETP.GE.OR P1, PT, R19.reuse, R244, !P1 ;  /* 0x000000f41300720c */ /* 0x040fe40004f26670 */
[----:B------:R-:W-:-:S02]  /*205b0*/  ISETP.GE.OR P6, PT, R19, R245, !P6 ;  /* 0x000000f51300720c */ /* 0x000fc400077c6670 */
[C---:B------:R-:W-:Y:S02]  /*205c0*/  IADD3 R18, R165.reuse, 0x21, RZ ;  /* 0x00000021a5127810 */ /* 0x040fe40007ffe0ff */
[----:B------:R-:W-:Y:S02]  /*205d0*/  IADD3 R12, R165, 0x28, RZ ;  /* 0x00000028a50c7810 */ /* 0x000fe40007ffe0ff */
[----:B------:R-:W-:Y:S02]  /*205e0*/  FSEL R177, R179, -INF , !P2 ;  /* 0xff800000b3b17808 */ /* 0x000fe40005000000 */
[----:B------:R-:W-:Y:S02]  /*205f0*/  FSEL R183, R172, -INF , !P1 ;  /* 0xff800000acb77808 */ /* 0x000fe40004800000 */
[----:B------:R-:W-:Y:S02]  /*20600*/  FSEL R180, R174, -INF , !P6 ;  /* 0xff800000aeb47808 */ /* 0x000fe40007000000 */
[----:B------:R-:W-:-:S02]  /*20610*/  ISETP.GE.AND P2, PT, R18, R247, PT ;  /* 0x000000f71200720c */ /* 0x000fc40003f46270 */
[----:B------:R-:W-:Y:S02]  /*20620*/  ISETP.GE.AND P1, PT, R18, R246, PT ;  /* 0x000000f61200720c */ /* 0x000fe40003f26270 */
[----:B------:R-:W-:Y:S02]  /*20630*/  ISETP.GE.AND P6, PT, R12, R247, PT ;  /* 0x000000f70c00720c */ /* 0x000fe40003fc6270 */
[CC--:B------:R-:W-:Y:S02]  /*20640*/  ISETP.GE.OR P2, PT, R18.reuse, R244.reuse, !P2 ;  /* 0x000000f41200720c */ /* 0x0c0fe40005746670 */
[----:B------:R-:W-:Y:S02]  /*20650*/  ISETP.GE.OR P1, PT, R18, R245, !P1 ;  /* 0x000000f51200720c */ /* 0x000fe40004f26670 */
[----:B------:R-:W-:Y:S02]  /*20660*/  ISETP.GE.OR P6, PT, R12, R244, !P6 ;  /* 0x000000f40c00720c */ /* 0x000fe400077c6670 */
[----:B------:R-:W-:-:S02]  /*20670*/  IADD3 R13, R165, 0x29, RZ ;  /* 0x00000029a50d7810 */ /* 0x000fc40007ffe0ff */
[----:B------:R-:W-:Y:S02]  /*20680*/  FSEL R184, R173, -INF , !P2 ;  /* 0xff800000adb87808 */ /* 0x000fe40005000000 */
[----:B------:R-:W-:Y:S02]  /*20690*/  FSEL R178, R175, -INF , !P1 ;  /* 0xff800000afb27808 */ /* 0x000fe40004800000 */
[----:B------:R-:W-:Y:S02]  /*206a0*/  FSEL R182, R168, -INF , !P6 ;  /* 0xff800000a8b67808 */ /* 0x000fe40007000000 */
[-C--:B------:R-:W-:Y:S02]  /*206b0*/  ISETP.GE.AND P2, PT, R12, R246.reuse, PT ;  /* 0x000000f60c00720c */ /* 0x080fe40003f46270 */
[C---:B------:R-:W-:Y:S02]  /*206c0*/  ISETP.GE.AND P1, PT, R13.reuse, R247, PT ;  /* 0x000000f70d00720c */ /* 0x040fe40003f26270 */
[----:B------:R-:W-:-:S02]  /*206d0*/  ISETP.GE.AND P6, PT, R13, R246, PT ;  /* 0x000000f60d00720c */ /* 0x000fc40003fc6270 */
[-C--:B------:R-:W-:Y:S02]  /*206e0*/  ISETP.GE.OR P2, PT, R12, R245.reuse, !P2 ;  /* 0x000000f50c00720c */ /* 0x080fe40005746670 */
[C---:B------:R-:W-:Y:S02]  /*206f0*/  ISETP.GE.OR P1, PT, R13.reuse, R244, !P1 ;  /* 0x000000f40d00720c */ /* 0x040fe40004f26670 */
[----:B------:R-:W-:Y:S02]  /*20700*/  ISETP.GE.OR P6, PT, R13, R245, !P6 ;  /* 0x000000f50d00720c */ /* 0x000fe400077c6670 */
[C---:B------:R-:W-:Y:S02]  /*20710*/  IADD3 R12, R165.reuse, 0x30, RZ ;  /* 0x00000030a50c7810 */ /* 0x040fe40007ffe0ff */
[----:B------:R-:W-:Y:S02]  /*20720*/  IADD3 R13, R165, 0x31, RZ ;  /* 0x00000031a50d7810 */ /* 0x000fe40007ffe0ff */
[----:B------:R-:W-:-:S02]  /*20730*/  FSEL R179, R170, -INF , !P2 ;  /* 0xff800000aab37808 */ /* 0x000fc40005000000 */
[----:B------:R-:W-:Y:S02]  /*20740*/  FSEL R181, R169, -INF , !P1 ;  /* 0xff800000a9b57808 */ /* 0x000fe40004800000 */
[----:B------:R-:W-:Y:S02]  /*20750*/  FSEL R27, R171, -INF , !P6 ;  /* 0xff800000ab1b7808 */ /* 0x000fe40007000000 */
[CC--:B------:R-:W-:Y:S02]  /*20760*/  ISETP.GE.AND P2, PT, R12.reuse, R247.reuse, PT ;  /* 0x000000f70c00720c */ /* 0x0c0fe40003f46270 */
[C---:B------:R-:W-:Y:S02]  /*20770*/  ISETP.GE.AND P1, PT, R12.reuse, R246, PT ;  /* 0x000000f60c00720c */ /* 0x040fe40003f26270 */
[----:B------:R-:W-:Y:S02]  /*20780*/  ISETP.GE.AND P6, PT, R13, R247, PT ;  /* 0x000000f70d00720c */ /* 0x000fe40003fc6270 */
[----:B------:R-:W-:-:S02]  /*20790*/  ISETP.GE.OR P2, PT, R12, R244, !P2 ;  /* 0x000000f40c00720c */ /* 0x000fc40005746670 */
[----:B------:R-:W-:Y:S02]  /*207a0*/  ISETP.GE.OR P1, PT, R12, R245, !P1 ;  /* 0x000000f50c00720c */ /* 0x000fe40004f26670 */
[----:B------:R-:W-:Y:S02]  /*207b0*/  ISETP.GE.OR P6, PT, R13, R244, !P6 ;  /* 0x000000f40d00720c */ /* 0x000fe400077c6670 */
[----:B------:R-:W-:Y:S02]  /*207c0*/  IADD3 R12, R165, 0x38, RZ ;  /* 0x00000038a50c7810 */ /* 0x000fe40007ffe0ff */
[----:B------:R-:W-:Y:S02]  /*207d0*/  FSEL R25, R33, -INF , !P6 ;  /* 0xff80000021197808 */ /* 0x000fe40007000000 */
[----:B------:R-:W-:Y:S02]  /*207e0*/  ISETP.GE.AND P6, PT, R12, R246, PT ;  /* 0x000000f60c00720c */ /* 0x000fe40003fc6270 */
[----:B------:R-:W-:-:S02]  /*207f0*/  FSEL R26, R32, -INF , !P2 ;  /* 0xff800000201a7808 */ /* 0x000fc40005000000 */
[----:B------:R-:W-:Y:S02]  /*20800*/  ISETP.GE.OR P6, PT, R12, R245, !P6 ;  /* 0x000000f50c00720c */ /* 0x000fe400077c6670 */
[----:B------:R-:W-:Y:S02]  /*20810*/  FSEL R21, R34, -INF , !P1 ;  /* 0xff80000022157808 */ /* 0x000fe40004800000 */
[----:B------:R-:W-:Y:S02]  /*20820*/  ISETP.GE.AND P2, PT, R13, R246, PT ;  /* 0x000000f60d00720c */ /* 0x000fe40003f46270 */
[----:B------:R-:W-:Y:S02]  /*20830*/  ISETP.GE.AND P1, PT, R12, R247, PT ;  /* 0x000000f70c00720c */ /* 0x000fe40003f26270 */
[----:B------:R-:W-:Y:S02]  /*20840*/  FSEL R166, R30, -INF , !P6 ;  /* 0xff8000001ea67808 */ /* 0x000fe40007000000 */
[----:B------:R-:W-:-:S02]  /*20850*/  ISETP.GT.AND P6, PT, R242, R230, PT ;  /* 0x000000e6f200720c */ /* 0x000fc40003fc4270 */
[----:B------:R-:W-:Y:S02]  /*20860*/  ISETP.GE.OR P2, PT, R13, R245, !P2 ;  /* 0x000000f50d00720c */ /* 0x000fe40005746670 */
[----:B------:R-:W-:Y:S02]  /*20870*/  ISETP.GE.OR P1, PT, R12, R244, !P1 ;  /* 0x000000f40c00720c */ /* 0x000fe40004f26670 */
[----:B------:R-:W-:Y:S02]  /*20880*/  IADD3 R165, R165, 0x39, RZ ;  /* 0x00000039a5a57810 */ /* 0x000fe40007ffe0ff */
[----:B------:R-:W-:Y:S02]  /*20890*/  FSEL R20, R35, -INF , !P2 ;  /* 0xff80000023147808 */ /* 0x000fe40005000000 */
[----:B------:R-:W-:Y:S02]  /*208a0*/  FSEL R23, R28, -INF , !P1 ;  /* 0xff8000001c177808 */ /* 0x000fe40004800000 */
[----:B------:R-:W-:-:S02]  /*208b0*/  ISETP.GE.AND P2, PT, R165, R247, PT ;  /* 0x000000f7a500720c */ /* 0x000fc40003f46270 */
[C---:B------:R-:W-:Y:S02]  /*208c0*/  ISETP.GE.AND P1, PT, R165.reuse, R246, PT ;  /* 0x000000f6a500720c */ /* 0x040fe40003f26270 */
[C---:B------:R-:W-:Y:S02]  /*208d0*/  ISETP.GE.OR P2, PT, R165.reuse, R244, !P2 ;  /* 0x000000f4a500720c */ /* 0x040fe40005746670 */
[----:B------:R-:W-:Y:S02]  /*208e0*/  ISETP.GE.OR P1, PT, R165, R245, !P1 ;  /* 0x000000f5a500720c */ /* 0x000fe40004f26670 */
[----:B------:R-:W-:Y:S02]  /*208f0*/  FSEL R22, R29, -INF , !P2 ;  /* 0xff8000001d167808 */ /* 0x000fe40005000000 */
[----:B------:R-:W-:Y:S01]  /*20900*/  FSEL R165, R31, -INF , !P1 ;  /* 0xff8000001fa57808 */ /* 0x000fe20004800000 */
[----:B------:R-:W-:Y:S05]  /*20910*/  @!P6 BRA `(.L_x_2696) ;  /* 0x00000c900000e947 */ /* 0x000fea0003800000 */
[----:B------:R-:W-:Y:S01]  /*20920*/  BSSY B0, `(.L_x_2697) ;  /* 0x0000046000007945 */ /* 0x000fe20003800000 */
[----:B------:R-:W-:Y:S05]  /*20930*/  @!P0 BRA `(.L_x_2698) ;  /* 0x0000040000008947 */ /* 0x000fea0003800000 */
[----:B------:R-:W-:Y:S02]  /*20940*/  ULDC.64 UR4, c[0x0][0x118] ;  /* 0x0000460000047ab9 */ /* 0x000fe40000000a00 */
[----:B------:R-:W2:Y:S01]  /*20950*/  LD.E R24, [R10.64+0x170] ;  /* 0x000170040a187980 */ /* 0x000ea2000c101900 */
[----:B------:R-:W-:-:S05]  /*20960*/  IMAD.SHL.U32 R9, R242, 0x40, RZ ;  /* 0x00000040f2097824 */ /* 0x000fca00078e00ff */
[----:B------:R-:W-:Y:S02]  /*20970*/  IABS R13, R9 ;  /* 0x00000009000d7213 */ /* 0x000fe40000000000 */
[----:B------:R-:W-:-:S04]  /*20980*/  IADD3 R15, R9, -0x40, RZ ;  /* 0xffffffc0090f7810 */ /* 0x000fc80007ffe0ff */
[----:B------:R-:W-:Y:S02]  /*20990*/  IABS R8, R15 ;  /* 0x0000000f00087213 */ /* 0x000fe40000000000 */
[-C--:B--2---:R-:W-:Y:S02]  /*209a0*/  IABS R14, R24.reuse ;  /* 0x00000018000e7213 */ /* 0x084fe40000000000 */
[-C--:B------:R-:W-:Y:S02]  /*209b0*/  IABS R12, R24.reuse ;  /* 0x00000018000c7213 */ /* 0x080fe40000000000 */
[----:B------:R-:W1:Y:S01]  /*209c0*/  I2F.RP R28, R14 ;  /* 0x0000000e001c7306 */ /* 0x000e620000209400 */
[----:B------:R-:W-:Y:S02]  /*209d0*/  LOP3.LUT R9, R9, R24, RZ, 0x3c, !PT ;  /* 0x0000001809097212 */ /* 0x000fe400078e3cff */
[----:B------:R-:W-:Y:S02]  /*209e0*/  IADD3 R12, RZ, -R12, RZ ;  /* 0x8000000cff0c7210 */ /* 0x000fe40007ffe0ff */
[----:B------:R-:W-:-:S03]  /*209f0*/  LOP3.LUT R15, R15, R24, RZ, 0x3c, !PT ;  /* 0x000000180f0f7212 */ /* 0x000fc600078e3cff */
        /* <DEDUP_REMOVED lines=14> */
[----:B------:R-:W-:-:S04]  /*20ae0*/  @!P2 IADD3 R18, R18, 0x1, RZ ;  /* 0x000000011212a810 */ /* 0x000fc80007ffe0ff */
[-C--:B------:R-:W-:Y:S01]  /*20af0*/  ISETP.GE.U32.AND P1, PT, R13, R14.reuse, PT ;  /* 0x0000000e0d00720c */ /* 0x080fe20003f26070 */
[----:B------:R-:W-:Y:S01]  /*20b00*/  @!P0 IMAD.IADD R8, R8, 0x1, -R14 ;  /* 0x0000000108088824 */ /* 0x000fe200078e0a0e */
[----:B------:R-:W-:Y:S02]  /*20b10*/  @!P0 IADD3 R19, R19, 0x1, RZ ;  /* 0x0000000113138810 */ /* 0x000fe40007ffe0ff */
[----:B------:R-:W-:Y:S02]  /*20b20*/  ISETP.GE.AND P0, PT, R15, RZ, PT ;  /* 0x000000ff0f00720c */ /* 0x000fe40003f06270 */
[----:B------:R-:W-:Y:S02]  /*20b30*/  ISETP.GE.U32.AND P2, PT, R8, R14, PT ;  /* 0x0000000e0800720c */ /* 0x000fe40003f46070 */
[----:B------:R-:W-:Y:S01]  /*20b40*/  LOP3.LUT R8, RZ, R24, RZ, 0x33, !PT ;  /* 0x00000018ff087212 */ /* 0x000fe200078e33ff */
[----:B------:R-:W2:Y:S04]  /*20b50*/  LD.E.64 R14, [R10.64+0x38] ;  /* 0x000038040a0e7980 */ /* 0x000ea8000c101b00 */
[----:B------:R-:W-:-:S02]  /*20b60*/  @P1 IADD3 R18, R18, 0x1, RZ ;  /* 0x0000000112121810 */ /* 0x000fc40007ffe0ff */
[----:B------:R-:W-:-:S03]  /*20b70*/  ISETP.GE.AND P1, PT, R9, RZ, PT ;  /* 0x000000ff0900720c */ /* 0x000fc60003f26270 */
[----:B------:R-:W-:Y:S01]  /*20b80*/  IMAD.MOV.U32 R12, RZ, RZ, R18 ;  /* 0x000000ffff0c7224 */ /* 0x000fe200078e0012 */
[----:B------:R-:W-:Y:S02]  /*20b90*/  @P2 IADD3 R19, R19, 0x1, RZ ;  /* 0x0000000113132810 */ /* 0x000fe40007ffe0ff */
[----:B------:R-:W-:Y:S02]  /*20ba0*/  ISETP.NE.AND P2, PT, R24, RZ, PT ;  /* 0x000000ff1800720c */ /* 0x000fe40003f45270 */
[----:B------:R-:W-:-:S05]  /*20bb0*/  MOV R13, R19 ;  /* 0x00000013000d7202 */ /* 0x000fca0000000f00 */
[----:B------:R-:W-:Y:S02]  /*20bc0*/  @!P1 IMAD.MOV R12, RZ, RZ, -R12 ;  /* 0x000000ffff0c9224 */ /* 0x000fe400078e0a0c */
[----:B------:R-:W-:-:S03]  /*20bd0*/  @!P0 IMAD.MOV R13, RZ, RZ, -R13 ;  /* 0x000000ffff0d8224 */ /* 0x000fc600078e0a0d */
[C---:B------:R-:W-:Y:S02]  /*20be0*/  SEL R12, R8.reuse, R12, !P2 ;  /* 0x0000000c080c7207 */ /* 0x040fe40005000000 */
[----:B------:R-:W-:-:S03]  /*20bf0*/  SEL R13, R8, R13, !P2 ;  /* 0x0000000d080d7207 */ /* 0x000fc60005000000 */
[----:B------:R-:W-:-:S04]  /*20c00*/  IMAD.WIDE R8, R12, 0x4, R240 ;  /* 0x000000040c087825 */ /* 0x000fc800078e02f0 */
[----:B------:R-:W-:Y:S02]  /*20c10*/  IMAD.WIDE R18, R13, 0x4, R240 ;  /* 0x000000040d127825 */ /* 0x000fe400078e02f0 */
        /* <DEDUP_REMOVED lines=12> */
[----:B----4-:R-:W-:-:S04]  /*20ce0*/  IMAD R9, R19, R8, RZ ;  /* 0x0000000813097224 */ /* 0x010fc800078e02ff */
[----:B------:R-:W-:Y:S02]  /*20cf0*/  IMAD R9, R18, R13, R9 ;  /* 0x0000000d12097224 */ /* 0x000fe400078e0209 */
[----:B------:R-:W-:-:S04]  /*20d00*/  IMAD.WIDE.U32 R18, R8, R18, R28 ;  /* 0x0000001208127225 */ /* 0x000fc800078e001c */
[----:B------:R-:W-:Y:S01]  /*20d10*/  IMAD.MOV.U32 R15, RZ, RZ, R18 ;  /* 0x000000ffff0f7224 */ /* 0x000fe200078e0012 */
[----:B------:R-:W-:Y:S01]  /*20d20*/  IADD3 R14, R19, R9, RZ ;  /* 0x00000009130e7210 */ /* 0x000fe20007ffe0ff */
[----:B------:R-:W-:Y:S05]  /*20d30*/  BRA `(.L_x_2699) ;  /* 0x0000004000007947 */ /* 0x000fea0003800000 */
.L_x_2698:
[----:B------:R-:W-:Y:S02]  /*20d40*/  ULDC.64 UR4, c[0x0][0x118] ;  /* 0x0000460000047ab9 */ /* 0x000fe40000000a00 */
[----:B------:R-:W2:Y:S02]  /*20d50*/  LD.E R15, [R10.64+0x38] ;  /* 0x000038040a0f7980 */ /* 0x000ea4000c101900 */
[----:B--2---:R-:W-:-:S04]  /*20d60*/  LEA R15, -R15, RZ, 0x6 ;  /* 0x000000ff0f0f7211 */ /* 0x004fc800078e31ff */
[----:B------:R-:W-:Y:S02]  /*20d70*/  SHF.R.S32.HI R14, RZ, 0x1f, R15 ;  /* 0x0000001fff0e7819 */ /* 0x000fe4000001140f */
.L_x_2699:
[----:B------:R-:W-:Y:S05]  /*20d80*/  BSYNC B0 ;  /* 0x0000000000007941 */ /* 0x000fea0003800000 */
.L_x_2697:
[C---:B------:R-:W-:Y:S01]  /*20d90*/  @P5 IADD3 R9, P0, R15.reuse, R228, RZ ;  /* 0x000000e40f095210 */ /* 0x040fe20007f1e0ff */
[----:B------:R-:W-:Y:S01]  /*20da0*/  ULDC.64 UR4, c[0x0][0x118] ;  /* 0x0000460000047ab9 */ /* 0x000fe20000000a00 */
[-C--:B------:R-:W-:Y:S02]  /*20db0*/  LEA R34, P1, R15, R232.reuse, 0x1 ;  /* 0x000000e80f227211 */ /* 0x080fe400078208ff */
[----:B------:R-:W-:Y:S01]  /*20dc0*/  LOP3.LUT R13, R243, 0x1, RZ, 0xc0, !PT ;  /* 0x00000001f30d7812 */ /* 0x000fe200078ec0ff */
[----:B------:R-:W-:Y:S01]  /*20dd0*/  @P5 IMAD.X R8, R14, 0x1, R229, P0 ;  /* 0x000000010e085824 */ /* 0x000fe200000e06e5 */
[----:B------:R-:W-:Y:S02]  /*20de0*/  LEA.HI.X R35, R15, R231, R14, 0x1, P1 ;  /* 0x000000e70f237211 */ /* 0x000fe400008f0c0e */
[----:B------:R-:W-:Y:S02]  /*20df0*/  @P5 LEA R30, P1, R9, R232, 0x1 ;  /* 0x000000e8091e5211 */ /* 0x000fe400078208ff */
[----:B------:R-:W-:-:S02]  /*20e00*/  @P4 IADD3 R12, P0, R15, R228, RZ ;  /* 0x000000e40f0c4210 */ /* 0x000fc40007f1e0ff */
[-C--:B------:R-:W-:Y:S02]  /*20e10*/  @P5 LEA.HI.X R31, R9, R231.reuse, R8, 0x1, P1 ;  /* 0x000000e7091f5211 */ /* 0x080fe400008f0c08 */
[----:B------:R-:W-:Y:S01]  /*20e20*/  @P4 LEA R28, P1, R12, R232, 0x1 ;  /* 0x000000e80c1c4211 */ /* 0x000fe200078208ff */
[--C-:B------:R-:W-:Y:S01]  /*20e30*/  @P4 IMAD.X R8, R14, 0x1, R229.reuse, P0 ;  /* 0x000000010e084824 */ /* 0x100fe200000e06e5 */
[-C--:B------:R-:W-:Y:S02]  /*20e40*/  @P3 IADD3 R9, P0, R15, R228.reuse, RZ ;  /* 0x000000e40f093210 */ /* 0x080fe40007f1e0ff */
[----:B------:R-:W-:Y:S02]  /*20e50*/  ISETP.NE.U32.AND P2, PT, R13, 0x1, PT ;  /* 0x000000010d00780c */ /* 0x000fe40003f45070 */
[----:B------:R-:W-:Y:S01]  /*20e60*/  @P4 LEA.HI.X R29, R12, R231, R8, 0x1, P1 ;  /* 0x000000e70c1d4211 */ /* 0x000fe200008f0c08 */
[----:B------:R-:W-:Y:S01]  /*20e70*/  @P3 IMAD.X R8, R14, 0x1, R229, P0 ;  /* 0x000000010e083824 */ /* 0x000fe200000e06e5 */
[----:B------:R-:W-:-:S04]  /*20e80*/  IADD3 R13, P1, P0, R228, R228, R15 ;  /* 0x000000e4e40d7210 */ /* 0x000fc8000783e00f */
[----:B------:R-:W-:Y:S02]  /*20e90*/  IADD3.X R12, R229, R229, R14, P1, P0 ;  /* 0x000000e5e50c7210 */ /* 0x000fe40000fe040e */
[----:B------:R-:W-:-:S03]  /*20ea0*/  @P3 LEA R18, P0, R9, R232, 0x1 ;  /* 0x000000e809123211 */ /* 0x000fc600078008ff */
[-C--:B------:R-:W-:Y:S01]  /*20eb0*/  @!P2 LEA R32, P1, R13, R232.reuse, 0x1 ;  /* 0x000000e80d20a211 */ /* 0x080fe200078208ff */
[----:B------:R-:W-:Y:S01]  /*20ec0*/  @!PT LDS RZ, [RZ] ;  /* 0x00000000fffff984 */ /* 0x000fe20000000800 */
[----:B------:R-:W-:Y:S01]  /*20ed0*/  @!PT LDS RZ, [RZ] ;  /* 0x00000000fffff984 */ /* 0x000fe20000000800 */
[----:B------:R-:W-:Y:S01]  /*20ee0*/  @!PT LDS RZ, [RZ] ;  /* 0x00000000fffff984 */ /* 0x000fe20000000800 */
[----:B------:R1:W-:Y:S01]  /*20ef0*/  @!P2 LDGSTS.E.BYPASS.LTC128B.128 [R239+0x8000], [R34.64] ;  /* 0x0800000022efafae */ /* 0x0003e2000b901d44 */
[-C--:B------:R-:W-:Y:S01]  /*20f00*/  @P3 LEA.HI.X R19, R9, R231.reuse, R8, 0x1, P0 ;  /* 0x000000e709133211 */ /* 0x080fe200000f0c08 */
[----:B------:R-:W-:Y:S01]  /*20f10*/  @P5 IMAD.MOV.U32 R9, RZ, RZ, R35 ;  /* 0x000000ffff095224 */ /* 0x000fe200078e0023 */
[CC--:B------:R-:W-:Y:S01]  /*20f20*/  @P5 LEA R172, P0, R13.reuse, R232.reuse, 0x1 ;  /* 0x000000e80dac5211 */ /* 0x0c0fe200078008ff */
[----:B------:R1:W-:Y:S01]  /*20f30*/  @P2 STS.128 [R239+0x8000], RZ ;  /* 0x008000ffef002388 */ /* 0x0003e20000000c00 */
[CCC-:B------:R-:W-:Y:S02]  /*20f40*/  @!P2 LEA.HI.X R33, R13.reuse, R231.reuse, R12.reuse, 0x1, P1 ;  /* 0x000000e70d21a211 */ /* 0x1c0fe400008f0c0c */
[C---:B------:R-:W-:Y:S02]  /*20f50*/  @P5 LEA.HI.X R173, R13.reuse, R231, R12, 0x1, P0 ;  /* 0x000000e70dad5211 */ /* 0x040fe400000f0c0c */
[----:B------:R-:W-:-:S02]  /*20f60*/  @P4 LEA R170, P1, R13, R232, 0x1 ;  /* 0x000000e80daa4211 */ /* 0x000fc400078208ff */
[C---:B------:R-:W-:Y:S02]  /*20f70*/  @P3 LEA R168, P0, R13.reuse, R232, 0x1 ;  /* 0x000000e80da83211 */ /* 0x040fe400078008ff */
[CCC-:B------:R-:W-:Y:S02]  /*20f80*/  @P4 LEA.HI.X R171, R13.reuse, R231.reuse, R12.reuse, 0x1, P1 ;  /* 0x000000e70dab4211 */ /* 0x1c0fe400008f0c0c */
[C---:B------:R-:W-:Y:S02]  /*20f90*/  @P3 LEA.HI.X R169, R13.reuse, R231, R12, 0x1, P0 ;  /* 0x000000e70da93211 */ /* 0x040fe400000f0c0c */
[-C--:B------:R-:W-:Y:S02]  /*20fa0*/  IADD3 R8, P1, R13, R228.reuse, RZ ;  /* 0x000000e40d087210 */ /* 0x080fe40007f3e0ff */
[----:B------:R-:W-:-:S03]  /*20fb0*/  @!P2 IADD3 R15, P0, R15, R228, RZ ;  /* 0x000000e40f0fa210 */ /* 0x000fc60007f1e0ff */
[--C-:B------:R-:W-:Y:S01]  /*20fc0*/  IMAD.X R12, R12, 0x1, R229.reuse, P1 ;  /* 0x000000010c0c7824 */ /* 0x100fe200008e06e5 */
[-C--:B------:R-:W-:Y:S01]  /*20fd0*/  @!P2 LEA R198, P1, R8, R232.reuse, 0x1 ;  /* 0x000000e808c6a211 */ /* 0x080fe200078208ff */
[----:B------:R-:W-:Y:S01]  /*20fe0*/  @!P2 IMAD.X R14, R14, 0x1, R229, P0 ;  /* 0x000000010e0ea824 */ /* 0x000fe200000e06e5 */
[CC--:B------:R-:W-:Y:S02]  /*20ff0*/  @P5 LEA R196, P0, R8.reuse, R232.reuse, 0x1 ;  /* 0x000000e808c45211 */ /* 0x0c0fe400078008ff */
[CCC-:B------:R-:W-:Y:S02]  /*21000*/  @!P2 LEA.HI.X R199, R8.reuse, R231.reuse, R12.reuse, 0x1, P1 ;  /* 0x000000e708c7a211 */ /* 0x1c0fe400008f0c0c */
[C---:B------:R-:W-:Y:S02]  /*21010*/  @P5 LEA.HI.X R197, R8.reuse, R231, R12, 0x1, P0 ;  /* 0x000000e708c55211 */ /* 0x040fe400000f0c0c */
[CC--:B------:R-:W-:Y:S02]  /*21020*/  @P4 LEA R194, P1, R8.reuse, R232.reuse, 0x1 ;  /* 0x000000e808c24211 */ /* 0x0c0fe400078208ff */
[----:B------:R-:W-:-:S02]  /*21030*/  @P3 LEA R174, P0, R8, R232, 0x1 ;  /* 0x000000e808ae3211 */ /* 0x000fc400078008ff */
[CCC-:B------:R-:W-:Y:S02]  /*21040*/  @P4 LEA.HI.X R195, R8.reuse, R231.reuse, R12.reuse, 0x1, P1 ;  /* 0x000000e708c34211 */ /* 0x1c0fe400008f0c0c */
[----:B------:R-:W-:Y:S01]  /*21050*/  @P3 LEA.HI.X R175, R8, R231, R12, 0x1, P0 ;  /* 0x000000e708af3211 */ /* 0x000fe200000f0c0c */
[--C-:B------:R-:W-:Y:S01]  /*21060*/  @P5 IMAD.MOV.U32 R8, RZ, RZ, R34.reuse ;  /* 0x000000ffff085224 */ /* 0x100fe200078e0022 */
[----:B------:R-:W-:Y:S01]  /*21070*/  @!P2 LEA R250, P1, R15, R232, 0x1 ;  /* 0x000000e80ffaa211 */ /* 0x000fe200078208ff */
[----:B------:R-:W-:-:S03]  /*21080*/  IMAD.MOV.U32 R232, RZ, RZ, R34 ;  /* 0x000000ffffe87224 */ /* 0x000fc600078e0022 */
[----:B------:R-:W-:Y:S01]  /*21090*/  @!PT LDS RZ, [RZ] ;  /* 0x00000000fffff984 */ /* 0x000fe20000000800 */
[----:B------:R-:W-:Y:S01]  /*210a0*/  @!PT LDS RZ, [RZ] ;  /* 0x00000000fffff984 */ /* 0x000fe20000000800 */
[----:B------:R-:W-:Y:S01]  /*210b0*/  @!PT LDS RZ, [RZ] ;  /* 0x00000000fffff984 */ /* 0x000fe20000000800 */
[----:B------:R2:W-:Y:S01]  /*210c0*/  @P5 LDGSTS.E.BYPASS.LTC128B.128 [R239+0xa000], [R8.64+0x80] ;  /* 0x0a00008008ef5fae */ /* 0x0005e2000b901d44 */
[----:B------:R-:W-:Y:S01]  /*210d0*/  @!P2 LEA.HI.X R251, R15, R231, R14, 0x1, P1 ;  /* 0x000000e70ffba211 */ /* 0x000fe200008f0c0e */
[--C-:B------:R-:W-:Y:S02]  /*210e0*/  IMAD.MOV.U32 R231, RZ, RZ, R35.reuse ;  /* 0x000000ffffe77224 */ /* 0x100fe400078e0023 */
        /* <DEDUP_REMOVED lines=76> */
.L_x_2696:
[----:B------:R-:W-:Y:S05]  /*215b0*/  BSYNC B1 ;  /* 0x0000000000017941 */ /* 0x000fea0003800000 */
.L_x_2695:
[----:B------:R-:W-:Y:S01]  /*215c0*/  ULDC.64 UR4, c[0x0][0x118] ;  /* 0x0000460000047ab9 */ /* 0x000fe20000000a00 */
[----:B------:R-:W-:Y:S04]  /*215d0*/  LDSM.16.MT88.4 R12, [R216+0x10000] ;  /* 0x01000000d80c783b */ /* 0x000fe80000004200 */
[----:B-1----:R1:W2:Y:S02]  /*215e0*/  LD.E R169, [R10.64+0xdc] ;  /* 0x0000dc040aa97980 */ /* 0x0022a4000c101900 */
[----:B-1----:R-:W-:-:S02]  /*215f0*/  FMNMX.FTZ R11, R164, R16, !PT ;  /* 0x00000010a40b7209 */ /* 0x002fc40007810000 */
        /* <DEDUP_REMOVED lines=30> */
[----:B------:R-:W-:-:S03]  /*217e0*/  FMNMX.FTZ R10, R165, R10, !PT ;  /* 0x0000000aa50a7209 */ /* 0x000fc60007810000 */
[----:B------:R-:W1:Y:S04]  /*217f0*/  SHFL.BFLY PT, R9, R11, 0x2, 0x1f ;  /* 0x0c401f000b097f89 */ /* 0x000e6800000e0000 */
[----:B------:R-:W3:Y:S01]  /*21800*/  SHFL.BFLY PT, R8, R10, 0x2, 0x1f ;  /* 0x0c401f000a087f89 */ /* 0x000ee200000e0000 */
[----:B-1----:R-:W-:Y:S02]  /*21810*/  FMNMX.FTZ R9, R11, R9, !PT ;  /* 0x000000090b097209 */ /* 0x002fe40007810000 */
[----:B---3--:R-:W-:-:S03]  /*21820*/  FMNMX.FTZ R8, R10, R8, !PT ;  /* 0x000000080a087209 */ /* 0x008fc60007810000 */
[----:B------:R-:W1:Y:S04]  /*21830*/  SHFL.BFLY PT, R34, R9, 0x1, 0x1f ;  /* 0x0c201f0009227f89 */ /* 0x000e6800000e0000 */
[----:B------:R-:W3:Y:S01]  /*21840*/  SHFL.BFLY PT, R33, R8, 0x1, 0x1f ;  /* 0x0c201f0008217f89 */ /* 0x000ee200000e0000 */
[----:B-1----:R-:W-:-:S04]  /*21850*/  FMNMX.FTZ R34, R9, R34, !PT ;  /* 0x0000002209227209 */ /* 0x002fc80007810000 */
[----:B------:R-:W-:Y:S02]  /*21860*/  FSETP.NEU.FTZ.AND P1, PT, R34, -INF , PT ;  /* 0xff8000002200780b */ /* 0x000fe40003f3d000 */
[----:B---3--:R-:W-:Y:S02]  /*21870*/  FMNMX.FTZ R33, R8, R33, !PT ;  /* 0x0000002108217209 */ /* 0x008fe40007810000 */
[----:B------:R-:W1:Y:S02]  /*21880*/  LDSM.16.MT88.4 R8, [R219+0x10000] ;  /* 0x01000000db08783b */ /* 0x000e640000004200 */
[----:B------:R-:W-:Y:S01]  /*21890*/  FSETP.NEU.FTZ.AND P0, PT, R33, -INF , PT ;  /* 0xff8000002100780b */ /* 0x000fe20003f1d000 */
[C---:B--2---:R-:W-:Y:S02]  /*218a0*/  FMUL.FTZ R24, R169.reuse, R34 ;  /* 0x00000022a9187220 */ /* 0x044fe40000410000 */
[----:B------:R-:W-:-:S03]  /*218b0*/  FMUL.FTZ R168, R169, R33 ;  /* 0x00000021a9a87220 */ /* 0x000fc60000410000 */
[----:B------:R-:W-:Y:S02]  /*218c0*/  FSEL R24, R24, RZ, P1 ;  /* 0x000000ff18187208 */ /* 0x000fe40000800000 */
[----:B------:R-:W-:-:S03]  /*218d0*/  FSEL R168, R168, RZ, P0 ;  /* 0x000000ffa8a87208 */ /* 0x000fc60000000000 */
[-CC-:B------:R-:W-:Y:S01]  /*218e0*/  FFMA.FTZ R29, R5, R169.reuse, -R24.reuse ;  /* 0x000000a9051d7223 */ /* 0x180fe20000010818 */
[----:B------:R-:W-:Y:S01]  /*218f0*/  FSEL R5, R33, RZ, P0 ;  /* 0x000000ff21057208 */ /* 0x000fe20000000000 */
[-CC-:B------:R-:W-:Y:S01]  /*21900*/  FFMA.FTZ R30, R4, R169.reuse, -R24.reuse ;  /* 0x000000a9041e7223 */ /* 0x180fe20000010818 */
[----:B------:R-:W-:Y:S01]  /*21910*/  FSEL R4, R34, RZ, P1 ;  /* 0x000000ff22047208 */ /* 0x000fe20000800000 */
[-CC-:B------:R-:W-:Y:S02]  /*21920*/  FFMA.FTZ R31, R2, R169.reuse, -R24.reuse ;  /* 0x000000a9021f7223 */ /* 0x180fe40000010818 */
[-C--:B------:R-:W-:Y:S01]  /*21930*/  FFMA.FTZ R32, R16, R169.reuse, -R24 ;  /* 0x000000a910207223 */ /* 0x080fe20000010818 */
[----:B------:R-:W-:Y:S01]  /*21940*/  MUFU.EX2 R29, R29 ;  /* 0x0000001d001d7308 */ /* 0x000fe20000000800 */
[----:B------:R-:W-:Y:S02]  /*21950*/  FFMA.FTZ R2, R17, R169, -R168 ;  /* 0x000000a911027223 */ /* 0x000fe400000108a8 */
[----:B------:R-:W-:Y:S01]  /*21960*/  FADD.FTZ R5, R3, -R5 ;  /* 0x8000000503057221 */ /* 0x000fe20000010000 */
[----:B------:R-:W2:Y:S01]  /*21970*/  LDSM.16.MT88.4 R16, [R217+0x10000] ;  /* 0x01000000d910783b */ /* 0x000ea20000004200 */
[----:B------:R-:W-:-:S02]  /*21980*/  FADD.FTZ R4, R164, -R4 ;  /* 0x80000004a4047221 */ /* 0x000fc40000010000 */
[-CC-:B------:R-:W-:Y:S01]  /*21990*/  FFMA.FTZ R28, R0, R169.reuse, -R168.reuse ;  /* 0x000000a9001c7223 */ /* 0x180fe200000108a8 */
[----:B------:R-:W-:Y:S01]  /*219a0*/  MUFU.EX2 R32, R32 ;  /* 0x0000002000207308 */ /* 0x000fe20000000800 */
[-CC-:B------:R-:W-:Y:S02]  /*219b0*/  FFMA.FTZ R0, R6, R169.reuse, -R168.reuse ;  /* 0x000000a906007223 */ /* 0x180fe400000108a8 */
[----:B------:R-:W-:Y:S02]  /*219c0*/  FFMA.FTZ R35, R7, R169, -R168 ;  /* 0x000000a907237223 */ /* 0x000fe400000108a8 */
[C---:B------:R-:W-:Y:S02]  /*219d0*/  FMUL.FTZ R3, R169.reuse, R5 ;  /* 0x00000005a9037220 */ /* 0x040fe40000410000 */
[----:B------:R-:W-:Y:S01]  /*219e0*/  FMUL.FTZ R4, R169, R4 ;  /* 0x00000004a9047220 */ /* 0x000fe20000410000 */
[----:B------:R-:W-:Y:S01]  /*219f0*/  MUFU.EX2 R31, R31 ;  /* 0x0000001f001f7308 */ /* 0x000fe20000000800 */
[----:B------:R-:W-:-:S02]  /*21a00*/  FFMA.FTZ R170, R192, R169, -R24 ;  /* 0x000000a9c0aa7223 */ /* 0x000fc40000010818 */
[-CC-:B------:R-:W-:Y:S02]  /*21a10*/  FFMA.FTZ R171, R191, R169.reuse, -R24.reuse ;  /* 0x000000a9bfab7223 */ /* 0x180fe40000010818 */
[-CC-:B------:R-:W-:Y:S02]  /*21a20*/  FFMA.FTZ R172, R190, R169.reuse, -R24.reuse ;  /* 0x000000a9beac7223 */ /* 0x180fe40000010818 */
[-C--:B------:R-:W-:Y:S01]  /*21a30*/  FFMA.FTZ R173, R187, R169.reuse, -R24 ;  /* 0x000000a9bbad7223 */ /* 0x080fe20000010818 */
[----:B------:R-:W3:Y:S01]  /*21a40*/  MUFU.EX2 R30, R30 ;  /* 0x0000001e001e7308 */ /* 0x000ee20000000800 */
[-CC-:B------:R-:W-:Y:S02]  /*21a50*/  FFMA.FTZ R174, R186, R169.reuse, -R168.reuse ;  /* 0x000000a9baae7223 */ /* 0x180fe400000108a8 */
[-CC-:B------:R-:W-:Y:S02]  /*21a60*/  FFMA.FTZ R175, R176, R169.reuse, -R168.reuse ;  /* 0x000000a9b0af7223 */ /* 0x180fe400000108a8 */
[----:B------:R-:W-:-:S02]  /*21a70*/  FFMA.FTZ R177, R177, R169, -R168 ;  /* 0x000000a9b1b17223 */ /* 0x000fc400000108a8 */
[-C--:B------:R-:W-:Y:S01]  /*21a80*/  FFMA.FTZ R185, R185, R169.reuse, -R168 ;  /* 0x000000a9b9b97223 */ /* 0x080fe200000108a8 */
[----:B------:R-:W-:Y:S01]  /*21a90*/  MUFU.EX2 R28, R28 ;  /* 0x0000001c001c7308 */ /* 0x000fe20000000800 */
[-CC-:B------:R-:W-:Y:S02]  /*21aa0*/  FFMA.FTZ R183, R183, R169.reuse, -R24.reuse ;  /* 0x000000a9b7b77223 */ /* 0x180fe40000010818 */
[-CC-:B------:R-:W-:Y:S02]  /*21ab0*/  FFMA.FTZ R184, R184, R169.reuse, -R24.reuse ;  /* 0x000000a9b8b87223 */ /* 0x180fe40000010818 */
[-CC-:B------:R-:W-:Y:S02]  /*21ac0*/  FFMA.FTZ R182, R182, R169.reuse, -R24.reuse ;  /* 0x000000a9b6b67223 */ /* 0x180fe40000010818 */
[-C--:B------:R-:W-:Y:S01]  /*21ad0*/  FFMA.FTZ R181, R181, R169.reuse, -R24 ;  /* 0x000000a9b5b57223 */ /* 0x080fe20000010818 */
[----:B------:R-:W4:Y:S01]  /*21ae0*/  MUFU.EX2 R2, R2 ;  /* 0x0000000200027308 */ /* 0x000f220000000800 */
[----:B---3--:R-:W-:Y:S01]  /*21af0*/  F2FP.PACK_AB R6, R29, R30 ;  /* 0x0000001e1d06723e */ /* 0x008fe200000000ff */
[----:B------:R-:W-:-:S02]  /*21b00*/  FFMA.FTZ R180, R180, R169, -R168 ;  /* 0x000000a9b4b47223 */ /* 0x000fc400000108a8 */
[-CC-:B------:R-:W-:Y:S02]  /*21b10*/  FFMA.FTZ R186, R26, R169.reuse, -R24.reuse ;  /* 0x000000a91aba7223 */ /* 0x180fe40000010818 */
[-CC-:B------:R-:W-:Y:S02]  /*21b20*/  FFMA.FTZ R187, R25, R169.reuse, -R24.reuse ;  /* 0x000000a919bb7223 */ /* 0x180fe40000010818 */
[----:B------:R-:W-:Y:S01]  /*21b30*/  MUFU.EX2 R0, R0 ;  /* 0x0000000000007308 */ /* 0x000fe20000000800 */
[-CC-:B------:R-:W-:Y:S02]  /*21b40*/  FFMA.FTZ R190, R23, R169.reuse, -R24.reuse ;  /* 0x000000a917be7223 */ /* 0x180fe40000010818 */
[-C--:B------:R-:W-:Y:S02]  /*21b50*/  FFMA.FTZ R191, R22, R169.reuse, -R24 ;  /* 0x000000a916bf7223 */ /* 0x080fe40000010818 */
[-CC-:B------:R-:W-:Y:S02]  /*21b60*/  FFMA.FTZ R192, R21, R169.reuse, -R168.reuse ;  /* 0x000000a915c07223 */ /* 0x180fe400000108a8 */
[-CC-:B------:R-:W-:Y:S01]  /*21b70*/  FFMA.FTZ R193, R20, R169.reuse, -R168.reuse ;  /* 0x000000a914c17223 */ /* 0x180fe200000108a8 */
[----:B------:R-:W3:Y:S01]  /*21b80*/  MUFU.EX2 R35, R35 ;  /* 0x0000002300237308 */ /* 0x000ee20000000800 */
[----:B----4-:R-:W-:Y:S01]  /*21b90*/  F2FP.PACK_AB R5, R2, R28 ;  /* 0x0000001c0205723e */ /* 0x010fe200000000ff */
[-CC-:B------:R-:W-:Y:S01]  /*21ba0*/  FFMA.FTZ R166, R166, R169.reuse, -R168.reuse ;  /* 0x000000a9a6a67223 */ /* 0x180fe200000108a8 */
[----:B------:R-:W-:Y:S01]  /*21bb0*/  LDSM.16.MT88.4 R20, [R217+0x11800] ;  /* 0x01180000d914783b */ /* 0x000fe20000004200 */
[----:B------:R-:W-:-:S04]  /*21bc0*/  FFMA.FTZ R165, R165, R169, -R168 ;  /* 0x000000a9a5a57223 */ /* 0x000fc800000108a8 */
[----:B------:R4:W5:Y:S08]  /*21bd0*/  MUFU.EX2 R164, R4 ;  /* 0x0000000400a47308 */ /* 0x0009700000000800 */
[----:B------:R-:W1:Y:S01]  /*21be0*/  MUFU.EX2 R3, R3 ;  /* 0x0000000300037308 */ /* 0x000e620000000800 */
[----:B---3--:R-:W-:Y:S02]  /*21bf0*/  F2FP.PACK_AB R7, R35, R0 ;  /* 0x000000002307723e */ /* 0x008fe400000000ff */
[----:B----4-:R-:W-:Y:S01]  /*21c00*/  F2FP.PACK_AB R4, R31, R32 ;  /* 0x000000201f04723e */ /* 0x010fe200000000ff */
[----:B-----5:R-:W-:-:S04]  /*21c10*/  FMUL.FTZ R160, R160, R164 ;  /* 0x000000a4a0a07220 */ /* 0x020fc80000410000 */
[----:B------:R-:W-:Y:S01]  /*21c20*/  MUFU.EX2 R170, R170 ;  /* 0x000000aa00aa7308 */ /* 0x000fe20000000800 */
[-C--:B------:R-:W-:Y:S02]  /*21c30*/  FMUL.FTZ R161, R161, R164.reuse ;  /* 0x000000a4a1a17220 */ /* 0x080fe40000410000 */
[-C--:B------:R-:W-:Y:S02]  /*21c40*/  FMUL.FTZ R156, R156, R164.reuse ;  /* 0x000000a49c9c7220 */ /* 0x080fe40000410000 */
[----:B------:R-:W-:Y:S02]  /*21c50*/  FMUL.FTZ R157, R157, R164 ;  /* 0x000000a49d9d7220 */ /* 0x000fe40000410000 */
[-C--:B-1----:R-:W-:Y:S01]  /*21c60*/  FMUL.FTZ R162, R162, R3.reuse ;  /* 0x00000003a2a27220 */ /* 0x082fe20000410000 */
[----:B------:R-:W1:Y:S01]  /*21c70*/  MUFU.EX2 R171, R171 ;  /* 0x000000ab00ab7308 */ /* 0x000e620000000800 */
        /* <DEDUP_REMOVED lines=11> */
[----:B------:R-:W-:Y:S01]  /*21d30*/  FMUL.FTZ R149, R149, R164 ;  /* 0x000000a495957220 */ /* 0x000fe20000410000 */
[----:B------:R-:W3:Y:S01]  /*21d40*/  LDSM.16.MT88.4 R8, [R215+0x10000] ;  /* 0x01000000d708783b */ /* 0x000ee20000004200 */
[-C--:B------:R-:W-:Y:S01]  /*21d50*/  FMUL.FTZ R150, R150, R3.reuse ;  /* 0x0000000396967220 */ /* 0x080fe20000410000 */
[----:B------:R-:W-:Y:S01]  /*21d60*/  MUFU.EX2 R173, R173 ;  /* 0x000000ad00ad7308 */ /* 0x000fe20000000800 */
[----:B------:R-:W-:-:S02]  /*21d70*/  FMUL.FTZ R151, R151, R3 ;  /* 0x0000000397977220 */ /* 0x000fc40000410000 */
[-C--:B------:R-:W-:Y:S01]  /*21d80*/  FMUL.FTZ R144, R144, R164.reuse ;  /* 0x000000a490907220 */ /* 0x080fe20000410000 */
[C---:B--2---:R-:W-:Y:S01]  /*21d90*/  HMMA.16816.F32 R152, R4.reuse, R16, R152 ;  /* 0x000000100498723c */ /* 0x044fe20000001898 */
[-C--:B------:R-:W-:Y:S02]  /*21da0*/  FMUL.FTZ R145, R145, R164.reuse ;  /* 0x000000a491917220 */ /* 0x080fe40000410000 */
[-C--:B------:R-:W-:Y:S01]  /*21db0*/  FMUL.FTZ R146, R146, R3.reuse ;  /* 0x0000000392927220 */ /* 0x080fe20000410000 */
[----:B------:R-:W-:Y:S01]  /*21dc0*/  MUFU.EX2 R174, R174 ;  /* 0x000000ae00ae7308 */ /* 0x000fe20000000800 */
[----:B------:R-:W-:Y:S02]  /*21dd0*/  FMUL.FTZ R147, R147, R3 ;  /* 0x0000000393937220 */ /* 0x000fe40000410000 */
[-C--:B------:R-:W-:Y:S01]  /*21de0*/  FMUL.FTZ R140, R140, R164.reuse ;  /* 0x000000a48c8c7220 */ /* 0x080fe20000410000 */
[----:B------:R-:W-:Y:S01]  /*21df0*/  HMMA.16816.F32 R148, R4, R18, R148 ;  /* 0x000000120494723c */ /* 0x000fe20000001894 */
[----:B------:R-:W2:Y:S01]  /*21e00*/  LDSM.16.MT88.4 R16, [R219+0x12000] ;  /* 0x01200000db10783b */ /* 0x000ea20000004200 */
[----:B------:R-:W-:-:S02]  /*21e10*/  FMUL.FTZ R141, R141, R164 ;  /* 0x000000a48d8d7220 */ /* 0x000fc40000410000 */
[-C--:B------:R-:W-:Y:S01]  /*21e20*/  FMUL.FTZ R142, R142, R3.reuse ;  /* 0x000000038e8e7220 */ /* 0x080fe20000410000 */
[----:B------:R4:W5:Y:S01]  /*21e30*/  MUFU.EX2 R176, R185 ;  /* 0x000000b900b07308 */ /* 0x0009620000000800 */
[-C--:B------:R-:W-:Y:S02]  /*21e40*/  FMUL.FTZ R143, R143, R3.reuse ;  /* 0x000000038f8f7220 */ /* 0x080fe40000410000 */
[-C--:B------:R-:W-:Y:S01]  /*21e50*/  FMUL.FTZ R136, R136, R164.reuse ;  /* 0x000000a488887220 */ /* 0x080fe20000410000 */
[----:B------:R-:W-:Y:S01]  /*21e60*/  HMMA.16816.F32 R144, R4, R12, R144 ;  /* 0x0000000c0490723c */ /* 0x000fe20000001890 */
[----:B------:R-:W-:Y:S02]  /*21e70*/  FMUL.FTZ R137, R137, R164 ;  /* 0x000000a489897220 */ /* 0x000fe40000410000 */
[-C--:B------:R-:W-:Y:S01]  /*21e80*/  FMUL.FTZ R138, R138, R3.reuse ;  /* 0x000000038a8a7220 */ /* 0x080fe20000410000 */
[----:B------:R-:W-:Y:S01]  /*21e90*/  MUFU.EX2 R175, R175 ;  /* 0x000000af00af7308 */ /* 0x000fe20000000800 */
[----:B------:R-:W-:-:S02]  /*21ea0*/  FMUL.FTZ R139, R139, R3 ;  /* 0x000000038b8b7220 */ /* 0x000fc40000410000 */
[-C--:B------:R-:W-:Y:S01]  /*21eb0*/  FMUL.FTZ R132, R132, R164.reuse ;  /* 0x000000a484847220 */ /* 0x080fe20000410000 */
[C---:B------:R-:W-:Y:S01]  /*21ec0*/  HMMA.16816.F32 R140, R4.reuse, R14, R140 ;  /* 0x0000000e048c723c */ /* 0x040fe2000000188c */
[-C--:B------:R-:W-:Y:S01]  /*21ed0*/  FMUL.FTZ R133, R133, R164.reuse ;  /* 0x000000a485857220 */ /* 0x080fe20000410000 */
[----:B------:R-:W1:Y:S01]  /*21ee0*/  LDSM.16.MT88.4 R12, [R217+0x12000] ;  /* 0x01200000d90c783b */ /* 0x000e620000004200 */
[-C--:B------:R-:W-:Y:S01]  /*21ef0*/  FMUL.FTZ R134, R134, R3.reuse ;  /* 0x0000000386867220 */ /* 0x080fe20000410000 */
[----:B------:R-:W1:Y:S01]  /*21f00*/  MUFU.EX2 R177, R177 ;  /* 0x000000b100b17308 */ /* 0x000e620000000800 */
[----:B------:R-:W-:Y:S02]  /*21f10*/  FMUL.FTZ R135, R135, R3 ;  /* 0x0000000387877220 */ /* 0x000fe40000410000 */
[-C--:B------:R-:W-:Y:S01]  /*21f20*/  FMUL.FTZ R36, R36, R164.reuse ;  /* 0x000000a424247220 */ /* 0x080fe20000410000 */
[----:B---3--:R-:W-:Y:S01]  /*21f30*/  HMMA.16816.F32 R136, R4, R8, R136 ;  /* 0x000000080488723c */ /* 0x008fe20000001888 */
[----:B------:R-:W-:-:S02]  /*21f40*/  FMUL.FTZ R37, R37, R164 ;  /* 0x000000a425257220 */ /* 0x000fc40000410000 */
[-C--:B------:R-:W-:Y:S01]  /*21f50*/  FMUL.FTZ R38, R38, R3.reuse ;  /* 0x0000000326267220 */ /* 0x080fe20000410000 */
[----:B------:R-:W3:Y:S01]  /*21f60*/  MUFU.EX2 R183, R183 ;  /* 0x000000b700b77308 */ /* 0x000ee20000000800 */
[-C--:B------:R-:W-:Y:S02]  /*21f70*/  FMUL.FTZ R39, R39, R3.reuse ;  /* 0x0000000327277220 */ /* 0x080fe40000410000 */
[-C--:B------:R-:W-:Y:S01]  /*21f80*/  FMUL.FTZ R40, R40, R164.reuse ;  /* 0x000000a428287220 */ /* 0x080fe20000410000 */
[----:B------:R-:W-:Y:S01]  /*21f90*/  HMMA.16816.F32 R132, R4, R10, R132 ;  /* 0x0000000a0484723c */ /* 0x000fe20000001884 */
[----:B------:R-:W3:Y:S01]  /*21fa0*/  LDSM.16.MT88.4 R8, [R216+0x12000] ;  /* 0x01200000d808783b */ /* 0x000ee20000004200 */
[----:B------:R-:W-:Y:S02]  /*21fb0*/  FMUL.FTZ R41, R41, R164 ;  /* 0x000000a429297220 */ /* 0x000fe40000410000 */
[-C--:B------:R-:W-:Y:S01]  /*21fc0*/  FMUL.FTZ R42, R42, R3.reuse ;  /* 0x000000032a2a7220 */ /* 0x080fe20000410000 */
[----:B------:R-:W-:Y:S01]  /*21fd0*/  MUFU.EX2 R184, R184 ;  /* 0x000000b800b87308 */ /* 0x000fe20000000800 */
[----:B------:R-:W-:-:S02]  /*21fe0*/  FMUL.FTZ R43, R43, R3 ;  /* 0x000000032b2b7220 */ /* 0x000fc40000410000 */
[C---:B--2---:R-:W-:Y:S01]  /*21ff0*/  HMMA.16816.F32 R36, R4.reuse, R16, R36 ;  /* 0x000000100424723c */ /* 0x044fe20000001824 */
[-C--:B------:R-:W-:Y:S02]  /*22000*/  FMUL.FTZ R44, R44, R164.reuse ;  /* 0x000000a42c2c7220 */ /* 0x080fe40000410000 */
[-C--:B------:R-:W-:Y:S02]  /*22010*/  FMUL.FTZ R45, R45, R164.reuse ;  /* 0x000000a42d2d7220 */ /* 0x080fe40000410000 */
[-C--:B------:R-:W-:Y:S01]  /*22020*/  FMUL.FTZ R46, R46, R3.reuse ;  /* 0x000000032e2e7220 */ /* 0x080fe20000410000 */
[----:B------:R-:W-:Y:S01]  /*22030*/  MUFU.EX2 R182, R182 ;  /* 0x000000b600b67308 */ /* 0x000fe20000000800 */
        /* <DEDUP_REMOVED lines=8> */
[C---:B-1----:R-:W-:Y:S01]  /*220c0*/  HMMA.16816.F32 R44, R4.reuse, R12, R44 ;  /* 0x0000000c042c723c */ /* 0x042fe2000000182c */
[-C--:B------:R-:W-:Y:S02]  /*220d0*/  FMUL.FTZ R52, R52, R164.reuse ;  /* 0x000000a434347220 */ /* 0x080fe40000410000 */
[-C--:B------:R-:W-:Y:S02]  /*220e0*/  FMUL.FTZ R53, R53, R164.reuse ;  /* 0x000000a435357220 */ /* 0x080fe40000410000 */
[-C--:B------:R-:W-:Y:S01]  /*220f0*/  FMUL.FTZ R54, R54, R3.reuse ;  /* 0x0000000336367220 */ /* 0x080fe20000410000 */
[----:B------:R-:W1:Y:S01]  /*22100*/  MUFU.EX2 R180, R180 ;  /* 0x000000b400b47308 */ /* 0x000e620000000800 */
[----:B------:R-:W-:Y:S01]  /*22110*/  FMUL.FTZ R55, R55, R3 ;  /* 0x0000000337377220 */ /* 0x000fe20000410000 */
[----:B------:R-:W-:Y:S01]  /*22120*/  HMMA.16816.F32 R48, R4, R14, R48 ;  /* 0x0000000e0430723c */ /* 0x000fe20000001830 */
[-C--:B------:R-:W-:Y:S01]  /*22130*/  FMUL.FTZ R56, R56, R164.reuse ;  /* 0x000000a438387220 */ /* 0x080fe20000410000 */
[----:B------:R-:W1:Y:S01]  /*22140*/  LDSM.16.MT88.4 R12, [R219+0x14000] ;  /* 0x01400000db0c783b */ /* 0x000e620000004200 */
[----:B------:R-:W-:-:S02]  /*22150*/  FMUL.FTZ R57, R57, R164 ;  /* 0x000000a439397220 */ /* 0x000fc40000410000 */
[-C--:B------:R-:W-:Y:S01]  /*22160*/  FMUL.FTZ R58, R58, R3.reuse ;  /* 0x000000033a3a7220 */ /* 0x080fe20000410000 */
[----:B------:R-:W-:Y:S01]  /*22170*/  MUFU.EX2 R186, R186 ;  /* 0x000000ba00ba7308 */ /* 0x000fe20000000800 */
[-C--:B------:R-:W-:Y:S01]  /*22180*/  FMUL.FTZ R59, R59, R3.reuse ;  /* 0x000000033b3b7220 */ /* 0x080fe20000410000 */
[C---:B---3--:R-:W-:Y:S01]  /*22190*/  HMMA.16816.F32 R52, R4.reuse, R8, R52 ;  /* 0x000000080434723c */ /* 0x048fe20000001834 */
[-C--:B------:R-:W-:Y:S02]  /*221a0*/  FMUL.FTZ R60, R60, R164.reuse ;  /* 0x000000a43c3c7220 */ /* 0x080fe40000410000 */
[-C--:B------:R-:W-:Y:S02]  /*221b0*/  FMUL.FTZ R61, R61, R164.reuse ;  /* 0x000000a43d3d7220 */ /* 0x080fe40000410000 */
[-C--:B------:R-:W-:Y:S01]  /*221c0*/  FMUL.FTZ R62, R62, R3.reuse ;  /* 0x000000033e3e7220 */ /* 0x080fe20000410000 */
[----:B------:R-:W-:Y:S01]  /*221d0*/  MUFU.EX2 R187, R187 ;  /* 0x000000bb00bb7308 */ /* 0x000fe20000000800 */
[----:B------:R-:W-:Y:S01]  /*221e0*/  FMUL.FTZ R63, R63, R3 ;  /* 0x000000033f3f7220 */ /* 0x000fe20000410000 */
[----:B------:R-:W-:Y:S01]  /*221f0*/  HMMA.16816.F32 R56, R4, R10, R56 ;  /* 0x0000000a0438723c */ /* 0x000fe20000001838 */
[-C--:B------:R-:W-:Y:S01]  /*22200*/  FMUL.FTZ R64, R64, R164.reuse ;  /* 0x000000a440407220 */ /* 0x080fe20000410000 */
[----:B------:R-:W3:Y:S01]  /*22210*/  LDSM.16.MT88.4 R8, [R217+0x14000] ;  /* 0x01400000d908783b */ /* 0x000ee20000004200 */
[----:B------:R-:W-:-:S02]  /*22220*/  FMUL.FTZ R65, R65, R164 ;  /* 0x000000a441417220 */ /* 0x000fc40000410000 */
[-C--:B------:R-:W-:Y:S01]  /*22230*/  FMUL.FTZ R66, R66, R3.reuse ;  /* 0x0000000342427220 */ /* 0x080fe20000410000 */
[----:B------:R-:W-:Y:S01]  /*22240*/  MUFU.EX2 R190, R190 ;  /* 0x000000be00be7308 */ /* 0x000fe20000000800 */
[-C--:B------:R-:W-:Y:S01]  /*22250*/  FMUL.FTZ R67, R67, R3.reuse ;  /* 0x0000000343437220 */ /* 0x080fe20000410000 */
        /* <DEDUP_REMOVED lines=12> */
[-C--:B------:R-:W-:Y:S02]  /*22320*/  FMUL.FTZ R75, R75, R3.reuse ;  /* 0x000000034b4b7220 */ /* 0x080fe40000410000 */
[-C--:B------:R-:W-:Y:S01]  /*22330*/  FMUL.FTZ R76, R76, R164.reuse ;  /* 0x000000a44c4c7220 */ /* 0x080fe20000410000 */
[----:B-1----:R-:W-:Y:S01]  /*22340*/  HMMA.16816.F32 R68, R4, R12, R68 ;  /* 0x0000000c0444723c */ /* 0x002fe20000001844 */
        /* <DEDUP_REMOVED lines=9> */
[----:B------:R-:W-:Y:S01]  /*223e0*/  MUFU.EX2 R166, R166 ;  /* 0x000000a600a67308 */ /* 0x000fe20000000800 */
[----:B------:R-:W-:Y:S02]  /*223f0*/  FMUL.FTZ R83, R83, R3 ;  /* 0x0000000353537220 */ /* 0x000fe40000410000 */
[-C--:B------:R-:W-:Y:S01]  /*22400*/  FMUL.FTZ R84, R84, R164.reuse ;  /* 0x000000a454547220 */ /* 0x080fe20000410000 */
[----:B---3--:R-:W-:Y:S01]  /*22410*/  HMMA.16816.F32 R76, R4, R8, R76 ;  /* 0x00000008044c723c */ /* 0x008fe2000000184c */
[----:B------:R-:W-:-:S02]  /*22420*/  FMUL.FTZ R85, R85, R164 ;  /* 0x000000a455557220 */ /* 0x000fc40000410000 */
[-C--:B------:R-:W-:Y:S01]  /*22430*/  FMUL.FTZ R86, R86, R3.reuse ;  /* 0x0000000356567220 */ /* 0x080fe20000410000 */
[----:B------:R-:W-:Y:S01]  /*22440*/  MUFU.EX2 R165, R165 ;  /* 0x000000a500a57308 */ /* 0x000fe20000000800 */
[-C--:B------:R-:W-:Y:S02]  /*22450*/  FMUL.FTZ R87, R87, R3.reuse ;  /* 0x0000000357577220 */ /* 0x080fe40000410000 */
[-C--:B------:R-:W-:Y:S01]  /*22460*/  FMUL.FTZ R88, R88, R164.reuse ;  /* 0x000000a458587220 */ /* 0x080fe20000410000 */
[----:B------:R-:W-:Y:S01]  /*22470*/  HMMA.16816.F32 R80, R4, R10, R80 ;  /* 0x0000000a0450723c */ /* 0x000fe20000001850 */
[----:B------:R-:W3:Y:S01]  /*22480*/  LDSM.16.MT88.4 R8, [R219+0x16000] ;  /* 0x01600000db08783b */ /* 0x000ee20000004200 */
        /* <DEDUP_REMOVED lines=13> */
[-C--:B------:R-:W-:Y:S02]  /*22560*/  FMUL.FTZ R99, R99, R3.reuse ;  /* 0x0000000363637220 */ /* 0x080fe40000410000 */
[-C--:B------:R-:W-:Y:S01]  /*22570*/  FMUL.FTZ R100, R100, R164.reuse ;  /* 0x000000a464647220 */ /* 0x080fe20000410000 */
[----:B-1----:R-:W-:Y:S01]  /*22580*/  HMMA.16816.F32 R92, R4, R12, R92 ;  /* 0x0000000c045c723c */ /* 0x002fe2000000185c */
[----:B------:R-:W-:Y:S02]  /*22590*/  FMUL.FTZ R101, R101, R164 ;  /* 0x000000a465657220 */ /* 0x000fe40000410000 */
[----:B------:R-:W-:-:S02]  /*225a0*/  FMUL.FTZ R102, R102, R3 ;  /* 0x0000000366667220 */ /* 0x000fc40000410000 */
[-C--:B------:R-:W-:Y:S02]  /*225b0*/  FMUL.FTZ R103, R103, R3.reuse ;  /* 0x0000000367677220 */ /* 0x080fe40000410000 */
[-C--:B------:R-:W-:Y:S01]  /*225c0*/  FMUL.FTZ R104, R104, R164.reuse ;  /* 0x000000a468687220 */ /* 0x080fe20000410000 */
[C---:B------:R-:W-:Y:S01]  /*225d0*/  HMMA.16816.F32 R96, R4.reuse, R14, R96 ;  /* 0x0000000e0460723c */ /* 0x040fe20000001860 */
[-C--:B------:R-:W-:Y:S01]  /*225e0*/  FMUL.FTZ R105, R105, R164.reuse ;  /* 0x000000a469697220 */ /* 0x080fe20000410000 */
[----:B------:R-:W1:Y:S01]  /*225f0*/  LDSM.16.MT88.4 R12, [R216+0x16000] ;  /* 0x01600000d80c783b */ /* 0x000e620000004200 */
[-C--:B------:R-:W-:Y:S02]  /*22600*/  FMUL.FTZ R106, R106, R3.reuse ;  /* 0x000000036a6a7220 */ /* 0x080fe40000410000 */
[----:B------:R-:W-:Y:S02]  /*22610*/  FMUL.FTZ R107, R107, R3 ;  /* 0x000000036b6b7220 */ /* 0x000fe40000410000 */
[-C--:B------:R-:W-:Y:S01]  /*22620*/  FMUL.FTZ R108, R108, R164.reuse ;  /* 0x000000a46c6c7220 */ /* 0x080fe20000410000 */
[----:B---3--:R-:W-:Y:S01]  /*22630*/  HMMA.16816.F32 R100, R4, R8, R100 ;  /* 0x000000080464723c */ /* 0x008fe20000001864 */
[----:B------:R-:W-:-:S02]  /*22640*/  FMUL.FTZ R109, R109, R164 ;  /* 0x000000a46d6d7220 */ /* 0x000fc40000410000 */
[-C--:B------:R-:W-:Y:S02]  /*22650*/  FMUL.FTZ R110, R110, R3.reuse ;  /* 0x000000036e6e7220 */ /* 0x080fe40000410000 */
[-C--:B------:R-:W-:Y:S02]  /*22660*/  FMUL.FTZ R111, R111, R3.reuse ;  /* 0x000000036f6f7220 */ /* 0x080fe40000410000 */
[-C--:B------:R-:W-:Y:S01]  /*22670*/  FMUL.FTZ R112, R112, R164.reuse ;  /* 0x000000a470707220 */ /* 0x080fe20000410000 */
[----:B------:R-:W-:Y:S01]  /*22680*/  HMMA.16816.F32 R104, R4, R10, R104 ;  /* 0x0000000a0468723c */ /* 0x000fe20000001868 */
[----:B------:R-:W-:Y:S01]  /*22690*/  FMUL.FTZ R113, R113, R164 ;  /* 0x000000a471717220 */ /* 0x000fe20000410000 */
[----:B------:R-:W3:Y:S01]  /*226a0*/  LDSM.16.MT88.4 R8, [R215+0x16000] ;  /* 0x01600000d708783b */ /* 0x000ee20000004200 */
[-C--:B------:R-:W-:Y:S02]  /*226b0*/  FMUL.FTZ R114, R114, R3.reuse ;  /* 0x0000000372727220 */ /* 0x080fe40000410000 */
[----:B------:R-:W-:-:S02]  /*226c0*/  FMUL.FTZ R115, R115, R3 ;  /* 0x0000000373737220 */ /* 0x000fc40000410000 */
[-C--:B------:R-:W-:Y:S01]  /*226d0*/  FMUL.FTZ R116, R116, R164.reuse ;  /* 0x000000a474747220 */ /* 0x080fe20000410000 */
[C---:B--2---:R-:W-:Y:S01]  /*226e0*/  HMMA.16816.F32 R108, R4.reuse, R16, R108 ;  /* 0x00000010046c723c */ /* 0x044fe2000000186c */
[-C--:B------:R-:W-:Y:S02]  /*226f0*/  FMUL.FTZ R117, R117, R164.reuse ;  /* 0x000000a475757220 */ /* 0x080fe40000410000 */
[-C--:B------:R-:W-:Y:S02]  /*22700*/  FMUL.FTZ R118, R118, R3.reuse ;  /* 0x0000000376767220 */ /* 0x080fe40000410000 */
[----:B------:R-:W-:Y:S02]  /*22710*/  FMUL.FTZ R119, R119, R3 ;  /* 0x0000000377777220 */ /* 0x000fe40000410000 */
[-C--:B------:R-:W-:Y:S01]  /*22720*/  FMUL.FTZ R120, R120, R164.reuse ;  /* 0x000000a478787220 */ /* 0x080fe20000410000 */
[----:B------:R-:W-:Y:S01]  /*22730*/  HMMA.16816.F32 R112, R4, R18, R112 ;  /* 0x000000120470723c */ /* 0x000fe20000001870 */
[----:B------:R-:W2:Y:S01]  /*22740*/  LDSM.16.MT88.4 R16, [R219+0x10800] ;  /* 0x01080000db10783b */ /* 0x000ea20000004200 */
[----:B------:R-:W-:-:S02]  /*22750*/  FMUL.FTZ R121, R121, R164 ;  /* 0x000000a479797220 */ /* 0x000fc40000410000 */
[-C--:B------:R-:W-:Y:S02]  /*22760*/  FMUL.FTZ R122, R122, R3.reuse ;  /* 0x000000037a7a7220 */ /* 0x080fe40000410000 */
[-C--:B------:R-:W-:Y:S02]  /*22770*/  FMUL.FTZ R123, R123, R3.reuse ;  /* 0x000000037b7b7220 */ /* 0x080fe40000410000 */
[-C--:B------:R-:W-:Y:S02]  /*22780*/  FMUL.FTZ R124, R124, R164.reuse ;  /* 0x000000a47c7c7220 */ /* 0x080fe40000410000 */
[----:B------:R-:W-:Y:S01]  /*22790*/  FMUL.FTZ R125, R125, R164 ;  /* 0x000000a47d7d7220 */ /* 0x000fe20000410000 */
[----:B-1----:R-:W-:Y:S01]  /*227a0*/  HMMA.16816.F32 R116, R4, R12, R116 ;  /* 0x0000000c0474723c */ /* 0x002fe20000001874 */
[-C--:B------:R-:W-:Y:S02]  /*227b0*/  FMUL.FTZ R126, R126, R3.reuse ;  /* 0x000000037e7e7220 */ /* 0x080fe40000410000 */
[----:B------:R-:W-:-:S02]  /*227c0*/  FMUL.FTZ R127, R127, R3 ;  /* 0x000000037f7f7220 */ /* 0x000fc40000410000 */
[-C--:B------:R-:W-:Y:S02]  /*227d0*/  FMUL.FTZ R128, R128, R164.reuse ;  /* 0x000000a480807220 */ /* 0x080fe40000410000 */
[----:B------:R-:W-:Y:S01]  /*227e0*/  FMUL.FTZ R129, R129, R164 ;  /* 0x000000a481817220 */ /* 0x000fe20000410000 */
[C---:B------:R-:W-:Y:S01]  /*227f0*/  HMMA.16816.F32 R120, R4.reuse, R14, R120 ;  /* 0x0000000e0478723c */ /* 0x040fe20000001878 */
[-C--:B------:R-:W-:Y:S01]  /*22800*/  FMUL.FTZ R130, R130, R3.reuse ;  /* 0x0000000382827220 */ /* 0x080fe20000410000 */
[----:B------:R-:W1:Y:S01]  /*22810*/  LDSM.16.MT88.4 R12, [R217+0x10800] ;  /* 0x01080000d90c783b */ /* 0x000e620000004200 */
[----:B------:R-:W-:Y:S02]  /*22820*/  FMUL.FTZ R131, R131, R3 ;  /* 0x0000000383837220 */ /* 0x000fe40000410000 */
[-CC-:B----4-:R-:W-:Y:S02]  /*22830*/  FFMA.FTZ R185, R178, R169.reuse, -R168.reuse ;  /* 0x000000a9b2b97223 */ /* 0x190fe400000108a8 */
[-CC-:B------:R-:W-:Y:S01]  /*22840*/  FFMA.FTZ R178, R179, R169.reuse, -R168.reuse ;  /* 0x000000a9b3b27223 */ /* 0x180fe200000108a8 */
[----:B---3--:R-:W-:Y:S01]  /*22850*/  HMMA.16816.F32 R124, R4, R8, R124 ;  /* 0x00000008047c723c */ /* 0x008fe2000000187c */
[----:B------:R-:W-:-:S02]  /*22860*/  FFMA.FTZ R179, R27, R169, -R168 ;  /* 0x000000a91bb37223 */ /* 0x000fc400000108a8 */
[----:B------:R-:W3:Y:S01]  /*22870*/  MUFU.EX2 R185, R185 ;  /* 0x000000b900b97308 */ /* 0x000ee20000000800 */
[----:B------:R-:W-:Y:S01]  /*22880*/  LDSM.16.MT88.4 R24, [R219+0x11800] ;  /* 0x01180000db18783b */ /* 0x000fe20000004200 */
[----:B------:R-:W-:Y:S01]  /*22890*/  FFMA.FTZ R32, R249, R164, R32 ;  /* 0x000000a4f9207223 */ /* 0x000fe20000010020 */
[----:B------:R-:W-:Y:S01]  /*228a0*/  MOV R164, R34 ;  /* 0x0000002200a47202 */ /* 0x000fe20000000f00 */
[----:B------:R-:W-:Y:S01]  /*228b0*/  FFMA.FTZ R3, R248, R3, R28 ;  /* 0x00000003f8037223 */ /* 0x000fe2000001001c */
[----:B------:R-:W-:Y:S01]  /*228c0*/  HMMA.16816.F32 R128, R4, R10, R128 ;  /* 0x0000000a0480723c */ /* 0x000fe20000001880 */
[----:B------:R-:W4:Y:S01]  /*228d0*/  LDSM.16.MT88.4 R8, [R216+0x10800] ;  /* 0x01080000d808783b */ /* 0x000f220000004200 */
[----:B------:R-:W-:Y:S01]  /*228e0*/  FADD.FTZ R31, R31, R32 ;  /* 0x000000201f1f7221 */ /* 0x000fe20000010000 */
[----:B------:R-:W-:Y:S01]  /*228f0*/  MUFU.EX2 R178, R178 ;  /* 0x000000b200b27308 */ /* 0x000fe20000000800 */
[----:B------:R-:W-:Y:S01]  /*22900*/  FADD.FTZ R2, R2, R3 ;  /* 0x0000000302027221 */ /* 0x000fe20000010000 */
[----:B------:R-:W-:Y:S01]  /*22910*/  MOV R3, R33 ;  /* 0x0000002100037202 */ /* 0x000fe20000000f00 */
[----:B------:R-:W-:Y:S01]  /*22920*/  FADD.FTZ R31, R30, R31 ;  /* 0x0000001f1e1f7221 */ /* 0x000fe20000010000 */
[----:B------:R-:W-:Y:S01]  /*22930*/  F2FP.PACK_AB R4, R171, R170 ;  /* 0x000000aaab04723e */ /* 0x000fe200000000ff */
[----:B------:R-:W-:Y:S01]  /*22940*/  FADD.FTZ R2, R0, R2 ;  /* 0x0000000200027221 */ /* 0x000fe20000010000 */
[----:B-----5:R-:W-:Y:S01]  /*22950*/  F2FP.PACK_AB R5, R176, R174 ;  /* 0x000000aeb005723e */ /* 0x020fe200000000ff */
[----:B------:R-:W-:Y:S01]  /*22960*/  FADD.FTZ R29, R29, R31 ;  /* 0x0000001f1d1d7221 */ /* 0x000fe20000010000 */
[----:B------:R-:W-:Y:S01]  /*22970*/  F2FP.PACK_AB R6, R173, R172 ;  /* 0x000000acad06723e */ /* 0x000fe200000000ff */
[----:B------:R-:W5:Y:S01]  /*22980*/  MUFU.EX2 R179, R179 ;  /* 0x000000b300b37308 */ /* 0x000f620000000800 */
[----:B------:R-:W-:Y:S01]  /*22990*/  F2FP.PACK_AB R7, R177, R175 ;  /* 0x000000afb107723e */ /* 0x000fe200000000ff */
[----:B------:R-:W-:-:S02]  /*229a0*/  FADD.FTZ R35, R35, R2 ;  /* 0x0000000223237221 */ /* 0x000fc40000010000 */
[----:B------:R-:W-:Y:S02]  /*229b0*/  FADD.FTZ R29, R170, R29 ;  /* 0x0000001daa1d7221 */ /* 0x000fe40000010000 */
[----:B------:R-:W-:Y:S02]  /*229c0*/  FADD.FTZ R35, R174, R35 ;  /* 0x00000023ae237221 */ /* 0x000fe40000010000 */
[C---:B--2---:R-:W-:Y:S01]  /*229d0*/  HMMA.16816.F32 R160, R4.reuse, R16, R160 ;  /* 0x0000001004a0723c */ /* 0x044fe200000018a0 */
[----:B------:R-:W-:Y:S02]  /*229e0*/  FADD.FTZ R171, R171, R29 ;  /* 0x0000001dabab7221 */ /* 0x000fe40000010000 */
[----:B------:R-:W-:Y:S02]  /*229f0*/  FADD.FTZ R176, R176, R35 ;  /* 0x00000023b0b07221 */ /* 0x000fe40000010000 */
[----:B------:R-:W-:Y:S02]  /*22a00*/  FADD.FTZ R171, R172, R171 ;  /* 0x000000abacab7221 */ /* 0x000fe40000010000 */
[----:B------:R-:W-:Y:S01]  /*22a10*/  FADD.FTZ R176, R175, R176 ;  /* 0x000000b0afb07221 */ /* 0x000fe20000010000 */
[----:B------:R-:W-:Y:S01]  /*22a20*/  HMMA.16816.F32 R156, R4, R18, R156 ;  /* 0x00000012049c723c */ /* 0x000fe2000000189c */
[----:B------:R-:W2:Y:S01]  /*22a30*/  LDSM.16.MT88.4 R16, [R215+0x10800] ;  /* 0x01080000d710783b */ /* 0x000ea20000004200 */
[----:B------:R-:W-:-:S02]  /*22a40*/  FADD.FTZ R173, R173, R171 ;  /* 0x000000abadad7221 */ /* 0x000fc40000010000 */
[----:B------:R-:W-:Y:S02]  /*22a50*/  FADD.FTZ R177, R177, R176 ;  /* 0x000000b0b1b17221 */ /* 0x000fe40000010000 */
[----:B------:R-:W-:Y:S02]  /*22a60*/  FADD.FTZ R173, R183, R173 ;  /* 0x000000adb7ad7221 */ /* 0x000fe40000010000 */
[----:B-1----:R-:W-:Y:S01]  /*22a70*/  HMMA.16816.F32 R152, R4, R12, R152 ;  /* 0x0000000c0498723c */ /* 0x002fe20000001898 */
[----:B------:R-:W-:-:S07]  /*22a80*/  FADD.FTZ R177, R180, R177 ;  /* 0x000000b1b4b17221 */ /* 0x000fce0000010000 */
        /* <DEDUP_REMOVED lines=44> */
[C---:B------:R-:W-:Y:S01]  /*22d50*/  F2FP.PACK_AB R4, R184.reuse, R183 ;  /* 0x000000b7b804723e */ /* 0x040fe200000000ff */
[----:B------:R-:W-:Y:S01]  /*22d60*/  FADD.FTZ R184, R184, R173 ;  /* 0x000000adb8b87221 */ /* 0x000fe20000010000 */
[C---:B---3--:R-:W-:Y:S01]  /*22d70*/  F2FP.PACK_AB R5, R185.reuse, R180 ;  /* 0x000000b4b905723e */ /* 0x048fe200000000ff */
[----:B------:R-:W-:Y:S01]  /*22d80*/  FADD.FTZ R185, R185, R177 ;  /* 0x000000b1b9b97221 */ /* 0x000fe20000010000 */
[----:B------:R-:W-:Y:S01]  /*22d90*/  F2FP.PACK_AB R6, R181, R182 ;  /* 0x000000b6b506723e */ /* 0x000fe200000000ff */
[----:B------:R-:W-:Y:S01]  /*22da0*/  FADD.FTZ R184, R182, R184 ;  /* 0x000000b8b6b87221 */ /* 0x000fe20000010000 */
[----:B-----5:R-:W-:Y:S01]  /*22db0*/  F2FP.PACK_AB R7, R179, R178 ;  /* 0x000000b2b307723e */ /* 0x020fe200000000ff */
        /* <DEDUP_REMOVED lines=13> */
[----:B----4-:R-:W-:Y:S01]  /*22e90*/  HMMA.16816.F32 R152, R4, R8, R152 ;  /* 0x000000080498723c */ /* 0x010fe20000001898 */
[----:B------:R-:W-:-:S07]  /*22ea0*/  FADD.FTZ R248, R165, R179 ;  /* 0x000000b3a5f87221 */ /* 0x000fce0000010000 */
[C---:B--2---:R-:W-:Y:S08]  /*22eb0*/  HMMA.16816.F32 R144, R4.reuse, R16, R144 ;  /* 0x000000100490723c */ /* 0x044ff00000001890 */
[C---:B------:R-:W-:Y:S01]  /*22ec0*/  HMMA.16816.F32 R140, R4.reuse, R18, R140 ;  /* 0x00000012048c723c */ /* 0x040fe2000000188c */
[----:B------:R-:W2:Y:S07]  /*22ed0*/  LDSM.16.MT88.4 R16, [R217+0x13000] ;  /* 0x01300000d910783b */ /* 0x000eae0000004200 */
        /* <DEDUP_REMOVED lines=37> */
[----:B------:R-:W-:Y:S07]  /*23130*/  LDSM.16.MT88.4 R8, [R219+0x13800] ;  /* 0x01380000db08783b */ /* 0x000fee0000004200 */
[C---:B-1----:R-:W-:Y:S08]  /*23140*/  HMMA.16816.F32 R124, R4.reuse, R12, R124 ;  /* 0x0000000c047c723c */ /* 0x042ff0000000187c */
[----:B------:R-:W-:Y:S01]  /*23150*/  HMMA.16816.F32 R128, R4, R14, R128 ;  /* 0x0000000e0480723c */ /* 0x000fe20000001880 */
[----:B------:R-:W1:Y:S06]  /*23160*/  LDSM.16.MT88.4 R12, [R215+0x11800] ;  /* 0x01180000d70c783b */ /* 0x000e6c0000004200 */
[----:B------:R-:W-:-:S02]  /*23170*/  F2FP.PACK_AB R4, R187, R186 ;  /* 0x000000babb04723e */ /* 0x000fc400000000ff */
[----:B------:R-:W-:Y:S02]  /*23180*/  F2FP.PACK_AB R5, R193, R192 ;  /* 0x000000c0c105723e */ /* 0x000fe400000000ff */
[----:B------:R-:W-:Y:S02]  /*23190*/  F2FP.PACK_AB R6, R191, R190 ;  /* 0x000000bebf06723e */ /* 0x000fe400000000ff */
[----:B------:R-:W-:-:S07]  /*231a0*/  F2FP.PACK_AB R7, R165, R166 ;  /* 0x000000a6a507723e */ /* 0x000fce00000000ff */
[C---:B--2---:R-:W-:Y:S08]  /*231b0*/  HMMA.16816.F32 R144, R4.reuse, R16, R144 ;  /* 0x000000100490723c */ /* 0x044ff00000001890 */
        /* <DEDUP_REMOVED lines=11> */
[C---:B------:R-:W-:Y:S08]  /*23270*/  HMMA.16816.F32 R36, R4.reuse, R8, R36 ;  /* 0x000000080424723c */ /* 0x040ff00000001824 */
[C---:B------:R-:W-:Y:S01]  /*23280*/  HMMA.16816.F32 R40, R4.reuse, R10, R40 ;  /* 0x0000000a0428723c */ /* 0x040fe20000001828 */
[----:B------:R-:W5:Y:S07]  /*23290*/  LDSM.16.MT88.4 R8, [R217+0x15800] ;  /* 0x01580000d908783b */ /* 0x000f6e0000004200 */
        /* <DEDUP_REMOVED lines=12> */
[C---:B-----5:R-:W-:Y:S08]  /*23360*/  HMMA.16816.F32 R76, R4.reuse, R8, R76 ;  /* 0x00000008044c723c */ /* 0x060ff0000000184c */
[C---:B------:R-:W-:Y:S01]  /*23370*/  HMMA.16816.F32 R80, R4.reuse, R10, R80 ;  /* 0x0000000a0450723c */ /* 0x040fe20000001850 */
[----:B------:R-:W5:Y:S07]  /*23380*/  LDSM.16.MT88.4 R8, [R216+0x17800] ;  /* 0x01780000d808783b */ /* 0x000f6e0000004200 */
[C---:B--2---:R-:W-:Y:S08]  /*23390*/  HMMA.16816.F32 R100, R4.reuse, R16, R100 ;  /* 0x000000100464723c */ /* 0x044ff00000001864 */
[C---:B------:R-:W-:Y:S01]  /*233a0*/  HMMA.16816.F32 R104, R4.reuse, R18, R104 ;  /* 0x000000120468723c */ /* 0x040fe20000001868 */
[----:B------:R-:W2:Y:S07]  /*233b0*/  LDSM.16.MT88.4 R16, [R215+0x17800] ;  /* 0x01780000d710783b */ /* 0x000eae0000004200 */
[C---:B---3--:R-:W-:Y:S08]  /*233c0*/  HMMA.16816.F32 R84, R4.reuse, R24, R84 ;  /* 0x000000180454723c */ /* 0x048ff00000001854 */
[C---:B------:R-:W-:Y:S08]  /*233d0*/  HMMA.16816.F32 R88, R4.reuse, R26, R88 ;  /* 0x0000001a0458723c */ /* 0x040ff00000001858 */
[C---:B----4-:R-:W-:Y:S08]  /*233e0*/  HMMA.16816.F32 R92, R4.reuse, R20, R92 ;  /* 0x00000014045c723c */ /* 0x050ff0000000185c */
[C---:B------:R-:W-:Y:S08]  /*233f0*/  HMMA.16816.F32 R96, R4.reuse, R22, R96 ;  /* 0x000000160460723c */ /* 0x040ff00000001860 */
[C---:B-1----:R-:W-:Y:S08]  /*23400*/  HMMA.16816.F32 R108, R4.reuse, R12, R108 ;  /* 0x0000000c046c723c */ /* 0x042ff0000000186c */
[C---:B------:R-:W-:Y:S08]  /*23410*/  HMMA.16816.F32 R112, R4.reuse, R14, R112 ;  /* 0x0000000e0470723c */ /* 0x040ff00000001870 */
[C---:B-----5:R-:W-:Y:S08]  /*23420*/  HMMA.16816.F32 R116, R4.reuse, R8, R116 ;  /* 0x000000080474723c */ /* 0x060ff00000001874 */
[C---:B------:R-:W-:Y:S08]  /*23430*/  HMMA.16816.F32 R120, R4.reuse, R10, R120 ;  /* 0x0000000a0478723c */ /* 0x040ff00000001878 */
[C---:B--2---:R-:W-:Y:S08]  /*23440*/  HMMA.16816.F32 R124, R4.reuse, R16, R124 ;  /* 0x00000010047c723c */ /* 0x044ff0000000187c */
[----:B------:R-:W-:Y:S11]  /*23450*/  HMMA.16816.F32 R128, R4, R18, R128 ;  /* 0x000000120480723c */ /* 0x000ff60000001880 */
[----:B------:R-:W-:Y:S08]  /*23460*/  @!UPT UIADD3 URZ, URZ, URZ, URZ ;  /* 0x0000003f3f3ff290 */ /* 0x000ff0000fffe03f */
.L_x_2691:
[----:B------:R-:W-:Y:S05]  /*23470*/  @!P6 BRA `(.L_x_2700) ;  /* 0x000050000000e947 */ /* 0x000fea0003800000 */
[----:B------:R-:W-:Y:S02]  /*23480*/  MOV R0, R3 ;  /* 0x0000000300007202 */ /* 0x000fe40000000f00 */
[----:B------:R-:W-:-:S02]  /*23490*/  MOV R2, R164 ;  /* 0x000000a400027202 */ /* 0x000fc40000000f00 */
.L_x_2709:
[----:B------:R-:W-:Y:S01]  /*234a0*/  ULDC.64 UR4, c[0x0][0x40] ;  /* 0x0000100000047ab9 */ /* 0x000fe20000000a00 */
[----:B------:R-:W-:Y:S04]  /*234b0*/  DEPBAR.LE SB0, 0x0 ;  /* 0x000080000000791a */ /* 0x000fe80000000000 */
[----:B------:R-:W-:Y:S01]  /*234c0*/  ISETP.NE.U32.AND P0, PT, R240, RZ, PT ;  /* 0x000000fff000720c */ /* 0x000fe20003f05070 */
[----:B------:R-:W-:Y:S01]  /*234d0*/  UIADD3 UR4, UP0, UR4, 0x160, URZ ;  /* 0x0000016004047890 */ /* 0x000fe2000ff1e03f */
[----:B------:R-:W-:Y:S02]  /*234e0*/  IADD3 R242, R242, -0x1, RZ ;  /* 0xfffffffff2f27810 */ /* 0x000fe40007ffe0ff */
        /* <DEDUP_REMOVED lines=8> */
[----:B------:R-:W-:Y:S01]  /*23570*/  IMAD.SHL.U32 R3, R242, 0x40, RZ ;  /* 0x00000040f2037824 */ /* 0x000fe200078e00ff */
[----:B------:R-:W-:Y:S02]  /*23580*/  ULDC.64 UR4, c[0x0][0x118] ;  /* 0x0000460000047ab9 */ /* 0x000fe40000000a00 */
[----:B------:R-:W2:Y:S02]  /*23590*/  LD.E R10, [R164.64+0x170] ;  /* 0x00017004a40a7980 */ /* 0x000ea4000c101900 */
[C---:B------:R-:W-:Y:S02]  /*235a0*/  IADD3 R11, R3.reuse, 0x40, RZ ;  /* 0x00000040030b7810 */ /* 0x040fe40007ffe0ff */
[----:B------:R-:W-:Y:S01]  /*235b0*/  IABS R4, R3 ;  /* 0x0000000300047213 */ /* 0x000fe20000000000 */
[----:B------:R-:W3:Y:S01]  /*235c0*/  LD.E.64 R14, [R164.64+0x28] ;  /* 0x00002804a40e7980 */ /* 0x000ee2000c101b00 */
[----:B------:R-:W-:Y:S02]  /*235d0*/  IABS R6, R11 ;  /* 0x0000000b00067213 */ /* 0x000fe40000000000 */
[-C--:B--2---:R-:W-:Y:S02]  /*235e0*/  IABS R7, R10.reuse ;  /* 0x0000000a00077213 */ /* 0x084fe40000000000 */
[-C--:B------:R-:W-:Y:S02]  /*235f0*/  IABS R5, R10.reuse ;  /* 0x0000000a00057213 */ /* 0x080fe40000000000 */
[----:B------:R-:W1:Y:S01]  /*23600*/  I2F.RP R8, R7 ;  /* 0x0000000700087306 */ /* 0x000e620000209400 */
[-C--:B------:R-:W-:Y:S02]  /*23610*/  LOP3.LUT R3, R3, R10.reuse, RZ, 0x3c, !PT ;  /* 0x0000000a03037212 */ /* 0x080fe400078e3cff */
[----:B------:R-:W-:Y:S01]  /*23620*/  IMAD.MOV R5, RZ, RZ, -R5 ;  /* 0x000000ffff057224 */ /* 0x000fe200078e0a05 */
[-C--:B------:R-:W-:Y:S02]  /*23630*/  LOP3.LUT R11, R11, R10.reuse, RZ, 0x3c, !PT ;  /* 0x0000000a0b0b7212 */ /* 0x080fe400078e3cff */
[----:B------:R-:W-:Y:S02]  /*23640*/  ISETP.GE.AND P0, PT, R3, RZ, PT ;  /* 0x000000ff0300720c */ /* 0x000fe40003f06270 */
[----:B------:R-:W-:Y:S02]  /*23650*/  ISETP.GE.AND P2, PT, R11, RZ, PT ;  /* 0x000000ff0b00720c */ /* 0x000fe40003f46270 */
[----:B------:R-:W-:Y:S01]  /*23660*/  LOP3.LUT R3, RZ, R10, RZ, 0x33, !PT ;  /* 0x0000000aff037212 */ /* 0x000fe200078e33ff */
[----:B-1----:R-:W1:Y:S02]  /*23670*/  MUFU.RCP R8, R8 ;  /* 0x0000000800087308 */ /* 0x002e640000001000 */
[----:B-1----:R-:W-:Y:S08]  /*23680*/  IADD3 R8, R8, 0xffffffe, RZ ;  /* 0x0ffffffe08087810 */ /* 0x002ff00007ffe0ff */
[----:B------:R-:W1:Y:S02]  /*23690*/  F2I.FTZ.U32.TRUNC.NTZ R9, R8 ;  /* 0x0000000800097305 */ /* 0x000e64000021f000 */
[--C-:B-1----:R-:W-:Y:S02]  /*236a0*/  IMAD.MOV R12, RZ, RZ, -R9.reuse ;  /* 0x000000ffff0c7224 */ /* 0x102fe400078e0a09 */
[----:B------:R-:W-:Y:S02]  /*236b0*/  IMAD.MOV.U32 R8, RZ, RZ, RZ ;  /* 0x000000ffff087224 */ /* 0x000fe400078e00ff */
        /* <DEDUP_REMOVED lines=15> */
[----:B------:R-:W-:Y:S09]  /*237b0*/  ISETP.NE.AND P1, PT, R10, RZ, PT ;  /* 0x000000ff0a00720c */ /* 0x000ff20003f25270 */
[----:B------:R-:W-:Y:S02]  /*237c0*/  @P4 IADD3 R8, R8, 0x1, RZ ;  /* 0x0000000108084810 */ /* 0x000fe40007ffe0ff */
[----:B------:R-:W-:Y:S03]  /*237d0*/  @P5 IADD3 R9, R9, 0x1, RZ ;  /* 0x0000000109095810 */ /* 0x000fe60007ffe0ff */
[----:B------:R-:W-:Y:S02]  /*237e0*/  @!P0 IMAD.MOV R8, RZ, RZ, -R8 ;  /* 0x000000ffff088224 */ /* 0x000fe400078e0a08 */
[----:B------:R-:W-:Y:S03]  /*237f0*/  @!P2 IMAD.MOV R9, RZ, RZ, -R9 ;  /* 0x000000ffff09a224 */ /* 0x000fe600078e0a09 */
[C---:B------:R-:W-:Y:S02]  /*23800*/  SEL R8, R3.reuse, R8, !P1 ;  /* 0x0000000803087207 */ /* 0x040fe40004800000 */
[----:B------:R-:W-:Y:S02]  /*23810*/  SEL R9, R3, R9, !P1 ;  /* 0x0000000903097207 */ /* 0x000fe40004800000 */
[CC--:B------:R-:W-:Y:S02]  /*23820*/  LEA R6, P1, R8.reuse, R240.reuse, 0x2 ;  /* 0x000000f008067211 */ /* 0x0c0fe400078210ff */
[C---:B------:R-:W-:Y:S02]  /*23830*/  LEA R4, P0, R9.reuse, R240, 0x2 ;  /* 0x000000f009047211 */ /* 0x040fe400078010ff */
[-C--:B------:R-:W-:Y:S01]  /*23840*/  LEA.HI.X.SX32 R7, R8, R241.reuse, 0x2, P1 ;  /* 0x000000f108077211 */ /* 0x080fe200008f16ff */
[C---:B------:R-:W-:Y:S01]  /*23850*/  IMAD.IADD R8, R9.reuse, 0x1, -R8 ;  /* 0x0000000109087824 */ /* 0x040fe200078e0a08 */
[----:B------:R-:W-:Y:S03]  /*23860*/  LEA.HI.X.SX32 R5, R9, R241, 0x2, P0 ;  /* 0x000000f109057211 */ /* 0x000fe600000f16ff */
[----:B------:R-:W-:Y:S01]  /*23870*/  IMAD R10, R10, R8, -0x40 ;  /* 0xffffffc00a0a7424 */ /* 0x000fe200078e0208 */
[----:B------:R1:W4:Y:S04]  /*23880*/  LD.E R3, [R6.64] ;  /* 0x0000000406037980 */ /* 0x000328000c101900 */
[----:B------:R2:W4:Y:S01]  /*23890*/  LD.E R4, [R4.64] ;  /* 0x0000000404047980 */ /* 0x000522000c101900 */
[----:B-1----:R-:W-:Y:S01]  /*238a0*/  SHF.R.S32.HI R6, RZ, 0x1f, R10 ;  /* 0x0000001fff067819 */ /* 0x002fe2000001140a */
        /* <DEDUP_REMOVED lines=8> */
[----:B------:R-:W-:Y:S02]  /*23930*/  IMAD R4, R14, R5, R4 ;  /* 0x000000050e047224 */ /* 0x000fe400078e0204 */
[----:B------:R-:W-:Y:S02]  /*23940*/  IMAD.MOV.U32 R7, RZ, RZ, R10 ;  /* 0x000000ffff077224 */ /* 0x000fe400078e000a */
[----:B------:R-:W-:Y:S01]  /*23950*/  IMAD.IADD R3, R11, 0x1, R4 ;  /* 0x000000010b037824 */ /* 0x000fe200078e0204 */
[----:B------:R-:W-:-:S05]  /*23960*/  BRA `(.L_x_2703) ;  /* 0x0000004000007947 */ /* 0x000fca0003800000 */
.L_x_2702:
[----:B------:R-:W-:Y:S02]  /*23970*/  ULDC.64 UR4, c[0x0][0x118] ;  /* 0x0000460000047ab9 */ /* 0x000fe40000000a00 */
[----:B------:R-:W2:Y:S02]  /*23980*/  LD.E R7, [R164.64+0x40] ;  /* 0x00004004a4077980 */ /* 0x000ea4000c101900 */
[----:B--2---:R-:W-:Y:S04]  /*23990*/  LEA R7, -R7, RZ, 0x6 ;  /* 0x000000ff07077211 */ /* 0x004fe800078e31ff */
[----:B------:R-:W-:Y:S02]  /*239a0*/  SHF.R.S32.HI R3, RZ, 0x1f, R7 ;  /* 0x0000001fff037819 */ /* 0x000fe40000011407 */
.L_x_2703:
[----:B------:R-:W-:Y:S05]  /*239b0*/  BSYNC B0 ;  /* 0x0000000000007941 */ /* 0x000fea0003800000 */
.L_x_2701:
[----:B------:R-:W-:Y:S01]  /*239c0*/  LOP3.LUT P6, RZ, R243, 0x1, RZ, 0xc0, !PT ;  /* 0x00000001f3ff7812 */ /* 0x000fe200078cc0ff */
[----:B------:R-:W-:Y:S01]  /*239d0*/  ULDC.64 UR4, c[0x0][0x118] ;  /* 0x0000460000047ab9 */ /* 0x000fe20000000a00 */
[-C--:B------:R-:W-:Y:S01]  /*239e0*/  LEA R250, P0, R7, R189.reuse, 0x1 ;  /* 0x000000bd07fa7211 */ /* 0x080fe200078008ff */
[----:B------:R-:W-:Y:S01]  /*239f0*/  BSSY B1, `(.L_x_2704) ;  /* 0x0000209000017945 */ /* 0x000fe20003800000 */
[----:B------:R-:W-:Y:S02]  /*23a00*/  LOP3.LUT P5, RZ, R243, 0x2, RZ, 0xc0, !PT ;  /* 0x00000002f3ff7812 */ /* 0x000fe400078ac0ff */
[----:B------:R-:W-:Y:S02]  /*23a10*/  LEA.HI.X R251, R7, R188, R3, 0x1, P0 ;  /* 0x000000bc07fb7211 */ /* 0x000fe400000f0c03 */
[C---:B------:R-:W-:Y:S02]  /*23a20*/  LOP3.LUT P4, RZ, R243.reuse, 0x4, RZ, 0xc0, !PT ;  /* 0x00000004f3ff7812 */ /* 0x040fe4000788c0ff */
[----:B------:R-:W-:Y:S02]  /*23a30*/  LOP3.LUT P3, RZ, R243, 0x8, RZ, 0xc0, !PT ;  /* 0x00000008f3ff7812 */ /* 0x000fe4000786c0ff */
[-C--:B------:R-:W-:Y:S01]  /*23a40*/  IADD3 R6, P1, R7, R226.reuse, RZ ;  /* 0x000000e207067210 */ /* 0x080fe20007f3e0ff */
[----:B------:R-:W-:Y:S01]  /*23a50*/  @!PT LDS RZ, [RZ] ;  /* 0x00000000fffff984 */ /* 0x000fe20000000800 */
[----:B------:R-:W-:Y:S01]  /*23a60*/  @!PT LDS RZ, [RZ] ;  /* 0x00000000fffff984 */ /* 0x000fe20000000800 */
[----:B------:R-:W-:Y:S01]  /*23a70*/  @!PT LDS RZ, [RZ] ;  /* 0x00000000fffff984 */ /* 0x000fe20000000800 */
[----:B------:R1:W-:Y:S03]  /*23a80*/  @P6 LDGSTS.E.BYPASS.LTC128B.128 [R239+0x10000], [R250.64] ;  /* 0x10000000faef6fae */ /* 0x0003e6000b901d44 */
[C---:B------:R-:W-:Y:S01]  /*23a90*/  IADD3 R4, P2, R6.reuse, R226, RZ ;  /* 0x000000e206047210 */ /* 0x040fe20007f5e0ff */
[----:B------:R-:W-:Y:S01]  /*23aa0*/  @!P6 STS.128 [R239+0x10000], RZ ;  /* 0x010000ffef00e388 */ /* 0x000fe20000000c00 */
[--C-:B------:R-:W-:Y:S01]  /*23ab0*/  IMAD.X R5, R3, 0x1, R227.reuse, P1 ;  /* 0x0000000103057824 */ /* 0x100fe200008e06e3 */
[CC--:B------:R-:W-:Y:S02]  /*23ac0*/  @P6 LEA R16, P1, R6.reuse, R189.reuse, 0x1 ;  /* 0x000000bd06106211 */ /* 0x0c0fe400078208ff */
[----:B------:R-:W-:Y:S01]  /*23ad0*/  @!PT LDS RZ, [RZ] ;  /* 0x00000000fffff984 */ /* 0x000fe20000000800 */
[----:B------:R-:W-:Y:S01]  /*23ae0*/  @!PT LDS RZ, [RZ] ;  /* 0x00000000fffff984 */ /* 0x000fe20000000800 */
[----:B------:R-:W-:Y:S01]  /*23af0*/  @!PT LDS RZ, [RZ] ;  /* 0x00000000fffff984 */ /* 0x000fe20000000800 */
[----:B------:R1:W-:Y:S01]  /*23b00*/  @P5 LDGSTS.E.BYPASS.LTC128B.128 [R239+0x12000], [R250.64+0x80] ;  /* 0x12000080faef5fae */ /* 0x0003e2000b901d44 */
[CC--:B------:R-:W-:Y:S01]  /*23b10*/  @P5 LEA R12, P0, R6.reuse, R189.reuse, 0x1 ;  /* 0x000000bd060c5211 */ /* 0x0c0fe200078008ff */
[----:B------:R-:W-:Y:S01]  /*23b20*/  IMAD.X R3, R5, 0x1, R227, P2 ;  /* 0x0000000105037824 */ /* 0x000fe200010e06e3 */
[CCC-:B------:R-:W-:Y:S01]  /*23b30*/  @P6 LEA.HI.X R17, R6.reuse, R188.reuse, R5.reuse, 0x1, P1 ;  /* 0x000000bc06116211 */ /* 0x1c0fe200008f0c05 */
[----:B------:R-:W-:Y:S01]  /*23b40*/  @!P5 STS.128 [R239+0x12000], RZ ;  /* 0x012000ffef00d388 */ /* 0x000fe20000000c00 */
        /* <DEDUP_REMOVED lines=8> */
[----:B------:R-:W-:Y:S01]  /*23bd0*/  @!P4 STS.128 [R239+0x14000], RZ ;  /* 0x014000ffef00c388 */ /* 0x000fe20000000c00 */
        /* <DEDUP_REMOVED lines=9> */
[CCC-:B------:R-:W-:Y:S02]  /*23c70*/  @P5 LEA.HI.X R21, R4.reuse, R188.reuse, R3.reuse, 0x1, P2 ;  /* 0x000000bc04155211 */ /* 0x1c0fe400010f0c03 */
[CC--:B------:R-:W-:Y:S01]  /*23c80*/  @P4 LEA R18, P1, R4.reuse, R189.reuse, 0x1 ;  /* 0x000000bd04124211 */ /* 0x0c0fe200078208ff */
[----:B------:R-:W-:Y:S01]  /*23c90*/  @!PT LDS RZ, [RZ] ;  /* 0x00000000fffff984 */ /* 0x000fe20000000800 */
[----:B------:R-:W-:Y:S01]  /*23ca0*/  @!PT LDS RZ, [RZ] ;  /* 0x00000000fffff984 */ /* 0x000fe20000000800 */
[----:B------:R-:W-:Y:S01]  /*23cb0*/  @!PT LDS RZ, [RZ] ;  /* 0x00000000fffff984 */ /* 0x000fe20000000800 */
[----:B------:R2:W-:Y:S01]  /*23cc0*/  @P6 LDGSTS.E.BYPASS.LTC128B.128 [R239+0x10800], [R16.64] ;  /* 0x1080000010ef6fae */ /* 0x0005e2000b901d44 */
[CC--:B------:R-:W-:Y:S02]  /*23cd0*/  @P3 LEA R6, P0, R4.reuse, R189.reuse, 0x1 ;  /* 0x000000bd04063211 */ /* 0x0c0fe400078008ff */
[C-C-:B------:R-:W-:Y:S01]  /*23ce0*/  @P4 LEA.HI.X R19, R4.reuse, R188, R3.reuse, 0x1, P1 ;  /* 0x000000bc04134211 */ /* 0x140fe200008f0c03 */
[----:B------:R-:W-:Y:S01]  /*23cf0*/  @!P6 STS.128 [R239+0x10800], RZ ;  /* 0x010800ffef00e388 */ /* 0x000fe20000000c00 */
[C---:B------:R-:W-:Y:S02]  /*23d00*/  IADD3 R5, P2, R4.reuse, R226, RZ ;  /* 0x000000e204057210 */ /* 0x040fe40007f5e0ff */
[-C--:B------:R-:W-:Y:S01]  /*23d10*/  @P3 LEA.HI.X R7, R4, R188.reuse, R3, 0x1, P0 ;  /* 0x000000bc04073211 */ /* 0x080fe200000f0c03 */
[----:B------:R-:W-:Y:S01]  /*23d20*/  @!PT LDS RZ, [RZ] ;  /* 0x00000000fffff984 */ /* 0x000fe20000000800 */
[----:B------:R-:W-:Y:S01]  /*23d30*/  @!PT LDS RZ, [RZ] ;  /* 0x00000000fffff984 */ /* 0x000fe20000000800 */
[----:B------:R-:W-:Y:S01]  /*23d40*/  @!PT LDS RZ, [RZ] ;  /* 0x00000000fffff984 */ /* 0x000fe20000000800 */
[----:B------:R3:W-:Y:S01]  /*23d50*/  @P5 LDGSTS.E.BYPASS.LTC128B.128 [R239+0x12800], [R12.64+0x80] ;  /* 0x128000800cef5fae */ /* 0x0007e2000b901d44 */
[-C--:B------:R-:W-:Y:S01]  /*23d60*/  @P6 LEA R26, P0, R5, R189.reuse, 0x1 ;  /* 0x000000bd051a6211 */ /* 0x080fe200078008ff */
[----:B------:R-:W-:Y:S01]  /*23d70*/  IMAD.X R3, R3, 0x1, R227, P2 ;  /* 0x0000000103037824 */ /* 0x000fe200010e06e3 */
[CC--:B------:R-:W-:Y:S01]  /*23d80*/  @P5 LEA R24, P2, R5.reuse, R189.reuse, 0x1 ;  /* 0x000000bd05185211 */ /* 0x0c0fe200078408ff */
[----:B------:R-:W-:Y:S01]  /*23d90*/  @!P5 STS.128 [R239+0x12800], RZ ;  /* 0x012800ffef00d388 */ /* 0x000fe20000000c00 */
[CC--:B------:R-:W-:Y:S02]  /*23da0*/  @P4 LEA R22, P1, R5.reuse, R189.reuse, 0x1 ;  /* 0x000000bd05164211 */ /* 0x0c0fe400078208ff */
[CCC-:B------:R-:W-:Y:S01]  /*23db0*/  @P6 LEA.HI.X R27, R5.reuse, R188.reuse, R3.reuse, 0x1, P0 ;  /* 0x000000bc051b6211 */ /* 0x1c0fe200000f0c03 */
[----:B------:R-:W-:Y:S01]  /*23dc0*/  @!PT LDS RZ, [RZ] ;  /* 0x00000000fffff984 */ /* 0x000fe20000000800 */
[----:B------:R-:W-:Y:S01]  /*23dd0*/  @!PT LDS RZ, [RZ] ;  /* 0x00000000fffff984 */ /* 0x000fe20000000800 */
[----:B------:R-:W-:Y:S01]  /*23de0*/  @!PT LDS RZ, [RZ] ;  /* 0x00000000fffff984 */ /* 0x000fe20000000800 */
[----:B------:R4:W-:Y:S01]  /*23df0*/  @P4 LDGSTS.E.BYPASS.LTC128B.128 [R239+0x14800], [R10.64+0x100] ;  /* 0x148001000aef4fae */ /* 0x0009e2000b901d44 */
[CCC-:B------:R-:W-:Y:S02]  /*23e00*/  @P5 LEA.HI.X R25, R5.reuse, R188.reuse, R3.reuse, 0x1, P2 ;  /* 0x000000bc05195211 */ /* 0x1c0fe400010f0c03 */
[CCC-:B------:R-:W-:Y:S01]  /*23e10*/  @P4 LEA.HI.X R23, R5.reuse, R188.reuse, R3.reuse, 0x1, P1 ;  /* 0x000000bc05174211 */ /* 0x1c0fe200008f0c03 */
[----:B------:R-:W-:Y:S01]  /*23e20*/  @!P4 STS.128 [R239+0x14800], RZ ;  /* 0x014800ffef00c388 */ /* 0x000fe20000000c00 */
[C---:B------:R-:W-:Y:S03]  /*23e30*/  @P3 LEA R4, P0, R5.reuse, R189, 0x1 ;  /* 0x000000bd05043211 */ /* 0x040fe600078008ff */
[----:B------:R-:W-:Y:S01]  /*23e40*/  @!PT LDS RZ, [RZ] ;  /* 0x00000000fffff984 */ /* 0x000fe20000000800 */
[----:B------:R-:W-:Y:S01]  /*23e50*/  @!PT LDS RZ, [RZ] ;  /* 0x00000000fffff984 */ /* 0x000fe20000000800 */
[----:B------:R-:W-:Y:S01]  /*23e60*/  @!PT LDS RZ, [RZ] ;  /* 0x00000000fffff984 */ /* 0x000fe20000000800 */
[----:B------:R4:W-:Y:S01]  /*23e70*/  @P3 LDGSTS.E.BYPASS.LTC128B.128 [R239+0x16800], [R8.64+0x180] ;  /* 0x1680018008ef3fae */ /* 0x0009e2000b901d44 */
[----:B------:R-:W-:Y:S02]  /*23e80*/  @P3 LEA.HI.X R5, R5, R188, R3, 0x1, P0 ;  /* 0x000000bc05053211 */ /* 0x000fe400000f0c03 */
[----:B------:R-:W-:Y:S01]  /*23e90*/  ISETP.GT.AND P0, PT, R242, R230, PT ;  /* 0x000000e6f200720c */ /* 0x000fe20003f04270 */
        /* <DEDUP_REMOVED lines=55> */
[C---:B------:R-:W-:Y:S08]  /*24210*/  HMMA.16816.F32 R8, R32.reuse, R10, RZ ;  /* 0x0000000a2008723c */ /* 0x040ff000000018ff */
        /* <DEDUP_REMOVED lines=9> */
[----:B------:R-:W2:Y:S07]  /*242b0*/  LDSM.16.M88.4 R176, [R218+0x9000] ;  /* 0x00900000dab0783b */ /* 0x000eae0000000200 */
[C---:B------:R-:W-:Y:S08]  /*242c0*/  HMMA.16816.F32 R12, R172.reuse, R180, R12 ;  /* 0x000000b4ac0c723c */ /* 0x040ff0000000180c */
[C---:B------:R-:W-:Y:S01]  /*242d0*/  HMMA.16816.F32 R16, R172.reuse, R182, R16 ;  /* 0x000000b6ac10723c */ /* 0x040fe20000001810 */
[----:B------:R-:W4:Y:S07]  /*242e0*/  LDSM.16.M88.4 R180, [R218+0x9800] ;  /* 0x00980000dab4783b */ /* 0x000f2e0000000200 */
[C---:B------:R-:W-:Y:S08]  /*242f0*/  HMMA.16816.F32 R20, R172.reuse, R184, R20 ;  /* 0x000000b8ac14723c */ /* 0x040ff00000001814 */
[C---:B------:R-:W-:Y:S01]  /*24300*/  HMMA.16816.F32 R24, R172.reuse, R186, R24 ;  /* 0x000000baac18723c */ /* 0x040fe20000001818 */
[----:B------:R-:W-:Y:S07]  /*24310*/  LDSM.16.M88.4 R184, [R211] ;  /* 0x00000000d3b8783b */ /* 0x000fee0000000200 */
[C---:B------:R-:W-:Y:S08]  /*24320*/  HMMA.16816.F32 R28, R172.reuse, R188, R28 ;  /* 0x000000bcac1c723c */ /* 0x040ff0000000181c */
[----:B------:R-:W-:Y:S01]  /*24330*/  HMMA.16816.F32 R32, R172, R190, R32 ;  /* 0x000000beac20723c */ /* 0x000fe20000001820 */
[----:B------:R-:W5:Y:S04]  /*24340*/  LDSM.16.M88.4 R172, [R220] ;  /* 0x00000000dcac783b */ /* 0x000f680000000200 */
[----:B------:R-:W4:Y:S03]  /*24350*/  LDSM.16.M88.4 R188, [R211+0x800] ;  /* 0x00080000d3bc783b */ /* 0x000f260000000200 */
        /* <DEDUP_REMOVED lines=11> */
[----:B------:R-:W2:Y:S04]  /*24410*/  LDSM.16.M88.4 R180, [R224+0xa000] ;  /* 0x00a00000e0b4783b */ /* 0x000ea80000000200 */
[----:B------:R-:W4:Y:S03]  /*24420*/  LDSM.16.M88.4 R192, [R224+0xa800] ;  /* 0x00a80000e0c0783b */ /* 0x000f260000000200 */
[C---:B-----5:R-:W-:Y:S08]  /*24430*/  HMMA.16816.F32 R4, R172.reuse, R184, R4 ;  /* 0x000000b8ac04723c */ /* 0x060ff00000001804 */
[C---:B------:R-:W-:Y:S01]  /*24440*/  HMMA.16816.F32 R8, R172.reuse, R186, R8 ;  /* 0x000000baac08723c */ /* 0x040fe20000001808 */
[----:B------:R-:W5:Y:S07]  /*24450*/  LDSM.16.M88.4 R184, [R224+0xb000] ;  /* 0x00b00000e0b8783b */ /* 0x000f6e0000000200 */
[C---:B------:R-:W-:Y:S08]  /*24460*/  HMMA.16816.F32 R12, R172.reuse, R188, R12 ;  /* 0x000000bcac0c723c */ /* 0x040ff0000000180c */
[C---:B------:R-:W-:Y:S01]  /*24470*/  HMMA.16816.F32 R16, R172.reuse, R190, R16 ;  /* 0x000000beac10723c */ /* 0x040fe20000001810 */
[----:B------:R-:W-:Y:S07]  /*24480*/  LDSM.16.M88.4 R188, [R210] ;  /* 0x00000000d2bc783b */ /* 0x000fee0000000200 */
[C---:B---3--:R-:W-:Y:S08]  /*24490*/  HMMA.16816.F32 R20, R172.reuse, R196, R20 ;  /* 0x000000c4ac14723c */ /* 0x048ff00000001814 */
[C---:B------:R-:W-:Y:S01]  /*244a0*/  HMMA.16816.F32 R24, R172.reuse, R198, R24 ;  /* 0x000000c6ac18723c */ /* 0x040fe20000001818 */
[----:B------:R-:W-:Y:S07]  /*244b0*/  LDSM.16.M88.4 R196, [R209] ;  /* 0x00000000d1c4783b */ /* 0x000fee0000000200 */
[C---:B-1----:R-:W-:Y:S08]  /*244c0*/  HMMA.16816.F32 R28, R172.reuse, R168, R28 ;  /* 0x000000a8ac1c723c */ /* 0x042ff0000000181c */
[----:B------:R-:W-:Y:S01]  /*244d0*/  HMMA.16816.F32 R32, R172, R170, R32 ;  /* 0x000000aaac20723c */ /* 0x000fe20000001820 */
[----:B------:R-:W1:Y:S04]  /*244e0*/  LDSM.16.M88.4 R168, [R224+0xb800] ;  /* 0x00b80000e0a8783b */ /* 0x000e680000000200 */
[----:B------:R-:W3:Y:S03]  /*244f0*/  LDSM.16.M88.4 R172, [R223+0x2000] ;  /* 0x00200000dfac783b */ /* 0x000ee60000000200 */
[C---:B--2---:R-:W-:Y:S08]  /*24500*/  HMMA.16816.F32 R4, R176.reuse, R180, R4 ;  /* 0x000000b4b004723c */ /* 0x044ff00000001804 */
[C---:B------:R-:W-:Y:S01]  /*24510*/  HMMA.16816.F32 R8, R176.reuse, R182, R8 ;  /* 0x000000b6b008723c */ /* 0x040fe20000001808 */
[----:B------:R-:W2:Y:S07]  /*24520*/  LDSM.16.M88.4 R180, [R208] ;  /* 0x00000000d0b4783b */ /* 0x000eae0000000200 */
[C---:B----4-:R-:W-:Y:S08]  /*24530*/  HMMA.16816.F32 R12, R176.reuse, R192, R12 ;  /* 0x000000c0b00c723c */ /* 0x050ff0000000180c */
[C---:B------:R-:W-:Y:S01]  /*24540*/  HMMA.16816.F32 R16, R176.reuse, R194, R16 ;  /* 0x000000c2b010723c */ /* 0x040fe20000001810 */
[----:B------:R-:W4:Y:S07]  /*24550*/  LDSM.16.M88.4 R192, [R207] ;  /* 0x00000000cfc0783b */ /* 0x000f2e0000000200 */
[C---:B-----5:R-:W-:Y:S08]  /*24560*/  HMMA.16816.F32 R20, R176.reuse, R184, R20 ;  /* 0x000000b8b014723c */ /* 0x060ff00000001814 */
[C---:B------:R-:W-:Y:S01]  /*24570*/  HMMA.16816.F32 R24, R176.reuse, R186, R24 ;  /* 0x000000bab018723c */ /* 0x040fe20000001818 */
[----:B------:R-:W-:Y:S07]  /*24580*/  LDSM.16.M88.4 R184, [R218+0xa800] ;  /* 0x00a80000dab8783b */ /* 0x000fee0000000200 */
[C---:B-1----:R-:W-:Y:S08]  /*24590*/  HMMA.16816.F32 R28, R176.reuse, R168, R28 ;  /* 0x000000a8b01c723c */ /* 0x042ff0000000181c */
[----:B------:R-:W-:Y:S01]  /*245a0*/  HMMA.16816.F32 R32, R176, R170, R32 ;  /* 0x000000aab020723c */ /* 0x000fe20000001820 */
[----:B------:R-:W-:Y:S04]  /*245b0*/  LDSM.16.M88.4 R168, [R221+0x2000] ;  /* 0x00200000dda8783b */ /* 0x000fe80000000200 */
[----:B------:R-:W1:Y:S03]  /*245c0*/  LDSM.16.M88.4 R176, [R218+0xa000] ;  /* 0x00a00000dab0783b */ /* 0x000e660000000200 */
[C---:B---3--:R-:W-:Y:S08]  /*245d0*/  HMMA.16816.F32 R4, R172.reuse, R188, R4 ;  /* 0x000000bcac04723c */ /* 0x048ff00000001804 */
[C---:B------:R-:W-:Y:S01]  /*245e0*/  HMMA.16816.F32 R8, R172.reuse, R190, R8 ;  /* 0x000000beac08723c */ /* 0x040fe20000001808 */
[----:B------:R-:W3:Y:S07]  /*245f0*/  LDSM.16.M88.4 R188, [R218+0xb000] ;  /* 0x00b00000dabc783b */ /* 0x000eee0000000200 */
[C---:B------:R-:W-:Y:S08]  /*24600*/  HMMA.16816.F32 R12, R172.reuse, R196, R12 ;  /* 0x000000c4ac0c723c */ /* 0x040ff0000000180c */
[C---:B------:R-:W-:Y:S01]  /*24610*/  HMMA.16816.F32 R16, R172.reuse, R198, R16 ;  /* 0x000000c6ac10723c */ /* 0x040fe20000001810 */
[----:B------:R-:W5:Y:S07]  /*24620*/  LDSM.16.M88.4 R196, [R218+0xb800] ;  /* 0x00b80000dac4783b */ /* 0x000f6e0000000200 */
[C---:B--2---:R-:W-:Y:S08]  /*24630*/  HMMA.16816.F32 R20, R172.reuse, R180, R20 ;  /* 0x000000b4ac14723c */ /* 0x044ff00000001814 */
[C---:B------:R-:W-:Y:S01]  /*24640*/  HMMA.16816.F32 R24, R172.reuse, R182, R24 ;  /* 0x000000b6ac18723c */ /* 0x040fe20000001818 */
[----:B------:R-:W-:Y:S07]  /*24650*/  LDSM.16.M88.4 R180, [R211+0x2000] ;  /* 0x00200000d3b4783b */ /* 0x000fee0000000200 */
[C---:B----4-:R-:W-:Y:S08]  /*24660*/  HMMA.16816.F32 R28, R172.reuse, R192, R28 ;  /* 0x000000c0ac1c723c */ /* 0x050ff0000000181c */
[----:B------:R-:W-:Y:S01]  /*24670*/  HMMA.16816.F32 R32, R172, R194, R32 ;  /* 0x000000c2ac20723c */ /* 0x000fe20000001820 */
[----:B------:R-:W2:Y:S04]  /*24680*/  LDSM.16.M88.4 R172, [R220+0x2000] ;  /* 0x00200000dcac783b */ /* 0x000ea80000000200 */
[----:B------:R-:W4:Y:S03]  /*24690*/  LDSM.16.M88.4 R192, [R211+0x2800] ;  /* 0x00280000d3c0783b */ /* 0x000f260000000200 */
[C---:B-1----:R-:W-:Y:S08]  /*246a0*/  HMMA.16816.F32 R4, R168.reuse, R176, R4 ;  /* 0x000000b0a804723c */ /* 0x042ff00000001804 */
[C---:B------:R-:W-:Y:S01]  /*246b0*/  HMMA.16816.F32 R8, R168.reuse, R178, R8 ;  /* 0x000000b2a808723c */ /* 0x040fe20000001808 */
[----:B------:R-:W1:Y:S07]  /*246c0*/  LDSM.16.M88.4 R176, [R211+0x3000] ;  /* 0x00300000d3b0783b */ /* 0x000e6e0000000200 */
[C---:B------:R-:W-:Y:S08]  /*246d0*/  HMMA.16816.F32 R12, R168.reuse, R184, R12 ;  /* 0x000000b8a80c723c */ /* 0x040ff0000000180c */
[C---:B------:R-:W-:Y:S01]  /*246e0*/  HMMA.16816.F32 R16, R168.reuse, R186, R16 ;  /* 0x000000baa810723c */ /* 0x040fe20000001810 */
[----:B------:R-:W-:Y:S07]  /*246f0*/  LDSM.16.M88.4 R184, [R225+0x4000] ;  /* 0x00400000e1b8783b */ /* 0x000fee0000000200 */
[C---:B---3--:R-:W-:Y:S08]  /*24700*/  HMMA.16816.F32 R20, R168.reuse, R188, R20 ;  /* 0x000000bca814723c */ /* 0x048ff00000001814 */
[C---:B------:R-:W-:Y:S01]  /*24710*/  HMMA.16816.F32 R24, R168.reuse, R190, R24 ;  /* 0x000000bea818723c */ /* 0x040fe20000001818 */
[----:B------:R-:W-:Y:S07]  /*24720*/  LDSM.16.M88.4 R188, [R224+0xc000] ;  /* 0x00c00000e0bc783b */ /* 0x000fee0000000200 */
[C---:B-----5:R-:W-:Y:S08]  /*24730*/  HMMA.16816.F32 R28, R168.reuse, R196, R28 ;  /* 0x000000c4a81c723c */ /* 0x060ff0000000181c */
[----:B------:R-:W-:Y:S01]  /*24740*/  HMMA.16816.F32 R32, R168, R198, R32 ;  /* 0x000000c6a820723c */ /* 0x000fe20000001820 */
[----:B------:R-:W3:Y:S04]  /*24750*/  LDSM.16.M88.4 R168, [R211+0x3800] ;  /* 0x00380000d3a8783b */ /* 0x000ee80000000200 */
[----:B------:R-:W5:Y:S03]  /*24760*/  LDSM.16.M88.4 R196, [R224+0xc800] ;  /* 0x00c80000e0c4783b */ /* 0x000f660000000200 */
[C---:B--2---:R-:W-:Y:S08]  /*24770*/  HMMA.16816.F32 R4, R172.reuse, R180, R4 ;  /* 0x000000b4ac04723c */ /* 0x044ff00000001804 */
[C---:B------:R-:W-:Y:S01]  /*24780*/  HMMA.16816.F32 R8, R172.reuse, R182, R8 ;  /* 0x000000b6ac08723c */ /* 0x040fe20000001808 */
[----:B------:R-:W2:Y:S07]  /*24790*/  LDSM.16.M88.4 R180, [R224+0xd000] ;  /* 0x00d00000e0b4783b */ /* 0x000eae0000000200 */
[C---:B----4-:R-:W-:Y:S08]  /*247a0*/  HMMA.16816.F32 R12, R172.reuse, R192, R12 ;  /* 0x000000c0ac0c723c */ /* 0x050ff0000000180c */
[C---:B------:R-:W-:Y:S01]  /*247b0*/  HMMA.16816.F32 R16, R172.reuse, R194, R16 ;  /* 0x000000c2ac10723c */ /* 0x040fe20000001810 */
[----:B------:R-:W4:Y:S07]  /*247c0*/  LDSM.16.M88.4 R192, [R224+0xd800] ;  /* 0x00d80000e0c0783b */ /* 0x000f2e0000000200 */
[C---:B-1----:R-:W-:Y:S08]  /*247d0*/  HMMA.16816.F32 R20, R172.reuse, R176, R20 ;  /* 0x000000b0ac14723c */ /* 0x042ff00000001814 */
[C---:B------:R-:W-:Y:S01]  /*247e0*/  HMMA.16816.F32 R24, R172.reuse, R178, R24 ;  /* 0x000000b2ac18723c */ /* 0x040fe20000001818 */
[----:B------:R-:W-:Y:S07]  /*247f0*/  LDSM.16.M88.4 R176, [R205] ;  /* 0x00000000cdb0783b */ /* 0x000fee0000000200 */
[C---:B---3--:R-:W-:Y:S08]  /*24800*/  HMMA.16816.F32 R28, R172.reuse, R168, R28 ;  /* 0x000000a8ac1c723c */ /* 0x048ff0000000181c */
[----:B------:R-:W-:Y:S01]  /*24810*/  HMMA.16816.F32 R32, R172, R170, R32 ;  /* 0x000000aaac20723c */ /* 0x000fe20000001820 */
[----:B------:R-:W-:Y:S04]  /*24820*/  LDSM.16.M88.4 R168, [R223+0x4000] ;  /* 0x00400000dfa8783b */ /* 0x000fe80000000200 */
[----:B------:R-:W1:Y:S03]  /*24830*/  LDSM.16.M88.4 R172, [R206] ;  /* 0x00000000ceac783b */ /* 0x000e660000000200 */
[C---:B------:R-:W-:Y:S08]  /*24840*/  HMMA.16816.F32 R4, R184.reuse, R188, R4 ;  /* 0x000000bcb804723c */ /* 0x040ff00000001804 */
[C---:B------:R-:W-:Y:S01]  /*24850*/  HMMA.16816.F32 R8, R184.reuse, R190, R8 ;  /* 0x000000beb808723c */ /* 0x040fe20000001808 */
[----:B------:R-:W3:Y:S07]  /*24860*/  LDSM.16.M88.4 R188, [R204] ;  /* 0x00000000ccbc783b */ /* 0x000eee0000000200 */
[C---:B-----5:R-:W-:Y:S08]  /*24870*/  HMMA.16816.F32 R12, R184.reuse, R196, R12 ;  /* 0x000000c4b80c723c */ /* 0x060ff0000000180c */
[C---:B------:R-:W-:Y:S01]  /*24880*/  HMMA.16816.F32 R16, R184.reuse, R198, R16 ;  /* 0x000000c6b810723c */ /* 0x040fe20000001810 */
[----:B------:R-:W5:Y:S07]  /*24890*/  LDSM.16.M88.4 R196, [R203] ;  /* 0x00000000cbc4783b */ /* 0x000f6e0000000200 */
        /* <DEDUP_REMOVED lines=28> */
[----:B------:R-:W-:Y:S07]  /*24a60*/  LDSM.16.M88.4 R172, [R224+0xe000] ;  /* 0x00e00000e0ac783b */ /* 0x000fee0000000200 */
[C---:B---3--:R-:W-:Y:S08]  /*24a70*/  HMMA.16816.F32 R28, R180.reuse, R168, R28 ;  /* 0x000000a8b41c723c */ /* 0x048ff0000000181c */
[----:B------:R-:W-:Y:S01]  /*24a80*/  HMMA.16816.F32 R32, R180, R170, R32 ;  /* 0x000000aab420723c */ /* 0x000fe20000001820 */
[----:B------:R-:W1:Y:S04]  /*24a90*/  LDSM.16.M88.4 R168, [R225+0x6000] ;  /* 0x00600000e1a8783b */ /* 0x000e680000000200 */
[----:B------:R-:W3:Y:S03]  /*24aa0*/  LDSM.16.M88.4 R180, [R224+0xe800] ;  /* 0x00e80000e0b4783b */ /* 0x000ee60000000200 */
[C---:B------:R-:W-:Y:S08]  /*24ab0*/  HMMA.16816.F32 R4, R176.reuse, R188, R4 ;  /* 0x000000bcb004723c */ /* 0x040ff00000001804 */
[C---:B------:R-:W-:Y:S01]  /*24ac0*/  HMMA.16816.F32 R8, R176.reuse, R190, R8 ;  /* 0x000000beb008723c */ /* 0x040fe20000001808 */
[----:B------:R-:W1:Y:S07]  /*24ad0*/  LDSM.16.M88.4 R188, [R224+0xf000] ;  /* 0x00f00000e0bc783b */ /* 0x000e6e0000000200 */
[C---:B-----5:R-:W-:Y:S08]  /*24ae0*/  HMMA.16816.F32 R12, R176.reuse, R196, R12 ;  /* 0x000000c4b00c723c */ /* 0x060ff0000000180c */
[C---:B------:R-:W-:Y:S01]  /*24af0*/  HMMA.16816.F32 R16, R176.reuse, R198, R16 ;  /* 0x000000c6b010723c */ /* 0x040fe20000001810 */
[----:B------:R-:W5:Y:S07]  /*24b00*/  LDSM.16.M88.4 R196, [R224+0xf800] ;  /* 0x00f80000e0c4783b */ /* 0x000f6e0000000200 */
[C---:B--2---:R-:W-:Y:S08]  /*24b10*/  HMMA.16816.F32 R20, R176.reuse, R184, R20 ;  /* 0x000000b8b014723c */ /* 0x044ff00000001814 */
[C---:B------:R-:W-:Y:S01]  /*24b20*/  HMMA.16816.F32 R24, R176.reuse, R186, R24 ;  /* 0x000000bab018723c */ /* 0x040fe20000001818 */
[----:B------:R-:W-:Y:S07]  /*24b30*/  LDSM.16.M88.4 R184, [R202] ;  /* 0x00000000cab8783b */ /* 0x000fee0000000200 */
[C---:B----4-:R-:W-:Y:S08]  /*24b40*/  HMMA.16816.F32 R28, R176.reuse, R192, R28 ;  /* 0x000000c0b01c723c */ /* 0x050ff0000000181c */
[----:B------:R-:W-:Y:S01]  /*24b50*/  HMMA.16816.F32 R32, R176, R194, R32 ;  /* 0x000000c2b020723c */ /* 0x000fe20000001820 */
[----:B------:R-:W2:Y:S04]  /*24b60*/  LDSM.16.M88.4 R176, [R223+0x6000] ;  /* 0x00600000dfb0783b */ /* 0x000ea80000000200 */
[----:B------:R-:W4:Y:S03]  /*24b70*/  LDSM.16.M88.4 R192, [R201] ;  /* 0x00000000c9c0783b */ /* 0x000f260000000200 */
[C---:B-1----:R-:W-:Y:S08]  /*24b80*/  HMMA.16816.F32 R4, R168.reuse, R172, R4 ;  /* 0x000000aca804723c */ /* 0x042ff00000001804 */
[C---:B------:R-:W-:Y:S01]  /*24b90*/  HMMA.16816.F32 R8, R168.reuse, R174, R8 ;  /* 0x000000aea808723c */ /* 0x040fe20000001808 */
[----:B------:R-:W1:Y:S07]  /*24ba0*/  LDSM.16.M88.4 R172, [R200] ;  /* 0x00000000c8ac783b */ /* 0x000e6e0000000200 */
[C---:B---3--:R-:W-:Y:S08]  /*24bb0*/  HMMA.16816.F32 R12, R168.reuse, R180, R12 ;  /* 0x000000b4a80c723c */ /* 0x048ff0000000180c */
[C---:B------:R-:W-:Y:S01]  /*24bc0*/  HMMA.16816.F32 R16, R168.reuse, R182, R16 ;  /* 0x000000b6a810723c */ /* 0x040fe20000001810 */
[----:B------:R-:W-:Y:S07]  /*24bd0*/  LDSM.16.M88.4 R180, [R221+0x6000] ;  /* 0x00600000ddb4783b */ /* 0x000fee0000000200 */
[C---:B------:R-:W-:Y:S08]  /*24be0*/  HMMA.16816.F32 R20, R168.reuse, R188, R20 ;  /* 0x000000bca814723c */ /* 0x040ff00000001814 */
[C---:B------:R-:W-:Y:S01]  /*24bf0*/  HMMA.16816.F32 R24, R168.reuse, R190, R24 ;  /* 0x000000bea818723c */ /* 0x040fe20000001818 */
[----:B------:R-:W-:Y:S07]  /*24c00*/  LDSM.16.M88.4 R188, [R218+0xe000] ;  /* 0x00e00000dabc783b */ /* 0x000fee0000000200 */
[C---:B-----5:R-:W-:Y:S08]  /*24c10*/  HMMA.16816.F32 R28, R168.reuse, R196, R28 ;  /* 0x000000c4a81c723c */ /* 0x060ff0000000181c */
[----:B------:R-:W-:Y:S01]  /*24c20*/  HMMA.16816.F32 R32, R168, R198, R32 ;  /* 0x000000c6a820723c */ /* 0x000fe20000001820 */
[----:B------:R-:W3:Y:S04]  /*24c30*/  LDSM.16.M88.4 R168, [R167] ;  /* 0x00000000a7a8783b */ /* 0x000ee80000000200 */
        /* <DEDUP_REMOVED lines=19> */
[----:B------:R-:W5:Y:S01]  /*24d70*/  LDSM.16.M88.4 R196, [R211+0x7800] ;  /* 0x00780000d3c4783b */ /* 0x000f620000000200 */
[----:B------:R-:W-:Y:S04]  /*24d80*/  DEPBAR.LE SB0, 0x0 ;  /* 0x000080000000791a */ /* 0x000fe80000000000 */
[----:B------:R-:W-:Y:S02]  /*24d90*/  BAR.SYNC.DEFER_BLOCKING 0x0 ;  /* 0x0000000000007b1d */ /* 0x000fe40000010000 */
[C---:B--2---:R-:W-:Y:S08]  /*24da0*/  HMMA.16816.F32 R20, R180.reuse, R184, R20 ;  /* 0x000000b8b414723c */ /* 0x044ff00000001814 */
[C---:B------:R-:W-:Y:S08]  /*24db0*/  HMMA.16816.F32 R24, R180.reuse, R186, R24 ;  /* 0x000000bab418723c */ /* 0x040ff00000001818 */
[C---:B----4-:R-:W-:Y:S08]  /*24dc0*/  HMMA.16816.F32 R28, R180.reuse, R192, R28 ;  /* 0x000000c0b41c723c */ /* 0x050ff0000000181c */
[----:B------:R-:W-:Y:S08]  /*24dd0*/  HMMA.16816.F32 R32, R180, R194, R32 ;  /* 0x000000c2b420723c */ /* 0x000ff00000001820 */
[C---:B-1----:R-:W-:Y:S08]  /*24de0*/  HMMA.16816.F32 R4, R168.reuse, R172, R4 ;  /* 0x000000aca804723c */ /* 0x042ff00000001804 */
[C---:B------:R-:W-:Y:S08]  /*24df0*/  HMMA.16816.F32 R8, R168.reuse, R174, R8 ;  /* 0x000000aea808723c */ /* 0x040ff00000001808 */
[C---:B---3--:R-:W-:Y:S08]  /*24e00*/  HMMA.16816.F32 R12, R168.reuse, R176, R12 ;  /* 0x000000b0a80c723c */ /* 0x048ff0000000180c */
[C---:B------:R-:W-:Y:S08]  /*24e10*/  HMMA.16816.F32 R16, R168.reuse, R178, R16 ;  /* 0x000000b2a810723c */ /* 0x040ff00000001810 */
[C---:B------:R-:W-:Y:S07]  /*24e20*/  HMMA.16816.F32 R20, R168.reuse, R188, R20 ;  /* 0x000000bca814723c */ /* 0x040fee0000001814 */
[----:B------:R-:W-:Y:S01]  /*24e30*/  IMAD.MOV.U32 R189, RZ, RZ, R250 ;  /* 0x000000ffffbd7224 */ /* 0x000fe200078e00fa */
[C---:B------:R-:W-:Y:S04]  /*24e40*/  HMMA.16816.F32 R24, R168.reuse, R190, R24 ;  /* 0x000000bea818723c */ /* 0x040fe80000001818 */
[----:B------:R-:W-:Y:S04]  /*24e50*/  IMAD.MOV.U32 R188, RZ, RZ, R251 ;  /* 0x000000ffffbc7224 */ /* 0x000fe800078e00fb */
[C---:B-----5:R-:W-:Y:S08]  /*24e60*/  HMMA.16816.F32 R28, R168.reuse, R196, R28 ;  /* 0x000000c4a81c723c */ /* 0x060ff0000000181c */
[----:B------:R-:W-:Y:S01]  /*24e70*/  HMMA.16816.F32 R32, R168, R198, R32 ;  /* 0x000000c6a820723c */ /* 0x000fe20000001820 */
[----:B------:R-:W-:Y:S07]  /*24e80*/  @!UPT UIADD3 URZ, URZ, URZ, URZ ;  /* 0x0000003f3f3ff290 */ /* 0x000fee000fffe03f */
        /* <DEDUP_REMOVED lines=8> */
[----:B------:R-:W2:Y:S02]  /*24f10*/  LD.E R174, [R164.64+0x170] ;  /* 0x00017004a4ae7980 */ /* 0x000ea4000c101900 */
[C---:B------:R-:W-:Y:S02]  /*24f20*/  IADD3 R172, R166.reuse, -0x40, RZ ;  /* 0xffffffc0a6ac7810 */ /* 0x040fe40007ffe0ff */
[----:B------:R-:W-:Y:S02]  /*24f30*/  IABS R3, R166 ;  /* 0x000000a600037213 */ /* 0x000fe40000000000 */
[----:B------:R-:W-:Y:S02]  /*24f40*/  IABS R168, R172 ;  /* 0x000000ac00a87213 */ /* 0x000fe40000000000 */
[-C--:B--2---:R-:W-:Y:S02]  /*24f50*/  IABS R170, R174.reuse ;  /* 0x000000ae00aa7213 */ /* 0x084fe40000000000 */
[-C--:B------:R-:W-:Y:S02]  /*24f60*/  IABS R169, R174.reuse ;  /* 0x000000ae00a97213 */ /* 0x080fe40000000000 */
[----:B------:R-:W1:Y:S01]  /*24f70*/  I2F.RP R176, R170 ;  /* 0x000000aa00b07306 */ /* 0x000e620000209400 */
[-C--:B------:R-:W-:Y:S02]  /*24f80*/  LOP3.LUT R166, R166, R174.reuse, RZ, 0x3c, !PT ;  /* 0x000000aea6a67212 */ /* 0x080fe400078e3cff */
[----:B------:R-:W-:Y:S01]  /*24f90*/  IMAD.MOV R169, RZ, RZ, -R169 ;  /* 0x000000ffffa97224 */ /* 0x000fe200078e0aa9 */
[----:B------:R-:W-:Y:S06]  /*24fa0*/  LOP3.LUT R172, R172, R174, RZ, 0x3c, !PT ;  /* 0x000000aeacac7212 */ /* 0x000fec00078e3cff */
[----:B-1----:R-:W1:Y:S02]  /*24fb0*/  MUFU.RCP R176, R176 ;  /* 0x000000b000b07308 */ /* 0x002e640000001000 */
[----:B-1----:R-:W-:Y:S08]  /*24fc0*/  IADD3 R176, R176, 0xffffffe, RZ ;  /* 0x0ffffffeb0b07810 */ /* 0x002ff00007ffe0ff */
[----:B------:R-:W1:Y:S02]  /*24fd0*/  F2I.FTZ.U32.TRUNC.NTZ R177, R176 ;  /* 0x000000b000b17305 */ /* 0x000e64000021f000 */
[--C-:B-1----:R-:W-:Y:S02]  /*24fe0*/  IMAD.MOV R173, RZ, RZ, -R177.reuse ;  /* 0x000000ffffad7224 */ /* 0x102fe400078e0ab1 */
[----:B------:R-:W-:Y:S02]  /*24ff0*/  IMAD.MOV.U32 R176, RZ, RZ, RZ ;  /* 0x000000ffffb07224 */ /* 0x000fe400078e00ff */
[----:B------:R-:W-:Y:S04]  /*25000*/  IMAD R173, R173, R170, RZ ;  /* 0x000000aaadad7224 */ /* 0x000fe800078e02ff */
[----:B------:R-:W-:Y:S06]  /*25010*/  IMAD.HI.U32 R173, R177, R173, R176 ;  /* 0x000000adb1ad7227 */ /* 0x000fec00078e00b0 */
[----:B------:R-:W-:Y:S04]  /*25020*/  IMAD.HI.U32 R171, R173, R168, RZ ;  /* 0x000000a8adab7227 */ /* 0x000fe800078e00ff */
[----:B------:R-:W-:Y:S02]  /*25030*/  IMAD R168, R171, R169, R168 ;  /* 0x000000a9aba87224 */ /* 0x000fe400078e02a8 */
[----:B------:R-:W-:Y:S03]  /*25040*/  IMAD.HI.U32 R173, R173, R3, RZ ;  /* 0x00000003adad7227 */ /* 0x000fe600078e00ff */
[C---:B------:R-:W-:Y:S01]  /*25050*/  ISETP.GT.U32.AND P2, PT, R170.reuse, R168, PT ;  /* 0x000000a8aa00720c */ /* 0x040fe20003f44070 */
        /* <DEDUP_REMOVED lines=16> */
[----:B------:R-:W2:Y:S01]  /*25160*/  LD.E.64 R170, [R164.64+0x38] ;  /* 0x00003804a4aa7980 */ /* 0x000ea2000c101b00 */
[----:B------:R-:W-:Y:S01]  /*25170*/  @!P1 IMAD.MOV R173, RZ, RZ, -R173 ;  /* 0x000000ffffad9224 */ /* 0x000fe200078e0aad */
[CC--:B------:R-:W-:Y:S04]  /*25180*/  LEA R178, P1, R168.reuse, R240.reuse, 0x2 ;  /* 0x000000f0a8b27211 */ /* 0x0c0fe800078210ff */
[----:B------:R-:W-:Y:S02]  /*25190*/  SEL R173, R3, R173, !P2 ;  /* 0x000000ad03ad7207 */ /* 0x000fe40005000000 */
[-C--:B------:R-:W-:Y:S02]  /*251a0*/  LEA.HI.X.SX32 R179, R168, R241.reuse, 0x2, P1 ;  /* 0x000000f1a8b37211 */ /* 0x080fe400008f16ff */
[C---:B------:R-:W-:Y:S01]  /*251b0*/  LEA R176, P0, R173.reuse, R240, 0x2 ;  /* 0x000000f0adb07211 */ /* 0x040fe200078010ff */
[C---:B------:R-:W-:Y:S02]  /*251c0*/  IMAD.IADD R168, R173.reuse, 0x1, -R168 ;  /* 0x00000001ada87824 */ /* 0x040fe400078e0aa8 */
[----:B------:R-:W3:Y:S01]  /*251d0*/  LD.E R3, [R178.64] ;  /* 0x00000004b2037980 */ /* 0x000ee2000c101900 */
[----:B------:R-:W-:Y:S01]  /*251e0*/  LEA.HI.X.SX32 R177, R173, R241, 0x2, P0 ;  /* 0x000000f1adb17211 */ /* 0x000fe200000f16ff */
[----:B------:R-:W-:Y:S04]  /*251f0*/  IMAD R174, R174, R168, -0x40 ;  /* 0xffffffc0aeae7424 */ /* 0x000fe800078e02a8 */
[----:B------:R1:W3:Y:S01]  /*25200*/  LD.E R166, [R176.64] ;  /* 0x00000004b0a67980 */ /* 0x0002e2000c101900 */
[----:B------:R-:W-:Y:S03]  /*25210*/  SHF.R.S32.HI R169, RZ, 0x1f, R174 ;  /* 0x0000001fffa97819 */ /* 0x000fe600000114ae */
[----:B-1----:R-:W4:Y:S01]  /*25220*/  LD.E.64 R176, [R164.64+0x20] ;  /* 0x00002004a4b07980 */ /* 0x002f22000c101b00 */
[-C--:B--2---:R-:W-:Y:S02]  /*25230*/  IMAD R168, R171, R174.reuse, RZ ;  /* 0x000000aeaba87224 */ /* 0x084fe400078e02ff */
[C---:B------:R-:W-:Y:S04]  /*25240*/  IMAD.WIDE.U32 R174, R170.reuse, R174, RZ ;  /* 0x000000aeaaae7225 */ /* 0x040fe800078e00ff */
[----:B------:R-:W-:Y:S02]  /*25250*/  IMAD R168, R170, R169, R168 ;  /* 0x000000a9aaa87224 */ /* 0x000fe400078e02a8 */
[----:B------:R-:W-:Y:S02]  /*25260*/  IMAD.MOV.U32 R170, RZ, RZ, R174 ;  /* 0x000000ffffaa7224 */ /* 0x000fe400078e00ae */
[----:B------:R-:W-:Y:S02]  /*25270*/  IMAD.IADD R171, R175, 0x1, R168 ;  /* 0x00000001afab7824 */ /* 0x000fe400078e02a8 */
[----:B---3--:R-:W-:Y:S05]  /*25280*/  IMAD.IADD R3, R3, 0x1, -R166 ;  /* 0x0000000103037824 */ /* 0x008fea00078e0aa6 */
[----:B------:R-:W-:Y:S01]  /*25290*/  SHF.R.S32.HI R168, RZ, 0x1f, R3 ;  /* 0x0000001fffa87819 */ /* 0x000fe20000011403 */
[----:B----4-:R-:W-:Y:S02]  /*252a0*/  IMAD R166, R177, R3, RZ ;  /* 0x00000003b1a67224 */ /* 0x010fe400078e02ff */
[----:B------:R-:W-:Y:S04]  /*252b0*/  IMAD.WIDE.U32 R170, R3, R176, R170 ;  /* 0x000000b003aa7225 */ /* 0x000fe800078e00aa */
[----:B------:R-:W-:Y:S04]  /*252c0*/  IMAD R166, R176, R168, R166 ;  /* 0x000000a8b0a67224 */ /* 0x000fe800078e02a6 */
[----:B------:R-:W-:Y:S01]  /*252d0*/  IMAD.IADD R3, R171, 0x1, R166 ;  /* 0x00000001ab037824 */ /* 0x000fe200078e02a6 */
[----:B------:R-:W-:-:S05]  /*252e0*/  BRA `(.L_x_2708) ;  /* 0x0000004000007947 */ /* 0x000fca0003800000 */
.L_x_2707:
[----:B------:R-:W-:Y:S02]  /*252f0*/  ULDC.64 UR4, c[0x0][0x118] ;  /* 0x0000460000047ab9 */ /* 0x000fe40000000a00 */
[----:B------:R-:W2:Y:S02]  /*25300*/  LD.E R170, [R164.64+0x38] ;  /* 0x00003804a4aa7980 */ /* 0x000ea4000c101900 */
[----:B--2---:R-:W-:Y:S04]  /*25310*/  LEA R170, -R170, RZ, 0x6 ;  /* 0x000000ffaaaa7211 */ /* 0x004fe800078e31ff */
[----:B------:R-:W-:Y:S02]  /*25320*/  SHF.R.S32.HI R3, RZ, 0x1f, R170 ;  /* 0x0000001fff037819 */ /* 0x000fe400000114aa */
.L_x_2708:
[----:B------:R-:W-:Y:S05]  /*25330*/  BSYNC B0 ;  /* 0x0000000000007941 */ /* 0x000fea0003800000 */
.L_x_2706:
[C---:B------:R-:W-:Y:S01]  /*25340*/  LEA R180, P0, R170.reuse, R232, 0x1 ;  /* 0x000000e8aab47211 */ /* 0x040fe200078008ff */
[----:B------:R-:W-:Y:S01]  /*25350*/  ULDC.64 UR4, c[0x0][0x118] ;  /* 0x0000460000047ab9 */ /* 0x000fe20000000a00 */
[C---:B------:R-:W-:Y:S02]  /*25360*/  IADD3 R169, P1, R170.reuse, R228, RZ ;  /* 0x000000e4aaa97210 */ /* 0x040fe40007f3e0ff */
[-C--:B------:R-:W-:Y:S02]  /*25370*/  LEA.HI.X R181, R170, R231.reuse, R3, 0x1, P0 ;  /* 0x000000e7aab57211 */ /* 0x080fe400000f0c03 */
[-C--:B------:R-:W-:Y:S01]  /*25380*/  @P5 LEA R174, P0, R169, R232.reuse, 0x1 ;  /* 0x000000e8a9ae5211 */ /* 0x080fe200078008ff */
        /* <DEDUP_REMOVED lines=37> */
[CC--:B------:R-:W-:Y:S02]  /*255e0*/  @P3 LEA.HI.X R183, R166.reuse, R231.reuse, R3, 0x1, P0 ;  /* 0x000000e7a6b73211 */ /* 0x0c0fe400000f0c03 */
[----:B------:R-:W-:Y:S01]  /*255f0*/  IADD3 R168, P2, R166, R228, RZ ;  /* 0x000000e4a6a87210 */ /* 0x000fe20007f5e0ff */
[----:B------:R-:W-:Y:S01]  /*25600*/  @!PT LDS RZ, [RZ] ;  /* 0x00000000fffff984 */ /* 0x000fe20000000800 */
[----:B------:R-:W-:Y:S01]  /*25610*/  @!PT LDS RZ, [RZ] ;  /* 0x00000000fffff984 */ /* 0x000fe20000000800 */
[----:B------:R-:W-:Y:S01]  /*25620*/  @!PT LDS RZ, [RZ] ;  /* 0x00000000fffff984 */ /* 0x000fe20000000800 */
[----:B------:R1:W-:Y:S03]  /*25630*/  @P6 LDGSTS.E.BYPASS.LTC128B.128 [R239+0x8800], [R178.64] ;  /* 0x08800000b2ef6fae */ /* 0x0003e6000b901d44 */
[CC--:B------:R-:W-:Y:S01]  /*25640*/  @P6 LEA R194, P0, R168.reuse, R232.reuse, 0x1 ;  /* 0x000000e8a8c26211 */ /* 0x0c0fe200078008ff */
        /* <DEDUP_REMOVED lines=11> */
[CCC-:B------:R-:W-:Y:S01]  /*25700*/  @P4 LEA.HI.X R191, R168.reuse, R231.reuse, R3.reuse, 0x1, P1 ;  /* 0x000000e7a8bf4211 */ /* 0x1c0fe200008f0c03 */
        /* <DEDUP_REMOVED lines=55> */
.L_x_2705:
[----:B------:R-:W-:Y:S05]  /*25a80*/  BSYNC B1 ;  /* 0x0000000000017941 */ /* 0x000fea0003800000 */
.L_x_2704:
[----:B------:R-:W-:Y:S01]  /*25a90*/  ULDC.64 UR4, c[0x0][0x118] ;  /* 0x0000460000047ab9 */ /* 0x000fe20000000a00 */
[----:B------:R-:W2:Y:S08]  /*25aa0*/  S2R R3, SR_TID.X ;  /* 0x0000000000037919 */ /* 0x000eb00000002100 */
[----:B------:R3:W4:Y:S01]  /*25ab0*/  LD.E R165, [R164.64+0xdc] ;  /* 0x0000dc04a4a57980 */ /* 0x000722000c101900 */
[----:B--2---:R-:W-:Y:S04]  /*25ac0*/  SHF.L.U32 R3, R3, 0x1, RZ ;  /* 0x0000000103037819 */ /* 0x004fe800000006ff */
[----:B------:R-:W-:Y:S04]  /*25ad0*/  LOP3.LUT R3, R3, 0x6, RZ, 0xc0, !PT ;  /* 0x0000000603037812 */ /* 0x000fe800078ec0ff */
[----:B------:R-:W-:Y:S04]  /*25ae0*/  LEA R3, R242, R3, 0x6 ;  /* 0x00000003f2037211 */ /* 0x000fe800078e30ff */
[C---:B---3--:R-:W-:Y:S02]  /*25af0*/  IADD3 R164, R3.reuse, 0x1, RZ ;  /* 0x0000000103a47810 */ /* 0x048fe40007ffe0ff */
[CC--:B------:R-:W-:Y:S02]  /*25b00*/  ISETP.GE.AND P2, PT, R3.reuse, R247.reuse, PT ;  /* 0x000000f70300720c */ /* 0x0c0fe40003f46270 */
[C---:B------:R-:W-:Y:S02]  /*25b10*/  ISETP.GE.AND P6, PT, R164.reuse, R247, PT ;  /* 0x000000f7a400720c */ /* 0x040fe40003fc6270 */
[C---:B------:R-:W-:Y:S02]  /*25b20*/  ISETP.GE.AND P1, PT, R164.reuse, R246, PT ;  /* 0x000000f6a400720c */ /* 0x040fe40003f26270 */
[CC--:B------:R-:W-:Y:S02]  /*25b30*/  ISETP.GE.OR P2, PT, R3.reuse, R244.reuse, !P2 ;  /* 0x000000f40300720c */ /* 0x0c0fe40005746670 */
[C---:B------:R-:W-:Y:S02]  /*25b40*/  ISETP.GE.OR P6, PT, R164.reuse, R244, !P6 ;  /* 0x000000f4a400720c */ /* 0x040fe400077c6670 */
[----:B------:R-:W-:Y:S02]  /*25b50*/  ISETP.GE.OR P1, PT, R164, R245, !P1 ;  /* 0x000000f5a400720c */ /* 0x000fe40004f26670 */
[C---:B------:R-:W-:Y:S02]  /*25b60*/  IADD3 R164, R3.reuse, 0x9, RZ ;  /* 0x0000000903a47810 */ /* 0x040fe40007ffe0ff */
[C---:B------:R-:W-:Y:S02]  /*25b70*/  IADD3 R166, R3.reuse, 0x8, RZ ;  /* 0x0000000803a67810 */ /* 0x040fe40007ffe0ff */
[----:B------:R-:W-:Y:S02]  /*25b80*/  FSEL R168, R4, -INF , !P2 ;  /* 0xff80000004a87808 */ /* 0x000fe40005000000 */
[CC--:B------:R-:W-:Y:S02]  /*25b90*/  ISETP.GE.AND P5, PT, R164.reuse, R247.reuse, PT ;  /* 0x000000f7a400720c */ /* 0x0c0fe40003fa6270 */
[-C--:B------:R-:W-:Y:S02]  /*25ba0*/  ISETP.GE.AND P2, PT, R164, R246.reuse, PT ;  /* 0x000000f6a400720c */ /* 0x080fe40003f46270 */
[C---:B------:R-:W-:Y:S02]  /*25bb0*/  ISETP.GE.AND P3, PT, R3.reuse, R246, PT ;  /* 0x000000f60300720c */ /* 0x040fe40003f66270 */
[----:B------:R-:W-:Y:S02]  /*25bc0*/  ISETP.GE.AND P0, PT, R166, R247, PT ;  /* 0x000000f7a600720c */ /* 0x000fe40003f06270 */
[CC--:B------:R-:W-:Y:S02]  /*25bd0*/  ISETP.GE.OR P5, PT, R164.reuse, R244.reuse, !P5 ;  /* 0x000000f4a400720c */ /* 0x0c0fe40006fa6670 */
[-C--:B------:R-:W-:Y:S02]  /*25be0*/  ISETP.GE.OR P2, PT, R164, R245.reuse, !P2 ;  /* 0x000000f5a400720c */ /* 0x080fe40005746670 */
[C---:B------:R-:W-:Y:S02]  /*25bf0*/  IADD3 R164, R3.reuse, 0x10, RZ ;  /* 0x0000001003a47810 */ /* 0x040fe40007ffe0ff */
[----:B------:R-:W-:Y:S02]  /*25c00*/  ISETP.GE.OR P0, PT, R166, R244, !P0 ;  /* 0x000000f4a600720c */ /* 0x000fe40004706670 */
[C---:B------:R-:W-:Y:S02]  /*25c10*/  ISETP.GE.OR P3, PT, R3.reuse, R245, !P3 ;  /* 0x000000f50300720c */ /* 0x040fe40005f66670 */
[----:B------:R-:W-:Y:S02]  /*25c20*/  IADD3 R4, R3, 0x11, RZ ;  /* 0x0000001103047810 */ /* 0x000fe40007ffe0ff */
[----:B------:R-:W-:Y:S02]  /*25c30*/  FSEL R7, R7, -INF , !P1 ;  /* 0xff80000007077808 */ /* 0x000fe40004800000 */
[----:B------:R-:W-:Y:S02]  /*25c40*/  ISETP.GE.AND P1, PT, R164, R247, PT ;  /* 0x000000f7a400720c */ /* 0x000fe40003f26270 */
[----:B------:R-:W-:Y:S02]  /*25c50*/  FSEL R8, R8, -INF , !P0 ;  /* 0xff80000008087808 */ /* 0x000fe40004000000 */
[----:B------:R-:W-:Y:S02]  /*25c60*/  FSEL R6, R6, -INF , !P3 ;  /* 0xff80000006067808 */ /* 0x000fe40005800000 */
[C---:B------:R-:W-:Y:S02]  /*25c70*/  ISETP.GE.AND P3, PT, R164.reuse, R246, PT ;  /* 0x000000f6a400720c */ /* 0x040fe40003f66270 */
[----:B------:R-:W-:Y:S02]  /*25c80*/  ISETP.GE.OR P1, PT, R164, R244, !P1 ;  /* 0x000000f4a400720c */ /* 0x000fe40004f26670 */
[-C--:B------:R-:W-:Y:S02]  /*25c90*/  ISETP.GE.AND P0, PT, R4, R246.reuse, PT ;  /* 0x000000f60400720c */ /* 0x080fe40003f06270 */
[-C--:B------:R-:W-:Y:S02]  /*25ca0*/  ISETP.GE.OR P3, PT, R164, R245.reuse, !P3 ;  /* 0x000000f5a400720c */ /* 0x080fe40005f66670 */
[----:B------:R-:W-:Y:S02]  /*25cb0*/  FSEL R198, R12, -INF , !P1 ;  /* 0xff8000000cc67808 */ /* 0x000fe40004800000 */
[----:B------:R-:W-:Y:S02]  /*25cc0*/  IADD3 R12, R3, 0x20, RZ ;  /* 0x00000020030c7810 */ /* 0x000fe40007ffe0ff */
[----:B------:R-:W-:Y:S02]  /*25cd0*/  ISETP.GE.OR P0, PT, R4, R245, !P0 ;  /* 0x000000f50400720c */ /* 0x000fe40004706670 */
[----:B------:R-:W-:Y:S02]  /*25ce0*/  FSEL R5, R5, -INF , !P6 ;  /* 0xff80000005057808 */ /* 0x000fe40007000000 */
[----:B------:R-:W-:Y:S02]  /*25cf0*/  FSEL R252, R14, -INF , !P3 ;  /* 0xff8000000efc7808 */ /* 0x000fe40005800000 */
[----:B------:R-:W-:Y:S02]  /*25d00*/  FSEL R15, R15, -INF , !P0 ;  /* 0xff8000000f0f7808 */ /* 0x000fe40004000000 */
[CC--:B------:R-:W-:Y:S02]  /*25d10*/  ISETP.GE.AND P0, PT, R12.reuse, R247.reuse, PT ;  /* 0x000000f70c00720c */ /* 0x0c0fe40003f06270 */
[----:B------:R-:W-:Y:S02]  /*25d20*/  ISETP.GE.AND P3, PT, R12, R246, PT ;  /* 0x000000f60c00720c */ /* 0x000fe40003f66270 */
[----:B------:R-:W-:Y:S02]  /*25d30*/  ISETP.GE.AND P6, PT, R4, R247, PT ;  /* 0x000000f70400720c */ /* 0x000fe40003fc6270 */
[C---:B------:R-:W-:Y:S02]  /*25d40*/  IADD3 R164, R3.reuse, 0x18, RZ ;  /* 0x0000001803a47810 */ /* 0x040fe40007ffe0ff */
[C---:B------:R-:W-:Y:S02]  /*25d50*/  ISETP.GE.OR P0, PT, R12.reuse, R244, !P0 ;  /* 0x000000f40c00720c */ /* 0x040fe40004706670 */
[----:B------:R-:W-:Y:S02]  /*25d60*/  ISETP.GE.OR P3, PT, R12, R245, !P3 ;  /* 0x000000f50c00720c */ /* 0x000fe40005f66670 */
[----:B------:R-:W-:Y:S02]  /*25d70*/  FMNMX.FTZ R12, R168, R2, !PT ;  /* 0x00000002a80c7209 */ /* 0x000fe40007810000 */
[----:B------:R-:W-:Y:S02]  /*25d80*/  ISETP.GE.OR P6, PT, R4, R244, !P6 ;  /* 0x000000f40400720c */ /* 0x000fe400077c6670 */
[----:B------:R-:W-:Y:S02]  /*25d90*/  IADD3 R4, R3, 0x19, RZ ;  /* 0x0000001903047810 */ /* 0x000fe40007ffe0ff */
[----:B------:R-:W-:Y:S02]  /*25da0*/  FSEL R9, R9, -INF , !P5 ;  /* 0xff80000009097808 */ /* 0x000fe40006800000 */
[----:B------:R-:W-:Y:S02]  /*25db0*/  FSEL R11, R11, -INF , !P2 ;  /* 0xff8000000b0b7808 */ /* 0x000fe40005000000 */
[-C--:B------:R-:W-:Y:S02]  /*25dc0*/  ISETP.GE.AND P2, PT, R164, R247.reuse, PT ;  /* 0x000000f7a400720c */ /* 0x080fe40003f46270 */
[----:B------:R-:W-:Y:S02]  /*25dd0*/  ISETP.GE.AND P4, PT, R166, R246, PT ;  /* 0x000000f6a600720c */ /* 0x000fe40003f86270 */
[----:B------:R-:W-:Y:S02]  /*25de0*/  FMNMX.FTZ R12, R5, R12, !PT ;  /* 0x0000000c050c7209 */ /* 0x000fe40007810000 */
[C---:B------:R-:W-:Y:S02]  /*25df0*/  ISETP.GE.AND P5, PT, R4.reuse, R247, PT ;  /* 0x000000f70400720c */ /* 0x040fe40003fa6270 */
[----:B------:R-:W-:Y:S02]  /*25e00*/  ISETP.GE.AND P1, PT, R4, R246, PT ;  /* 0x000000f60400720c */ /* 0x000fe40003f26270 */
[----:B------:R-:W-:Y:S02]  /*25e10*/  ISETP.GE.OR P2, PT, R164, R244, !P2 ;  /* 0x000000f4a400720c */ /* 0x000fe40005746670 */
[----:B------:R-:W-:Y:S02]  /*25e20*/  FMNMX.FTZ R12, R8, R12, !PT ;  /* 0x0000000c080c7209 */ /* 0x000fe40007810000 */
[-C--:B------:R-:W-:Y:S02]  /*25e30*/  ISETP.GE.OR P4, PT, R166, R245.reuse, !P4 ;  /* 0x000000f5a600720c */ /* 0x080fe40006786670 */
[C---:B------:R-:W-:Y:S02]  /*25e40*/  ISETP.GE.OR P5, PT, R4.reuse, R244, !P5 ;  /* 0x000000f40400720c */ /* 0x040fe40006fa6670 */
[----:B------:R-:W-:Y:S02]  /*25e50*/  ISETP.GE.OR P1, PT, R4, R245, !P1 ;  /* 0x000000f50400720c */ /* 0x000fe40004f26670 */
[----:B------:R-:W-:Y:S02]  /*25e60*/  IADD3 R4, R3, 0x21, RZ ;  /* 0x0000002103047810 */ /* 0x000fe40007ffe0ff */
[----:B------:R-:W-:Y:S02]  /*25e70*/  FSEL R10, R10, -INF , !P4 ;  /* 0xff8000000a0a7808 */ /* 0x000fe40006000000 */
[----:B------:R-:W-:Y:S02]  /*25e80*/  ISETP.GE.AND P4, PT, R164, R246, PT ;  /* 0x000000f6a400720c */ /* 0x000fe40003f86270 */
[----:B------:R-:W-:Y:S02]  /*25e90*/  FMNMX.FTZ R12, R9, R12, !PT ;  /* 0x0000000c090c7209 */ /* 0x000fe40007810000 */
[----:B------:R-:W-:Y:S02]  /*25ea0*/  FSEL R199, R13, -INF , !P6 ;  /* 0xff8000000dc77808 */ /* 0x000fe40007000000 */
[----:B------:R-:W-:Y:S02]  /*25eb0*/  ISETP.GE.AND P6, PT, R4, R247, PT ;  /* 0x000000f70400720c */ /* 0x000fe40003fc6270 */
[----:B------:R-:W-:Y:S02]  /*25ec0*/  FSEL R250, R16, -INF , !P2 ;  /* 0xff80000010fa7808 */ /* 0x000fe40005000000 */
[----:B------:R-:W-:Y:S02]  /*25ed0*/  ISETP.GE.AND P2, PT, R4, R246, PT ;  /* 0x000000f60400720c */ /* 0x000fe40003f46270 */
[-C--:B------:R-:W-:Y:S02]  /*25ee0*/  ISETP.GE.OR P4, PT, R164, R245.reuse, !P4 ;  /* 0x000000f5a400720c */ /* 0x080fe40006786670 */
[C---:B------:R-:W-:Y:S02]  /*25ef0*/  ISETP.GE.OR P6, PT, R4.reuse, R244, !P6 ;  /* 0x000000f40400720c */ /* 0x040fe400077c6670 */
[----:B------:R-:W-:Y:S02]  /*25f00*/  ISETP.GE.OR P2, PT, R4, R245, !P2 ;  /* 0x000000f50400720c */ /* 0x000fe40005746670 */
[----:B------:R-:W-:Y:S02]  /*25f10*/  FMNMX.FTZ R14, R198, R12, !PT ;  /* 0x0000000cc60e7209 */ /* 0x000fe40007810000 */
[----:B------:R-:W-:Y:S02]  /*25f20*/  IADD3 R4, R3, 0x28, RZ ;  /* 0x0000002803047810 */ /* 0x000fe40007ffe0ff */
[----:B------:R-:W-:Y:S02]  /*25f30*/  FSEL R13, R18, -INF , !P4 ;  /* 0xff800000120d7808 */ /* 0x000fe40006000000 */
[----:B------:R-:W-:Y:S01]  /*25f40*/  FSEL R251, R17, -INF , !P5 ;  /* 0xff80000011fb7808 */ /* 0x000fe20006800000 */
[----:B------:R-:W-:Y:S01]  /*25f50*/  IMAD.MOV.U32 R17, RZ, RZ, R15 ;  /* 0x000000ffff117224 */ /* 0x000fe200078e000f */
[----:B------:R-:W-:Y:S02]  /*25f60*/  ISETP.GE.AND P5, PT, R4, R247, PT ;  /* 0x000000f70400720c */ /* 0x000fe40003fa6270 */
[----:B------:R-:W-:Y:S02]  /*25f70*/  FMNMX.FTZ R14, R199, R14, !PT ;  /* 0x0000000ec70e7209 */ /* 0x000fe40007810000 */
[----:B------:R-:W-:Y:S02]  /*25f80*/  FMNMX.FTZ R15, R6, R0, !PT ;  /* 0x00000000060f7209 */ /* 0x000fe40007810000 */
[----:B------:R-:W-:Y:S02]  /*25f90*/  ISETP.GE.OR P5, PT, R4, R244, !P5 ;  /* 0x000000f40400720c */ /* 0x000fe40006fa6670 */
[----:B------:R-:W-:Y:S02]  /*25fa0*/  FSEL R16, R19, -INF , !P1 ;  /* 0xff80000013107808 */ /* 0x000fe40004800000 */
[----:B------:R-:W-:Y:S02]  /*25fb0*/  MOV R19, R13 ;  /* 0x0000000d00137202 */ /* 0x000fe40000000f00 */
[----:B------:R-:W-:Y:S02]  /*25fc0*/  IADD3 R13, R3, 0x29, RZ ;  /* 0x00000029030d7810 */ /* 0x000fe40007ffe0ff */
[----:B------:R-:W-:Y:S02]  /*25fd0*/  FMNMX.FTZ R14, R250, R14, !PT ;  /* 0x0000000efa0e7209 */ /* 0x000fe40007810000 */
[----:B------:R-:W-:Y:S02]  /*25fe0*/  FMNMX.FTZ R15, R7, R15, !PT ;  /* 0x0000000f070f7209 */ /* 0x000fe40007810000 */
[----:B------:R-:W-:Y:S02]  /*25ff0*/  FSEL R18, R20, -INF , !P0 ;  /* 0xff80000014127808 */ /* 0x000fe40004000000 */
[----:B-1----:R-:W-:Y:S02]  /*26000*/  FSEL R186, R24, -INF , !P5 ;  /* 0xff80000018ba7808 */ /* 0x002fe40006800000 */
[----:B------:R-:W-:Y:S02]  /*26010*/  MOV R24, R16 ;  /* 0x0000001000187202 */ /* 0x000fe40000000f00 */
[C---:B------:R-:W-:Y:S02]  /*26020*/  ISETP.GE.AND P4, PT, R13.reuse, R247, PT ;  /* 0x000000f70d00720c */ /* 0x040fe40003f86270 */
[----:B------:R-:W-:Y:S02]  /*26030*/  ISETP.GE.AND P0, PT, R13, R246, PT ;  /* 0x000000f60d00720c */ /* 0x000fe40003f06270 */
[----:B------:R-:W-:Y:S02]  /*26040*/  FMNMX.FTZ R16, R251, R14, !PT ;  /* 0x0000000efb107209 */ /* 0x000fe40007810000 */
[----:B------:R-:W-:Y:S02]  /*26050*/  FMNMX.FTZ R14, R10, R15, !PT ;  /* 0x0000000f0a0e7209 */ /* 0x000fe40007810000 */
[----:B------:R-:W-:Y:S02]  /*26060*/  FSEL R187, R21, -INF , !P6 ;  /* 0xff80000015bb7808 */ /* 0x000fe40007000000 */
[----:B------:R-:W-:Y:S02]  /*26070*/  FMNMX.FTZ R14, R11, R14, !PT ;  /* 0x0000000e0b0e7209 */ /* 0x000fe40007810000 */
[C---:B------:R-:W-:Y:S02]  /*26080*/  ISETP.GE.OR P4, PT, R13.reuse, R244, !P4 ;  /* 0x000000f40d00720c */ /* 0x040fe40006786670 */
[----:B------:R-:W-:Y:S02]  /*26090*/  ISETP.GE.OR P0, PT, R13, R245, !P0 ;  /* 0x000000f50d00720c */ /* 0x000fe40004706670 */
[C---:B------:R-:W-:Y:S02]  /*260a0*/  IADD3 R13, R3.reuse, 0x30, RZ ;  /* 0x00000030030d7810 */ /* 0x040fe40007ffe0ff */
[----:B------:R-:W-:Y:S02]  /*260b0*/  FMNMX.FTZ R15, R18, R16, !PT ;  /* 0x00000010120f7209 */ /* 0x000fe40007810000 */
[----:B------:R-:W-:Y:S02]  /*260c0*/  IADD3 R12, R3, 0x31, RZ ;  /* 0x00000031030c7810 */ /* 0x000fe40007ffe0ff */
[----:B------:R-:W-:Y:S02]  /*260d0*/  ISETP.GE.AND P6, PT, R13, R247, PT ;  /* 0x000000f70d00720c */ /* 0x000fe40003fc6270 */
[----:B------:R-:W-:Y:S02]  /*260e0*/  FMNMX.FTZ R15, R187, R15, !PT ;  /* 0x0000000fbb0f7209 */ /* 0x000fe40007810000 */
[----:B------:R-:W-:Y:S02]  /*260f0*/  FMNMX.FTZ R14, R252, R14, !PT ;  /* 0x0000000efc0e7209 */ /* 0x000fe40007810000 */
[----:B------:R-:W-:Y:S02]  /*26100*/  ISETP.GE.AND P1, PT, R4, R246, PT ;  /* 0x000000f60400720c */ /* 0x000fe40003f26270 */
[----:B------:R-:W-:Y:S02]  /*26110*/  ISETP.GE.AND P5, PT, R12, R247, PT ;  /* 0x000000f70c00720c */ /* 0x000fe40003fa6270 */
[----:B------:R-:W-:Y:S02]  /*26120*/  ISETP.GE.OR P6, PT, R13, R244, !P6 ;  /* 0x000000f40d00720c */ /* 0x000fe400077c6670 */
[----:B------:R-:W-:Y:S02]  /*26130*/  FSEL R185, R25, -INF , !P4 ;  /* 0xff80000019b97808 */ /* 0x000fe40006000000 */
[----:B------:R-:W-:Y:S02]  /*26140*/  ISETP.GE.OR P1, PT, R4, R245, !P1 ;  /* 0x000000f50400720c */ /* 0x000fe40004f26670 */
[----:B------:R-:W-:Y:S02]  /*26150*/  IADD3 R4, R3, 0x38, RZ ;  /* 0x0000003803047810 */ /* 0x000fe40007ffe0ff */
[----:B------:R-:W-:Y:S02]  /*26160*/  FMNMX.FTZ R15, R186, R15, !PT ;  /* 0x0000000fba0f7209 */ /* 0x000fe40007810000 */
[----:B------:R-:W-:Y:S02]  /*26170*/  FMNMX.FTZ R14, R17, R14, !PT ;  /* 0x0000000e110e7209 */ /* 0x000fe40007810000 */
[----:B------:R-:W-:Y:S02]  /*26180*/  FSEL R180, R28, -INF , !P6 ;  /* 0xff8000001cb47808 */ /* 0x000fe40007000000 */
[----:B------:R-:W-:Y:S02]  /*26190*/  ISETP.GE.OR P5, PT, R12, R244, !P5 ;  /* 0x000000f40c00720c */ /* 0x000fe40006fa6670 */
[----:B------:R-:W-:Y:S02]  /*261a0*/  FMNMX.FTZ R14, R19, R14, !PT ;  /* 0x0000000e130e7209 */ /* 0x000fe40007810000 */
[----:B------:R-:W-:Y:S02]  /*261b0*/  FMNMX.FTZ R15, R185, R15, !PT ;  /* 0x0000000fb90f7209 */ /* 0x000fe40007810000 */
[----:B------:R-:W-:Y:S02]  /*261c0*/  ISETP.GE.AND P4, PT, R4, R247, PT ;  /* 0x000000f70400720c */ /* 0x000fe40003f86270 */
[----:B------:R-:W-:Y:S02]  /*261d0*/  FSEL R178, R29, -INF , !P5 ;  /* 0xff8000001db27808 */ /* 0x000fe40006800000 */
[----:B------:R-:W-:Y:S02]  /*261e0*/  FSEL R184, R22, -INF , !P3 ;  /* 0xff80000016b87808 */ /* 0x000fe40005800000 */
[----:B------:R-:W-:Y:S02]  /*261f0*/  FMNMX.FTZ R15, R180, R15, !PT ;  /* 0x0000000fb40f7209 */ /* 0x000fe40007810000 */
[----:B------:R-:W-:Y:S02]  /*26200*/  FMNMX.FTZ R14, R24, R14, !PT ;  /* 0x0000000e180e7209 */ /* 0x000fe40007810000 */
[----:B------:R-:W-:Y:S02]  /*26210*/  ISETP.GE.OR P4, PT, R4, R244, !P4 ;  /* 0x000000f40400720c */ /* 0x000fe40006786670 */
[----:B------:R-:W-:Y:S02]  /*26220*/  FSEL R183, R23, -INF , !P2 ;  /* 0xff80000017b77808 */ /* 0x000fe40005000000 */
[----:B------:R-:W-:Y:S01]  /*26230*/  FSEL R177, R32, -INF , !P4 ;  /* 0xff80000020b17808 */ /* 0x000fe20006000000 */
[----:B------:R-:W-:Y:S01]  /*26240*/  LDSM.16.MT88.4 R20, [R217+0x10000] ;  /* 0x01000000d914783b */ /* 0x000fe20000004200 */
[----:B------:R-:W-:Y:S02]  /*26250*/  FMNMX.FTZ R15, R178, R15, !PT ;  /* 0x0000000fb20f7209 */ /* 0x000fe40007810000 */
[----:B------:R-:W-:Y:S02]  /*26260*/  FMNMX.FTZ R14, R184, R14, !PT ;  /* 0x0000000eb80e7209 */ /* 0x000fe40007810000 */
[----:B------:R-:W-:Y:S02]  /*26270*/  FMNMX.FTZ R16, R177, R15, !PT ;  /* 0x0000000fb1107209 */ /* 0x000fe40007810000 */
[----:B------:R-:W-:Y:S02]  /*26280*/  ISETP.GE.AND P2, PT, R13, R246, PT ;  /* 0x000000f60d00720c */ /* 0x000fe40003f46270 */
[----:B------:R-:W-:Y:S02]  /*26290*/  FSEL R182, R26, -INF , !P1 ;  /* 0xff8000001ab67808 */ /* 0x000fe40004800000 */
[----:B------:R-:W-:Y:S02]  /*262a0*/  FMNMX.FTZ R15, R183, R14, !PT ;  /* 0x0000000eb70f7209 */ /* 0x000fe40007810000 */
[----:B------:R-:W-:Y:S02]  /*262b0*/  IADD3 R3, R3, 0x39, RZ ;  /* 0x0000003903037810 */ /* 0x000fe40007ffe0ff */
[----:B------:R-:W-:Y:S02]  /*262c0*/  ISETP.GE.OR P1, PT, R13, R245, !P2 ;  /* 0x000000f50d00720c */ /* 0x000fe40005726670 */
[-C--:B------:R-:W-:Y:S02]  /*262d0*/  ISETP.GE.AND P2, PT, R12, R246.reuse, PT ;  /* 0x000000f60c00720c */ /* 0x080fe40003f46270 */
        /* <DEDUP_REMOVED lines=20> */
[----:B------:R-:W1:Y:S03]  /*26420*/  SHFL.BFLY PT, R13, R14, 0x2, 0x1f ;  /* 0x0c401f000e0d7f89 */ /* 0x000e6600000e0000 */
[----:B------:R-:W-:Y:S05]  /*26430*/  FMNMX.FTZ R3, R166, R3, !PT ;  /* 0x00000003a6037209 */ /* 0x000fea0007810000 */
[----:B------:R-:W2:Y:S01]  /*26440*/  SHFL.BFLY PT, R4, R3, 0x2, 0x1f ;  /* 0x0c401f0003047f89 */ /* 0x000ea200000e0000 */
[----:B-1----:R-:W-:Y:S07]  /*26450*/  FMNMX.FTZ R13, R14, R13, !PT ;  /* 0x0000000d0e0d7209 */ /* 0x002fee0007810000 */
[----:B------:R-:W1:Y:S01]  /*26460*/  SHFL.BFLY PT, R164, R13, 0x1, 0x1f ;  /* 0x0c201f000da47f89 */ /* 0x000e6200000e0000 */
[----:B--2---:R-:W-:Y:S07]  /*26470*/  FMNMX.FTZ R4, R3, R4, !PT ;  /* 0x0000000403047209 */ /* 0x004fee0007810000 */
[----:B------:R-:W2:Y:S01]  /*26480*/  SHFL.BFLY PT, R3, R4, 0x1, 0x1f ;  /* 0x0c201f0004037f89 */ /* 0x000ea200000e0000 */
[----:B-1----:R-:W-:Y:S07]  /*26490*/  FMNMX.FTZ R164, R13, R164, !PT ;  /* 0x000000a40da47209 */ /* 0x002fee0007810000 */
[----:B------:R-:W1:Y:S01]  /*264a0*/  LDSM.16.MT88.4 R12, [R219+0x10000] ;  /* 0x01000000db0c783b */ /* 0x000e620000004200 */
[----:B------:R-:W-:Y:S01]  /*264b0*/  FSETP.NEU.FTZ.AND P1, PT, R164, -INF , PT ;  /* 0xff800000a400780b */ /* 0x000fe20003f3d000 */
[----:B----4-:R-:W-:Y:S01]  /*264c0*/  FMUL.FTZ R179, R165, R164 ;  /* 0x000000a4a5b37220 */ /* 0x010fe20000410000 */
[----:B--2---:R-:W-:Y:S02]  /*264d0*/  FMNMX.FTZ R3, R4, R3, !PT ;  /* 0x0000000304037209 */ /* 0x004fe40007810000 */
[----:B------:R-:W-:Y:S02]  /*264e0*/  FSEL R4, R164, RZ, P1 ;  /* 0x000000ffa4047208 */ /* 0x000fe40000800000 */
[----:B------:R-:W-:Y:S01]  /*264f0*/  FSETP.NEU.FTZ.AND P0, PT, R3, -INF , PT ;  /* 0xff8000000300780b */ /* 0x000fe20003f1d000 */
[----:B------:R-:W-:Y:S01]  /*26500*/  FMUL.FTZ R172, R165, R3 ;  /* 0x00000003a5ac7220 */ /* 0x000fe20000410000 */
[----:B------:R-:W-:Y:S01]  /*26510*/  FSEL R179, R179, RZ, P1 ;  /* 0x000000ffb3b37208 */ /* 0x000fe20000800000 */
[----:B------:R-:W-:Y:S01]  /*26520*/  FADD.FTZ R2, -R4, R2 ;  /* 0x0000000204027221 */ /* 0x000fe20000010100 */
[----:B------:R-:W-:Y:S02]  /*26530*/  FSEL R4, R3, RZ, P0 ;  /* 0x000000ff03047208 */ /* 0x000fe40000000000 */
[----:B------:R-:W-:Y:S01]  /*26540*/  FSEL R172, R172, RZ, P0 ;  /* 0x000000ffacac7208 */ /* 0x000fe20000000000 */
[-CC-:B------:R-:W-:Y:S01]  /*26550*/  FFMA.FTZ R191, R168, R165.reuse, -R179.reuse ;  /* 0x000000a5a8bf7223 */ /* 0x180fe200000108b3 */
[----:B------:R-:W-:Y:S01]  /*26560*/  ISETP.GT.AND P0, PT, R242, R230, PT ;  /* 0x000000e6f200720c */ /* 0x000fe20003f04270 */
[----:B------:R-:W-:Y:S02]  /*26570*/  FADD.FTZ R0, -R4, R0 ;  /* 0x0000000004007221 */ /* 0x000fe40000010100 */
[-CC-:B------:R-:W-:Y:S02]  /*26580*/  FFMA.FTZ R190, R5, R165.reuse, -R179.reuse ;  /* 0x000000a505be7223 */ /* 0x180fe400000108b3 */
[-CC-:B------:R-:W-:Y:S01]  /*26590*/  FFMA.FTZ R197, R8, R165.reuse, -R179.reuse ;  /* 0x000000a508c57223 */ /* 0x180fe200000108b3 */
[----:B------:R-:W-:Y:S01]  /*265a0*/  MUFU.EX2 R191, R191 ;  /* 0x000000bf00bf7308 */ /* 0x000fe20000000800 */
[-CC-:B------:R-:W-:Y:S02]  /*265b0*/  FFMA.FTZ R196, R9, R165.reuse, -R179.reuse ;  /* 0x000000a509c47223 */ /* 0x180fe400000108b3 */
[-CC-:B------:R-:W-:Y:S02]  /*265c0*/  FFMA.FTZ R195, R6, R165.reuse, -R172.reuse ;  /* 0x000000a506c37223 */ /* 0x180fe400000108ac */
[-CC-:B------:R-:W-:Y:S02]  /*265d0*/  FFMA.FTZ R194, R7, R165.reuse, -R172.reuse ;  /* 0x000000a507c27223 */ /* 0x180fe400000108ac */
[-CC-:B------:R-:W-:Y:S02]  /*265e0*/  FFMA.FTZ R193, R10, R165.reuse, -R172.reuse ;  /* 0x000000a50ac17223 */ /* 0x180fe400000108ac */
[-CC-:B------:R-:W-:Y:S01]  /*265f0*/  FFMA.FTZ R192, R11, R165.reuse, -R172.reuse ;  /* 0x000000a50bc07223 */ /* 0x180fe200000108ac */
[----:B------:R-:W2:Y:S01]  /*26600*/  MUFU.EX2 R190, R190 ;  /* 0x000000be00be7308 */ /* 0x000ea20000000800 */
[C---:B------:R-:W-:Y:S02]  /*26610*/  FMUL.FTZ R2, R165.reuse, R2 ;  /* 0x00000002a5027220 */ /* 0x040fe40000410000 */
[----:B------:R-:W-:Y:S02]  /*26620*/  FMUL.FTZ R0, R165, R0 ;  /* 0x00000000a5007220 */ /* 0x000fe40000410000 */
[-CC-:B------:R-:W-:Y:S02]  /*26630*/  FFMA.FTZ R180, R180, R165.reuse, -R179.reuse ;  /* 0x000000a5b4b47223 */ /* 0x180fe400000108b3 */
[-CC-:B------:R-:W-:Y:S02]  /*26640*/  FFMA.FTZ R178, R178, R165.reuse, -R179.reuse ;  /* 0x000000a5b2b27223 */ /* 0x180fe400000108b3 */
[-CC-:B------:R-:W-:Y:S01]  /*26650*/  FFMA.FTZ R177, R177, R165.reuse, -R179.reuse ;  /* 0x000000a5b1b17223 */ /* 0x180fe200000108b3 */
[----:B------:R-:W3:Y:S01]  /*26660*/  MUFU.EX2 R2, R2 ;  /* 0x0000000200027308 */ /* 0x000ee20000000800 */
[-CC-:B------:R-:W-:Y:S02]  /*26670*/  FFMA.FTZ R174, R174, R165.reuse, -R172.reuse ;  /* 0x000000a5aeae7223 */ /* 0x180fe400000108ac */
[-CC-:B------:R-:W-:Y:S02]  /*26680*/  FFMA.FTZ R175, R175, R165.reuse, -R172.reuse ;  /* 0x000000a5afaf7223 */ /* 0x180fe400000108ac */
[-CC-:B------:R-:W-:Y:S02]  /*26690*/  FFMA.FTZ R173, R173, R165.reuse, -R172.reuse ;  /* 0x000000a5adad7223 */ /* 0x180fe400000108ac */
[-CC-:B------:R-:W-:Y:S02]  /*266a0*/  FFMA.FTZ R198, R198, R165.reuse, -R179.reuse ;  /* 0x000000a5c6c67223 */ /* 0x180fe400000108b3 */
[-CC-:B------:R-:W-:Y:S01]  /*266b0*/  FFMA.FTZ R199, R199, R165.reuse, -R179.reuse ;  /* 0x000000a5c7c77223 */ /* 0x180fe200000108b3 */
[----:B------:R-:W4:Y:S01]  /*266c0*/  MUFU.EX2 R0, R0 ;  /* 0x0000000000007308 */ /* 0x000f220000000800 */
[-CC-:B------:R-:W-:Y:S02]  /*266d0*/  FFMA.FTZ R250, R250, R165.reuse, -R179.reuse ;  /* 0x000000a5fafa7223 */ /* 0x180fe400000108b3 */
[--C-:B------:R-:W-:Y:S01]  /*266e0*/  FFMA.FTZ R251, R251, R165, -R179.reuse ;  /* 0x000000a5fbfb7223 */ /* 0x100fe200000108b3 */
[----:B--2---:R-:W-:Y:S01]  /*266f0*/  F2FP.PACK_AB R168, R190, R191 ;  /* 0x000000bfbea8723e */ /* 0x004fe200000000ff */
[-CC-:B------:R-:W-:Y:S02]  /*26700*/  FFMA.FTZ R252, R252, R165.reuse, -R172.reuse ;  /* 0x000000a5fcfc7223 */ /* 0x180fe400000108ac */
[-C--:B------:R-:W-:Y:S02]  /*26710*/  FFMA.FTZ R184, R184, R165.reuse, -R172 ;  /* 0x000000a5b8b87223 */ /* 0x080fe400000108ac */
[-CC-:B------:R-:W-:Y:S01]  /*26720*/  FFMA.FTZ R187, R187, R165.reuse, -R179.reuse ;  /* 0x000000a5bbbb7223 */ /* 0x180fe200000108b3 */
[----:B------:R-:W-:Y:S01]  /*26730*/  MUFU.EX2 R197, R197 ;  /* 0x000000c500c57308 */ /* 0x000fe20000000800 */
[-CC-:B------:R-:W-:Y:S02]  /*26740*/  FFMA.FTZ R186, R186, R165.reuse, -R179.reuse ;  /* 0x000000a5baba7223 */ /* 0x180fe400000108b3 */
[----:B------:R-:W-:Y:S02]  /*26750*/  FFMA.FTZ R185, R185, R165, -R179 ;  /* 0x000000a5b9b97223 */ /* 0x000fe400000108b3 */
[C---:B---3--:R-:W-:Y:S01]  /*26760*/  FMUL.FTZ R4, R2.reuse, R160 ;  /* 0x000000a002047220 */ /* 0x048fe20000410000 */
[----:B------:R-:W-:Y:S01]  /*26770*/  MOV R160, R18 ;  /* 0x0000001200a07202 */ /* 0x000fe20000000f00 */
[C---:B------:R-:W-:Y:S02]  /*26780*/  FMUL.FTZ R5, R2.reuse, R161 ;  /* 0x000000a102057220 */ /* 0x040fe40000410000 */
[C---:B------:R-:W-:Y:S01]  /*26790*/  FMUL.FTZ R8, R2.reuse, R156 ;  /* 0x0000009c02087220 */ /* 0x040fe20000410000 */
[----:B------:R-:W2:Y:S01]  /*267a0*/  MUFU.EX2 R196, R196 ;  /* 0x000000c400c47308 */ /* 0x000ea20000000800 */
[C---:B------:R-:W-:Y:S02]  /*267b0*/  FMUL.FTZ R9, R2.reuse, R157 ;  /* 0x0000009d02097220 */ /* 0x040fe40000410000 */
[----:B------:R-:W-:Y:S02]  /*267c0*/  FMUL.FTZ R16, R2, R148 ;  /* 0x0000009402107220 */ /* 0x000fe40000410000 */
[C---:B----4-:R-:W-:Y:S01]  /*267d0*/  FMUL.FTZ R6, R0.reuse, R162 ;  /* 0x000000a200067220 */ /* 0x050fe20000410000 */
[----:B------:R-:W-:Y:S01]  /*267e0*/  MOV R162, R19 ;  /* 0x0000001300a27202 */ /* 0x000fe20000000f00 */
[C---:B------:R-:W-:Y:S02]  /*267f0*/  FMUL.FTZ R7, R0.reuse, R163 ;  /* 0x000000a300077220 */ /* 0x040fe40000410000 */
[C---:B------:R-:W-:Y:S01]  /*26800*/  FMUL.FTZ R10, R0.reuse, R158 ;  /* 0x0000009e000a7220 */ /* 0x040fe20000410000 */
[----:B------:R-:W-:Y:S01]  /*26810*/  MUFU.EX2 R195, R195 ;  /* 0x000000c300c37308 */ /* 0x000fe20000000800 */
[C---:B------:R-:W-:Y:S02]  /*26820*/  FMUL.FTZ R11, R0.reuse, R159 ;  /* 0x0000009f000b7220 */ /* 0x040fe40000410000 */
[----:B------:R-:W-:Y:S01]  /*26830*/  IMAD.MOV.U32 R163, RZ, RZ, R17 ;  /* 0x000000ffffa37224 */ /* 0x000fe200078e0011 */
[----:B------:R-:W-:Y:S01]  /*26840*/  LDSM.16.MT88.4 R156, [R217+0x12800] ;  /* 0x01280000d99c783b */ /* 0x000fe20000004200 */
[----:B------:R-:W-:Y:S02]  /*26850*/  FMUL.FTZ R19, R0, R151 ;  /* 0x0000009700137220 */ /* 0x000fe40000410000 */
[----:B------:R-:W-:Y:S02]  /*26860*/  FMUL.FTZ R17, R2, R149 ;  /* 0x0000009502117220 */ /* 0x000fe40000410000 */
[----:B------:R-:W-:Y:S01]  /*26870*/  FMUL.FTZ R18, R0, R150 ;  /* 0x0000009600127220 */ /* 0x000fe20000410000 */
[----:B------:R-:W3:Y:S01]  /*26880*/  MUFU.EX2 R194, R194 ;  /* 0x000000c200c27308 */ /* 0x000ee20000000800 */
[----:B------:R-:W-:Y:S02]  /*26890*/  IMAD.MOV.U32 R161, RZ, RZ, R24 ;  /* 0x000000ffffa17224 */ /* 0x000fe400078e0018 */
[----:B------:R-:W-:Y:S01]  /*268a0*/  FMUL.FTZ R24, R2, R140 ;  /* 0x0000008c02187220 */ /* 0x000fe20000410000 */
[----:B--2---:R-:W-:Y:S01]  /*268b0*/  F2FP.PACK_AB R170, R196, R197 ;  /* 0x000000c5c4aa723e */ /* 0x004fe200000000ff */
        /* <DEDUP_REMOVED lines=10> */
[----:B------:R-:W2:Y:S01]  /*26960*/  MUFU.EX2 R192, R192 ;  /* 0x000000c000c07308 */ /* 0x000ea20000000800 */
[----:B------:R-:W-:Y:S01]  /*26970*/  LDSM.16.MT88.4 R132, [R216+0x12000] ;  /* 0x01200000d884783b */ /* 0x000fe20000004200 */
[----:B------:R-:W-:Y:S01]  /*26980*/  FMUL.FTZ R37, R2, R37 ;  /* 0x0000002502257220 */ /* 0x000fe20000410000 */
[----:B---3--:R-:W-:Y:S01]  /*26990*/  F2FP.PACK_AB R169, R194, R195 ;  /* 0x000000c3c2a9723e */ /* 0x008fe200000000ff */
        /* <DEDUP_REMOVED lines=21> */
[----:B------:R-:W-:Y:S03]  /*26af0*/  MUFU.EX2 R251, R251 ;  /* 0x000000fb00fb7308 */ /* 0x000fe60000000800 */
[C---:B------:R-:W-:Y:S02]  /*26b00*/  FMUL.FTZ R13, R2.reuse, R153 ;  /* 0x00000099020d7220 */ /* 0x040fe40000410000 */
[----:B------:R-:W-:Y:S02]  /*26b10*/  FMUL.FTZ R52, R2, R52 ;  /* 0x0000003402347220 */ /* 0x000fe40000410000 */
[C---:B------:R-:W-:Y:S03]  /*26b20*/  FMUL.FTZ R14, R0.reuse, R154 ;  /* 0x0000009a000e7220 */ /* 0x040fe60000410000 */
[----:B------:R-:W-:Y:S01]  /*26b30*/  MUFU.EX2 R252, R252 ;  /* 0x000000fc00fc7308 */ /* 0x000fe20000000800 */
[----:B------:R-:W-:Y:S02]  /*26b40*/  FMUL.FTZ R15, R0, R155 ;  /* 0x0000009b000f7220 */ /* 0x000fe40000410000 */
[----:B------:R-:W1:Y:S01]  /*26b50*/  LDSM.16.MT88.4 R152, [R215+0x10000] ;  /* 0x01000000d798783b */ /* 0x000e620000004200 */
        /* <DEDUP_REMOVED lines=11> */
[----:B------:R-:W2:Y:S01]  /*26c10*/  LDSM.16.MT88.4 R144, [R219+0x12000] ;  /* 0x01200000db90783b */ /* 0x000ea20000004200 */
[C---:B------:R-:W-:Y:S02]  /*26c20*/  FMUL.FTZ R58, R0.reuse, R58 ;  /* 0x0000003a003a7220 */ /* 0x040fe40000410000 */
[----:B------:R-:W-:Y:S02]  /*26c30*/  FMUL.FTZ R59, R0, R59 ;  /* 0x0000003b003b7220 */ /* 0x000fe40000410000 */
[C---:B------:R-:W-:Y:S03]  /*26c40*/  HMMA.16816.F32 R20, R168.reuse, R28, R20 ;  /* 0x0000001ca814723c */ /* 0x040fe60000001814 */
        /* <DEDUP_REMOVED lines=8> */
[----:B------:R-:W4:Y:S01]  /*26cd0*/  LDSM.16.MT88.4 R136, [R217+0x12000] ;  /* 0x01200000d988783b */ /* 0x000f220000004200 */
        /* <DEDUP_REMOVED lines=10> */
[C---:B--2---:R-:W-:Y:S04]  /*26d80*/  HMMA.16816.F32 R36, R168.reuse, R144, R36 ;  /* 0x00000090a824723c */ /* 0x044fe80000001824 */
        /* <DEDUP_REMOVED lines=68> */
[C---:B------:R-:W-:Y:S04]  /*271d0*/  FMUL.FTZ R112, R2.reuse, R112 ;  /* 0x0000007002707220 */ /* 0x040fe80000410000 */
[----:B------:R-:W-:Y:S01]  /*271e0*/  FMUL.FTZ R113, R2, R113 ;  /* 0x0000007102717220 */ /* 0x000fe20000410000 */
[C---:B----4-:R-:W-:Y:S03]  /*271f0*/  HMMA.16816.F32 R108, R168.reuse, R140, R108 ;  /* 0x0000008ca86c723c */ /* 0x050fe6000000186c */
[C---:B------:R-:W-:Y:S02]  /*27200*/  FMUL.FTZ R114, R0.reuse, R114 ;  /* 0x0000007200727220 */ /* 0x040fe40000410000 */
[----:B------:R-:W-:Y:S02]  /*27210*/  FMUL.FTZ R115, R0, R115 ;  /* 0x0000007300737220 */ /* 0x000fe40000410000 */
[--C-:B------:R-:W-:Y:S02]  /*27220*/  FFMA.FTZ R140, R163, R165, -R172.reuse ;  /* 0x000000a5a38c7223 */ /* 0x100fe400000108ac */
[C---:B------:R-:W-:Y:S02]  /*27230*/  FMUL.FTZ R116, R2.reuse, R116 ;  /* 0x0000007402747220 */ /* 0x040fe40000410000 */
[----:B------:R4:W5:Y:S01]  /*27240*/  MUFU.EX2 R148, R140 ;  /* 0x0000008c00947308 */ /* 0x0009620000000800 */
[C---:B------:R-:W-:Y:S03]  /*27250*/  HMMA.16816.F32 R112, R168.reuse, R142, R112 ;  /* 0x0000008ea870723c */ /* 0x040fe60000001870 */
[----:B------:R-:W-:Y:S02]  /*27260*/  FMUL.FTZ R117, R2, R117 ;  /* 0x0000007502757220 */ /* 0x000fe40000410000 */
[C---:B------:R-:W-:Y:S02]  /*27270*/  FMUL.FTZ R118, R0.reuse, R118 ;  /* 0x0000007600767220 */ /* 0x040fe40000410000 */
[----:B------:R-:W-:Y:S02]  /*27280*/  FMUL.FTZ R119, R0, R119 ;  /* 0x0000007700777220 */ /* 0x000fe40000410000 */
[C---:B------:R-:W-:Y:S03]  /*27290*/  FMUL.FTZ R120, R2.reuse, R120 ;  /* 0x0000007802787220 */ /* 0x040fe60000410000 */
[----:B------:R-:W-:Y:S02]  /*272a0*/  FMUL.FTZ R121, R2, R121 ;  /* 0x0000007902797220 */ /* 0x000fe40000410000 */
[C---:B-1----:R-:W-:Y:S03]  /*272b0*/  HMMA.16816.F32 R116, R168.reuse, R136, R116 ;  /* 0x00000088a874723c */ /* 0x042fe60000001874 */
[C---:B------:R-:W-:Y:S02]  /*272c0*/  FMUL.FTZ R122, R0.reuse, R122 ;  /* 0x0000007a007a7220 */ /* 0x040fe40000410000 */
[----:B------:R-:W-:Y:S02]  /*272d0*/  FMUL.FTZ R123, R0, R123 ;  /* 0x0000007b007b7220 */ /* 0x000fe40000410000 */
[-CC-:B------:R-:W-:Y:S02]  /*272e0*/  FFMA.FTZ R136, R161, R165.reuse, -R172.reuse ;  /* 0x000000a5a1887223 */ /* 0x180fe400000108ac */
[--C-:B----4-:R-:W-:Y:S02]  /*272f0*/  FFMA.FTZ R140, R162, R165, -R172.reuse ;  /* 0x000000a5a28c7223 */ /* 0x110fe400000108ac */
[----:B------:R1:W4:Y:S01]  /*27300*/  MUFU.EX2 R150, R136 ;  /* 0x0000008800967308 */ /* 0x0003220000000800 */
[C---:B------:R-:W-:Y:S03]  /*27310*/  HMMA.16816.F32 R120, R168.reuse, R138, R120 ;  /* 0x0000008aa878723c */ /* 0x040fe60000001878 */
[C---:B------:R-:W-:Y:S02]  /*27320*/  FMUL.FTZ R124, R2.reuse, R124 ;  /* 0x0000007c027c7220 */ /* 0x040fe40000410000 */
[----:B------:R-:W-:Y:S02]  /*27330*/  FMUL.FTZ R125, R2, R125 ;  /* 0x0000007d027d7220 */ /* 0x000fe40000410000 */
[C---:B------:R-:W-:Y:S02]  /*27340*/  FMUL.FTZ R126, R0.reuse, R126 ;  /* 0x0000007e007e7220 */ /* 0x040fe40000410000 */
[----:B------:R4:W4:Y:S03]  /*27350*/  MUFU.EX2 R149, R140 ;  /* 0x0000008c00957308 */ /* 0x0009260000000800 */
[----:B------:R-:W-:Y:S02]  /*27360*/  FMUL.FTZ R127, R0, R127 ;  /* 0x0000007f007f7220 */ /* 0x000fe40000410000 */
[-CC-:B------:R-:W-:Y:S02]  /*27370*/  FFMA.FTZ R183, R183, R165.reuse, -R172.reuse ;  /* 0x000000a5b7b77223 */ /* 0x180fe400000108ac */
[-CC-:B------:R-:W-:Y:S02]  /*27380*/  FFMA.FTZ R182, R182, R165.reuse, -R172.reuse ;  /* 0x000000a5b6b67223 */ /* 0x180fe400000108ac */
[--C-:B------:R-:W-:Y:S01]  /*27390*/  FFMA.FTZ R181, R181, R165, -R172.reuse ;  /* 0x000000a5b5b57223 */ /* 0x100fe200000108ac */
[C---:B--2---:R-:W-:Y:S03]  /*273a0*/  HMMA.16816.F32 R124, R168.reuse, R132, R124 ;  /* 0x00000084a87c723c */ /* 0x044fe6000000187c */
[C---:B------:R-:W-:Y:S01]  /*273b0*/  FMUL.FTZ R128, R2.reuse, R128 ;  /* 0x0000008002807220 */ /* 0x040fe20000410000 */
[----:B-1----:R-:W-:Y:S01]  /*273c0*/  LDSM.16.MT88.4 R136, [R217+0x10800] ;  /* 0x01080000d988783b */ /* 0x002fe20000004200 */
[----:B------:R-:W-:Y:S01]  /*273d0*/  FMUL.FTZ R129, R2, R129 ;  /* 0x0000008102817220 */ /* 0x000fe20000410000 */
[----:B------:R-:W-:Y:S01]  /*273e0*/  MUFU.EX2 R182, R182 ;  /* 0x000000b600b67308 */ /* 0x000fe20000000800 */
[C---:B------:R-:W-:Y:S01]  /*273f0*/  FMUL.FTZ R130, R0.reuse, R130 ;  /* 0x0000008200827220 */ /* 0x040fe20000410000 */
[----:B---3--:R-:W-:Y:S01]  /*27400*/  F2FP.PACK_AB R132, R199, R198 ;  /* 0x000000c6c784723e */ /* 0x008fe200000000ff */
[----:B------:R-:W-:Y:S03]  /*27410*/  FMUL.FTZ R131, R0, R131 ;  /* 0x0000008300837220 */ /* 0x000fe60000410000 */
[----:B------:R-:W-:Y:S01]  /*27420*/  FFMA.FTZ R172, R166, R165, -R172 ;  /* 0x000000a5a6ac7223 */ /* 0x000fe200000108ac */
[----:B----4-:R-:W1:Y:S01]  /*27430*/  LDSM.16.MT88.4 R140, [R219+0x10800] ;  /* 0x01080000db8c783b */ /* 0x010e620000004200 */
[----:B------:R-:W-:Y:S02]  /*27440*/  FFMA.FTZ R191, R2, R249, R191 ;  /* 0x000000f902bf7223 */ /* 0x000fe400000100bf */
[----:B------:R-:W-:Y:S03]  /*27450*/  HMMA.16816.F32 R128, R168, R134, R128 ;  /* 0x00000086a880723c */ /* 0x000fe60000001880 */
[----:B------:R-:W-:Y:S02]  /*27460*/  FFMA.FTZ R195, R0, R248, R195 ;  /* 0x000000f800c37223 */ /* 0x000fe400000100c3 */
[----:B------:R-:W-:Y:S02]  /*27470*/  FADD.FTZ R191, R190, R191 ;  /* 0x000000bfbebf7221 */ /* 0x000fe40000010000 */
[----:B-----5:R-:W-:Y:S01]  /*27480*/  IMAD.MOV.U32 R169, RZ, RZ, R148 ;  /* 0x000000ffffa97224 */ /* 0x020fe200078e0094 */
[----:B------:R-:W-:Y:S01]  /*27490*/  MOV R171, R150 ;  /* 0x0000009600ab7202 */ /* 0x000fe20000000f00 */
[----:B------:R-:W-:Y:S03]  /*274a0*/  FADD.FTZ R195, R194, R195 ;  /* 0x000000c3c2c37221 */ /* 0x000fe60000010000 */
[----:B------:R-:W-:Y:S01]  /*274b0*/  MOV R168, R149 ;  /* 0x0000009500a87202 */ /* 0x000fe20000000f00 */
[----:B------:R-:W-:Y:S01]  /*274c0*/  FADD.FTZ R191, R197, R191 ;  /* 0x000000bfc5bf7221 */ /* 0x000fe20000010000 */
[----:B------:R-:W-:Y:S01]  /*274d0*/  F2FP.PACK_AB R134, R251, R250 ;  /* 0x000000fafb86723e */ /* 0x000fe200000000ff */
[----:B------:R-:W2:Y:S01]  /*274e0*/  LDSM.16.MT88.4 R148, [R215+0x10800] ;  /* 0x01080000d794783b */ /* 0x000ea20000004200 */
[----:B------:R-:W-:Y:S01]  /*274f0*/  F2FP.PACK_AB R133, R169, R252 ;  /* 0x000000fca985723e */ /* 0x000fe200000000ff */
[----:B------:R-:W-:Y:S01]  /*27500*/  FADD.FTZ R195, R193, R195 ;  /* 0x000000c3c1c37221 */ /* 0x000fe20000010000 */
[----:B------:R-:W-:Y:S01]  /*27510*/  F2FP.PACK_AB R135, R171, R168 ;  /* 0x000000a8ab87723e */ /* 0x000fe200000000ff */
[----:B------:R-:W-:Y:S01]  /*27520*/  FADD.FTZ R196, R196, R191 ;  /* 0x000000bfc4c47221 */ /* 0x000fe20000010000 */
[----:B------:R-:W-:Y:S01]  /*27530*/  MOV R170, R160 ;  /* 0x000000a000aa7202 */ /* 0x000fe20000000f00 */
[----:B------:R-:W-:Y:S02]  /*27540*/  FADD.FTZ R192, R192, R195 ;  /* 0x000000c3c0c07221 */ /* 0x000fe40000010000 */
[----:B------:R-:W-:Y:S01]  /*27550*/  LDSM.16.MT88.4 R160, [R217+0x14800] ;  /* 0x01480000d9a0783b */ /* 0x000fe20000004200 */
[----:B------:R-:W-:Y:S02]  /*27560*/  FADD.FTZ R196, R198, R196 ;  /* 0x000000c4c6c47221 */ /* 0x000fe40000010000 */
[----:B------:R-:W-:Y:S02]  /*27570*/  FADD.FTZ R0, R252, R192 ;  /* 0x000000c0fc007221 */ /* 0x000fe40000010000 */
[----:B------:R-:W-:Y:S04]  /*27580*/  FADD.FTZ R199, R199, R196 ;  /* 0x000000c4c7c77221 */ /* 0x000fe80000010000 */
[----:B------:R-:W-:Y:S04]  /*27590*/  FADD.FTZ R199, R250, R199 ;  /* 0x000000c7fac77221 */ /* 0x000fe80000010000 */
[----:B------:R-:W-:Y:S01]  /*275a0*/  FADD.FTZ R251, R251, R199 ;  /* 0x000000c7fbfb7221 */ /* 0x000fe20000010000 */
[C---:B-1----:R-:W-:Y:S08]  /*275b0*/  HMMA.16816.F32 R4, R132.reuse, R140, R4 ;  /* 0x0000008c8404723c */ /* 0x042ff00000001804 */
[C---:B------:R-:W-:Y:S01]  /*275c0*/  HMMA.16816.F32 R8, R132.reuse, R142, R8 ;  /* 0x0000008e8408723c */ /* 0x040fe20000001808 */
[----:B------:R-:W1:Y:S07]  /*275d0*/  LDSM.16.MT88.4 R140, [R216+0x12800] ;  /* 0x01280000d88c783b */ /* 0x000e6e0000004200 */
[C---:B------:R-:W-:Y:S08]  /*275e0*/  HMMA.16816.F32 R12, R132.reuse, R136, R12 ;  /* 0x00000088840c723c */ /* 0x040ff0000000180c */
[C---:B------:R-:W-:Y:S01]  /*275f0*/  HMMA.16816.F32 R16, R132.reuse, R138, R16 ;  /* 0x0000008a8410723c */ /* 0x040fe20000001810 */
[----:B------:R-:W3:Y:S07]  /*27600*/  LDSM.16.MT88.4 R136, [R215+0x12800] ;  /* 0x01280000d788783b */ /* 0x000eee0000004200 */
[C---:B------:R-:W-:Y:S08]  /*27610*/  HMMA.16816.F32 R20, R132.reuse, R144, R20 ;  /* 0x000000908414723c */ /* 0x040ff00000001814 */
[C---:B------:R-:W-:Y:S01]  /*27620*/  HMMA.16816.F32 R24, R132.reuse, R146, R24 ;  /* 0x000000928418723c */ /* 0x040fe20000001818 */
[----:B------:R-:W4:Y:S07]  /*27630*/  LDSM.16.MT88.4 R144, [R219+0x14800] ;  /* 0x01480000db90783b */ /* 0x000f2e0000004200 */
[C---:B--2---:R-:W-:Y:S08]  /*27640*/  HMMA.16816.F32 R28, R132.reuse, R148, R28 ;  /* 0x00000094841c723c */ /* 0x044ff0000000181c */
[C---:B------:R-:W-:Y:S01]  /*27650*/  HMMA.16816.F32 R32, R132.reuse, R150, R32 ;  /* 0x000000968420723c */ /* 0x040fe20000001820 */
[----:B------:R-:W2:Y:S07]  /*27660*/  LDSM.16.MT88.4 R148, [R216+0x14800] ;  /* 0x01480000d894783b */ /* 0x000eae0000004200 */
[C---:B------:R-:W-:Y:S01]  /*27670*/  HMMA.16816.F32 R36, R132.reuse, R152, R36 ;  /* 0x000000988424723c */ /* 0x040fe20000001824 */
[----:B------:R-:W-:Y:S07]  /*27680*/  MUFU.EX2 R153, R187 ;  /* 0x000000bb00997308 */ /* 0x000fee0000000800 */
[C---:B------:R-:W-:Y:S03]  /*27690*/  HMMA.16816.F32 R40, R132.reuse, R154, R40 ;  /* 0x0000009a8428723c */ /* 0x040fe60000001828 */
[----:B------:R-:W5:Y:S05]  /*276a0*/  MUFU.EX2 R152, R186 ;  /* 0x000000ba00987308 */ /* 0x000f6a0000000800 */
[C---:B------:R-:W-:Y:S05]  /*276b0*/  HMMA.16816.F32 R44, R132.reuse, R156, R44 ;  /* 0x0000009c842c723c */ /* 0x040fea000000182c */
[----:B------:R-:W-:Y:S02]  /*276c0*/  MUFU.EX2 R187, R174 ;  /* 0x000000ae00bb7308 */ /* 0x000fe40000000800 */
[----:B------:R-:W-:Y:S01]  /*276d0*/  MOV R157, R171 ;  /* 0x000000ab009d7202 */ /* 0x000fe20000000f00 */
[C---:B------:R-:W-:Y:S07]  /*276e0*/  HMMA.16816.F32 R48, R132.reuse, R158, R48 ;  /* 0x0000009e8430723c */ /* 0x040fee0000001830 */
[----:B------:R-:W-:Y:S01]  /*276f0*/  MUFU.EX2 R171, R184 ;  /* 0x000000b800ab7308 */ /* 0x000fe20000000800 */
[C---:B-1----:R-:W-:Y:S08]  /*27700*/  HMMA.16816.F32 R52, R132.reuse, R140, R52 ;  /* 0x0000008c8434723c */ /* 0x042ff00000001834 */
[C---:B------:R-:W-:Y:S01]  /*27710*/  HMMA.16816.F32 R56, R132.reuse, R142, R56 ;  /* 0x0000008e8438723c */ /* 0x040fe20000001838 */
[----:B------:R-:W1:Y:S01]  /*27720*/  LDSM.16.MT88.4 R140, [R215+0x14800] ;  /* 0x01480000d78c783b */ /* 0x000e620000004200 */
[----:B------:R5:W-:Y:S06]  /*27730*/  MUFU.EX2 R184, R183 ;  /* 0x000000b700b87308 */ /* 0x000bec0000000800 */
[C---:B---3--:R-:W-:Y:S07]  /*27740*/  HMMA.16816.F32 R60, R132.reuse, R136, R60 ;  /* 0x00000088843c723c */ /* 0x048fee000000183c */
[-CC-:B------:R-:W-:Y:S01]  /*27750*/  FFMA.FTZ R136, R170, R165.reuse, -R179.reuse ;  /* 0x000000a5aa887223 */ /* 0x180fe200000108b3 */
[C---:B------:R-:W-:Y:S01]  /*27760*/  HMMA.16816.F32 R64, R132.reuse, R138, R64 ;  /* 0x0000008a8440723c */ /* 0x040fe20000001840 */
[----:B------:R3:W-:Y:S03]  /*27770*/  MUFU.EX2 R170, R181 ;  /* 0x000000b500aa7308 */ /* 0x0007e60000000800 */
[----:B------:R-:W-:Y:S04]  /*27780*/  FFMA.FTZ R179, R176, R165, -R179 ;  /* 0x000000a5b0b37223 */ /* 0x000fe800000108b3 */
[C---:B----4-:R-:W-:Y:S03]  /*27790*/  HMMA.16816.F32 R68, R132.reuse, R144, R68 ;  /* 0x000000908444723c */ /* 0x050fe60000001844 */
[----:B------:R-:W4:Y:S01]  /*277a0*/  MUFU.EX2 R154, R136 ;  /* 0x00000088009a7308 */ /* 0x000f220000000800 */
[----:B-----5:R-:W-:Y:S04]  /*277b0*/  MOV R183, R152 ;  /* 0x0000009800b77202 */ /* 0x020fe80000000f00 */
[C---:B------:R-:W-:Y:S01]  /*277c0*/  HMMA.16816.F32 R72, R132.reuse, R146, R72 ;  /* 0x000000928448723c */ /* 0x040fe20000001848 */
[----:B------:R-:W-:Y:S04]  /*277d0*/  LDSM.16.MT88.4 R144, [R217+0x16800] ;  /* 0x01680000d990783b */ /* 0x000fe80000004200 */
[----:B------:R-:W-:Y:S03]  /*277e0*/  MUFU.EX2 R165, R172 ;  /* 0x000000ac00a57308 */ /* 0x000fe60000000800 */
[C---:B------:R-:W-:Y:S04]  /*277f0*/  HMMA.16816.F32 R76, R132.reuse, R160, R76 ;  /* 0x000000a0844c723c */ /* 0x040fe8000000184c */
[----:B---3--:R-:W-:Y:S02]  /*27800*/  IMAD.MOV.U32 R181, RZ, RZ, R157 ;  /* 0x000000ffffb57224 */ /* 0x008fe400078e009d */
[----:B------:R-:W-:Y:S01]  /*27810*/  LDSM.16.MT88.4 R156, [R216+0x13000] ;  /* 0x01300000d89c783b */ /* 0x000fe20000004200 */
[----:B------:R-:W-:Y:S01]  /*27820*/  MUFU.EX2 R160, R177 ;  /* 0x000000b100a07308 */ /* 0x000fe20000000800 */
[C---:B------:R-:W-:Y:S04]  /*27830*/  HMMA.16816.F32 R80, R132.reuse, R162, R80 ;  /* 0x000000a28450723c */ /* 0x040fe80000001850 */
[----:B----4-:R-:W-:Y:S02]  /*27840*/  IMAD.MOV.U32 R186, RZ, RZ, R154 ;  /* 0x000000ffffba7224 */ /* 0x010fe400078e009a */
[----:B------:R-:W3:Y:S02]  /*27850*/  LDSM.16.MT88.4 R136, [R219+0x16800] ;  /* 0x01680000db88783b */ /* 0x000ee40000004200 */
[C---:B--2---:R-:W-:Y:S01]  /*27860*/  HMMA.16816.F32 R84, R132.reuse, R148, R84 ;  /* 0x000000948454723c */ /* 0x044fe20000001854 */
[----:B------:R-:W-:Y:S07]  /*27870*/  MUFU.EX2 R162, R178 ;  /* 0x000000b200a27308 */ /* 0x000fee0000000800 */
[C---:B------:R-:W-:Y:S01]  /*27880*/  HMMA.16816.F32 R88, R132.reuse, R150, R88 ;  /* 0x000000968458723c */ /* 0x040fe20000001858 */
[----:B------:R-:W2:Y:S02]  /*27890*/  LDSM.16.MT88.4 R148, [R216+0x16800] ;  /* 0x01680000d894783b */ /* 0x000ea40000004200 */
[----:B------:R-:W-:Y:S05]  /*278a0*/  MUFU.EX2 R163, R173 ;  /* 0x000000ad00a37308 */ /* 0x000fea0000000800 */
[C---:B-1----:R-:W-:Y:S05]  /*278b0*/  HMMA.16816.F32 R92, R132.reuse, R140, R92 ;  /* 0x0000008c845c723c */ /* 0x042fea000000185c */
[----:B------:R1:W4:Y:S03]  /*278c0*/  MUFU.EX2 R161, R185 ;  /* 0x000000b900a17308 */ /* 0x0003260000000800 */
[C---:B------:R-:W-:Y:S01]  /*278d0*/  HMMA.16816.F32 R96, R132.reuse, R142, R96 ;  /* 0x0000008e8460723c */ /* 0x040fe20000001860 */
[----:B------:R-:W5:Y:S07]  /*278e0*/  LDSM.16.MT88.4 R140, [R215+0x16800] ;  /* 0x01680000d78c783b */ /* 0x000f6e0000004200 */
[C---:B---3--:R-:W-:Y:S04]  /*278f0*/  HMMA.16816.F32 R100, R132.reuse, R136, R100 ;  /* 0x000000888464723c */ /* 0x048fe80000001864 */
[----:B-1----:R-:W-:Y:S04]  /*27900*/  MOV R185, R153 ;  /* 0x0000009900b97202 */ /* 0x002fe80000000f00 */
[C---:B------:R-:W-:Y:S01]  /*27910*/  HMMA.16816.F32 R104, R132.reuse, R138, R104 ;  /* 0x0000008a8468723c */ /* 0x040fe20000001868 */
[----:B------:R-:W1:Y:S07]  /*27920*/  LDSM.16.MT88.4 R136, [R219+0x11000] ;  /* 0x01100000db88783b */ /* 0x000e6e0000004200 */
[C---:B------:R-:W-:Y:S01]  /*27930*/  HMMA.16816.F32 R108, R132.reuse, R144, R108 ;  /* 0x00000090846c723c */ /* 0x040fe2000000186c */
[----:B------:R-:W3:Y:S07]  /*27940*/  LDSM.16.MT88.4 R152, [R217+0x11000] ;  /* 0x01100000d998783b */ /* 0x000eee0000004200 */
[C---:B------:R-:W-:Y:S01]  /*27950*/  HMMA.16816.F32 R112, R132.reuse, R146, R112 ;  /* 0x000000928470723c */ /* 0x040fe20000001870 */
[----:B------:R-:W1:Y:S07]  /*27960*/  LDSM.16.MT88.4 R144, [R216+0x11000] ;  /* 0x01100000d890783b */ /* 0x000e6e0000004200 */
[C---:B--2---:R-:W-:Y:S08]  /*27970*/  HMMA.16816.F32 R116, R132.reuse, R148, R116 ;  /* 0x000000948474723c */ /* 0x044ff00000001874 */
[C---:B------:R-:W-:Y:S01]  /*27980*/  HMMA.16816.F32 R120, R132.reuse, R150, R120 ;  /* 0x000000968478723c */ /* 0x040fe20000001878 */
[----:B------:R-:W2:Y:S07]  /*27990*/  LDSM.16.MT88.4 R148, [R215+0x11000] ;  /* 0x01100000d794783b */ /* 0x000eae0000004200 */
[C---:B-----5:R-:W-:Y:S08]  /*279a0*/  HMMA.16816.F32 R124, R132.reuse, R140, R124 ;  /* 0x0000008c847c723c */ /* 0x060ff0000000187c */
[----:B------:R-:W-:Y:S01]  /*279b0*/  HMMA.16816.F32 R128, R132, R142, R128 ;  /* 0x0000008e8480723c */ /* 0x000fe20000001880 */
[----:B------:R-:W-:Y:S06]  /*279c0*/  LDSM.16.MT88.4 R140, [R217+0x13000] ;  /* 0x01300000d98c783b */ /* 0x000fec0000004200 */
[----:B------:R-:W-:Y:S02]  /*279d0*/  F2FP.PACK_AB R132, R185, R186 ;  /* 0x000000bab984723e */ /* 0x000fe400000000ff */
[----:B----4-:R-:W-:Y:S03]  /*279e0*/  F2FP.PACK_AB R134, R161, R183 ;  /* 0x000000b7a186723e */ /* 0x010fe600000000ff */
[----:B------:R-:W-:Y:S02]  /*279f0*/  F2FP.PACK_AB R133, R184, R171 ;  /* 0x000000abb885723e */ /* 0x000fe400000000ff */
[----:B------:R-:W-:Y:S07]  /*27a00*/  F2FP.PACK_AB R135, R170, R182 ;  /* 0x000000b6aa87723e */ /* 0x000fee00000000ff */
        /* <DEDUP_REMOVED lines=17> */
[----:B------:R-:W5:Y:S07]  /*27b20*/  LDSM.16.MT88.4 R140, [R215+0x15000] ;  /* 0x01500000d78c783b */ /* 0x000f6e0000004200 */
[C---:B------:R-:W-:Y:S08]  /*27b30*/  HMMA.16816.F32 R52, R132.reuse, R156, R52 ;  /* 0x0000009c8434723c */ /* 0x040ff00000001834 */
[C---:B------:R-:W-:Y:S01]  /*27b40*/  HMMA.16816.F32 R56, R132.reuse, R158, R56 ;  /* 0x0000009e8438723c */ /* 0x040fe20000001838 */
[----:B------:R-:W-:Y:S07]  /*27b50*/  LDSM.16.MT88.4 R156, [R219+0x11800] ;  /* 0x01180000db9c783b */ /* 0x000fee0000004200 */
[C---:B---3--:R-:W-:Y:S07]  /*27b60*/  HMMA.16816.F32 R60, R132.reuse, R152, R60 ;  /* 0x00000098843c723c */ /* 0x048fee000000183c */
[----:B------:R-:W-:Y:S01]  /*27b70*/  MOV R153, R168 ;  /* 0x000000a800997202 */ /* 0x000fe20000000f00 */
[C---:B------:R-:W-:Y:S01]  /*27b80*/  HMMA.16816.F32 R64, R132.reuse, R154, R64 ;  /* 0x0000009a8440723c */ /* 0x040fe20000001840 */
[----:B------:R3:W1:Y:S03]  /*27b90*/  MUFU.EX2 R155, R179 ;  /* 0x000000b3009b7308 */ /* 0x0006660000000800 */
[----:B------:R-:W-:Y:S03]  /*27ba0*/  MOV R152, R169 ;  /* 0x000000a900987202 */ /* 0x000fe60000000f00 */
[----:B------:R-:W-:Y:S01]  /*27bb0*/  MOV R154, R182 ;  /* 0x000000b6009a7202 */ /* 0x000fe20000000f00 */
[C---:B----4-:R-:W-:Y:S03]  /*27bc0*/  HMMA.16816.F32 R68, R132.reuse, R144, R68 ;  /* 0x000000908444723c */ /* 0x050fe60000001844 */
[----:B------:R-:W-:Y:S05]  /*27bd0*/  MUFU.EX2 R168, R180 ;  /* 0x000000b400a87308 */ /* 0x000fea0000000800 */
[C---:B------:R-:W-:Y:S01]  /*27be0*/  HMMA.16816.F32 R72, R132.reuse, R146, R72 ;  /* 0x000000928448723c */ /* 0x040fe20000001848 */
[----:B------:R-:W4:Y:S04]  /*27bf0*/  LDSM.16.MT88.4 R144, [R219+0x17000] ;  /* 0x01700000db90783b */ /* 0x000f280000004200 */
[----:B------:R5:W4:Y:S03]  /*27c00*/  MUFU.EX2 R169, R175 ;  /* 0x000000af00a97308 */ /* 0x000b260000000800 */
[C---:B--2---:R-:W-:Y:S01]  /*27c10*/  HMMA.16816.F32 R76, R132.reuse, R148, R76 ;  /* 0x00000094844c723c */ /* 0x044fe2000000184c */
[----:B---3--:R-:W-:Y:S03]  /*27c20*/  LDSM.16.MT88.4 R176, [R215+0x11800] ;  /* 0x01180000d7b0783b */ /* 0x008fe60000004200 */
[----:B-1----:R-:W-:Y:S01]  /*27c30*/  IMAD.MOV.U32 R166, RZ, RZ, R155 ;  /* 0x000000ffffa67224 */ /* 0x002fe200078e009b */
[----:B------:R-:W-:Y:S03]  /*27c40*/  MOV R155, R183 ;  /* 0x000000b7009b7202 */ /* 0x000fe60000000f00 */
[C---:B------:R-:W-:Y:S01]  /*27c50*/  HMMA.16816.F32 R80, R132.reuse, R150, R80 ;  /* 0x000000968450723c */ /* 0x040fe20000001850 */
[----:B------:R-:W1:Y:S07]  /*27c60*/  LDSM.16.MT88.4 R148, [R217+0x17000] ;  /* 0x01700000d994783b */ /* 0x000e6e0000004200 */
[C---:B------:R-:W-:Y:S01]  /*27c70*/  HMMA.16816.F32 R84, R132.reuse, R136, R84 ;  /* 0x000000888454723c */ /* 0x040fe20000001854 */
[----:B-----5:R-:W-:Y:S07]  /*27c80*/  LDSM.16.MT88.4 R172, [R216+0x11800] ;  /* 0x01180000d8ac783b */ /* 0x020fee0000004200 */
[C---:B------:R-:W-:Y:S01]  /*27c90*/  HMMA.16816.F32 R88, R132.reuse, R138, R88 ;  /* 0x0000008a8458723c */ /* 0x040fe20000001858 */
[----:B------:R-:W2:Y:S07]  /*27ca0*/  LDSM.16.MT88.4 R136, [R216+0x17000] ;  /* 0x01700000d888783b */ /* 0x000eae0000004200 */
[C---:B------:R-:W-:Y:S08]  /*27cb0*/  HMMA.16816.F32 R92, R132.reuse, R140, R92 ;  /* 0x0000008c845c723c */ /* 0x040ff0000000185c */
[C---:B------:R-:W-:Y:S01]  /*27cc0*/  HMMA.16816.F32 R96, R132.reuse, R142, R96 ;  /* 0x0000008e8460723c */ /* 0x040fe20000001860 */
[----:B------:R-:W3:Y:S07]  /*27cd0*/  LDSM.16.MT88.4 R140, [R215+0x17000] ;  /* 0x01700000d78c783b */ /* 0x000eee0000004200 */
[C---:B----4-:R-:W-:Y:S07]  /*27ce0*/  HMMA.16816.F32 R100, R132.reuse, R144, R100 ;  /* 0x000000908464723c */ /* 0x050fee0000001864 */
[----:B------:R-:W-:Y:S01]  /*27cf0*/  MOV R145, R152 ;  /* 0x0000009800917202 */ /* 0x000fe20000000f00 */
[C---:B------:R-:W-:Y:S04]  /*27d00*/  HMMA.16816.F32 R104, R132.reuse, R146, R104 ;  /* 0x000000928468723c */ /* 0x040fe80000001868 */
[----:B------:R-:W-:Y:S01]  /*27d10*/  IMAD.MOV.U32 R152, RZ, RZ, R184 ;  /* 0x000000ffff987224 */ /* 0x000fe200078e00b8 */
[----:B------:R-:W-:Y:S02]  /*27d20*/  MOV R144, R153 ;  /* 0x0000009900907202 */ /* 0x000fe40000000f00 */
[----:B------:R-:W-:Y:S01]  /*27d30*/  MOV R153, R185 ;  /* 0x000000b900997202 */ /* 0x000fe20000000f00 */
[C---:B-1----:R-:W-:Y:S04]  /*27d40*/  HMMA.16816.F32 R108, R132.reuse, R148, R108 ;  /* 0x00000094846c723c */ /* 0x042fe8000000186c */
[----:B------:R-:W-:Y:S01]  /*27d50*/  IMAD.MOV.U32 R147, RZ, RZ, R181 ;  /* 0x000000ffff937224 */ /* 0x000fe200078e00b5 */
[----:B------:R-:W-:Y:S01]  /*27d60*/  MOV R146, R186 ;  /* 0x000000ba00927202 */ /* 0x000fe20000000f00 */
[----:B------:R-:W-:Y:S02]  /*27d70*/  LDSM.16.MT88.4 R180, [R219+0x13800] ;  /* 0x01380000dbb4783b */ /* 0x000fe40000004200 */
[C---:B------:R-:W-:Y:S06]  /*27d80*/  HMMA.16816.F32 R112, R132.reuse, R150, R112 ;  /* 0x000000968470723c */ /* 0x040fec0000001870 */
[----:B------:R-:W1:Y:S02]  /*27d90*/  LDSM.16.MT88.4 R148, [R217+0x11800] ;  /* 0x01180000d994783b */ /* 0x000e640000004200 */
[C---:B--2---:R-:W-:Y:S07]  /*27da0*/  HMMA.16816.F32 R116, R132.reuse, R136, R116 ;  /* 0x000000888474723c */ /* 0x044fee0000001874 */
[----:B------:R-:W-:Y:S01]  /*27db0*/  IMAD.MOV.U32 R136, RZ, RZ, R187 ;  /* 0x000000ffff887224 */ /* 0x000fe200078e00bb */
[C---:B------:R-:W-:Y:S01]  /*27dc0*/  HMMA.16816.F32 R120, R132.reuse, R138, R120 ;  /* 0x0000008a8478723c */ /* 0x040fe20000001878 */
[----:B------:R-:W2:Y:S03]  /*27dd0*/  LDSM.16.MT88.4 R184, [R217+0x13800] ;  /* 0x01380000d9b8783b */ /* 0x000ea60000004200 */
[----:B------:R-:W-:Y:S03]  /*27de0*/  MOV R137, R162 ;  /* 0x000000a200897202 */ /* 0x000fe60000000f00 */
[----:B------:R-:W-:Y:S01]  /*27df0*/  IMAD.MOV.U32 R139, RZ, RZ, R160 ;  /* 0x000000ffff8b7224 */ /* 0x000fe200078e00a0 */
[C---:B---3--:R-:W-:Y:S04]  /*27e00*/  HMMA.16816.F32 R124, R132.reuse, R140, R124 ;  /* 0x0000008c847c723c */ /* 0x048fe8000000187c */
[----:B------:R-:W-:Y:S03]  /*27e10*/  MOV R138, R163 ;  /* 0x000000a3008a7202 */ /* 0x000fe60000000f00 */
[----:B------:R-:W-:Y:S01]  /*27e20*/  MOV R141, R171 ;  /* 0x000000ab008d7202 */ /* 0x000fe20000000f00 */
[----:B------:R-:W-:Y:S04]  /*27e30*/  HMMA.16816.F32 R128, R132, R142, R128 ;  /* 0x0000008e8480723c */ /* 0x000fe80000001880 */
[----:B------:R-:W-:Y:S02]  /*27e40*/  F2FP.PACK_AB R171, R165, R138 ;  /* 0x0000008aa5ab723e */ /* 0x000fe400000000ff */
[----:B------:R-:W-:Y:S01]  /*27e50*/  MOV R140, R161 ;  /* 0x000000a1008c7202 */ /* 0x000fe20000000f00 */
[----:B------:R-:W-:Y:S01]  /*27e60*/  IMAD.MOV.U32 R143, RZ, RZ, R170 ;  /* 0x000000ffff8f7224 */ /* 0x000fe200078e00aa */
[----:B------:R-:W-:Y:S04]  /*27e70*/  MOV R134, R169 ;  /* 0x000000a900867202 */ /* 0x000fe80000000f00 */
[----:B------:R-:W-:Y:S02]  /*27e80*/  MOV R135, R168 ;  /* 0x000000a800877202 */ /* 0x000fe40000000f00 */
[----:B------:R-:W-:Y:S02]  /*27e90*/  F2FP.PACK_AB R170, R166, R139 ;  /* 0x0000008ba6aa723e */ /* 0x000fe400000000ff */
[----:B------:R-:W-:Y:S02]  /*27ea0*/  F2FP.PACK_AB R168, R137, R135 ;  /* 0x0000008789a8723e */ /* 0x000fe400000000ff */
[----:B------:R-:W-:Y:S07]  /*27eb0*/  F2FP.PACK_AB R169, R136, R134 ;  /* 0x0000008688a9723e */ /* 0x000fee00000000ff */
[C---:B------:R-:W-:Y:S01]  /*27ec0*/  HMMA.16816.F32 R160, R168.reuse, R156, R4 ;  /* 0x0000009ca8a0723c */ /* 0x040fe20000001804 */
[----:B------:R-:W3:Y:S07]  /*27ed0*/  LDSM.16.MT88.4 R4, [R216+0x13800] ;  /* 0x01380000d804783b */ /* 0x000eee0000004200 */
[C---:B------:R-:W-:Y:S07]  /*27ee0*/  HMMA.16816.F32 R156, R168.reuse, R158, R8 ;  /* 0x0000009ea89c723c */ /* 0x040fee0000001808 */
[----:B------:R-:W-:Y:S01]  /*27ef0*/  IMAD.MOV.U32 R8, RZ, RZ, R154 ;  /* 0x000000ffff087224 */ /* 0x000fe200078e009a */
[----:B------:R-:W-:Y:S01]  /*27f00*/  MOV R9, R155 ;  /* 0x0000009b00097202 */ /* 0x000fe20000000f00 */
[----:B------:R-:W-:Y:S03]  /*27f10*/  IMAD.MOV.U32 R11, RZ, RZ, R153 ;  /* 0x000000ffff0b7224 */ /* 0x000fe600078e0099 */
[----:B------:R-:W-:Y:S02]  /*27f20*/  MOV R10, R152 ;  /* 0x00000098000a7202 */ /* 0x000fe40000000f00 */
[C---:B-1----:R-:W-:Y:S07]  /*27f30*/  HMMA.16816.F32 R152, R168.reuse, R148, R12 ;  /* 0x00000094a898723c */ /* 0x042fee000000180c */
[----:B------:R-:W-:Y:S01]  /*27f40*/  MOV R15, R146 ;  /* 0x00000092000f7202 */ /* 0x000fe20000000f00 */
[C---:B------:R-:W-:Y:S04]  /*27f50*/  HMMA.16816.F32 R148, R168.reuse, R150, R16 ;  /* 0x00000096a894723c */ /* 0x040fe80000001810 */
[----:B------:R-:W-:Y:S01]  /*27f60*/  MOV R12, R143 ;  /* 0x0000008f000c7202 */ /* 0x000fe20000000f00 */
[----:B------:R-:W-:Y:S01]  /*27f70*/  IMAD.MOV.U32 R14, RZ, RZ, R141 ;  /* 0x000000ffff0e7224 */ /* 0x000fe200078e008d */
[----:B------:R-:W-:Y:S01]  /*27f80*/  MOV R13, R140 ;  /* 0x0000008c000d7202 */ /* 0x000fe20000000f00 */
[----:B------:R-:W-:Y:S01]  /*27f90*/  IMAD.MOV.U32 R19, RZ, RZ, R145 ;  /* 0x000000ffff137224 */ /* 0x000fe200078e0091 */
[----:B------:R-:W-:Y:S04]  /*27fa0*/  MOV R17, R147 ;  /* 0x0000009300117202 */ /* 0x000fe80000000f00 */
[----:B------:R-:W-:Y:S02]  /*27fb0*/  MOV R18, R144 ;  /* 0x0000009000127202 */ /* 0x000fe40000000f00 */
[C---:B------:R-:W-:Y:S01]  /*27fc0*/  HMMA.16816.F32 R144, R168.reuse, R172, R20 ;  /* 0x000000aca890723c */ /* 0x040fe20000001814 */
[----:B------:R-:W-:Y:S06]  /*27fd0*/  LDSM.16.MT88.4 R20, [R216+0x15800] ;  /* 0x01580000d814783b */ /* 0x000fec0000004200 */
[----:B------:R-:W-:Y:S01]  /*27fe0*/  MOV R173, R138 ;  /* 0x0000008a00ad7202 */ /* 0x000fe20000000f00 */
[C---:B------:R-:W-:Y:S01]  /*27ff0*/  HMMA.16816.F32 R140, R168.reuse, R174, R24 ;  /* 0x000000aea88c723c */ /* 0x040fe20000001818 */
[----:B------:R-:W-:Y:S03]  /*28000*/  LDSM.16.MT88.4 R24, [R215+0x15800] ;  /* 0x01580000d718783b */ /* 0x000fe60000004200 */
[----:B------:R-:W-:Y:S03]  /*28010*/  MOV R172, R139 ;  /* 0x0000008b00ac7202 */ /* 0x000fe60000000f00 */
[----:B------:R-:W-:Y:S01]  /*28020*/  MOV R175, R136 ;  /* 0x0000008800af7202 */ /* 0x000fe20000000f00 */
[----:B------:R-:W-:Y:S02]  /*28030*/  IMAD.MOV.U32 R174, RZ, RZ, R137 ;  /* 0x000000ffffae7224 */ /* 0x000fe400078e0089 */
[C---:B------:R-:W-:Y:S01]  /*28040*/  HMMA.16816.F32 R136, R168.reuse, R176, R28 ;  /* 0x000000b0a888723c */ /* 0x040fe2000000181c */
[----:B------:R-:W-:Y:S06]  /*28050*/  LDSM.16.MT88.4 R28, [R219+0x17800] ;  /* 0x01780000db1c783b */ /* 0x000fec0000004200 */
[----:B------:R-:W-:Y:S02]  /*28060*/  MOV R177, R134 ;  /* 0x0000008600b17202 */ /* 0x000fe40000000f00 */
[----:B------:R-:W-:Y:S02]  /*28070*/  MOV R176, R135 ;  /* 0x0000008700b07202 */ /* 0x000fe40000000f00 */
[C---:B------:R-:W-:Y:S07]  /*28080*/  HMMA.16816.F32 R132, R168.reuse, R178, R32 ;  /* 0x000000b2a884723c */ /* 0x040fee0000001820 */
[----:B------:R-:W-:Y:S01]  /*28090*/  MOV R33, R8 ;  /* 0x0000000800217202 */ /* 0x000fe20000000f00 */
[C---:B------:R-:W-:Y:S04]  /*280a0*/  HMMA.16816.F32 R36, R168.reuse, R180, R36 ;  /* 0x000000b4a824723c */ /* 0x040fe80000001824 */
[----:B------:R-:W-:Y:S01]  /*280b0*/  MOV R32, R9 ;  /* 0x0000000900207202 */ /* 0x000fe20000000f00 */
[----:B------:R-:W-:Y:S01]  /*280c0*/  IMAD.MOV.U32 R178, RZ, RZ, R11 ;  /* 0x000000ffffb27224 */ /* 0x000fe200078e000b */
[----:B------:R-:W-:Y:S01]  /*280d0*/  MOV R179, R10 ;  /* 0x0000000a00b37202 */ /* 0x000fe20000000f00 */
[----:B------:R-:W-:Y:S01]  /*280e0*/  IMAD.MOV.U32 R34, RZ, RZ, R13 ;  /* 0x000000ffff227224 */ /* 0x000fe200078e000d */
[C---:B------:R-:W-:Y:S01]  /*280f0*/  HMMA.16816.F32 R40, R168.reuse, R182, R40 ;  /* 0x000000b6a828723c */ /* 0x040fe20000001828 */
[----:B------:R-:W1:Y:S03]  /*28100*/  LDSM.16.MT88.4 R8, [R215+0x13800] ;  /* 0x01380000d708783b */ /* 0x000e660000004200 */
[----:B------:R-:W-:Y:S02]  /*28110*/  MOV R35, R12 ;  /* 0x0000000c00237202 */ /* 0x000fe40000000f00 */
[----:B------:R-:W-:Y:S01]  /*28120*/  MOV R181, R14 ;  /* 0x0000000e00b57202 */ /* 0x000fe20000000f00 */
[----:B------:R-:W-:Y:S01]  /*28130*/  IMAD.MOV.U32 R182, RZ, RZ, R18 ;  /* 0x000000ffffb67224 */ /* 0x000fe200078e0012 */
[C---:B--2---:R-:W-:Y:S04]  /*28140*/  HMMA.16816.F32 R44, R168.reuse, R184, R44 ;  /* 0x000000b8a82c723c */ /* 0x044fe8000000182c */
[----:B------:R-:W-:Y:S02]  /*28150*/  MOV R180, R15 ;  /* 0x0000000f00b47202 */ /* 0x000fe40000000f00 */
[----:B------:R-:W2:Y:S01]  /*28160*/  LDSM.16.MT88.4 R12, [R219+0x15800] ;  /* 0x01580000db0c783b */ /* 0x000ea20000004200 */
[----:B------:R-:W-:Y:S01]  /*28170*/  MOV R183, R17 ;  /* 0x0000001100b77202 */ /* 0x000fe20000000f00 */
[C---:B------:R-:W-:Y:S04]  /*28180*/  HMMA.16816.F32 R48, R168.reuse, R186, R48 ;  /* 0x000000baa830723c */ /* 0x040fe80000001830 */
[----:B------:R-:W-:Y:S01]  /*28190*/  MOV R185, R19 ;  /* 0x0000001300b97202 */ /* 0x000fe20000000f00 */
[----:B------:R-:W-:Y:S01]  /*281a0*/  FADD.FTZ R251, R180, R251 ;  /* 0x000000fbb4fb7221 */ /* 0x000fe20000010000 */
[----:B------:R-:W4:Y:S02]  /*281b0*/  LDSM.16.MT88.4 R16, [R217+0x15800] ;  /* 0x01580000d910783b */ /* 0x000f240000004200 */
[C---:B---3--:R-:W-:Y:S04]  /*281c0*/  HMMA.16816.F32 R52, R168.reuse, R4, R52 ;  /* 0x00000004a834723c */ /* 0x048fe80000001834 */
[----:B------:R-:W-:Y:S04]  /*281d0*/  FADD.FTZ R0, R185, R0 ;  /* 0x00000000b9007221 */ /* 0x000fe80000010000 */
[C---:B------:R-:W-:Y:S01]  /*281e0*/  HMMA.16816.F32 R56, R168.reuse, R6, R56 ;  /* 0x00000006a838723c */ /* 0x040fe20000001838 */
[----:B------:R-:W3:Y:S03]  /*281f0*/  LDSM.16.MT88.4 R4, [R217+0x17800] ;  /* 0x01780000d904783b */ /* 0x000ee60000004200 */
[----:B------:R-:W-:Y:S04]  /*28200*/  FADD.FTZ R0, R182, R0 ;  /* 0x00000000b6007221 */ /* 0x000fe80000010000 */
[----:B------:R-:W-:Y:S01]  /*28210*/  FADD.FTZ R0, R183, R0 ;  /* 0x00000000b7007221 */ /* 0x000fe20000010000 */
[C---:B-1----:R-:W-:Y:S03]  /*28220*/  HMMA.16816.F32 R60, R168.reuse, R8, R60 ;  /* 0x00000008a83c723c */ /* 0x042fe6000000183c */
[----:B------:R-:W-:Y:S02]  /*28230*/  FADD.FTZ R2, R181, R0 ;  /* 0x00000000b5027221 */ /* 0x000fe40000010000 */
[----:B------:R-:W-:Y:S02]  /*28240*/  FADD.FTZ R0, R178, R251 ;  /* 0x000000fbb2007221 */ /* 0x000fe40000010000 */
[----:B------:R-:W-:Y:S01]  /*28250*/  FADD.FTZ R2, R179, R2 ;  /* 0x00000002b3027221 */ /* 0x000fe20000010000 */
[C---:B------:R-:W-:Y:S01]  /*28260*/  HMMA.16816.F32 R64, R168.reuse, R10, R64 ;  /* 0x0000000aa840723c */ /* 0x040fe20000001840 */
[----:B------:R-:W1:Y:S03]  /*28270*/  LDSM.16.MT88.4 R8, [R216+0x17800] ;  /* 0x01780000d808783b */ /* 0x000e660000004200 */
[----:B------:R-:W-:Y:S02]  /*28280*/  FADD.FTZ R0, R32, R0 ;  /* 0x0000000020007221 */ /* 0x000fe40000010000 */
[----:B------:R-:W-:Y:S02]  /*28290*/  FADD.FTZ R2, R33, R2 ;  /* 0x0000000221027221 */ /* 0x000fe40000010000 */
[C---:B--2---:R-:W-:Y:S04]  /*282a0*/  HMMA.16816.F32 R68, R168.reuse, R12, R68 ;  /* 0x0000000ca844723c */ /* 0x044fe80000001844 */
[----:B------:R-:W-:Y:S02]  /*282b0*/  FADD.FTZ R0, R34, R0 ;  /* 0x0000000022007221 */ /* 0x000fe40000010000 */
[----:B------:R-:W-:Y:S02]  /*282c0*/  FADD.FTZ R2, R35, R2 ;  /* 0x0000000223027221 */ /* 0x000fe40000010000 */
[C---:B------:R-:W-:Y:S01]  /*282d0*/  HMMA.16816.F32 R72, R168.reuse, R14, R72 ;  /* 0x0000000ea848723c */ /* 0x040fe20000001848 */
[----:B------:R-:W2:Y:S03]  /*282e0*/  LDSM.16.MT88.4 R12, [R215+0x17800] ;  /* 0x01780000d70c783b */ /* 0x000ea60000004200 */
[----:B------:R-:W-:Y:S02]  /*282f0*/  FADD.FTZ R0, R176, R0 ;  /* 0x00000000b0007221 */ /* 0x000fe40000010000 */
[----:B------:R-:W-:Y:S02]  /*28300*/  FADD.FTZ R2, R177, R2 ;  /* 0x00000002b1027221 */ /* 0x000fe40000010000 */
[C---:B----4-:R-:W-:Y:S04]  /*28310*/  HMMA.16816.F32 R76, R168.reuse, R16, R76 ;  /* 0x00000010a84c723c */ /* 0x050fe8000000184c */
[----:B------:R-:W-:Y:S02]  /*28320*/  FADD.FTZ R0, R174, R0 ;  /* 0x00000000ae007221 */ /* 0x000fe40000010000 */
[----:B------:R-:W-:Y:S02]  /*28330*/  FADD.FTZ R2, R175, R2 ;  /* 0x00000002af027221 */ /* 0x000fe40000010000 */
[C---:B------:R-:W-:Y:S04]  /*28340*/  HMMA.16816.F32 R80, R168.reuse, R18, R80 ;  /* 0x00000012a850723c */ /* 0x040fe80000001850 */
[----:B------:R-:W-:Y:S02]  /*28350*/  FADD.FTZ R0, R172, R0 ;  /* 0x00000000ac007221 */ /* 0x000fe40000010000 */
[----:B------:R-:W-:Y:S02]  /*28360*/  FADD.FTZ R2, R173, R2 ;  /* 0x00000002ad027221 */ /* 0x000fe40000010000 */
[C---:B------:R-:W-:Y:S04]  /*28370*/  HMMA.16816.F32 R84, R168.reuse, R20, R84 ;  /* 0x00000014a854723c */ /* 0x040fe80000001854 */
[----:B------:R-:W-:Y:S01]  /*28380*/  FADD.FTZ R249, R166, R0 ;  /* 0x00000000a6f97221 */ /* 0x000fe20000010000 */
[----:B------:R-:W-:Y:S01]  /*28390*/  MOV R0, R3 ;  /* 0x0000000300007202 */ /* 0x000fe20000000f00 */
[----:B------:R-:W-:Y:S01]  /*283a0*/  FADD.FTZ R248, R165, R2 ;  /* 0x00000002a5f87221 */ /* 0x000fe20000010000 */
[----:B------:R-:W-:Y:S01]  /*283b0*/  MOV R2, R164 ;  /* 0x000000a400027202 */ /* 0x000fe20000000f00 */
[C---:B------:R-:W-:Y:S08]  /*283c0*/  HMMA.16816.F32 R88, R168.reuse, R22, R88 ;  /* 0x00000016a858723c */ /* 0x040ff00000001858 */
[C---:B------:R-:W-:Y:S08]  /*283d0*/  HMMA.16816.F32 R92, R168.reuse, R24, R92 ;  /* 0x00000018a85c723c */ /* 0x040ff0000000185c */
[C---:B------:R-:W-:Y:S08]  /*283e0*/  HMMA.16816.F32 R96, R168.reuse, R26, R96 ;  /* 0x0000001aa860723c */ /* 0x040ff00000001860 */
[C---:B------:R-:W-:Y:S08]  /*283f0*/  HMMA.16816.F32 R100, R168.reuse, R28, R100 ;  /* 0x0000001ca864723c */ /* 0x040ff00000001864 */
[C---:B------:R-:W-:Y:S08]  /*28400*/  HMMA.16816.F32 R104, R168.reuse, R30, R104 ;  /* 0x0000001ea868723c */ /* 0x040ff00000001868 */
[C---:B---3--:R-:W-:Y:S08]  /*28410*/  HMMA.16816.F32 R108, R168.reuse, R4, R108 ;  /* 0x00000004a86c723c */ /* 0x048ff0000000186c */
[C---:B------:R-:W-:Y:S08]  /*28420*/  HMMA.16816.F32 R112, R168.reuse, R6, R112 ;  /* 0x00000006a870723c */ /* 0x040ff00000001870 */
[C---:B-1----:R-:W-:Y:S08]  /*28430*/  HMMA.16816.F32 R116, R168.reuse, R8, R116 ;  /* 0x00000008a874723c */ /* 0x042ff00000001874 */
[C---:B------:R-:W-:Y:S08]  /*28440*/  HMMA.16816.F32 R120, R168.reuse, R10, R120 ;  /* 0x0000000aa878723c */ /* 0x040ff00000001878 */
[C---:B--2---:R-:W-:Y:S08]  /*28450*/  HMMA.16816.F32 R124, R168.reuse, R12, R124 ;  /* 0x0000000ca87c723c */ /* 0x044ff0000000187c */
[----:B------:R-:W-:Y:S01]  /*28460*/  HMMA.16816.F32 R128, R168, R14, R128 ;  /* 0x0000000ea880723c */ /* 0x000fe20000001880 */
[----:B------:R-:W-:-:S07]  /*28470*/  @P0 BRA `(.L_x_2709) ;  /* 0xffffb02000000947 */ /* 0x000fce000383ffff */
.L_x_2700:
        /* <DEDUP_REMOVED lines=11> */
.L_x_2723:
[----:B--23--:R-:W-:Y:S01]  /*28530*/  FADD.FTZ R249, R6, R249 ;  /* 0x000000f906f97221 */ /* 0x00cfe20000010000 */
[----:B------:R-:W-:Y:S05]  /*28540*/  BRA.DIV ~URZ, `(.L_x_2711) ;  /* 0x000020f27f007947 */ /* 0x000fea000b800000 */
[----:B------:R-:W2:Y:S04]  /*28550*/  SHFL.BFLY PT, R4, R248, 0x2, 0x1f ;  /* 0x0c401f00f8047f89 */ /* 0x000ea800000e0000 */
[----:B------:R-:W3:Y:S01]  /*28560*/  SHFL.BFLY PT, R0, R249, 0x1, 0x1f ;  /* 0x0c201f00f9007f89 */ /* 0x000ee200000e0000 */
[----:B--2---:R-:W-:Y:S02]  /*28570*/  FADD.FTZ R248, R4, R248 ;  /* 0x000000f804f87221 */ /* 0x004fe40000010000 */
[----:B---3--:R-:W-:-:S03]  /*28580*/  FADD.FTZ R249, R249, R0 ;  /* 0x00000000f9f97221 */ /* 0x008fc60000010000 */
[----:B------:R2:W3:Y:S04]  /*28590*/  SHFL.BFLY PT, R6, R248, 0x1, 0x1f ;  /* 0x0c201f00f8067f89 */ /* 0x0004e800000e0000 */
.L_x_2724:
[----:B------:R-:W4:Y:S01]  /*285a0*/  S2R R5, SR_TID.X ;  /* 0x0000000000057919 */ /* 0x000f220000002100 */
[----:B---3--:R-:W-:Y:S01]  /*285b0*/  FADD.FTZ R6, R6, R248 ;  /* 0x000000f806067221 */ /* 0x008fe20000010000 */
[----:B------:R-:W-:Y:S01]  /*285c0*/  FSETP.NE.FTZ.AND P4, PT, R249, RZ, PT ;  /* 0x000000fff900720b */ /* 0x000fe20003f95000 */
[----:B------:R-:W-:Y:S01]  /*285d0*/  ULDC.64 UR4, c[0x0][0x118] ;  /* 0x0000460000047ab9 */ /* 0x000fe20000000a00 */
[----:B------:R-:W-:Y:S02]  /*285e0*/  MOV R0, 0x3f800000 ;  /* 0x3f80000000007802 */ /* 0x000fe40000000f00 */
[----:B------:R-:W-:Y:S02]  /*285f0*/  FSETP.NE.FTZ.AND P3, PT, R6, RZ, PT ;  /* 0x000000ff0600720b */ /* 0x000fe40003f75000 */
[----:B------:R-:W-:-:S07]  /*28600*/  MOV R4, 0x3f800000 ;  /* 0x3f80000000047802 */ /* 0x000fce0000000f00 */
[----:B------:R-:W3:Y:S08]  /*28610*/  @P4 MUFU.RCP R0, R249 ;  /* 0x000000f900004308 */ /* 0x000ef00000001000 */
[----:B------:R-:W1:Y:S01]  /*28620*/  @P3 MUFU.RCP R4, R6 ;  /* 0x0000000600043308 */ /* 0x000e620000001000 */
[----:B----4-:R-:W-:-:S04]  /*28630*/  SHF.R.S32.HI R7, RZ, 0x1f, R5 ;  /* 0x0000001fff077819 */ /* 0x010fc80000011405 */
[----:B------:R-:W-:Y:S01]  /*28640*/  LEA.HI R10, R7, R5, RZ, 0x2 ;  /* 0x00000005070a7211 */ /* 0x000fe200078f10ff */
[----:B---3--:R-:W-:-:S03]  /*28650*/  FMUL.FTZ R160, R0, R160 ;  /* 0x000000a000a07220 */ /* 0x008fc60000410000 */
[--C-:B------:R-:W-:Y:S01]  /*28660*/  SHF.R.S32.HI R12, RZ, 0x2, R10.reuse ;  /* 0x00000002ff0c7819 */ /* 0x100fe2000001140a */
[C---:B------:R-:W-:Y:S01]  /*28670*/  FMUL.FTZ R161, R0.reuse, R161 ;  /* 0x000000a100a17220 */ /* 0x040fe20000410000 */
[----:B------:R-:W-:Y:S01]  /*28680*/  SHF.R.S32.HI R11, RZ, 0x1f, R10 ;  /* 0x0000001fff0b7819 */ /* 0x000fe2000001140a */
[----:B------:R-:W-:Y:S01]  /*28690*/  FMUL.FTZ R156, R0, R156 ;  /* 0x0000009c009c7220 */ /* 0x000fe20000410000 */
[----:B------:R-:W-:Y:S01]  /*286a0*/  LOP3.LUT R10, R10, 0x3ffffffc, RZ, 0xc0, !PT ;  /* 0x3ffffffc0a0a7812 */ /* 0x000fe200078ec0ff */
[----:B------:R-:W-:Y:S01]  /*286b0*/  FMUL.FTZ R157, R0, R157 ;  /* 0x0000009d009d7220 */ /* 0x000fe20000410000 */
[----:B------:R-:W-:Y:S01]  /*286c0*/  LEA.HI R11, R11, R12, RZ, 0x3 ;  /* 0x0000000c0b0b7211 */ /* 0x000fe200078f18ff */
[----:B-1----:R-:W-:Y:S01]  /*286d0*/  FMUL.FTZ R163, R4, R163 ;  /* 0x000000a304a37220 */ /* 0x002fe20000410000 */
        /* <DEDUP_REMOVED lines=17> */
[----:B------:R-:W-:Y:S01]  /*287f0*/  FMUL.FTZ R149, R0, R149 ;  /* 0x0000009500957220 */ /* 0x000fe20000410000 */
[----:B------:R-:W-:Y:S01]  /*28800*/  LEA R10, R13, R10, 0x9 ;  /* 0x0000000a0d0a7211 */ /* 0x000fe200078e48ff */
[----:B------:R-:W-:Y:S01]  /*28810*/  FMUL.FTZ R151, R4, R151 ;  /* 0x0000009704977220 */ /* 0x000fe20000410000 */
[----:B------:R-:W-:Y:S01]  /*28820*/  LEA.HI R14, R14, R14, RZ, 0x1d ;  /* 0x0000000e0e0e7211 */ /* 0x000fe200078fe8ff */
[----:B------:R-:W-:Y:S01]  /*28830*/  FMUL.FTZ R150, R4, R150 ;  /* 0x0000009604967220 */ /* 0x000fe20000410000 */
[----:B------:R-:W-:Y:S01]  /*28840*/  ISETP.NE.U32.AND P0, PT, R15, 0x1, PT ;  /* 0x000000010f00780c */ /* 0x000fe20003f05070 */
[----:B------:R-:W-:Y:S01]  /*28850*/  FMUL.FTZ R144, R0, R144 ;  /* 0x0000009000907220 */ /* 0x000fe20000410000 */
[----:B------:R-:W-:Y:S01]  /*28860*/  LEA R10, R10, R14, 0x1 ;  /* 0x0000000e0a0a7211 */ /* 0x000fe200078e08ff */
[----:B------:R-:W-:Y:S01]  /*28870*/  FMUL.FTZ R145, R0, R145 ;  /* 0x0000009100917220 */ /* 0x000fe20000410000 */
[----:B------:R-:W-:Y:S01]  /*28880*/  R2P PR, R12, 0x6 ;  /* 0x000000060c007804 */ /* 0x000fe20000000000 */
[----:B------:R-:W-:Y:S01]  /*28890*/  FMUL.FTZ R147, R4, R147 ;  /* 0x0000009304937220 */ /* 0x000fe20000410000 */
[----:B------:R-:W-:Y:S01]  /*288a0*/  SHF.L.U32 R10, R10, 0x1, RZ ;  /* 0x000000010a0a7819 */ /* 0x000fe200000006ff */
[----:B------:R-:W-:Y:S01]  /*288b0*/  FMUL.FTZ R146, R4, R146 ;  /* 0x0000009204927220 */ /* 0x000fe20000410000 */
[----:B------:R-:W-:Y:S01]  /*288c0*/  MOV R12, 0x20 ;  /* 0x00000020000c7802 */ /* 0x000fe20000000f00 */
[C---:B------:R-:W-:Y:S01]  /*288d0*/  FMUL.FTZ R140, R0.reuse, R140 ;  /* 0x0000008c008c7220 */ /* 0x040fe20000410000 */
[----:B------:R-:W-:Y:S01]  /*288e0*/  MOV R15, 0x40 ;  /* 0x00000040000f7802 */ /* 0x000fe20000000f00 */
[----:B------:R-:W-:Y:S01]  /*288f0*/  FMUL.FTZ R141, R0, R141 ;  /* 0x0000008d008d7220 */ /* 0x000fe20000410000 */
[----:B------:R-:W-:Y:S01]  /*28900*/  IADD3 R14, R10, -0x10, RZ ;  /* 0xfffffff00a0e7810 */ /* 0x000fe20007ffe0ff */
[----:B------:R-:W-:Y:S01]  /*28910*/  FMUL.FTZ R143, R4, R143 ;  /* 0x0000008f048f7220 */ /* 0x000fe20000410000 */
[----:B------:R-:W-:Y:S01]  /*28920*/  SEL R12, R12, 0xffffffe0, !P1 ;  /* 0xffffffe00c0c7807 */ /* 0x000fe20004800000 */
[----:B------:R-:W-:Y:S01]  /*28930*/  FMUL.FTZ R142, R4, R142 ;  /* 0x0000008e048e7220 */ /* 0x000fe20000410000 */
[----:B------:R-:W-:Y:S01]  /*28940*/  @P0 IADD3 R14, R10, 0x10, RZ ;  /* 0x000000100a0e0810 */ /* 0x000fe20007ffe0ff */
[C---:B------:R-:W-:Y:S01]  /*28950*/  FMUL.FTZ R136, R0.reuse, R136 ;  /* 0x0000008800887220 */ /* 0x040fe20000410000 */
[----:B------:R-:W-:Y:S01]  /*28960*/  F2FP.PACK_AB R162, R163, R162 ;  /* 0x000000a2a3a2723e */ /* 0x000fe200000000ff */
[----:B------:R-:W-:Y:S01]  /*28970*/  FMUL.FTZ R137, R0, R137 ;  /* 0x0000008900897220 */ /* 0x000fe20000410000 */
[----:B------:R-:W-:Y:S01]  /*28980*/  SEL R15, R15, 0xffffffc0, !P2 ;  /* 0xffffffc00f0f7807 */ /* 0x000fe20005000000 */
[C---:B------:R-:W-:Y:S01]  /*28990*/  FMUL.FTZ R139, R4.reuse, R139 ;  /* 0x0000008b048b7220 */ /* 0x040fe20000410000 */
[----:B------:R-:W-:Y:S01]  /*289a0*/  F2FP.PACK_AB R156, R157, R156 ;  /* 0x0000009c9d9c723e */ /* 0x000fe200000000ff */
[----:B------:R-:W-:Y:S01]  /*289b0*/  FMUL.FTZ R138, R4, R138 ;  /* 0x0000008a048a7220 */ /* 0x000fe20000410000 */
[----:B------:R-:W-:Y:S01]  /*289c0*/  F2FP.PACK_AB R158, R159, R158 ;  /* 0x0000009e9f9e723e */ /* 0x000fe200000000ff */
[C---:B------:R-:W-:Y:S01]  /*289d0*/  FMUL.FTZ R132, R0.reuse, R132 ;  /* 0x0000008400847220 */ /* 0x040fe20000410000 */
[----:B------:R-:W-:Y:S01]  /*289e0*/  F2FP.PACK_AB R152, R153, R152 ;  /* 0x000000989998723e */ /* 0x000fe200000000ff */
[----:B------:R-:W-:Y:S01]  /*289f0*/  FMUL.FTZ R133, R0, R133 ;  /* 0x0000008500857220 */ /* 0x000fe20000410000 */
[----:B------:R-:W-:Y:S01]  /*28a00*/  F2FP.PACK_AB R154, R155, R154 ;  /* 0x0000009a9b9a723e */ /* 0x000fe200000000ff */
[----:B------:R-:W-:Y:S01]  /*28a10*/  FMUL.FTZ R135, R4, R135 ;  /* 0x0000008704877220 */ /* 0x000fe20000410000 */
[----:B------:R-:W-:Y:S01]  /*28a20*/  IADD3 R16, R10, R12, RZ ;  /* 0x0000000c0a107210 */ /* 0x000fe20007ffe0ff */
[----:B------:R-:W-:Y:S01]  /*28a30*/  FMUL.FTZ R134, R4, R134 ;  /* 0x0000008604867220 */ /* 0x000fe20000410000 */
[----:B------:R-:W-:Y:S01]  /*28a40*/  F2FP.PACK_AB R148, R149, R148 ;  /* 0x000000949594723e */ /* 0x000fe200000000ff */
[C---:B------:R-:W-:Y:S01]  /*28a50*/  FMUL.FTZ R36, R0.reuse, R36 ;  /* 0x0000002400247220 */ /* 0x040fe20000410000 */
[----:B------:R-:W-:Y:S01]  /*28a60*/  F2FP.PACK_AB R150, R151, R150 ;  /* 0x000000969796723e */ /* 0x000fe200000000ff */
[----:B------:R-:W-:Y:S01]  /*28a70*/  FMUL.FTZ R37, R0, R37 ;  /* 0x0000002500257220 */ /* 0x000fe20000410000 */
[----:B------:R-:W-:Y:S01]  /*28a80*/  IADD3 R12, R12, R14, RZ ;  /* 0x0000000e0c0c7210 */ /* 0x000fe20007ffe0ff */
        /* <DEDUP_REMOVED lines=11> */
[----:B------:R-:W-:Y:S01]  /*28b40*/  STS [R10], R160 ;  /* 0x000000a00a007388 */ /* 0x000fe20000000800 */
[C---:B------:R-:W-:Y:S01]  /*28b50*/  FMUL.FTZ R44, R0.reuse, R44 ;  /* 0x0000002c002c7220 */ /* 0x040fe20000410000 */
[----:B------:R-:W-:Y:S01]  /*28b60*/  IADD3 R18, R15, R14, RZ ;  /* 0x0000000e0f127210 */ /* 0x000fe20007ffe0ff */
[----:B------:R-:W-:Y:S01]  /*28b70*/  FMUL.FTZ R45, R0, R45 ;  /* 0x0000002d002d7220 */ /* 0x000fe20000410000 */
[----:B------:R-:W-:Y:S01]  /*28b80*/  STS [R10+0x400], R162 ;  /* 0x000400a20a007388 */ /* 0x000fe20000000800 */
[C---:B------:R-:W-:Y:S01]  /*28b90*/  FMUL.FTZ R47, R4.reuse, R47 ;  /* 0x0000002f042f7220 */ /* 0x040fe20000410000 */
[----:B------:R-:W-:Y:S01]  /*28ba0*/  F2FP.PACK_AB R136, R137, R136 ;  /* 0x000000888988723e */ /* 0x000fe200000000ff */
        /* <DEDUP_REMOVED lines=11> */
[----:B------:R-:W-:Y:S01]  /*28c60*/  F2FP.PACK_AB R134, R135, R134 ;  /* 0x000000868786723e */ /* 0x000fe200000000ff */
[----:B------:R-:W-:Y:S01]  /*28c70*/  FMUL.FTZ R53, R0, R53 ;  /* 0x0000003500357220 */ /* 0x000fe20000410000 */
[----:B------:R-:W-:Y:S01]  /*28c80*/  STS [R16], R152 ;  /* 0x0000009810007388 */ /* 0x000fe20000000800 */
[----:B------:R-:W-:Y:S01]  /*28c90*/  FMUL.FTZ R55, R4, R55 ;  /* 0x0000003704377220 */ /* 0x000fe20000410000 */
        /* <DEDUP_REMOVED lines=141> */
[C---:B------:R-:W-:Y:S01]  /*29570*/  FMUL.FTZ R125, R0.reuse, R125 ;  /* 0x0000007d007d7220 */ /* 0x040fe20000410000 */
[----:B------:R-:W-:Y:S01]  /*29580*/  F2FP.PACK_AB R106, R107, R106 ;  /* 0x0000006a6b6a723e */ /* 0x000fe200000000ff */
[----:B------:R-:W-:Y:S01]  /*29590*/  FMUL.FTZ R128, R0, R128 ;  /* 0x0000008000807220 */ /* 0x000fe20000410000 */
[----:B------:R-:W-:Y:S01]  /*295a0*/  STS [R17+0x4000], R84 ;  /* 0x0040005411007388 */ /* 0x000fe20000000800 */
[C---:B------:R-:W-:Y:S01]  /*295b0*/  FMUL.FTZ R127, R4.reuse, R127 ;  /* 0x0000007f047f7220 */ /* 0x040fe20000410000 */
[----:B------:R-:W-:Y:S01]  /*295c0*/  F2FP.PACK_AB R108, R109, R108 ;  /* 0x0000006c6d6c723e */ /* 0x000fe200000000ff */
[C---:B------:R-:W-:Y:S01]  /*295d0*/  FMUL.FTZ R126, R4.reuse, R126 ;  /* 0x0000007e047e7220 */ /* 0x040fe20000410000 */
[----:B------:R-:W-:Y:S01]  /*295e0*/  STS [R17+0x4400], R86 ;  /* 0x0044005611007388 */ /* 0x000fe20000000800 */
[----:B------:R-:W-:Y:S01]  /*295f0*/  FMUL.FTZ R131, R4, R131 ;  /* 0x0000008304837220 */ /* 0x000fe20000410000 */
[----:B------:R-:W-:Y:S01]  /*29600*/  F2FP.PACK_AB R110, R111, R110 ;  /* 0x0000006e6f6e723e */ /* 0x000fe200000000ff */
[----:B------:R-:W-:Y:S01]  /*29610*/  FMUL.FTZ R0, R0, R129 ;  /* 0x0000008100007220 */ /* 0x000fe20000410000 */
[----:B------:R-:W-:Y:S01]  /*29620*/  STS [R18+0x4000], R88 ;  /* 0x0040005812007388 */ /* 0x000fe20000000800 */
[----:B------:R-:W-:Y:S01]  /*29630*/  FMUL.FTZ R4, R4, R130 ;  /* 0x0000008204047220 */ /* 0x000fe20000410000 */
[----:B------:R-:W-:-:S02]  /*29640*/  F2FP.PACK_AB R112, R113, R112 ;  /* 0x000000707170723e */ /* 0x000fc400000000ff */
[----:B------:R-:W-:Y:S01]  /*29650*/  STS [R18+0x4400], R90 ;  /* 0x0044005a12007388 */ /* 0x000fe20000000800 */
[----:B------:R-:W-:Y:S02]  /*29660*/  F2FP.PACK_AB R114, R115, R114 ;  /* 0x000000727372723e */ /* 0x000fe400000000ff */
[----:B------:R-:W-:Y:S01]  /*29670*/  F2FP.PACK_AB R116, R117, R116 ;  /* 0x000000747574723e */ /* 0x000fe200000000ff */
[----:B------:R-:W-:Y:S01]  /*29680*/  STS [R19+0x4000], R92 ;  /* 0x0040005c13007388 */ /* 0x000fe20000000800 */
[----:B------:R-:W-:Y:S02]  /*29690*/  F2FP.PACK_AB R118, R119, R118 ;  /* 0x000000767776723e */ /* 0x000fe400000000ff */
[----:B------:R-:W-:Y:S01]  /*296a0*/  F2FP.PACK_AB R120, R121, R120 ;  /* 0x000000787978723e */ /* 0x000fe200000000ff */
[----:B------:R-:W-:Y:S01]  /*296b0*/  STS [R19+0x4400], R94 ;  /* 0x0044005e13007388 */ /* 0x000fe20000000800 */
[----:B------:R-:W-:Y:S02]  /*296c0*/  F2FP.PACK_AB R122, R123, R122 ;  /* 0x0000007a7b7a723e */ /* 0x000fe400000000ff */
[----:B------:R-:W-:Y:S01]  /*296d0*/  ISETP.NE.AND P0, PT, R238, -0x1, PT ;  /* 0xffffffffee00780c */ /* 0x000fe20003f05270 */
[----:B------:R-:W-:Y:S01]  /*296e0*/  STS [R15+0x4000], R96 ;  /* 0x004000600f007388 */ /* 0x000fe20000000800 */
[----:B------:R-:W-:-:S02]  /*296f0*/  F2FP.PACK_AB R124, R125, R124 ;  /* 0x0000007c7d7c723e */ /* 0x000fc400000000ff */
[----:B------:R-:W-:Y:S01]  /*29700*/  F2FP.PACK_AB R126, R127, R126 ;  /* 0x0000007e7f7e723e */ /* 0x000fe200000000ff */
[----:B------:R-:W-:Y:S01]  /*29710*/  STS [R15+0x4400], R98 ;  /* 0x004400620f007388 */ /* 0x000fe20000000800 */
[----:B------:R-:W-:Y:S02]  /*29720*/  F2FP.PACK_AB R0, R0, R128 ;  /* 0x000000800000723e */ /* 0x000fe400000000ff */
        /* <DEDUP_REMOVED lines=15> */
[----:B------:R3:W-:Y:S04]  /*29820*/  STS [R15+0x6000], R0 ;  /* 0x006000000f007388 */ /* 0x0007e80000000800 */
[----:B------:R4:W-:Y:S04]  /*29830*/  STS [R15+0x6400], R4 ;  /* 0x006400040f007388 */ /* 0x0009e80000000800 */
[----:B-12---:R-:W2:Y:S04]  /*29840*/  @!P0 LD.E.64 R16, [R8.64+0x80] ;  /* 0x0000800408108980 */ /* 0x006ea8000c101b00 */
[----:B------:R-:W2:Y:S01]  /*29850*/  LD.E.64 R82, [R8.64+0x88] ;  /* 0x0000880408527980 */ /* 0x000ea2000c101b00 */
[----:B------:R-:W1:Y:S01]  /*29860*/  @P3 MUFU.LG2 R14, R6 ;  /* 0x00000006000e3308 */ /* 0x000e620000000c00 */
[----:B------:R-:W-:Y:S02]  /*29870*/  BSSY B0, `(.L_x_2712) ;  /* 0x0000022000007945 */ /* 0x000fe40003800000 */
[----:B------:R2:W5:Y:S04]  /*29880*/  LD.E.64 R80, [R8.64+0x90] ;  /* 0x0000900408507980 */ /* 0x000568000c101b00 */
[----:B---3--:R-:W3:Y:S01]  /*29890*/  LD.E.U8 R0, [R8.64+0x1c8] ;  /* 0x0001c80408007980 */ /* 0x008ee2000c101100 */
[----:B----4-:R-:W4:Y:S01]  /*298a0*/  @P4 MUFU.LG2 R15, R249 ;  /* 0x000000f9000f4308 */ /* 0x010f220000000c00 */
[----:B------:R-:W-:Y:S01]  /*298b0*/  @!P0 SHF.R.S32.HI R4, RZ, 0x1f, R235 ;  /* 0x0000001fff048819 */ /* 0x000fe200000114eb */
[----:B-1----:R-:W-:Y:S01]  /*298c0*/  @P3 FMUL.FTZ R14, R14, 0.69314718246459960938 ;  /* 0x3f3172180e0e3820 */ /* 0x002fe20000410000 */
[----:B------:R-:W-:-:S02]  /*298d0*/  MOV R6, 0x7f800000 ;  /* 0x7f80000000067802 */ /* 0x000fc40000000f00 */
[----:B------:R-:W-:Y:S01]  /*298e0*/  MOV R10, 0x7f800000 ;  /* 0x7f800000000a7802 */ /* 0x000fe20000000f00 */
[----:B-----5:R-:W-:Y:S02]  /*298f0*/  @P3 FFMA.FTZ R10, R3, R2, R14 ;  /* 0x00000002030a3223 */ /* 0x020fe4000001000e */
[----:B----4-:R-:W-:-:S04]  /*29900*/  @P4 FMUL.FTZ R15, R15, 0.69314718246459960938 ;  /* 0x3f3172180f0f4820 */ /* 0x010fc80000410000 */
[----:B------:R-:W-:Y:S02]  /*29910*/  @P4 FFMA.FTZ R6, R164, R2, R15 ;  /* 0x00000002a4064223 */ /* 0x000fe4000001000f */
[----:B--2---:R-:W-:-:S04]  /*29920*/  @!P0 IMAD R12, R17, R235, RZ ;  /* 0x000000eb110c8224 */ /* 0x004fc800078e02ff */
[----:B------:R-:W-:Y:S02]  /*29930*/  @!P0 IMAD R12, R16, R4, R12 ;  /* 0x00000004100c8224 */ /* 0x000fe400078e020c */
[----:B------:R-:W-:Y:S01]  /*29940*/  @P0 IMAD.WIDE.U32 R18, R82, R238, RZ ;  /* 0x000000ee52120225 */ /* 0x000fe200078e00ff */
[----:B---3--:R-:W-:-:S03]  /*29950*/  ISETP.NE.AND P1, PT, R0, RZ, PT ;  /* 0x000000ff0000720c */ /* 0x008fc60003f25270 */
[----:B------:R-:W-:Y:S02]  /*29960*/  @P0 IMAD R0, R83, R238, RZ ;  /* 0x000000ee53000224 */ /* 0x000fe400078e02ff */
[----:B------:R-:W-:Y:S01]  /*29970*/  @!P0 IMAD.WIDE.U32 R16, R16, R235, RZ ;  /* 0x000000eb10108225 */ /* 0x000fe200078e00ff */
[----:B------:R-:W-:Y:S02]  /*29980*/  @P0 MOV R4, R18 ;  /* 0x0000001200040202 */ /* 0x000fe40000000f00 */
[----:B------:R-:W-:Y:S02]  /*29990*/  @P0 IADD3 R0, R19, R0, RZ ;  /* 0x0000000013000210 */ /* 0x000fe40007ffe0ff */
        /* <DEDUP_REMOVED lines=10> */
.L_x_2713:
[----:B------:R-:W-:Y:S02]  /*29a40*/  ULDC.64 UR4, c[0x0][0x118] ;  /* 0x0000460000047ab9 */ /* 0x000fe40000000a00 */
[----:B------:R-:W2:Y:S04]  /*29a50*/  LD.E R2, [R8.64+0x60] ;  /* 0x0000600408027980 */ /* 0x000ea8000c101900 */
[----:B------:R-:W3:Y:S01]  /*29a60*/  LD.E R238, [R8.64+0xb4] ;  /* 0x0000b40408ee7980 */ /* 0x000ee2000c101900 */
[----:B--2---:R-:W-:-:S04]  /*29a70*/  IMAD R2, R2, R235, R234 ;  /* 0x000000eb02027224 */ /* 0x004fc800078e02ea */
[----:B---3--:R-:W-:Y:S02]  /*29a80*/  IMAD R238, R238, R2, RZ ;  /* 0x00000002eeee7224 */ /* 0x008fe400078e02ff */
.L_x_2714:
[----:B------:R-:W-:Y:S05]  /*29a90*/  BSYNC B0 ;  /* 0x0000000000007941 */ /* 0x000fea0003800000 */
.L_x_2712:
        /* <DEDUP_REMOVED lines=9> */
[----:B------:R-:W-:Y:S01]  /*29b30*/  LEA.HI R14, R14, R13, RZ, 0x2 ;  /* 0x0000000d0e0e7211 */ /* 0x000fe200078f10ff */
[----:B------:R-:W2:Y:S02]  /*29b40*/  S2R R2, SR_TID.X ;  /* 0x0000000000027919 */ /* 0x000ea40000002100 */
[----:B------:R-:W-:Y:S02]  /*29b50*/  LOP3.LUT P0, RZ, R12, 0x3, RZ, 0xc0, !PT ;  /* 0x000000030cff7812 */ /* 0x000fe4000780c0ff */
[----:B------:R-:W-:Y:S01]  /*29b60*/  LOP3.LUT R14, R14, 0xffffffc, RZ, 0xc0, !PT ;  /* 0x0ffffffc0e0e7812 */ /* 0x000fe200078ec0ff */
[----:B------:R1:W3:Y:S04]  /*29b70*/  LDS.128 R72, [R239] ;  /* 0x00000000ef487984 */ /* 0x0002e80000000c00 */
[----:B------:R1:W4:Y:S01]  /*29b80*/  LDS.128 R68, [R239+0x800] ;  /* 0x00080000ef447984 */ /* 0x0003220000000c00 */
[----:B--2---:R-:W-:-:S03]  /*29b90*/  SHF.R.S32.HI R15, RZ, 0x1f, R2 ;  /* 0x0000001fff0f7819 */ /* 0x004fc60000011402 */
[----:B------:R1:W2:Y:S01]  /*29ba0*/  LDS.128 R64, [R239+0x1000] ;  /* 0x00100000ef407984 */ /* 0x0002a20000000c00 */
[----:B------:R-:W-:-:S03]  /*29bb0*/  LEA.HI R3, R15, R2, RZ, 0x5 ;  /* 0x000000020f037211 */ /* 0x000fc600078f28ff */
[----:B------:R1:W1:Y:S01]  /*29bc0*/  LDS.128 R60, [R239+0x1800] ;  /* 0x00180000ef3c7984 */ /* 0x0002620000000c00 */
[----:B------:R-:W-:-:S03]  /*29bd0*/  LOP3.LUT R3, R3, 0xffffffe0, RZ, 0xc0, !PT ;  /* 0xffffffe003037812 */ /* 0x000fc600078ec0ff */
[----:B------:R1:W1:Y:S02]  /*29be0*/  LDS.128 R56, [R239+0x2000] ;  /* 0x00200000ef387984 */ /* 0x0002640000000c00 */
[----:B------:R-:W-:Y:S02]  /*29bf0*/  IMAD.IADD R3, R2, 0x1, -R3 ;  /* 0x0000000102037824 */ /* 0x000fe400078e0a03 */
[----:B------:R1:W1:Y:S04]  /*29c00*/  LDS.128 R52, [R239+0x2800] ;  /* 0x00280000ef347984 */ /* 0x0002680000000c00 */
[----:B------:R1:W1:Y:S01]  /*29c10*/  LDS.128 R48, [R239+0x3000] ;  /* 0x00300000ef307984 */ /* 0x0002620000000c00 */
[----:B------:R-:W-:-:S03]  /*29c20*/  SHF.R.S32.HI R11, RZ, 0x1f, R3 ;  /* 0x0000001fff0b7819 */ /* 0x000fc60000011403 */
[----:B------:R1:W1:Y:S01]  /*29c30*/  LDS.128 R44, [R239+0x3800] ;  /* 0x00380000ef2c7984 */ /* 0x0002620000000c00 */
[----:B------:R-:W-:Y:S01]  /*29c40*/  LEA.HI R11, R11, R3, RZ, 0x2 ;  /* 0x000000030b0b7211 */ /* 0x000fe200078f10ff */
[----:B------:R-:W-:Y:S02]  /*29c50*/  IMAD.IADD R3, R13, 0x1, -R14 ;  /* 0x000000010d037824 */ /* 0x000fe400078e0a0e */
[----:B------:R1:W1:Y:S01]  /*29c60*/  LDS.128 R40, [R239+0x4000] ;  /* 0x00400000ef287984 */ /* 0x0002620000000c00 */
[----:B------:R-:W-:-:S03]  /*29c70*/  SHF.R.S32.HI R11, RZ, 0x2, R11 ;  /* 0x00000002ff0b7819 */ /* 0x000fc6000001140b */
[----:B------:R1:W1:Y:S02]  /*29c80*/  LDS.128 R36, [R239+0x4800] ;  /* 0x00480000ef247984 */ /* 0x0002640000000c00 */
[----:B------:R-:W-:Y:S02]  /*29c90*/  IMAD R3, R3, 0x10, R11 ;  /* 0x0000001003037824 */ /* 0x000fe400078e020b */
        /* <DEDUP_REMOVED lines=13> */
[CC--:B------:R-:W-:Y:S02]  /*29d70*/  ISETP.GE.AND P2, PT, R3.reuse, R11.reuse, PT ;  /* 0x0000000b0300720c */ /* 0x0c0fe40003f46270 */
[----:B------:R-:W-:Y:S02]  /*29d80*/  ISETP.GE.AND P1, PT, R14, R11, PT ;  /* 0x0000000b0e00720c */ /* 0x000fe40003f26270 */
[----:B------:R-:W-:Y:S02]  /*29d90*/  LEA.HI.X.SX32 R13, R3, R13, 0x1, P0 ;  /* 0x0000000d030d7211 */ /* 0x000fe400000f0eff */
[----:B-----5:R-:W-:-:S04]  /*29da0*/  LEA R86, P0, R12, R86, 0x2 ;  /* 0x000000560c567211 */ /* 0x020fc800078010ff */
[----:B------:R-:W-:-:S05]  /*29db0*/  LEA.HI.X R87, R12, R87, R13, 0x2, P0 ;  /* 0x000000570c577211 */ /* 0x000fca00000f140d */
[----:B------:R2:W-:Y:S04]  /*29dc0*/  @!P2 ST.E [R86.64], R6 ;  /* 0x000000065600a985 */ /* 0x0005e8000c101904 */
[----:B------:R2:W-:Y:S02]  /*29dd0*/  @!P1 ST.E [R86.64+0x20], R10 ;  /* 0x0000200a56009985 */ /* 0x0005e4000c101904 */
.L_x_2716:
[----:B--234-:R-:W-:Y:S05]  /*29de0*/  BSYNC B0 ;  /* 0x0000000000007941 */ /* 0x01cfea0003800000 */
.L_x_2715:
[----:B------:R-:W-:Y:S01]  /*29df0*/  LEA.HI R3, R7, R5, RZ, 0x3 ;  /* 0x0000000507037211 */ /* 0x000fe200078f18ff */
[----:B------:R-:W-:Y:S01]  /*29e00*/  ULDC.64 UR4, c[0x0][0x118] ;  /* 0x0000460000047ab9 */ /* 0x000fe20000000a00 */
[----:B------:R-:W-:Y:S01]  /*29e10*/  IMAD.SHL.U32 R236, R236, 0x40, RZ ;  /* 0x00000040ecec7824 */ /* 0x000fe200078e00ff */
[----:B------:R-:W-:Y:S01]  /*29e20*/  LEA.HI R15, R15, R2, RZ, 0x3 ;  /* 0x000000020f0f7211 */ /* 0x000fe200078f18ff */
[----:B-1----:R1:W5:Y:S01]  /*29e30*/  LD.E R8, [R8.64+0xc0] ;  /* 0x0000c00408087980 */ /* 0x002362000c101900 */
[----:B------:R-:W-:Y:S01]  /*29e40*/  LOP3.LUT R3, R3, 0xfffffff8, RZ, 0xc0, !PT ;  /* 0xfffffff803037812 */ /* 0x000fe200078ec0ff */
[----:B------:R-:W-:Y:S01]  /*29e50*/  BSSY B0, `(.L_x_2717) ;  /* 0x000002a000007945 */ /* 0x000fe20003800000 */
[----:B------:R-:W-:-:S03]  /*29e60*/  SHF.R.S32.HI R6, RZ, 0x1f, R236 ;  /* 0x0000001fff067819 */ /* 0x000fc600000114ec */
[----:B------:R-:W-:Y:S02]  /*29e70*/  IMAD.IADD R3, R5, 0x1, -R3 ;  /* 0x0000000105037824 */ /* 0x000fe400078e0a03 */
[----:B------:R-:W-:Y:S02]  /*29e80*/  IMAD R5, R83, R236, RZ ;  /* 0x000000ec53057224 */ /* 0x000fe400078e02ff */
[----:B------:R-:W-:Y:S01]  /*29e90*/  IMAD.SHL.U32 R10, R3, 0x8, RZ ;  /* 0x00000008030a7824 */ /* 0x000fe200078e00ff */
[----:B------:R-:W-:Y:S01]  /*29ea0*/  LOP3.LUT R3, R15, 0xfffffff8, RZ, 0xc0, !PT ;  /* 0xfffffff80f037812 */ /* 0x000fe200078ec0ff */
[----:B------:R-:W-:Y:S01]  /*29eb0*/  IMAD R5, R82, R6, R5 ;  /* 0x0000000652057224 */ /* 0x000fe200078e0205 */
[----:B------:R-:W-:Y:S02]  /*29ec0*/  SHF.R.S32.HI R15, RZ, 0x3, R15 ;  /* 0x00000003ff0f7819 */ /* 0x000fe4000001140f */
[----:B------:R-:W-:Y:S01]  /*29ed0*/  SHF.R.S32.HI R11, RZ, 0x1f, R10 ;  /* 0x0000001fff0b7819 */ /* 0x000fe2000001140a */
[----:B------:R-:W-:-:S02]  /*29ee0*/  IMAD.IADD R3, R2, 0x1, -R3 ;  /* 0x0000000102037824 */ /* 0x000fc400078e0a03 */
[----:B------:R-:W-:Y:S02]  /*29ef0*/  IMAD R2, R81, R234, RZ ;  /* 0x000000ea51027224 */ /* 0x000fe400078e02ff */
[----:B------:R-:W-:-:S04]  /*29f00*/  IMAD.WIDE.U32 R12, R82, R236, R10 ;  /* 0x000000ec520c7225 */ /* 0x000fc800078e000a */
[----:B------:R-:W-:Y:S01]  /*29f10*/  IMAD.IADD R236, R237, 0x1, -R236 ;  /* 0x00000001edec7824 */ /* 0x000fe200078e0aec */
[----:B------:R-:W-:Y:S01]  /*29f20*/  IADD3 R6, P0, R4, R12, RZ ;  /* 0x0000000c04067210 */ /* 0x000fe20007f1e0ff */
[----:B------:R-:W-:Y:S01]  /*29f30*/  IMAD.SHL.U32 R3, R3, 0x8, RZ ;  /* 0x0000000803037824 */ /* 0x000fe200078e00ff */
[----:B------:R-:W-:Y:S02]  /*29f40*/  SHF.R.S32.HI R4, RZ, 0x1f, R234 ;  /* 0x0000001fff047819 */ /* 0x000fe400000114ea */
[----:B------:R-:W-:Y:S02]  /*29f50*/  IADD3.X R7, R0, R13, R5, P0, !PT ;  /* 0x0000000d00077210 */ /* 0x000fe400007fe405 */
[----:B------:R-:W-:Y:S01]  /*29f60*/  ISETP.GE.AND P0, PT, R15, R236, PT ;  /* 0x000000ec0f00720c */ /* 0x000fe20003f06270 */
[C---:B------:R-:W-:Y:S01]  /*29f70*/  IMAD R2, R80.reuse, R4, R2 ;  /* 0x0000000450027224 */ /* 0x040fe200078e0202 */
[C---:B------:R-:W-:Y:S01]  /*29f80*/  IADD3 R5, R3.reuse, 0x80, RZ ;  /* 0x0000008003057810 */ /* 0x040fe20007ffe0ff */
[----:B------:R-:W-:Y:S01]  /*29f90*/  IMAD.WIDE.U32 R80, R80, R234, R6 ;  /* 0x000000ea50507225 */ /* 0x000fe200078e0006 */
[----:B------:R-:W-:-:S02]  /*29fa0*/  IADD3 R0, R3, 0x40, RZ ;  /* 0x0000004003007810 */ /* 0x000fc40007ffe0ff */
[----:B------:R-:W-:Y:S01]  /*29fb0*/  SHF.R.S32.HI R4, RZ, 0x1f, R15 ;  /* 0x0000001fff047819 */ /* 0x000fe2000001140f */
[----:B------:R-:W-:Y:S01]  /*29fc0*/  IMAD.IADD R13, R81, 0x1, R2 ;  /* 0x00000001510d7824 */ /* 0x000fe200078e0202 */
[----:B------:R-:W-:-:S05]  /*29fd0*/  IADD3 R3, R3, 0xc0, RZ ;  /* 0x000000c003037810 */ /* 0x000fca0007ffe0ff */
[----:B------:R-:W-:Y:S05]  /*29fe0*/  @P0 BRA `(.L_x_2718) ;  /* 0x0000010000000947 */ /* 0x000fea0003800000 */
[----:B-1----:R-:W-:Y:S01]  /*29ff0*/  IMAD R2, R83, R15, RZ ;  /* 0x0000000f53027224 */ /* 0x002fe200078e02ff */
[-C--:B-----5:R-:W-:Y:S01]  /*2a000*/  ISETP.GE.AND P4, PT, R10, R8.reuse, PT ;  /* 0x000000080a00720c */ /* 0x0a0fe20003f86270 */
[----:B------:R-:W-:Y:S01]  /*2a010*/  IMAD.MOV.U32 R12, RZ, RZ, R80 ;  /* 0x000000ffff0c7224 */ /* 0x000fe200078e0050 */
[----:B------:R-:W-:Y:S01]  /*2a020*/  ISETP.GE.AND P3, PT, R0, R8, PT ;  /* 0x000000080000720c */ /* 0x000fe20003f66270 */
[----:B------:R-:W-:Y:S01]  /*2a030*/  IMAD R2, R82, R4, R2 ;  /* 0x0000000452027224 */ /* 0x000fe200078e0202 */
[----:B------:R-:W-:Y:S01]  /*2a040*/  ISETP.GE.AND P2, PT, R5, R8, PT ;  /* 0x000000080500720c */ /* 0x000fe20003f46270 */
[----:B------:R-:W-:Y:S01]  /*2a050*/  IMAD.WIDE.U32 R6, R15, R82, R12 ;  /* 0x000000520f067225 */ /* 0x000fe200078e000c */
[----:B------:R-:W-:Y:S01]  /*2a060*/  ISETP.GE.AND P1, PT, R3, R8, PT ;  /* 0x000000080300720c */ /* 0x000fe20003f26270 */
[----:B------:R-:W-:Y:S02]  /*2a070*/  ULDC.64 UR4, c[0x0][0x118] ;  /* 0x0000460000047ab9 */ /* 0x000fe40000000a00 */
[----:B------:R-:W-:Y:S01]  /*2a080*/  IMAD.IADD R2, R7, 0x1, R2 ;  /* 0x0000000107027824 */ /* 0x000fe200078e0202 */
[----:B------:R-:W-:-:S04]  /*2a090*/  LEA R86, P0, R6, R84, 0x1 ;  /* 0x0000005406567211 */ /* 0x000fc800078008ff */
[----:B------:R-:W-:-:S05]  /*2a0a0*/  LEA.HI.X R87, R6, R85, R2, 0x1, P0 ;  /* 0x0000005506577211 */ /* 0x000fca00000f0c02 */
[----:B------:R1:W-:Y:S04]  /*2a0b0*/  @!P4 ST.E.128 [R86.64], R72 ;  /* 0x000000485600c985 */ /* 0x0003e8000c101d04 */
[----:B------:R1:W-:Y:S04]  /*2a0c0*/  @!P3 ST.E.128 [R86.64+0x80], R56 ;  /* 0x000080385600b985 */ /* 0x0003e8000c101d04 */
[----:B------:R1:W-:Y:S04]  /*2a0d0*/  @!P2 ST.E.128 [R86.64+0x100], R40 ;  /* 0x000100285600a985 */ /* 0x0003e8000c101d04 */
[----:B------:R1:W-:Y:S02]  /*2a0e0*/  @!P1 ST.E.128 [R86.64+0x180], R24 ;  /* 0x0001801856009985 */ /* 0x0003e4000c101d04 */
.L_x_2718:
[----:B-1----:R-:W-:Y:S05]  /*2a0f0*/  BSYNC B0 ;  /* 0x0000000000007941 */ /* 0x002fea0003800000 */
.L_x_2717:
[----:B------:R-:W-:Y:S01]  /*2a100*/  IADD3 R2, R15, 0x10, RZ ;  /* 0x000000100f027810 */ /* 0x000fe20007ffe0ff */
        /* <DEDUP_REMOVED lines=9> */
[----:B------:R-:W-:Y:S01]  /*2a1a0*/  ISETP.GE.AND P1, PT, R5, R8, PT ;  /* 0x000000080500720c */ /* 0x000fe20003f26270 */
[----:B------:R-:W-:Y:S01]  /*2a1b0*/  IMAD.WIDE.U32 R24, R82, R6, R24 ;  /* 0x0000000652187225 */ /* 0x000fe200078e0018 */
[----:B------:R-:W-:Y:S01]  /*2a1c0*/  ISETP.GE.AND P0, PT, R3, R8, PT ;  /* 0x000000080300720c */ /* 0x000fe20003f06270 */
[----:B------:R-:W-:Y:S02]  /*2a1d0*/  ULDC.64 UR4, c[0x0][0x118] ;  /* 0x0000460000047ab9 */ /* 0x000fe40000000a00 */
[----:B------:R-:W-:-:S04]  /*2a1e0*/  IMAD R2, R2, R82, RZ ;  /* 0x0000005202027224 */ /* 0x000fc800078e02ff */
[----:B------:R-:W-:Y:S01]  /*2a1f0*/  IMAD R2, R83, R6, R2 ;  /* 0x0000000653027224 */ /* 0x000fe200078e0202 */
[----:B------:R-:W-:-:S03]  /*2a200*/  LEA R6, P4, R24, R84, 0x1 ;  /* 0x0000005418067211 */ /* 0x000fc600078808ff */
[----:B------:R-:W-:-:S05]  /*2a210*/  IMAD.IADD R2, R25, 0x1, R2 ;  /* 0x0000000119027824 */ /* 0x000fca00078e0202 */
[----:B------:R-:W-:-:S05]  /*2a220*/  LEA.HI.X R7, R24, R85, R2, 0x1, P4 ;  /* 0x0000005518077211 */ /* 0x000fca00020f0c02 */
[----:B------:R1:W-:Y:S04]  /*2a230*/  @!P3 ST.E.128 [R6.64], R68 ;  /* 0x000000440600b985 */ /* 0x0003e8000c101d04 */
[----:B------:R1:W-:Y:S04]  /*2a240*/  @!P2 ST.E.128 [R6.64+0x80], R52 ;  /* 0x000080340600a985 */ /* 0x0003e8000c101d04 */
[----:B------:R1:W-:Y:S04]  /*2a250*/  @!P1 ST.E.128 [R6.64+0x100], R36 ;  /* 0x0001002406009985 */ /* 0x0003e8000c101d04 */
[----:B------:R1:W-:Y:S02]  /*2a260*/  @!P0 ST.E.128 [R6.64+0x180], R20 ;  /* 0x0001801406008985 */ /* 0x0003e4000c101d04 */
.L_x_2720:
[----:B------:R-:W-:Y:S05]  /*2a270*/  BSYNC B0 ;  /* 0x0000000000007941 */ /* 0x000fea0003800000 */
.L_x_2719:
        /* <DEDUP_REMOVED lines=23> */
.L_x_2722:
[----:B------:R-:W-:Y:S05]  /*2a3f0*/  BSYNC B0 ;  /* 0x0000000000007941 */ /* 0x000fea0003800000 */
.L_x_2721:
[----:B------:R-:W-:Y:S01]  /*2a400*/  IADD3 R2, R15, 0x30, RZ ;  /* 0x000000300f027810 */ /* 0x000fe20007ffe0ff */
[----:B-1----:R-:W-:-:S02]  /*2a410*/  IMAD.MOV.U32 R6, RZ, RZ, R233 ;  /* 0x000000ffff067224 */ /* 0x002fc400078e00e9 */
[----:B------:R-:W-:Y:S01]  /*2a420*/  IMAD.MOV.U32 R7, RZ, RZ, 0x0 ;  /* 0x00000000ff077424 */ /* 0x000fe200078e00ff */
[----:B------:R-:W-:-:S13]  /*2a430*/  ISETP.GE.AND P0, PT, R2, R236, PT ;  /* 0x000000ec0200720c */ /* 0x000fda0003f06270 */
[----:B------:R-:W-:Y:S05]  /*2a440*/  @P0 RET.REL.NODEC R6 `(_ZN5flash24flash_fwd_splitkv_kernelI23Flash_fwd_kernel_traitsILi256ELi64ELi64ELi4ELb0ELb0EN7cutlass6half_tE19Flash_kernel_traitsILi256ELi64ELi64ELi4ES3_EELb0ELb1ELb0ELb0ELb0ELb0ELb0ELb1EEEvNS_16Flash_fwd_paramsE) ;  /* 0xfffd5bb006000950 */ /* 0x000fea0003c3ffff */
[----:B------:R-:W-:Y:S01]  /*2a450*/  IADD3 R15, P0, R15, 0x30, RZ ;  /* 0x000000300f0f7810 */ /* 0x000fe20007f1e0ff */
[----:B------:R-:W-:Y:S01]  /*2a460*/  IMAD.MOV.U32 R6, RZ, RZ, R80 ;  /* 0x000000ffff067224 */ /* 0x000fe200078e0050 */
[-C--:B-----5:R-:W-:Y:S01]  /*2a470*/  ISETP.GE.AND P2, PT, R10, R8.reuse, PT ;  /* 0x000000080a00720c */ /* 0x0a0fe20003f46270 */
[----:B------:R-:W-:Y:S01]  /*2a480*/  IMAD.MOV.U32 R7, RZ, RZ, R13 ;  /* 0x000000ffff077224 */ /* 0x000fe200078e000d */
[----:B------:R-:W-:Y:S01]  /*2a490*/  ULDC.64 UR4, c[0x0][0x118] ;  /* 0x0000460000047ab9 */ /* 0x000fe20000000a00 */
[----:B------:R-:W-:Y:S01]  /*2a4a0*/  IMAD.X R4, RZ, RZ, R4, P0 ;  /* 0x000000ffff047224 */ /* 0x000fe200000e0604 */
[-C--:B------:R-:W-:Y:S01]  /*2a4b0*/  ISETP.GE.AND P0, PT, R5, R8.reuse, PT ;  /* 0x000000080500720c */ /* 0x080fe20003f06270 */
[----:B------:R-:W-:Y:S01]  /*2a4c0*/  IMAD.WIDE.U32 R6, R82, R15, R6 ;  /* 0x0000000f52067225 */ /* 0x000fe200078e0006 */
[----:B------:R-:W-:-:S03]  /*2a4d0*/  ISETP.GE.AND P1, PT, R0, R8, PT ;  /* 0x000000080000720c */ /* 0x000fc60003f26270 */
[----:B------:R-:W-:Y:S01]  /*2a4e0*/  IMAD R4, R4, R82, RZ ;  /* 0x0000005204047224 */ /* 0x000fe200078e02ff */
[----:B------:R-:W-:Y:S01]  /*2a4f0*/  LEA R10, P3, R6, R84, 0x1 ;  /* 0x00000054060a7211 */ /* 0x000fe200078608ff */
[----:B------:R-:W-:Y:S02]  /*2a500*/  IMAD.MOV.U32 R2, RZ, RZ, R233 ;  /* 0x000000ffff027224 */ /* 0x000fe400078e00e9 */
[----:B------:R-:W-:-:S05]  /*2a510*/  IMAD R4, R83, R15, R4 ;  /* 0x0000000f53047224 */ /* 0x000fca00078e0204 */
[----:B------:R-:W-:-:S04]  /*2a520*/  IADD3 R4, R7, R4, RZ ;  /* 0x0000000407047210 */ /* 0x000fc80007ffe0ff */
[----:B------:R-:W-:-:S05]  /*2a530*/  LEA.HI.X R11, R6, R85, R4, 0x1, P3 ;  /* 0x00000055060b7211 */ /* 0x000fca00018f0c04 */
[----:B------:R1:W-:Y:S01]  /*2a540*/  @!P0 ST.E.128 [R10.64+0x100], R28 ;  /* 0x0001001c0a008985 */ /* 0x0003e2000c101d04 */
[----:B------:R-:W-:Y:S02]  /*2a550*/  ISETP.GE.AND P0, PT, R3, R8, PT ;  /* 0x000000080300720c */ /* 0x000fe40003f06270 */
[----:B------:R-:W-:Y:S01]  /*2a560*/  MOV R3, 0x0 ;  /* 0x0000000000037802 */ /* 0x000fe20000000f00 */
[----:B------:R1:W-:Y:S04]  /*2a570*/  @!P2 ST.E.128 [R10.64], R60 ;  /* 0x0000003c0a00a985 */ /* 0x0003e8000c101d04 */
[----:B------:R1:W-:Y:S06]  /*2a580*/  @!P1 ST.E.128 [R10.64+0x80], R44 ;  /* 0x0000802c0a009985 */ /* 0x0003ec000c101d04 */
[----:B------:R-:W-:Y:S05]  /*2a590*/  @P0 RET.REL.NODEC R2 `(_ZN5flash24flash_fwd_splitkv_kernelI23Flash_fwd_kernel_traitsILi256ELi64ELi64ELi4ELb0ELb0EN7cutlass6half_tE19Flash_kernel_traitsILi256ELi64ELi64ELi4ES3_EELb0ELb1ELb0ELb0ELb0ELb0ELb0ELb1EEEvNS_16Flash_fwd_paramsE) ;  /* 0xfffd5a6002000950 */ /* 0x000fea0003c3ffff */
[----:B------:R-:W-:Y:S01]  /*2a5a0*/  MOV R2, R233 ;  /* 0x000000e900027202 */ /* 0x000fe20000000f00 */
[----:B------:R-:W-:Y:S01]  /*2a5b0*/  ULDC.64 UR4, c[0x0][0x118] ;  /* 0x0000460000047ab9 */ /* 0x000fe20000000a00 */
[----:B------:R-:W-:Y:S01]  /*2a5c0*/  MOV R3, 0x0 ;  /* 0x0000000000037802 */ /* 0x000fe20000000f00 */
[----:B------:R2:W-:Y:S03]  /*2a5d0*/  ST.E.128 [R10.64+0x180], R76 ;  /* 0x0001804c0a007985 */ /* 0x0005e6000c101d04 */
[----:B------:R-:W-:Y:S05]  /*2a5e0*/  RET.REL.NODEC R2 `(_ZN5flash24flash_fwd_splitkv_kernelI23Flash_fwd_kernel_traitsILi256ELi64ELi64ELi4ELb0ELb0EN7cutlass6half_tE19Flash_kernel_traitsILi256ELi64ELi64ELi4ES3_EELb0ELb1ELb0ELb0ELb0ELb0ELb0ELb1EEEvNS_16Flash_fwd_paramsE) ;  /* 0xfffd5a1002007950 */ /* 0x000fea0003c3ffff */
.L_x_2710:
[----:B------:R-:W-:Y:S01]  /*2a5f0*/  IMAD.MOV.U32 R7, RZ, RZ, R249 ;  /* 0x000000ffff077224 */ /* 0x000fe200078e00f9 */
[----:B------:R-:W-:-:S02]  /*2a600*/  MOV R6, 0x2 ;  /* 0x0000000200067802 */ /* 0x000fc40000000f00 */
[----:B------:R-:W-:Y:S02]  /*2a610*/  MOV R4, 0x2a630 ;  /* 0x0002a63000047802 */ /* 0x000fe40000000f00 */
[----:B-1---5:R-:W-:Y:S05]  /*2a620*/  CALL.REL.NOINC `($__internal_18_$__cuda_sm70_shflsync_bfly_p) ;  /* 0x0000010000007944 */ /* 0x022fea0003c00000 */
[----:B-12---:R-:W-:Y:S05]  /*2a630*/  BRA `(.L_x_2723) ;  /* 0xffffdef000007947 */ /* 0x006fea000383ffff */
.L_x_2711:
[----:B------:R-:W-:Y:S01]  /*2a640*/  IMAD.MOV.U32 R7, RZ, RZ, R249 ;  /* 0x000000ffff077224 */ /* 0x000fe200078e00f9 */
[----:B------:R-:W-:Y:S02]  /*2a650*/  MOV R6, 0x1 ;  /* 0x0000000100067802 */ /* 0x000fe40000000f00 */
[----:B------:R-:W-:Y:S02]  /*2a660*/  MOV R4, 0x2a680 ;  /* 0x0002a68000047802 */ /* 0x000fe40000000f00 */
[----:B-1---5:R-:W-:Y:S05]  /*2a670*/  CALL.REL.NOINC `($__internal_18_$__cuda_sm70_shflsync_bfly_p) ;  /* 0x000000b000007944 */ /* 0x022fea0003c00000 */
[----:B--2---:R-:W-:Y:S01]  /*2a680*/  FADD.FTZ R249, R249, R6 ;  /* 0x00000006f9f97221 */ /* 0x004fe20000010000 */
[----:B-1----:R-:W-:Y:S02]  /*2a690*/  MOV R7, R248 ;  /* 0x000000f800077202 */ /* 0x002fe40000000f00 */
[----:B------:R-:W-:Y:S02]  /*2a6a0*/  MOV R6, 0x2 ;  /* 0x0000000200067802 */ /* 0x000fe40000000f00 */
[----:B------:R-:W-:Y:S02]  /*2a6b0*/  MOV R4, 0x2a6d0 ;  /* 0x0002a6d000047802 */ /* 0x000fe40000000f00 */
[----:B------:R-:W-:Y:S05]  /*2a6c0*/  CALL.REL.NOINC `($__internal_18_$__cuda_sm70_shflsync_bfly_p) ;  /* 0x0000006000007944 */ /* 0x000fea0003c00000 */
[----:B--2---:R-:W-:Y:S01]  /*2a6d0*/  FADD.FTZ R248, R248, R6 ;  /* 0x00000006f8f87221 */ /* 0x004fe20000010000 */
[----:B------:R-:W-:Y:S02]  /*2a6e0*/  MOV R6, 0x1 ;  /* 0x0000000100067802 */ /* 0x000fe40000000f00 */
[----:B------:R-:W-:-:S02]  /*2a6f0*/  MOV R4, 0x2a720 ;  /* 0x0002a72000047802 */ /* 0x000fc40000000f00 */
[----:B-1----:R-:W-:Y:S02]  /*2a700*/  MOV R7, R248 ;  /* 0x000000f800077202 */ /* 0x002fe40000000f00 */
[----:B------:R-:W-:Y:S05]  /*2a710*/  CALL.REL.NOINC `($__internal_18_$__cuda_sm70_shflsync_bfly_p) ;  /* 0x0000001000007944 */ /* 0x000fea0003c00000 */
[----:B-12---:R-:W-:Y:S05]  /*2a720*/  BRA `(.L_x_2724) ;  /* 0xffffde7000007947 */ /* 0x006fea000383ffff */
        .weak           $__internal_18_$__cuda_sm70_shflsync_bfly_p
        .type           $__internal_18_$__cuda_sm70_shflsync_bfly_p,@function
        .size           $__internal_18_$__cuda_sm70_shflsync_bfly_p,(.L_x_8739 - $__internal_18_$__cuda_sm70_shflsync_bfly_p)
$__internal_18_$__cuda_sm70_shflsync_bfly_p:
[----:B------:R-:W-:Y:S01]  /*2a730*/  MOV R10, R4 ;  /* 0x00000004000a7202 */ /* 0x000fe20000000f00 */
[----:B------:R-:W-:Y:S04]  /*2a740*/  WARPSYNC R0 ;  /* 0x0000000000007348 */ /* 0x000fe80003800000 */
[----:B------:R-:W-:Y:S01]  /*2a750*/  MOV R11, 0x0 ;  /* 0x00000000000b7802 */ /* 0x000fe20000000f00 */
[----:B------:R1:W2:Y:S03]  /*2a760*/  SHFL.BFLY PT, R6, R7, R6, R5 ;  /* 0x0c00000607067389 */ /* 0x0002a600000e0005 */
[----:B------:R-:W-:Y:S05]  /*2a770*/  RET.REL.NODEC R10 `(_ZN5flash24flash_fwd_splitkv_kernelI23Flash_fwd_kernel_traitsILi256ELi64ELi64ELi4ELb0ELb0EN7cutlass6half_tE19Flash_kernel_traitsILi256ELi64ELi64ELi4ES3_EELb0ELb1ELb0ELb0ELb0ELb0ELb0ELb1EEEvNS_16Flash_fwd_paramsE) ;  /* 0xfffd58800a007950 */ /* 0x000fea0003c3ffff */
.L_x_2725:
        /* <DEDUP_REMOVED lines=16> */
.L_x_8739:


//--------------------- .text._ZN5flash24flash_fwd_splitkv_kernelI23Flash_fwd_kernel_traitsILi256ELi64ELi64ELi4ELb0ELb0EN7cutlass6half_tE19Flash_kernel_traitsILi256ELi64ELi64ELi4ES3_EELb0ELb1ELb0ELb0ELb0ELb1ELb0ELb1EEEvNS_16Flash_fwd_paramsE --------------------------
	.section	.text._ZN5flash24flash_fwd_splitkv_kernelI23Flash_fwd_kernel_traitsILi256ELi64ELi64ELi4ELb0ELb0EN7cutlass6half_tE19Flash_kernel_traitsILi256ELi64ELi64ELi4ES3_EELb0ELb1ELb0ELb0ELb0ELb1ELb0ELb1EEEvNS_16Flash_fwd_paramsE,"ax",@progbits
	.sectioninfo	@"SHI_REGISTERS=255"
	.align	128
        .global         _ZN5flash24flash_fwd_splitkv_kernelI23Flash_fwd_kernel_traitsILi256ELi64ELi64ELi4ELb0ELb0EN7cutlass6half_tE19Flash_kernel_traitsILi256ELi64ELi64ELi4ES3_EELb0ELb1ELb0ELb0ELb0ELb1ELb0ELb1EEEvNS_16Flash_fwd_paramsE
        .type           _ZN5flash24flash_fwd_splitkv_kernelI23Flash_fwd_kernel_traitsILi256ELi64ELi64ELi4ELb0ELb0EN7cutlass6half_tE19Flash_kernel_traitsILi256ELi64ELi64ELi4ES3_EELb0ELb1ELb0ELb0ELb0ELb1ELb0ELb1EEEvNS_16Flash_fwd_paramsE,@function
        .size           _ZN5flash24flash_fwd_splitkv_kernelI23Flash_fwd_kernel_traitsILi256ELi64ELi64ELi4ELb0ELb0EN7cutlass6half_tE19Flash_kernel_traitsILi256ELi64ELi64ELi4ES3_EELb0ELb1ELb0ELb0ELb0ELb1ELb0ELb1EEEvNS_16Flash_fwd_paramsE,(.L_x_8741 - _ZN5flash24flash_fwd_splitkv_kernelI23Flash_fwd_kernel_traitsILi256ELi64ELi64ELi4ELb0ELb0EN7cutlass6half_tE19Flash_kernel_traitsILi256ELi64ELi64ELi4ES3_EELb0ELb1ELb0ELb0ELb0ELb1ELb0ELb1EEEvNS_16Flash_fwd_paramsE)
        .other          _ZN5flash24flash_fwd_splitkv_kernelI23Flash_fwd_kernel_traitsILi256ELi64ELi64ELi4ELb0ELb0EN7cutlass6half_tE19Flash_kernel_traitsILi256ELi64ELi64ELi4ES3_EELb0ELb1ELb0ELb0ELb0ELb1ELb0ELb1EEEvNS_16Flash_fwd_paramsE,@"STO_CUDA_ENTRY STV_DEFAULT"
_ZN5flash24flash_fwd_splitkv_kernelI23Flash_fwd_kernel_traitsILi256ELi64ELi64ELi4ELb0ELb0EN7cutlass6half_tE19Flash_kernel_traitsILi256ELi64ELi64ELi4ES3_EELb0ELb1ELb0ELb0ELb0ELb1ELb0ELb1EEEvNS_16Flash_fwd_paramsE:
.text._ZN5flash24flash_fwd_splitkv_kernelI23Flash_fwd_kernel_traitsILi256ELi64ELi64ELi4ELb0ELb0EN7cutlass6half_tE19Flash_kernel_traitsILi256ELi64ELi64ELi4ES3_EELb0ELb1ELb0ELb0ELb0ELb1ELb0ELb1EEEvNS_16Flash_fwd_paramsE:
        /* <DEDUP_REMOVED lines=9> */
[----:B-123--:R-:W-:Y:S05]  /*0090*/  CALL.REL.NOINC `($_ZN5flash24flash_fwd_splitkv_kernelI23Flash_fwd_kernel_traitsILi256ELi64ELi64ELi4ELb0ELb0EN7cutlass6half_tE19Flash_kernel_traitsILi256ELi64ELi64ELi4ES3_EELb0ELb1ELb0ELb0ELb0ELb1ELb0ELb1EEEvNS_16Flash_fwd_paramsE$_ZN5flash30compute_attn_1rowblock_splitkvI23Flash_fwd_kernel_traitsILi256ELi64ELi64ELi4ELb0ELb0EN7cutlass6half_tE19Flash_kernel_traitsILi256ELi64ELi64ELi4ES3_EELb0ELb1ELb0ELb0ELb0ELb1ELb0ELb1ENS_16Flash_fwd_paramsEEEvRKT8_iiiii) ;  /* 0x0000002000007944 */ /* 0x00efea0003c00000 */
[----:B------:R-:W-:Y:S05]  /*00a0*/  BSYNC B4 ;  /* 0x0000000000047941 */ /* 0x000fea0003800000 */
.L_x_2726:
[----:B------:R-:W-:Y:S05]  /*00b0*/  EXIT ;  /* 0x000000000000794d */ /* 0x000fea0003800000 */
        .type           $_ZN5flash24flash_fwd_splitkv_kernelI23Flash_fwd_kernel_traitsILi256ELi64ELi64ELi4ELb0ELb0EN7cutlass6half_tE19Flash_kernel_traitsILi256ELi64ELi64ELi4ES3_EELb0ELb1ELb0ELb0ELb0ELb1ELb0ELb1EEEvNS_16Flash_fwd_paramsE$_ZN5flash30compute_attn_1rowblock_splitkvI23Flash_fwd_kernel_traitsILi256ELi64ELi64ELi4ELb0ELb0EN7cutlass6half_tE19Flash_kernel_traitsILi256ELi64ELi64ELi4ES3_EELb0ELb1ELb0ELb0ELb0ELb1ELb0ELb1ENS_16Flash_fwd_paramsEEEvRKT8_iiiii,@function
        .size           $_ZN5flash24flash_fwd_splitkv_kernelI23Flash_fwd_kernel_traitsILi256ELi64ELi64ELi4ELb0ELb0EN7cutlass6half_tE19Flash_kernel_traitsILi256ELi64ELi64ELi4ES3_EELb0ELb1ELb0ELb0ELb0ELb1ELb0ELb1EEEvNS_16Flash_fwd_paramsE$_ZN5flash30compute_attn_1rowblock_splitkvI23Flash_fwd_kernel_traitsILi256ELi64ELi64ELi4ELb0ELb0EN7cutlass6half_tE19Flash_kernel_traitsILi256ELi64ELi64ELi4ES3_EELb0ELb1ELb0ELb0ELb0ELb1ELb0ELb1ENS_16Flash_fwd_paramsEEEvRKT8_iiiii,($__internal_19_$__cuda_sm70_shflsync_bfly_p - $_ZN5flash24flash_fwd_splitkv_kernelI23Flash_fwd_kernel_traitsILi256ELi64ELi64ELi4ELb0ELb0EN7cutlass6half_tE19Flash_kernel_traitsILi256ELi64ELi64ELi4ES3_EELb0ELb1ELb0ELb0ELb0ELb1ELb0ELb1EEEvNS_16Flash_fwd_paramsE$_ZN5flash30compute_attn_1rowblock_splitkvI23Flash_fwd_kernel_traitsILi256ELi64ELi64ELi4ELb0ELb0EN7cutlass6half_tE19Flash_kernel_traitsILi256ELi64ELi64ELi4ES3_EELb0ELb1ELb0ELb0ELb0ELb1ELb0ELb1ENS_16Flash_fwd_paramsEEEvRKT8_iiiii)
$_ZN5flash24flash_fwd_splitkv_kernelI23Flash_fwd_kernel_traitsILi256ELi64ELi64ELi4ELb0ELb0EN7cutlass6half_tE19Flash_kernel_traitsILi256ELi64ELi64ELi4ES3_EELb0ELb1ELb0ELb0ELb0ELb1ELb0ELb1EEEvNS_16Flash_fwd_paramsE$_ZN5flash30compute_attn_1rowblock_splitkvI23Flash_fwd_kernel_traitsILi256ELi64ELi64ELi4ELb0ELb0EN7cutlass6half_tE19Flash_kernel_traitsILi256ELi64ELi64ELi4ES3_EELb0ELb1ELb0ELb0ELb0ELb1ELb0ELb1ENS_16Flash_fwd_paramsEEEvRKT8_iiiii:
        /* <DEDUP_REMOVED lines=20> */
.L_x_2728:
[----:B------:R-:W-:Y:S05]  /*0200*/  BSYNC B0 ;  /* 0x0000000000007941 */ /* 0x000fea0003800000 */
.L_x_2727:
        /* <DEDUP_REMOVED lines=17> */
.L_x_2730:
[----:B------:R4:W5:Y:S02]  /*0320*/  LD.E R82, [R10.64+0xb8] ;  /* 0x0000b8060a527980 */ /* 0x000964000c101900 */
.L_x_2731:
[----:B------:R-:W-:Y:S05]  /*0330*/  BSYNC B0 ;  /* 0x0000000000007941 */ /* 0x000fea0003800000 */
.L_x_2729:
        /* <DEDUP_REMOVED lines=10> */
.L_x_2733:
[----:B------:R-:W2:Y:S01]  /*03e0*/  LD.E.64 R2, [R10.64+0x108] ;  /* 0x000108060a027980 */ /* 0x000ea2000c101b00 */
[----:B------:R-:W-:Y:S01]  /*03f0*/  BSSY B0, `(.L_x_2735) ;  /* 0x0000006000007945 */ /* 0x000fe20003800000 */
[----:B------:R-:W-:Y:S01]  /*0400*/  IMAD.MOV.U32 R51, RZ, RZ, RZ ;  /* 0x000000ffff337224 */ /* 0x000fe200078e00ff */
[----:B--2---:R-:W-:-:S04]  /*0410*/  ISETP.NE.U32.AND P0, PT, R2, RZ, PT ;  /* 0x000000ff0200720c */ /* 0x004fc80003f05070 */
[----:B------:R-:W-:-:S13]  /*0420*/  ISETP.NE.AND.EX P0, PT, R3, RZ, PT, P0 ;  /* 0x000000ff0300720c */ /* 0x000fda0003f05300 */
[----:B------:R-:W-:Y:S05]  /*0430*/  @!P0 BRA `(.L_x_2736) ;  /* 0x0000001000008947 */ /* 0x000fea0003800000 */
[----:B------:R2:W5:Y:S02]  /*0440*/  LD.E R51, [R10.64+0xbc] ;  /* 0x0000bc060a337980 */ /* 0x000564000c101900 */
.L_x_2736:
[----:B------:R-:W-:Y:S05]  /*0450*/  BSYNC B0 ;  /* 0x0000000000007941 */ /* 0x000fea0003800000 */
.L_x_2735:
[----:B-----5:R-:W-:Y:S02]  /*0460*/  IADD3 R51, R82, R51, RZ ;  /* 0x0000003352337210 */ /* 0x020fe40007ffe0ff */
.L_x_2734:
[----:B------:R-:W-:Y:S05]  /*0470*/  BSYNC B1 ;  /* 0x0000000000017941 */ /* 0x000fea0003800000 */
.L_x_2732:
[----:B------:R-:W-:Y:S01]  /*0480*/  IMAD.SHL.U32 R50, R236, 0x40, RZ ;  /* 0x00000040ec327824 */ /* 0x000fe200078e00ff */
[----:B------:R-:W-:Y:S01]  /*0490*/  MOV R2, R233 ;  /* 0x000000e900027202 */ /* 0x000fe20000000f00 */
[----:B------:R-:W-:-:S03]  /*04a0*/  IMAD.MOV.U32 R3, RZ, RZ, 0x0 ;  /* 0x00000000ff037424 */ /* 0x000fc600078e00ff */
[----:B------:R-:W-:-:S13]  /*04b0*/  ISETP.GT.AND P0, PT, R237, R50, PT ;  /* 0x00000032ed00720c */ /* 0x000fda0003f04270 */
[----:B------:R-:W-:Y:S05]  /*04c0*/  @!P0 RET.REL.NODEC R2 `(_ZN5flash24flash_fwd_splitkv_kernelI23Flash_fwd_kernel_traitsILi256ELi64ELi64ELi4ELb0ELb0EN7cutlass6half_tE19Flash_kernel_traitsILi256ELi64ELi64ELi4ES3_EELb0ELb1ELb0ELb0ELb0ELb1ELb0ELb1EEEvNS_16Flash_fwd_paramsE) ;  /* 0xfffffb3002008950 */ /* 0x000fea0003c3ffff */
        /* <DEDUP_REMOVED lines=88> */
.L_x_2739:
[----:B------:R-:W-:Y:S05]  /*0a50*/  BSYNC B0 ;  /* 0x0000000000007941 */ /* 0x000fea0003800000 */
.L_x_2738:
        /* <DEDUP_REMOVED lines=22> */
.L_x_2741:
[----:B------:R-:W-:Y:S05]  /*0bc0*/  BSYNC B0 ;  /* 0x0000000000007941 */ /* 0x000fea0003800000 */
.L_x_2740:
        /* <DEDUP_REMOVED lines=22> */
.L_x_2743:
[----:B------:R-:W-:Y:S05]  /*0d30*/  BSYNC B0 ;  /* 0x0000000000007941 */ /* 0x000fea0003800000 */
.L_x_2742:
        /* <DEDUP_REMOVED lines=21> */
.L_x_2745:
[----:B------:R-:W-:Y:S05]  /*0e90*/  BSYNC B0 ;  /* 0x0000000000007941 */ /* 0x000fea0003800000 */
.L_x_2744:
        /* <DEDUP_REMOVED lines=17> */
[----:B----4-:R-:W-:Y:S05]  /*0fb0*/  @P4 RET.REL.NODEC R4 `(_ZN5flash24flash_fwd_splitkv_kernelI23Flash_fwd_kernel_traitsILi256ELi64ELi64ELi4ELb0ELb0EN7cutlass6half_tE19Flash_kernel_traitsILi256ELi64ELi64ELi4ES3_EELb0ELb1ELb0ELb0ELb0ELb1ELb0ELb1EEEvNS_16Flash_fwd_paramsE) ;  /* 0xfffff04004004950 */ /* 0x010fea0003c3ffff */
[----:B------:R-:W-:-:S05]  /*0fc0*/  MOV R0, 0x7f800000 ;  /* 0x7f80000000007802 */ /* 0x000fca0000000f00 */
[----:B------:R2:W-:Y:S02]  /*0fd0*/  ST.E [R2.64+0xc0], R0 ;  /* 0x0000c00002007985 */ /* 0x0005e4000c101906 */
[----:B--2---:R-:W-:Y:S02]  /*0fe0*/  MOV R2, R233 ;  /* 0x000000e900027202 */ /* 0x004fe40000000f00 */
[----:B------:R-:W-:-:S04]  /*0ff0*/  MOV R3, 0x0 ;  /* 0x0000000000037802 */ /* 0x000fc80000000f00 */
[----:B------:R-:W-:Y:S05]  /*1000*/  RET.REL.NODEC R2 `(_ZN5flash24flash_fwd_splitkv_kernelI23Flash_fwd_kernel_traitsILi256ELi64ELi64ELi4ELb0ELb0EN7cutlass6half_tE19Flash_kernel_traitsILi256ELi64ELi64ELi4ES3_EELb0ELb1ELb0ELb0ELb0ELb1ELb0ELb1EEEvNS_16Flash_fwd_paramsE) ;  /* 0xffffeff002007950 */ /* 0x000fea0003c3ffff */
.L_x_2737:
        /* <DEDUP_REMOVED lines=109> */
.L_x_2747:
        /* <DEDUP_REMOVED lines=81> */
.L_x_2748:
[----:B-1----:R-:W-:Y:S05]  /*1bf0*/  BSYNC B0 ;  /* 0x0000000000007941 */ /* 0x002fea0003800000 */
.L_x_2746:
        /* <DEDUP_REMOVED lines=304> */
.L_x_2867:
        /* <DEDUP_REMOVED lines=31> */
.L_x_2751:
[----:B------:R-:W-:Y:S05]  /*30f0*/  BSYNC B0 ;  /* 0x0000000000007941 */ /* 0x000fea0003800000 */
.L_x_2750:
        /* <DEDUP_REMOVED lines=21> */
.L_x_2753:
[----:B------:R-:W-:Y:S05]  /*3250*/  BSYNC B0 ;  /* 0x0000000000007941 */ /* 0x000fea0003800000 */
.L_x_2752:
        /* <DEDUP_REMOVED lines=21> */
.L_x_2755:
[----:B------:R-:W-:Y:S05]  /*33b0*/  BSYNC B0 ;  /* 0x0000000000007941 */ /* 0x000fea0003800000 */
.L_x_2754:
        /* <DEDUP_REMOVED lines=21> */
.L_x_2757:
[----:B------:R-:W-:Y:S05]  /*3510*/  BSYNC B0 ;  /* 0x0000000000007941 */ /* 0x000fea0003800000 */
.L_x_2756:
        /* <DEDUP_REMOVED lines=70> */
.L_x_2764:
[----:B------:R-:W-:Y:S05]  /*3980*/  BSYNC B0 ;  /* 0x0000000000007941 */ /* 0x000fea0003800000 */
.L_x_2763:
        /* <DEDUP_REMOVED lines=55> */
.L_x_2766:
[----:B------:R-:W-:Y:S05]  /*3d00*/  BSYNC B0 ;  /* 0x0000000000007941 */ /* 0x000fea0003800000 */
.L_x_2765:
        /* <DEDUP_REMOVED lines=55> */
.L_x_2768:
[----:B------:R-:W-:Y:S05]  /*4080*/  BSYNC B0 ;  /* 0x0000000000007941 */ /* 0x000fea0003800000 */
.L_x_2767:
        /* <DEDUP_REMOVED lines=54> */
.L_x_2762:
[----:B------:R-:W-:Y:S05]  /*43f0*/  BSYNC B1 ;  /* 0x0000000000017941 */ /* 0x000fea0003800000 */
.L_x_2761:
        /* <DEDUP_REMOVED lines=67> */
.L_x_2772:
[----:B------:R-:W-:Y:S05]  /*4830*/  BSYNC B0 ;  /* 0x0000000000007941 */ /* 0x000fea0003800000 */
.L_x_2771:
        /* <DEDUP_REMOVED lines=57> */
.L_x_2774:
[----:B------:R-:W-:Y:S05]  /*4bd0*/  BSYNC B0 ;  /* 0x0000000000007941 */ /* 0x000fea0003800000 */
.L_x_2773:
        /* <DEDUP_REMOVED lines=57> */
.L_x_2776:
[----:B------:R-:W-:Y:S05]  /*4f70*/  BSYNC B0 ;  /* 0x0000000000007941 */ /* 0x000fea0003800000 */
.L_x_2775:
        /* <DEDUP_REMOVED lines=56> */
.L_x_2770:
[----:B------:R-:W-:Y:S05]  /*5300*/  BSYNC B1 ;  /* 0x0000000000017941 */ /* 0x000fea0003800000 */
.L_x_2769:
        /* <DEDUP_REMOVED lines=67> */
.L_x_2780:
[----:B------:R-:W-:Y:S05]  /*5740*/  BSYNC B0 ;  /* 0x0000000000007941 */ /* 0x000fea0003800000 */
.L_x_2779:
        /* <DEDUP_REMOVED lines=57> */
.L_x_2782:
[----:B------:R-:W-:Y:S05]  /*5ae0*/  BSYNC B0 ;  /* 0x0000000000007941 */ /* 0x000fea0003800000 */
.L_x_2781:
        /* <DEDUP_REMOVED lines=57> */
.L_x_2784:
[----:B------:R-:W-:Y:S05]  /*5e80*/  BSYNC B0 ;  /* 0x0000000000007941 */ /* 0x000fea0003800000 */
.L_x_2783:
        /* <DEDUP_REMOVED lines=56> */
.L_x_2778:
[----:B------:R-:W-:Y:S05]  /*6210*/  BSYNC B1 ;  /* 0x0000000000017941 */ /* 0x000fea0003800000 */
.L_x_2777:
        /* <DEDUP_REMOVED lines=71> */
.L_x_2788:
[----:B------:R-:W-:Y:S05]  /*6690*/  BSYNC B0 ;  /* 0x0000000000007941 */ /* 0x000fea0003800000 */
.L_x_2787:
        /* <DEDUP_REMOVED lines=57> */
.L_x_2790:
[----:B------:R-:W-:Y:S05]  /*6a30*/  BSYNC B0 ;  /* 0x0000000000007941 */ /* 0x000fea0003800000 */
.L_x_2789:
        /* <DEDUP_REMOVED lines=57> */
.L_x_2792:
[----:B------:R-:W-:Y:S05]  /*6dd0*/  BSYNC B0 ;  /* 0x0000000000007941 */ /* 0x000fea0003800000 */
.L_x_2791:
        /* <DEDUP_REMOVED lines=56> */
.L_x_2786:
[----:B------:R-:W-:Y:S05]  /*7160*/  BSYNC B1 ;  /* 0x0000000000017941 */ /* 0x000fea0003800000 */
.L_x_2785:
[----:B------:R-:W2:Y:S02]  /*7170*/  LD.E R0, [R10.64+0xd0] ;  /* 0x0000d0060a007980 */ /* 0x000ea4000c101900 */
[----:B--2---:R-:W-:Y:S05]  /*7180*/  IMAD.U32 R0, R0, -0x20, RZ ;  /* 0xffffffe000007824 */ /* 0x004fea00078e00ff */
[C---:B------:R-:W-:Y:S02]  /*7190*/  LEA R20, P1, R0.reuse, R20, 0x1 ;  /* 0x0000001400147211 */ /* 0x040fe400078208ff */
[C---:B------:R-:W-:Y:S02]  /*71a0*/  LEA R36, P0, R0.reuse, R36, 0x1 ;  /* 0x0000002400247211 */ /* 0x040fe400078008ff */
[C---:B------:R-:W-:Y:S02]  /*71b0*/  LEA.HI.X.SX32 R21, R0.reuse, R21, 0x1, P1 ;  /* 0x0000001500157211 */ /* 0x040fe400008f0eff */
[----:B------:R-:W-:Y:S01]  /*71c0*/  LEA.HI.X.SX32 R37, R0, R37, 0x1, P0 ;  /* 0x0000002500257211 */ /* 0x000fe200000f0eff */
[----:B------:R-:W-:-:S05]  /*71d0*/  BRA `(.L_x_2793) ;  /* 0x0000714000007947 */ /* 0x000fca0003800000 */
.L_x_2760:
        /* <DEDUP_REMOVED lines=101> */
.L_x_2799:
[----:B------:R-:W-:Y:S05]  /*7830*/  BSYNC B0 ;  /* 0x0000000000007941 */ /* 0x000fea0003800000 */
.L_x_2798:
[----:B-----5:R2:W-:Y:S02]  /*7840*/  ST.E.128 [R118.64], R28 ;  /* 0x0000001c76007985 */ /* 0x0205e4000c101d06 */
.L_x_2797:
[----:B------:R-:W-:Y:S05]  /*7850*/  BSYNC B1 ;  /* 0x0000000000017941 */ /* 0x000fea0003800000 */
.L_x_2796:
        /* <DEDUP_REMOVED lines=99> */
.L_x_2803:
[----:B------:R-:W-:Y:S05]  /*7e90*/  BSYNC B0 ;  /* 0x0000000000007941 */ /* 0x000fea0003800000 */
.L_x_2802:
[----:B-----5:R2:W-:Y:S02]  /*7ea0*/  ST.E.128 [R118.64+0x80], R28 ;  /* 0x0000801c76007985 */ /* 0x0205e4000c101d06 */
.L_x_2801:
[----:B------:R-:W-:Y:S05]  /*7eb0*/  BSYNC B1 ;  /* 0x0000000000017941 */ /* 0x000fea0003800000 */
.L_x_2800:
        /* <DEDUP_REMOVED lines=99> */
.L_x_2807:
[----:B------:R-:W-:Y:S05]  /*84f0*/  BSYNC B0 ;  /* 0x0000000000007941 */ /* 0x000fea0003800000 */
.L_x_2806:
[----:B-----5:R2:W-:Y:S02]  /*8500*/  ST.E.128 [R118.64+0x100], R28 ;  /* 0x0001001c76007985 */ /* 0x0205e4000c101d06 */
.L_x_2805:
[----:B------:R-:W-:Y:S05]  /*8510*/  BSYNC B1 ;  /* 0x0000000000017941 */ /* 0x000fea0003800000 */
.L_x_2804:
        /* <DEDUP_REMOVED lines=98> */
.L_x_2809:
[----:B------:R-:W-:Y:S05]  /*8b40*/  BSYNC B0 ;  /* 0x0000000000007941 */ /* 0x000fea0003800000 */
.L_x_2808:
[----:B-----5:R2:W-:Y:S02]  /*8b50*/  ST.E.128 [R118.64+0x180], R28 ;  /* 0x0001801c76007985 */ /* 0x0205e4000c101d06 */
.L_x_2795:
[----:B------:R-:W-:Y:S05]  /*8b60*/  BSYNC B2 ;  /* 0x0000000000027941 */ /* 0x000fea0003800000 */
.L_x_2794:
        /* <DEDUP_REMOVED lines=104> */
.L_x_2815:
[----:B------:R-:W-:Y:S05]  /*91f0*/  BSYNC B0 ;  /* 0x0000000000007941 */ /* 0x000fea0003800000 */
.L_x_2814:
[C---:B------:R-:W-:Y:S04]  /*9200*/  LEA R2, P0, R228.reuse, R118, 0x1 ;  /* 0x00000076e4027211 */ /* 0x040fe800078008ff */
[----:B------:R-:W-:Y:S05]  /*9210*/  LEA.HI.X R3, R228, R119, R229, 0x1, P0 ;  /* 0x00000077e4037211 */ /* 0x000fea00000f0ce5 */
[----:B-----5:R2:W-:Y:S04]  /*9220*/  ST.E.128 [R2.64], R28 ;  /* 0x0000001c02007985 */ /* 0x0205e8000c101d06 */
.L_x_2813:
[----:B------:R-:W-:Y:S05]  /*9230*/  BSYNC B1 ;  /* 0x0000000000017941 */ /* 0x000fea0003800000 */
.L_x_2812:
        /* <DEDUP_REMOVED lines=99> */
.L_x_2819:
[----:B------:R-:W-:Y:S05]  /*9870*/  BSYNC B0 ;  /* 0x0000000000007941 */ /* 0x000fea0003800000 */
.L_x_2818:
[C---:B------:R-:W-:Y:S04]  /*9880*/  LEA R2, P0, R78.reuse, R118, 0x1 ;  /* 0x000000764e027211 */ /* 0x040fe800078008ff */
[----:B------:R-:W-:Y:S05]  /*9890*/  LEA.HI.X R3, R78, R119, R77, 0x1, P0 ;  /* 0x000000774e037211 */ /* 0x000fea00000f0c4d */
[----:B-----5:R2:W-:Y:S04]  /*98a0*/  ST.E.128 [R2.64], R28 ;  /* 0x0000001c02007985 */ /* 0x0205e8000c101d06 */
.L_x_2817:
[----:B------:R-:W-:Y:S05]  /*98b0*/  BSYNC B1 ;  /* 0x0000000000017941 */ /* 0x000fea0003800000 */
.L_x_2816:
        /* <DEDUP_REMOVED lines=99> */
.L_x_2823:
[----:B------:R-:W-:Y:S05]  /*9ef0*/  BSYNC B0 ;  /* 0x0000000000007941 */ /* 0x000fea0003800000 */
.L_x_2822:
[C---:B------:R-:W-:Y:S04]  /*9f00*/  LEA R2, P0, R74.reuse, R118, 0x1 ;  /* 0x000000764a027211 */ /* 0x040fe800078008ff */
[----:B------:R-:W-:Y:S05]  /*9f10*/  LEA.HI.X R3, R74, R119, R73, 0x1, P0 ;  /* 0x000000774a037211 */ /* 0x000fea00000f0c49 */
[----:B-----5:R2:W-:Y:S04]  /*9f20*/  ST.E.128 [R2.64], R28 ;  /* 0x0000001c02007985 */ /* 0x0205e8000c101d06 */
.L_x_2821:
[----:B------:R-:W-:Y:S05]  /*9f30*/  BSYNC B1 ;  /* 0x0000000000017941 */ /* 0x000fea0003800000 */
.L_x_2820:
        /* <DEDUP_REMOVED lines=98> */
.L_x_2825:
[----:B------:R-:W-:Y:S05]  /*a560*/  BSYNC B0 ;  /* 0x0000000000007941 */ /* 0x000fea0003800000 */
.L_x_2824:
[C---:B------:R-:W-:Y:S04]  /*a570*/  LEA R2, P0, R68.reuse, R118, 0x1 ;  /* 0x0000007644027211 */ /* 0x040fe800078008ff */
[----:B------:R-:W-:Y:S05]  /*a580*/  LEA.HI.X R3, R68, R119, R67, 0x1, P0 ;  /* 0x0000007744037211 */ /* 0x000fea00000f0c43 */
[----:B-----5:R2:W-:Y:S04]  /*a590*/  ST.E.128 [R2.64], R28 ;  /* 0x0000001c02007985 */ /* 0x0205e8000c101d06 */
.L_x_2811:
[----:B------:R-:W-:Y:S05]  /*a5a0*/  BSYNC B2 ;  /* 0x0000000000027941 */ /* 0x000fea0003800000 */
.L_x_2810:
        /* <DEDUP_REMOVED lines=104> */
.L_x_2831:
[----:B------:R-:W-:Y:S05]  /*ac30*/  BSYNC B0 ;  /* 0x0000000000007941 */ /* 0x000fea0003800000 */
.L_x_2830:
[C---:B------:R-:W-:Y:S04]  /*ac40*/  LEA R2, P0, R79.reuse, R118, 0x1 ;  /* 0x000000764f027211 */ /* 0x040fe800078008ff */
[----:B------:R-:W-:Y:S05]  /*ac50*/  LEA.HI.X R3, R79, R119, R80, 0x1, P0 ;  /* 0x000000774f037211 */ /* 0x000fea00000f0c50 */
[----:B-----5:R2:W-:Y:S04]  /*ac60*/  ST.E.128 [R2.64], R28 ;  /* 0x0000001c02007985 */ /* 0x0205e8000c101d06 */
.L_x_2829:
[----:B------:R-:W-:Y:S05]  /*ac70*/  BSYNC B1 ;  /* 0x0000000000017941 */ /* 0x000fea0003800000 */
.L_x_2828:
        /* <DEDUP_REMOVED lines=99> */
.L_x_2835:
[----:B------:R-:W-:Y:S05]  /*b2b0*/  BSYNC B0 ;  /* 0x0000000000007941 */ /* 0x000fea0003800000 */
.L_x_2834:
[C---:B------:R-:W-:Y:S04]  /*b2c0*/  LEA R2, P0, R76.reuse, R118, 0x1 ;  /* 0x000000764c027211 */ /* 0x040fe800078008ff */
[----:B------:R-:W-:Y:S05]  /*b2d0*/  LEA.HI.X R3, R76, R119, R75, 0x1, P0 ;  /* 0x000000774c037211 */ /* 0x000fea00000f0c4b */
[----:B-----5:R2:W-:Y:S04]  /*b2e0*/  ST.E.128 [R2.64], R28 ;  /* 0x0000001c02007985 */ /* 0x0205e8000c101d06 */
.L_x_2833:
[----:B------:R-:W-:Y:S05]  /*b2f0*/  BSYNC B1 ;  /* 0x0000000000017941 */ /* 0x000fea0003800000 */
.L_x_2832:
        /* <DEDUP_REMOVED lines=99> */
.L_x_2839:
[----:B------:R-:W-:Y:S05]  /*b930*/  BSYNC B0 ;  /* 0x0000000000007941 */ /* 0x000fea0003800000 */
.L_x_2838:
[C---:B------:R-:W-:Y:S04]  /*b940*/  LEA R2, P0, R72.reuse, R118, 0x1 ;  /* 0x0000007648027211 */ /* 0x040fe800078008ff */
[----:B------:R-:W-:Y:S05]  /*b950*/  LEA.HI.X R3, R72, R119, R71, 0x1, P0 ;  /* 0x0000007748037211 */ /* 0x000fea00000f0c47 */
[----:B-----5:R2:W-:Y:S04]  /*b960*/  ST.E.128 [R2.64], R28 ;  /* 0x0000001c02007985 */ /* 0x0205e8000c101d06 */
.L_x_2837:
[----:B------:R-:W-:Y:S05]  /*b970*/  BSYNC B1 ;  /* 0x0000000000017941 */ /* 0x000fea0003800000 */
.L_x_2836:
        /* <DEDUP_REMOVED lines=98> */
.L_x_2841:
[----:B------:R-:W-:Y:S05]  /*bfa0*/  BSYNC B0 ;  /* 0x0000000000007941 */ /* 0x000fea0003800000 */
.L_x_2840:
[C---:B------:R-:W-:Y:S04]  /*bfb0*/  LEA R2, P0, R66.reuse, R118, 0x1 ;  /* 0x0000007642027211 */ /* 0x040fe800078008ff */
[----:B------:R-:W-:Y:S05]  /*bfc0*/  LEA.HI.X R3, R66, R119, R65, 0x1, P0 ;  /* 0x0000007742037211 */ /* 0x000fea00000f0c41 */
[----:B-----5:R2:W-:Y:S04]  /*bfd0*/  ST.E.128 [R2.64], R28 ;  /* 0x0000001c02007985 */ /* 0x0205e8000c101d06 */
.L_x_2827:
[----:B------:R-:W-:Y:S05]  /*bfe0*/  BSYNC B2 ;  /* 0x0000000000027941 */ /* 0x000fea0003800000 */
.L_x_2826:
        /* <DEDUP_REMOVED lines=107> */
.L_x_2847:
[----:B------:R-:W-:Y:S05]  /*c6a0*/  BSYNC B0 ;  /* 0x0000000000007941 */ /* 0x000fea0003800000 */
.L_x_2846:
[----:B------:R-:W-:Y:S02]  /*c6b0*/  IMAD R0, R47, 0x60, RZ ;  /* 0x000000602f007824 */ /* 0x000fe400078e02ff */
[----:B------:R-:W-:Y:S05]  /*c6c0*/  IMAD.WIDE.U32 R2, R46, 0x60, R118 ;  /* 0x000000602e027825 */ /* 0x000fea00078e0076 */
[----:B------:R-:W-:Y:S05]  /*c6d0*/  IADD3 R3, R3, R0, RZ ;  /* 0x0000000003037210 */ /* 0x000fea0007ffe0ff */
[----:B-----5:R2:W-:Y:S02]  /*c6e0*/  ST.E.128 [R2.64], R28 ;  /* 0x0000001c02007985 */ /* 0x0205e4000c101d06 */
.L_x_2845:
[----:B------:R-:W-:Y:S05]  /*c6f0*/  BSYNC B1 ;  /* 0x0000000000017941 */ /* 0x000fea0003800000 */
.L_x_2844:
        /* <DEDUP_REMOVED lines=99> */
.L_x_2851:
[----:B------:R-:W-:Y:S05]  /*cd30*/  BSYNC B0 ;  /* 0x0000000000007941 */ /* 0x000fea0003800000 */
.L_x_2850:
[C---:B------:R-:W-:Y:S04]  /*cd40*/  LEA R2, P0, R70.reuse, R118, 0x1 ;  /* 0x0000007646027211 */ /* 0x040fe800078008ff */
[----:B------:R-:W-:Y:S05]  /*cd50*/  LEA.HI.X R3, R70, R119, R69, 0x1, P0 ;  /* 0x0000007746037211 */ /* 0x000fea00000f0c45 */
[----:B-----5:R2:W-:Y:S04]  /*cd60*/  ST.E.128 [R2.64], R28 ;  /* 0x0000001c02007985 */ /* 0x0205e8000c101d06 */
.L_x_2849:
[----:B------:R-:W-:Y:S05]  /*cd70*/  BSYNC B1 ;  /* 0x0000000000017941 */ /* 0x000fea0003800000 */
.L_x_2848:
        /* <DEDUP_REMOVED lines=99> */
.L_x_2855:
[----:B------:R-:W-:Y:S05]  /*d3b0*/  BSYNC B0 ;  /* 0x0000000000007941 */ /* 0x000fea0003800000 */
.L_x_2854:
[C---:B------:R-:W-:Y:S04]  /*d3c0*/  LEA R2, P0, R64.reuse, R118, 0x1 ;  /* 0x0000007640027211 */ /* 0x040fe800078008ff */
[----:B------:R-:W-:Y:S05]  /*d3d0*/  LEA.HI.X R3, R64, R119, R63, 0x1, P0 ;  /* 0x0000007740037211 */ /* 0x000fea00000f0c3f */
[----:B-----5:R2:W-:Y:S04]  /*d3e0*/  ST.E.128 [R2.64], R28 ;  /* 0x0000001c02007985 */ /* 0x0205e8000c101d06 */
.L_x_2853:
[----:B------:R-:W-:Y:S05]  /*d3f0*/  BSYNC B1 ;  /* 0x0000000000017941 */ /* 0x000fea0003800000 */
.L_x_2852:
        /* <DEDUP_REMOVED lines=99> */
.L_x_2857:
[----:B------:R-:W-:Y:S05]  /*da30*/  BSYNC B0 ;  /* 0x0000000000007941 */ /* 0x000fea0003800000 */
.L_x_2856:
[C---:B--2---:R-:W-:Y:S04]  /*da40*/  LEA R2, P0, R62.reuse, R118, 0x1 ;  /* 0x000000763e027211 */ /* 0x044fe800078008ff */
[----:B------:R-:W-:Y:S05]  /*da50*/  LEA.HI.X R3, R62, R119, R61, 0x1, P0 ;  /* 0x000000773e037211 */ /* 0x000fea00000f0c3d */
[----:B-----5:R2:W-:Y:S04]  /*da60*/  ST.E.128 [R2.64], R40 ;  /* 0x0000002802007985 */ /* 0x0205e8000c101d06 */
.L_x_2843:
[----:B------:R-:W-:Y:S05]  /*da70*/  BSYNC B2 ;  /* 0x0000000000027941 */ /* 0x000fea0003800000 */
.L_x_2842:
        /* <DEDUP_REMOVED lines=11> */
.L_x_2759:
        /* <DEDUP_REMOVED lines=22> */
.L_x_2859:
[----:B------:R-:W-:Y:S05]  /*dc90*/  BSYNC B0 ;  /* 0x0000000000007941 */ /* 0x000fea0003800000 */
.L_x_2858:
        /* <DEDUP_REMOVED lines=33> */
.L_x_2861:
[----:B------:R-:W-:Y:S05]  /*deb0*/  BSYNC B0 ;  /* 0x0000000000007941 */ /* 0x000fea0003800000 */
.L_x_2860:
        /* <DEDUP_REMOVED lines=33> */
.L_x_2863:
[----:B------:R-:W-:Y:S05]  /*e0d0*/  BSYNC B0 ;  /* 0x0000000000007941 */ /* 0x000fea0003800000 */
.L_x_2862:
        /* <DEDUP_REMOVED lines=36> */
.L_x_2793:
[----:B------:R-:W-:Y:S05]  /*e320*/  BSYNC B3 ;  /* 0x0000000000037941 */ /* 0x000fea0003800000 */
.L_x_2758:
        /* <DEDUP_REMOVED lines=91> */
.L_x_2865:
        /* <DEDUP_REMOVED lines=10> */
.L_x_2866:
[----:B------:R-:W-:Y:S05]  /*e980*/  BSYNC B0 ;  /* 0x0000000000007941 */ /* 0x000fea0003800000 */
.L_x_2864:
[----:B------:R-:W-:Y:S04]  /*e990*/  IADD3 R14, R14, -0x1, RZ ;  /* 0xffffffff0e0e7810 */ /* 0x000fe80007ffe0ff */
[----:B------:R-:W-:Y:S11]  /*e9a0*/  ISETP.GT.AND P0, PT, R14, R81, PT ;  /* 0x000000510e00720c */ /* 0x000ff60003f04270 */
[----:B------:R-:W-:Y:S02]  /*e9b0*/  @!UPT UIADD3 URZ, URZ, URZ, URZ ;  /* 0x0000003f3f3ff290 */ /* 0x000fe4000fffe03f */
[----:B------:R-:W-:-:S05]  /*e9c0*/  @P0 BRA `(.L_x_2867) ;  /* 0xffff453000000947 */ /* 0x000fca000383ffff */
.L_x_2749:
        /* <DEDUP_REMOVED lines=114> */
.L_x_2876:
[----:B------:R-:W-:Y:S05]  /*f0f0*/  BSYNC B0 ;  /* 0x0000000000007941 */ /* 0x000fea0003800000 */
.L_x_2875:
[----:B-----5:R3:W-:Y:S02]  /*f100*/  STS.128 [R239], R40 ;  /* 0x00000028ef007388 */ /* 0x0207e40000000c00 */
.L_x_2874:
[----:B------:R-:W-:Y:S05]  /*f110*/  BSYNC B1 ;  /* 0x0000000000017941 */ /* 0x000fea0003800000 */
.L_x_2873:
        /* <DEDUP_REMOVED lines=53> */
.L_x_2880:
[----:B------:R-:W-:Y:S05]  /*f470*/  BSYNC B0 ;  /* 0x0000000000007941 */ /* 0x000fea0003800000 */
.L_x_2879:
[----:B-----5:R1:W-:Y:S02]  /*f480*/  STS.128 [R239+0x2000], R40 ;  /* 0x00200028ef007388 */ /* 0x0203e40000000c00 */
.L_x_2878:
[----:B------:R-:W-:Y:S05]  /*f490*/  BSYNC B1 ;  /* 0x0000000000017941 */ /* 0x000fea0003800000 */
.L_x_2877:
        /* <DEDUP_REMOVED lines=53> */
.L_x_2884:
[----:B------:R-:W-:Y:S05]  /*f7f0*/  BSYNC B0 ;  /* 0x0000000000007941 */ /* 0x000fea0003800000 */
.L_x_2883:
[----:B-----5:R3:W-:Y:S02]  /*f800*/  STS.128 [R239+0x4000], R40 ;  /* 0x00400028ef007388 */ /* 0x0207e40000000c00 */
.L_x_2882:
[----:B------:R-:W-:Y:S05]  /*f810*/  BSYNC B1 ;  /* 0x0000000000017941 */ /* 0x000fea0003800000 */
.L_x_2881:
        /* <DEDUP_REMOVED lines=51> */
.L_x_2886:
[----:B------:R-:W-:Y:S05]  /*fb50*/  BSYNC B0 ;  /* 0x0000000000007941 */ /* 0x000fea0003800000 */
.L_x_2885:
[----:B-----5:R3:W-:Y:S02]  /*fb60*/  STS.128 [R239+0x6000], R40 ;  /* 0x00600028ef007388 */ /* 0x0207e40000000c00 */
.L_x_2872:
[----:B------:R-:W-:Y:S05]  /*fb70*/  BSYNC B2 ;  /* 0x0000000000027941 */ /* 0x000fea0003800000 */
.L_x_2871:
        /* <DEDUP_REMOVED lines=67> */
.L_x_2892:
[----:B------:R-:W-:Y:S05]  /*ffb0*/  BSYNC B0 ;  /* 0x0000000000007941 */ /* 0x000fea0003800000 */
.L_x_2891:
[----:B-----5:R3:W-:Y:S02]  /*ffc0*/  STS.128 [R239+0x800], R40 ;  /* 0x00080028ef007388 */ /* 0x0207e40000000c00 */
.L_x_2890:
[----:B------:R-:W-:Y:S05]  /*ffd0*/  BSYNC B1 ;  /* 0x0000000000017941 */ /* 0x000fea0003800000 */
.L_x_2889:
        /* <DEDUP_REMOVED lines=54> */
.L_x_2896:
[----:B------:R-:W-:Y:S05]  /*10340*/  BSYNC B0 ;  /* 0x0000000000007941 */ /* 0x000fea0003800000 */
.L_x_2895:
[----:B-----5:R3:W-:Y:S02]  /*10350*/  STS.128 [R239+0x2800], R40 ;  /* 0x00280028ef007388 */ /* 0x0207e40000000c00 */
.L_x_2894:
[----:B------:R-:W-:Y:S05]  /*10360*/  BSYNC B1 ;  /* 0x0000000000017941 */ /* 0x000fea0003800000 */
.L_x_2893:
        /* <DEDUP_REMOVED lines=54> */
.L_x_2900:
[----:B------:R-:W-:Y:S05]  /*106d0*/  BSYNC B0 ;  /* 0x0000000000007941 */ /* 0x000fea0003800000 */
.L_x_2899:
[----:B-----5:R3:W-:Y:S02]  /*106e0*/  STS.128 [R239+0x4800], R40 ;  /* 0x00480028ef007388 */ /* 0x0207e40000000c00 */
.L_x_2898:
[----:B------:R-:W-:Y:S05]  /*106f0*/  BSYNC B1 ;  /* 0x0000000000017941 */ /* 0x000fea0003800000 */
.L_x_2897:
        /* <DEDUP_REMOVED lines=53> */
.L_x_2902:
[----:B------:R-:W-:Y:S05]  /*10a50*/  BSYNC B0 ;  /* 0x0000000000007941 */ /* 0x000fea0003800000 */
.L_x_2901:
[----:B-----5:R1:W-:Y:S02]  /*10a60*/  STS.128 [R239+0x6800], R36 ;  /* 0x00680024ef007388 */ /* 0x0203e40000000c00 */
.L_x_2888:
[----:B------:R-:W-:Y:S05]  /*10a70*/  BSYNC B2 ;  /* 0x0000000000027941 */ /* 0x000fea0003800000 */
.L_x_2887:
        /* <DEDUP_REMOVED lines=66> */
.L_x_2908:
[----:B------:R-:W-:Y:S05]  /*10ea0*/  BSYNC B0 ;  /* 0x0000000000007941 */ /* 0x000fea0003800000 */
.L_x_2907:
[----:B-----5:R3:W-:Y:S02]  /*10eb0*/  STS.128 [R239+0x1000], R40 ;  /* 0x00100028ef007388 */ /* 0x0207e40000000c00 */
.L_x_2906:
[----:B------:R-:W-:Y:S05]  /*10ec0*/  BSYNC B1 ;  /* 0x0000000000017941 */ /* 0x000fea0003800000 */
.L_x_2905:
        /* <DEDUP_REMOVED lines=52> */
.L_x_2912:
[----:B------:R-:W-:Y:S05]  /*11210*/  BSYNC B0 ;  /* 0x0000000000007941 */ /* 0x000fea0003800000 */
.L_x_2911:
[----:B-----5:R1:W-:Y:S02]  /*11220*/  STS.128 [R239+0x3000], R40 ;  /* 0x00300028ef007388 */ /* 0x0203e40000000c00 */
.L_x_2910:
[----:B------:R-:W-:Y:S05]  /*11230*/  BSYNC B1 ;  /* 0x0000000000017941 */ /* 0x000fea0003800000 */
.L_x_2909:
        /* <DEDUP_REMOVED lines=52> */
.L_x_2916:
[----:B------:R-:W-:Y:S05]  /*11580*/  BSYNC B0 ;  /* 0x0000000000007941 */ /* 0x000fea0003800000 */
.L_x_2915:
[----:B-----5:R3:W-:Y:S02]  /*11590*/  STS.128 [R239+0x5000], R40 ;  /* 0x00500028ef007388 */ /* 0x0207e40000000c00 */
.L_x_2914:
[----:B------:R-:W-:Y:S05]  /*115a0*/  BSYNC B1 ;  /* 0x0000000000017941 */ /* 0x000fea0003800000 */
.L_x_2913:
        /* <DEDUP_REMOVED lines=53> */
.L_x_2918:
[----:B------:R-:W-:Y:S05]  /*11900*/  BSYNC B0 ;  /* 0x0000000000007941 */ /* 0x000fea0003800000 */
.L_x_2917:
[----:B-----5:R3:W-:Y:S02]  /*11910*/  STS.128 [R239+0x7000], R40 ;  /* 0x00700028ef007388 */ /* 0x0207e40000000c00 */
.L_x_2904:
[----:B------:R-:W-:Y:S05]  /*11920*/  BSYNC B2 ;  /* 0x0000000000027941 */ /* 0x000fea0003800000 */
.L_x_2903:
        /* <DEDUP_REMOVED lines=67> */
.L_x_2923:
[----:B------:R-:W-:Y:S05]  /*11d60*/  BSYNC B0 ;  /* 0x0000000000007941 */ /* 0x000fea0003800000 */
.L_x_2922:
[----:B-----5:R1:W-:Y:S02]  /*11d70*/  STS.128 [R239+0x1800], R20 ;  /* 0x00180014ef007388 */ /* 0x0203e40000000c00 */
.L_x_2921:
[----:B------:R-:W-:Y:S05]  /*11d80*/  BSYNC B1 ;  /* 0x0000000000017941 */ /* 0x000fea0003800000 */
.L_x_2920:
        /* <DEDUP_REMOVED lines=53> */
.L_x_2927:
[----:B------:R-:W-:Y:S05]  /*120e0*/  BSYNC B0 ;  /* 0x0000000000007941 */ /* 0x000fea0003800000 */
.L_x_2926:
[----:B-----5:R2:W-:Y:S02]  /*120f0*/  STS.128 [R239+0x3800], R16 ;  /* 0x00380010ef007388 */ /* 0x0205e40000000c00 */
.L_x_2925:
[----:B------:R-:W-:Y:S05]  /*12100*/  BSYNC B1 ;  /* 0x0000000000017941 */ /* 0x000fea0003800000 */
.L_x_2924:
        /* <DEDUP_REMOVED lines=53> */
.L_x_2931:
[----:B------:R-:W-:Y:S05]  /*12460*/  BSYNC B0 ;  /* 0x0000000000007941 */ /* 0x000fea0003800000 */
.L_x_2930:
[----:B-----5:R2:W-:Y:S02]  /*12470*/  STS.128 [R239+0x5800], R16 ;  /* 0x00580010ef007388 */ /* 0x0205e40000000c00 */
.L_x_2929:
[----:B------:R-:W-:Y:S05]  /*12480*/  BSYNC B1 ;  /* 0x0000000000017941 */ /* 0x000fea0003800000 */
.L_x_2928:
        /* <DEDUP_REMOVED lines=53> */
.L_x_2933:
[----:B------:R-:W-:Y:S05]  /*127e0*/  BSYNC B0 ;  /* 0x0000000000007941 */ /* 0x000fea0003800000 */
.L_x_2932:
[----:B-----5:R1:W-:Y:S01]  /*127f0*/  STS.128 [R239+0x7800], R28 ;  /* 0x0078001cef007388 */ /* 0x0203e20000000c00 */
[----:B------:R-:W-:Y:S05]  /*12800*/  BRA `(.L_x_2919) ;  /* 0x000070b000007947 */ /* 0x000fea0003800000 */
.L_x_2870:
        /* <DEDUP_REMOVED lines=99> */
.L_x_2939:
[----:B------:R-:W-:Y:S05]  /*12e40*/  BSYNC B0 ;  /* 0x0000000000007941 */ /* 0x000fea0003800000 */
.L_x_2938:
[----:B-----5:R3:W-:Y:S02]  /*12e50*/  STS.128 [R239], R56 ;  /* 0x00000038ef007388 */ /* 0x0207e40000000c00 */
.L_x_2937:
[----:B------:R-:W-:Y:S05]  /*12e60*/  BSYNC B1 ;  /* 0x0000000000017941 */ /* 0x000fea0003800000 */
.L_x_2936:
        /* <DEDUP_REMOVED lines=97> */
.L_x_2943:
[----:B------:R-:W-:Y:S05]  /*13480*/  BSYNC B0 ;  /* 0x0000000000007941 */ /* 0x000fea0003800000 */
.L_x_2942:
[----:B-----5:R1:W-:Y:S02]  /*13490*/  STS.128 [R239+0x2000], R56 ;  /* 0x00200038ef007388 */ /* 0x0203e40000000c00 */
.L_x_2941:
[----:B------:R-:W-:Y:S05]  /*134a0*/  BSYNC B1 ;  /* 0x0000000000017941 */ /* 0x000fea0003800000 */
.L_x_2940:
        /* <DEDUP_REMOVED lines=97> */
.L_x_2947:
[----:B------:R-:W-:Y:S05]  /*13ac0*/  BSYNC B0 ;  /* 0x0000000000007941 */ /* 0x000fea0003800000 */
.L_x_2946:
[----:B-----5:R3:W-:Y:S02]  /*13ad0*/  STS.128 [R239+0x4000], R56 ;  /* 0x00400038ef007388 */ /* 0x0207e40000000c00 */
.L_x_2945:
[----:B------:R-:W-:Y:S05]  /*13ae0*/  BSYNC B1 ;  /* 0x0000000000017941 */ /* 0x000fea0003800000 */
.L_x_2944:
        /* <DEDUP_REMOVED lines=96> */
.L_x_2949:
[----:B------:R-:W-:Y:S05]  /*140f0*/  BSYNC B0 ;  /* 0x0000000000007941 */ /* 0x000fea0003800000 */
.L_x_2948:
[----:B-----5:R3:W-:Y:S02]  /*14100*/  STS.128 [R239+0x6000], R56 ;  /* 0x00600038ef007388 */ /* 0x0207e40000000c00 */
.L_x_2935:
[----:B------:R-:W-:Y:S05]  /*14110*/  BSYNC B2 ;  /* 0x0000000000027941 */ /* 0x000fea0003800000 */
.L_x_2934:
        /* <DEDUP_REMOVED lines=104> */
.L_x_2955:
[----:B------:R-:W-:Y:S05]  /*147a0*/  BSYNC B0 ;  /* 0x0000000000007941 */ /* 0x000fea0003800000 */
.L_x_2954:
[----:B-----5:R3:W-:Y:S02]  /*147b0*/  STS.128 [R239+0x800], R56 ;  /* 0x00080038ef007388 */ /* 0x0207e40000000c00 */
.L_x_2953:
[----:B------:R-:W-:Y:S05]  /*147c0*/  BSYNC B1 ;  /* 0x0000000000017941 */ /* 0x000fea0003800000 */
.L_x_2952:
        /* <DEDUP_REMOVED lines=100> */
.L_x_2959:
[----:B------:R-:W-:Y:S05]  /*14e10*/  BSYNC B0 ;  /* 0x0000000000007941 */ /* 0x000fea0003800000 */
.L_x_2958:
[----:B-----5:R3:W-:Y:S02]  /*14e20*/  STS.128 [R239+0x2800], R56 ;  /* 0x00280038ef007388 */ /* 0x0207e40000000c00 */
.L_x_2957:
[----:B------:R-:W-:Y:S05]  /*14e30*/  BSYNC B1 ;  /* 0x0000000000017941 */ /* 0x000fea0003800000 */
.L_x_2956:
        /* <DEDUP_REMOVED lines=100> */
.L_x_2963:
[----:B------:R-:W-:Y:S05]  /*15480*/  BSYNC B0 ;  /* 0x0000000000007941 */ /* 0x000fea0003800000 */
.L_x_2962:
[----:B-----5:R3:W-:Y:S02]  /*15490*/  STS.128 [R239+0x4800], R56 ;  /* 0x00480038ef007388 */ /* 0x0207e40000000c00 */
.L_x_2961:
[----:B------:R-:W-:Y:S05]  /*154a0*/  BSYNC B1 ;  /* 0x0000000000017941 */ /* 0x000fea0003800000 */
.L_x_2960:
        /* <DEDUP_REMOVED lines=98> */
.L_x_2965:
[----:B------:R-:W-:Y:S05]  /*15ad0*/  BSYNC B0 ;  /* 0x0000000000007941 */ /* 0x000fea0003800000 */
.L_x_2964:
[----:B-----5:R1:W-:Y:S02]  /*15ae0*/  STS.128 [R239+0x6800], R40 ;  /* 0x00680028ef007388 */ /* 0x0203e40000000c00 */
.L_x_2951:
[----:B------:R-:W-:Y:S05]  /*15af0*/  BSYNC B2 ;  /* 0x0000000000027941 */ /* 0x000fea0003800000 */
.L_x_2950:
        /* <DEDUP_REMOVED lines=105> */
.L_x_2971:
[----:B------:R-:W-:Y:S05]  /*16190*/  BSYNC B0 ;  /* 0x0000000000007941 */ /* 0x000fea0003800000 */
.L_x_2970:
[----:B-----5:R1:W-:Y:S02]  /*161a0*/  STS.128 [R239+0x1000], R56 ;  /* 0x00100038ef007388 */ /* 0x0203e40000000c00 */
.L_x_2969:
[----:B------:R-:W-:Y:S05]  /*161b0*/  BSYNC B1 ;  /* 0x0000000000017941 */ /* 0x000fea0003800000 */
.L_x_2968:
        /* <DEDUP_REMOVED lines=100> */
.L_x_2975:
[----:B------:R-:W-:Y:S05]  /*16800*/  BSYNC B0 ;  /* 0x0000000000007941 */ /* 0x000fea0003800000 */
.L_x_2974:
[----:B-----5:R3:W-:Y:S02]  /*16810*/  STS.128 [R239+0x3000], R56 ;  /* 0x00300038ef007388 */ /* 0x0207e40000000c00 */
.L_x_2973:
[----:B------:R-:W-:Y:S05]  /*16820*/  BSYNC B1 ;  /* 0x0000000000017941 */ /* 0x000fea0003800000 */
.L_x_2972:
        /* <DEDUP_REMOVED lines=100> */
.L_x_2979:
[----:B------:R-:W-:Y:S05]  /*16e70*/  BSYNC B0 ;  /* 0x0000000000007941 */ /* 0x000fea0003800000 */
.L_x_2978:
[----:B-----5:R3:W-:Y:S02]  /*16e80*/  STS.128 [R239+0x5000], R56 ;  /* 0x00500038ef007388 */ /* 0x0207e40000000c00 */
.L_x_2977:
[----:B------:R-:W-:Y:S05]  /*16e90*/  BSYNC B1 ;  /* 0x0000000000017941 */ /* 0x000fea0003800000 */
.L_x_2976:
        /* <DEDUP_REMOVED lines=100> */
.L_x_2981:
[----:B------:R-:W-:Y:S05]  /*174e0*/  BSYNC B0 ;  /* 0x0000000000007941 */ /* 0x000fea0003800000 */
.L_x_2980:
[----:B-----5:R1:W-:Y:S02]  /*174f0*/  STS.128 [R239+0x7000], R40 ;  /* 0x00700028ef007388 */ /* 0x0203e40000000c00 */
.L_x_2967:
[----:B------:R-:W-:Y:S05]  /*17500*/  BSYNC B2 ;  /* 0x0000000000027941 */ /* 0x000fea0003800000 */
.L_x_2966:
        /* <DEDUP_REMOVED lines=103> */
.L_x_2985:
[----:B------:R-:W-:Y:S05]  /*17b80*/  BSYNC B0 ;  /* 0x0000000000007941 */ /* 0x000fea0003800000 */
.L_x_2984:
[----:B-----5:R1:W-:Y:S02]  /*17b90*/  STS.128 [R239+0x1800], R20 ;  /* 0x00180014ef007388 */ /* 0x0203e40000000c00 */
.L_x_2983:
[----:B------:R-:W-:Y:S05]  /*17ba0*/  BSYNC B1 ;  /* 0x0000000000017941 */ /* 0x000fea0003800000 */
.L_x_2982:
        /* <DEDUP_REMOVED lines=103> */
.L_x_2989:
[----:B------:R-:W-:Y:S05]  /*18220*/  BSYNC B0 ;  /* 0x0000000000007941 */ /* 0x000fea0003800000 */
.L_x_2988:
[----:B-----5:R1:W-:Y:S02]  /*18230*/  STS.128 [R239+0x3800], R20 ;  /* 0x00380014ef007388 */ /* 0x0203e40000000c00 */
.L_x_2987:
[----:B------:R-:W-:Y:S05]  /*18240*/  BSYNC B1 ;  /* 0x0000000000017941 */ /* 0x000fea0003800000 */
.L_x_2986:
        /* <DEDUP_REMOVED lines=100> */
.L_x_2993:
[----:B------:R-:W-:Y:S05]  /*18890*/  BSYNC B0 ;  /* 0x0000000000007941 */ /* 0x000fea0003800000 */
.L_x_2992:
[----:B-----5:R3:W-:Y:S02]  /*188a0*/  STS.128 [R239+0x5800], R16 ;  /* 0x00580010ef007388 */ /* 0x0207e40000000c00 */
.L_x_2991:
[----:B------:R-:W-:Y:S05]  /*188b0*/  BSYNC B1 ;  /* 0x0000000000017941 */ /* 0x000fea0003800000 */
.L_x_2990:
        /* <DEDUP_REMOVED lines=104> */
.L_x_2995:
[----:B------:R-:W-:Y:S05]  /*18f40*/  BSYNC B0 ;  /* 0x0000000000007941 */ /* 0x000fea0003800000 */
.L_x_2994:
[----:B-----5:R3:W-:Y:S01]  /*18f50*/  STS.128 [R239+0x7800], R16 ;  /* 0x00780010ef007388 */ /* 0x0207e20000000c00 */
[----:B------:R-:W-:Y:S05]  /*18f60*/  BRA `(.L_x_2919) ;  /* 0x0000095000007947 */ /* 0x000fea0003800000 */
.L_x_2869:
        /* <DEDUP_REMOVED lines=37> */
.L_x_2997:
[----:B------:R-:W-:Y:S05]  /*191c0*/  BSYNC B0 ;  /* 0x0000000000007941 */ /* 0x000fea0003800000 */
.L_x_2996:
        /* <DEDUP_REMOVED lines=36> */
.L_x_2999:
[----:B------:R-:W-:Y:S05]  /*19410*/  BSYNC B0 ;  /* 0x0000000000007941 */ /* 0x000fea0003800000 */
.L_x_2998:
        /* <DEDUP_REMOVED lines=36> */
.L_x_3001:
[----:B------:R-:W-:Y:S05]  /*19660*/  BSYNC B0 ;  /* 0x0000000000007941 */ /* 0x000fea0003800000 */
.L_x_3000:
        /* <DEDUP_REMOVED lines=37> */
.L_x_2919:
[----:B------:R-:W-:Y:S05]  /*198c0*/  BSYNC B3 ;  /* 0x0000000000037941 */ /* 0x000fea0003800000 */
.L_x_2868:
        /* <DEDUP_REMOVED lines=38> */
.L_x_3003:
[----:B------:R-:W-:Y:S05]  /*19b30*/  BSYNC B0 ;  /* 0x0000000000007941 */ /* 0x000fea0003800000 */
.L_x_3002:
        /* <DEDUP_REMOVED lines=38> */
.L_x_3005:
[----:B------:R-:W-:Y:S05]  /*19da0*/  BSYNC B0 ;  /* 0x0000000000007941 */ /* 0x000fea0003800000 */
.L_x_3004:
        /* <DEDUP_REMOVED lines=40> */
.L_x_3007:
[----:B------:R-:W-:Y:S05]  /*1a030*/  BSYNC B0 ;  /* 0x0000000000007941 */ /* 0x000fea0003800000 */
.L_x_3006:
        /* <DEDUP_REMOVED lines=43> */
.L_x_3009:
[----:B------:R-:W-:Y:S05]  /*1a2f0*/  BSYNC B0 ;  /* 0x0000000000007941 */ /* 0x000fea0003800000 */
.L_x_3008:
        /* <DEDUP_REMOVED lines=48> */
.L_x_3011:
[----:B------:R-:W-:Y:S05]  /*1a600*/  BSYNC B0 ;  /* 0x0000000000007941 */ /* 0x000fea0003800000 */
.L_x_3010:
        /* <DEDUP_REMOVED lines=40> */
.L_x_3013:
[----:B------:R-:W-:Y:S05]  /*1a890*/  BSYNC B0 ;  /* 0x0000000000007941 */ /* 0x000fea0003800000 */
.L_x_3012:
        /* <DEDUP_REMOVED lines=42> */
.L_x_3015:
[----:B------:R-:W-:Y:S05]  /*1ab40*/  BSYNC B0 ;  /* 0x0000000000007941 */ /* 0x000fea0003800000 */
.L_x_3014:
        /* <DEDUP_REMOVED lines=54> */
.L_x_3017:
[----:B------:R-:W-:Y:S05]  /*1aeb0*/  BSYNC B0 ;  /* 0x0000000000007941 */ /* 0x000fea0003800000 */
.L_x_3016:
[----:B------:R-:W-:Y:S01]  /*1aec0*/  IMAD.SHL.U32 R0, R52, 0x40, RZ ;  /* 0x0000004034007824 */ /* 0x000fe200078e00ff */
[----:B------:R-:W-:Y:S01]  /*1aed0*/  SHF.L.U32 R162, R162, 0x3, RZ ;  /* 0x00000003a2a27819 */ /* 0x000fe200000006ff */
[----:B------:R-:W-:Y:S01]  /*1aee0*/  IMAD R225, R45, 0x400, R35 ;  /* 0x000004002de17824 */ /* 0x000fe200078e0223 */
[----:B------:R-:W-:Y:S01]  /*1aef0*/  R2P PR, R52, 0x6 ;  /* 0x0000000634007804 */ /* 0x000fe20000000000 */
[----:B------:R-:W0:Y:S01]  /*1af00*/  LDGDEPBAR ;  /* 0x00000000000079af */ /* 0x000e220000000000 */
[----:B------:R-:W-:Y:S01]  /*1af10*/  LOP3.LUT R0, R0, 0x1c0, RZ, 0xc0, !PT ;  /* 0x000001c000007812 */ /* 0x000fe200078ec0ff */
[----:B------:R-:W-:-:S03]  /*1af20*/  IMAD.SHL.U32 R225, R225, 0x2, RZ ;  /* 0x00000002e1e17824 */ /* 0x000fc600078e00ff */
[----:B------:R-:W-:Y:S01]  /*1af30*/  LOP3.LUT R162, R0, 0x8, R162, 0xf8, !PT ;  /* 0x0000000800a27812 */ /* 0x000fe200078ef8a2 */
[--C-:B------:R-:W-:Y:S01]  /*1af40*/  IMAD R223, R34, 0x2, R225.reuse ;  /* 0x0000000222df7824 */ /* 0x100fe200078e02e1 */
[----:B------:R-:W-:Y:S01]  /*1af50*/  SHF.R.U32.HI R224, RZ, 0x3, R0 ;  /* 0x00000003ffe07819 */ /* 0x000fe20000011600 */
[----:B------:R-:W-:Y:S01]  /*1af60*/  LDSM.16.M88.4 R24, [R225] ;  /* 0x00000000e118783b */ /* 0x000fe20000000200 */
[C---:B------:R-:W-:Y:S02]  /*1af70*/  IMAD R221, R33.reuse, 0x2, R225 ;  /* 0x0000000221dd7824 */ /* 0x040fe400078e02e1 */
[----:B------:R-:W-:Y:S01]  /*1af80*/  LOP3.LUT R224, R162, R224, RZ, 0x3c, !PT ;  /* 0x000000e0a2e07212 */ /* 0x000fe200078e3cff */
[----:B---3--:R-:W-:Y:S01]  /*1af90*/  LDSM.16.M88.4 R40, [R223] ;  /* 0x00000000df28783b */ /* 0x008fe20000000200 */
[----:B------:R-:W-:Y:S02]  /*1afa0*/  IMAD R220, R33, 0x2, R223 ;  /* 0x0000000221dc7824 */ /* 0x000fe400078e02df */
[----:B------:R-:W-:Y:S01]  /*1afb0*/  LEA R224, R53, R224, 0x9 ;  /* 0x000000e035e07211 */ /* 0x000fe200078e48ff */
[----:B------:R-:W-:Y:S03]  /*1afc0*/  LDSM.16.M88.4 R68, [R221] ;  /* 0x00000000dd44783b */ /* 0x000fe60000000200 */
[----:B------:R-:W-:Y:S01]  /*1afd0*/  SHF.L.U32 R224, R224, 0x1, RZ ;  /* 0x00000001e0e07819 */ /* 0x000fe200000006ff */
[----:B------:R-:W-:Y:S03]  /*1afe0*/  LDSM.16.M88.4 R52, [R220] ;  /* 0x00000000dc34783b */ /* 0x000fe60000000200 */
[C---:B------:R-:W-:Y:S01]  /*1aff0*/  IADD3 R0, R224.reuse, 0x8000, RZ ;  /* 0x00008000e0007810 */ /* 0x040fe20007ffe0ff */
[----:B-1----:R-:W1:Y:S01]  /*1b000*/  LDSM.16.M88.4 R16, [R224+0x8000] ;  /* 0x00800000e010783b */ /* 0x002e620000000200 */
[----:B------:R-:W-:-:S02]  /*1b010*/  IADD3 R222, R224, 0x8020, RZ ;  /* 0x00008020e0de7810 */ /* 0x000fc40007ffe0ff */
[----:B------:R-:W-:Y:S01]  /*1b020*/  @P1 IADD3 R222, R0, -0x20, RZ ;  /* 0xffffffe000de1810 */ /* 0x000fe20007ffe0ff */
[----:B------:R-:W3:Y:S01]  /*1b030*/  LDSM.16.M88.4 R56, [R224+0x8800] ;  /* 0x00880000e038783b */ /* 0x000ee20000000200 */
[----:B------:R-:W-:-:S03]  /*1b040*/  MOV R0, 0x40 ;  /* 0x0000004000007802 */ /* 0x000fc60000000f00 */
[----:B------:R-:W2:Y:S01]  /*1b050*/  LDSM.16.M88.4 R76, [R224+0x9000] ;  /* 0x00900000e04c783b */ /* 0x000ea20000000200 */
[----:B------:R-:W-:-:S03]  /*1b060*/  SEL R0, R0, 0xffffffc0, !P2 ;  /* 0xffffffc000007807 */ /* 0x000fc60005000000 */
[----:B------:R-:W2:Y:S01]  /*1b070*/  LDSM.16.M88.4 R28, [R224+0x9800] ;  /* 0x00980000e01c783b */ /* 0x000ea20000000200 */
[----:B------:R-:W-:Y:S02]  /*1b080*/  IADD3 R218, R224, R0, RZ ;  /* 0x00000000e0da7210 */ /* 0x000fe40007ffe0ff */
[----:B------:R-:W-:Y:S01]  /*1b090*/  IADD3 R211, R0, R222, RZ ;  /* 0x000000de00d37210 */ /* 0x000fe20007ffe0ff */
[----:B------:R-:W2:Y:S04]  /*1b0a0*/  LDSM.16.M88.4 R4, [R222] ;  /* 0x00000000de04783b */ /* 0x000ea80000000200 */
[----:B------:R-:W2:Y:S04]  /*1b0b0*/  LDSM.16.M88.4 R92, [R222+0x800] ;  /* 0x00080000de5c783b */ /* 0x000ea80000000200 */
[----:B------:R-:W2:Y:S04]  /*1b0c0*/  LDSM.16.M88.4 R88, [R222+0x1000] ;  /* 0x00100000de58783b */ /* 0x000ea80000000200 */
[----:B------:R-:W2:Y:S04]  /*1b0d0*/  LDSM.16.M88.4 R84, [R222+0x1800] ;  /* 0x00180000de54783b */ /* 0x000ea80000000200 */
[----:B------:R-:W2:Y:S04]  /*1b0e0*/  LDSM.16.M88.4 R12, [R218+0x8000] ;  /* 0x00800000da0c783b */ /* 0x000ea80000000200 */
[----:B------:R-:W2:Y:S01]  /*1b0f0*/  LDSM.16.M88.4 R64, [R218+0x8800] ;  /* 0x00880000da40783b */ /* 0x000ea20000000200 */
[C---:B-1---5:R-:W-:Y:S03]  /*1b100*/  HMMA.16816.F32 R20, R24.reuse, R16, RZ ;  /* 0x000000101814723c */ /* 0x062fe600000018ff */
[----:B------:R-:W1:Y:S04]  /*1b110*/  LDSM.16.M88.4 R60, [R218+0x9000] ;  /* 0x00900000da3c783b */ /* 0x000e680000000200 */
[----:B------:R-:W4:Y:S01]  /*1b120*/  LD.E R0, [R10.64+0x18c] ;  /* 0x00018c060a007980 */ /* 0x000f22000c101900 */
[C---:B------:R-:W-:Y:S03]  /*1b130*/  HMMA.16816.F32 R16, R24.reuse, R18, RZ ;  /* 0x000000121810723c */ /* 0x040fe600000018ff */
[----:B------:R-:W-:Y:S04]  /*1b140*/  LDSM.16.M88.4 R100, [R211+0x4800] ;  /* 0x00480000d364783b */ /* 0x000fe80000000200 */
[----:B------:R-:W-:Y:S01]  /*1b150*/  LDSM.16.M88.4 R96, [R224+0xe800] ;  /* 0x00e80000e060783b */ /* 0x000fe20000000200 */
[C---:B---3--:R-:W-:Y:S08]  /*1b160*/  HMMA.16816.F32 R36, R24.reuse, R56, RZ ;  /* 0x000000381824723c */ /* 0x048ff000000018ff */
[C---:B--2---:R-:W-:Y:S08]  /*1b170*/  HMMA.16816.F32 R80, R24.reuse, R76, RZ ;  /* 0x0000004c1850723c */ /* 0x044ff000000018ff */
[C---:B------:R-:W-:Y:S08]  /*1b180*/  HMMA.16816.F32 R56, R24.reuse, R58, RZ ;  /* 0x0000003a1838723c */ /* 0x040ff000000018ff */
[C---:B------:R-:W-:Y:S08]  /*1b190*/  HMMA.16816.F32 R76, R24.reuse, R78, RZ ;  /* 0x0000004e184c723c */ /* 0x040ff000000018ff */
[C---:B------:R-:W-:Y:S08]  /*1b1a0*/  HMMA.16816.F32 R72, R24.reuse, R28, RZ ;  /* 0x0000001c1848723c */ /* 0x040ff000000018ff */
[----:B------:R-:W-:Y:S01]  /*1b1b0*/  HMMA.16816.F32 R24, R24, R30, RZ ;  /* 0x0000001e1818723c */ /* 0x000fe200000018ff */
[----:B------:R-:W2:Y:S07]  /*1b1c0*/  LDSM.16.M88.4 R28, [R218+0x9800] ;  /* 0x00980000da1c783b */ /* 0x000eae0000000200 */
[C---:B------:R-:W-:Y:S08]  /*1b1d0*/  HMMA.16816.F32 R20, R40.reuse, R4, R20 ;  /* 0x000000042814723c */ /* 0x040ff00000001814 */
[C---:B------:R-:W-:Y:S01]  /*1b1e0*/  HMMA.16816.F32 R16, R40.reuse, R6, R16 ;  /* 0x000000062810723c */ /* 0x040fe20000001810 */
[----:B------:R-:W3:Y:S07]  /*1b1f0*/  LDSM.16.M88.4 R4, [R211] ;  /* 0x00000000d304783b */ /* 0x000eee0000000200 */
        /* <DEDUP_REMOVED lines=10> */
[C---:B------:R-:W-:Y:S08]  /*1b2a0*/  HMMA.16816.F32 R20, R68.reuse, R12, R20 ;  /* 0x0000000c4414723c */ /* 0x040ff00000001814 */
[C---:B------:R-:W-:Y:S01]  /*1b2b0*/  HMMA.16816.F32 R16, R68.reuse, R14, R16 ;  /* 0x0000000e4410723c */ /* 0x040fe20000001810 */
[----:B------:R-:W3:Y:S07]  /*1b2c0*/  LDSM.16.M88.4 R12, [R211+0x1000] ;  /* 0x00100000d30c783b */ /* 0x000eee0000000200 */
[C---:B------:R-:W-:Y:S08]  /*1b2d0*/  HMMA.16816.F32 R36, R68.reuse, R64, R36 ;  /* 0x000000404424723c */ /* 0x040ff00000001824 */
[C---:B------:R-:W-:Y:S01]  /*1b2e0*/  HMMA.16816.F32 R56, R68.reuse, R66, R56 ;  /* 0x000000424438723c */ /* 0x040fe20000001838 */
[----:B------:R-:W-:Y:S07]  /*1b2f0*/  LDSM.16.M88.4 R64, [R211+0x1800] ;  /* 0x00180000d340783b */ /* 0x000fee0000000200 */
[C---:B-1----:R-:W-:Y:S08]  /*1b300*/  HMMA.16816.F32 R80, R68.reuse, R60, R80 ;  /* 0x0000003c4450723c */ /* 0x042ff00000001850 */
[C---:B------:R-:W-:Y:S01]  /*1b310*/  HMMA.16816.F32 R76, R68.reuse, R62, R76 ;  /* 0x0000003e444c723c */ /* 0x040fe2000000184c */
[----:B------:R-:W-:Y:S07]  /*1b320*/  LDSM.16.M88.4 R60, [R222+0x2800] ;  /* 0x00280000de3c783b */ /* 0x000fee0000000200 */
[C---:B--2---:R-:W-:Y:S08]  /*1b330*/  HMMA.16816.F32 R72, R68.reuse, R28, R72 ;  /* 0x0000001c4448723c */ /* 0x044ff00000001848 */
[----:B------:R-:W-:Y:S01]  /*1b340*/  HMMA.16816.F32 R68, R68, R30, R24 ;  /* 0x0000001e4444723c */ /* 0x000fe20000001818 */
[----:B------:R-:W1:Y:S04]  /*1b350*/  LDSM.16.M88.4 R28, [R224+0xa000] ;  /* 0x00a00000e01c783b */ /* 0x000e680000000200 */
[----:B------:R-:W2:Y:S03]  /*1b360*/  LDSM.16.M88.4 R24, [R224+0xa800] ;  /* 0x00a80000e018783b */ /* 0x000ea60000000200 */
[C---:B---3--:R-:W-:Y:S08]  /*1b370*/  HMMA.16816.F32 R20, R52.reuse, R4, R20 ;  /* 0x000000043414723c */ /* 0x048ff00000001814 */
[C---:B------:R-:W-:Y:S01]  /*1b380*/  HMMA.16816.F32 R16, R52.reuse, R6, R16 ;  /* 0x000000063410723c */ /* 0x040fe20000001810 */
[----:B------:R-:W3:Y:S07]  /*1b390*/  LDSM.16.M88.4 R4, [R224+0xb000] ;  /* 0x00b00000e004783b */ /* 0x000eee0000000200 */
[C---:B------:R-:W-:Y:S08]  /*1b3a0*/  HMMA.16816.F32 R36, R52.reuse, R40, R36 ;  /* 0x000000283424723c */ /* 0x040ff00000001824 */
[C---:B------:R-:W-:Y:S01]  /*1b3b0*/  HMMA.16816.F32 R56, R52.reuse, R42, R56 ;  /* 0x0000002a3438723c */ /* 0x040fe20000001838 */
[----:B------:R-:W-:Y:S07]  /*1b3c0*/  LDSM.16.M88.4 R40, [R223+0x2000] ;  /* 0x00200000df28783b */ /* 0x000fee0000000200 */
[C---:B------:R-:W-:Y:S08]  /*1b3d0*/  HMMA.16816.F32 R80, R52.reuse, R12, R80 ;  /* 0x0000000c3450723c */ /* 0x040ff00000001850 */
[----:B------:R-:W-:Y:S01]  /*1b3e0*/  HMMA.16816.F32 R76, R52, R14, R76 ;  /* 0x0000000e344c723c */ /* 0x000fe2000000184c */
[----:B------:R-:W3:Y:S07]  /*1b3f0*/  LDSM.16.M88.4 R12, [R222+0x2000] ;  /* 0x00200000de0c783b */ /* 0x000eee0000000200 */
[C---:B-1----:R-:W-:Y:S08]  /*1b400*/  HMMA.16816.F32 R20, R84.reuse, R28, R20 ;  /* 0x0000001c5414723c */ /* 0x042ff00000001814 */
[----:B------:R-:W-:Y:S01]  /*1b410*/  HMMA.16816.F32 R16, R84, R30, R16 ;  /* 0x0000001e5410723c */ /* 0x000fe20000001810 */
[----:B------:R-:W-:Y:S07]  /*1b420*/  LDSM.16.M88.4 R28, [R218+0xa800] ;  /* 0x00a80000da1c783b */ /* 0x000fee0000000200 */
[C---:B------:R-:W-:Y:S08]  /*1b430*/  HMMA.16816.F32 R72, R52.reuse, R64, R72 ;  /* 0x000000403448723c */ /* 0x040ff00000001848 */
[----:B------:R-:W-:Y:S01]  /*1b440*/  HMMA.16816.F32 R68, R52, R66, R68 ;  /* 0x000000423444723c */ /* 0x000fe20000001844 */
[----:B------:R-:W1:Y:S04]  /*1b450*/  LDSM.16.M88.4 R64, [R222+0x3000] ;  /* 0x00300000de40783b */ /* 0x000e680000000200 */
[----:B------:R-:W-:Y:S03]  /*1b460*/  LDSM.16.M88.4 R52, [R222+0x3800] ;  /* 0x00380000de34783b */ /* 0x000fe60000000200 */
[C---:B--2---:R-:W-:Y:S08]  /*1b470*/  HMMA.16816.F32 R36, R84.reuse, R24, R36 ;  /* 0x000000185424723c */ /* 0x044ff00000001824 */
[C---:B------:R-:W-:Y:S01]  /*1b480*/  HMMA.16816.F32 R56, R84.reuse, R26, R56 ;  /* 0x0000001a5438723c */ /* 0x040fe20000001838 */
[----:B------:R-:W-:Y:S07]  /*1b490*/  LDSM.16.M88.4 R24, [R218+0xa000] ;  /* 0x00a00000da18783b */ /* 0x000fee0000000200 */
[C---:B---3--:R-:W-:Y:S08]  /*1b4a0*/  HMMA.16816.F32 R80, R84.reuse, R4, R80 ;  /* 0x000000045450723c */ /* 0x048ff00000001850 */
[----:B------:R-:W-:Y:S01]  /*1b4b0*/  HMMA.16816.F32 R76, R84, R6, R76 ;  /* 0x00000006544c723c */ /* 0x000fe2000000184c */
[----:B------:R-:W2:Y:S07]  /*1b4c0*/  LDSM.16.M88.4 R4, [R221+0x2000] ;  /* 0x00200000dd04783b */ /* 0x000eae0000000200 */
[C---:B------:R-:W-:Y:S08]  /*1b4d0*/  HMMA.16816.F32 R20, R40.reuse, R12, R20 ;  /* 0x0000000c2814723c */ /* 0x040ff00000001814 */
[----:B------:R-:W-:Y:S01]  /*1b4e0*/  HMMA.16816.F32 R16, R40, R14, R16 ;  /* 0x0000000e2810723c */ /* 0x000fe20000001810 */
[----:B------:R-:W3:Y:S07]  /*1b4f0*/  LDSM.16.M88.4 R12, [R218+0xb000] ;  /* 0x00b00000da0c783b */ /* 0x000eee0000000200 */
        /* <DEDUP_REMOVED lines=9> */
[----:B------:R-:W-:Y:S07]  /*1b590*/  LDSM.16.M88.4 R64, [R211+0x2800] ;  /* 0x00280000d340783b */ /* 0x000fee0000000200 */
[C---:B--2---:R-:W-:Y:S08]  /*1b5a0*/  HMMA.16816.F32 R20, R4.reuse, R24, R20 ;  /* 0x000000180414723c */ /* 0x044ff00000001814 */
[----:B------:R-:W-:Y:S01]  /*1b5b0*/  HMMA.16816.F32 R16, R4, R26, R16 ;  /* 0x0000001a0410723c */ /* 0x000fe20000001810 */
[----:B------:R-:W1:Y:S07]  /*1b5c0*/  LDSM.16.M88.4 R24, [R220+0x2000] ;  /* 0x00200000dc18783b */ /* 0x000e6e0000000200 */
[C---:B------:R-:W-:Y:S08]  /*1b5d0*/  HMMA.16816.F32 R72, R40.reuse, R52, R72 ;  /* 0x000000342848723c */ /* 0x040ff00000001848 */
[----:B------:R-:W-:Y:S01]  /*1b5e0*/  HMMA.16816.F32 R68, R40, R54, R68 ;  /* 0x000000362844723c */ /* 0x000fe20000001844 */
[----:B------:R-:W2:Y:S04]  /*1b5f0*/  LDSM.16.M88.4 R52, [R211+0x3000] ;  /* 0x00300000d334783b */ /* 0x000ea80000000200 */
[----:B------:R-:W-:Y:S03]  /*1b600*/  LDSM.16.M88.4 R40, [R225+0x4000] ;  /* 0x00400000e128783b */ /* 0x000fe60000000200 */
        /* <DEDUP_REMOVED lines=8> */
[----:B------:R-:W3:Y:S04]  /*1b690*/  LDSM.16.M88.4 R4, [R224+0xc800] ;  /* 0x00c80000e004783b */ /* 0x000ee80000000200 */
[----:B------:R-:W-:Y:S03]  /*1b6a0*/  LDSM.16.M88.4 R60, [R224+0xd000] ;  /* 0x00d00000e03c783b */ /* 0x000fe60000000200 */
[C---:B-1----:R-:W-:Y:S08]  /*1b6b0*/  HMMA.16816.F32 R20, R24.reuse, R84, R20 ;  /* 0x000000541814723c */ /* 0x042ff00000001814 */
[C---:B------:R-:W-:Y:S01]  /*1b6c0*/  HMMA.16816.F32 R16, R24.reuse, R86, R16 ;  /* 0x000000561810723c */ /* 0x040fe20000001810 */
[----:B------:R-:W-:Y:S07]  /*1b6d0*/  LDSM.16.M88.4 R84, [R211+0x4000] ;  /* 0x00400000d354783b */ /* 0x000fee0000000200 */
[C---:B------:R-:W-:Y:S08]  /*1b6e0*/  HMMA.16816.F32 R36, R24.reuse, R64, R36 ;  /* 0x000000401824723c */ /* 0x040ff00000001824 */
[C---:B------:R-:W-:Y:S01]  /*1b6f0*/  HMMA.16816.F32 R56, R24.reuse, R66, R56 ;  /* 0x000000421838723c */ /* 0x040fe20000001838 */
[----:B------:R-:W-:Y:S07]  /*1b700*/  LDSM.16.M88.4 R64, [R224+0xd800] ;  /* 0x00d80000e040783b */ /* 0x000fee0000000200 */
[C---:B--2---:R-:W-:Y:S08]  /*1b710*/  HMMA.16816.F32 R80, R24.reuse, R52, R80 ;  /* 0x000000341850723c */ /* 0x044ff00000001850 */
[----:B------:R-:W-:Y:S01]  /*1b720*/  HMMA.16816.F32 R76, R24, R54, R76 ;  /* 0x00000036184c723c */ /* 0x000fe2000000184c */
[----:B------:R-:W1:Y:S07]  /*1b730*/  LDSM.16.M88.4 R52, [R223+0x4000] ;  /* 0x00400000df34783b */ /* 0x000e6e0000000200 */
[C---:B---3--:R-:W-:Y:S08]  /*1b740*/  HMMA.16816.F32 R20, R40.reuse, R12, R20 ;  /* 0x0000000c2814723c */ /* 0x048ff00000001814 */
[C---:B------:R-:W-:Y:S01]  /*1b750*/  HMMA.16816.F32 R16, R40.reuse, R14, R16 ;  /* 0x0000000e2810723c */ /* 0x040fe20000001810 */
[----:B------:R-:W-:Y:S07]  /*1b760*/  LDSM.16.M88.4 R12, [R218+0xc000] ;  /* 0x00c00000da0c783b */ /* 0x000fee0000000200 */
[C---:B------:R-:W-:Y:S08]  /*1b770*/  HMMA.16816.F32 R36, R40.reuse, R4, R36 ;  /* 0x000000042824723c */ /* 0x040ff00000001824 */
[----:B------:R-:W-:Y:S01]  /*1b780*/  HMMA.16816.F32 R56, R40, R6, R56 ;  /* 0x000000062838723c */ /* 0x000fe20000001838 */
[----:B------:R-:W2:Y:S07]  /*1b790*/  LDSM.16.M88.4 R4, [R221+0x4000] ;  /* 0x00400000dd04783b */ /* 0x000eae0000000200 */
[C---:B------:R-:W-:Y:S08]  /*1b7a0*/  HMMA.16816.F32 R72, R24.reuse, R28, R72 ;  /* 0x0000001c1848723c */ /* 0x040ff00000001848 */
[----:B------:R-:W-:Y:S01]  /*1b7b0*/  HMMA.16816.F32 R68, R24, R30, R68 ;  /* 0x0000001e1844723c */ /* 0x000fe20000001844 */
[----:B------:R-:W3:Y:S04]  /*1b7c0*/  LDSM.16.M88.4 R28, [R222+0x4800] ;  /* 0x00480000de1c783b */ /* 0x000ee80000000200 */
[----:B------:R-:W3:Y:S03]  /*1b7d0*/  LDSM.16.M88.4 R24, [R222+0x5000] ;  /* 0x00500000de18783b */ /* 0x000ee60000000200 */
[C---:B-1----:R-:W-:Y:S08]  /*1b7e0*/  HMMA.16816.F32 R20, R52.reuse, R88, R20 ;  /* 0x000000583414723c */ /* 0x042ff00000001814 */
[----:B------:R-:W-:Y:S01]  /*1b7f0*/  HMMA.16816.F32 R16, R52, R90, R16 ;  /* 0x0000005a3410723c */ /* 0x000fe20000001810 */
[----:B------:R-:W-:Y:S07]  /*1b800*/  LDSM.16.M88.4 R88, [R211+0x5000] ;  /* 0x00500000d358783b */ /* 0x000fee0000000200 */
[C---:B------:R-:W-:Y:S08]  /*1b810*/  HMMA.16816.F32 R80, R40.reuse, R60, R80 ;  /* 0x0000003c2850723c */ /* 0x040ff00000001850 */
[----:B------:R-:W-:Y:S01]  /*1b820*/  HMMA.16816.F32 R76, R40, R62, R76 ;  /* 0x0000003e284c723c */ /* 0x000fe2000000184c */
[----:B------:R-:W1:Y:S07]  /*1b830*/  LDSM.16.M88.4 R60, [R222+0x5800] ;  /* 0x00580000de3c783b */ /* 0x000e6e0000000200 */
[----:B--2---:R-:W-:Y:S08]  /*1b840*/  HMMA.16816.F32 R20, R4, R12, R20 ;  /* 0x0000000c0414723c */ /* 0x004ff00000001814 */
[C---:B------:R-:W-:Y:S08]  /*1b850*/  HMMA.16816.F32 R72, R40.reuse, R64, R72 ;  /* 0x000000402848723c */ /* 0x040ff00000001848 */
[----:B------:R-:W-:Y:S01]  /*1b860*/  HMMA.16816.F32 R68, R40, R66, R68 ;  /* 0x000000422844723c */ /* 0x000fe20000001844 */
[----:B------:R-:W-:Y:S04]  /*1b870*/  LDSM.16.M88.4 R64, [R225+0x6000] ;  /* 0x00600000e140783b */ /* 0x000fe80000000200 */
[----:B------:R-:W2:Y:S03]  /*1b880*/  LDSM.16.M88.4 R40, [R224+0xe000] ;  /* 0x00e00000e028783b */ /* 0x000ea60000000200 */
[----:B------:R-:W-:Y:S01]  /*1b890*/  HMMA.16816.F32 R16, R4, R14, R16 ;  /* 0x0000000e0410723c */ /* 0x000fe20000001810 */
[----:B------:R-:W-:Y:S07]  /*1b8a0*/  LDSM.16.M88.4 R12, [R218+0xd800] ;  /* 0x00d80000da0c783b */ /* 0x000fee0000000200 */
[C---:B---3--:R-:W-:Y:S08]  /*1b8b0*/  HMMA.16816.F32 R36, R52.reuse, R28, R36 ;  /* 0x0000001c3424723c */ /* 0x048ff00000001824 */
[C---:B------:R-:W-:Y:S01]  /*1b8c0*/  HMMA.16816.F32 R56, R52.reuse, R30, R56 ;  /* 0x0000001e3438723c */ /* 0x040fe20000001838 */
[----:B------:R-:W3:Y:S07]  /*1b8d0*/  LDSM.16.M88.4 R28, [R218+0xc800] ;  /* 0x00c80000da1c783b */ /* 0x000eee0000000200 */
[C---:B------:R-:W-:Y:S08]  /*1b8e0*/  HMMA.16816.F32 R80, R52.reuse, R24, R80 ;  /* 0x000000183450723c */ /* 0x040ff00000001850 */
[----:B------:R-:W-:Y:S01]  /*1b8f0*/  HMMA.16816.F32 R76, R52, R26, R76 ;  /* 0x0000001a344c723c */ /* 0x000fe2000000184c */
[----:B------:R-:W3:Y:S07]  /*1b900*/  LDSM.16.M88.4 R24, [R218+0xd000] ;  /* 0x00d00000da18783b */ /* 0x000eee0000000200 */
[----:B------:R-:W-:Y:S08]  /*1b910*/  HMMA.16816.F32 R20, R92, R84, R20 ;  /* 0x000000545c14723c */ /* 0x000ff00000001814 */
[C---:B-1----:R-:W-:Y:S08]  /*1b920*/  HMMA.16816.F32 R72, R52.reuse, R60, R72 ;  /* 0x0000003c3448723c */ /* 0x042ff00000001848 */
[----:B------:R-:W-:Y:S01]  /*1b930*/  HMMA.16816.F32 R68, R52, R62, R68 ;  /* 0x0000003e3444723c */ /* 0x000fe20000001844 */
[----:B------:R-:W-:Y:S04]  /*1b940*/  LDSM.16.M88.4 R52, [R223+0x6000] ;  /* 0x00600000df34783b */ /* 0x000fe80000000200 */
[----:B------:R-:W1:Y:S03]  /*1b950*/  LDSM.16.M88.4 R60, [R222+0x6000] ;  /* 0x00600000de3c783b */ /* 0x000e660000000200 */
[----:B------:R-:W-:Y:S01]  /*1b960*/  HMMA.16816.F32 R16, R92, R86, R16 ;  /* 0x000000565c10723c */ /* 0x000fe20000001810 */
[----:B------:R-:W-:Y:S07]  /*1b970*/  LDSM.16.M88.4 R84, [R211+0x5800] ;  /* 0x00580000d354783b */ /* 0x000fee0000000200 */
[----:B--2---:R-:W-:Y:S08]  /*1b980*/  HMMA.16816.F32 R20, R64, R40, R20 ;  /* 0x000000284014723c */ /* 0x004ff00000001814 */
[C---:B---3--:R-:W-:Y:S08]  /*1b990*/  HMMA.16816.F32 R36, R4.reuse, R28, R36 ;  /* 0x0000001c0424723c */ /* 0x048ff00000001824 */
[C---:B------:R-:W-:Y:S01]  /*1b9a0*/  HMMA.16816.F32 R56, R4.reuse, R30, R56 ;  /* 0x0000001e0438723c */ /* 0x040fe20000001838 */
[----:B------:R-:W-:Y:S07]  /*1b9b0*/  LDSM.16.M88.4 R28, [R221+0x6000] ;  /* 0x00600000dd1c783b */ /* 0x000fee0000000200 */
[C---:B------:R-:W-:Y:S08]  /*1b9c0*/  HMMA.16816.F32 R80, R4.reuse, R24, R80 ;  /* 0x000000180450723c */ /* 0x040ff00000001850 */
[----:B------:R-:W-:Y:S01]  /*1b9d0*/  HMMA.16816.F32 R76, R4, R26, R76 ;  /* 0x0000001a044c723c */ /* 0x000fe2000000184c */
[----:B------:R-:W2:Y:S07]  /*1b9e0*/  LDSM.16.M88.4 R24, [R218+0xe000] ;  /* 0x00e00000da18783b */ /* 0x000eae0000000200 */
[----:B------:R-:W-:Y:S01]  /*1b9f0*/  HMMA.16816.F32 R16, R64, R42, R16 ;  /* 0x0000002a4010723c */ /* 0x000fe20000001810 */
[----:B------:R-:W-:Y:S07]  /*1ba00*/  LDSM.16.M88.4 R40, [R222+0x6800] ;  /* 0x00680000de28783b */ /* 0x000fee0000000200 */
[----:B-1----:R-:W-:Y:S08]  /*1ba10*/  HMMA.16816.F32 R20, R52, R60, R20 ;  /* 0x0000003c3414723c */ /* 0x002ff00000001814 */
[C---:B------:R-:W-:Y:S08]  /*1ba20*/  HMMA.16816.F32 R72, R4.reuse, R12, R72 ;  /* 0x0000000c0448723c */ /* 0x040ff00000001848 */
[----:B------:R-:W-:Y:S01]  /*1ba30*/  HMMA.16816.F32 R68, R4, R14, R68 ;  /* 0x0000000e0444723c */ /* 0x000fe20000001844 */
[----:B------:R-:W-:Y:S04]  /*1ba40*/  LDSM.16.M88.4 R12, [R220+0x6000] ;  /* 0x00600000dc0c783b */ /* 0x000fe80000000200 */
[----:B------:R-:W1:Y:S03]  /*1ba50*/  LDSM.16.M88.4 R4, [R211+0x6000] ;  /* 0x00600000d304783b */ /* 0x000e660000000200 */
[----:B------:R-:W-:Y:S01]  /*1ba60*/  HMMA.16816.F32 R16, R52, R62, R16 ;  /* 0x0000003e3410723c */ /* 0x000fe20000001810 */
[----:B------:R-:W3:Y:S07]  /*1ba70*/  LDSM.16.M88.4 R60, [R224+0xf000] ;  /* 0x00f00000e03c783b */ /* 0x000eee0000000200 */
[----:B--2---:R-:W-:Y:S08]  /*1ba80*/  HMMA.16816.F32 R20, R28, R24, R20 ;  /* 0x000000181c14723c */ /* 0x004ff00000001814 */
[C---:B------:R-:W-:Y:S08]  /*1ba90*/  HMMA.16816.F32 R36, R92.reuse, R100, R36 ;  /* 0x000000645c24723c */ /* 0x040ff00000001824 */
[C---:B------:R-:W-:Y:S08]  /*1baa0*/  HMMA.16816.F32 R56, R92.reuse, R102, R56 ;  /* 0x000000665c38723c */ /* 0x040ff00000001838 */
[----:B------:R-:W-:Y:S01]  /*1bab0*/  HMMA.16816.F32 R100, R92, R88, R80 ;  /* 0x000000585c64723c */ /* 0x000fe20000001850 */
[----:B------:R-:W-:Y:S07]  /*1bac0*/  LDSM.16.M88.4 R80, [R218+0xe800] ;  /* 0x00e80000da50783b */ /* 0x000fee0000000200 */
[----:B------:R-:W-:Y:S01]  /*1bad0*/  HMMA.16816.F32 R16, R28, R26, R16 ;  /* 0x0000001a1c10723c */ /* 0x000fe20000001810 */
[----:B------:R-:W2:Y:S07]  /*1bae0*/  LDSM.16.M88.4 R24, [R222+0x7000] ;  /* 0x00700000de18783b */ /* 0x000eae0000000200 */
[----:B-1----:R-:W-:Y:S08]  /*1baf0*/  HMMA.16816.F32 R20, R12, R4, R20 ;  /* 0x000000040c14723c */ /* 0x002ff00000001814 */
[----:B------:R-:W-:Y:S01]  /*1bb00*/  HMMA.16816.F32 R76, R92, R90, R76 ;  /* 0x0000005a5c4c723c */ /* 0x000fe2000000184c */
[----:B------:R-:W1:Y:S07]  /*1bb10*/  LDSM.16.M88.4 R88, [R224+0xf800] ;  /* 0x00f80000e058783b */ /* 0x000e6e0000000200 */
[----:B---3--:R-:W-:Y:S08]  /*1bb20*/  HMMA.16816.F32 R100, R64, R60, R100 ;  /* 0x0000003c4064723c */ /* 0x008ff00000001864 */
[----:B------:R-:W-:Y:S01]  /*1bb30*/  HMMA.16816.F32 R72, R92, R84, R72 ;  /* 0x000000545c48723c */ /* 0x000fe20000001848 */
[----:B----4-:R-:W-:-:S02]  /*1bb40*/  FMUL.FTZ R20, R20, R0 ;  /* 0x0000000014147220 */ /* 0x010fc40000410000 */
[-C--:B------:R-:W-:Y:S02]  /*1bb50*/  FMUL.FTZ R21, R21, R0.reuse ;  /* 0x0000000015157220 */ /* 0x080fe40000410000 */
[----:B------:R-:W-:-:S03]  /*1bb60*/  FMUL.FTZ R22, R22, R0 ;  /* 0x0000000016167220 */ /* 0x000fc60000410000 */
[----:B------:R-:W-:Y:S01]  /*1bb70*/  HMMA.16816.F32 R84, R92, R86, R68 ;  /* 0x000000565c54723c */ /* 0x000fe20000001844 */
[----:B------:R-:W3:Y:S01]  /*1bb80*/  MUFU.TANH R44, R20 ;  /* 0x00000014002c7308 */ /* 0x000ee20000002400 */
[----:B------:R-:W-:Y:S06]  /*1bb90*/  LDSM.16.M88.4 R68, [R211+0x6800] ;  /* 0x00680000d344783b */ /* 0x000fec0000000200 */
[----:B------:R-:W-:Y:S01]  /*1bba0*/  HMMA.16816.F32 R16, R12, R6, R16 ;  /* 0x000000060c10723c */ /* 0x000fe20000001810 */
[----:B------:R-:W4:Y:S01]  /*1bbb0*/  MUFU.TANH R46, R21 ;  /* 0x00000015002e7308 */ /* 0x000f220000002400 */
[----:B------:R-:W-:Y:S06]  /*1bbc0*/  LDSM.16.M88.4 R4, [R218+0xf000] ;  /* 0x00f00000da04783b */ /* 0x000fec0000000200 */
[----:B------:R-:W-:Y:S08]  /*1bbd0*/  HMMA.16816.F32 R76, R64, R62, R76 ;  /* 0x0000003e404c723c */ /* 0x000ff0000000184c */
[----:B--2---:R-:W-:Y:S01]  /*1bbe0*/  HMMA.16816.F32 R100, R52, R24, R100 ;  /* 0x000000183464723c */ /* 0x004fe20000001864 */
[----:B------:R2:W1:Y:S06]  /*1bbf0*/  MUFU.TANH R24, R22 ;  /* 0x0000001600187308 */ /* 0x00046c0000002400 */
[----:B------:R-:W-:-:S02]  /*1bc00*/  FMUL.FTZ R25, R23, R0 ;  /* 0x0000000017197220 */ /* 0x000fc40000410000 */
[----:B--2---:R-:W2:Y:S01]  /*1bc10*/  LDSM.16.M88.4 R20, [R222+0x7800] ;  /* 0x00780000de14783b */ /* 0x004ea20000000200 */
[----:B------:R-:W-:Y:S01]  /*1bc20*/  HMMA.16816.F32 R36, R64, R96, R36 ;  /* 0x000000604024723c */ /* 0x000fe20000001824 */
[-C--:B------:R-:W-:Y:S02]  /*1bc30*/  FMUL.FTZ R16, R16, R0.reuse ;  /* 0x0000000010107220 */ /* 0x080fe40000410000 */
[-C--:B------:R-:W-:Y:S02]  /*1bc40*/  FMUL.FTZ R17, R17, R0.reuse ;  /* 0x0000000011117220 */ /* 0x080fe40000410000 */
[----:B------:R-:W-:-:S03]  /*1bc50*/  FMUL.FTZ R18, R18, R0 ;  /* 0x0000000012127220 */ /* 0x000fc60000410000 */
[----:B------:R-:W-:Y:S01]  /*1bc60*/  HMMA.16816.F32 R56, R64, R98, R56 ;  /* 0x000000624038723c */ /* 0x000fe20000001838 */
[----:B------:R-:W-:-:S07]  /*1bc70*/  FMUL.FTZ R19, R19, R0 ;  /* 0x0000000013137220 */ /* 0x000fce0000410000 */
[C---:B-1----:R-:W-:Y:S01]  /*1bc80*/  HMMA.16816.F32 R72, R64.reuse, R88, R72 ;  /* 0x000000584048723c */ /* 0x042fe20000001848 */
[----:B------:R-:W1:Y:S07]  /*1bc90*/  MUFU.TANH R47, R16 ;  /* 0x00000010002f7308 */ /* 0x000e6e0000002400 */
[----:B------:R-:W-:Y:S01]  /*1bca0*/  HMMA.16816.F32 R84, R64, R90, R84 ;  /* 0x0000005a4054723c */ /* 0x000fe20000001854 */
[----:B------:R-:W1:Y:S07]  /*1bcb0*/  MUFU.TANH R48, R17 ;  /* 0x0000001100307308 */ /* 0x000e6e0000002400 */
[C---:B------:R-:W-:Y:S01]  /*1bcc0*/  HMMA.16816.F32 R76, R52.reuse, R26, R76 ;  /* 0x0000001a344c723c */ /* 0x040fe2000000184c */
[----:B------:R-:W1:Y:S08]  /*1bcd0*/  MUFU.TANH R26, R18 ;  /* 0x00000012001a7308 */ /* 0x000e700000002400 */
[----:B------:R1:W1:Y:S01]  /*1bce0*/  MUFU.TANH R27, R19 ;  /* 0x00000013001b7308 */ /* 0x0002620000002400 */
[C---:B------:R-:W-:Y:S01]  /*1bcf0*/  HMMA.16816.F32 R36, R52.reuse, R40, R36 ;  /* 0x000000283424723c */ /* 0x040fe20000001824 */
[----:B-1----:R-:W1:Y:S07]  /*1bd00*/  LDSM.16.M88.4 R16, [R218+0xf800] ;  /* 0x00f80000da10783b */ /* 0x002e6e0000000200 */
[C---:B------:R-:W-:Y:S01]  /*1bd10*/  HMMA.16816.F32 R56, R52.reuse, R42, R56 ;  /* 0x0000002a3438723c */ /* 0x040fe20000001838 */
[----:B------:R-:W1:Y:S07]  /*1bd20*/  LDSM.16.M88.4 R40, [R211+0x7000] ;  /* 0x00700000d328783b */ /* 0x000e6e0000000200 */
[C---:B--2---:R-:W-:Y:S08]  /*1bd30*/  HMMA.16816.F32 R72, R52.reuse, R20, R72 ;  /* 0x000000143448723c */ /* 0x044ff00000001848 */
[----:B------:R-:W-:Y:S08]  /*1bd40*/  HMMA.16816.F32 R84, R52, R22, R84 ;  /* 0x000000163454723c */ /* 0x000ff00000001854 */
[C---:B------:R-:W-:Y:S08]  /*1bd50*/  HMMA.16816.F32 R100, R28.reuse, R4, R100 ;  /* 0x000000041c64723c */ /* 0x040ff00000001864 */
[----:B------:R-:W-:Y:S01]  /*1bd60*/  HMMA.16816.F32 R76, R28, R6, R76 ;  /* 0x000000061c4c723c */ /* 0x000fe2000000184c */
[----:B------:R-:W2:Y:S01]  /*1bd70*/  LDSM.16.M88.4 R4, [R211+0x7800] ;  /* 0x00780000d304783b */ /* 0x000ea20000000200 */
[----:B------:R-:W-:Y:S01]  /*1bd80*/  IMAD R32, R45, 0x10, R32 ;  /* 0x000000102d207824 */ /* 0x000fe200078e0220 */
[----:B------:R-:W-:Y:S01]  /*1bd90*/  ISETP.GT.AND P6, PT, R242, R230, PT ;  /* 0x000000e6f200720c */ /* 0x000fe20003fc4270 */
[----:B------:R-:W1:Y:S01]  /*1bda0*/  MUFU.TANH R25, R25 ;  /* 0x0000001900197308 */ /* 0x000e620000002400 */
[----:B------:R-:W-:Y:S01]  /*1bdb0*/  IADD3 R9, -R9, R51, -R237 ;  /* 0x0000003309097210 */ /* 0x000fe20007ffe9ed */
[----:B------:R-:W-:-:S04]  /*1bdc0*/  DEPBAR.LE SB0, 0x0 ;  /* 0x000080000000791a */ /* 0x000fc80000000000 */
[C---:B------:R-:W-:Y:S08]  /*1bdd0*/  HMMA.16816.F32 R36, R28.reuse, R80, R36 ;  /* 0x000000501c24723c */ /* 0x040ff00000001824 */
[C---:B------:R-:W-:Y:S08]  /*1bde0*/  HMMA.16816.F32 R56, R28.reuse, R82, R56 ;  /* 0x000000521c38723c */ /* 0x040ff00000001838 */
[C---:B-1----:R-:W-:Y:S08]  /*1bdf0*/  HMMA.16816.F32 R72, R28.reuse, R16, R72 ;  /* 0x000000101c48723c */ /* 0x042ff00000001848 */
[----:B------:R-:W-:Y:S08]  /*1be00*/  HMMA.16816.F32 R84, R28, R18, R84 ;  /* 0x000000121c54723c */ /* 0x000ff00000001854 */
[C---:B------:R-:W-:Y:S08]  /*1be10*/  HMMA.16816.F32 R36, R12.reuse, R68, R36 ;  /* 0x000000440c24723c */ /* 0x040ff00000001824 */
[C---:B------:R-:W-:Y:S08]  /*1be20*/  HMMA.16816.F32 R56, R12.reuse, R70, R56 ;  /* 0x000000460c38723c */ /* 0x040ff00000001838 */
[C---:B------:R-:W-:Y:S08]  /*1be30*/  HMMA.16816.F32 R100, R12.reuse, R40, R100 ;  /* 0x000000280c64723c */ /* 0x040ff00000001864 */
[C---:B------:R-:W-:Y:S08]  /*1be40*/  HMMA.16816.F32 R76, R12.reuse, R42, R76 ;  /* 0x0000002a0c4c723c */ /* 0x040ff0000000184c */
[C---:B--2---:R-:W-:Y:S08]  /*1be50*/  HMMA.16816.F32 R72, R12.reuse, R4, R72 ;  /* 0x000000040c48723c */ /* 0x044ff00000001848 */
[----:B------:R-:W-:Y:S01]  /*1be60*/  HMMA.16816.F32 R84, R12, R6, R84 ;  /* 0x000000060c54723c */ /* 0x000fe20000001854 */
[----:B------:R-:W-:-:S02]  /*1be70*/  FMUL.FTZ R20, R38, R0 ;  /* 0x0000000026147220 */ /* 0x000fc40000410000 */
[-C--:B------:R-:W-:Y:S02]  /*1be80*/  FMUL.FTZ R21, R39, R0.reuse ;  /* 0x0000000027157220 */ /* 0x080fe40000410000 */
[-C--:B------:R-:W-:Y:S02]  /*1be90*/  FMUL.FTZ R36, R36, R0.reuse ;  /* 0x0000000024247220 */ /* 0x080fe40000410000 */
[-C--:B------:R-:W-:Y:S02]  /*1bea0*/  FMUL.FTZ R37, R37, R0.reuse ;  /* 0x0000000025257220 */ /* 0x080fe40000410000 */
[-C--:B------:R-:W-:Y:S02]  /*1beb0*/  FMUL.FTZ R39, R56, R0.reuse ;  /* 0x0000000038277220 */ /* 0x080fe40000410000 */
[-C--:B------:R-:W-:Y:S02]  /*1bec0*/  FMUL.FTZ R38, R57, R0.reuse ;  /* 0x0000000039267220 */ /* 0x080fe40000410000 */
        /* <DEDUP_REMOVED lines=9> */
[-C--:B------:R-:W-:Y:S01]  /*1bf60*/  FMUL.FTZ R28, R73, R0.reuse ;  /* 0x00000000491c7220 */ /* 0x080fe20000410000 */
[----:B------:R-:W-:Y:S01]  /*1bf70*/  IADD3 R4, R51, 0x1, -R237 ;  /* 0x0000000133047810 */ /* 0x000fe20007ffe8ed */
[-C--:B------:R-:W-:Y:S02]  /*1bf80*/  FMUL.FTZ R100, R100, R0.reuse ;  /* 0x0000000064647220 */ /* 0x080fe40000410000 */
[-C--:B------:R-:W-:Y:S02]  /*1bf90*/  FMUL.FTZ R101, R101, R0.reuse ;  /* 0x0000000065657220 */ /* 0x080fe40000410000 */
[----:B------:R-:W-:-:S02]  /*1bfa0*/  FMUL.FTZ R74, R74, R0 ;  /* 0x000000004a4a7220 */ /* 0x000fc40000410000 */
[-C--:B------:R-:W-:Y:S02]  /*1bfb0*/  FMUL.FTZ R75, R75, R0.reuse ;  /* 0x000000004b4b7220 */ /* 0x080fe40000410000 */
[-C--:B------:R-:W-:Y:S02]  /*1bfc0*/  FMUL.FTZ R84, R84, R0.reuse ;  /* 0x0000000054547220 */ /* 0x080fe40000410000 */
[-C--:B------:R-:W-:Y:S02]  /*1bfd0*/  FMUL.FTZ R85, R85, R0.reuse ;  /* 0x0000000055557220 */ /* 0x080fe40000410000 */
[-C--:B------:R-:W-:Y:S02]  /*1bfe0*/  FMUL.FTZ R86, R86, R0.reuse ;  /* 0x0000000056567220 */ /* 0x080fe40000410000 */
[----:B------:R-:W-:Y:S01]  /*1bff0*/  FMUL.FTZ R87, R87, R0 ;  /* 0x0000000057577220 */ /* 0x000fe20000410000 */
[----:B------:R-:W-:Y:S01]  /*1c000*/  IADD3 R50, R50, R32, RZ ;  /* 0x0000002032327210 */ /* 0x000fe20007ffe0ff */
[----:B------:R-:W1:Y:S01]  /*1c010*/  MUFU.TANH R36, R36 ;  /* 0x0000002400247308 */ /* 0x000e620000002400 */
[----:B------:R-:W-:-:S02]  /*1c020*/  IMAD.IADD R8, R8, 0x1, R4 ;  /* 0x0000000108087824 */ /* 0x000fc400078e0204 */
[----:B------:R-:W-:-:S05]  /*1c030*/  IADD3 R246, R50, 0x8, RZ ;  /* 0x0000000832f67810 */ /* 0x000fca0007ffe0ff */
[----:B------:R-:W2:Y:S01]  /*1c040*/  MUFU.TANH R37, R37 ;  /* 0x0000002500257308 */ /* 0x000ea20000002400 */
[----:B------:R-:W-:-:S07]  /*1c050*/  IADD3 R245, R8, R246, RZ ;  /* 0x000000f608f57210 */ /* 0x000fce0007ffe0ff */
[----:B------:R-:W1:Y:S01]  /*1c060*/  MUFU.TANH R20, R20 ;  /* 0x0000001400147308 */ /* 0x000e620000002400 */
[----:B------:R-:W-:-:S07]  /*1c070*/  IMAD.IADD R244, R50, 0x1, R8 ;  /* 0x0000000132f47824 */ /* 0x000fce00078e0208 */
[----:B------:R-:W1:Y:S01]  /*1c080*/  MUFU.TANH R21, R21 ;  /* 0x0000001500157308 */ /* 0x000e620000002400 */
[----:B------:R-:W-:-:S07]  /*1c090*/  IMAD.IADD R246, R9, 0x1, R246 ;  /* 0x0000000109f67824 */ /* 0x000fce00078e02f6 */
[----:B------:R-:W1:Y:S08]  /*1c0a0*/  MUFU.TANH R39, R39 ;  /* 0x0000002700277308 */ /* 0x000e700000002400 */
[----:B------:R-:W1:Y:S08]  /*1c0b0*/  MUFU.TANH R38, R38 ;  /* 0x0000002600267308 */ /* 0x000e700000002400 */
[----:B------:R-:W1:Y:S08]  /*1c0c0*/  MUFU.TANH R22, R22 ;  /* 0x0000001600167308 */ /* 0x000e700000002400 */
[----:B------:R-:W1:Y:S08]  /*1c0d0*/  MUFU.TANH R16, R16 ;  /* 0x0000001000107308 */ /* 0x000e700000002400 */
[----:B------:R1:W1:Y:S08]  /*1c0e0*/  MUFU.TANH R180, R100 ;  /* 0x0000006400b47308 */ /* 0x0002700000002400 */
[----:B------:R1:W1:Y:S08]  /*1c0f0*/  MUFU.TANH R179, R101 ;  /* 0x0000006500b37308 */ /* 0x0002700000002400 */
[----:B------:R-:W1:Y:S08]  /*1c100*/  MUFU.TANH R17, R17 ;  /* 0x0000001100117308 */ /* 0x000e700000002400 */
[----:B------:R-:W1:Y:S08]  /*1c110*/  MUFU.TANH R18, R18 ;  /* 0x0000001200127308 */ /* 0x000e700000002400 */
[----:B------:R-:W1:Y:S08]  /*1c120*/  MUFU.TANH R31, R31 ;  /* 0x0000001f001f7308 */ /* 0x000e700000002400 */
[----:B------:R-:W1:Y:S08]  /*1c130*/  MUFU.TANH R30, R30 ;  /* 0x0000001e001e7308 */ /* 0x000e700000002400 */
[----:B------:R-:W1:Y:S08]  /*1c140*/  MUFU.TANH R23, R23 ;  /* 0x0000001700177308 */ /* 0x000e700000002400 */
[----:B------:R-:W1:Y:S08]  /*1c150*/  MUFU.TANH R19, R19 ;  /* 0x0000001300137308 */ /* 0x000e700000002400 */
[----:B------:R-:W1:Y:S08]  /*1c160*/  MUFU.TANH R29, R29 ;  /* 0x0000001d001d7308 */ /* 0x000e700000002400 */
[----:B------:R-:W1:Y:S08]  /*1c170*/  MUFU.TANH R28, R28 ;  /* 0x0000001c001c7308 */ /* 0x000e700000002400 */
[----:B------:R1:W1:Y:S08]  /*1c180*/  MUFU.TANH R187, R74 ;  /* 0x0000004a00bb7308 */ /* 0x0002700000002400 */
[----:B------:R1:W1:Y:S08]  /*1c190*/  MUFU.TANH R186, R75 ;  /* 0x0000004b00ba7308 */ /* 0x0002700000002400 */
[----:B------:R1:W1:Y:S08]  /*1c1a0*/  MUFU.TANH R194, R84 ;  /* 0x0000005400c27308 */ /* 0x0002700000002400 */
[----:B------:R1:W1:Y:S08]  /*1c1b0*/  MUFU.TANH R193, R85 ;  /* 0x0000005500c17308 */ /* 0x0002700000002400 */
[----:B------:R1:W1:Y:S08]  /*1c1c0*/  MUFU.TANH R185, R86 ;  /* 0x0000005600b97308 */ /* 0x0002700000002400 */
[----:B------:R1:W1:Y:S01]  /*1c1d0*/  MUFU.TANH R184, R87 ;  /* 0x0000005700b87308 */ /* 0x0002620000002400 */
[----:B------:R-:W-:Y:S01]  /*1c1e0*/  IADD3 R247, R50, R9, RZ ;  /* 0x0000000932f77210 */ /* 0x000fe20007ffe0ff */
[----:B------:R-:W-:Y:S01]  /*1c1f0*/  BSSY B1, `(.L_x_3018) ;  /* 0x00000d8000017945 */ /* 0x000fe20003800000 */
[----:B------:R-:W-:-:S02]  /*1c200*/  ISETP.NE.U32.AND P0, PT, R240, RZ, PT ;  /* 0x000000fff000720c */ /* 0x000fc40003f05070 */
[-C--:B------:R-:W-:Y:S02]  /*1c210*/  IMNMX R244, R244, R51.reuse, PT ;  /* 0x00000033f4f47217 */ /* 0x080fe40003800200 */
[----:B------:R-:W-:Y:S02]  /*1c220*/  IMNMX R245, R245, R51, PT ;  /* 0x00000033f5f57217 */ /* 0x000fe40003800200 */
[----:B------:R-:W-:Y:S02]  /*1c230*/  ISETP.NE.AND.EX P0, PT, R241, RZ, PT, P0 ;  /* 0x000000fff100720c */ /* 0x000fe40003f05300 */
[----:B------:R-:W-:Y:S02]  /*1c240*/  IMNMX R247, RZ, R247, !PT ;  /* 0x000000f7fff77217 */ /* 0x000fe40007800200 */
[----:B------:R-:W-:Y:S02]  /*1c250*/  IMNMX R246, RZ, R246, !PT ;  /* 0x000000f6fff67217 */ /* 0x000fe40007800200 */
        /* <DEDUP_REMOVED lines=14> */
[----:B------:R-:W-:Y:S01]  /*1c340*/  IADD3 R167, R222, 0x7800, RZ ;  /* 0x00007800dea77810 */ /* 0x000fe20007ffe0ff */
[----:B------:R-:W-:Y:S06]  /*1c350*/  BAR.SYNC.DEFER_BLOCKING 0x0 ;  /* 0x0000000000007b1d */ /* 0x000fec0000010000 */
[----:B------:R-:W-:Y:S05]  /*1c360*/  @!P6 BRA `(.L_x_3019) ;  /* 0x00000c000000e947 */ /* 0x000fea0003800000 */
[----:B-1234-:R-:W-:Y:S01]  /*1c370*/  BSSY B0, `(.L_x_3020) ;  /* 0x0000042000007945 */ /* 0x01efe20003800000 */
        /* <DEDUP_REMOVED lines=62> */
.L_x_3021:
[----:B------:R-:W2:Y:S02]  /*1c760*/  LD.E R5, [R10.64+0x38] ;  /* 0x000038060a057980 */ /* 0x000ea4000c101900 */
[----:B--2---:R-:W-:-:S04]  /*1c770*/  LEA R5, -R5, RZ, 0x6 ;  /* 0x000000ff05057211 */ /* 0x004fc800078e31ff */
[----:B------:R-:W-:Y:S02]  /*1c780*/  SHF.R.S32.HI R0, RZ, 0x1f, R5 ;  /* 0x0000001fff007819 */ /* 0x000fe40000011405 */
.L_x_3022:
[----:B------:R-:W-:Y:S05]  /*1c790*/  BSYNC B0 ;  /* 0x0000000000007941 */ /* 0x000fea0003800000 */
.L_x_3020:
        /* <DEDUP_REMOVED lines=125> */
.L_x_3019:
[----:B-1234-:R-:W-:Y:S05]  /*1cf70*/  BSYNC B1 ;  /* 0x0000000000017941 */ /* 0x01efea0003800000 */
.L_x_3018:
        /* <DEDUP_REMOVED lines=9> */
[-C--:B------:R-:W-:Y:S01]  /*1d010*/  ISETP.GE.AND P2, PT, R2, R246.reuse, PT ;  /* 0x000000f60200720c */ /* 0x080fe20003f46270 */
[----:B------:R-:W-:Y:S01]  /*1d020*/  LDSM.16.MT88.4 R148, [R217+0x10000] ;  /* 0x01000000d994783b */ /* 0x000fe20000004200 */
[----:B------:R-:W-:Y:S01]  /*1d030*/  ISETP.GE.AND P5, PT, R3, R246, PT ;  /* 0x000000f60300720c */ /* 0x000fe20003fa6270 */
[----:B------:R-:W-:Y:S01]  /*1d040*/  IMAD R215, R33, 0x2, R217 ;  /* 0x0000000221d77824 */ /* 0x000fe200078e02d9 */
[C---:B------:R-:W-:Y:S01]  /*1d050*/  ISETP.GE.OR P1, PT, R3.reuse, R244, !P1 ;  /* 0x000000f40300720c */ /* 0x040fe20004f26670 */
[----:B------:R-:W-:Y:S01]  /*1d060*/  LDSM.16.MT88.4 R140, [R216+0x10000] ;  /* 0x01000000d88c783b */ /* 0x000fe20000004200 */
[----:B------:R-:W-:-:S02]  /*1d070*/  IADD3 R0, R3, 0x8, RZ ;  /* 0x0000000803007810 */ /* 0x000fc40007ffe0ff */
[C---:B------:R-:W-:Y:S01]  /*1d080*/  ISETP.GE.OR P4, PT, R2.reuse, R244, !P4 ;  /* 0x000000f40200720c */ /* 0x040fe20006786670 */
[----:B------:R-:W-:Y:S01]  /*1d090*/  LDSM.16.MT88.4 R132, [R215+0x10000] ;  /* 0x01000000d784783b */ /* 0x000fe20000004200 */
[-C--:B------:R-:W-:Y:S02]  /*1d0a0*/  ISETP.GE.OR P2, PT, R2, R245.reuse, !P2 ;  /* 0x000000f50200720c */ /* 0x080fe40005746670 */
[C---:B------:R-:W-:Y:S01]  /*1d0b0*/  ISETP.GE.OR P5, PT, R3.reuse, R245, !P5 ;  /* 0x000000f50300720c */ /* 0x040fe20006fa6670 */
[----:B------:R-:W-:Y:S01]  /*1d0c0*/  LDSM.16.MT88.4 R40, [R219+0x12000] ;  /* 0x01200000db28783b */ /* 0x000fe20000004200 */
[----:B------:R-:W-:Y:S02]  /*1d0d0*/  IADD3 R2, R3, 0x9, RZ ;  /* 0x0000000903027810 */ /* 0x000fe40007ffe0ff */
[----:B------:R-:W-:Y:S01]  /*1d0e0*/  FSEL R44, R44, -INF , !P1 ;  /* 0xff8000002c2c7808 */ /* 0x000fe20004800000 */
[----:B------:R-:W-:Y:S01]  /*1d0f0*/  LDSM.16.MT88.4 R56, [R216+0x12000] ;  /* 0x01200000d838783b */ /* 0x000fe20000004200 */
[----:B------:R-:W-:-:S02]  /*1d100*/  ISETP.GE.AND P3, PT, R0, R247, PT ;  /* 0x000000f70000720c */ /* 0x000fc40003f66270 */
[-C--:B------:R-:W-:Y:S01]  /*1d110*/  ISETP.GE.AND P1, PT, R0, R246.reuse, PT ;  /* 0x000000f60000720c */ /* 0x080fe20003f26270 */
[----:B------:R-:W-:Y:S01]  /*1d120*/  LDSM.16.MT88.4 R64, [R215+0x12000] ;  /* 0x01200000d740783b */ /* 0x000fe20000004200 */
[----:B------:R-:W-:Y:S02]  /*1d130*/  FSEL R15, R24, -INF , !P5 ;  /* 0xff800000180f7808 */ /* 0x000fe40006800000 */
[----:B------:R-:W-:Y:S01]  /*1d140*/  FSEL R46, R46, -INF , !P4 ;  /* 0xff8000002e2e7808 */ /* 0x000fe20006000000 */
[----:B------:R-:W-:Y:S01]  /*1d150*/  LDSM.16.MT88.4 R72, [R219+0x14000] ;  /* 0x01400000db48783b */ /* 0x000fe20000004200 */
[C---:B------:R-:W-:Y:S02]  /*1d160*/  ISETP.GE.AND P5, PT, R2.reuse, R247, PT ;  /* 0x000000f70200720c */ /* 0x040fe40003fa6270 */
[----:B------:R-:W-:Y:S01]  /*1d170*/  ISETP.GE.AND P4, PT, R2, R246, PT ;  /* 0x000000f60200720c */ /* 0x000fe20003f86270 */
[----:B------:R-:W-:Y:S01]  /*1d180*/  LDSM.16.MT88.4 R80, [R217+0x14000] ;  /* 0x01400000d950783b */ /* 0x000fe20000004200 */
[----:B------:R-:W-:-:S02]  /*1d190*/  ISETP.GE.OR P3, PT, R0, R244, !P3 ;  /* 0x000000f40000720c */ /* 0x000fc40005f66670 */
[-C--:B------:R-:W-:Y:S01]  /*1d1a0*/  ISETP.GE.OR P1, PT, R0, R245.reuse, !P1 ;  /* 0x000000f50000720c */ /* 0x080fe20004f26670 */
[----:B------:R-:W-:Y:S01]  /*1d1b0*/  LDSM.16.MT88.4 R88, [R216+0x14000] ;  /* 0x01400000d858783b */ /* 0x000fe20000004200 */
[C---:B------:R-:W-:Y:S02]  /*1d1c0*/  IADD3 R0, R3.reuse, 0x10, RZ ;  /* 0x0000001003007810 */ /* 0x040fe40007ffe0ff */
[C---:B------:R-:W-:Y:S01]  /*1d1d0*/  ISETP.GE.OR P5, PT, R2.reuse, R244, !P5 ;  /* 0x000000f40200720c */ /* 0x040fe20006fa6670 */
[----:B------:R-:W-:Y:S01]  /*1d1e0*/  LDSM.16.MT88.4 R96, [R215+0x14000] ;  /* 0x01400000d760783b */ /* 0x000fe20000004200 */
[----:B------:R-:W-:Y:S02]  /*1d1f0*/  ISETP.GE.OR P4, PT, R2, R245, !P4 ;  /* 0x000000f50200720c */ /* 0x000fe40006786670 */
[----:B------:R-:W-:Y:S01]  /*1d200*/  IADD3 R2, R3, 0x11, RZ ;  /* 0x0000001103027810 */ /* 0x000fe20007ffe0ff */
[----:B------:R-:W-:Y:S01]  /*1d210*/  LDSM.16.MT88.4 R104, [R219+0x16000] ;  /* 0x01600000db68783b */ /* 0x000fe20000004200 */
[----:B------:R-:W-:-:S02]  /*1d220*/  FSEL R14, R25, -INF , !P2 ;  /* 0xff800000190e7808 */ /* 0x000fc40005000000 */
[----:B------:R-:W-:Y:S01]  /*1d230*/  FSEL R47, R47, -INF , !P3 ;  /* 0xff8000002f2f7808 */ /* 0x000fe20005800000 */
[----:B------:R-:W-:Y:S01]  /*1d240*/  LDSM.16.MT88.4 R112, [R217+0x16000] ;  /* 0x01600000d970783b */ /* 0x000fe20000004200 */
[CC--:B------:R-:W-:Y:S02]  /*1d250*/  ISETP.GE.AND P2, PT, R0.reuse, R247.reuse, PT ;  /* 0x000000f70000720c */ /* 0x0c0fe40003f46270 */
[----:B------:R-:W-:Y:S01]  /*1d260*/  ISETP.GE.AND P3, PT, R0, R246, PT ;  /* 0x000000f60000720c */ /* 0x000fe20003f66270 */
[----:B------:R-:W-:Y:S01]  /*1d270*/  LDSM.16.MT88.4 R120, [R216+0x16000] ;  /* 0x01600000d878783b */ /* 0x000fe20000004200 */
[----:B------:R-:W-:Y:S02]  /*1d280*/  FSEL R13, R26, -INF , !P1 ;  /* 0xff8000001a0d7808 */ /* 0x000fe40004800000 */
[----:B------:R-:W-:Y:S02]  /*1d290*/  FSEL R48, R48, -INF , !P5 ;  /* 0xff80000030307808 */ /* 0x000fe40006800000 */
[----:B------:R-:W-:-:S02]  /*1d2a0*/  ISETP.GE.AND P1, PT, R2, R247, PT ;  /* 0x000000f70200720c */ /* 0x000fc40003f26270 */
[----:B------:R-:W-:Y:S02]  /*1d2b0*/  ISETP.GE.AND P5, PT, R2, R246, PT ;  /* 0x000000f60200720c */ /* 0x000fe40003fa6270 */
[CC--:B------:R-:W-:Y:S02]  /*1d2c0*/  ISETP.GE.OR P2, PT, R0.reuse, R244.reuse, !P2 ;  /* 0x000000f40000720c */ /* 0x0c0fe40005746670 */
[-C--:B------:R-:W-:Y:S02]  /*1d2d0*/  ISETP.GE.OR P3, PT, R0, R245.reuse, !P3 ;  /* 0x000000f50000720c */ /* 0x080fe40005f66670 */
[----:B------:R-:W-:Y:S02]  /*1d2e0*/  IADD3 R0, R3, 0x18, RZ ;  /* 0x0000001803007810 */ /* 0x000fe40007ffe0ff */
[C---:B------:R-:W-:Y:S02]  /*1d2f0*/  ISETP.GE.OR P1, PT, R2.reuse, R244, !P1 ;  /* 0x000000f40200720c */ /* 0x040fe40004f26670 */
[----:B------:R-:W-:-:S02]  /*1d300*/  ISETP.GE.OR P5, PT, R2, R245, !P5 ;  /* 0x000000f50200720c */ /* 0x000fc40006fa6670 */
[----:B------:R-:W-:Y:S02]  /*1d310*/  IADD3 R2, R3, 0x19, RZ ;  /* 0x0000001903027810 */ /* 0x000fe40007ffe0ff */
[----:B------:R-:W-:Y:S02]  /*1d320*/  FSEL R7, R27, -INF , !P4 ;  /* 0xff8000001b077808 */ /* 0x000fe40006000000 */
[----:B------:R-:W-:Y:S02]  /*1d330*/  FSEL R6, R36, -INF , !P2 ;  /* 0xff80000024067808 */ /* 0x000fe40005000000 */
[C---:B------:R-:W-:Y:S02]  /*1d340*/  ISETP.GE.AND P4, PT, R0.reuse, R247, PT ;  /* 0x000000f70000720c */ /* 0x040fe40003f86270 */
[----:B------:R-:W-:Y:S02]  /*1d350*/  ISETP.GE.AND P2, PT, R0, R246, PT ;  /* 0x000000f60000720c */ /* 0x000fe40003f46270 */
[----:B------:R-:W-:-:S02]  /*1d360*/  FSEL R12, R20, -INF , !P3 ;  /* 0xff800000140c7808 */ /* 0x000fc40005800000 */
[----:B------:R-:W-:Y:S02]  /*1d370*/  ISETP.GE.AND P3, PT, R2, R247, PT ;  /* 0x000000f70200720c */ /* 0x000fe40003f66270 */
[C---:B------:R-:W-:Y:S02]  /*1d380*/  ISETP.GE.OR P4, PT, R0.reuse, R244, !P4 ;  /* 0x000000f40000720c */ /* 0x040fe40006786670 */
[----:B------:R-:W-:Y:S02]  /*1d390*/  ISETP.GE.OR P2, PT, R0, R245, !P2 ;  /* 0x000000f50000720c */ /* 0x000fe40005746670 */
[----:B------:R-:W-:Y:S02]  /*1d3a0*/  FSEL R5, R37, -INF , !P1 ;  /* 0xff80000025057808 */ /* 0x000fe40004800000 */
[----:B------:R-:W-:Y:S02]  /*1d3b0*/  IADD3 R0, R3, 0x20, RZ ;  /* 0x0000002003007810 */ /* 0x000fe40007ffe0ff */
[----:B------:R-:W-:-:S02]  /*1d3c0*/  ISETP.GE.AND P1, PT, R2, R246, PT ;  /* 0x000000f60200720c */ /* 0x000fc40003f26270 */
[----:B------:R-:W-:Y:S02]  /*1d3d0*/  FSEL R9, R21, -INF , !P5 ;  /* 0xff80000015097808 */ /* 0x000fe40006800000 */
[----:B------:R-:W-:Y:S02]  /*1d3e0*/  ISETP.GE.OR P3, PT, R2, R244, !P3 ;  /* 0x000000f40200720c */ /* 0x000fe40005f66670 */
[----:B------:R-:W-:Y:S02]  /*1d3f0*/  IADD3 R21, R3, 0x21, RZ ;  /* 0x0000002103157810 */ /* 0x000fe40007ffe0ff */
[----:B------:R-:W-:Y:S02]  /*1d400*/  ISETP.GE.AND P5, PT, R0, R247, PT ;  /* 0x000000f70000720c */ /* 0x000fe40003fa6270 */
[----:B------:R-:W-:Y:S02]  /*1d410*/  ISETP.GE.OR P1, PT, R2, R245, !P1 ;  /* 0x000000f50200720c */ /* 0x000fe40004f26670 */
[----:B------:R-:W-:-:S02]  /*1d420*/  FSEL R4, R39, -INF , !P4 ;  /* 0xff80000027047808 */ /* 0x000fc40006000000 */
[----:B------:R-:W-:Y:S02]  /*1d430*/  FSEL R8, R22, -INF , !P2 ;  /* 0xff80000016087808 */ /* 0x000fe40005000000 */
[----:B------:R-:W-:Y:S02]  /*1d440*/  FSEL R2, R38, -INF , !P3 ;  /* 0xff80000026027808 */ /* 0x000fe40005800000 */
[CC--:B------:R-:W-:Y:S02]  /*1d450*/  ISETP.GE.AND P4, PT, R0.reuse, R246.reuse, PT ;  /* 0x000000f60000720c */ /* 0x0c0fe40003f86270 */
[C---:B------:R-:W-:Y:S02]  /*1d460*/  ISETP.GE.AND P2, PT, R21.reuse, R247, PT ;  /* 0x000000f71500720c */ /* 0x040fe40003f46270 */
[----:B------:R-:W-:Y:S02]  /*1d470*/  ISETP.GE.AND P3, PT, R21, R246, PT ;  /* 0x000000f61500720c */ /* 0x000fe40003f66270 */
[----:B------:R-:W-:-:S02]  /*1d480*/  ISETP.GE.OR P5, PT, R0, R244, !P5 ;  /* 0x000000f40000720c */ /* 0x000fc40006fa6670 */
[----:B------:R-:W-:Y:S02]  /*1d490*/  IADD3 R20, R3, 0x28, RZ ;  /* 0x0000002803147810 */ /* 0x000fe40007ffe0ff */
[-C--:B------:R-:W-:Y:S02]  /*1d4a0*/  ISETP.GE.OR P4, PT, R0, R245.reuse, !P4 ;  /* 0x000000f50000720c */ /* 0x080fe40006786670 */
[C---:B------:R-:W-:Y:S02]  /*1d4b0*/  ISETP.GE.OR P2, PT, R21.reuse, R244, !P2 ;  /* 0x000000f41500720c */ /* 0x040fe40005746670 */
[----:B------:R-:W-:Y:S02]  /*1d4c0*/  ISETP.GE.OR P3, PT, R21, R245, !P3 ;  /* 0x000000f51500720c */ /* 0x000fe40005f66670 */
[----:B------:R-:W-:Y:S02]  /*1d4d0*/  FMNMX.FTZ R21, R44, R46, !PT ;  /* 0x0000002e2c157209 */ /* 0x000fe40007810000 */
[----:B------:R-:W-:-:S02]  /*1d4e0*/  FSEL R0, R16, -INF , !P1 ;  /* 0xff80000010007808 */ /* 0x000fc40004800000 */
[----:B------:R-:W-:Y:S02]  /*1d4f0*/  FSEL R180, R180, -INF , !P5 ;  /* 0xff800000b4b47808 */ /* 0x000fe40006800000 */
[C---:B------:R-:W-:Y:S02]  /*1d500*/  ISETP.GE.AND P1, PT, R20.reuse, R247, PT ;  /* 0x000000f71400720c */ /* 0x040fe40003f26270 */
[C---:B------:R-:W-:Y:S02]  /*1d510*/  ISETP.GE.AND P5, PT, R20.reuse, R246, PT ;  /* 0x000000f61400720c */ /* 0x040fe40003fa6270 */
[----:B------:R-:W-:Y:S02]  /*1d520*/  FSEL R27, R17, -INF , !P4 ;  /* 0xff800000111b7808 */ /* 0x000fe40006000000 */
[----:B------:R-:W-:Y:S02]  /*1d530*/  FMNMX.FTZ R17, R47, R21, !PT ;  /* 0x000000152f117209 */ /* 0x000fe40007810000 */
[----:B------:R-:W-:-:S02]  /*1d540*/  ISETP.GE.OR P1, PT, R20, R244, !P1 ;  /* 0x000000f41400720c */ /* 0x000fc40004f26670 */
[----:B------:R-:W-:Y:S02]  /*1d550*/  ISETP.GE.OR P5, PT, R20, R245, !P5 ;  /* 0x000000f51400720c */ /* 0x000fe40006fa6670 */
[----:B------:R-:W-:Y:S02]  /*1d560*/  IADD3 R20, R3, 0x29, RZ ;  /* 0x0000002903147810 */ /* 0x000fe40007ffe0ff */
[----:B------:R-:W-:Y:S02]  /*1d570*/  FMNMX.FTZ R17, R48, R17, !PT ;  /* 0x0000001130117209 */ /* 0x000fe40007810000 */
[----:B------:R-:W-:Y:S02]  /*1d580*/  FSEL R179, R179, -INF , !P2 ;  /* 0xff800000b3b37808 */ /* 0x000fe40005000000 */
[C---:B------:R-:W-:Y:S02]  /*1d590*/  ISETP.GE.AND P4, PT, R20.reuse, R247, PT ;  /* 0x000000f71400720c */ /* 0x040fe40003f86270 */
[----:B------:R-:W-:-:S02]  /*1d5a0*/  ISETP.GE.AND P2, PT, R20, R246, PT ;  /* 0x000000f61400720c */ /* 0x000fc40003f46270 */
[----:B------:R-:W-:Y:S02]  /*1d5b0*/  FMNMX.FTZ R17, R6, R17, !PT ;  /* 0x0000001106117209 */ /* 0x000fe40007810000 */
[C---:B------:R-:W-:Y:S02]  /*1d5c0*/  ISETP.GE.OR P4, PT, R20.reuse, R244, !P4 ;  /* 0x000000f41400720c */ /* 0x040fe40006786670 */
[----:B------:R-:W-:Y:S02]  /*1d5d0*/  ISETP.GE.OR P2, PT, R20, R245, !P2 ;  /* 0x000000f51400720c */ /* 0x000fe40005746670 */
[----:B------:R-:W-:Y:S02]  /*1d5e0*/  FSEL R26, R18, -INF , !P3 ;  /* 0xff800000121a7808 */ /* 0x000fe40005800000 */
        /* <DEDUP_REMOVED lines=8> */
[----:B------:R-:W-:Y:S02]  /*1d670*/  IADD3 R16, R3, 0x30, RZ ;  /* 0x0000003003107810 */ /* 0x000fe40007ffe0ff */
[----:B------:R-:W-:Y:S02]  /*1d680*/  FSEL R31, R31, -INF , !P1 ;  /* 0xff8000001f1f7808 */ /* 0x000fe40004800000 */
[----:B------:R-:W-:Y:S02]  /*1d690*/  FMNMX.FTZ R20, R179, R20, !PT ;  /* 0x00000014b3147209 */ /* 0x000fe40007810000 */
[----:B------:R-:W-:Y:S02]  /*1d6a0*/  FMNMX.FTZ R18, R9, R18, !PT ;  /* 0x0000001209127209 */ /* 0x000fe40007810000 */
[C---:B------:R-:W-:Y:S02]  /*1d6b0*/  ISETP.GE.AND P3, PT, R16.reuse, R247, PT ;  /* 0x000000f71000720c */ /* 0x040fe40003f66270 */
[----:B------:R-:W-:-:S02]  /*1d6c0*/  ISETP.GE.AND P1, PT, R16, R246, PT ;  /* 0x000000f61000720c */ /* 0x000fc40003f26270 */
[----:B------:R-:W-:Y:S02]  /*1d6d0*/  FMNMX.FTZ R21, R31, R20, !PT ;  /* 0x000000141f157209 */ /* 0x000fe40007810000 */
[----:B------:R-:W-:Y:S02]  /*1d6e0*/  FMNMX.FTZ R20, R8, R18, !PT ;  /* 0x0000001208147209 */ /* 0x000fe40007810000 */
[C---:B------:R-:W-:Y:S02]  /*1d6f0*/  ISETP.GE.OR P3, PT, R16.reuse, R244, !P3 ;  /* 0x000000f41000720c */ /* 0x040fe40005f66670 */
[----:B------:R-:W-:Y:S02]  /*1d700*/  ISETP.GE.OR P1, PT, R16, R245, !P1 ;  /* 0x000000f51000720c */ /* 0x000fe40004f26670 */
[----:B------:R-:W-:Y:S02]  /*1d710*/  IADD3 R16, R3, 0x38, RZ ;  /* 0x0000003803107810 */ /* 0x000fe40007ffe0ff */
[----:B------:R-:W-:-:S02]  /*1d720*/  FMNMX.FTZ R20, R0, R20, !PT ;  /* 0x0000001400147209 */ /* 0x000fc40007810000 */
[----:B------:R-:W-:Y:S02]  /*1d730*/  FSEL R30, R30, -INF , !P4 ;  /* 0xff8000001e1e7808 */ /* 0x000fe40006000000 */
[C---:B------:R-:W-:Y:S02]  /*1d740*/  IADD3 R17, R3.reuse, 0x31, RZ ;  /* 0x0000003103117810 */ /* 0x040fe40007ffe0ff */
[----:B------:R-:W-:Y:S02]  /*1d750*/  ISETP.GE.AND P4, PT, R16, R247, PT ;  /* 0x000000f71000720c */ /* 0x000fe40003f86270 */
[----:B------:R-:W-:Y:S02]  /*1d760*/  IADD3 R3, R3, 0x39, RZ ;  /* 0x0000003903037810 */ /* 0x000fe40007ffe0ff */
[----:B------:R-:W-:Y:S02]  /*1d770*/  FMNMX.FTZ R20, R27, R20, !PT ;  /* 0x000000141b147209 */ /* 0x000fe40007810000 */
[----:B------:R-:W-:-:S02]  /*1d780*/  FSEL R25, R23, -INF , !P5 ;  /* 0xff80000017197808 */ /* 0x000fc40006800000 */
[----:B------:R-:W-:Y:S02]  /*1d790*/  FSEL R29, R29, -INF , !P3 ;  /* 0xff8000001d1d7808 */ /* 0x000fe40005800000 */
[----:B------:R-:W-:Y:S02]  /*1d7a0*/  ISETP.GE.OR P4, PT, R16, R244, !P4 ;  /* 0x000000f41000720c */ /* 0x000fe40006786670 */
[-C--:B------:R-:W-:Y:S02]  /*1d7b0*/  ISETP.GE.AND P5, PT, R17, R247.reuse, PT ;  /* 0x000000f71100720c */ /* 0x080fe40003fa6270 */
[----:B------:R-:W-:Y:S02]  /*1d7c0*/  ISETP.GE.AND P3, PT, R3, R247, PT ;  /* 0x000000f70300720c */ /* 0x000fe40003f66270 */
[----:B------:R-:W-:Y:S02]  /*1d7d0*/  FMNMX.FTZ R20, R26, R20, !PT ;  /* 0x000000141a147209 */ /* 0x000fe40007810000 */
[----:B------:R-:W-:-:S02]  /*1d7e0*/  FSEL R194, R194, -INF , !P4 ;  /* 0xff800000c2c27808 */ /* 0x000fc40006000000 */
[-C--:B------:R-:W-:Y:S02]  /*1d7f0*/  ISETP.GE.OR P5, PT, R17, R244.reuse, !P5 ;  /* 0x000000f41100720c */ /* 0x080fe40006fa6670 */
[----:B------:R-:W-:Y:S02]  /*1d800*/  FMNMX.FTZ R18, R30, R21, !PT ;  /* 0x000000151e127209 */ /* 0x000fe40007810000 */
[----:B------:R-:W-:Y:S02]  /*1d810*/  ISETP.GE.OR P3, PT, R3, R244, !P3 ;  /* 0x000000f40300720c */ /* 0x000fe40005f66670 */
[----:B------:R-:W-:Y:S02]  /*1d820*/  ISETP.GE.AND P4, PT, R17, R246, PT ;  /* 0x000000f61100720c */ /* 0x000fe40003f86270 */
[----:B------:R-:W-:Y:S02]  /*1d830*/  FSEL R24, R19, -INF , !P2 ;  /* 0xff80000013187808 */ /* 0x000fe40005000000 */
[----:B------:R-:W-:-:S02]  /*1d840*/  FMNMX.FTZ R19, R25, R20, !PT ;  /* 0x0000001419137209 */ /* 0x000fc40007810000 */
[----:B------:R-:W-:Y:S01]  /*1d850*/  FSEL R28, R28, -INF , !P5 ;  /* 0xff8000001c1c7808 */ /* 0x000fe20006800000 */
[----:B------:R-:W-:Y:S01]  /*1d860*/  LDSM.16.MT88.4 R20, [R219+0x10800] ;  /* 0x01080000db14783b */ /* 0x000fe20000004200 */
[----:B------:R-:W-:Y:S02]  /*1d870*/  FMNMX.FTZ R18, R29, R18, !PT ;  /* 0x000000121d127209 */ /* 0x000fe40007810000 */
[----:B------:R-:W-:Y:S02]  /*1d880*/  FSEL R193, R193, -INF , !P3 ;  /* 0xff800000c1c17808 */ /* 0x000fe40005800000 */
[----:B------:R-:W-:Y:S02]  /*1d890*/  ISETP.GE.OR P4, PT, R17, R245, !P4 ;  /* 0x000000f51100720c */ /* 0x000fe40006786670 */
[----:B------:R-:W-:Y:S02]  /*1d8a0*/  ISETP.GE.AND P3, PT, R16, R246, PT ;  /* 0x000000f61000720c */ /* 0x000fe40003f66270 */
[----:B------:R-:W-:-:S02]  /*1d8b0*/  FSEL R187, R187, -INF , !P1 ;  /* 0xff800000bbbb7808 */ /* 0x000fc40004800000 */
[----:B------:R-:W-:Y:S02]  /*1d8c0*/  FMNMX.FTZ R17, R24, R19, !PT ;  /* 0x0000001318117209 */ /* 0x000fe40007810000 */
[----:B------:R-:W-:Y:S02]  /*1d8d0*/  FMNMX.FTZ R18, R28, R18, !PT ;  /* 0x000000121c127209 */ /* 0x000fe40007810000 */
[----:B------:R-:W-:Y:S02]  /*1d8e0*/  ISETP.GE.OR P3, PT, R16, R245, !P3 ;  /* 0x000000f51000720c */ /* 0x000fe40005f66670 */
[----:B------:R-:W-:Y:S02]  /*1d8f0*/  ISETP.GE.AND P1, PT, R3, R246, PT ;  /* 0x000000f60300720c */ /* 0x000fe40003f26270 */
[----:B------:R-:W-:Y:S02]  /*1d900*/  FSEL R186, R186, -INF , !P4 ;  /* 0xff800000baba7808 */ /* 0x000fe40006000000 */
[----:B------:R-:W-:-:S02]  /*1d910*/  FMNMX.FTZ R17, R187, R17, !PT ;  /* 0x00000011bb117209 */ /* 0x000fc40007810000 */
[----:B------:R-:W-:Y:S02]  /*1d920*/  FMNMX.FTZ R18, R194, R18, !PT ;  /* 0x00000012c2127209 */ /* 0x000fe40007810000 */
[----:B------:R-:W-:Y:S02]  /*1d930*/  ISETP.GE.OR P1, PT, R3, R245, !P1 ;  /* 0x000000f50300720c */ /* 0x000fe40004f26670 */
[----:B------:R-:W-:Y:S02]  /*1d940*/  FSEL R185, R185, -INF , !P3 ;  /* 0xff800000b9b97808 */ /* 0x000fe40005800000 */
[----:B------:R-:W-:Y:S02]  /*1d950*/  FMNMX.FTZ R17, R186, R17, !PT ;  /* 0x00000011ba117209 */ /* 0x000fe40007810000 */
[----:B------:R-:W-:Y:S02]  /*1d960*/  FMNMX.FTZ R18, R193, R18, !PT ;  /* 0x00000012c1127209 */ /* 0x000fe40007810000 */
[----:B------:R-:W-:-:S02]  /*1d970*/  FSEL R184, R184, -INF , !P1 ;  /* 0xff800000b8b87808 */ /* 0x000fc40004800000 */
[----:B------:R-:W-:Y:S01]  /*1d980*/  FMNMX.FTZ R17, R185, R17, !PT ;  /* 0x00000011b9117209 */ /* 0x000fe20007810000 */
[----:B------:R-:W1:Y:S03]  /*1d990*/  SHFL.BFLY PT, R16, R18, 0x2, 0x1f ;  /* 0x0c401f0012107f89 */ /* 0x000e6600000e0000 */
        /* <DEDUP_REMOVED lines=11> */
[----:B------:R-:W-:Y:S01]  /*1da50*/  LDSM.16.MT88.4 R16, [R217+0x10800] ;  /* 0x01080000d910783b */ /* 0x000fe20000004200 */
[----:B------:R-:W-:Y:S01]  /*1da60*/  FSETP.NEU.FTZ.AND P1, PT, R3, -INF , PT ;  /* 0xff8000000300780b */ /* 0x000fe20003f3d000 */
[----:B------:R-:W-:Y:S02]  /*1da70*/  FMUL.FTZ R32, R183, R3 ;  /* 0x00000003b7207220 */ /* 0x000fe40000410000 */
[-CC-:B------:R-:W-:Y:S02]  /*1da80*/  FFMA.FTZ R176, R44, R183.reuse, -R192.reuse ;  /* 0x000000b72cb07223 */ /* 0x180fe400000108c0 */
[-CC-:B------:R-:W-:Y:S01]  /*1da90*/  FFMA.FTZ R175, R46, R183.reuse, -R192.reuse ;  /* 0x000000b72eaf7223 */ /* 0x180fe200000108c0 */
[----:B------:R-:W-:Y:S01]  /*1daa0*/  FSEL R32, R32, RZ, P1 ;  /* 0x000000ff20207208 */ /* 0x000fe20000800000 */
[-CC-:B------:R-:W-:Y:S02]  /*1dab0*/  FFMA.FTZ R174, R47, R183.reuse, -R192.reuse ;  /* 0x000000b72fae7223 */ /* 0x180fe400000108c0 */
[-C--:B------:R-:W-:Y:S01]  /*1dac0*/  FFMA.FTZ R169, R48, R183.reuse, -R192 ;  /* 0x000000b730a97223 */ /* 0x080fe200000108c0 */
[----:B------:R-:W-:Y:S01]  /*1dad0*/  MUFU.EX2 R176, R176 ;  /* 0x000000b000b07308 */ /* 0x000fe20000000800 */
[-CC-:B------:R-:W-:Y:S01]  /*1dae0*/  FFMA.FTZ R173, R15, R183.reuse, -R32.reuse ;  /* 0x000000b70fad7223 */ /* 0x180fe20000010820 */
[----:B------:R-:W1:Y:S01]  /*1daf0*/  LDSM.16.MT88.4 R48, [R217+0x12000] ;  /* 0x01200000d930783b */ /* 0x000e620000004200 */
[----:B------:R-:W-:-:S02]  /*1db00*/  FFMA.FTZ R177, R14, R183, -R32 ;  /* 0x000000b70eb17223 */ /* 0x000fc40000010820 */
[-CC-:B------:R-:W-:Y:S02]  /*1db10*/  FFMA.FTZ R178, R13, R183.reuse, -R32.reuse ;  /* 0x000000b70db27223 */ /* 0x180fe40000010820 */
[-C--:B------:R-:W-:Y:S01]  /*1db20*/  FFMA.FTZ R171, R7, R183.reuse, -R32 ;  /* 0x000000b707ab7223 */ /* 0x080fe20000010820 */
[----:B------:R-:W2:Y:S01]  /*1db30*/  MUFU.EX2 R175, R175 ;  /* 0x000000af00af7308 */ /* 0x000ea20000000800 */
        /* <DEDUP_REMOVED lines=8> */
[-CC-:B------:R-:W-:Y:S02]  /*1dbc0*/  FFMA.FTZ R9, R9, R183.reuse, -R32.reuse ;  /* 0x000000b709097223 */ /* 0x180fe40000010820 */
[----:B------:R-:W5:Y:S01]  /*1dbd0*/  MUFU.EX2 R169, R169 ;  /* 0x000000a900a97308 */ /* 0x000f620000000800 */
[----:B--2---:R-:W-:Y:S01]  /*1dbe0*/  F2FP.PACK_AB R128, R175, R176 ;  /* 0x000000b0af80723e */ /* 0x004fe200000000ff */
[-CC-:B------:R-:W-:Y:S02]  /*1dbf0*/  FFMA.FTZ R8, R8, R183.reuse, -R32.reuse ;  /* 0x000000b708087223 */ /* 0x180fe40000010820 */
[-C--:B------:R-:W-:Y:S02]  /*1dc00*/  FFMA.FTZ R0, R0, R183.reuse, -R32 ;  /* 0x000000b700007223 */ /* 0x080fe40000010820 */
[----:B------:R-:W-:-:S02]  /*1dc10*/  FFMA.FTZ R180, R180, R183, -R192 ;  /* 0x000000b7b4b47223 */ /* 0x000fc400000108c0 */
[----:B------:R-:W-:Y:S01]  /*1dc20*/  MUFU.EX2 R173, R173 ;  /* 0x000000ad00ad7308 */ /* 0x000fe20000000800 */
[-CC-:B------:R-:W-:Y:S02]  /*1dc30*/  FFMA.FTZ R179, R179, R183.reuse, -R192.reuse ;  /* 0x000000b7b3b37223 */ /* 0x180fe400000108c0 */
[-CC-:B------:R-:W-:Y:S02]  /*1dc40*/  FFMA.FTZ R181, R31, R183.reuse, -R192.reuse ;  /* 0x000000b71fb57223 */ /* 0x180fe400000108c0 */
[-C--:B------:R-:W-:Y:S02]  /*1dc50*/  FFMA.FTZ R182, R30, R183.reuse, -R192 ;  /* 0x000000b71eb67223 */ /* 0x080fe400000108c0 */
[-CC-:B------:R-:W-:Y:S01]  /*1dc60*/  FFMA.FTZ R190, R27, R183.reuse, -R32.reuse ;  /* 0x000000b71bbe7223 */ /* 0x180fe20000010820 */
[----:B------:R-:W2:Y:S01]  /*1dc70*/  MUFU.EX2 R177, R177 ;  /* 0x000000b100b17308 */ /* 0x000ea20000000800 */
[----:B-----5:R-:W-:Y:S01]  /*1dc80*/  F2FP.PACK_AB R130, R169, R174 ;  /* 0x000000aea982723e */ /* 0x020fe200000000ff */
[----:B------:R-:W-:-:S02]  /*1dc90*/  FFMA.FTZ R191, R26, R183, -R32 ;  /* 0x000000b71abf7223 */ /* 0x000fc40000010820 */
[-CC-:B------:R-:W-:Y:S02]  /*1dca0*/  FFMA.FTZ R195, R25, R183.reuse, -R32.reuse ;  /* 0x000000b719c37223 */ /* 0x180fe40000010820 */
[-C--:B------:R-:W-:Y:S02]  /*1dcb0*/  FFMA.FTZ R196, R24, R183.reuse, -R32 ;  /* 0x000000b718c47223 */ /* 0x080fe40000010820 */
[----:B------:R-:W-:Y:S01]  /*1dcc0*/  MUFU.EX2 R178, R178 ;  /* 0x000000b200b27308 */ /* 0x000fe20000000800 */
[-CC-:B------:R-:W-:Y:S01]  /*1dcd0*/  FFMA.FTZ R197, R29, R183.reuse, -R192.reuse ;  /* 0x000000b71dc57223 */ /* 0x180fe200000108c0 */
[----:B------:R-:W-:Y:S01]  /*1dce0*/  LDSM.16.MT88.4 R24, [R215+0x15000] ;  /* 0x01500000d718783b */ /* 0x000fe20000004200 */
[-CC-:B------:R-:W-:Y:S02]  /*1dcf0*/  FFMA.FTZ R198, R28, R183.reuse, -R192.reuse ;  /* 0x000000b71cc67223 */ /* 0x180fe400000108c0 */
[-CC-:B------:R-:W-:Y:S01]  /*1dd00*/  FFMA.FTZ R194, R194, R183.reuse, -R192.reuse ;  /* 0x000000b7c2c27223 */ /* 0x180fe200000108c0 */
[----:B------:R-:W-:Y:S01]  /*1dd10*/  LDSM.16.MT88.4 R28, [R215+0x17000] ;  /* 0x01700000d71c783b */ /* 0x000fe20000004200 */
        /* <DEDUP_REMOVED lines=85> */
[----:B------:R-:W2:Y:S07]  /*1e270*/  LDSM.16.MT88.4 R20, [R215+0x10800] ;  /* 0x01080000d714783b */ /* 0x000eae0000004200 */
[C---:B------:R-:W-:Y:S08]  /*1e280*/  HMMA.16816.F32 R152, R4.reuse, R16, R152 ;  /* 0x000000100498723c */ /* 0x040ff00000001898 */
        /* <DEDUP_REMOVED lines=46> */
[----:B-1----:R-:W-:-:S02]  /*1e570*/  F2FP.PACK_AB R6, R182, R181 ;  /* 0x000000b5b606723e */ /* 0x002fc400000000ff */
[----:B------:R-:W-:Y:S01]  /*1e580*/  F2FP.PACK_AB R5, R191, R190 ;  /* 0x000000bebf05723e */ /* 0x000fe200000000ff */
        /* <DEDUP_REMOVED lines=33> */
[C---:B------:R-:W-:Y:S01]  /*1e7a0*/  HMMA.16816.F32 R96, R4.reuse, R26, R96 ;  /* 0x0000001a0460723c */ /* 0x040fe20000001860 */
[----:B------:R-:W-:Y:S07]  /*1e7b0*/  LDSM.16.MT88.4 R24, [R219+0x11800] ;  /* 0x01180000db18783b */ /* 0x000fee0000004200 */
        /* <DEDUP_REMOVED lines=18> */
[----:B------:R-:W-:Y:S07]  /*1e8e0*/  LDSM.16.MT88.4 R20, [R217+0x11800] ;  /* 0x01180000d914783b */ /* 0x000fee0000004200 */
[C---:B------:R-:W-:Y:S01]  /*1e8f0*/  HMMA.16816.F32 R128, R4.reuse, R30, R128 ;  /* 0x0000001e0480723c */ /* 0x040fe20000001880 */
[----:B------:R-:W-:Y:S07]  /*1e900*/  LDSM.16.MT88.4 R28, [R217+0x13800] ;  /* 0x01380000d91c783b */ /* 0x000fee0000004200 */
[C---:B-1----:R-:W-:Y:S08]  /*1e910*/  HMMA.16816.F32 R108, R4.reuse, R16, R108 ;  /* 0x00000010046c723c */ /* 0x042ff0000000186c */
        /* <DEDUP_REMOVED lines=123> */
.L_x_3025:
[----:B------:R-:W-:Y:S02]  /*1f0d0*/  ULDC.64 UR4, c[0x0][0x118] ;  /* 0x0000460000047ab9 */ /* 0x000fe40000000a00 */
[----:B------:R-:W2:Y:S02]  /*1f0e0*/  LD.E R4, [R10.64+0x40] ;  /* 0x000040040a047980 */ /* 0x000ea4000c101900 */
[----:B--2---:R-:W-:-:S04]  /*1f0f0*/  LEA R4, -R4, RZ, 0x6 ;  /* 0x000000ff04047211 */ /* 0x004fc800078e31ff */
[----:B------:R-:W-:Y:S02]  /*1f100*/  SHF.R.S32.HI R2, RZ, 0x1f, R4 ;  /* 0x0000001fff027819 */ /* 0x000fe40000011404 */
.L_x_3026:
[----:B------:R-:W-:Y:S05]  /*1f110*/  BSYNC B0 ;  /* 0x0000000000007941 */ /* 0x000fea0003800000 */
.L_x_3024:
[C---:B------:R-:W-:Y:S01]  /*1f120*/  LOP3.LUT P6, RZ, R243.reuse, 0x1, RZ, 0xc0, !PT ;  /* 0x00000001f3ff7812 */ /* 0x040fe200078cc0ff */
[----:B------:R-:W-:Y:S01]  /*1f130*/  ULDC.64 UR4, c[0x0][0x118] ;  /* 0x0000460000047ab9 */ /* 0x000fe20000000a00 */
[C---:B------:R-:W-:Y:S02]  /*1f140*/  LOP3.LUT P5, RZ, R243.reuse, 0x2, RZ, 0xc0, !PT ;  /* 0x00000002f3ff7812 */ /* 0x040fe400078ac0ff */
        /* <DEDUP_REMOVED lines=115> */
[----:B--2---:R-:W2:Y:S04]  /*1f880*/  LDSM.16.M88.4 R16, [R224+0x8000] ;  /* 0x00800000e010783b */ /* 0x004ea80000000200 */
[----:B------:R-:W3:Y:S04]  /*1f890*/  LDSM.16.M88.4 R180, [R224+0x9000] ;  /* 0x00900000e0b4783b */ /* 0x000ee80000000200 */
[----:B----4-:R-:W4:Y:S04]  /*1f8a0*/  LDSM.16.M88.4 R4, [R224+0x8800] ;  /* 0x00880000e004783b */ /* 0x010f280000000200 */
[----:B------:R-:W4:Y:S04]  /*1f8b0*/  LDSM.16.M88.4 R192, [R224+0x9800] ;  /* 0x00980000e0c0783b */ /* 0x000f280000000200 */
[----:B-1----:R-:W-:Y:S04]  /*1f8c0*/  LDSM.16.M88.4 R28, [R223] ;  /* 0x00000000df1c783b */ /* 0x002fe80000000200 */
[----:B------:R-:W1:Y:S04]  /*1f8d0*/  LDSM.16.M88.4 R188, [R222] ;  /* 0x00000000debc783b */ /* 0x000e680000000200 */
[----:B-----5:R-:W5:Y:S04]  /*1f8e0*/  LDSM.16.M88.4 R24, [R213] ;  /* 0x00000000d518783b */ /* 0x020f680000000200 */
[----:B------:R-:W1:Y:S04]  /*1f8f0*/  LDSM.16.M88.4 R168, [R214] ;  /* 0x00000000d6a8783b */ /* 0x000e680000000200 */
[----:B------:R-:W1:Y:S04]  /*1f900*/  LDSM.16.M88.4 R32, [R212] ;  /* 0x00000000d420783b */ /* 0x000e680000000200 */
[----:B------:R-:W-:Y:S01]  /*1f910*/  LDSM.16.M88.4 R196, [R211] ;  /* 0x00000000d3c4783b */ /* 0x000fe20000000200 */
[C---:B--2---:R-:W-:Y:S03]  /*1f920*/  HMMA.16816.F32 R20, R172.reuse, R16, RZ ;  /* 0x00000010ac14723c */ /* 0x044fe600000018ff */
[----:B------:R-:W2:Y:S04]  /*1f930*/  LD.E R0, [R10.64+0x18c] ;  /* 0x00018c040a007980 */ /* 0x000ea8000c101900 */
[----:B------:R-:W0:Y:S01]  /*1f940*/  LDGDEPBAR ;  /* 0x00000000000079af */ /* 0x000e220000000000 */
[C---:B---3--:R-:W-:Y:S08]  /*1f950*/  HMMA.16816.F32 R184, R172.reuse, R180, RZ ;  /* 0x000000b4acb8723c */ /* 0x048ff000000018ff */
[C---:B------:R-:W-:Y:S08]  /*1f960*/  HMMA.16816.F32 R16, R172.reuse, R18, RZ ;  /* 0x00000012ac10723c */ /* 0x040ff000000018ff */
[C---:B------:R-:W-:Y:S08]  /*1f970*/  HMMA.16816.F32 R180, R172.reuse, R182, RZ ;  /* 0x000000b6acb4723c */ /* 0x040ff000000018ff */
[C---:B----4-:R-:W-:Y:S08]  /*1f980*/  HMMA.16816.F32 R12, R172.reuse, R4, RZ ;  /* 0x00000004ac0c723c */ /* 0x050ff000000018ff */
[C---:B------:R-:W-:Y:S08]  /*1f990*/  HMMA.16816.F32 R4, R172.reuse, R6, RZ ;  /* 0x00000006ac04723c */ /* 0x040ff000000018ff */
[C---:B------:R-:W-:Y:S08]  /*1f9a0*/  HMMA.16816.F32 R176, R172.reuse, R192, RZ ;  /* 0x000000c0acb0723c */ /* 0x040ff000000018ff */
[----:B------:R-:W-:Y:S01]  /*1f9b0*/  HMMA.16816.F32 R172, R172, R194, RZ ;  /* 0x000000c2acac723c */ /* 0x000fe200000018ff */
[----:B------:R-:W-:Y:S07]  /*1f9c0*/  LDSM.16.M88.4 R192, [R218+0x8000] ;  /* 0x00800000dac0783b */ /* 0x000fee0000000200 */
[C---:B-1----:R-:W-:Y:S08]  /*1f9d0*/  HMMA.16816.F32 R20, R28.reuse, R188, R20 ;  /* 0x000000bc1c14723c */ /* 0x042ff00000001814 */
[C---:B------:R-:W-:Y:S01]  /*1f9e0*/  HMMA.16816.F32 R16, R28.reuse, R190, R16 ;  /* 0x000000be1c10723c */ /* 0x040fe20000001810 */
[----:B------:R-:W-:Y:S07]  /*1f9f0*/  LDSM.16.M88.4 R188, [R218+0x8800] ;  /* 0x00880000dabc783b */ /* 0x000fee0000000200 */
[C---:B-----5:R-:W-:Y:S08]  /*1fa00*/  HMMA.16816.F32 R184, R28.reuse, R24, R184 ;  /* 0x000000181cb8723c */ /* 0x060ff000000018b8 */
[C---:B------:R-:W-:Y:S01]  /*1fa10*/  HMMA.16816.F32 R180, R28.reuse, R26, R180 ;  /* 0x0000001a1cb4723c */ /* 0x040fe200000018b4 */
[----:B------:R-:W1:Y:S07]  /*1fa20*/  LDSM.16.M88.4 R24, [R221] ;  /* 0x00000000dd18783b */ /* 0x000e6e0000000200 */
[C---:B------:R-:W-:Y:S08]  /*1fa30*/  HMMA.16816.F32 R12, R28.reuse, R168, R12 ;  /* 0x000000a81c0c723c */ /* 0x040ff0000000180c */
[C---:B------:R-:W-:Y:S01]  /*1fa40*/  HMMA.16816.F32 R4, R28.reuse, R170, R4 ;  /* 0x000000aa1c04723c */ /* 0x040fe20000001804 */
[----:B------:R-:W3:Y:S07]  /*1fa50*/  LDSM.16.M88.4 R168, [R218+0x9000] ;  /* 0x00900000daa8783b */ /* 0x000eee0000000200 */
[C---:B------:R-:W-:Y:S08]  /*1fa60*/  HMMA.16816.F32 R176, R28.reuse, R32, R176 ;  /* 0x000000201cb0723c */ /* 0x040ff000000018b0 */
[----:B------:R-:W-:Y:S01]  /*1fa70*/  HMMA.16816.F32 R172, R28, R34, R172 ;  /* 0x000000221cac723c */ /* 0x000fe200000018ac */
[----:B------:R-:W4:Y:S04]  /*1fa80*/  LDSM.16.M88.4 R32, [R218+0x9800] ;  /* 0x00980000da20783b */ /* 0x000f280000000200 */
[----:B------:R-:W5:Y:S03]  /*1fa90*/  LDSM.16.M88.4 R28, [R220] ;  /* 0x00000000dc1c783b */ /* 0x000f660000000200 */
[C---:B-1----:R-:W-:Y:S08]  /*1faa0*/  HMMA.16816.F32 R12, R24.reuse, R188, R12 ;  /* 0x000000bc180c723c */ /* 0x042ff0000000180c */
[C---:B------:R-:W-:Y:S01]  /*1fab0*/  HMMA.16816.F32 R4, R24.reuse, R190, R4 ;  /* 0x000000be1804723c */ /* 0x040fe20000001804 */
[----:B------:R-:W1:Y:S07]  /*1fac0*/  LDSM.16.M88.4 R188, [R211+0x1000] ;  /* 0x00100000d3bc783b */ /* 0x000e6e0000000200 */
[C---:B------:R-:W-:Y:S08]  /*1fad0*/  HMMA.16816.F32 R20, R24.reuse, R192, R20 ;  /* 0x000000c01814723c */ /* 0x040ff00000001814 */
[C---:B------:R-:W-:Y:S01]  /*1fae0*/  HMMA.16816.F32 R16, R24.reuse, R194, R16 ;  /* 0x000000c21810723c */ /* 0x040fe20000001810 */
[----:B------:R-:W1:Y:S07]  /*1faf0*/  LDSM.16.M88.4 R192, [R211+0x800] ;  /* 0x00080000d3c0783b */ /* 0x000e6e0000000200 */
[C---:B---3--:R-:W-:Y:S08]  /*1fb00*/  HMMA.16816.F32 R184, R24.reuse, R168, R184 ;  /* 0x000000a818b8723c */ /* 0x048ff000000018b8 */
[C---:B------:R-:W-:Y:S01]  /*1fb10*/  HMMA.16816.F32 R180, R24.reuse, R170, R180 ;  /* 0x000000aa18b4723c */ /* 0x040fe200000018b4 */
[----:B------:R-:W-:Y:S07]  /*1fb20*/  LDSM.16.M88.4 R168, [R225+0x2000] ;  /* 0x00200000e1a8783b */ /* 0x000fee0000000200 */
[C---:B----4-:R-:W-:Y:S08]  /*1fb30*/  HMMA.16816.F32 R176, R24.reuse, R32, R176 ;  /* 0x0000002018b0723c */ /* 0x050ff000000018b0 */
[----:B------:R-:W-:Y:S01]  /*1fb40*/  HMMA.16816.F32 R172, R24, R34, R172 ;  /* 0x0000002218ac723c */ /* 0x000fe200000018ac */
[----:B------:R-:W3:Y:S04]  /*1fb50*/  LDSM.16.M88.4 R32, [R211+0x1800] ;  /* 0x00180000d320783b */ /* 0x000ee80000000200 */
[----:B------:R-:W4:Y:S03]  /*1fb60*/  LDSM.16.M88.4 R24, [R224+0xa000] ;  /* 0x00a00000e018783b */ /* 0x000f260000000200 */
[C---:B-----5:R-:W-:Y:S08]  /*1fb70*/  HMMA.16816.F32 R20, R28.reuse, R196, R20 ;  /* 0x000000c41c14723c */ /* 0x060ff00000001814 */
[C---:B------:R-:W-:Y:S01]  /*1fb80*/  HMMA.16816.F32 R16, R28.reuse, R198, R16 ;  /* 0x000000c61c10723c */ /* 0x040fe20000001810 */
[----:B------:R-:W5:Y:S07]  /*1fb90*/  LDSM.16.M88.4 R196, [R224+0xa800] ;  /* 0x00a80000e0c4783b */ /* 0x000f6e0000000200 */
[C---:B-1----:R-:W-:Y:S08]  /*1fba0*/  HMMA.16816.F32 R184, R28.reuse, R188, R184 ;  /* 0x000000bc1cb8723c */ /* 0x042ff000000018b8 */
[C---:B------:R-:W-:Y:S01]  /*1fbb0*/  HMMA.16816.F32 R180, R28.reuse, R190, R180 ;  /* 0x000000be1cb4723c */ /* 0x040fe200000018b4 */
[----:B------:R-:W1:Y:S07]  /*1fbc0*/  LDSM.16.M88.4 R188, [R224+0xb800] ;  /* 0x00b80000e0bc783b */ /* 0x000e6e0000000200 */
[C---:B------:R-:W-:Y:S08]  /*1fbd0*/  HMMA.16816.F32 R12, R28.reuse, R192, R12 ;  /* 0x000000c01c0c723c */ /* 0x040ff0000000180c */
[C---:B------:R-:W-:Y:S01]  /*1fbe0*/  HMMA.16816.F32 R4, R28.reuse, R194, R4 ;  /* 0x000000c21c04723c */ /* 0x040fe20000001804 */
[----:B------:R-:W1:Y:S07]  /*1fbf0*/  LDSM.16.M88.4 R192, [R224+0xb000] ;  /* 0x00b00000e0c0783b */ /* 0x000e6e0000000200 */
[C---:B---3--:R-:W-:Y:S08]  /*1fc00*/  HMMA.16816.F32 R176, R28.reuse, R32, R176 ;  /* 0x000000201cb0723c */ /* 0x048ff000000018b0 */
[----:B------:R-:W-:Y:S01]  /*1fc10*/  HMMA.16816.F32 R172, R28, R34, R172 ;  /* 0x000000221cac723c */ /* 0x000fe200000018ac */
[----:B------:R-:W-:Y:S04]  /*1fc20*/  LDSM.16.M88.4 R32, [R223+0x2000] ;  /* 0x00200000df20783b */ /* 0x000fe80000000200 */
[----:B------:R-:W3:Y:S03]  /*1fc30*/  LDSM.16.M88.4 R28, [R210] ;  /* 0x00000000d21c783b */ /* 0x000ee60000000200 */
[C---:B----4-:R-:W-:Y:S08]  /*1fc40*/  HMMA.16816.F32 R20, R168.reuse, R24, R20 ;  /* 0x00000018a814723c */ /* 0x050ff00000001814 */
[C---:B------:R-:W-:Y:S01]  /*1fc50*/  HMMA.16816.F32 R16, R168.reuse, R26, R16 ;  /* 0x0000001aa810723c */ /* 0x040fe20000001810 */
[----:B------:R-:W4:Y:S07]  /*1fc60*/  LDSM.16.M88.4 R24, [R209] ;  /* 0x00000000d118783b */ /* 0x000f2e0000000200 */
[C---:B-----5:R-:W-:Y:S08]  /*1fc70*/  HMMA.16816.F32 R12, R168.reuse, R196, R12 ;  /* 0x000000c4a80c723c */ /* 0x060ff0000000180c */
[C---:B------:R-:W-:Y:S01]  /*1fc80*/  HMMA.16816.F32 R4, R168.reuse, R198, R4 ;  /* 0x000000c6a804723c */ /* 0x040fe20000001804 */
[----:B------:R-:W-:Y:S07]  /*1fc90*/  LDSM.16.M88.4 R196, [R218+0xb000] ;  /* 0x00b00000dac4783b */ /* 0x000fee0000000200 */
[C---:B-1----:R-:W-:Y:S08]  /*1fca0*/  HMMA.16816.F32 R176, R168.reuse, R188, R176 ;  /* 0x000000bca8b0723c */ /* 0x042ff000000018b0 */
[C---:B------:R-:W-:Y:S01]  /*1fcb0*/  HMMA.16816.F32 R172, R168.reuse, R190, R172 ;  /* 0x000000bea8ac723c */ /* 0x040fe200000018ac */
[----:B------:R-:W1:Y:S07]  /*1fcc0*/  LDSM.16.M88.4 R188, [R207] ;  /* 0x00000000cfbc783b */ /* 0x000e6e0000000200 */
[C---:B------:R-:W-:Y:S08]  /*1fcd0*/  HMMA.16816.F32 R184, R168.reuse, R192, R184 ;  /* 0x000000c0a8b8723c */ /* 0x040ff000000018b8 */
[----:B------:R-:W-:Y:S01]  /*1fce0*/  HMMA.16816.F32 R180, R168, R194, R180 ;  /* 0x000000c2a8b4723c */ /* 0x000fe200000018b4 */
[----:B------:R-:W5:Y:S04]  /*1fcf0*/  LDSM.16.M88.4 R192, [R208] ;  /* 0x00000000d0c0783b */ /* 0x000f680000000200 */
        /* <DEDUP_REMOVED lines=8> */
[C---:B------:R-:W-:Y:S01]  /*1fd80*/  HMMA.16816.F32 R172, R32.reuse, R190, R172 ;  /* 0x000000be20ac723c */ /* 0x040fe200000018ac */
[----:B------:R-:W1:Y:S07]  /*1fd90*/  LDSM.16.M88.4 R188, [R218+0xb800] ;  /* 0x00b80000dabc783b */ /* 0x000e6e0000000200 */
[C---:B-----5:R-:W-:Y:S08]  /*1fda0*/  HMMA.16816.F32 R184, R32.reuse, R192, R184 ;  /* 0x000000c020b8723c */ /* 0x060ff000000018b8 */
[----:B------:R-:W-:Y:S01]  /*1fdb0*/  HMMA.16816.F32 R180, R32, R194, R180 ;  /* 0x000000c220b4723c */ /* 0x000fe200000018b4 */
[----:B------:R-:W-:Y:S04]  /*1fdc0*/  LDSM.16.M88.4 R32, [R220+0x2000] ;  /* 0x00200000dc20783b */ /* 0x000fe80000000200 */
        /* <DEDUP_REMOVED lines=9> */
[----:B------:R-:W-:Y:S07]  /*1fe60*/  LDSM.16.M88.4 R196, [R206] ;  /* 0x00000000cec4783b */ /* 0x000fee0000000200 */
[C---:B-1----:R-:W-:Y:S08]  /*1fe70*/  HMMA.16816.F32 R176, R168.reuse, R188, R176 ;  /* 0x000000bca8b0723c */ /* 0x042ff000000018b0 */
[----:B------:R-:W-:Y:S01]  /*1fe80*/  HMMA.16816.F32 R172, R168, R190, R172 ;  /* 0x000000bea8ac723c */ /* 0x000fe200000018ac */
[----:B------:R-:W1:Y:S04]  /*1fe90*/  LDSM.16.M88.4 R168, [R211+0x3800] ;  /* 0x00380000d3a8783b */ /* 0x000e680000000200 */
[----:B------:R-:W-:Y:S03]  /*1fea0*/  LDSM.16.M88.4 R188, [R224+0xc800] ;  /* 0x00c80000e0bc783b */ /* 0x000fe60000000200 */
[C---:B---3--:R-:W-:Y:S08]  /*1feb0*/  HMMA.16816.F32 R20, R32.reuse, R28, R20 ;  /* 0x0000001c2014723c */ /* 0x048ff00000001814 */
[C---:B------:R-:W-:Y:S01]  /*1fec0*/  HMMA.16816.F32 R16, R32.reuse, R30, R16 ;  /* 0x0000001e2010723c */ /* 0x040fe20000001810 */
[----:B------:R-:W-:Y:S07]  /*1fed0*/  LDSM.16.M88.4 R28, [R224+0xc000] ;  /* 0x00c00000e01c783b */ /* 0x000fee0000000200 */
[C---:B----4-:R-:W-:Y:S08]  /*1fee0*/  HMMA.16816.F32 R12, R32.reuse, R24, R12 ;  /* 0x00000018200c723c */ /* 0x050ff0000000180c */
        /* <DEDUP_REMOVED lines=8> */
[----:B------:R-:W-:Y:S03]  /*1ff70*/  LDSM.16.M88.4 R192, [R205] ;  /* 0x00000000cdc0783b */ /* 0x000fe60000000200 */
[C---:B---3--:R-:W-:Y:S08]  /*1ff80*/  HMMA.16816.F32 R20, R24.reuse, R28, R20 ;  /* 0x0000001c1814723c */ /* 0x048ff00000001814 */
[C---:B------:R-:W-:Y:S01]  /*1ff90*/  HMMA.16816.F32 R16, R24.reuse, R30, R16 ;  /* 0x0000001e1810723c */ /* 0x040fe20000001810 */
[----:B------:R-:W-:Y:S07]  /*1ffa0*/  LDSM.16.M88.4 R28, [R223+0x4000] ;  /* 0x00400000df1c783b */ /* 0x000fee0000000200 */
[C---:B------:R-:W-:Y:S08]  /*1ffb0*/  HMMA.16816.F32 R12, R24.reuse, R188, R12 ;  /* 0x000000bc180c723c */ /* 0x040ff0000000180c */
[C---:B------:R-:W-:Y:S01]  /*1ffc0*/  HMMA.16816.F32 R4, R24.reuse, R190, R4 ;  /* 0x000000be1804723c */ /* 0x040fe20000001804 */
[----:B------:R-:W3:Y:S07]  /*1ffd0*/  LDSM.16.M88.4 R188, [R204] ;  /* 0x00000000ccbc783b */ /* 0x000eee0000000200 */
[C---:B-1----:R-:W-:Y:S08]  /*1ffe0*/  HMMA.16816.F32 R184, R24.reuse, R168, R184 ;  /* 0x000000a818b8723c */ /* 0x042ff000000018b8 */
[C---:B------:R-:W-:Y:S01]  /*1fff0*/  HMMA.16816.F32 R180, R24.reuse, R170, R180 ;  /* 0x000000aa18b4723c */ /* 0x040fe200000018b4 */
[----:B------:R-:W1:Y:S07]  /*20000*/  LDSM.16.M88.4 R168, [R203] ;  /* 0x00000000cba8783b */ /* 0x000e6e0000000200 */
[C---:B----4-:R-:W-:Y:S08]  /*20010*/  HMMA.16816.F32 R176, R24.reuse, R32, R176 ;  /* 0x0000002018b0723c */ /* 0x050ff000000018b0 */
[----:B------:R-:W-:Y:S01]  /*20020*/  HMMA.16816.F32 R172, R24, R34, R172 ;  /* 0x0000002218ac723c */ /* 0x000fe200000018ac */
[----:B------:R-:W-:Y:S04]  /*20030*/  LDSM.16.M88.4 R32, [R221+0x4000] ;  /* 0x00400000dd20783b */ /* 0x000fe80000000200 */
[----:B------:R-:W4:Y:S03]  /*20040*/  LDSM.16.M88.4 R24, [R218+0xc000] ;  /* 0x00c00000da18783b */ /* 0x000f260000000200 */
[C---:B---3--:R-:W-:Y:S08]  /*20050*/  HMMA.16816.F32 R184, R28.reuse, R188, R184 ;  /* 0x000000bc1cb8723c */ /* 0x048ff000000018b8 */
[C---:B------:R-:W-:Y:S01]  /*20060*/  HMMA.16816.F32 R180, R28.reuse, R190, R180 ;  /* 0x000000be1cb4723c */ /* 0x040fe200000018b4 */
[----:B------:R-:W3:Y:S07]  /*20070*/  LDSM.16.M88.4 R188, [R218+0xd000] ;  /* 0x00d00000dabc783b */ /* 0x000eee0000000200 */
[C---:B------:R-:W-:Y:S08]  /*20080*/  HMMA.16816.F32 R20, R28.reuse, R196, R20 ;  /* 0x000000c41c14723c */ /* 0x040ff00000001814 */
[C---:B------:R-:W-:Y:S01]  /*20090*/  HMMA.16816.F32 R16, R28.reuse, R198, R16 ;  /* 0x000000c61c10723c */ /* 0x040fe20000001810 */
[----:B------:R-:W-:Y:S07]  /*200a0*/  LDSM.16.M88.4 R196, [R220+0x4000] ;  /* 0x00400000dcc4783b */ /* 0x000fee0000000200 */
[C---:B------:R-:W-:Y:S08]  /*200b0*/  HMMA.16816.F32 R12, R28.reuse, R192, R12 ;  /* 0x000000c01c0c723c */ /* 0x040ff0000000180c */
[C---:B------:R-:W-:Y:S01]  /*200c0*/  HMMA.16816.F32 R4, R28.reuse, R194, R4 ;  /* 0x000000c21c04723c */ /* 0x040fe20000001804 */
[----:B------:R-:W5:Y:S07]  /*200d0*/  LDSM.16.M88.4 R192, [R218+0xc800] ;  /* 0x00c80000dac0783b */ /* 0x000f6e0000000200 */
[C---:B-1----:R-:W-:Y:S08]  /*200e0*/  HMMA.16816.F32 R176, R28.reuse, R168, R176 ;  /* 0x000000a81cb0723c */ /* 0x042ff000000018b0 */
[----:B------:R-:W-:Y:S01]  /*200f0*/  HMMA.16816.F32 R172, R28, R170, R172 ;  /* 0x000000aa1cac723c */ /* 0x000fe200000018ac */
[----:B------:R-:W1:Y:S04]  /*20100*/  LDSM.16.M88.4 R168, [R218+0xd800] ;  /* 0x00d80000daa8783b */ /* 0x000e680000000200 */
[----:B------:R-:W1:Y:S03]  /*20110*/  LDSM.16.M88.4 R28, [R211+0x4000] ;  /* 0x00400000d31c783b */ /* 0x000e660000000200 */
[C---:B----4-:R-:W-:Y:S08]  /*20120*/  HMMA.16816.F32 R20, R32.reuse, R24, R20 ;  /* 0x000000182014723c */ /* 0x050ff00000001814 */
[C---:B------:R-:W-:Y:S01]  /*20130*/  HMMA.16816.F32 R16, R32.reuse, R26, R16 ;  /* 0x0000001a2010723c */ /* 0x040fe20000001810 */
[----:B------:R-:W4:Y:S07]  /*20140*/  LDSM.16.M88.4 R24, [R211+0x4800] ;  /* 0x00480000d318783b */ /* 0x000f2e0000000200 */
        /* <DEDUP_REMOVED lines=9> */
[----:B------:R-:W1:Y:S03]  /*201e0*/  LDSM.16.M88.4 R32, [R224+0xe000] ;  /* 0x00e00000e020783b */ /* 0x000e660000000200 */
[C---:B------:R-:W-:Y:S08]  /*201f0*/  HMMA.16816.F32 R20, R196.reuse, R28, R20 ;  /* 0x0000001cc414723c */ /* 0x040ff00000001814 */
[C---:B------:R-:W-:Y:S01]  /*20200*/  HMMA.16816.F32 R16, R196.reuse, R30, R16 ;  /* 0x0000001ec410723c */ /* 0x040fe20000001810 */
[----:B------:R-:W1:Y:S07]  /*20210*/  LDSM.16.M88.4 R28, [R224+0xe800] ;  /* 0x00e80000e01c783b */ /* 0x000e6e0000000200 */
[C---:B----4-:R-:W-:Y:S08]  /*20220*/  HMMA.16816.F32 R12, R196.reuse, R24, R12 ;  /* 0x00000018c40c723c */ /* 0x050ff0000000180c */
[C---:B------:R-:W-:Y:S01]  /*20230*/  HMMA.16816.F32 R4, R196.reuse, R26, R4 ;  /* 0x0000001ac404723c */ /* 0x040fe20000001804 */
[----:B------:R-:W4:Y:S07]  /*20240*/  LDSM.16.M88.4 R24, [R224+0xf000] ;  /* 0x00f00000e018783b */ /* 0x000f2e0000000200 */
[C---:B---3--:R-:W-:Y:S08]  /*20250*/  HMMA.16816.F32 R176, R196.reuse, R188, R176 ;  /* 0x000000bcc4b0723c */ /* 0x048ff000000018b0 */
[C---:B------:R-:W-:Y:S01]  /*20260*/  HMMA.16816.F32 R172, R196.reuse, R190, R172 ;  /* 0x000000bec4ac723c */ /* 0x040fe200000018ac */
[----:B------:R-:W3:Y:S07]  /*20270*/  LDSM.16.M88.4 R188, [R224+0xf800] ;  /* 0x00f80000e0bc783b */ /* 0x000eee0000000200 */
[C---:B-----5:R-:W-:Y:S08]  /*20280*/  HMMA.16816.F32 R184, R196.reuse, R192, R184 ;  /* 0x000000c0c4b8723c */ /* 0x060ff000000018b8 */
[----:B------:R-:W-:Y:S01]  /*20290*/  HMMA.16816.F32 R180, R196, R194, R180 ;  /* 0x000000c2c4b4723c */ /* 0x000fe200000018b4 */
[----:B------:R-:W-:Y:S07]  /*202a0*/  LDSM.16.M88.4 R192, [R223+0x6000] ;  /* 0x00600000dfc0783b */ /* 0x000fee0000000200 */
[C---:B-1----:R-:W-:Y:S08]  /*202b0*/  HMMA.16816.F32 R20, R168.reuse, R32, R20 ;  /* 0x00000020a814723c */ /* 0x042ff00000001814 */
[C---:B------:R-:W-:Y:S01]  /*202c0*/  HMMA.16816.F32 R16, R168.reuse, R34, R16 ;  /* 0x00000022a810723c */ /* 0x040fe20000001810 */
[----:B------:R-:W1:Y:S07]  /*202d0*/  LDSM.16.M88.4 R32, [R202] ;  /* 0x00000000ca20783b */ /* 0x000e6e0000000200 */
[C---:B------:R-:W-:Y:S08]  /*202e0*/  HMMA.16816.F32 R12, R168.reuse, R28, R12 ;  /* 0x0000001ca80c723c */ /* 0x040ff0000000180c */
[C---:B------:R-:W-:Y:S01]  /*202f0*/  HMMA.16816.F32 R4, R168.reuse, R30, R4 ;  /* 0x0000001ea804723c */ /* 0x040fe20000001804 */
[----:B------:R-:W5:Y:S07]  /*20300*/  LDSM.16.M88.4 R28, [R201] ;  /* 0x00000000c91c783b */ /* 0x000f6e0000000200 */
[C---:B----4-:R-:W-:Y:S08]  /*20310*/  HMMA.16816.F32 R184, R168.reuse, R24, R184 ;  /* 0x00000018a8b8723c */ /* 0x050ff000000018b8 */
[C---:B------:R-:W-:Y:S01]  /*20320*/  HMMA.16816.F32 R180, R168.reuse, R26, R180 ;  /* 0x0000001aa8b4723c */ /* 0x040fe200000018b4 */
[----:B------:R-:W4:Y:S07]  /*20330*/  LDSM.16.M88.4 R24, [R167] ;  /* 0x00000000a718783b */ /* 0x000f2e0000000200 */
[C---:B---3--:R-:W-:Y:S08]  /*20340*/  HMMA.16816.F32 R176, R168.reuse, R188, R176 ;  /* 0x000000bca8b0723c */ /* 0x048ff000000018b0 */
[----:B------:R-:W-:Y:S01]  /*20350*/  HMMA.16816.F32 R172, R168, R190, R172 ;  /* 0x000000bea8ac723c */ /* 0x000fe200000018ac */
[----:B------:R-:W3:Y:S04]  /*20360*/  LDSM.16.M88.4 R168, [R200] ;  /* 0x00000000c8a8783b */ /* 0x000ee80000000200 */
[----:B------:R-:W-:Y:S03]  /*20370*/  LDSM.16.M88.4 R188, [R218+0xf000] ;  /* 0x00f00000dabc783b */ /* 0x000fe60000000200 */
[C---:B-1----:R-:W-:Y:S08]  /*20380*/  HMMA.16816.F32 R20, R192.reuse, R32, R20 ;  /* 0x00000020c014723c */ /* 0x042ff00000001814 */
[C---:B------:R-:W-:Y:S01]  /*20390*/  HMMA.16816.F32 R16, R192.reuse, R34, R16 ;  /* 0x00000022c010723c */ /* 0x040fe20000001810 */
[----:B------:R-:W-:Y:S07]  /*203a0*/  LDSM.16.M88.4 R32, [R221+0x6000] ;  /* 0x00600000dd20783b */ /* 0x000fee0000000200 */
[C---:B-----5:R-:W-:Y:S08]  /*203b0*/  HMMA.16816.F32 R12, R192.reuse, R28, R12 ;  /* 0x0000001cc00c723c */ /* 0x060ff0000000180c */
[C---:B------:R-:W-:Y:S01]  /*203c0*/  HMMA.16816.F32 R4, R192.reuse, R30, R4 ;  /* 0x0000001ec004723c */ /* 0x040fe20000001804 */
[----:B------:R-:W1:Y:S07]  /*203d0*/  LDSM.16.M88.4 R28, [R218+0xe000] ;  /* 0x00e00000da1c783b */ /* 0x000e6e0000000200 */
[C---:B----4-:R-:W-:Y:S08]  /*203e0*/  HMMA.16816.F32 R176, R192.reuse, R24, R176 ;  /* 0x00000018c0b0723c */ /* 0x050ff000000018b0 */
[C---:B---3--:R-:W-:Y:S08]  /*203f0*/  HMMA.16816.F32 R184, R192.reuse, R168, R184 ;  /* 0x000000a8c0b8723c */ /* 0x048ff000000018b8 */
[C---:B------:R-:W-:Y:S01]  /*20400*/  HMMA.16816.F32 R180, R192.reuse, R170, R180 ;  /* 0x000000aac0b4723c */ /* 0x040fe200000018b4 */
[----:B------:R-:W-:Y:S07]  /*20410*/  LDSM.16.M88.4 R168, [R220+0x6000] ;  /* 0x00600000dca8783b */ /* 0x000fee0000000200 */
[----:B------:R-:W-:Y:S01]  /*20420*/  HMMA.16816.F32 R172, R192, R26, R172 ;  /* 0x0000001ac0ac723c */ /* 0x000fe200000018ac */
[----:B------:R-:W3:Y:S07]  /*20430*/  LDSM.16.M88.4 R24, [R211+0x6000] ;  /* 0x00600000d318783b */ /* 0x000eee0000000200 */
[C---:B-1----:R-:W-:Y:S08]  /*20440*/  HMMA.16816.F32 R20, R32.reuse, R28, R20 ;  /* 0x0000001c2014723c */ /* 0x042ff00000001814 */
[----:B------:R-:W-:Y:S01]  /*20450*/  HMMA.16816.F32 R16, R32, R30, R16 ;  /* 0x0000001e2010723c */ /* 0x000fe20000001810 */
[----:B------:R-:W1:Y:S11]  /*20460*/  LDSM.16.M88.4 R28, [R218+0xe800] ;  /* 0x00e80000da1c783b */ /* 0x000e760000000200 */
[----:B------:R-:W-:Y:S04]  /*20470*/  @!UPT UIADD3 URZ, URZ, URZ, URZ ;  /* 0x0000003f3f3ff290 */ /* 0x000fe8000fffe03f */
[C---:B---3--:R-:W-:Y:S08]  /*20480*/  HMMA.16816.F32 R20, R168.reuse, R24, R20 ;  /* 0x00000018a814723c */ /* 0x048ff00000001814 */
[----:B------:R-:W-:Y:S01]  /*20490*/  HMMA.16816.F32 R16, R168, R26, R16 ;  /* 0x0000001aa810723c */ /* 0x000fe20000001810 */
[----:B------:R-:W3:Y:S07]  /*204a0*/  LDSM.16.M88.4 R24, [R211+0x6800] ;  /* 0x00680000d318783b */ /* 0x000eee0000000200 */
[C---:B-1----:R-:W-:Y:S08]  /*204b0*/  HMMA.16816.F32 R12, R32.reuse, R28, R12 ;  /* 0x0000001c200c723c */ /* 0x042ff0000000180c */
[----:B------:R-:W-:Y:S01]  /*204c0*/  HMMA.16816.F32 R4, R32, R30, R4 ;  /* 0x0000001e2004723c */ /* 0x000fe20000001804 */
[----:B------:R-:W1:Y:S01]  /*204d0*/  S2R R31, SR_TID.X ;  /* 0x00000000001f7919 */ /* 0x000e620000002100 */
[----:B--2---:R-:W-:-:S02]  /*204e0*/  FMUL.FTZ R20, R20, R0 ;  /* 0x0000000014147220 */ /* 0x004fc40000410000 */
[-C--:B------:R-:W-:Y:S02]  /*204f0*/  FMUL.FTZ R22, R22, R0.reuse ;  /* 0x0000000016167220 */ /* 0x080fe40000410000 */
[-C--:B------:R-:W-:Y:S01]  /*20500*/  FMUL.FTZ R23, R23, R0.reuse ;  /* 0x0000000017177220 */ /* 0x080fe20000410000 */
[----:B------:R-:W2:Y:S01]  /*20510*/  MUFU.TANH R29, R20 ;  /* 0x00000014001d7308 */ /* 0x000ea20000002400 */
[----:B------:R-:W-:-:S08]  /*20520*/  FMUL.FTZ R2, R21, R0 ;  /* 0x0000000015027220 */ /* 0x000fd00000410000 */
[C---:B---3--:R-:W-:Y:S01]  /*20530*/  HMMA.16816.F32 R12, R168.reuse, R24, R12 ;  /* 0x00000018a80c723c */ /* 0x048fe2000000180c */
[----:B------:R-:W3:Y:S08]  /*20540*/  MUFU.TANH R28, R22 ;  /* 0x00000016001c7308 */ /* 0x000ef00000002400 */
[----:B------:R4:W-:Y:S01]  /*20550*/  MUFU.TANH R30, R23 ;  /* 0x00000017001e7308 */ /* 0x0009e20000002400 */
[----:B------:R-:W-:Y:S01]  /*20560*/  HMMA.16816.F32 R4, R168, R26, R4 ;  /* 0x0000001aa804723c */ /* 0x000fe20000001804 */
[----:B------:R-:W-:Y:S04]  /*20570*/  LDSM.16.M88.4 R24, [R218+0xf800] ;  /* 0x00f80000da18783b */ /* 0x000fe80000000200 */
[----:B----4-:R-:W4:Y:S09]  /*20580*/  LDSM.16.M88.4 R20, [R211+0x7000] ;  /* 0x00700000d314783b */ /* 0x010f320000000200 */
[----:B------:R-:W-:Y:S01]  /*20590*/  FMUL.FTZ R12, R12, R0 ;  /* 0x000000000c0c7220 */ /* 0x000fe20000410000 */
[----:B------:R-:W-:Y:S03]  /*205a0*/  HMMA.16816.F32 R184, R32, R188, R184 ;  /* 0x000000bc20b8723c */ /* 0x000fe600000018b8 */
[----:B------:R1:W-:Y:S02]  /*205b0*/  MUFU.TANH R194, R12 ;  /* 0x0000000c00c27308 */ /* 0x0003e40000002400 */
[----:B-1----:R-:W-:-:S05]  /*205c0*/  IMAD.SHL.U32 R12, R31, 0x2, RZ ;  /* 0x000000021f0c7824 */ /* 0x002fca00078e00ff */
[----:B------:R-:W-:Y:S01]  /*205d0*/  LOP3.LUT R12, R12, 0x6, RZ, 0xc0, !PT ;  /* 0x000000060c0c7812 */ /* 0x000fe200078ec0ff */
[----:B------:R-:W-:-:S04]  /*205e0*/  FMUL.FTZ R4, R4, R0 ;  /* 0x0000000004047220 */ /* 0x000fc80000410000 */
[----:B------:R-:W-:Y:S01]  /*205f0*/  IMAD R12, R242, 0x40, R12 ;  /* 0x00000040f20c7824 */ /* 0x000fe200078e020c */
[----:B------:R-:W1:Y:S04]  /*20600*/  MUFU.TANH R2, R2 ;  /* 0x0000000200027308 */ /* 0x000e680000002400 */
[----:B------:R-:W-:Y:S01]  /*20610*/  ISETP.GE.AND P1, PT, R12, R247, PT ;  /* 0x000000f70c00720c */ /* 0x000fe20003f26270 */
[----:B------:R-:W-:-:S03]  /*20620*/  FMUL.FTZ R16, R16, R0 ;  /* 0x0000000010107220 */ /* 0x000fc60000410000 */
[----:B------:R5:W-:Y:S01]  /*20630*/  MUFU.TANH R192, R4 ;  /* 0x0000000400c07308 */ /* 0x000be20000002400 */
[----:B------:R-:W-:Y:S01]  /*20640*/  FMUL.FTZ R18, R18, R0 ;  /* 0x0000000012127220 */ /* 0x000fe20000410000 */
[----:B------:R-:W-:Y:S01]  /*20650*/  ISETP.GE.OR P1, PT, R12, R244, !P1 ;  /* 0x000000f40c00720c */ /* 0x000fe20004f26670 */
[-C--:B------:R-:W-:Y:S02]  /*20660*/  FMUL.FTZ R5, R5, R0.reuse ;  /* 0x0000000005057220 */ /* 0x080fe40000410000 */
[-C--:B------:R-:W-:Y:S01]  /*20670*/  FMUL.FTZ R6, R6, R0.reuse ;  /* 0x0000000006067220 */ /* 0x080fe20000410000 */
[----:B--2---:R-:W-:Y:S01]  /*20680*/  FSEL R29, R29, -INF , !P1 ;  /* 0xff8000001d1d7808 */ /* 0x004fe20004800000 */
[----:B------:R-:W-:Y:S01]  /*20690*/  FMUL.FTZ R14, R14, R0 ;  /* 0x000000000e0e7220 */ /* 0x000fe20000410000 */
[C---:B------:R-:W-:Y:S01]  /*206a0*/  ISETP.GE.AND P1, PT, R12.reuse, R246, PT ;  /* 0x000000f60c00720c */ /* 0x040fe20003f26270 */
[----:B------:R-:W2:Y:S01]  /*206b0*/  MUFU.TANH R16, R16 ;  /* 0x0000001000107308 */ /* 0x000ea20000002400 */
[----:B-----5:R-:W-:Y:S01]  /*206c0*/  IADD3 R4, R12, 0x1, RZ ;  /* 0x000000010c047810 */ /* 0x020fe20007ffe0ff */
[----:B------:R-:W-:Y:S03]  /*206d0*/  HMMA.16816.F32 R180, R32, R190, R180 ;  /* 0x000000be20b4723c */ /* 0x000fe600000018b4 */
[----:B------:R-:W-:-:S02]  /*206e0*/  ISETP.GE.AND P6, PT, R4, R247, PT ;  /* 0x000000f70400720c */ /* 0x000fc40003fc6270 */
[C---:B------:R-:W-:Y:S01]  /*206f0*/  ISETP.GE.AND P2, PT, R4.reuse, R246, PT ;  /* 0x000000f60400720c */ /* 0x040fe20003f46270 */
[----:B------:R-:W5:Y:S01]  /*20700*/  MUFU.TANH R18, R18 ;  /* 0x0000001200127308 */ /* 0x000f620000002400 */
[C---:B------:R-:W-:Y:S01]  /*20710*/  ISETP.GE.OR P6, PT, R4.reuse, R244, !P6 ;  /* 0x000000f40400720c */ /* 0x040fe200077c6670 */
[----:B----4-:R-:W-:Y:S01]  /*20720*/  HMMA.16816.F32 R184, R168, R20, R184 ;  /* 0x00000014a8b8723c */ /* 0x010fe200000018b8 */
[-C--:B------:R-:W-:Y:S01]  /*20730*/  ISETP.GE.OR P2, PT, R4, R245.reuse, !P2 ;  /* 0x000000f50400720c */ /* 0x080fe20005746670 */
[-C--:B------:R-:W-:Y:S01]  /*20740*/  FMUL.FTZ R13, R13, R0.reuse ;  /* 0x000000000d0d7220 */ /* 0x080fe20000410000 */
[----:B------:R-:W-:Y:S01]  /*20750*/  ISETP.GE.OR P1, PT, R12, R245, !P1 ;  /* 0x000000f50c00720c */ /* 0x000fe20004f26670 */
[-C--:B------:R-:W-:Y:S02]  /*20760*/  FMUL.FTZ R17, R17, R0.reuse ;  /* 0x0000000011117220 */ /* 0x080fe40000410000 */
[----:B------:R-:W-:Y:S01]  /*20770*/  MUFU.TANH R191, R5 ;  /* 0x0000000500bf7308 */ /* 0x000fe20000002400 */
[----:B------:R-:W-:-:S02]  /*20780*/  FMUL.FTZ R21, R7, R0 ;  /* 0x0000000007157220 */ /* 0x000fc40000410000 */
[----:B------:R-:W-:-:S05]  /*20790*/  FMUL.FTZ R19, R19, R0 ;  /* 0x0000000013137220 */ /* 0x000fca0000410000 */
[----:B------:R4:W-:Y:S01]  /*207a0*/  MUFU.TANH R20, R6 ;  /* 0x0000000600147308 */ /* 0x0009e20000002400 */
[----:B---3--:R-:W-:-:S07]  /*207b0*/  FSEL R28, R28, -INF , !P1 ;  /* 0xff8000001c1c7808 */ /* 0x008fce0004800000 */
[----:B------:R3:W-:Y:S01]  /*207c0*/  MUFU.TANH R190, R14 ;  /* 0x0000000e00be7308 */ /* 0x0007e20000002400 */
[----:B----4-:R-:W4:Y:S07]  /*207d0*/  LDSM.16.M88.4 R4, [R211+0x7800] ;  /* 0x00780000d304783b */ /* 0x010f2e0000000200 */
[----:B------:R1:W-:Y:S01]  /*207e0*/  MUFU.TANH R193, R13 ;  /* 0x0000000d00c17308 */ /* 0x0003e20000002400 */
[----:B------:R-:W-:Y:S01]  /*207f0*/  HMMA.16816.F32 R176, R32, R24, R176 ;  /* 0x0000001820b0723c */ /* 0x000fe200000018b0 */
[----:B------:R-:W-:Y:S01]  /*20800*/  FMUL.FTZ R15, R15, R0 ;  /* 0x000000000f0f7220 */ /* 0x000fe20000410000 */
[----:B------:R-:W-:-:S04]  /*20810*/  DEPBAR.LE SB0, 0x0 ;  /* 0x000080000000791a */ /* 0x000fc80000000000 */
[----:B---3--:R-:W-:Y:S01]  /*20820*/  IADD3 R14, R12, 0x8, RZ ;  /* 0x000000080c0e7810 */ /* 0x008fe20007ffe0ff */
[----:B------:R-:W3:Y:S03]  /*20830*/  MUFU.TANH R17, R17 ;  /* 0x0000001100117308 */ /* 0x000ee60000002400 */
[----:B------:R-:W-:Y:S02]  /*20840*/  ISETP.GE.AND P1, PT, R14, R247, PT ;  /* 0x000000f70e00720c */ /* 0x000fe40003f26270 */
[----:B-1----:R-:W-:-:S03]  /*20850*/  FSEL R13, R2, -INF , !P6 ;  /* 0xff800000020d7808 */ /* 0x002fc60007000000 */
[----:B------:R-:W1:Y:S01]  /*20860*/  MUFU.TANH R19, R19 ;  /* 0x0000001300137308 */ /* 0x000e620000002400 */
[C---:B------:R-:W-:Y:S02]  /*20870*/  ISETP.GE.AND P6, PT, R14.reuse, R246, PT ;  /* 0x000000f60e00720c */ /* 0x040fe40003fc6270 */
[C---:B------:R-:W-:Y:S02]  /*20880*/  ISETP.GE.OR P1, PT, R14.reuse, R244, !P1 ;  /* 0x000000f40e00720c */ /* 0x040fe40004f26670 */
[----:B------:R-:W-:Y:S02]  /*20890*/  ISETP.GE.OR P6, PT, R14, R245, !P6 ;  /* 0x000000f50e00720c */ /* 0x000fe400077c6670 */
[C---:B------:R-:W-:Y:S02]  /*208a0*/  IADD3 R14, R12.reuse, 0x9, RZ ;  /* 0x000000090c0e7810 */ /* 0x040fe40007ffe0ff */
[----:B------:R-:W-:Y:S02]  /*208b0*/  IADD3 R24, R12, 0x10, RZ ;  /* 0x000000100c187810 */ /* 0x000fe40007ffe0ff */
[----:B------:R-:W-:-:S02]  /*208c0*/  FSEL R2, R30, -INF , !P2 ;  /* 0xff8000001e027808 */ /* 0x000fc40005000000 */
[----:B--2---:R-:W-:Y:S02]  /*208d0*/  FSEL R16, R16, -INF , !P1 ;  /* 0xff80000010107808 */ /* 0x004fe40004800000 */
[----:B-----5:R-:W-:Y:S02]  /*208e0*/  FSEL R18, R18, -INF , !P6 ;  /* 0xff80000012127808 */ /* 0x020fe40007000000 */
[CC--:B------:R-:W-:Y:S02]  /*208f0*/  ISETP.GE.AND P2, PT, R14.reuse, R247.reuse, PT ;  /* 0x000000f70e00720c */ /* 0x0c0fe40003f46270 */
[----:B------:R-:W-:Y:S02]  /*20900*/  ISETP.GE.AND P1, PT, R14, R246, PT ;  /* 0x000000f60e00720c */ /* 0x000fe40003f26270 */
[----:B------:R-:W-:Y:S02]  /*20910*/  ISETP.GE.AND P6, PT, R24, R247, PT ;  /* 0x000000f71800720c */ /* 0x000fe40003fc6270 */
[----:B------:R-:W-:-:S02]  /*20920*/  ISETP.GE.OR P2, PT, R14, R244, !P2 ;  /* 0x000000f40e00720c */ /* 0x000fc40005746670 */
[----:B------:R-:W-:Y:S02]  /*20930*/  ISETP.GE.OR P1, PT, R14, R245, !P1 ;  /* 0x000000f50e00720c */ /* 0x000fe40004f26670 */
[----:B------:R-:W-:Y:S02]  /*20940*/  ISETP.GE.OR P6, PT, R24, R244, !P6 ;  /* 0x000000f41800720c */ /* 0x000fe400077c6670 */
[----:B------:R-:W-:Y:S01]  /*20950*/  IADD3 R25, R12, 0x11, RZ ;  /* 0x000000110c197810 */ /* 0x000fe20007ffe0ff */
[----:B------:R-:W-:Y:S01]  /*20960*/  HMMA.16816.F32 R180, R168, R22, R180 ;  /* 0x00000016a8b4723c */ /* 0x000fe200000018b4 */
[----:B---3--:R-:W-:Y:S02]  /*20970*/  FSEL R17, R17, -INF , !P2 ;  /* 0xff80000011117808 */ /* 0x008fe40005000000 */
[----:B-1----:R-:W-:Y:S02]  /*20980*/  FSEL R14, R19, -INF , !P1 ;  /* 0xff800000130e7808 */ /* 0x002fe40004800000 */
[----:B------:R-:W-:Y:S01]  /*20990*/  FSEL R194, R194, -INF , !P6 ;  /* 0xff800000c2c27808 */ /* 0x000fe20007000000 */
[----:B------:R-:W1:Y:S01]  /*209a0*/  MUFU.TANH R15, R15 ;  /* 0x0000000f000f7308 */ /* 0x000e620000002400 */
[----:B------:R-:W-:-:S02]  /*209b0*/  ISETP.GE.AND P2, PT, R24, R246, PT ;  /* 0x000000f61800720c */ /* 0x000fc40003f46270 */
[C---:B------:R-:W-:Y:S02]  /*209c0*/  ISETP.GE.AND P1, PT, R25.reuse, R247, PT ;  /* 0x000000f71900720c */ /* 0x040fe40003f26270 */
[C---:B------:R-:W-:Y:S02]  /*209d0*/  ISETP.GE.AND P6, PT, R25.reuse, R246, PT ;  /* 0x000000f61900720c */ /* 0x040fe40003fc6270 */
[-C--:B------:R-:W-:Y:S02]  /*209e0*/  ISETP.GE.OR P2, PT, R24, R245.reuse, !P2 ;  /* 0x000000f51800720c */ /* 0x080fe40005746670 */
[C---:B------:R-:W-:Y:S02]  /*209f0*/  ISETP.GE.OR P1, PT, R25.reuse, R244, !P1 ;  /* 0x000000f41900720c */ /* 0x040fe40004f26670 */
[----:B------:R-:W-:Y:S02]  /*20a00*/  ISETP.GE.OR P6, PT, R25, R245, !P6 ;  /* 0x000000f51900720c */ /* 0x000fe400077c6670 */
[----:B------:R-:W-:Y:S01]  /*20a10*/  IADD3 R25, R12, 0x18, RZ ;  /* 0x000000180c197810 */ /* 0x000fe20007ffe0ff */
[----:B------:R-:W-:Y:S01]  /*20a20*/  HMMA.16816.F32 R172, R32, R26, R172 ;  /* 0x0000001a20ac723c */ /* 0x000fe200000018ac */
[----:B------:R-:W-:-:S02]  /*20a30*/  FSEL R190, R190, -INF , !P2 ;  /* 0xff800000bebe7808 */ /* 0x000fc40005000000 */
[----:B------:R-:W-:Y:S01]  /*20a40*/  ISETP.GE.AND P2, PT, R25, R247, PT ;  /* 0x000000f71900720c */ /* 0x000fe20003f46270 */
[-C--:B------:R-:W-:Y:S01]  /*20a50*/  FMUL.FTZ R187, R187, R0.reuse ;  /* 0x00000000bbbb7220 */ /* 0x080fe20000410000 */
[----:B------:R-:W-:Y:S01]  /*20a60*/  IADD3 R24, R12, 0x19, RZ ;  /* 0x000000190c187810 */ /* 0x000fe20007ffe0ff */
[----:B------:R-:W-:Y:S01]  /*20a70*/  FMUL.FTZ R22, R184, R0 ;  /* 0x00000000b8167220 */ /* 0x000fe20000410000 */
[----:B------:R-:W-:Y:S01]  /*20a80*/  ISETP.GE.OR P2, PT, R25, R244, !P2 ;  /* 0x000000f41900720c */ /* 0x000fe20005746670 */
[----:B------:R-:W-:Y:S01]  /*20a90*/  FMUL.FTZ R23, R186, R0 ;  /* 0x00000000ba177220 */ /* 0x000fe20000410000 */
[----:B------:R1:W-:Y:S01]  /*20aa0*/  MUFU.TANH R19, R187 ;  /* 0x000000bb00137308 */ /* 0x0003e20000002400 */
[----:B----4-:R-:W-:Y:S01]  /*20ab0*/  HMMA.16816.F32 R176, R168, R4, R176 ;  /* 0x00000004a8b0723c */ /* 0x010fe200000018b0 */
[----:B------:R-:W-:Y:S02]  /*20ac0*/  FSEL R193, R193, -INF , !P1 ;  /* 0xff800000c1c17808 */ /* 0x000fe40004800000 */
[----:B------:R-:W-:-:S02]  /*20ad0*/  FSEL R192, R192, -INF , !P2 ;  /* 0xff800000c0c07808 */ /* 0x000fc40005000000 */
[-C--:B------:R-:W-:Y:S02]  /*20ae0*/  ISETP.GE.AND P1, PT, R25, R246.reuse, PT ;  /* 0x000000f61900720c */ /* 0x080fe40003f26270 */
[----:B------:R-:W-:Y:S01]  /*20af0*/  ISETP.GE.AND P2, PT, R24, R246, PT ;  /* 0x000000f61800720c */ /* 0x000fe20003f46270 */
[----:B------:R-:W2:Y:S01]  /*20b00*/  MUFU.TANH R21, R21 ;  /* 0x0000001500157308 */ /* 0x000ea20000002400 */
[----:B------:R-:W-:Y:S01]  /*20b10*/  FMUL.FTZ R184, R185, R0 ;  /* 0x00000000b9b87220 */ /* 0x000fe20000410000 */
[----:B------:R-:W-:Y:S02]  /*20b20*/  ISETP.GE.OR P1, PT, R25, R245, !P1 ;  /* 0x000000f51900720c */ /* 0x000fe40004f26670 */
[----:B-1----:R-:W-:-:S04]  /*20b30*/  FSEL R187, R15, -INF , !P6 ;  /* 0xff8000000fbb7808 */ /* 0x002fc80007000000 */
[----:B------:R-:W1:Y:S01]  /*20b40*/  MUFU.TANH R22, R22 ;  /* 0x0000001600167308 */ /* 0x000e620000002400 */
[C---:B------:R-:W-:Y:S02]  /*20b50*/  ISETP.GE.AND P6, PT, R24.reuse, R247, PT ;  /* 0x000000f71800720c */ /* 0x040fe40003fc6270 */
[C---:B------:R-:W-:Y:S02]  /*20b60*/  ISETP.GE.OR P2, PT, R24.reuse, R245, !P2 ;  /* 0x000000f51800720c */ /* 0x040fe40005746670 */
[----:B------:R-:W-:-:S03]  /*20b70*/  ISETP.GE.OR P6, PT, R24, R244, !P6 ;  /* 0x000000f41800720c */ /* 0x000fc600077c6670 */
[----:B------:R-:W3:Y:S01]  /*20b80*/  MUFU.TANH R23, R23 ;  /* 0x0000001700177308 */ /* 0x000ee20000002400 */
[----:B------:R-:W-:Y:S01]  /*20b90*/  IADD3 R24, R12, 0x20, RZ ;  /* 0x000000200c187810 */ /* 0x000fe20007ffe0ff */
[----:B------:R-:W-:Y:S01]  /*20ba0*/  FMUL.FTZ R180, R180, R0 ;  /* 0x00000000b4b47220 */ /* 0x000fe20000410000 */
[----:B------:R-:W-:Y:S02]  /*20bb0*/  FSEL R186, R20, -INF , !P1 ;  /* 0xff80000014ba7808 */ /* 0x000fe40004800000 */
[----:B------:R-:W-:Y:S02]  /*20bc0*/  FSEL R191, R191, -INF , !P6 ;  /* 0xff800000bfbf7808 */ /* 0x000fe40007000000 */
[C---:B------:R-:W-:Y:S01]  /*20bd0*/  ISETP.GE.AND P1, PT, R24.reuse, R247, PT ;  /* 0x000000f71800720c */ /* 0x040fe20003f26270 */
[----:B------:R-:W4:Y:S01]  /*20be0*/  MUFU.TANH R184, R184 ;  /* 0x000000b800b87308 */ /* 0x000f220000002400 */
[----:B------:R-:W-:Y:S01]  /*20bf0*/  ISETP.GE.AND P6, PT, R24, R246, PT ;  /* 0x000000f61800720c */ /* 0x000fe20003fc6270 */
[----:B------:R-:W-:Y:S01]  /*20c00*/  FMUL.FTZ R15, R182, R0 ;  /* 0x00000000b60f7220 */ /* 0x000fe20000410000 */
[C---:B------:R-:W-:Y:S01]  /*20c10*/  ISETP.GE.OR P1, PT, R24.reuse, R244, !P1 ;  /* 0x000000f41800720c */ /* 0x040fe20004f26670 */
[----:B------:R-:W-:Y:S01]  /*20c20*/  HMMA.16816.F32 R172, R168, R6, R172 ;  /* 0x00000006a8ac723c */ /* 0x000fe200000018ac */
[----:B------:R-:W-:-:S03]  /*20c30*/  ISETP.GE.OR P6, PT, R24, R245, !P6 ;  /* 0x000000f51800720c */ /* 0x000fc600077c6670 */
[----:B------:R3:W5:Y:S01]  /*20c40*/  MUFU.TANH R4, R180 ;  /* 0x000000b400047308 */ /* 0x0007620000002400 */
[C---:B------:R-:W-:Y:S02]  /*20c50*/  IADD3 R25, R12.reuse, 0x21, RZ ;  /* 0x000000210c197810 */ /* 0x040fe40007ffe0ff */
[----:B------:R-:W-:Y:S01]  /*20c60*/  IADD3 R7, R12, 0x28, RZ ;  /* 0x000000280c077810 */ /* 0x000fe20007ffe0ff */
[----:B------:R-:W-:Y:S01]  /*20c70*/  FMUL.FTZ R5, R181, R0 ;  /* 0x00000000b5057220 */ /* 0x000fe20000410000 */
[----:B--2---:R-:W-:Y:S02]  /*20c80*/  FSEL R185, R21, -INF , !P2 ;  /* 0xff80000015b97808 */ /* 0x004fe40005000000 */
[----:B-1----:R-:W-:Y:S01]  /*20c90*/  FSEL R181, R22, -INF , !P1 ;  /* 0xff80000016b57808 */ /* 0x002fe20004800000 */
[----:B------:R-:W1:Y:S01]  /*20ca0*/  MUFU.TANH R15, R15 ;  /* 0x0000000f000f7308 */ /* 0x000e620000002400 */
[C---:B------:R-:W-:Y:S02]  /*20cb0*/  ISETP.GE.AND P2, PT, R25.reuse, R247, PT ;  /* 0x000000f71900720c */ /* 0x040fe40003f46270 */
[----:B------:R-:W-:-:S02]  /*20cc0*/  ISETP.GE.AND P1, PT, R25, R246, PT ;  /* 0x000000f61900720c */ /* 0x000fc40003f26270 */
[----:B---3--:R-:W-:Y:S02]  /*20cd0*/  FSEL R180, R23, -INF , !P6 ;  /* 0xff80000017b47808 */ /* 0x008fe40007000000 */
[----:B------:R-:W-:Y:S01]  /*20ce0*/  ISETP.GE.AND P6, PT, R7, R247, PT ;  /* 0x000000f70700720c */ /* 0x000fe20003fc6270 */
[----:B------:R-:W-:Y:S01]  /*20cf0*/  FMUL.FTZ R27, R183, R0 ;  /* 0x00000000b71b7220 */ /* 0x000fe20000410000 */
[C---:B------:R-:W-:Y:S01]  /*20d00*/  ISETP.GE.OR P2, PT, R25.reuse, R244, !P2 ;  /* 0x000000f41900720c */ /* 0x040fe20005746670 */
[----:B------:R-:W-:Y:S01]  /*20d10*/  FMUL.FTZ R26, R176, R0 ;  /* 0x00000000b01a7220 */ /* 0x000fe20000410000 */
[----:B------:R-:W-:Y:S02]  /*20d20*/  ISETP.GE.OR P1, PT, R25, R245, !P1 ;  /* 0x000000f51900720c */ /* 0x000fe40004f26670 */
[----:B------:R-:W-:Y:S02]  /*20d30*/  ISETP.GE.OR P6, PT, R7, R244, !P6 ;  /* 0x000000f40700720c */ /* 0x000fe400077c6670 */
[----:B------:R-:W-:Y:S01]  /*20d40*/  IADD3 R6, R12, 0x29, RZ ;  /* 0x000000290c067810 */ /* 0x000fe20007ffe0ff */
[----:B------:R-:W-:Y:S01]  /*20d50*/  FMUL.FTZ R21, R178, R0 ;  /* 0x00000000b2157220 */ /* 0x000fe20000410000 */
[----:B----4-:R-:W-:-:S02]  /*20d60*/  FSEL R184, R184, -INF , !P2 ;  /* 0xff800000b8b87808 */ /* 0x010fc40005000000 */
[----:B------:R-:W-:Y:S02]  /*20d70*/  FSEL R178, R19, -INF , !P1 ;  /* 0xff80000013b27808 */ /* 0x000fe40004800000 */
[----:B-----5:R-:W-:Y:S01]  /*20d80*/  FSEL R183, R4, -INF , !P6 ;  /* 0xff80000004b77808 */ /* 0x020fe20007000000 */
[----:B------:R-:W2:Y:S01]  /*20d90*/  MUFU.TANH R27, R27 ;  /* 0x0000001b001b7308 */ /* 0x000ea20000002400 */
[-C--:B------:R-:W-:Y:S02]  /*20da0*/  ISETP.GE.AND P2, PT, R7, R246.reuse, PT ;  /* 0x000000f60700720c */ /* 0x080fe40003f46270 */
[C---:B------:R-:W-:Y:S02]  /*20db0*/  ISETP.GE.AND P1, PT, R6.reuse, R247, PT ;  /* 0x000000f70600720c */ /* 0x040fe40003f26270 */
[----:B------:R-:W-:-:S03]  /*20dc0*/  ISETP.GE.AND P6, PT, R6, R246, PT ;  /* 0x000000f60600720c */ /* 0x000fc60003fc6270 */
[----:B------:R-:W3:Y:S01]  /*20dd0*/  MUFU.TANH R26, R26 ;  /* 0x0000001a001a7308 */ /* 0x000ee20000002400 */
[-C--:B------:R-:W-:Y:S02]  /*20de0*/  ISETP.GE.OR P2, PT, R7, R245.reuse, !P2 ;  /* 0x000000f50700720c */ /* 0x080fe40005746670 */
[C---:B------:R-:W-:Y:S02]  /*20df0*/  ISETP.GE.OR P1, PT, R6.reuse, R244, !P1 ;  /* 0x000000f40600720c */ /* 0x040fe40004f26670 */
[----:B------:R-:W-:Y:S01]  /*20e00*/  ISETP.GE.OR P6, PT, R6, R245, !P6 ;  /* 0x000000f50600720c */ /* 0x000fe200077c6670 */
[-C--:B------:R-:W-:Y:S01]  /*20e10*/  FMUL.FTZ R177, R177, R0.reuse ;  /* 0x00000000b1b17220 */ /* 0x080fe20000410000 */
[----:B------:R-:W-:Y:S01]  /*20e20*/  IADD3 R6, R12, 0x30, RZ ;  /* 0x000000300c067810 */ /* 0x000fe20007ffe0ff */
[----:B------:R-:W-:Y:S01]  /*20e30*/  FMUL.FTZ R20, R179, R0 ;  /* 0x00000000b3147220 */ /* 0x000fe20000410000 */
[----:B------:R-:W4:Y:S01]  /*20e40*/  MUFU.TANH R5, R5 ;  /* 0x0000000500057308 */ /* 0x000f220000002400 */
[----:B-1----:R-:W-:-:S02]  /*20e50*/  FSEL R179, R15, -INF , !P2 ;  /* 0xff8000000fb37808 */ /* 0x002fc40005000000 */
[----:B------:R-:W-:Y:S01]  /*20e60*/  ISETP.GE.AND P2, PT, R6, R247, PT ;  /* 0x000000f70600720c */ /* 0x000fe20003f46270 */
[----:B------:R-:W-:-:S04]  /*20e70*/  FMUL.FTZ R166, R174, R0 ;  /* 0x00000000aea67220 */ /* 0x000fc80000410000 */
[----:B------:R-:W1:Y:S01]  /*20e80*/  MUFU.TANH R25, R177 ;  /* 0x000000b100197308 */ /* 0x000e620000002400 */
[----:B------:R-:W-:Y:S02]  /*20e90*/  ISETP.GE.OR P2, PT, R6, R244, !P2 ;  /* 0x000000f40600720c */ /* 0x000fe40005746670 */
[----:B------:R-:W-:Y:S02]  /*20ea0*/  IADD3 R4, R12, 0x31, RZ ;  /* 0x000000310c047810 */ /* 0x000fe40007ffe0ff */
[----:B--2---:R-:W-:Y:S02]  /*20eb0*/  FSEL R27, R27, -INF , !P6 ;  /* 0xff8000001b1b7808 */ /* 0x004fe40007000000 */
[----:B---3--:R-:W-:Y:S01]  /*20ec0*/  FSEL R26, R26, -INF , !P2 ;  /* 0xff8000001a1a7808 */ /* 0x008fe20005000000 */
[----:B------:R-:W2:Y:S01]  /*20ed0*/  MUFU.TANH R21, R21 ;  /* 0x0000001500157308 */ /* 0x000ea20000002400 */
[C---:B------:R-:W-:Y:S02]  /*20ee0*/  ISETP.GE.AND P6, PT, R4.reuse, R247, PT ;  /* 0x000000f70400720c */ /* 0x040fe40003fc6270 */
[----:B------:R-:W-:Y:S01]  /*20ef0*/  ISETP.GE.AND P2, PT, R4, R246, PT ;  /* 0x000000f60400720c */ /* 0x000fe20003f46270 */
[----:B------:R-:W-:Y:S01]  /*20f00*/  FMUL.FTZ R23, R172, R0 ;  /* 0x00000000ac177220 */ /* 0x000fe20000410000 */
[----:B------:R-:W-:-:S03]  /*20f10*/  ISETP.GE.OR P6, PT, R4, R244, !P6 ;  /* 0x000000f40400720c */ /* 0x000fc600077c6670 */
[----:B------:R-:W3:Y:S01]  /*20f20*/  MUFU.TANH R166, R166 ;  /* 0x000000a600a67308 */ /* 0x000ee20000002400 */
[-C--:B------:R-:W-:Y:S02]  /*20f30*/  ISETP.GE.OR P2, PT, R4, R245.reuse, !P2 ;  /* 0x000000f50400720c */ /* 0x080fe40005746670 */
[----:B------:R-:W-:Y:S02]  /*20f40*/  IADD3 R4, R12, 0x38, RZ ;  /* 0x000000380c047810 */ /* 0x000fe40007ffe0ff */
[----:B----4-:R-:W-:Y:S02]  /*20f50*/  FSEL R182, R5, -INF , !P1 ;  /* 0xff80000005b67808 */ /* 0x010fe40004800000 */
[-C--:B------:R-:W-:Y:S01]  /*20f60*/  ISETP.GE.AND P1, PT, R6, R246.reuse, PT ;  /* 0x000000f60600720c */ /* 0x080fe20003f26270 */
[----:B------:R-:W4:Y:S01]  /*20f70*/  MUFU.TANH R20, R20 ;  /* 0x0000001400147308 */ /* 0x000f220000002400 */
[----:B-1----:R-:W-:Y:S02]  /*20f80*/  FSEL R25, R25, -INF , !P6 ;  /* 0xff80000019197808 */ /* 0x002fe40007000000 */
[----:B------:R-:W-:Y:S01]  /*20f90*/  ISETP.GE.AND P6, PT, R4, R246, PT ;  /* 0x000000f60400720c */ /* 0x000fe20003fc6270 */
[----:B------:R-:W-:Y:S01]  /*20fa0*/  FMUL.FTZ R22, R173, R0 ;  /* 0x00000000ad167220 */ /* 0x000fe20000410000 */
[----:B------:R-:W-:-:S03]  /*20fb0*/  ISETP.GE.OR P1, PT, R6, R245, !P1 ;  /* 0x000000f50600720c */ /* 0x000fc60004f26670 */
[----:B------:R-:W1:Y:S01]  /*20fc0*/  MUFU.TANH R23, R23 ;  /* 0x0000001700177308 */ /* 0x000e620000002400 */
[----:B------:R-:W-:Y:S01]  /*20fd0*/  FMUL.FTZ R165, R175, R0 ;  /* 0x00000000afa57220 */ /* 0x000fe20000410000 */
[C---:B------:R-:W-:Y:S02]  /*20fe0*/  ISETP.GE.OR P6, PT, R4.reuse, R245, !P6 ;  /* 0x000000f50400720c */ /* 0x040fe400077c6670 */
[----:B--2---:R-:W-:Y:S02]  /*20ff0*/  FSEL R21, R21, -INF , !P1 ;  /* 0xff80000015157808 */ /* 0x004fe40004800000 */
[----:B------:R-:W-:Y:S02]  /*21000*/  ISETP.GE.AND P1, PT, R4, R247, PT ;  /* 0x000000f70400720c */ /* 0x000fe40003f26270 */
[----:B------:R-:W2:Y:S01]  /*21010*/  MUFU.TANH R22, R22 ;  /* 0x0000001600167308 */ /* 0x000ea20000002400 */
[----:B---3--:R-:W-:Y:S02]  /*21020*/  FSEL R166, R166, -INF , !P6 ;  /* 0xff800000a6a67808 */ /* 0x008fe40007000000 */
[----:B------:R-:W-:Y:S01]  /*21030*/  ISETP.GT.AND P6, PT, R242, R230, PT ;  /* 0x000000e6f200720c */ /* 0x000fe20003fc4270 */
[----:B------:R-:W-:Y:S01]  /*21040*/  BAR.SYNC.DEFER_BLOCKING 0x0 ;  /* 0x0000000000007b1d */ /* 0x000fe20000010000 */
[----:B------:R-:W-:-:S05]  /*21050*/  ISETP.GE.OR P1, PT, R4, R244, !P1 ;  /* 0x000000f40400720c */ /* 0x000fca0004f26670 */
[----:B------:R-:W3:Y:S01]  /*21060*/  MUFU.TANH R165, R165 ;  /* 0x000000a500a57308 */ /* 0x000ee20000002400 */
[----:B------:R-:W-:Y:S02]  /*21070*/  IADD3 R12, R12, 0x39, RZ ;  /* 0x000000390c0c7810 */ /* 0x000fe40007ffe0ff */
[----:B----4-:R-:W-:Y:S02]  /*21080*/  FSEL R20, R20, -INF , !P2 ;  /* 0xff80000014147808 */ /* 0x010fe40005000000 */
[----:B-1----:R-:W-:Y:S02]  /*21090*/  FSEL R23, R23, -INF , !P1 ;  /* 0xff80000017177808 */ /* 0x002fe40004800000 */
[C---:B------:R-:W-:Y:S02]  /*210a0*/  ISETP.GE.AND P2, PT, R12.reuse, R247, PT ;  /* 0x000000f70c00720c */ /* 0x040fe40003f46270 */
[C---:B------:R-:W-:Y:S01]  /*210b0*/  ISETP.GE.AND P1, PT, R12.reuse, R246, PT ;  /* 0x000000f60c00720c */ /* 0x040fe20003f26270 */
[----:B------:R-:W-:Y:S01]  /*210c0*/  BSSY B1, `(.L_x_3027) ;  /* 0x00000d0000017945 */ /* 0x000fe20003800000 */
[----:B------:R-:W-:-:S02]  /*210d0*/  ISETP.GE.OR P2, PT, R12, R244, !P2 ;  /* 0x000000f40c00720c */ /* 0x000fc40005746670 */
[----:B------:R-:W-:Y:S01]  /*210e0*/  ISETP.GE.OR P1, PT, R12, R245, !P1 ;  /* 0x000000f50c00720c */ /* 0x000fe20004f26670 */
[----:B------:R-:W-:Y:S01]  /*210f0*/  IMAD.MOV.U32 R189, RZ, RZ, R8 ;  /* 0x000000ffffbd7224 */ /* 0x000fe200078e0008 */
[----:B--2---:R-:W-:Y:S01]  /*21100*/  FSEL R22, R22, -INF , !P2 ;  /* 0xff80000016167808 */ /* 0x004fe20005000000 */
[----:B------:R-:W-:Y:S01]  /*21110*/  IMAD.MOV.U32 R188, RZ, RZ, R9 ;  /* 0x000000ffffbc7224 */ /* 0x000fe200078e0009 */
[----:B---3--:R-:W-:Y:S01]  /*21120*/  FSEL R165, R165, -INF , !P1 ;  /* 0xff800000a5a57808 */ /* 0x008fe20004800000 */
[----:B------:R-:W-:Y:S05]  /*21130*/  @!P6 BRA `(.L_x_3028) ;  /* 0x00000c800000e947 */ /* 0x000fea0003800000 */
[----:B------:R-:W-:Y:S01]  /*21140*/  BSSY B0, `(.L_x_3029) ;  /* 0x0000045000007945 */ /* 0x000fe20003800000 */
[----:B------:R-:W-:Y:S05]  /*21150*/  @!P0 BRA `(.L_x_3030) ;  /* 0x000003f000008947 */ /* 0x000fea0003800000 */
[----:B------:R-:W-:Y:S02]  /*21160*/  ULDC.64 UR4, c[0x0][0x118] ;  /* 0x0000460000047ab9 */ /* 0x000fe40000000a00 */
[----:B------:R-:W2:Y:S01]  /*21170*/  LD.E R15, [R10.64+0x170] ;  /* 0x000170040a0f7980 */ /* 0x000ea2000c101900 */
[----:B------:R-:W-:-:S05]  /*21180*/  IMAD.SHL.U32 R4, R242, 0x40, RZ ;  /* 0x00000040f2047824 */ /* 0x000fca00078e00ff */
[----:B------:R-:W-:Y:S02]  /*21190*/  IABS R6, R4 ;  /* 0x0000000400067213 */ /* 0x000fe40000000000 */
[-C--:B--2---:R-:W-:Y:S02]  /*211a0*/  IABS R7, R15.reuse ;  /* 0x0000000f00077213 */ /* 0x084fe40000000000 */
[----:B------:R-:W-:Y:S02]  /*211b0*/  IABS R5, R15 ;  /* 0x0000000f00057213 */ /* 0x000fe40000000000 */
[----:B------:R-:W1:Y:S02]  /*211c0*/  I2F.RP R8, R7 ;  /* 0x0000000700087306 */ /* 0x000e640000209400 */
[----:B------:R-:W-:-:S06]  /*211d0*/  IADD3 R5, RZ, -R5, RZ ;  /* 0x80000005ff057210 */ /* 0x000fcc0007ffe0ff */
[----:B-1----:R-:W1:Y:S02]  /*211e0*/  MUFU.RCP R8, R8 ;  /* 0x0000000800087308 */ /* 0x002e640000001000 */
[----:B-1----:R-:W-:-:S06]  /*211f0*/  IADD3 R8, R8, 0xffffffe, RZ ;  /* 0x0ffffffe08087810 */ /* 0x002fcc0007ffe0ff */
[----:B------:R-:W1:Y:S02]  /*21200*/  F2I.FTZ.U32.TRUNC.NTZ R9, R8 ;  /* 0x0000000800097305 */ /* 0x000e64000021f000 */
[----:B-1----:R-:W-:Y:S02]  /*21210*/  IMAD.MOV R12, RZ, RZ, -R9 ;  /* 0x000000ffff0c7224 */ /* 0x002fe400078e0a09 */
[----:B------:R-:W-:Y:S02]  /*21220*/  IMAD.MOV.U32 R8, RZ, RZ, RZ ;  /* 0x000000ffff087224 */ /* 0x000fe400078e00ff */
[----:B------:R-:W-:-:S04]  /*21230*/  IMAD R12, R12, R7, RZ ;  /* 0x000000070c0c7224 */ /* 0x000fc800078e02ff */
[----:B------:R-:W-:Y:S01]  /*21240*/  IMAD.HI.U32 R12, R9, R12, R8 ;  /* 0x0000000c090c7227 */ /* 0x000fe200078e0008 */
[C---:B------:R-:W-:Y:S02]  /*21250*/  IADD3 R8, R4.reuse, -0x40, RZ ;  /* 0xffffffc004087810 */ /* 0x040fe40007ffe0ff */
[-C--:B------:R-:W-:Y:S02]  /*21260*/  LOP3.LUT R4, R4, R15.reuse, RZ, 0x3c, !PT ;  /* 0x0000000f04047212 */ /* 0x080fe400078e3cff */
[----:B------:R-:W-:Y:S01]  /*21270*/  IABS R0, R8 ;  /* 0x0000000800007213 */ /* 0x000fe20000000000 */
[----:B------:R-:W-:Y:S01]  /*21280*/  IMAD.HI.U32 R9, R12, R6, RZ ;  /* 0x000000060c097227 */ /* 0x000fe200078e00ff */
[----:B------:R-:W-:-:S03]  /*21290*/  LOP3.LUT R8, R8, R15, RZ, 0x3c, !PT ;  /* 0x0000000f08087212 */ /* 0x000fc600078e3cff */
        /* <DEDUP_REMOVED lines=12> */
[----:B------:R-:W-:-:S05]  /*21360*/  LOP3.LUT R0, RZ, R15, RZ, 0x33, !PT ;  /* 0x0000000fff007212 */ /* 0x000fca00078e33ff */
[----:B------:R-:W-:Y:S02]  /*21370*/  @P1 IADD3 R9, R9, 0x1, RZ ;  /* 0x0000000109091810 */ /* 0x000fe40007ffe0ff */
[----:B------:R-:W-:Y:S02]  /*21380*/  ISETP.GE.AND P1, PT, R4, RZ, PT ;  /* 0x000000ff0400720c */ /* 0x000fe40003f26270 */
[----:B------:R-:W-:Y:S02]  /*21390*/  MOV R5, R9 ;  /* 0x0000000900057202 */ /* 0x000fe40000000f00 */
[----:B------:R-:W-:Y:S01]  /*213a0*/  @P2 IADD3 R12, R12, 0x1, RZ ;  /* 0x000000010c0c2810 */ /* 0x000fe20007ffe0ff */
[----:B------:R-:W2:Y:S01]  /*213b0*/  LD.E.64 R8, [R10.64+0x38] ;  /* 0x000038040a087980 */ /* 0x000ea2000c101b00 */
[----:B------:R-:W-:-:S03]  /*213c0*/  ISETP.NE.AND P2, PT, R15, RZ, PT ;  /* 0x000000ff0f00720c */ /* 0x000fc60003f45270 */
[----:B------:R-:W-:-:S04]  /*213d0*/  IMAD.MOV.U32 R6, RZ, RZ, R12 ;  /* 0x000000ffff067224 */ /* 0x000fc800078e000c */
[----:B------:R-:W-:Y:S01]  /*213e0*/  @!P1 IMAD.MOV R5, RZ, RZ, -R5 ;  /* 0x000000ffff059224 */ /* 0x000fe200078e0a05 */
[----:B------:R-:W-:-:S04]  /*213f0*/  @!P0 IADD3 R6, -R6, RZ, RZ ;  /* 0x000000ff06068210 */ /* 0x000fc80007ffe1ff */
[C---:B------:R-:W-:Y:S02]  /*21400*/  SEL R5, R0.reuse, R5, !P2 ;  /* 0x0000000500057207 */ /* 0x040fe40005000000 */
[----:B------:R-:W-:-:S03]  /*21410*/  SEL R6, R0, R6, !P2 ;  /* 0x0000000600067207 */ /* 0x000fc60005000000 */
[----:B------:R-:W-:-:S04]  /*21420*/  IMAD.WIDE R32, R5, 0x4, R240 ;  /* 0x0000000405207825 */ /* 0x000fc800078e02f0 */
[----:B------:R-:W-:Y:S01]  /*21430*/  IMAD.WIDE R30, R6, 0x4, R240 ;  /* 0x00000004061e7825 */ /* 0x000fe200078e02f0 */
[----:B------:R1:W3:Y:S04]  /*21440*/  LD.E R4, [R32.64] ;  /* 0x0000000420047980 */ /* 0x0002e8000c101900 */
[----:B------:R4:W3:Y:S04]  /*21450*/  LD.E R0, [R30.64] ;  /* 0x000000041e007980 */ /* 0x0008e8000c101900 */
[----:B----4-:R-:W4:Y:S01]  /*21460*/  LD.E.64 R30, [R10.64+0x20] ;  /* 0x000020040a1e7980 */ /* 0x010f22000c101b00 */
[----:B------:R-:W-:-:S04]  /*21470*/  IMAD.IADD R5, R5, 0x1, -R6 ;  /* 0x0000000105057824 */ /* 0x000fc800078e0a06 */
[----:B------:R-:W-:-:S05]  /*21480*/  IMAD R15, R15, R5, -0x40 ;  /* 0xffffffc00f0f7424 */ /* 0x000fca00078e0205 */
[----:B------:R-:W-:Y:S01]  /*21490*/  SHF.R.S32.HI R6, RZ, 0x1f, R15 ;  /* 0x0000001fff067819 */ /* 0x000fe2000001140f */
[-C--:B--2---:R-:W-:Y:S02]  /*214a0*/  IMAD R5, R9, R15.reuse, RZ ;  /* 0x0000000f09057224 */ /* 0x084fe400078e02ff */
[----:B-1----:R-:W-:-:S04]  /*214b0*/  IMAD.WIDE.U32 R32, R8, R15, RZ ;  /* 0x0000000f08207225 */ /* 0x002fc800078e00ff */
[----:B------:R-:W-:-:S05]  /*214c0*/  IMAD R5, R8, R6, R5 ;  /* 0x0000000608057224 */ /* 0x000fca00078e0205 */
[----:B------:R-:W-:Y:S01]  /*214d0*/  IADD3 R33, R33, R5, RZ ;  /* 0x0000000521217210 */ /* 0x000fe20007ffe0ff */
[----:B---3--:R-:W-:-:S05]  /*214e0*/  IMAD.IADD R0, R0, 0x1, -R4 ;  /* 0x0000000100007824 */ /* 0x008fca00078e0a04 */
[----:B------:R-:W-:Y:S01]  /*214f0*/  SHF.R.S32.HI R6, RZ, 0x1f, R0 ;  /* 0x0000001fff067819 */ /* 0x000fe20000011400 */
[----:B----4-:R-:W-:Y:S02]  /*21500*/  IMAD R4, R31, R0, RZ ;  /* 0x000000001f047224 */ /* 0x010fe400078e02ff */
[----:B------:R-:W-:-:S04]  /*21510*/  IMAD.WIDE.U32 R8, R0, R30, R32 ;  /* 0x0000001e00087225 */ /* 0x000fc800078e0020 */
[----:B------:R-:W-:-:S04]  /*21520*/  IMAD R4, R30, R6, R4 ;  /* 0x000000061e047224 */ /* 0x000fc800078e0204 */
[----:B------:R-:W-:Y:S01]  /*21530*/  IMAD.IADD R7, R9, 0x1, R4 ;  /* 0x0000000109077824 */ /* 0x000fe200078e0204 */
[----:B------:R-:W-:Y:S05]  /*21540*/  BRA `(.L_x_3031) ;  /* 0x0000004000007947 */ /* 0x000fea0003800000 */
.L_x_3030:
[----:B------:R-:W-:Y:S02]  /*21550*/  ULDC.64 UR4, c[0x0][0x118] ;  /* 0x0000460000047ab9 */ /* 0x000fe40000000a00 */
[----:B------:R-:W2:Y:S02]  /*21560*/  LD.E R8, [R10.64+0x38] ;  /* 0x000038040a087980 */ /* 0x000ea4000c101900 */
[----:B--2---:R-:W-:-:S04]  /*21570*/  LEA R8, -R8, RZ, 0x6 ;  /* 0x000000ff08087211 */ /* 0x004fc800078e31ff */
[----:B------:R-:W-:Y:S02]  /*21580*/  SHF.R.S32.HI R7, RZ, 0x1f, R8 ;  /* 0x0000001fff077819 */ /* 0x000fe40000011408 */
.L_x_3031:
[----:B------:R-:W-:Y:S05]  /*21590*/  BSYNC B0 ;  /* 0x0000000000007941 */ /* 0x000fea0003800000 */
.L_x_3029:
[C---:B------:R-:W-:Y:S01]  /*215a0*/  @P5 IADD3 R4, P0, R8.reuse, R228, RZ ;  /* 0x000000e408045210 */ /* 0x040fe20007f1e0ff */
[----:B------:R-:W-:Y:S01]  /*215b0*/  ULDC.64 UR4, c[0x0][0x118] ;  /* 0x0000460000047ab9 */ /* 0x000fe20000000a00 */
[CC--:B------:R-:W-:Y:S02]  /*215c0*/  LEA R170, P1, R8.reuse, R232.reuse, 0x1 ;  /* 0x000000e808aa7211 */ /* 0x0c0fe400078208ff */
[----:B------:R-:W-:Y:S01]  /*215d0*/  LOP3.LUT R6, R243, 0x1, RZ, 0xc0, !PT ;  /* 0x00000001f3067812 */ /* 0x000fe200078ec0ff */
[----:B------:R-:W-:Y:S01]  /*215e0*/  @P5 IMAD.X R0, R7, 0x1, R229, P0 ;  /* 0x0000000107005824 */ /* 0x000fe200000e06e5 */
[----:B------:R-:W-:Y:S02]  /*215f0*/  LEA.HI.X R171, R8, R231, R7, 0x1, P1 ;  /* 0x000000e708ab7211 */ /* 0x000fe400008f0c07 */
[----:B------:R-:W-:Y:S02]  /*21600*/  @P5 LEA R34, P1, R4, R232, 0x1 ;  /* 0x000000e804225211 */ /* 0x000fe400078208ff */
[----:B------:R-:W-:Y:S01]  /*21610*/  @P4 IADD3 R5, P0, R8, R228, RZ ;  /* 0x000000e408054210 */ /* 0x000fe20007f1e0ff */
[----:B------:R-:W-:Y:S01]  /*21620*/  @P5 IMAD.MOV.U32 R9, RZ, RZ, R171 ;  /* 0x000000ffff095224 */ /* 0x000fe200078e00ab */
[----:B------:R-:W-:-:S02]  /*21630*/  ISETP.NE.U32.AND P2, PT, R6, 0x1, PT ;  /* 0x000000010600780c */ /* 0x000fc40003f45070 */
[-C--:B------:R-:W-:Y:S01]  /*21640*/  @P5 LEA.HI.X R35, R4, R231.reuse, R0, 0x1, P1 ;  /* 0x000000e704235211 */ /* 0x080fe200008f0c00 */
[----:B------:R-:W-:Y:S01]  /*21650*/  @P4 IMAD.X R0, R7, 0x1, R229, P0 ;  /* 0x0000000107004824 */ /* 0x000fe200000e06e5 */
[C---:B------:R-:W-:Y:S02]  /*21660*/  @P4 LEA R32, P1, R5.reuse, R232, 0x1 ;  /* 0x000000e805204211 */ /* 0x040fe400078208ff */
[----:B------:R-:W-:Y:S02]  /*21670*/  @P3 IADD3 R4, P0, R8, R228, RZ ;  /* 0x000000e408043210 */ /* 0x000fe40007f1e0ff */
[----:B------:R-:W-:-:S03]  /*21680*/  @P4 LEA.HI.X R33, R5, R231, R0, 0x1, P1 ;  /* 0x000000e705214211 */ /* 0x000fc600008f0c00 */
[----:B------:R-:W-:Y:S01]  /*21690*/  @P3 IMAD.X R0, R7, 0x1, R229, P0 ;  /* 0x0000000107003824 */ /* 0x000fe200000e06e5 */
[----:B------:R-:W-:Y:S01]  /*216a0*/  IADD3 R6, P1, P0, R228, R228, R8 ;  /* 0x000000e4e4067210 */ /* 0x000fe2000783e008 */
[----:B------:R-:W-:Y:S01]  /*216b0*/  @!PT LDS RZ, [RZ] ;  /* 0x00000000fffff984 */ /* 0x000fe20000000800 */
[----:B------:R-:W-:Y:S01]  /*216c0*/  @!PT LDS RZ, [RZ] ;  /* 0x00000000fffff984 */ /* 0x000fe20000000800 */
[----:B------:R-:W-:Y:S01]  /*216d0*/  @!PT LDS RZ, [RZ] ;  /* 0x00000000fffff984 */ /* 0x000fe20000000800 */
[----:B------:R1:W-:Y:S03]  /*216e0*/  @!P2 LDGSTS.E.BYPASS.LTC128B.128 [R239+0x8000], [R170.64] ;  /* 0x08000000aaefafae */ /* 0x0003e6000b901d44 */
[----:B------:R-:W-:Y:S01]  /*216f0*/  IADD3.X R5, R229, R229, R7, P1, P0 ;  /* 0x000000e5e5057210 */ /* 0x000fe20000fe0407 */
[----:B------:R1:W-:Y:S01]  /*21700*/  @P2 STS.128 [R239+0x8000], RZ ;  /* 0x008000ffef002388 */ /* 0x0003e20000000c00 */
[-C--:B------:R-:W-:Y:S02]  /*21710*/  @P3 LEA R30, P0, R4, R232.reuse, 0x1 ;  /* 0x000000e8041e3211 */ /* 0x080fe400078008ff */
[----:B------:R-:W-:Y:S02]  /*21720*/  @!P2 LEA R168, P1, R6, R232, 0x1 ;  /* 0x000000e806a8a211 */ /* 0x000fe400078208ff */
[----:B------:R-:W-:-:S02]  /*21730*/  @P3 LEA.HI.X R31, R4, R231, R0, 0x1, P0 ;  /* 0x000000e7041f3211 */ /* 0x000fc400000f0c00 */
[CCC-:B------:R-:W-:Y:S02]  /*21740*/  @!P2 LEA.HI.X R169, R6.reuse, R231.reuse, R5.reuse, 0x1, P1 ;  /* 0x000000e706a9a211 */ /* 0x1c0fe400008f0c05 */
[CC--:B------:R-:W-:Y:S02]  /*21750*/  @P5 LEA R176, P0, R6.reuse, R232.reuse, 0x1 ;  /* 0x000000e806b05211 */ /* 0x0c0fe400078008ff */
[CC--:B------:R-:W-:Y:S02]  /*21760*/  @P4 LEA R174, P1, R6.reuse, R232.reuse, 0x1 ;  /* 0x000000e806ae4211 */ /* 0x0c0fe400078208ff */
[CCC-:B------:R-:W-:Y:S02]  /*21770*/  @P5 LEA.HI.X R177, R6.reuse, R231.reuse, R5.reuse, 0x1, P0 ;  /* 0x000000e706b15211 */ /* 0x1c0fe400000f0c05 */
[C---:B------:R-:W-:Y:S02]  /*21780*/  @P4 LEA.HI.X R175, R6.reuse, R231, R5, 0x1, P1 ;  /* 0x000000e706af4211 */ /* 0x040fe400008f0c05 */
[----:B------:R-:W-:-:S02]  /*21790*/  @P3 LEA R172, P0, R6, R232, 0x1 ;  /* 0x000000e806ac3211 */ /* 0x000fc400078008ff */
[CC--:B------:R-:W-:Y:S02]  /*217a0*/  IADD3 R0, P1, R6.reuse, R228.reuse, RZ ;  /* 0x000000e406007210 */ /* 0x0c0fe40007f3e0ff */
[----:B------:R-:W-:Y:S02]  /*217b0*/  @P3 LEA.HI.X R173, R6, R231, R5, 0x1, P0 ;  /* 0x000000e706ad3211 */ /* 0x000fe400000f0c05 */
[----:B------:R-:W-:Y:S01]  /*217c0*/  @!P2 IADD3 R8, P0, R8, R228, RZ ;  /* 0x000000e40808a210 */ /* 0x000fe20007f1e0ff */
[----:B------:R-:W-:Y:S01]  /*217d0*/  IMAD.X R5, R5, 0x1, R229, P1 ;  /* 0x0000000105057824 */ /* 0x000fe200008e06e5 */
[----:B------:R-:W-:-:S03]  /*217e0*/  @!P2 LEA R250, P1, R0, R232, 0x1 ;  /* 0x000000e800faa211 */ /* 0x000fc600078208ff */
[----:B------:R-:W-:Y:S01]  /*217f0*/  @!P2 IMAD.X R7, R7, 0x1, R229, P0 ;  /* 0x000000010707a824 */ /* 0x000fe200000e06e5 */
[CCC-:B------:R-:W-:Y:S02]  /*21800*/  @!P2 LEA.HI.X R251, R0.reuse, R231.reuse, R5.reuse, 0x1, P1 ;  /* 0x000000e700fba211 */ /* 0x1c0fe400008f0c05 */
[CC--:B------:R-:W-:Y:S02]  /*21810*/  @P4 LEA R196, P1, R0.reuse, R232.reuse, 0x1 ;  /* 0x000000e800c44211 */ /* 0x0c0fe400078208ff */
[CC--:B------:R-:W-:Y:S02]  /*21820*/  @P5 LEA R198, P0, R0.reuse, R232.reuse, 0x1 ;  /* 0x000000e800c65211 */ /* 0x0c0fe400078008ff */
[-CC-:B------:R-:W-:Y:S02]  /*21830*/  @P4 LEA.HI.X R197, R0, R231.reuse, R5.reuse, 0x1, P1 ;  /* 0x000000e700c54211 */ /* 0x180fe400008f0c05 */
[----:B------:R-:W-:Y:S02]  /*21840*/  @!P2 LEA R6, P1, R8, R232, 0x1 ;  /* 0x000000e80806a211 */ /* 0x000fe400078208ff */
[----:B------:R-:W-:-:S02]  /*21850*/  @P5 LEA.HI.X R199, R0, R231, R5, 0x1, P0 ;  /* 0x000000e700c75211 */ /* 0x000fc400000f0c05 */
[----:B------:R-:W-:Y:S01]  /*21860*/  @!P2 LEA.HI.X R7, R8, R231, R7, 0x1, P1 ;  /* 0x000000e70807a211 */ /* 0x000fe200008f0c07 */
[--C-:B------:R-:W-:Y:S01]  /*21870*/  @P5 IMAD.MOV.U32 R8, RZ, RZ, R170.reuse ;  /* 0x000000ffff085224 */ /* 0x100fe200078e00aa */
[----:B------:R-:W-:Y:S01]  /*21880*/  @P3 LEA R4, P0, R0, R232, 0x1 ;  /* 0x000000e800043211 */ /* 0x000fe200078008ff */
[----:B------:R-:W-:-:S03]  /*21890*/  IMAD.MOV.U32 R232, RZ, RZ, R170 ;  /* 0x000000ffffe87224 */ /* 0x000fc600078e00aa */
[----:B------:R-:W-:Y:S01]  /*218a0*/  @!PT LDS RZ, [RZ] ;  /* 0x00000000fffff984 */ /* 0x000fe20000000800 */
[----:B------:R-:W-:Y:S01]  /*218b0*/  @!PT LDS RZ, [RZ] ;  /* 0x00000000fffff984 */ /* 0x000fe20000000800 */
[----:B------:R-:W-:Y:S01]  /*218c0*/  @!PT LDS RZ, [RZ] ;  /* 0x00000000fffff984 */ /* 0x000fe20000000800 */
[----:B------:R2:W-:Y:S01]  /*218d0*/  @P5 LDGSTS.E.BYPASS.LTC128B.128 [R239+0xa000], [R8.64+0x80] ;  /* 0x0a00008008ef5fae */ /* 0x0005e2000b901d44 */
[----:B------:R-:W-:Y:S01]  /*218e0*/  @P3 LEA.HI.X R5, R0, R231, R5, 0x1, P0 ;  /* 0x000000e700053211 */ /* 0x000fe200000f0c05 */
        /* <DEDUP_REMOVED lines=77> */
.L_x_3028:
[----:B------:R-:W-:Y:S05]  /*21dc0*/  BSYNC B1 ;  /* 0x0000000000017941 */ /* 0x000fea0003800000 */
.L_x_3027:
[----:B------:R-:W-:Y:S02]  /*21dd0*/  ULDC.64 UR4, c[0x0][0x118] ;  /* 0x0000460000047ab9 */ /* 0x000fe40000000a00 */
[----:B-1----:R1:W2:Y:S01]  /*21de0*/  LD.E R169, [R10.64+0xdc] ;  /* 0x0000dc040aa97980 */ /* 0x0022a2000c101900 */
        /* <DEDUP_REMOVED lines=12> */
[----:B------:R-:W-:Y:S01]  /*21eb0*/  FMNMX.FTZ R6, R192, R6, !PT ;  /* 0x00000006c0067209 */ /* 0x000fe20007810000 */
[----:B-1----:R-:W-:Y:S01]  /*21ec0*/  LDSM.16.MT88.4 R8, [R219+0x10000] ;  /* 0x01000000db08783b */ /* 0x002fe20000004200 */
        /* <DEDUP_REMOVED lines=18> */
[----:B------:R-:W-:-:S03]  /*21ff0*/  FMNMX.FTZ R5, R165, R5, !PT ;  /* 0x00000005a5057209 */ /* 0x000fc60007810000 */
[----:B------:R-:W1:Y:S04]  /*22000*/  SHFL.BFLY PT, R4, R6, 0x2, 0x1f ;  /* 0x0c401f0006047f89 */ /* 0x000e6800000e0000 */
[----:B------:R-:W3:Y:S01]  /*22010*/  SHFL.BFLY PT, R0, R5, 0x2, 0x1f ;  /* 0x0c401f0005007f89 */ /* 0x000ee200000e0000 */
[----:B-1----:R-:W-:Y:S02]  /*22020*/  FMNMX.FTZ R4, R6, R4, !PT ;  /* 0x0000000406047209 */ /* 0x002fe40007810000 */
[----:B---3--:R-:W-:-:S03]  /*22030*/  FMNMX.FTZ R0, R5, R0, !PT ;  /* 0x0000000005007209 */ /* 0x008fc60007810000 */
[----:B------:R-:W1:Y:S04]  /*22040*/  SHFL.BFLY PT, R34, R4, 0x1, 0x1f ;  /* 0x0c201f0004227f89 */ /* 0x000e6800000e0000 */
[----:B------:R-:W3:Y:S01]  /*22050*/  SHFL.BFLY PT, R33, R0, 0x1, 0x1f ;  /* 0x0c201f0000217f89 */ /* 0x000ee200000e0000 */
[----:B-1----:R-:W-:Y:S02]  /*22060*/  FMNMX.FTZ R34, R4, R34, !PT ;  /* 0x0000002204227209 */ /* 0x002fe40007810000 */
[----:B---3--:R-:W-:Y:S02]  /*22070*/  FMNMX.FTZ R33, R0, R33, !PT ;  /* 0x0000002100217209 */ /* 0x008fe40007810000 */
[----:B------:R-:W-:Y:S02]  /*22080*/  FSETP.NEU.FTZ.AND P1, PT, R34, -INF , PT ;  /* 0xff8000002200780b */ /* 0x000fe40003f3d000 */
[----:B------:R-:W-:-:S02]  /*22090*/  FSETP.NEU.FTZ.AND P0, PT, R33, -INF , PT ;  /* 0xff8000002100780b */ /* 0x000fc40003f1d000 */
[----:B------:R-:W-:Y:S02]  /*220a0*/  FSEL R4, R34, RZ, P1 ;  /* 0x000000ff22047208 */ /* 0x000fe40000800000 */
[----:B------:R-:W-:-:S03]  /*220b0*/  FSEL R5, R33, RZ, P0 ;  /* 0x000000ff21057208 */ /* 0x000fc60000000000 */
[----:B------:R-:W-:Y:S02]  /*220c0*/  FADD.FTZ R4, R164, -R4 ;  /* 0x80000004a4047221 */ /* 0x000fe40000010000 */
[----:B------:R-:W-:Y:S02]  /*220d0*/  FADD.FTZ R5, R3, -R5 ;  /* 0x8000000503057221 */ /* 0x000fe40000010000 */
[C---:B--2---:R-:W-:Y:S02]  /*220e0*/  FMUL.FTZ R24, R169.reuse, R34 ;  /* 0x00000022a9187220 */ /* 0x044fe40000410000 */
[C---:B------:R-:W-:Y:S02]  /*220f0*/  FMUL.FTZ R168, R169.reuse, R33 ;  /* 0x00000021a9a87220 */ /* 0x040fe40000410000 */
[C---:B------:R-:W-:Y:S01]  /*22100*/  FMUL.FTZ R3, R169.reuse, R5 ;  /* 0x00000005a9037220 */ /* 0x040fe20000410000 */
[----:B------:R-:W-:Y:S01]  /*22110*/  FSEL R24, R24, RZ, P1 ;  /* 0x000000ff18187208 */ /* 0x000fe20000800000 */
[----:B------:R-:W-:Y:S01]  /*22120*/  FMUL.FTZ R4, R169, R4 ;  /* 0x00000004a9047220 */ /* 0x000fe20000410000 */
[----:B------:R-:W-:-:S03]  /*22130*/  FSEL R168, R168, RZ, P0 ;  /* 0x000000ffa8a87208 */ /* 0x000fc60000000000 */
[-CC-:B------:R-:W-:Y:S01]  /*22140*/  FFMA.FTZ R32, R29, R169.reuse, -R24.reuse ;  /* 0x000000a91d207223 */ /* 0x180fe20000010818 */
[----:B------:R-:W1:Y:S01]  /*22150*/  MUFU.EX2 R164, R4 ;  /* 0x0000000400a47308 */ /* 0x000e620000000800 */
[-CC-:B------:R-:W-:Y:S02]  /*22160*/  FFMA.FTZ R30, R16, R169.reuse, -R24.reuse ;  /* 0x000000a9101e7223 */ /* 0x180fe40000010818 */
[-C--:B------:R-:W-:Y:S02]  /*22170*/  FFMA.FTZ R29, R17, R169.reuse, -R24 ;  /* 0x000000a9111d7223 */ /* 0x080fe40000010818 */
[-C--:B------:R-:W-:Y:S02]  /*22180*/  FFMA.FTZ R0, R18, R169.reuse, -R168 ;  /* 0x000000a912007223 */ /* 0x080fe400000108a8 */
[----:B------:R-:W2:Y:S01]  /*22190*/  LDSM.16.MT88.4 R16, [R217+0x10000] ;  /* 0x01000000d910783b */ /* 0x000ea20000004200 */
[-C--:B------:R-:W-:Y:S01]  /*221a0*/  FFMA.FTZ R31, R13, R169.reuse, -R24 ;  /* 0x000000a90d1f7223 */ /* 0x080fe20000010818 */
[----:B------:R-:W-:Y:S01]  /*221b0*/  MUFU.EX2 R32, R32 ;  /* 0x0000002000207308 */ /* 0x000fe20000000800 */
[----:B------:R-:W-:-:S02]  /*221c0*/  FFMA.FTZ R28, R28, R169, -R168 ;  /* 0x000000a91c1c7223 */ /* 0x000fc400000108a8 */
[-CC-:B------:R-:W-:Y:S02]  /*221d0*/  FFMA.FTZ R2, R2, R169.reuse, -R168.reuse ;  /* 0x000000a902027223 */ /* 0x180fe400000108a8 */
[----:B------:R-:W-:Y:S02]  /*221e0*/  FFMA.FTZ R35, R14, R169, -R168 ;  /* 0x000000a90e237223 */ /* 0x000fe400000108a8 */
[-C--:B-1----:R-:W-:Y:S01]  /*221f0*/  FMUL.FTZ R160, R160, R164.reuse ;  /* 0x000000a4a0a07220 */ /* 0x082fe20000410000 */
[----:B------:R-:W1:Y:S01]  /*22200*/  MUFU.EX2 R31, R31 ;  /* 0x0000001f001f7308 */ /* 0x000e620000000800 */
[-C--:B------:R-:W-:Y:S01]  /*22210*/  FMUL.FTZ R161, R161, R164.reuse ;  /* 0x000000a4a1a17220 */ /* 0x080fe20000410000 */
[----:B------:R-:W3:Y:S01]  /*22220*/  LDSM.16.MT88.4 R12, [R216+0x10000] ;  /* 0x01000000d80c783b */ /* 0x000ee20000004200 */
[-C--:B------:R-:W-:Y:S02]  /*22230*/  FMUL.FTZ R156, R156, R164.reuse ;  /* 0x000000a49c9c7220 */ /* 0x080fe40000410000 */
[----:B------:R-:W-:-:S02]  /*22240*/  FMUL.FTZ R157, R157, R164 ;  /* 0x000000a49d9d7220 */ /* 0x000fc40000410000 */
[-C--:B------:R-:W-:Y:S01]  /*22250*/  FMUL.FTZ R152, R152, R164.reuse ;  /* 0x000000a498987220 */ /* 0x080fe20000410000 */
[----:B------:R-:W-:Y:S01]  /*22260*/  MUFU.EX2 R30, R30 ;  /* 0x0000001e001e7308 */ /* 0x000fe20000000800 */
[-C--:B------:R-:W-:Y:S02]  /*22270*/  FMUL.FTZ R153, R153, R164.reuse ;  /* 0x000000a499997220 */ /* 0x080fe40000410000 */
[-C--:B------:R-:W-:Y:S02]  /*22280*/  FMUL.FTZ R148, R148, R164.reuse ;  /* 0x000000a494947220 */ /* 0x080fe40000410000 */
[-C--:B------:R-:W-:Y:S02]  /*22290*/  FMUL.FTZ R149, R149, R164.reuse ;  /* 0x000000a495957220 */ /* 0x080fe40000410000 */
[----:B------:R-:W-:Y:S01]  /*222a0*/  FMUL.FTZ R144, R144, R164 ;  /* 0x000000a490907220 */ /* 0x000fe20000410000 */
[----:B------:R-:W4:Y:S01]  /*222b0*/  MUFU.EX2 R29, R29 ;  /* 0x0000001d001d7308 */ /* 0x000f220000000800 */
[----:B-1----:R-:W-:Y:S01]  /*222c0*/  F2FP.PACK_AB R4, R31, R32 ;  /* 0x000000201f04723e */ /* 0x002fe200000000ff */
[----:B------:R-:W-:-:S02]  /*222d0*/  FMUL.FTZ R145, R145, R164 ;  /* 0x000000a491917220 */ /* 0x000fc40000410000 */
[-C--:B------:R-:W-:Y:S02]  /*222e0*/  FMUL.FTZ R140, R140, R164.reuse ;  /* 0x000000a48c8c7220 */ /* 0x080fe40000410000 */
[-C--:B------:R-:W-:Y:S02]  /*222f0*/  FMUL.FTZ R141, R141, R164.reuse ;  /* 0x000000a48d8d7220 */ /* 0x080fe40000410000 */
[----:B------:R-:W-:Y:S01]  /*22300*/  MUFU.EX2 R28, R28 ;  /* 0x0000001c001c7308 */ /* 0x000fe20000000800 */
[-C--:B------:R-:W-:Y:S02]  /*22310*/  FMUL.FTZ R136, R136, R164.reuse ;  /* 0x000000a488887220 */ /* 0x080fe40000410000 */
[-C--:B------:R-:W-:Y:S02]  /*22320*/  FMUL.FTZ R137, R137, R164.reuse ;  /* 0x000000a489897220 */ /* 0x080fe40000410000 */
[-C--:B------:R-:W-:Y:S02]  /*22330*/  FMUL.FTZ R132, R132, R164.reuse ;  /* 0x000000a484847220 */ /* 0x080fe40000410000 */
[----:B------:R-:W-:Y:S01]  /*22340*/  FMUL.FTZ R133, R133, R164 ;  /* 0x000000a485857220 */ /* 0x000fe20000410000 */
[----:B------:R-:W1:Y:S01]  /*22350*/  MUFU.EX2 R2, R2 ;  /* 0x0000000200027308 */ /* 0x000e620000000800 */
[----:B----4-:R-:W-:Y:S01]  /*22360*/  F2FP.PACK_AB R6, R29, R30 ;  /* 0x0000001e1d06723e */ /* 0x010fe200000000ff */
        /* <DEDUP_REMOVED lines=13> */
[----:B------:R-:W1:Y:S01]  /*22440*/  MUFU.EX2 R3, R3 ;  /* 0x0000000300037308 */ /* 0x000e620000000800 */
[-C--:B------:R-:W-:Y:S02]  /*22450*/  FMUL.FTZ R56, R56, R164.reuse ;  /* 0x000000a438387220 */ /* 0x080fe40000410000 */
[-C--:B------:R-:W-:Y:S02]  /*22460*/  FMUL.FTZ R57, R57, R164.reuse ;  /* 0x000000a439397220 */ /* 0x080fe40000410000 */
[-C--:B------:R-:W-:Y:S02]  /*22470*/  FMUL.FTZ R60, R60, R164.reuse ;  /* 0x000000a43c3c7220 */ /* 0x080fe40000410000 */
[----:B------:R-:W-:Y:S01]  /*22480*/  FMUL.FTZ R61, R61, R164 ;  /* 0x000000a43d3d7220 */ /* 0x000fe20000410000 */
[----:B----4-:R-:W-:Y:S01]  /*22490*/  F2FP.PACK_AB R7, R35, R0 ;  /* 0x000000002307723e */ /* 0x010fe200000000ff */
[----:B------:R-:W-:-:S02]  /*224a0*/  FMUL.FTZ R64, R64, R164 ;  /* 0x000000a440407220 */ /* 0x000fc40000410000 */
[-C--:B------:R-:W-:Y:S02]  /*224b0*/  FMUL.FTZ R65, R65, R164.reuse ;  /* 0x000000a441417220 */ /* 0x080fe40000410000 */
[-C--:B------:R-:W-:Y:S02]  /*224c0*/  FMUL.FTZ R68, R68, R164.reuse ;  /* 0x000000a444447220 */ /* 0x080fe40000410000 */
[----:B------:R-:W-:Y:S02]  /*224d0*/  FMUL.FTZ R69, R69, R164 ;  /* 0x000000a445457220 */ /* 0x000fe40000410000 */
[-C--:B-1----:R-:W-:Y:S02]  /*224e0*/  FMUL.FTZ R162, R162, R3.reuse ;  /* 0x00000003a2a27220 */ /* 0x082fe40000410000 */
[-C--:B------:R-:W-:Y:S02]  /*224f0*/  FMUL.FTZ R163, R163, R3.reuse ;  /* 0x00000003a3a37220 */ /* 0x080fe40000410000 */
[----:B------:R-:W-:-:S02]  /*22500*/  FMUL.FTZ R158, R158, R3 ;  /* 0x000000039e9e7220 */ /* 0x000fc40000410000 */
[-C--:B------:R-:W-:Y:S02]  /*22510*/  FMUL.FTZ R159, R159, R3.reuse ;  /* 0x000000039f9f7220 */ /* 0x080fe40000410000 */
[-C--:B------:R-:W-:Y:S01]  /*22520*/  FMUL.FTZ R154, R154, R3.reuse ;  /* 0x000000039a9a7220 */ /* 0x080fe20000410000 */
[C---:B------:R-:W-:Y:S01]  /*22530*/  HMMA.16816.F32 R160, R4.reuse, R8, R160 ;  /* 0x0000000804a0723c */ /* 0x040fe200000018a0 */
[-C--:B------:R-:W-:Y:S02]  /*22540*/  FMUL.FTZ R155, R155, R3.reuse ;  /* 0x000000039b9b7220 */ /* 0x080fe40000410000 */
[-C--:B------:R-:W-:Y:S02]  /*22550*/  FMUL.FTZ R150, R150, R3.reuse ;  /* 0x0000000396967220 */ /* 0x080fe40000410000 */
[-C--:B------:R-:W-:Y:S02]  /*22560*/  FMUL.FTZ R151, R151, R3.reuse ;  /* 0x0000000397977220 */ /* 0x080fe40000410000 */
[-C--:B------:R-:W-:Y:S01]  /*22570*/  FMUL.FTZ R146, R146, R3.reuse ;  /* 0x0000000392927220 */ /* 0x080fe20000410000 */
[----:B------:R-:W-:Y:S01]  /*22580*/  HMMA.16816.F32 R156, R4, R10, R156 ;  /* 0x0000000a049c723c */ /* 0x000fe2000000189c */
[----:B------:R-:W1:Y:S01]  /*22590*/  LDSM.16.MT88.4 R8, [R215+0x10000] ;  /* 0x01000000d708783b */ /* 0x000e620000004200 */
[----:B------:R-:W-:-:S02]  /*225a0*/  FMUL.FTZ R147, R147, R3 ;  /* 0x0000000393937220 */ /* 0x000fc40000410000 */
[-C--:B------:R-:W-:Y:S02]  /*225b0*/  FMUL.FTZ R142, R142, R3.reuse ;  /* 0x000000038e8e7220 */ /* 0x080fe40000410000 */
[-C--:B------:R-:W-:Y:S02]  /*225c0*/  FMUL.FTZ R143, R143, R3.reuse ;  /* 0x000000038f8f7220 */ /* 0x080fe40000410000 */
[C---:B--2---:R-:W-:Y:S01]  /*225d0*/  HMMA.16816.F32 R152, R4.reuse, R16, R152 ;  /* 0x000000100498723c */ /* 0x044fe20000001898 */
[-C--:B------:R-:W-:Y:S02]  /*225e0*/  FMUL.FTZ R138, R138, R3.reuse ;  /* 0x000000038a8a7220 */ /* 0x080fe40000410000 */
[-C--:B------:R-:W-:Y:S02]  /*225f0*/  FMUL.FTZ R139, R139, R3.reuse ;  /* 0x000000038b8b7220 */ /* 0x080fe40000410000 */
[-C--:B------:R-:W-:Y:S02]  /*22600*/  FMUL.FTZ R134, R134, R3.reuse ;  /* 0x0000000386867220 */ /* 0x080fe40000410000 */
[-C--:B------:R-:W-:Y:S01]  /*22610*/  FMUL.FTZ R135, R135, R3.reuse ;  /* 0x0000000387877220 */ /* 0x080fe20000410000 */
[----:B------:R-:W-:Y:S01]  /*22620*/  HMMA.16816.F32 R148, R4, R18, R148 ;  /* 0x000000120494723c */ /* 0x000fe20000001894 */
[----:B------:R-:W2:Y:S01]  /*22630*/  LDSM.16.MT88.4 R16, [R219+0x12000] ;  /* 0x01200000db10783b */ /* 0x000ea20000004200 */
[----:B------:R-:W-:-:S02]  /*22640*/  FMUL.FTZ R38, R38, R3 ;  /* 0x0000000326267220 */ /* 0x000fc40000410000 */
[-C--:B------:R-:W-:Y:S02]  /*22650*/  FMUL.FTZ R39, R39, R3.reuse ;  /* 0x0000000327277220 */ /* 0x080fe40000410000 */
[-C--:B------:R-:W-:Y:S02]  /*22660*/  FMUL.FTZ R42, R42, R3.reuse ;  /* 0x000000032a2a7220 */ /* 0x080fe40000410000 */
[C---:B---3--:R-:W-:Y:S01]  /*22670*/  HMMA.16816.F32 R144, R4.reuse, R12, R144 ;  /* 0x0000000c0490723c */ /* 0x048fe20000001890 */
[-C--:B------:R-:W-:Y:S02]  /*22680*/  FMUL.FTZ R43, R43, R3.reuse ;  /* 0x000000032b2b7220 */ /* 0x080fe40000410000 */
[-C--:B------:R-:W-:Y:S02]  /*22690*/  FMUL.FTZ R46, R46, R3.reuse ;  /* 0x000000032e2e7220 */ /* 0x080fe40000410000 */
[-C--:B------:R-:W-:Y:S02]  /*226a0*/  FMUL.FTZ R47, R47, R3.reuse ;  /* 0x000000032f2f7220 */ /* 0x080fe40000410000 */
[-C--:B------:R-:W-:Y:S01]  /*226b0*/  FMUL.FTZ R50, R50, R3.reuse ;  /* 0x0000000332327220 */ /* 0x080fe20000410000 */
[----:B------:R-:W-:Y:S01]  /*226c0*/  HMMA.16816.F32 R140, R4, R14, R140 ;  /* 0x0000000e048c723c */ /* 0x000fe2000000188c */
[----:B------:R-:W3:Y:S01]  /*226d0*/  LDSM.16.MT88.4 R12, [R217+0x12000] ;  /* 0x01200000d90c783b */ /* 0x000ee20000004200 */
[----:B------:R-:W-:-:S02]  /*226e0*/  FMUL.FTZ R51, R51, R3 ;  /* 0x0000000333337220 */ /* 0x000fc40000410000 */
[-C--:B------:R-:W-:Y:S02]  /*226f0*/  FMUL.FTZ R54, R54, R3.reuse ;  /* 0x0000000336367220 */ /* 0x080fe40000410000 */
[-C--:B------:R-:W-:Y:S02]  /*22700*/  FMUL.FTZ R55, R55, R3.reuse ;  /* 0x0000000337377220 */ /* 0x080fe40000410000 */
[-C--:B------:R-:W-:Y:S01]  /*22710*/  FMUL.FTZ R58, R58, R3.reuse ;  /* 0x000000033a3a7220 */ /* 0x080fe20000410000 */
[----:B-1----:R-:W-:Y:S01]  /*22720*/  HMMA.16816.F32 R136, R4, R8, R136 ;  /* 0x000000080488723c */ /* 0x002fe20000001888 */
[-C--:B------:R-:W-:Y:S02]  /*22730*/  FMUL.FTZ R59, R59, R3.reuse ;  /* 0x000000033b3b7220 */ /* 0x080fe40000410000 */
[-C--:B------:R-:W-:Y:S02]  /*22740*/  FMUL.FTZ R62, R62, R3.reuse ;  /* 0x000000033e3e7220 */ /* 0x080fe40000410000 */
[----:B------:R-:W-:-:S02]  /*22750*/  FMUL.FTZ R63, R63, R3 ;  /* 0x000000033f3f7220 */ /* 0x000fc40000410000 */
[-C--:B------:R-:W-:Y:S01]  /*22760*/  FMUL.FTZ R66, R66, R3.reuse ;  /* 0x0000000342427220 */ /* 0x080fe20000410000 */
[C---:B------:R-:W-:Y:S01]  /*22770*/  HMMA.16816.F32 R132, R4.reuse, R10, R132 ;  /* 0x0000000a0484723c */ /* 0x040fe20000001884 */
[----:B------:R-:W1:Y:S01]  /*22780*/  LDSM.16.MT88.4 R8, [R216+0x12000] ;  /* 0x01200000d808783b */ /* 0x000e620000004200 */
[-C--:B------:R-:W-:Y:S02]  /*22790*/  FMUL.FTZ R67, R67, R3.reuse ;  /* 0x0000000343437220 */ /* 0x080fe40000410000 */
[-C--:B------:R-:W-:Y:S02]  /*227a0*/  FMUL.FTZ R70, R70, R3.reuse ;  /* 0x0000000346467220 */ /* 0x080fe40000410000 */
[----:B------:R-:W-:Y:S02]  /*227b0*/  FMUL.FTZ R71, R71, R3 ;  /* 0x0000000347477220 */ /* 0x000fe40000410000 */
[----:B--2---:R-:W-:Y:S01]  /*227c0*/  HMMA.16816.F32 R36, R4, R16, R36 ;  /* 0x000000100424723c */ /* 0x004fe20000001824 */
[----:B------:R-:W-:-:S02]  /*227d0*/  FMUL.FTZ R72, R72, R164 ;  /* 0x000000a448487220 */ /* 0x000fc40000410000 */
[-C--:B------:R-:W-:Y:S02]  /*227e0*/  FMUL.FTZ R73, R73, R164.reuse ;  /* 0x000000a449497220 */ /* 0x080fe40000410000 */
[-C--:B------:R-:W-:Y:S02]  /*227f0*/  FMUL.FTZ R74, R74, R3.reuse ;  /* 0x000000034a4a7220 */ /* 0x080fe40000410000 */
[-C--:B------:R-:W-:Y:S01]  /*22800*/  FMUL.FTZ R75, R75, R3.reuse ;  /* 0x000000034b4b7220 */ /* 0x080fe20000410000 */
[----:B------:R-:W-:Y:S01]  /*22810*/  HMMA.16816.F32 R40, R4, R18, R40 ;  /* 0x000000120428723c */ /* 0x000fe20000001828 */
[----:B------:R-:W2:Y:S01]  /*22820*/  LDSM.16.MT88.4 R16, [R215+0x12000] ;  /* 0x01200000d710783b */ /* 0x000ea20000004200 */
[-C--:B------:R-:W-:Y:S02]  /*22830*/  FMUL.FTZ R76, R76, R164.reuse ;  /* 0x000000a44c4c7220 */ /* 0x080fe40000410000 */
[----:B------:R-:W-:Y:S02]  /*22840*/  FMUL.FTZ R77, R77, R164 ;  /* 0x000000a44d4d7220 */ /* 0x000fe40000410000 */
[----:B------:R-:W-:-:S02]  /*22850*/  FMUL.FTZ R78, R78, R3 ;  /* 0x000000034e4e7220 */ /* 0x000fc40000410000 */
[C---:B---3--:R-:W-:Y:S01]  /*22860*/  HMMA.16816.F32 R44, R4.reuse, R12, R44 ;  /* 0x0000000c042c723c */ /* 0x048fe2000000182c */
[-C--:B------:R-:W-:Y:S02]  /*22870*/  FMUL.FTZ R79, R79, R3.reuse ;  /* 0x000000034f4f7220 */ /* 0x080fe40000410000 */
[-C--:B------:R-:W-:Y:S02]  /*22880*/  FMUL.FTZ R80, R80, R164.reuse ;  /* 0x000000a450507220 */ /* 0x080fe40000410000 */
[----:B------:R-:W-:Y:S02]  /*22890*/  FMUL.FTZ R81, R81, R164 ;  /* 0x000000a451517220 */ /* 0x000fe40000410000 */
        /* <DEDUP_REMOVED lines=8> */
[----:B------:R-:W-:Y:S02]  /*22920*/  FMUL.FTZ R87, R87, R3 ;  /* 0x0000000357577220 */ /* 0x000fe40000410000 */
        /* <DEDUP_REMOVED lines=36> */
[----:B------:R-:W-:Y:S02]  /*22b70*/  FMUL.FTZ R113, R113, R164 ;  /* 0x000000a471717220 */ /* 0x000fe40000410000 */
[-C--:B------:R-:W-:Y:S02]  /*22b80*/  FMUL.FTZ R114, R114, R3.reuse ;  /* 0x0000000372727220 */ /* 0x080fe40000410000 */
[----:B------:R-:W-:Y:S02]  /*22b90*/  FMUL.FTZ R115, R115, R3 ;  /* 0x0000000373737220 */ /* 0x000fe40000410000 */
[----:B--2---:R-:W-:Y:S01]  /*22ba0*/  HMMA.16816.F32 R84, R4, R16, R84 ;  /* 0x000000100454723c */ /* 0x004fe20000001854 */
[----:B------:R-:W-:-:S02]  /*22bb0*/  FFMA.FTZ R170, R194, R169, -R24 ;  /* 0x000000a9c2aa7223 */ /* 0x000fc40000010818 */
[-CC-:B------:R-:W-:Y:S02]  /*22bc0*/  FFMA.FTZ R171, R193, R169.reuse, -R24.reuse ;  /* 0x000000a9c1ab7223 */ /* 0x180fe40000010818 */
[-CC-:B------:R-:W-:Y:S02]  /*22bd0*/  FFMA.FTZ R172, R192, R169.reuse, -R24.reuse ;  /* 0x000000a9c0ac7223 */ /* 0x180fe40000010818 */
[-C--:B------:R-:W-:Y:S01]  /*22be0*/  FFMA.FTZ R173, R191, R169.reuse, -R24 ;  /* 0x000000a9bfad7223 */ /* 0x080fe20000010818 */
[----:B------:R-:W-:Y:S01]  /*22bf0*/  HMMA.16816.F32 R88, R4, R18, R88 ;  /* 0x000000120458723c */ /* 0x000fe20000001858 */
[----:B------:R-:W2:Y:S01]  /*22c00*/  LDSM.16.MT88.4 R16, [R217+0x16000] ;  /* 0x01600000d910783b */ /* 0x000ea20000004200 */
[-CC-:B------:R-:W-:Y:S01]  /*22c10*/  FFMA.FTZ R174, R190, R169.reuse, -R168.reuse ;  /* 0x000000a9beae7223 */ /* 0x180fe200000108a8 */
[----:B------:R-:W-:Y:S01]  /*22c20*/  MUFU.EX2 R170, R170 ;  /* 0x000000aa00aa7308 */ /* 0x000fe20000000800 */
[-CC-:B------:R-:W-:Y:S02]  /*22c30*/  FFMA.FTZ R176, R187, R169.reuse, -R168.reuse ;  /* 0x000000a9bbb07223 */ /* 0x180fe400000108a8 */
[----:B------:R-:W-:-:S02]  /*22c40*/  FFMA.FTZ R175, R186, R169, -R168 ;  /* 0x000000a9baaf7223 */ /* 0x000fc400000108a8 */
[C---:B---3--:R-:W-:Y:S01]  /*22c50*/  HMMA.16816.F32 R92, R4.reuse, R12, R92 ;  /* 0x0000000c045c723c */ /* 0x048fe2000000185c */
[----:B------:R-:W-:Y:S02]  /*22c60*/  FFMA.FTZ R177, R185, R169, -R168 ;  /* 0x000000a9b9b17223 */ /* 0x000fe400000108a8 */
[----:B------:R-:W3:Y:S01]  /*22c70*/  MUFU.EX2 R171, R171 ;  /* 0x000000ab00ab7308 */ /* 0x000ee20000000800 */
[-C--:B------:R-:W-:Y:S02]  /*22c80*/  FMUL.FTZ R116, R116, R164.reuse ;  /* 0x000000a474747220 */ /* 0x080fe40000410000 */
[----:B------:R-:W-:Y:S02]  /*22c90*/  FMUL.FTZ R117, R117, R164 ;  /* 0x000000a475757220 */ /* 0x000fe40000410000 */
[----:B------:R-:W-:Y:S01]  /*22ca0*/  HMMA.16816.F32 R96, R4, R14, R96 ;  /* 0x0000000e0460723c */ /* 0x000fe20000001860 */
[----:B------:R-:W4:Y:S01]  /*22cb0*/  LDSM.16.MT88.4 R12, [R216+0x16000] ;  /* 0x01600000d80c783b */ /* 0x000f220000004200 */
[-C--:B------:R-:W-:Y:S01]  /*22cc0*/  FMUL.FTZ R118, R118, R3.reuse ;  /* 0x0000000376767220 */ /* 0x080fe20000410000 */
[----:B------:R-:W-:Y:S01]  /*22cd0*/  MUFU.EX2 R172, R172 ;  /* 0x000000ac00ac7308 */ /* 0x000fe20000000800 */
[----:B------:R-:W-:-:S02]  /*22ce0*/  FMUL.FTZ R119, R119, R3 ;  /* 0x0000000377777220 */ /* 0x000fc40000410000 */
[-C--:B------:R-:W-:Y:S02]  /*22cf0*/  FMUL.FTZ R120, R120, R164.reuse ;  /* 0x000000a478787220 */ /* 0x080fe40000410000 */
[-C--:B------:R-:W-:Y:S01]  /*22d00*/  FMUL.FTZ R121, R121, R164.reuse ;  /* 0x000000a479797220 */ /* 0x080fe20000410000 */
[C---:B-1----:R-:W-:Y:S01]  /*22d10*/  HMMA.16816.F32 R100, R4.reuse, R8, R100 ;  /* 0x000000080464723c */ /* 0x042fe20000001864 */
[-C--:B------:R-:W-:Y:S01]  /*22d20*/  FMUL.FTZ R122, R122, R3.reuse ;  /* 0x000000037a7a7220 */ /* 0x080fe20000410000 */
[----:B------:R-:W-:Y:S01]  /*22d30*/  MUFU.EX2 R173, R173 ;  /* 0x000000ad00ad7308 */ /* 0x000fe20000000800 */
[-C--:B------:R-:W-:Y:S02]  /*22d40*/  FMUL.FTZ R123, R123, R3.reuse ;  /* 0x000000037b7b7220 */ /* 0x080fe40000410000 */
[-C--:B------:R-:W-:Y:S02]  /*22d50*/  FMUL.FTZ R124, R124, R164.reuse ;  /* 0x000000a47c7c7220 */ /* 0x080fe40000410000 */
[----:B------:R-:W-:Y:S01]  /*22d60*/  FMUL.FTZ R125, R125, R164 ;  /* 0x000000a47d7d7220 */ /* 0x000fe20000410000 */
[----:B------:R-:W-:Y:S01]  /*22d70*/  HMMA.16816.F32 R104, R4, R10, R104 ;  /* 0x0000000a0468723c */ /* 0x000fe20000001868 */
[----:B------:R-:W1:Y:S01]  /*22d80*/  LDSM.16.MT88.4 R8, [R215+0x16000] ;  /* 0x01600000d708783b */ /* 0x000e620000004200 */
[----:B------:R-:W-:Y:S01]  /*22d90*/  MUFU.EX2 R174, R174 ;  /* 0x000000ae00ae7308 */ /* 0x000fe20000000800 */
[----:B------:R-:W-:-:S02]  /*22da0*/  FMUL.FTZ R126, R126, R3 ;  /* 0x000000037e7e7220 */ /* 0x000fc40000410000 */
[-C--:B------:R-:W-:Y:S02]  /*22db0*/  FMUL.FTZ R127, R127, R3.reuse ;  /* 0x000000037f7f7220 */ /* 0x080fe40000410000 */
[-C--:B------:R-:W-:Y:S01]  /*22dc0*/  FMUL.FTZ R128, R128, R164.reuse ;  /* 0x000000a480807220 */ /* 0x080fe20000410000 */
[C---:B--2---:R-:W-:Y:S01]  /*22dd0*/  HMMA.16816.F32 R108, R4.reuse, R16, R108 ;  /* 0x00000010046c723c */ /* 0x044fe2000000186c */
[----:B------:R-:W-:Y:S01]  /*22de0*/  FMUL.FTZ R129, R129, R164 ;  /* 0x000000a481817220 */ /* 0x000fe20000410000 */
[----:B------:R-:W2:Y:S01]  /*22df0*/  MUFU.EX2 R176, R176 ;  /* 0x000000b000b07308 */ /* 0x000ea20000000800 */
[-C--:B------:R-:W-:Y:S02]  /*22e00*/  FMUL.FTZ R130, R130, R3.reuse ;  /* 0x0000000382827220 */ /* 0x080fe40000410000 */
[----:B------:R-:W-:Y:S02]  /*22e10*/  FMUL.FTZ R131, R131, R3 ;  /* 0x0000000383837220 */ /* 0x000fe40000410000 */
[-CC-:B------:R-:W-:Y:S01]  /*22e20*/  FFMA.FTZ R185, R178, R169.reuse, -R168.reuse ;  /* 0x000000a9b2b97223 */ /* 0x180fe200000108a8 */
[----:B------:R-:W-:Y:S01]  /*22e30*/  HMMA.16816.F32 R112, R4, R18, R112 ;  /* 0x000000120470723c */ /* 0x000fe20000001870 */
[----:B------:R-:W5:Y:S01]  /*22e40*/  LDSM.16.MT88.4 R16, [R219+0x10800] ;  /* 0x01080000db10783b */ /* 0x000f620000004200 */
[----:B------:R-:W-:Y:S01]  /*22e50*/  MUFU.EX2 R175, R175 ;  /* 0x000000af00af7308 */ /* 0x000fe20000000800 */
[----:B------:R-:W-:-:S02]  /*22e60*/  FFMA.FTZ R178, R179, R169, -R168 ;  /* 0x000000a9b3b27223 */ /* 0x000fc400000108a8 */
[-CC-:B------:R-:W-:Y:S02]  /*22e70*/  FFMA.FTZ R181, R181, R169.reuse, -R24.reuse ;  /* 0x000000a9b5b57223 */ /* 0x180fe40000010818 */
[-CC-:B------:R-:W-:Y:S01]  /*22e80*/  FFMA.FTZ R184, R184, R169.reuse, -R24.reuse ;  /* 0x000000a9b8b87223 */ /* 0x180fe20000010818 */
[C---:B----4-:R-:W-:Y:S01]  /*22e90*/  HMMA.16816.F32 R116, R4.reuse, R12, R116 ;  /* 0x0000000c0474723c */ /* 0x050fe20000001874 */
[-CC-:B------:R-:W-:Y:S01]  /*22ea0*/  FFMA.FTZ R183, R183, R169.reuse, -R24.reuse ;  /* 0x000000a9b7b77223 */ /* 0x180fe20000010818 */
[----:B------:R-:W4:Y:S01]  /*22eb0*/  MUFU.EX2 R177, R177 ;  /* 0x000000b100b17308 */ /* 0x000f220000000800 */
[-C--:B------:R-:W-:Y:S02]  /*22ec0*/  FFMA.FTZ R182, R182, R169.reuse, -R24 ;  /* 0x000000a9b6b67223 */ /* 0x080fe40000010818 */
[-CC-:B------:R-:W-:Y:S02]  /*22ed0*/  FFMA.FTZ R180, R180, R169.reuse, -R168.reuse ;  /* 0x000000a9b4b47223 */ /* 0x180fe400000108a8 */
[-C--:B------:R-:W-:Y:S01]  /*22ee0*/  FFMA.FTZ R179, R27, R169.reuse, -R168 ;  /* 0x000000a91bb37223 */ /* 0x080fe200000108a8 */
[----:B------:R-:W-:Y:S01]  /*22ef0*/  HMMA.16816.F32 R120, R4, R14, R120 ;  /* 0x0000000e0478723c */ /* 0x000fe20000001878 */
[----:B------:R-:W5:Y:S01]  /*22f00*/  LDSM.16.MT88.4 R12, [R217+0x10800] ;  /* 0x01080000d90c783b */ /* 0x000f620000004200 */
[----:B------:R-:W2:Y:S01]  /*22f10*/  MUFU.EX2 R181, R181 ;  /* 0x000000b500b57308 */ /* 0x000ea20000000800 */
[----:B------:R-:W-:-:S02]  /*22f20*/  FFMA.FTZ R186, R26, R169, -R24 ;  /* 0x000000a91aba7223 */ /* 0x000fc40000010818 */
[-CC-:B------:R-:W-:Y:S02]  /*22f30*/  FFMA.FTZ R187, R25, R169.reuse, -R24.reuse ;  /* 0x000000a919bb7223 */ /* 0x180fe40000010818 */
[-CC-:B------:R-:W-:Y:S01]  /*22f40*/  FFMA.FTZ R190, R23, R169.reuse, -R24.reuse ;  /* 0x000000a917be7223 */ /* 0x180fe20000010818 */
[C---:B-1----:R-:W-:Y:S02]  /*22f50*/  HMMA.16816.F32 R124, R4.reuse, R8, R124 ;  /* 0x00000008047c723c */ /* 0x042fe4000000187c */
[----:B------:R-:W-:Y:S01]  /*22f60*/  MUFU.EX2 R184, R184 ;  /* 0x000000b800b87308 */ /* 0x000fe20000000800 */
[-C--:B------:R-:W-:Y:S02]  /*22f70*/  FFMA.FTZ R191, R22, R169.reuse, -R24 ;  /* 0x000000a916bf7223 */ /* 0x080fe40000010818 */
[-CC-:B------:R-:W-:Y:S01]  /*22f80*/  FFMA.FTZ R192, R21, R169.reuse, -R168.reuse ;  /* 0x000000a915c07223 */ /* 0x180fe200000108a8 */
[----:B------:R-:W-:Y:S01]  /*22f90*/  LDSM.16.MT88.4 R24, [R219+0x11800] ;  /* 0x01180000db18783b */ /* 0x000fe20000004200 */
[-CC-:B------:R-:W-:Y:S01]  /*22fa0*/  FFMA.FTZ R193, R20, R169.reuse, -R168.reuse ;  /* 0x000000a914c17223 */ /* 0x180fe200000108a8 */
[----:B------:R-:W-:Y:S02]  /*22fb0*/  HMMA.16816.F32 R128, R4, R10, R128 ;  /* 0x0000000a0480723c */ /* 0x000fe40000001880 */
[----:B------:R-:W1:Y:S01]  /*22fc0*/  LDSM.16.MT88.4 R8, [R216+0x10800] ;  /* 0x01080000d808783b */ /* 0x000e620000004200 */
[----:B------:R-:W-:Y:S01]  /*22fd0*/  MUFU.EX2 R183, R183 ;  /* 0x000000b700b77308 */ /* 0x000fe20000000800 */
[----:B------:R-:W-:-:S02]  /*22fe0*/  FFMA.FTZ R166, R166, R169, -R168 ;  /* 0x000000a9a6a67223 */ /* 0x000fc400000108a8 */
[----:B------:R-:W-:Y:S01]  /*22ff0*/  FFMA.FTZ R165, R165, R169, -R168 ;  /* 0x000000a9a5a57223 */ /* 0x000fe200000108a8 */
[----:B------:R-:W-:Y:S01]  /*23000*/  LDSM.16.MT88.4 R20, [R217+0x11800] ;  /* 0x01180000d914783b */ /* 0x000fe20000004200 */
[----:B---3--:R-:W-:Y:S01]  /*23010*/  F2FP.PACK_AB R4, R171, R170 ;  /* 0x000000aaab04723e */ /* 0x008fe200000000ff */
[----:B------:R-:W-:Y:S01]  /*23020*/  FFMA.FTZ R32, R249, R164, R32 ;  /* 0x000000a4f9207223 */ /* 0x000fe20000010020 */
[----:B--2---:R-:W-:Y:S01]  /*23030*/  F2FP.PACK_AB R5, R176, R174 ;  /* 0x000000aeb005723e */ /* 0x004fe200000000ff */
[----:B------:R-:W-:Y:S01]  /*23040*/  MUFU.EX2 R182, R182 ;  /* 0x000000b600b67308 */ /* 0x000fe20000000800 */
[----:B------:R-:W-:Y:S01]  /*23050*/  F2FP.PACK_AB R6, R173, R172 ;  /* 0x000000acad06723e */ /* 0x000fe200000000ff */
[----:B------:R-:W-:Y:S01]  /*23060*/  FFMA.FTZ R3, R248, R3, R28 ;  /* 0x00000003f8037223 */ /* 0x000fe2000001001c */
[----:B----4-:R-:W-:Y:S01]  /*23070*/  F2FP.PACK_AB R7, R177, R175 ;  /* 0x000000afb107723e */ /* 0x010fe200000000ff */
[----:B------:R-:W-:Y:S01]  /*23080*/  FADD.FTZ R31, R31, R32 ;  /* 0x000000201f1f7221 */ /* 0x000fe20000010000 */
[----:B------:R-:W-:Y:S01]  /*23090*/  MOV R164, R34 ;  /* 0x0000002200a47202 */ /* 0x000fe20000000f00 */
[----:B------:R-:W-:Y:S01]  /*230a0*/  FADD.FTZ R2, R2, R3 ;  /* 0x0000000302027221 */ /* 0x000fe20000010000 */
[----:B------:R-:W-:Y:S01]  /*230b0*/  MOV R3, R33 ;  /* 0x0000002100037202 */ /* 0x000fe20000000f00 */
[----:B------:R-:W2:Y:S01]  /*230c0*/  MUFU.EX2 R180, R180 ;  /* 0x000000b400b47308 */ /* 0x000ea20000000800 */
[----:B------:R-:W-:Y:S01]  /*230d0*/  FADD.FTZ R31, R30, R31 ;  /* 0x0000001f1e1f7221 */ /* 0x000fe20000010000 */
[----:B-----5:R-:W-:Y:S01]  /*230e0*/  HMMA.16816.F32 R160, R4, R16, R160 ;  /* 0x0000001004a0723c */ /* 0x020fe200000018a0 */
[----:B------:R-:W-:-:S02]  /*230f0*/  FADD.FTZ R2, R0, R2 ;  /* 0x0000000200027221 */ /* 0x000fc40000010000 */
[----:B------:R-:W-:Y:S02]  /*23100*/  FADD.FTZ R29, R29, R31 ;  /* 0x0000001f1d1d7221 */ /* 0x000fe40000010000 */
[----:B------:R-:W-:Y:S01]  /*23110*/  FADD.FTZ R35, R35, R2 ;  /* 0x0000000223237221 */ /* 0x000fe20000010000 */
[----:B------:R-:W3:Y:S01]  /*23120*/  MUFU.EX2 R185, R185 ;  /* 0x000000b900b97308 */ /* 0x000ee20000000800 */
[----:B------:R-:W-:Y:S01]  /*23130*/  FADD.FTZ R29, R170, R29 ;  /* 0x0000001daa1d7221 */ /* 0x000fe20000010000 */
[C---:B------:R-:W-:Y:S01]  /*23140*/  HMMA.16816.F32 R156, R4.reuse, R18, R156 ;  /* 0x00000012049c723c */ /* 0x040fe2000000189c */
[----:B------:R-:W4:Y:S01]  /*23150*/  LDSM.16.MT88.4 R16, [R215+0x10800] ;  /* 0x01080000d710783b */ /* 0x000f220000004200 */
[----:B------:R-:W-:Y:S02]  /*23160*/  FADD.FTZ R35, R174, R35 ;  /* 0x00000023ae237221 */ /* 0x000fe40000010000 */
[----:B------:R-:W-:Y:S02]  /*23170*/  FADD.FTZ R171, R171, R29 ;  /* 0x0000001dabab7221 */ /* 0x000fe40000010000 */
[----:B------:R-:W-:Y:S01]  /*23180*/  MUFU.EX2 R178, R178 ;  /* 0x000000b200b27308 */ /* 0x000fe20000000800 */
[----:B------:R-:W-:Y:S01]  /*23190*/  FADD.FTZ R176, R176, R35 ;  /* 0x00000023b0b07221 */ /* 0x000fe20000010000 */
[----:B------:R-:W-:Y:S01]  /*231a0*/  HMMA.16816.F32 R152, R4, R12, R152 ;  /* 0x0000000c0498723c */ /* 0x000fe20000001898 */
[----:B------:R-:W-:-:S02]  /*231b0*/  FADD.FTZ R171, R172, R171 ;  /* 0x000000abacab7221 */ /* 0x000fc40000010000 */
[----:B------:R-:W-:Y:S02]  /*231c0*/  FADD.FTZ R176, R175, R176 ;  /* 0x000000b0afb07221 */ /* 0x000fe40000010000 */
[----:B------:R-:W-:Y:S01]  /*231d0*/  FADD.FTZ R173, R173, R171 ;  /* 0x000000abadad7221 */ /* 0x000fe20000010000 */
[----:B------:R-:W5:Y:S01]  /*231e0*/  MUFU.EX2 R179, R179 ;  /* 0x000000b300b37308 */ /* 0x000f620000000800 */
[----:B------:R-:W-:Y:S01]  /*231f0*/  FADD.FTZ R177, R177, R176 ;  /* 0x000000b0b1b17221 */ /* 0x000fe20000010000 */
[C---:B------:R-:W-:Y:S01]  /*23200*/  HMMA.16816.F32 R148, R4.reuse, R14, R148 ;  /* 0x0000000e0494723c */ /* 0x040fe20000001894 */
[----:B------:R-:W3:Y:S01]  /*23210*/  LDSM.16.MT88.4 R12, [R219+0x12800] ;  /* 0x01280000db0c783b */ /* 0x000ee20000004200 */
[----:B------:R-:W-:Y:S02]  /*23220*/  FADD.FTZ R173, R181, R173 ;  /* 0x000000adb5ad7221 */ /* 0x000fe40000010000 */
[----:B--2---:R-:W-:Y:S02]  /*23230*/  FADD.FTZ R177, R180, R177 ;  /* 0x000000b1b4b17221 */ /* 0x004fe40000010000 */
[----:B------:R-:W2:Y:S02]  /*23240*/  MUFU.EX2 R186, R186 ;  /* 0x000000ba00ba7308 */ /* 0x000ea40000000800 */
[C---:B-1----:R-:W-:Y:S06]  /*23250*/  HMMA.16816.F32 R144, R4.reuse, R8, R144 ;  /* 0x000000080490723c */ /* 0x042fec0000001890 */
[----:B------:R-:W-:Y:S02]  /*23260*/  MUFU.EX2 R187, R187 ;  /* 0x000000bb00bb7308 */ /* 0x000fe40000000800 */
[C---:B------:R-:W-:Y:S01]  /*23270*/  HMMA.16816.F32 R140, R4.reuse, R10, R140 ;  /* 0x0000000a048c723c */ /* 0x040fe2000000188c */
[----:B------:R-:W1:Y:S05]  /*23280*/  LDSM.16.MT88.4 R8, [R217+0x12800] ;  /* 0x01280000d908783b */ /* 0x000e6a0000004200 */
[----:B------:R-:W-:Y:S02]  /*23290*/  MUFU.EX2 R190, R190 ;  /* 0x000000be00be7308 */ /* 0x000fe40000000800 */
[C---:B----4-:R-:W-:Y:S06]  /*232a0*/  HMMA.16816.F32 R136, R4.reuse, R16, R136 ;  /* 0x000000100488723c */ /* 0x050fec0000001888 */
[----:B------:R-:W-:Y:S02]  /*232b0*/  MUFU.EX2 R191, R191 ;  /* 0x000000bf00bf7308 */ /* 0x000fe40000000800 */
[C---:B------:R-:W-:Y:S01]  /*232c0*/  HMMA.16816.F32 R132, R4.reuse, R18, R132 ;  /* 0x000000120484723c */ /* 0x040fe20000001884 */
[----:B------:R-:W4:Y:S05]  /*232d0*/  LDSM.16.MT88.4 R16, [R216+0x12800] ;  /* 0x01280000d810783b */ /* 0x000f2a0000004200 */
[----:B------:R-:W1:Y:S02]  /*232e0*/  MUFU.EX2 R192, R192 ;  /* 0x000000c000c07308 */ /* 0x000e640000000800 */
[C---:B---3--:R-:W-:Y:S06]  /*232f0*/  HMMA.16816.F32 R36, R4.reuse, R12, R36 ;  /* 0x0000000c0424723c */ /* 0x048fec0000001824 */
[----:B------:R-:W3:Y:S02]  /*23300*/  MUFU.EX2 R193, R193 ;  /* 0x000000c100c17308 */ /* 0x000ee40000000800 */
[C---:B------:R-:W-:Y:S01]  /*23310*/  HMMA.16816.F32 R40, R4.reuse, R14, R40 ;  /* 0x0000000e0428723c */ /* 0x040fe20000001828 */
[----:B------:R-:W2:Y:S05]  /*23320*/  LDSM.16.MT88.4 R12, [R215+0x12800] ;  /* 0x01280000d70c783b */ /* 0x000eaa0000004200 */
[----:B------:R-:W2:Y:S02]  /*23330*/  MUFU.EX2 R166, R166 ;  /* 0x000000a600a67308 */ /* 0x000ea40000000800 */
[C---:B-1----:R-:W-:Y:S06]  /*23340*/  HMMA.16816.F32 R44, R4.reuse, R8, R44 ;  /* 0x00000008042c723c */ /* 0x042fec000000182c */
[----:B------:R-:W1:Y:S02]  /*23350*/  MUFU.EX2 R165, R165 ;  /* 0x000000a500a57308 */ /* 0x000e640000000800 */
        /* <DEDUP_REMOVED lines=30> */
[----:B------:R-:W-:Y:S01]  /*23540*/  HMMA.16816.F32 R128, R4, R18, R128 ;  /* 0x000000120480723c */ /* 0x000fe20000001880 */
[----:B------:R-:W4:Y:S06]  /*23550*/  LDSM.16.MT88.4 R16, [R216+0x11000] ;  /* 0x01100000d810783b */ /* 0x000f2c0000004200 */
[C---:B------:R-:W-:Y:S01]  /*23560*/  F2FP.PACK_AB R4, R184.reuse, R181 ;  /* 0x000000b5b804723e */ /* 0x040fe200000000ff */
[----:B------:R-:W-:Y:S01]  /*23570*/  FADD.FTZ R184, R184, R173 ;  /* 0x000000adb8b87221 */ /* 0x000fe20000010000 */
[C---:B------:R-:W-:Y:S01]  /*23580*/  F2FP.PACK_AB R5, R185.reuse, R180 ;  /* 0x000000b4b905723e */ /* 0x040fe200000000ff */
[----:B------:R-:W-:Y:S01]  /*23590*/  FADD.FTZ R185, R185, R177 ;  /* 0x000000b1b9b97221 */ /* 0x000fe20000010000 */
[----:B------:R-:W-:Y:S01]  /*235a0*/  F2FP.PACK_AB R6, R182, R183 ;  /* 0x000000b7b606723e */ /* 0x000fe200000000ff */
[----:B------:R-:W-:Y:S01]  /*235b0*/  FADD.FTZ R184, R183, R184 ;  /* 0x000000b8b7b87221 */ /* 0x000fe20000010000 */
[----:B-----5:R-:W-:Y:S01]  /*235c0*/  F2FP.PACK_AB R7, R179, R178 ;  /* 0x000000b2b307723e */ /* 0x020fe200000000ff */
[----:B------:R-:W-:-:S02]  /*235d0*/  FADD.FTZ R185, R178, R185 ;  /* 0x000000b9b2b97221 */ /* 0x000fc40000010000 */
[----:B------:R-:W-:Y:S02]  /*235e0*/  FADD.FTZ R182, R182, R184 ;  /* 0x000000b8b6b67221 */ /* 0x000fe40000010000 */
[----:B------:R-:W-:Y:S02]  /*235f0*/  FADD.FTZ R179, R179, R185 ;  /* 0x000000b9b3b37221 */ /* 0x000fe40000010000 */
[C---:B--2---:R-:W-:Y:S01]  /*23600*/  HMMA.16816.F32 R160, R4.reuse, R12, R160 ;  /* 0x0000000c04a0723c */ /* 0x044fe200000018a0 */
[----:B------:R-:W-:Y:S02]  /*23610*/  FADD.FTZ R182, R186, R182 ;  /* 0x000000b6bab67221 */ /* 0x000fe40000010000 */
[----:B------:R-:W-:Y:S02]  /*23620*/  FADD.FTZ R179, R192, R179 ;  /* 0x000000b3c0b37221 */ /* 0x000fe40000010000 */
[----:B------:R-:W-:Y:S02]  /*23630*/  FADD.FTZ R182, R187, R182 ;  /* 0x000000b6bbb67221 */ /* 0x000fe40000010000 */
[----:B---3--:R-:W-:Y:S01]  /*23640*/  FADD.FTZ R179, R193, R179 ;  /* 0x000000b3c1b37221 */ /* 0x008fe20000010000 */
[----:B------:R-:W-:Y:S01]  /*23650*/  HMMA.16816.F32 R156, R4, R14, R156 ;  /* 0x0000000e049c723c */ /* 0x000fe2000000189c */
[----:B------:R-:W2:Y:S01]  /*23660*/  LDSM.16.MT88.4 R12, [R215+0x11000] ;  /* 0x01100000d70c783b */ /* 0x000ea20000004200 */
[----:B------:R-:W-:-:S02]  /*23670*/  FADD.FTZ R182, R190, R182 ;  /* 0x000000b6beb67221 */ /* 0x000fc40000010000 */
[----:B------:R-:W-:Y:S02]  /*23680*/  FADD.FTZ R179, R166, R179 ;  /* 0x000000b3a6b37221 */ /* 0x000fe40000010000 */
[----:B------:R-:W-:Y:S02]  /*23690*/  FADD.FTZ R249, R191, R182 ;  /* 0x000000b6bff97221 */ /* 0x000fe40000010000 */
[----:B-1----:R-:W-:Y:S01]  /*236a0*/  HMMA.16816.F32 R152, R4, R8, R152 ;  /* 0x000000080498723c */ /* 0x002fe20000001898 */
[----:B------:R-:W-:-:S07]  /*236b0*/  FADD.FTZ R248, R165, R179 ;  /* 0x000000b3a5f87221 */ /* 0x000fce0000010000 */
[C---:B----4-:R-:W-:Y:S08]  /*236c0*/  HMMA.16816.F32 R144, R4.reuse, R16, R144 ;  /* 0x000000100490723c */ /* 0x050ff00000001890 */
[C---:B------:R-:W-:Y:S01]  /*236d0*/  HMMA.16816.F32 R140, R4.reuse, R18, R140 ;  /* 0x00000012048c723c */ /* 0x040fe2000000188c */
[----:B------:R-:W1:Y:S07]  /*236e0*/  LDSM.16.MT88.4 R16, [R217+0x13000] ;  /* 0x01300000d910783b */ /* 0x000e6e0000004200 */
        /* <DEDUP_REMOVED lines=37> */
[----:B------:R-:W-:Y:S07]  /*23940*/  LDSM.16.MT88.4 R8, [R219+0x13800] ;  /* 0x01380000db08783b */ /* 0x000fee0000004200 */
[C---:B--2---:R-:W-:Y:S08]  /*23950*/  HMMA.16816.F32 R124, R4.reuse, R12, R124 ;  /* 0x0000000c047c723c */ /* 0x044ff0000000187c */
[----:B------:R-:W-:Y:S01]  /*23960*/  HMMA.16816.F32 R128, R4, R14, R128 ;  /* 0x0000000e0480723c */ /* 0x000fe20000001880 */
[----:B------:R-:W2:Y:S06]  /*23970*/  LDSM.16.MT88.4 R12, [R215+0x11800] ;  /* 0x01180000d70c783b */ /* 0x000eac0000004200 */
[----:B------:R-:W-:-:S02]  /*23980*/  F2FP.PACK_AB R4, R187, R186 ;  /* 0x000000babb04723e */ /* 0x000fc400000000ff */
[----:B------:R-:W-:Y:S02]  /*23990*/  F2FP.PACK_AB R5, R193, R192 ;  /* 0x000000c0c105723e */ /* 0x000fe400000000ff */
[----:B------:R-:W-:Y:S02]  /*239a0*/  F2FP.PACK_AB R6, R191, R190 ;  /* 0x000000bebf06723e */ /* 0x000fe400000000ff */
[----:B------:R-:W-:-:S07]  /*239b0*/  F2FP.PACK_AB R7, R165, R166 ;  /* 0x000000a6a507723e */ /* 0x000fce00000000ff */
        /* <DEDUP_REMOVED lines=12> */
[C---:B------:R-:W-:Y:S08]  /*23a80*/  HMMA.16816.F32 R36, R4.reuse, R8, R36 ;  /* 0x000000080424723c */ /* 0x040ff00000001824 */
[C---:B------:R-:W-:Y:S01]  /*23a90*/  HMMA.16816.F32 R40, R4.reuse, R10, R40 ;  /* 0x0000000a0428723c */ /* 0x040fe20000001828 */
[----:B------:R-:W5:Y:S07]  /*23aa0*/  LDSM.16.MT88.4 R8, [R217+0x15800] ;  /* 0x01580000d908783b */ /* 0x000f6e0000004200 */
        /* <DEDUP_REMOVED lines=12> */
[C---:B-----5:R-:W-:Y:S08]  /*23b70*/  HMMA.16816.F32 R76, R4.reuse, R8, R76 ;  /* 0x00000008044c723c */ /* 0x060ff0000000184c */
[C---:B------:R-:W-:Y:S01]  /*23b80*/  HMMA.16816.F32 R80, R4.reuse, R10, R80 ;  /* 0x0000000a0450723c */ /* 0x040fe20000001850 */
[----:B------:R-:W5:Y:S07]  /*23b90*/  LDSM.16.MT88.4 R8, [R216+0x17800] ;  /* 0x01780000d808783b */ /* 0x000f6e0000004200 */
[C---:B-1----:R-:W-:Y:S08]  /*23ba0*/  HMMA.16816.F32 R100, R4.reuse, R16, R100 ;  /* 0x000000100464723c */ /* 0x042ff00000001864 */
[C---:B------:R-:W-:Y:S01]  /*23bb0*/  HMMA.16816.F32 R104, R4.reuse, R18, R104 ;  /* 0x000000120468723c */ /* 0x040fe20000001868 */
[----:B------:R-:W1:Y:S07]  /*23bc0*/  LDSM.16.MT88.4 R16, [R215+0x17800] ;  /* 0x01780000d710783b */ /* 0x000e6e0000004200 */
[C---:B---3--:R-:W-:Y:S08]  /*23bd0*/  HMMA.16816.F32 R84, R4.reuse, R24, R84 ;  /* 0x000000180454723c */ /* 0x048ff00000001854 */
[C---:B------:R-:W-:Y:S08]  /*23be0*/  HMMA.16816.F32 R88, R4.reuse, R26, R88 ;  /* 0x0000001a0458723c */ /* 0x040ff00000001858 */
[C---:B----4-:R-:W-:Y:S08]  /*23bf0*/  HMMA.16816.F32 R92, R4.reuse, R20, R92 ;  /* 0x00000014045c723c */ /* 0x050ff0000000185c */
[C---:B------:R-:W-:Y:S08]  /*23c00*/  HMMA.16816.F32 R96, R4.reuse, R22, R96 ;  /* 0x000000160460723c */ /* 0x040ff00000001860 */
[C---:B--2---:R-:W-:Y:S08]  /*23c10*/  HMMA.16816.F32 R108, R4.reuse, R12, R108 ;  /* 0x0000000c046c723c */ /* 0x044ff0000000186c */
[C---:B------:R-:W-:Y:S08]  /*23c20*/  HMMA.16816.F32 R112, R4.reuse, R14, R112 ;  /* 0x0000000e0470723c */ /* 0x040ff00000001870 */
[C---:B-----5:R-:W-:Y:S08]  /*23c30*/  HMMA.16816.F32 R116, R4.reuse, R8, R116 ;  /* 0x000000080474723c */ /* 0x060ff00000001874 */
[C---:B------:R-:W-:Y:S08]  /*23c40*/  HMMA.16816.F32 R120, R4.reuse, R10, R120 ;  /* 0x0000000a0478723c */ /* 0x040ff00000001878 */
[C---:B-1----:R-:W-:Y:S08]  /*23c50*/  HMMA.16816.F32 R124, R4.reuse, R16, R124 ;  /* 0x00000010047c723c */ /* 0x042ff0000000187c */
[----:B------:R-:W-:Y:S11]  /*23c60*/  HMMA.16816.F32 R128, R4, R18, R128 ;  /* 0x000000120480723c */ /* 0x000ff60000001880 */
[----:B------:R-:W-:Y:S08]  /*23c70*/  @!UPT UIADD3 URZ, URZ, URZ, URZ ;  /* 0x0000003f3f3ff290 */ /* 0x000ff0000fffe03f */
.L_x_3023:
[----:B------:R-:W-:Y:S05]  /*23c80*/  @!P6 BRA `(.L_x_3032) ;  /* 0x000053e00000e947 */ /* 0x000fea0003800000 */
[----:B------:R-:W-:Y:S02]  /*23c90*/  MOV R0, R3 ;  /* 0x0000000300007202 */ /* 0x000fe40000000f00 */
[----:B------:R-:W-:-:S02]  /*23ca0*/  MOV R2, R164 ;  /* 0x000000a400027202 */ /* 0x000fc40000000f00 */
.L_x_3041:
        /* <DEDUP_REMOVED lines=77> */
.L_x_3034:
[----:B------:R-:W-:Y:S02]  /*24180*/  ULDC.64 UR4, c[0x0][0x118] ;  /* 0x0000460000047ab9 */ /* 0x000fe40000000a00 */
[----:B------:R-:W2:Y:S02]  /*24190*/  LD.E R7, [R164.64+0x40] ;  /* 0x00004004a4077980 */ /* 0x000ea4000c101900 */
[----:B--2---:R-:W-:Y:S04]  /*241a0*/  LEA R7, -R7, RZ, 0x6 ;  /* 0x000000ff07077211 */ /* 0x004fe800078e31ff */
[----:B------:R-:W-:Y:S02]  /*241b0*/  SHF.R.S32.HI R3, RZ, 0x1f, R7 ;  /* 0x0000001fff037819 */ /* 0x000fe40000011407 */
.L_x_3035:
[----:B------:R-:W-:Y:S05]  /*241c0*/  BSYNC B0 ;  /* 0x0000000000007941 */ /* 0x000fea0003800000 */
.L_x_3033:
        /* <DEDUP_REMOVED lines=14> */
[----:B------:R-:W-:Y:S01]  /*242b0*/  IMAD.X R5, R3, 0x1, R227, P1 ;  /* 0x0000000103057824 */ /* 0x000fe200008e06e3 */
[----:B------:R-:W-:Y:S01]  /*242c0*/  @!P6 STS.128 [R239+0x10000], RZ ;  /* 0x010000ffef00e388 */ /* 0x000fe20000000c00 */
[CC--:B------:R-:W-:Y:S02]  /*242d0*/  @P6 LEA R16, P1, R6.reuse, R189.reuse, 0x1 ;  /* 0x000000bd06106211 */ /* 0x0c0fe400078208ff */
[C---:B------:R-:W-:Y:S02]  /*242e0*/  @P5 LEA R12, P0, R6.reuse, R189, 0x1 ;  /* 0x000000bd060c5211 */ /* 0x040fe400078008ff */
[----:B------:R-:W-:Y:S01]  /*242f0*/  @!PT LDS RZ, [RZ] ;  /* 0x00000000fffff984 */ /* 0x000fe20000000800 */
[----:B------:R-:W-:Y:S01]  /*24300*/  @!PT LDS RZ, [RZ] ;  /* 0x00000000fffff984 */ /* 0x000fe20000000800 */
[----:B------:R-:W-:Y:S01]  /*24310*/  @!PT LDS RZ, [RZ] ;  /* 0x00000000fffff984 */ /* 0x000fe20000000800 */
[----:B------:R1:W-:Y:S01]  /*24320*/  @P5 LDGSTS.E.BYPASS.LTC128B.128 [R239+0x12000], [R250.64+0x80] ;  /* 0x12000080faef5fae */ /* 0x0003e2000b901d44 */
[CCC-:B------:R-:W-:Y:S02]  /*24330*/  @P6 LEA.HI.X R17, R6.reuse, R188.reuse, R5.reuse, 0x1, P1 ;  /* 0x000000bc06116211 */ /* 0x1c0fe400008f0c05 */
[CCC-:B------:R-:W-:Y:S02]  /*24340*/  @P5 LEA.HI.X R13, R6.reuse, R188.reuse, R5.reuse, 0x1, P0 ;  /* 0x000000bc060d5211 */ /* 0x1c0fe400000f0c05 */
[----:B------:R-:W-:Y:S01]  /*24350*/  @!P5 STS.128 [R239+0x12000], RZ ;  /* 0x012000ffef00d388 */ /* 0x000fe20000000c00 */
[----:B------:R-:W-:Y:S02]  /*24360*/  IADD3.X R3, R5, R227, RZ, P2, !PT ;  /* 0x000000e305037210 */ /* 0x000fe400017fe4ff */
[CC--:B------:R-:W-:Y:S02]  /*24370*/  @P4 LEA R10, P2, R6.reuse, R189.reuse, 0x1 ;  /* 0x000000bd060a4211 */ /* 0x0c0fe400078408ff */
[----:B------:R-:W-:Y:S01]  /*24380*/  @!PT LDS RZ, [RZ] ;  /* 0x00000000fffff984 */ /* 0x000fe20000000800 */
[----:B------:R-:W-:Y:S01]  /*24390*/  @!PT LDS RZ, [RZ] ;  /* 0x00000000fffff984 */ /* 0x000fe20000000800 */
[----:B------:R-:W-:Y:S01]  /*243a0*/  @!PT LDS RZ, [RZ] ;  /* 0x00000000fffff984 */ /* 0x000fe20000000800 */
[----:B------:R1:W-:Y:S01]  /*243b0*/  @P4 LDGSTS.E.BYPASS.LTC128B.128 [R239+0x14000], [R250.64+0x100] ;  /* 0x14000100faef4fae */ /* 0x0003e2000b901d44 */
[CC--:B------:R-:W-:Y:S02]  /*243c0*/  @P3 LEA R8, P1, R6.reuse, R189.reuse, 0x1 ;  /* 0x000000bd06083211 */ /* 0x0c0fe400078208ff */
[CCC-:B------:R-:W-:Y:S02]  /*243d0*/  @P4 LEA.HI.X R11, R6.reuse, R188.reuse, R5.reuse, 0x1, P2 ;  /* 0x000000bc060b4211 */ /* 0x1c0fe400010f0c05 */
[----:B------:R-:W-:Y:S01]  /*243e0*/  @!P4 STS.128 [R239+0x14000], RZ ;  /* 0x014000ffef00c388 */ /* 0x000fe20000000c00 */
[-C--:B------:R-:W-:Y:S02]  /*243f0*/  @P3 LEA.HI.X R9, R6, R188.reuse, R5, 0x1, P1 ;  /* 0x000000bc06093211 */ /* 0x080fe400008f0c05 */
        /* <DEDUP_REMOVED lines=8> */
[CCC-:B------:R-:W-:Y:S02]  /*24480*/  @P5 LEA.HI.X R21, R4.reuse, R188.reuse, R3.reuse, 0x1, P2 ;  /* 0x000000bc04155211 */ /* 0x1c0fe400010f0c03 */
[CC--:B------:R-:W-:Y:S02]  /*24490*/  @P4 LEA R18, P1, R4.reuse, R189.reuse, 0x1 ;  /* 0x000000bd04124211 */ /* 0x0c0fe400078208ff */
[----:B------:R-:W-:Y:S01]  /*244a0*/  @!PT LDS RZ, [RZ] ;  /* 0x00000000fffff984 */ /* 0x000fe20000000800 */
[----:B------:R-:W-:Y:S01]  /*244b0*/  @!PT LDS RZ, [RZ] ;  /* 0x00000000fffff984 */ /* 0x000fe20000000800 */
[----:B------:R-:W-:Y:S01]  /*244c0*/  @!PT LDS RZ, [RZ] ;  /* 0x00000000fffff984 */ /* 0x000fe20000000800 */
[----:B------:R2:W-:Y:S01]  /*244d0*/  @P6 LDGSTS.E.BYPASS.LTC128B.128 [R239+0x10800], [R16.64] ;  /* 0x1080000010ef6fae */ /* 0x0005e2000b901d44 */
[CC--:B------:R-:W-:Y:S02]  /*244e0*/  @P3 LEA R6, P0, R4.reuse, R189.reuse, 0x1 ;  /* 0x000000bd04063211 */ /* 0x0c0fe400078008ff */
[CCC-:B------:R-:W-:Y:S02]  /*244f0*/  @P4 LEA.HI.X R19, R4.reuse, R188.reuse, R3.reuse, 0x1, P1 ;  /* 0x000000bc04134211 */ /* 0x1c0fe400008f0c03 */
[----:B------:R-:W-:Y:S01]  /*24500*/  @!P6 STS.128 [R239+0x10800], RZ ;  /* 0x010800ffef00e388 */ /* 0x000fe20000000c00 */
[C---:B------:R-:W-:Y:S02]  /*24510*/  @P3 LEA.HI.X R7, R4.reuse, R188, R3, 0x1, P0 ;  /* 0x000000bc04073211 */ /* 0x040fe400000f0c03 */
[----:B------:R-:W-:Y:S02]  /*24520*/  IADD3 R5, P2, R4, R226, RZ ;  /* 0x000000e204057210 */ /* 0x000fe40007f5e0ff */
[----:B------:R-:W-:Y:S01]  /*24530*/  @!PT LDS RZ, [RZ] ;  /* 0x00000000fffff984 */ /* 0x000fe20000000800 */
[----:B------:R-:W-:Y:S01]  /*24540*/  @!PT LDS RZ, [RZ] ;  /* 0x00000000fffff984 */ /* 0x000fe20000000800 */
[----:B------:R-:W-:Y:S01]  /*24550*/  @!PT LDS RZ, [RZ] ;  /* 0x00000000fffff984 */ /* 0x000fe20000000800 */
[----:B------:R3:W-:Y:S02]  /*24560*/  @P5 LDGSTS.E.BYPASS.LTC128B.128 [R239+0x12800], [R12.64+0x80] ;  /* 0x128000800cef5fae */ /* 0x0007e4000b901d44 */
[-C--:B------:R-:W-:Y:S01]  /*24570*/  @P6 LEA R26, P0, R5, R189.reuse, 0x1 ;  /* 0x000000bd051a6211 */ /* 0x080fe200078008ff */
[----:B------:R-:W-:Y:S01]  /*24580*/  IMAD.X R3, R3, 0x1, R227, P2 ;  /* 0x0000000103037824 */ /* 0x000fe200010e06e3 */
[CC--:B------:R-:W-:Y:S01]  /*24590*/  @P5 LEA R24, P2, R5.reuse, R189.reuse, 0x1 ;  /* 0x000000bd05185211 */ /* 0x0c0fe200078408ff */
[----:B------:R-:W-:Y:S01]  /*245a0*/  @!P5 STS.128 [R239+0x12800], RZ ;  /* 0x012800ffef00d388 */ /* 0x000fe20000000c00 */
[CC--:B------:R-:W-:Y:S02]  /*245b0*/  @P4 LEA R22, P1, R5.reuse, R189.reuse, 0x1 ;  /* 0x000000bd05164211 */ /* 0x0c0fe400078208ff */
[CCC-:B------:R-:W-:Y:S02]  /*245c0*/  @P6 LEA.HI.X R27, R5.reuse, R188.reuse, R3.reuse, 0x1, P0 ;  /* 0x000000bc051b6211 */ /* 0x1c0fe400000f0c03 */
[----:B------:R-:W-:Y:S01]  /*245d0*/  @!PT LDS RZ, [RZ] ;  /* 0x00000000fffff984 */ /* 0x000fe20000000800 */
[----:B------:R-:W-:Y:S01]  /*245e0*/  @!PT LDS RZ, [RZ] ;  /* 0x00000000fffff984 */ /* 0x000fe20000000800 */
[----:B------:R-:W-:Y:S01]  /*245f0*/  @!PT LDS RZ, [RZ] ;  /* 0x00000000fffff984 */ /* 0x000fe20000000800 */
[----:B------:R4:W-:Y:S01]  /*24600*/  @P4 LDGSTS.E.BYPASS.LTC128B.128 [R239+0x14800], [R10.64+0x100] ;  /* 0x148001000aef4fae */ /* 0x0009e2000b901d44 */
[CCC-:B------:R-:W-:Y:S02]  /*24610*/  @P5 LEA.HI.X R25, R5.reuse, R188.reuse, R3.reuse, 0x1, P2 ;  /* 0x000000bc05195211 */ /* 0x1c0fe400010f0c03 */
[CCC-:B------:R-:W-:Y:S02]  /*24620*/  @P4 LEA.HI.X R23, R5.reuse, R188.reuse, R3.reuse, 0x1, P1 ;  /* 0x000000bc05174211 */ /* 0x1c0fe400008f0c03 */
[----:B------:R-:W-:Y:S01]  /*24630*/  @!P4 STS.128 [R239+0x14800], RZ ;  /* 0x014800ffef00c388 */ /* 0x000fe20000000c00 */
[C---:B------:R-:W-:Y:S04]  /*24640*/  @P3 LEA R4, P0, R5.reuse, R189, 0x1 ;  /* 0x000000bd05043211 */ /* 0x040fe800078008ff */
[----:B------:R-:W-:Y:S01]  /*24650*/  @!PT LDS RZ, [RZ] ;  /* 0x00000000fffff984 */ /* 0x000fe20000000800 */
[----:B------:R-:W-:Y:S01]  /*24660*/  @!PT LDS RZ, [RZ] ;  /* 0x00000000fffff984 */ /* 0x000fe20000000800 */
[----:B------:R-:W-:Y:S01]  /*24670*/  @!PT LDS RZ, [RZ] ;  /* 0x00000000fffff984 */ /* 0x000fe20000000800 */
[----:B------:R4:W-:Y:S01]  /*24680*/  @P3 LDGSTS.E.BYPASS.LTC128B.128 [R239+0x16800], [R8.64+0x180] ;  /* 0x1680018008ef3fae */ /* 0x0009e2000b901d44 */
[----:B------:R-:W-:Y:S02]  /*24690*/  @P3 LEA.HI.X R5, R5, R188, R3, 0x1, P0 ;  /* 0x000000bc05053211 */ /* 0x000fe400000f0c03 */
[----:B------:R-:W-:Y:S02]  /*246a0*/  ISETP.GT.AND P0, PT, R242, R230, PT ;  /* 0x000000e6f200720c */ /* 0x000fe40003f04270 */
        /* <DEDUP_REMOVED lines=42> */
[----:B----4-:R-:W3:Y:S05]  /*24950*/  LDSM.16.M88.4 R8, [R224+0x8000] ;  /* 0x00800000e008783b */ /* 0x010eea0000000200 */
[----:B--2---:R-:W2:Y:S05]  /*24960*/  LDSM.16.M88.4 R16, [R224+0x8800] ;  /* 0x00880000e010783b */ /* 0x004eaa0000000200 */
[----:B-1----:R-:W5:Y:S05]  /*24970*/  LDSM.16.M88.4 R24, [R224+0x9000] ;  /* 0x00900000e018783b */ /* 0x002f6a0000000200 */
[----:B------:R-:W0:Y:S05]  /*24980*/  LDGDEPBAR ;  /* 0x00000000000079af */ /* 0x000e2a0000000000 */
[----:B------:R-:W1:Y:S05]  /*24990*/  LDSM.16.M88.4 R168, [R224+0x9800] ;  /* 0x00980000e0a8783b */ /* 0x000e6a0000000200 */
[----:B------:R-:W-:Y:S05]  /*249a0*/  LDSM.16.M88.4 R172, [R223] ;  /* 0x00000000dfac783b */ /* 0x000fea0000000200 */
[----:B------:R-:W4:Y:S05]  /*249b0*/  LDSM.16.M88.4 R176, [R222] ;  /* 0x00000000deb0783b */ /* 0x000f2a0000000200 */
[----:B------:R-:W1:Y:S01]  /*249c0*/  LDSM.16.M88.4 R180, [R214] ;  /* 0x00000000d6b4783b */ /* 0x000e620000000200 */
[C---:B---3--:R-:W-:Y:S04]  /*249d0*/  HMMA.16816.F32 R4, R32.reuse, R8, RZ ;  /* 0x000000082004723c */ /* 0x048fe800000018ff */
[----:B------:R-:W3:Y:S05]  /*249e0*/  LDSM.16.M88.4 R184, [R213] ;  /* 0x00000000d5b8783b */ /* 0x000eea0000000200 */
[----:B------:R-:W1:Y:S01]  /*249f0*/  LDSM.16.M88.4 R188, [R212] ;  /* 0x00000000d4bc783b */ /* 0x000e620000000200 */
[C---:B------:R-:W-:Y:S04]  /*24a00*/  HMMA.16816.F32 R8, R32.reuse, R10, RZ ;  /* 0x0000000a2008723c */ /* 0x040fe800000018ff */
[----:B------:R-:W-:Y:S04]  /*24a10*/  LDSM.16.M88.4 R192, [R218+0x8000] ;  /* 0x00800000dac0783b */ /* 0x000fe80000000200 */
[C---:B--2---:R-:W-:Y:S01]  /*24a20*/  HMMA.16816.F32 R12, R32.reuse, R16, RZ ;  /* 0x00000010200c723c */ /* 0x044fe200000018ff */
[----:B------:R-:W-:Y:S05]  /*24a30*/  LDSM.16.M88.4 R196, [R218+0x8800] ;  /* 0x00880000dac4783b */ /* 0x000fea0000000200 */
[----:B------:R-:W2:Y:S02]  /*24a40*/  LD.E R3, [R164.64+0x18c] ;  /* 0x00018c04a4037980 */ /* 0x000ea4000c101900 */
[C---:B------:R-:W-:Y:S08]  /*24a50*/  HMMA.16816.F32 R16, R32.reuse, R18, RZ ;  /* 0x000000122010723c */ /* 0x040ff000000018ff */
[C---:B-----5:R-:W-:Y:S08]  /*24a60*/  HMMA.16816.F32 R20, R32.reuse, R24, RZ ;  /* 0x000000182014723c */ /* 0x060ff000000018ff */
[C---:B------:R-:W-:Y:S08]  /*24a70*/  HMMA.16816.F32 R24, R32.reuse, R26, RZ ;  /* 0x0000001a2018723c */ /* 0x040ff000000018ff */
[C---:B-1----:R-:W-:Y:S08]  /*24a80*/  HMMA.16816.F32 R28, R32.reuse, R168, RZ ;  /* 0x000000a8201c723c */ /* 0x042ff000000018ff */
[----:B------:R-:W-:Y:S01]  /*24a90*/  HMMA.16816.F32 R32, R32, R170, RZ ;  /* 0x000000aa2020723c */ /* 0x000fe200000018ff */
[----:B------:R-:W1:Y:S07]  /*24aa0*/  LDSM.16.M88.4 R168, [R221] ;  /* 0x00000000dda8783b */ /* 0x000e6e0000000200 */
[C---:B----4-:R-:W-:Y:S08]  /*24ab0*/  HMMA.16816.F32 R4, R172.reuse, R176, R4 ;  /* 0x000000b0ac04723c */ /* 0x050ff00000001804 */
[C---:B------:R-:W-:Y:S01]  /*24ac0*/  HMMA.16816.F32 R8, R172.reuse, R178, R8 ;  /* 0x000000b2ac08723c */ /* 0x040fe20000001808 */
[----:B------:R-:W4:Y:S07]  /*24ad0*/  LDSM.16.M88.4 R176, [R218+0x9000] ;  /* 0x00900000dab0783b */ /* 0x000f2e0000000200 */
[C---:B------:R-:W-:Y:S08]  /*24ae0*/  HMMA.16816.F32 R12, R172.reuse, R180, R12 ;  /* 0x000000b4ac0c723c */ /* 0x040ff0000000180c */
[C---:B------:R-:W-:Y:S01]  /*24af0*/  HMMA.16816.F32 R16, R172.reuse, R182, R16 ;  /* 0x000000b6ac10723c */ /* 0x040fe20000001810 */
[----:B------:R-:W-:Y:S07]  /*24b00*/  LDSM.16.M88.4 R180, [R220] ;  /* 0x00000000dcb4783b */ /* 0x000fee0000000200 */
[C---:B---3--:R-:W-:Y:S08]  /*24b10*/  HMMA.16816.F32 R20, R172.reuse, R184, R20 ;  /* 0x000000b8ac14723c */ /* 0x048ff00000001814 */
[C---:B------:R-:W-:Y:S01]  /*24b20*/  HMMA.16816.F32 R24, R172.reuse, R186, R24 ;  /* 0x000000baac18723c */ /* 0x040fe20000001818 */
[----:B------:R-:W-:Y:S07]  /*24b30*/  LDSM.16.M88.4 R184, [R211] ;  /* 0x00000000d3b8783b */ /* 0x000fee0000000200 */
[C---:B------:R-:W-:Y:S08]  /*24b40*/  HMMA.16816.F32 R28, R172.reuse, R188, R28 ;  /* 0x000000bcac1c723c */ /* 0x040ff0000000181c */
[----:B------:R-:W-:Y:S01]  /*24b50*/  HMMA.16816.F32 R32, R172, R190, R32 ;  /* 0x000000beac20723c */ /* 0x000fe20000001820 */
[----:B------:R-:W3:Y:S05]  /*24b60*/  LDSM.16.M88.4 R172, [R218+0x9800] ;  /* 0x00980000daac783b */ /* 0x000eea0000000200 */
[----:B------:R-:W5:Y:S02]  /*24b70*/  LDSM.16.M88.4 R188, [R211+0x800] ;  /* 0x00080000d3bc783b */ /* 0x000f640000000200 */
        /* <DEDUP_REMOVED lines=8> */
[----:B------:R-:W-:Y:S07]  /*24c00*/  LDSM.16.M88.4 R176, [R224+0xa800] ;  /* 0x00a80000e0b0783b */ /* 0x000fee0000000200 */
[C---:B---3--:R-:W-:Y:S08]  /*24c10*/  HMMA.16816.F32 R28, R168.reuse, R172, R28 ;  /* 0x000000aca81c723c */ /* 0x048ff0000000181c */
[----:B------:R-:W-:Y:S01]  /*24c20*/  HMMA.16816.F32 R32, R168, R174, R32 ;  /* 0x000000aea820723c */ /* 0x000fe20000001820 */
[----:B------:R-:W-:Y:S05]  /*24c30*/  LDSM.16.M88.4 R168, [R225+0x2000] ;  /* 0x00200000e1a8783b */ /* 0x000fea0000000200 */
[----:B------:R-:W3:Y:S02]  /*24c40*/  LDSM.16.M88.4 R172, [R224+0xa000] ;  /* 0x00a00000e0ac783b */ /* 0x000ee40000000200 */
[C---:B------:R-:W-:Y:S08]  /*24c50*/  HMMA.16816.F32 R4, R180.reuse, R184, R4 ;  /* 0x000000b8b404723c */ /* 0x040ff00000001804 */
[C---:B------:R-:W-:Y:S01]  /*24c60*/  HMMA.16816.F32 R8, R180.reuse, R186, R8 ;  /* 0x000000bab408723c */ /* 0x040fe20000001808 */
[----:B------:R-:W4:Y:S07]  /*24c70*/  LDSM.16.M88.4 R184, [R224+0xb000] ;  /* 0x00b00000e0b8783b */ /* 0x000f2e0000000200 */
[C---:B-----5:R-:W-:Y:S08]  /*24c80*/  HMMA.16816.F32 R12, R180.reuse, R188, R12 ;  /* 0x000000bcb40c723c */ /* 0x060ff0000000180c */
[C---:B------:R-:W-:Y:S01]  /*24c90*/  HMMA.16816.F32 R16, R180.reuse, R190, R16 ;  /* 0x000000beb410723c */ /* 0x040fe20000001810 */
[----:B------:R-:W5:Y:S07]  /*24ca0*/  LDSM.16.M88.4 R188, [R224+0xb800] ;  /* 0x00b80000e0bc783b */ /* 0x000f6e0000000200 */
[C---:B-1----:R-:W-:Y:S08]  /*24cb0*/  HMMA.16816.F32 R20, R180.reuse, R192, R20 ;  /* 0x000000c0b414723c */ /* 0x042ff00000001814 */
[C---:B------:R-:W-:Y:S01]  /*24cc0*/  HMMA.16816.F32 R24, R180.reuse, R194, R24 ;  /* 0x000000c2b418723c */ /* 0x040fe20000001818 */
[----:B------:R-:W-:Y:S07]  /*24cd0*/  LDSM.16.M88.4 R192, [R210] ;  /* 0x00000000d2c0783b */ /* 0x000fee0000000200 */
[C---:B------:R-:W-:Y:S08]  /*24ce0*/  HMMA.16816.F32 R28, R180.reuse, R196, R28 ;  /* 0x000000c4b41c723c */ /* 0x040ff0000000181c */
[----:B------:R-:W-:Y:S01]  /*24cf0*/  HMMA.16816.F32 R32, R180, R198, R32 ;  /* 0x000000c6b420723c */ /* 0x000fe20000001820 */
[----:B------:R-:W1:Y:S05]  /*24d00*/  LDSM.16.M88.4 R180, [R223+0x2000] ;  /* 0x00200000dfb4783b */ /* 0x000e6a0000000200 */
[----:B------:R-:W1:Y:S02]  /*24d10*/  LDSM.16.M88.4 R196, [R209] ;  /* 0x00000000d1c4783b */ /* 0x000e640000000200 */
[C---:B---3--:R-:W-:Y:S08]  /*24d20*/  HMMA.16816.F32 R4, R168.reuse, R172, R4 ;  /* 0x000000aca804723c */ /* 0x048ff00000001804 */
[C---:B------:R-:W-:Y:S01]  /*24d30*/  HMMA.16816.F32 R8, R168.reuse, R174, R8 ;  /* 0x000000aea808723c */ /* 0x040fe20000001808 */
[----:B------:R-:W3:Y:S07]  /*24d40*/  LDSM.16.M88.4 R172, [R208] ;  /* 0x00000000d0ac783b */ /* 0x000eee0000000200 */
[C---:B------:R-:W-:Y:S08]  /*24d50*/  HMMA.16816.F32 R12, R168.reuse, R176, R12 ;  /* 0x000000b0a80c723c */ /* 0x040ff0000000180c */
[C---:B------:R-:W-:Y:S01]  /*24d60*/  HMMA.16816.F32 R16, R168.reuse, R178, R16 ;  /* 0x000000b2a810723c */ /* 0x040fe20000001810 */
[----:B------:R-:W-:Y:S07]  /*24d70*/  LDSM.16.M88.4 R176, [R221+0x2000] ;  /* 0x00200000ddb0783b */ /* 0x000fee0000000200 */
[C---:B----4-:R-:W-:Y:S08]  /*24d80*/  HMMA.16816.F32 R20, R168.reuse, R184, R20 ;  /* 0x000000b8a814723c */ /* 0x050ff00000001814 */
[C---:B------:R-:W-:Y:S01]  /*24d90*/  HMMA.16816.F32 R24, R168.reuse, R186, R24 ;  /* 0x000000baa818723c */ /* 0x040fe20000001818 */
[----:B------:R-:W-:Y:S07]  /*24da0*/  LDSM.16.M88.4 R184, [R218+0xa000] ;  /* 0x00a00000dab8783b */ /* 0x000fee0000000200 */
[C---:B-----5:R-:W-:Y:S08]  /*24db0*/  HMMA.16816.F32 R28, R168.reuse, R188, R28 ;  /* 0x000000bca81c723c */ /* 0x060ff0000000181c */
[----:B------:R-:W-:Y:S01]  /*24dc0*/  HMMA.16816.F32 R32, R168, R190, R32 ;  /* 0x000000bea820723c */ /* 0x000fe20000001820 */
[----:B------:R-:W4:Y:S05]  /*24dd0*/  LDSM.16.M88.4 R168, [R207] ;  /* 0x00000000cfa8783b */ /* 0x000f2a0000000200 */
[----:B------:R-:W5:Y:S02]  /*24de0*/  LDSM.16.M88.4 R188, [R218+0xa800] ;  /* 0x00a80000dabc783b */ /* 0x000f640000000200 */
        /* <DEDUP_REMOVED lines=11> */
[----:B------:R-:W3:Y:S05]  /*24ea0*/  LDSM.16.M88.4 R168, [R220+0x2000] ;  /* 0x00200000dca8783b */ /* 0x000eea0000000200 */
[----:B------:R-:W4:Y:S02]  /*24eb0*/  LDSM.16.M88.4 R180, [R211+0x2800] ;  /* 0x00280000d3b4783b */ /* 0x000f240000000200 */
[C---:B------:R-:W-:Y:S08]  /*24ec0*/  HMMA.16816.F32 R4, R176.reuse, R184, R4 ;  /* 0x000000b8b004723c */ /* 0x040ff00000001804 */
[C---:B------:R-:W-:Y:S01]  /*24ed0*/  HMMA.16816.F32 R8, R176.reuse, R186, R8 ;  /* 0x000000bab008723c */ /* 0x040fe20000001808 */
[----:B------:R-:W2:Y:S07]  /*24ee0*/  LDSM.16.M88.4 R184, [R211+0x3000] ;  /* 0x00300000d3b8783b */ /* 0x000eae0000000200 */
[C---:B-----5:R-:W-:Y:S08]  /*24ef0*/  HMMA.16816.F32 R12, R176.reuse, R188, R12 ;  /* 0x000000bcb00c723c */ /* 0x060ff0000000180c */
[C---:B------:R-:W-:Y:S01]  /*24f00*/  HMMA.16816.F32 R16, R176.reuse, R190, R16 ;  /* 0x000000beb010723c */ /* 0x040fe20000001810 */
[----:B------:R-:W5:Y:S07]  /*24f10*/  LDSM.16.M88.4 R188, [R211+0x3800] ;  /* 0x00380000d3bc783b */ /* 0x000f6e0000000200 */
[C---:B-1----:R-:W-:Y:S08]  /*24f20*/  HMMA.16816.F32 R20, R176.reuse, R192, R20 ;  /* 0x000000c0b014723c */ /* 0x042ff00000001814 */
[C---:B------:R-:W-:Y:S01]  /*24f30*/  HMMA.16816.F32 R24, R176.reuse, R194, R24 ;  /* 0x000000c2b018723c */ /* 0x040fe20000001818 */
[----:B------:R-:W-:Y:S07]  /*24f40*/  LDSM.16.M88.4 R192, [R224+0xc000] ;  /* 0x00c00000e0c0783b */ /* 0x000fee0000000200 */
[C---:B------:R-:W-:Y:S08]  /*24f50*/  HMMA.16816.F32 R28, R176.reuse, R196, R28 ;  /* 0x000000c4b01c723c */ /* 0x040ff0000000181c */
[----:B------:R-:W-:Y:S01]  /*24f60*/  HMMA.16816.F32 R32, R176, R198, R32 ;  /* 0x000000c6b020723c */ /* 0x000fe20000001820 */
[----:B------:R-:W1:Y:S05]  /*24f70*/  LDSM.16.M88.4 R176, [R225+0x4000] ;  /* 0x00400000e1b0783b */ /* 0x000e6a0000000200 */
[----:B------:R-:W1:Y:S02]  /*24f80*/  LDSM.16.M88.4 R196, [R224+0xc800] ;  /* 0x00c80000e0c4783b */ /* 0x000e640000000200 */
[C---:B---3--:R-:W-:Y:S08]  /*24f90*/  HMMA.16816.F32 R4, R168.reuse, R172, R4 ;  /* 0x000000aca804723c */ /* 0x048ff00000001804 */
[C---:B------:R-:W-:Y:S01]  /*24fa0*/  HMMA.16816.F32 R8, R168.reuse, R174, R8 ;  /* 0x000000aea808723c */ /* 0x040fe20000001808 */
[----:B------:R-:W3:Y:S07]  /*24fb0*/  LDSM.16.M88.4 R172, [R224+0xd000] ;  /* 0x00d00000e0ac783b */ /* 0x000eee0000000200 */
[C---:B----4-:R-:W-:Y:S08]  /*24fc0*/  HMMA.16816.F32 R12, R168.reuse, R180, R12 ;  /* 0x000000b4a80c723c */ /* 0x050ff0000000180c */
[C---:B------:R-:W-:Y:S01]  /*24fd0*/  HMMA.16816.F32 R16, R168.reuse, R182, R16 ;  /* 0x000000b6a810723c */ /* 0x040fe20000001810 */
[----:B------:R-:W-:Y:S07]  /*24fe0*/  LDSM.16.M88.4 R180, [R223+0x4000] ;  /* 0x00400000dfb4783b */ /* 0x000fee0000000200 */
[C---:B--2---:R-:W-:Y:S08]  /*24ff0*/  HMMA.16816.F32 R20, R168.reuse, R184, R20 ;  /* 0x000000b8a814723c */ /* 0x044ff00000001814 */
[C---:B------:R-:W-:Y:S01]  /*25000*/  HMMA.16816.F32 R24, R168.reuse, R186, R24 ;  /* 0x000000baa818723c */ /* 0x040fe20000001818 */
[----:B------:R-:W-:Y:S07]  /*25010*/  LDSM.16.M88.4 R184, [R206] ;  /* 0x00000000ceb8783b */ /* 0x000fee0000000200 */
[C---:B-----5:R-:W-:Y:S08]  /*25020*/  HMMA.16816.F32 R28, R168.reuse, R188, R28 ;  /* 0x000000bca81c723c */ /* 0x060ff0000000181c */
[----:B------:R-:W-:Y:S01]  /*25030*/  HMMA.16816.F32 R32, R168, R190, R32 ;  /* 0x000000bea820723c */ /* 0x000fe20000001820 */
[----:B------:R-:W2:Y:S05]  /*25040*/  LDSM.16.M88.4 R168, [R224+0xd800] ;  /* 0x00d80000e0a8783b */ /* 0x000eaa0000000200 */
[----:B------:R-:W4:Y:S02]  /*25050*/  LDSM.16.M88.4 R188, [R205] ;  /* 0x00000000cdbc783b */ /* 0x000f240000000200 */
[C---:B-1----:R-:W-:Y:S08]  /*25060*/  HMMA.16816.F32 R4, R176.reuse, R192, R4 ;  /* 0x000000c0b004723c */ /* 0x042ff00000001804 */
[C---:B------:R-:W-:Y:S01]  /*25070*/  HMMA.16816.F32 R8, R176.reuse, R194, R8 ;  /* 0x000000c2b008723c */ /* 0x040fe20000001808 */
[----:B------:R-:W1:Y:S07]  /*25080*/  LDSM.16.M88.4 R192, [R204] ;  /* 0x00000000ccc0783b */ /* 0x000e6e0000000200 */
[C---:B------:R-:W-:Y:S08]  /*25090*/  HMMA.16816.F32 R12, R176.reuse, R196, R12 ;  /* 0x000000c4b00c723c */ /* 0x040ff0000000180c */
[C---:B------:R-:W-:Y:S01]  /*250a0*/  HMMA.16816.F32 R16, R176.reuse, R198, R16 ;  /* 0x000000c6b010723c */ /* 0x040fe20000001810 */
[----:B------:R-:W5:Y:S07]  /*250b0*/  LDSM.16.M88.4 R196, [R203] ;  /* 0x00000000cbc4783b */ /* 0x000f6e0000000200 */
[C---:B---3--:R-:W-:Y:S08]  /*250c0*/  HMMA.16816.F32 R20, R176.reuse, R172, R20 ;  /* 0x000000acb014723c */ /* 0x048ff00000001814 */
[C---:B------:R-:W-:Y:S01]  /*250d0*/  HMMA.16816.F32 R24, R176.reuse, R174, R24 ;  /* 0x000000aeb018723c */ /* 0x040fe20000001818 */
[----:B------:R-:W-:Y:S07]  /*250e0*/  LDSM.16.M88.4 R172, [R218+0xc000] ;  /* 0x00c00000daac783b */ /* 0x000fee0000000200 */
[C---:B--2---:R-:W-:Y:S08]  /*250f0*/  HMMA.16816.F32 R28, R176.reuse, R168, R28 ;  /* 0x000000a8b01c723c */ /* 0x044ff0000000181c */
[----:B------:R-:W-:Y:S01]  /*25100*/  HMMA.16816.F32 R32, R176, R170, R32 ;  /* 0x000000aab020723c */ /* 0x000fe20000001820 */
[----:B------:R-:W2:Y:S05]  /*25110*/  LDSM.16.M88.4 R168, [R221+0x4000] ;  /* 0x00400000dda8783b */ /* 0x000eaa0000000200 */
[----:B------:R-:W3:Y:S02]  /*25120*/  LDSM.16.M88.4 R176, [R218+0xc800] ;  /* 0x00c80000dab0783b */ /* 0x000ee40000000200 */
[C---:B------:R-:W-:Y:S08]  /*25130*/  HMMA.16816.F32 R4, R180.reuse, R184, R4 ;  /* 0x000000b8b404723c */ /* 0x040ff00000001804 */
        /* <DEDUP_REMOVED lines=8> */
[C---:B-----5:R-:W-:Y:S08]  /*251c0*/  HMMA.16816.F32 R28, R180.reuse, R196, R28 ;  /* 0x000000c4b41c723c */ /* 0x060ff0000000181c */
[----:B------:R-:W-:Y:S01]  /*251d0*/  HMMA.16816.F32 R32, R180, R198, R32 ;  /* 0x000000c6b420723c */ /* 0x000fe20000001820 */
[----:B------:R-:W1:Y:S05]  /*251e0*/  LDSM.16.M88.4 R180, [R220+0x4000] ;  /* 0x00400000dcb4783b */ /* 0x000e6a0000000200 */
[----:B------:R-:W5:Y:S02]  /*251f0*/  LDSM.16.M88.4 R196, [R211+0x4800] ;  /* 0x00480000d3c4783b */ /* 0x000f640000000200 */
        /* <DEDUP_REMOVED lines=9> */
[C---:B----4-:R-:W-:Y:S08]  /*25290*/  HMMA.16816.F32 R28, R168.reuse, R188, R28 ;  /* 0x000000bca81c723c */ /* 0x050ff0000000181c */
[----:B------:R-:W-:Y:S01]  /*252a0*/  HMMA.16816.F32 R32, R168, R190, R32 ;  /* 0x000000bea820723c */ /* 0x000fe20000001820 */
[----:B------:R-:W3:Y:S05]  /*252b0*/  LDSM.16.M88.4 R168, [R211+0x5800] ;  /* 0x00580000d3a8783b */ /* 0x000eea0000000200 */
[----:B------:R-:W4:Y:S02]  /*252c0*/  LDSM.16.M88.4 R188, [R224+0xe800] ;  /* 0x00e80000e0bc783b */ /* 0x000f240000000200 */
[C---:B-1----:R-:W-:Y:S08]  /*252d0*/  HMMA.16816.F32 R4, R180.reuse, R192, R4 ;  /* 0x000000c0b404723c */ /* 0x042ff00000001804 */
        /* <DEDUP_REMOVED lines=8> */
[C---:B---3--:R-:W-:Y:S08]  /*25360*/  HMMA.16816.F32 R28, R180.reuse, R168, R28 ;  /* 0x000000a8b41c723c */ /* 0x048ff0000000181c */
[----:B------:R-:W-:Y:S01]  /*25370*/  HMMA.16816.F32 R32, R180, R170, R32 ;  /* 0x000000aab420723c */ /* 0x000fe20000001820 */
[----:B------:R-:W2:Y:S05]  /*25380*/  LDSM.16.M88.4 R168, [R223+0x6000] ;  /* 0x00600000dfa8783b */ /* 0x000eaa0000000200 */
[----:B------:R-:W3:Y:S02]  /*25390*/  LDSM.16.M88.4 R180, [R201] ;  /* 0x00000000c9b4783b */ /* 0x000ee40000000200 */
[C---:B------:R-:W-:Y:S08]  /*253a0*/  HMMA.16816.F32 R4, R176.reuse, R184, R4 ;  /* 0x000000b8b004723c */ /* 0x040ff00000001804 */
[C---:B------:R-:W-:Y:S01]  /*253b0*/  HMMA.16816.F32 R8, R176.reuse, R186, R8 ;  /* 0x000000bab008723c */ /* 0x040fe20000001808 */
[----:B------:R-:W2:Y:S07]  /*253c0*/  LDSM.16.M88.4 R184, [R200] ;  /* 0x00000000c8b8783b */ /* 0x000eae0000000200 */
[C---:B----4-:R-:W-:Y:S08]  /*253d0*/  HMMA.16816.F32 R12, R176.reuse, R188, R12 ;  /* 0x000000bcb00c723c */ /* 0x050ff0000000180c */
[C---:B------:R-:W-:Y:S01]  /*253e0*/  HMMA.16816.F32 R16, R176.reuse, R190, R16 ;  /* 0x000000beb010723c */ /* 0x040fe20000001810 */
[----:B------:R-:W4:Y:S07]  /*253f0*/  LDSM.16.M88.4 R188, [R167] ;  /* 0x00000000a7bc783b */ /* 0x000f2e0000000200 */
[C---:B-1----:R-:W-:Y:S08]  /*25400*/  HMMA.16816.F32 R20, R176.reuse, R192, R20 ;  /* 0x000000c0b014723c */ /* 0x042ff00000001814 */
[C---:B------:R-:W-:Y:S01]  /*25410*/  HMMA.16816.F32 R24, R176.reuse, R194, R24 ;  /* 0x000000c2b018723c */ /* 0x040fe20000001818 */
[----:B------:R-:W-:Y:S07]  /*25420*/  LDSM.16.M88.4 R192, [R218+0xe000] ;  /* 0x00e00000dac0783b */ /* 0x000fee0000000200 */
[C---:B-----5:R-:W-:Y:S08]  /*25430*/  HMMA.16816.F32 R28, R176.reuse, R196, R28 ;  /* 0x000000c4b01c723c */ /* 0x060ff0000000181c */
[----:B------:R-:W-:Y:S01]  /*25440*/  HMMA.16816.F32 R32, R176, R198, R32 ;  /* 0x000000c6b020723c */ /* 0x000fe20000001820 */
[----:B------:R-:W1:Y:S07]  /*25450*/  LDSM.16.M88.4 R176, [R221+0x6000] ;  /* 0x00600000ddb0783b */ /* 0x000e6e0000000200 */
        /* <DEDUP_REMOVED lines=8> */
[----:B------:R-:W-:Y:S07]  /*254e0*/  LDSM.16.M88.4 R184, [R220+0x6000] ;  /* 0x00600000dcb8783b */ /* 0x000fee0000000200 */
[C---:B----4-:R-:W-:Y:S08]  /*254f0*/  HMMA.16816.F32 R28, R168.reuse, R188, R28 ;  /* 0x000000bca81c723c */ /* 0x050ff0000000181c */
[----:B------:R-:W-:Y:S01]  /*25500*/  HMMA.16816.F32 R32, R168, R190, R32 ;  /* 0x000000bea820723c */ /* 0x000fe20000001820 */
[----:B------:R-:W4:Y:S05]  /*25510*/  LDSM.16.M88.4 R168, [R218+0xf800] ;  /* 0x00f80000daa8783b */ /* 0x000f2a0000000200 */
[----:B------:R-:W5:Y:S02]  /*25520*/  LDSM.16.M88.4 R188, [R211+0x6000] ;  /* 0x00600000d3bc783b */ /* 0x000f640000000200 */
[C---:B-1----:R-:W-:Y:S08]  /*25530*/  HMMA.16816.F32 R4, R176.reuse, R192, R4 ;  /* 0x000000c0b004723c */ /* 0x042ff00000001804 */
[C---:B------:R-:W-:Y:S08]  /*25540*/  HMMA.16816.F32 R8, R176.reuse, R194, R8 ;  /* 0x000000c2b008723c */ /* 0x040ff00000001808 */
[C---:B--2---:R-:W-:Y:S08]  /*25550*/  HMMA.16816.F32 R12, R176.reuse, R172, R12 ;  /* 0x000000acb00c723c */ /* 0x044ff0000000180c */
[C---:B------:R-:W-:Y:S08]  /*25560*/  HMMA.16816.F32 R16, R176.reuse, R174, R16 ;  /* 0x000000aeb010723c */ /* 0x040ff00000001810 */
[C---:B---3--:R-:W-:Y:S08]  /*25570*/  HMMA.16816.F32 R20, R176.reuse, R180, R20 ;  /* 0x000000b4b014723c */ /* 0x048ff00000001814 */
[C---:B------:R-:W-:Y:S08]  /*25580*/  HMMA.16816.F32 R24, R176.reuse, R182, R24 ;  /* 0x000000b6b018723c */ /* 0x040ff00000001818 */
[C---:B----4-:R-:W-:Y:S08]  /*25590*/  HMMA.16816.F32 R28, R176.reuse, R168, R28 ;  /* 0x000000a8b01c723c */ /* 0x050ff0000000181c */
[----:B------:R-:W-:Y:S01]  /*255a0*/  HMMA.16816.F32 R32, R176, R170, R32 ;  /* 0x000000aab020723c */ /* 0x000fe20000001820 */
[----:B------:R-:W1:Y:S07]  /*255b0*/  LDSM.16.M88.4 R168, [R211+0x6800] ;  /* 0x00680000d3a8783b */ /* 0x000e6e0000000200 */
[C---:B-----5:R-:W-:Y:S07]  /*255c0*/  HMMA.16816.F32 R4, R184.reuse, R188, R4 ;  /* 0x000000bcb804723c */ /* 0x060fee0000001804 */
[----:B------:R-:W-:Y:S01]  /*255d0*/  MOV R189, R250 ;  /* 0x000000fa00bd7202 */ /* 0x000fe20000000f00 */
[C---:B------:R-:W-:Y:S04]  /*255e0*/  HMMA.16816.F32 R8, R184.reuse, R190, R8 ;  /* 0x000000beb808723c */ /* 0x040fe80000001808 */
[----:B------:R-:W-:Y:S11]  /*255f0*/  IMAD.MOV.U32 R188, RZ, RZ, R251 ;  /* 0x000000ffffbc7224 */ /* 0x000ff600078e00fb */
[----:B------:R-:W-:Y:S01]  /*25600*/  @!UPT UIADD3 URZ, URZ, URZ, URZ ;  /* 0x0000003f3f3ff290 */ /* 0x000fe2000fffe03f */
[-C--:B------:R-:W-:Y:S02]  /*25610*/  FMUL.FTZ R4, R4, R3.reuse ;  /* 0x0000000304047220 */ /* 0x080fe40000410000 */
[-C--:B------:R-:W-:Y:S02]  /*25620*/  FMUL.FTZ R5, R5, R3.reuse ;  /* 0x0000000305057220 */ /* 0x080fe40000410000 */
[----:B------:R-:W2:Y:S01]  /*25630*/  MUFU.TANH R172, R4 ;  /* 0x0000000400ac7308 */ /* 0x000ea20000002400 */
[-C--:B------:R-:W-:Y:S02]  /*25640*/  FMUL.FTZ R6, R6, R3.reuse ;  /* 0x0000000306067220 */ /* 0x080fe40000410000 */
[-C--:B------:R-:W-:Y:S02]  /*25650*/  FMUL.FTZ R7, R7, R3.reuse ;  /* 0x0000000307077220 */ /* 0x080fe40000410000 */
[-C--:B------:R-:W-:Y:S01]  /*25660*/  FMUL.FTZ R8, R8, R3.reuse ;  /* 0x0000000308087220 */ /* 0x080fe20000410000 */
[C---:B-1----:R-:W-:Y:S03]  /*25670*/  HMMA.16816.F32 R12, R184.reuse, R168, R12 ;  /* 0x000000a8b80c723c */ /* 0x042fe6000000180c */
[-C--:B------:R-:W-:Y:S01]  /*25680*/  FMUL.FTZ R9, R9, R3.reuse ;  /* 0x0000000309097220 */ /* 0x080fe20000410000 */
[----:B------:R-:W1:Y:S01]  /*25690*/  MUFU.TANH R173, R5 ;  /* 0x0000000500ad7308 */ /* 0x000e620000002400 */
[-C--:B------:R-:W-:Y:S02]  /*256a0*/  FMUL.FTZ R10, R10, R3.reuse ;  /* 0x000000030a0a7220 */ /* 0x080fe40000410000 */
[-C--:B------:R-:W-:Y:S01]  /*256b0*/  FMUL.FTZ R11, R11, R3.reuse ;  /* 0x000000030b0b7220 */ /* 0x080fe20000410000 */
[C---:B------:R-:W-:Y:S06]  /*256c0*/  HMMA.16816.F32 R16, R184.reuse, R170, R16 ;  /* 0x000000aab810723c */ /* 0x040fec0000001810 */
[----:B------:R-:W3:Y:S10]  /*256d0*/  MUFU.TANH R174, R6 ;  /* 0x0000000600ae7308 */ /* 0x000ef40000002400 */
[----:B------:R4:W1:Y:S01]  /*256e0*/  MUFU.TANH R166, R7 ;  /* 0x0000000700a67308 */ /* 0x0008620000002400 */
[-C--:B------:R-:W-:Y:S02]  /*256f0*/  FMUL.FTZ R12, R12, R3.reuse ;  /* 0x000000030c0c7220 */ /* 0x080fe40000410000 */
[-C--:B------:R-:W-:Y:S02]  /*25700*/  FMUL.FTZ R13, R13, R3.reuse ;  /* 0x000000030d0d7220 */ /* 0x080fe40000410000 */
[-C--:B------:R-:W-:Y:S05]  /*25710*/  FMUL.FTZ R14, R14, R3.reuse ;  /* 0x000000030e0e7220 */ /* 0x080fea0000410000 */
[----:B------:R-:W1:Y:S10]  /*25720*/  MUFU.TANH R175, R8 ;  /* 0x0000000800af7308 */ /* 0x000e740000002400 */
[----:B------:R-:W1:Y:S01]  /*25730*/  MUFU.TANH R176, R9 ;  /* 0x0000000900b07308 */ /* 0x000e620000002400 */
[----:B----4-:R-:W4:Y:S09]  /*25740*/  LDSM.16.M88.4 R4, [R211+0x7000] ;  /* 0x00700000d304783b */ /* 0x010f320000000200 */
[----:B------:R-:W1:Y:S10]  /*25750*/  MUFU.TANH R169, R10 ;  /* 0x0000000a00a97308 */ /* 0x000e740000002400 */
[----:B------:R5:W1:Y:S10]  /*25760*/  MUFU.TANH R168, R11 ;  /* 0x0000000b00a87308 */ /* 0x000a740000002400 */
[----:B------:R1:W1:Y:S10]  /*25770*/  MUFU.TANH R198, R12 ;  /* 0x0000000c00c67308 */ /* 0x0002740000002400 */
[----:B------:R2:W2:Y:S01]  /*25780*/  MUFU.TANH R199, R13 ;  /* 0x0000000d00c77308 */ /* 0x0004a20000002400 */
[----:B-----5:R-:W5:Y:S01]  /*25790*/  LDSM.16.M88.4 R8, [R211+0x7800] ;  /* 0x00780000d308783b */ /* 0x020f620000000200 */
[----:B------:R-:W-:Y:S08]  /*257a0*/  DEPBAR.LE SB0, 0x0 ;  /* 0x000080000000791a */ /* 0x000ff00000000000 */
[----:B------:R3:W3:Y:S01]  /*257b0*/  MUFU.TANH R252, R14 ;  /* 0x0000000e00fc7308 */ /* 0x0006e20000002400 */
[----:B------:R-:W-:Y:S01]  /*257c0*/  BAR.SYNC.DEFER_BLOCKING 0x0 ;  /* 0x0000000000007b1d */ /* 0x000fe20000010000 */
[C---:B----4-:R-:W-:Y:S05]  /*257d0*/  HMMA.16816.F32 R20, R184.reuse, R4, R20 ;  /* 0x00000004b814723c */ /* 0x050fea0000001814 */
[-C--:B-1----:R-:W-:Y:S02]  /*257e0*/  FMUL.FTZ R12, R15, R3.reuse ;  /* 0x000000030f0c7220 */ /* 0x082fe40000410000 */
[-C--:B------:R-:W-:Y:S01]  /*257f0*/  FMUL.FTZ R5, R18, R3.reuse ;  /* 0x0000000312057220 */ /* 0x080fe20000410000 */
[C---:B------:R-:W-:Y:S03]  /*25800*/  HMMA.16816.F32 R24, R184.reuse, R6, R24 ;  /* 0x00000006b818723c */ /* 0x040fe60000001818 */
[----:B------:R-:W1:Y:S01]  /*25810*/  MUFU.TANH R12, R12 ;  /* 0x0000000c000c7308 */ /* 0x000e620000002400 */
[-C--:B--2---:R-:W-:Y:S02]  /*25820*/  FMUL.FTZ R13, R16, R3.reuse ;  /* 0x00000003100d7220 */ /* 0x084fe40000410000 */
[-C--:B------:R-:W-:Y:S07]  /*25830*/  FMUL.FTZ R4, R19, R3.reuse ;  /* 0x0000000313047220 */ /* 0x080fee0000410000 */
[----:B------:R-:W2:Y:S01]  /*25840*/  MUFU.TANH R13, R13 ;  /* 0x0000000d000d7308 */ /* 0x000ea20000002400 */
[-C--:B---3--:R-:W-:Y:S02]  /*25850*/  FMUL.FTZ R14, R17, R3.reuse ;  /* 0x00000003110e7220 */ /* 0x088fe40000410000 */
[-C--:B------:R-:W-:Y:S02]  /*25860*/  FMUL.FTZ R15, R20, R3.reuse ;  /* 0x00000003140f7220 */ /* 0x080fe40000410000 */
[-C--:B------:R-:W-:Y:S02]  /*25870*/  FMUL.FTZ R7, R21, R3.reuse ;  /* 0x0000000315077220 */ /* 0x080fe40000410000 */
[-C--:B------:R-:W-:Y:S02]  /*25880*/  FMUL.FTZ R6, R22, R3.reuse ;  /* 0x0000000316067220 */ /* 0x080fe40000410000 */
[-C--:B------:R-:W-:Y:S01]  /*25890*/  FMUL.FTZ R23, R23, R3.reuse ;  /* 0x0000000317177220 */ /* 0x080fe20000410000 */
[----:B------:R-:W3:Y:S01]  /*258a0*/  MUFU.TANH R14, R14 ;  /* 0x0000000e000e7308 */ /* 0x000ee20000002400 */
[C---:B-----5:R-:W-:Y:S03]  /*258b0*/  HMMA.16816.F32 R28, R184.reuse, R8, R28 ;  /* 0x00000008b81c723c */ /* 0x060fe6000000181c */
[-C--:B------:R-:W-:Y:S02]  /*258c0*/  FMUL.FTZ R16, R24, R3.reuse ;  /* 0x0000000318107220 */ /* 0x080fe40000410000 */
[-C--:B------:R-:W-:Y:S02]  /*258d0*/  FMUL.FTZ R26, R26, R3.reuse ;  /* 0x000000031a1a7220 */ /* 0x080fe40000410000 */
[-C--:B------:R-:W-:Y:S01]  /*258e0*/  FMUL.FTZ R9, R25, R3.reuse ;  /* 0x0000000319097220 */ /* 0x080fe20000410000 */
[----:B------:R-:W-:Y:S01]  /*258f0*/  HMMA.16816.F32 R32, R184, R10, R32 ;  /* 0x0000000ab820723c */ /* 0x000fe20000001820 */
[----:B------:R-:W4:Y:S03]  /*25900*/  MUFU.TANH R5, R5 ;  /* 0x0000000500057308 */ /* 0x000f260000002400 */
[-C--:B------:R-:W-:Y:S07]  /*25910*/  FMUL.FTZ R27, R27, R3.reuse ;  /* 0x000000031b1b7220 */ /* 0x080fee0000410000 */
[----:B------:R-:W1:Y:S05]  /*25920*/  MUFU.TANH R4, R4 ;  /* 0x0000000400047308 */ /* 0x000e6a0000002400 */
[-C--:B------:R-:W-:Y:S02]  /*25930*/  FMUL.FTZ R28, R28, R3.reuse ;  /* 0x000000031c1c7220 */ /* 0x080fe40000410000 */
[-C--:B------:R-:W-:Y:S02]  /*25940*/  FMUL.FTZ R29, R29, R3.reuse ;  /* 0x000000031d1d7220 */ /* 0x080fe40000410000 */
[-C--:B------:R-:W-:Y:S01]  /*25950*/  FMUL.FTZ R11, R30, R3.reuse ;  /* 0x000000031e0b7220 */ /* 0x080fe20000410000 */
[----:B------:R-:W1:Y:S01]  /*25960*/  MUFU.TANH R15, R15 ;  /* 0x0000000f000f7308 */ /* 0x000e620000002400 */
[-C--:B------:R-:W-:Y:S02]  /*25970*/  FMUL.FTZ R10, R31, R3.reuse ;  /* 0x000000031f0a7220 */ /* 0x080fe40000410000 */
[-C--:B------:R-:W-:Y:S02]  /*25980*/  FMUL.FTZ R32, R32, R3.reuse ;  /* 0x0000000320207220 */ /* 0x080fe40000410000 */
[-C--:B------:R-:W-:Y:S02]  /*25990*/  FMUL.FTZ R21, R33, R3.reuse ;  /* 0x0000000321157220 */ /* 0x080fe40000410000 */
[-C--:B------:R-:W-:Y:S02]  /*259a0*/  FMUL.FTZ R20, R34, R3.reuse ;  /* 0x0000000322147220 */ /* 0x080fe40000410000 */
[----:B------:R-:W-:Y:S01]  /*259b0*/  FMUL.FTZ R3, R35, R3 ;  /* 0x0000000323037220 */ /* 0x000fe20000410000 */
[----:B------:R-:W1:Y:S10]  /*259c0*/  MUFU.TANH R7, R7 ;  /* 0x0000000700077308 */ /* 0x000e740000002400 */
[----:B------:R-:W1:Y:S10]  /*259d0*/  MUFU.TANH R6, R6 ;  /* 0x0000000600067308 */ /* 0x000e740000002400 */
[----:B------:R1:W1:Y:S10]  /*259e0*/  MUFU.TANH R183, R23 ;  /* 0x0000001700b77308 */ /* 0x0002740000002400 */
[----:B------:R-:W1:Y:S10]  /*259f0*/  MUFU.TANH R16, R16 ;  /* 0x0000001000107308 */ /* 0x000e740000002400 */
[----:B------:R-:W1:Y:S10]  /*25a00*/  MUFU.TANH R9, R9 ;  /* 0x0000000900097308 */ /* 0x000e740000002400 */
[----:B------:R1:W1:Y:S10]  /*25a10*/  MUFU.TANH R182, R26 ;  /* 0x0000001a00b67308 */ /* 0x0002740000002400 */
[----:B------:R1:W1:Y:S10]  /*25a20*/  MUFU.TANH R181, R27 ;  /* 0x0000001b00b57308 */ /* 0x0002740000002400 */
[----:B------:R1:W1:Y:S10]  /*25a30*/  MUFU.TANH R180, R28 ;  /* 0x0000001c00b47308 */ /* 0x0002740000002400 */
[----:B------:R1:W1:Y:S10]  /*25a40*/  MUFU.TANH R179, R29 ;  /* 0x0000001d00b37308 */ /* 0x0002740000002400 */
[----:B------:R-:W1:Y:S10]  /*25a50*/  MUFU.TANH R11, R11 ;  /* 0x0000000b000b7308 */ /* 0x000e740000002400 */
[----:B------:R-:W1:Y:S10]  /*25a60*/  MUFU.TANH R10, R10 ;  /* 0x0000000a000a7308 */ /* 0x000e740000002400 */
[----:B------:R1:W1:Y:S10]  /*25a70*/  MUFU.TANH R178, R32 ;  /* 0x0000002000b27308 */ /* 0x0002740000002400 */
[----:B------:R-:W1:Y:S10]  /*25a80*/  MUFU.TANH R21, R21 ;  /* 0x0000001500157308 */ /* 0x000e740000002400 */
[----:B------:R-:W1:Y:S10]  /*25a90*/  MUFU.TANH R20, R20 ;  /* 0x0000001400147308 */ /* 0x000e740000002400 */
[----:B------:R-:W1:Y:S01]  /*25aa0*/  MUFU.TANH R3, R3 ;  /* 0x0000000300037308 */ /* 0x000e620000002400 */
[----:B------:R-:W-:-:S05]  /*25ab0*/  @!P0 BRA `(.L_x_3037) ;  /* 0x00000be000008947 */ /* 0x000fca0003800000 */
[----:B--234-:R-:W-:Y:S01]  /*25ac0*/  ISETP.NE.U32.AND P0, PT, R240, RZ, PT ;  /* 0x000000fff000720c */ /* 0x01cfe20003f05070 */
[----:B------:R-:W-:Y:S03]  /*25ad0*/  BSSY B0, `(.L_x_3038) ;  /* 0x0000048000007945 */ /* 0x000fe60003800000 */
[----:B------:R-:W-:Y:S11]  /*25ae0*/  ISETP.NE.AND.EX P0, PT, R241, RZ, PT, P0 ;  /* 0x000000fff100720c */ /* 0x000ff60003f05300 */
[----:B------:R-:W-:Y:S02]  /*25af0*/  @!UPT UIADD3 URZ, URZ, URZ, URZ ;  /* 0x0000003f3f3ff290 */ /* 0x000fe4000fffe03f */
[----:B------:R-:W-:-:S05]  /*25b00*/  @!P0 BRA `(.L_x_3039) ;  /* 0x0000040000008947 */ /* 0x000fca0003800000 */
[----:B------:R-:W-:Y:S01]  /*25b10*/  IMAD.SHL.U32 R17, R242, 0x40, RZ ;  /* 0x00000040f2117824 */ /* 0x000fe200078e00ff */
[----:B------:R-:W-:Y:S02]  /*25b20*/  ULDC.64 UR4, c[0x0][0x118] ;  /* 0x0000460000047ab9 */ /* 0x000fe40000000a00 */
[----:B-1----:R-:W2:Y:S02]  /*25b30*/  LD.E R26, [R164.64+0x170] ;  /* 0x00017004a41a7980 */ /* 0x002ea4000c101900 */
        /* <DEDUP_REMOVED lines=17> */
[-C--:B------:R-:W-:Y:S02]  /*25c50*/  IMAD R18, R23, R19.reuse, R18 ;  /* 0x0000001317127224 */ /* 0x080fe400078e0212 */
        /* <DEDUP_REMOVED lines=17> */
[----:B------:R-:W-:Y:S02]  /*25d70*/  SEL R18, R8, R23, !P2 ;  /* 0x0000001708127207 */ /* 0x000fe40005000000 */
[----:B------:R-:W2:Y:S01]  /*25d80*/  LD.E.64 R22, [R164.64+0x38] ;  /* 0x00003804a4167980 */ /* 0x000ea2000c101b00 */
[----:B------:R-:W-:Y:S01]  /*25d90*/  @!P1 IMAD.MOV R25, RZ, RZ, -R25 ;  /* 0x000000ffff199224 */ /* 0x000fe200078e0a19 */
[-C--:B------:R-:W-:Y:S04]  /*25da0*/  LEA R30, P1, R18, R240.reuse, 0x2 ;  /* 0x000000f0121e7211 */ /* 0x080fe800078210ff */
        /* <DEDUP_REMOVED lines=22> */
.L_x_3039:
[----:B------:R-:W-:Y:S02]  /*25f10*/  ULDC.64 UR4, c[0x0][0x118] ;  /* 0x0000460000047ab9 */ /* 0x000fe40000000a00 */
[----:B------:R-:W2:Y:S02]  /*25f20*/  LD.E R22, [R164.64+0x38] ;  /* 0x00003804a4167980 */ /* 0x000ea4000c101900 */
[----:B--2---:R-:W-:Y:S04]  /*25f30*/  LEA R22, -R22, RZ, 0x6 ;  /* 0x000000ff16167211 */ /* 0x004fe800078e31ff */
[----:B------:R-:W-:Y:S02]  /*25f40*/  SHF.R.S32.HI R8, RZ, 0x1f, R22 ;  /* 0x0000001fff087819 */ /* 0x000fe40000011416 */
.L_x_3040:
[----:B------:R-:W-:Y:S05]  /*25f50*/  BSYNC B0 ;  /* 0x0000000000007941 */ /* 0x000fea0003800000 */
.L_x_3038:
[C---:B-1----:R-:W-:Y:S01]  /*25f60*/  LEA R32, P0, R22.reuse, R232, 0x1 ;  /* 0x000000e816207211 */ /* 0x042fe200078008ff */
        /* <DEDUP_REMOVED lines=115> */
.L_x_3037:
[----:B--234-:R-:W-:Y:S05]  /*266a0*/  BSYNC B1 ;  /* 0x0000000000017941 */ /* 0x01cfea0003800000 */
.L_x_3036:
[----:B------:R-:W-:Y:S01]  /*266b0*/  ULDC.64 UR4, c[0x0][0x118] ;  /* 0x0000460000047ab9 */ /* 0x000fe20000000a00 */
[----:B-1----:R-:W1:Y:S08]  /*266c0*/  S2R R22, SR_TID.X ;  /* 0x0000000000167919 */ /* 0x002e700000002100 */
[----:B------:R2:W3:Y:S01]  /*266d0*/  LD.E R165, [R164.64+0xdc] ;  /* 0x0000dc04a4a57980 */ /* 0x0004e2000c101900 */
[----:B-1----:R-:W-:Y:S04]  /*266e0*/  SHF.L.U32 R22, R22, 0x1, RZ ;  /* 0x0000000116167819 */ /* 0x002fe800000006ff */
[----:B------:R-:W-:Y:S04]  /*266f0*/  LOP3.LUT R22, R22, 0x6, RZ, 0xc0, !PT ;  /* 0x0000000616167812 */ /* 0x000fe800078ec0ff */
[----:B------:R-:W-:Y:S04]  /*26700*/  LEA R22, R242, R22, 0x6 ;  /* 0x00000016f2167211 */ /* 0x000fe800078e30ff */
[C---:B------:R-:W-:Y:S02]  /*26710*/  IADD3 R17, R22.reuse, 0x1, RZ ;  /* 0x0000000116117810 */ /* 0x040fe40007ffe0ff */
[C---:B------:R-:W-:Y:S02]  /*26720*/  IADD3 R8, R22.reuse, 0x8, RZ ;  /* 0x0000000816087810 */ /* 0x040fe40007ffe0ff */
[CC--:B------:R-:W-:Y:S02]  /*26730*/  ISETP.GE.AND P6, PT, R22.reuse, R246.reuse, PT ;  /* 0x000000f61600720c */ /* 0x0c0fe40003fc6270 */
[C---:B------:R-:W-:Y:S02]  /*26740*/  ISETP.GE.AND P1, PT, R17.reuse, R247, PT ;  /* 0x000000f71100720c */ /* 0x040fe40003f26270 */
[CC--:B------:R-:W-:Y:S02]  /*26750*/  ISETP.GE.AND P5, PT, R17.reuse, R246.reuse, PT ;  /* 0x000000f61100720c */ /* 0x0c0fe40003fa6270 */
[-C--:B------:R-:W-:Y:S02]  /*26760*/  ISETP.GE.OR P6, PT, R22, R245.reuse, !P6 ;  /* 0x000000f51600720c */ /* 0x080fe400077c6670 */
[C---:B------:R-:W-:Y:S02]  /*26770*/  ISETP.GE.OR P5, PT, R17.reuse, R245, !P5 ;  /* 0x000000f51100720c */ /* 0x040fe40006fa6670 */
[CC--:B------:R-:W-:Y:S02]  /*26780*/  ISETP.GE.AND P4, PT, R8.reuse, R247.reuse, PT ;  /* 0x000000f70800720c */ /* 0x0c0fe40003f86270 */
[----:B------:R-:W-:Y:S02]  /*26790*/  ISETP.GE.AND P3, PT, R8, R246, PT ;  /* 0x000000f60800720c */ /* 0x000fe40003f66270 */
[-C--:B------:R-:W-:Y:S02]  /*267a0*/  ISETP.GE.OR P1, PT, R17, R244.reuse, !P1 ;  /* 0x000000f41100720c */ /* 0x080fe40004f26670 */
[C---:B------:R-:W-:Y:S02]  /*267b0*/  IADD3 R17, R22.reuse, 0x10, RZ ;  /* 0x0000001016117810 */ /* 0x040fe40007ffe0ff */
[----:B------:R-:W-:Y:S02]  /*267c0*/  ISETP.GE.AND P2, PT, R22, R247, PT ;  /* 0x000000f71600720c */ /* 0x000fe40003f46270 */
[CC--:B------:R-:W-:Y:S02]  /*267d0*/  ISETP.GE.OR P4, PT, R8.reuse, R244.reuse, !P4 ;  /* 0x000000f40800720c */ /* 0x0c0fe40006786670 */
[----:B------:R-:W-:Y:S02]  /*267e0*/  ISETP.GE.OR P3, PT, R8, R245, !P3 ;  /* 0x000000f50800720c */ /* 0x000fe40005f66670 */
[----:B------:R-:W-:Y:S02]  /*267f0*/  FSEL R8, R174, -INF , !P6 ;  /* 0xff800000ae087808 */ /* 0x000fe40007000000 */
[CC--:B------:R-:W-:Y:S02]  /*26800*/  ISETP.GE.AND P6, PT, R17.reuse, R247.reuse, PT ;  /* 0x000000f71100720c */ /* 0x0c0fe40003fc6270 */
[C---:B------:R-:W-:Y:S02]  /*26810*/  IADD3 R23, R22.reuse, 0x18, RZ ;  /* 0x0000001816177810 */ /* 0x040fe40007ffe0ff */
[C---:B------:R-:W-:Y:S02]  /*26820*/  IADD3 R18, R22.reuse, 0x9, RZ ;  /* 0x0000000916127810 */ /* 0x040fe40007ffe0ff */
[CC--:B------:R-:W-:Y:S02]  /*26830*/  ISETP.GE.OR P2, PT, R22.reuse, R244.reuse, !P2 ;  /* 0x000000f41600720c */ /* 0x0c0fe40005746670 */
[----:B------:R-:W-:Y:S02]  /*26840*/  ISETP.GE.OR P6, PT, R17, R244, !P6 ;  /* 0x000000f41100720c */ /* 0x000fe400077c6670 */
[----:B------:R-:W-:Y:S02]  /*26850*/  IADD3 R24, R22, 0x11, RZ ;  /* 0x0000001116187810 */ /* 0x000fe40007ffe0ff */
[----:B------:R-:W-:Y:S02]  /*26860*/  FSEL R198, R198, -INF , !P6 ;  /* 0xff800000c6c67808 */ /* 0x000fe40007000000 */
[CC--:B------:R-:W-:Y:S02]  /*26870*/  ISETP.GE.AND P6, PT, R23.reuse, R247.reuse, PT ;  /* 0x000000f71700720c */ /* 0x0c0fe40003fc6270 */
[----:B------:R-:W-:Y:S02]  /*26880*/  FSEL R172, R172, -INF , !P2 ;  /* 0xff800000acac7808 */ /* 0x000fe40005000000 */
[C---:B------:R-:W-:Y:S02]  /*26890*/  ISETP.GE.AND P0, PT, R18.reuse, R247, PT ;  /* 0x000000f71200720c */ /* 0x040fe40003f06270 */
[----:B------:R-:W-:Y:S02]  /*268a0*/  ISETP.GE.AND P2, PT, R18, R246, PT ;  /* 0x000000f61200720c */ /* 0x000fe40003f46270 */
[----:B------:R-:W-:Y:S02]  /*268b0*/  ISETP.GE.OR P6, PT, R23, R244, !P6 ;  /* 0x000000f41700720c */ /* 0x000fe400077c6670 */
[----:B------:R-:W-:Y:S02]  /*268c0*/  FSEL R19, R173, -INF , !P1 ;  /* 0xff800000ad137808 */ /* 0x000fe40004800000 */
[----:B------:R-:W-:Y:S02]  /*268d0*/  IADD3 R25, R22, 0x20, RZ ;  /* 0x0000002016197810 */ /* 0x000fe40007ffe0ff */
[----:B------:R-:W-:Y:S02]  /*268e0*/  ISETP.GE.AND P1, PT, R17, R246, PT ;  /* 0x000000f61100720c */ /* 0x000fe40003f26270 */
[C---:B------:R-:W-:Y:S02]  /*268f0*/  ISETP.GE.OR P0, PT, R18.reuse, R244, !P0 ;  /* 0x000000f41200720c */ /* 0x040fe40004706670 */
[----:B------:R-:W-:Y:S02]  /*26900*/  ISETP.GE.OR P2, PT, R18, R245, !P2 ;  /* 0x000000f51200720c */ /* 0x000fe40005746670 */
[----:B------:R-:W-:Y:S02]  /*26910*/  FSEL R18, R175, -INF , !P4 ;  /* 0xff800000af127808 */ /* 0x000fe40006000000 */
[-C--:B------:R-:W-:Y:S02]  /*26920*/  ISETP.GE.AND P4, PT, R24, R247.reuse, PT ;  /* 0x000000f71800720c */ /* 0x080fe40003f86270 */
[----:B------:R-:W-:Y:S02]  /*26930*/  IADD3 R26, R22, 0x19, RZ ;  /* 0x00000019161a7810 */ /* 0x000fe40007ffe0ff */
[----:B------:R-:W-:Y:S02]  /*26940*/  FSEL R250, R13, -INF , !P6 ;  /* 0xff8000000dfa7808 */ /* 0x000fe40007000000 */
[----:B------:R-:W-:Y:S02]  /*26950*/  ISETP.GE.AND P6, PT, R25, R247, PT ;  /* 0x000000f71900720c */ /* 0x000fe40003fc6270 */
[-C--:B------:R-:W-:Y:S02]  /*26960*/  ISETP.GE.OR P1, PT, R17, R245.reuse, !P1 ;  /* 0x000000f51100720c */ /* 0x080fe40004f26670 */
[----:B------:R-:W-:Y:S02]  /*26970*/  FSEL R17, R176, -INF , !P0 ;  /* 0xff800000b0117808 */ /* 0x000fe40004000000 */
[C---:B------:R-:W-:Y:S02]  /*26980*/  ISETP.GE.AND P0, PT, R24.reuse, R246, PT ;  /* 0x000000f61800720c */ /* 0x040fe40003f06270 */
[CC--:B------:R-:W-:Y:S02]  /*26990*/  ISETP.GE.OR P4, PT, R24.reuse, R244.reuse, !P4 ;  /* 0x000000f41800720c */ /* 0x0c0fe40006786670 */
[-C--:B------:R-:W-:Y:S02]  /*269a0*/  ISETP.GE.OR P6, PT, R25, R244.reuse, !P6 ;  /* 0x000000f41900720c */ /* 0x080fe400077c6670 */
[----:B------:R-:W-:Y:S02]  /*269b0*/  ISETP.GE.OR P0, PT, R24, R245, !P0 ;  /* 0x000000f51800720c */ /* 0x000fe40004706670 */
[----:B------:R-:W-:Y:S02]  /*269c0*/  IADD3 R24, R22, 0x21, RZ ;  /* 0x0000002116187810 */ /* 0x000fe40007ffe0ff */
[----:B------:R-:W-:Y:S02]  /*269d0*/  FSEL R199, R199, -INF , !P4 ;  /* 0xff800000c7c77808 */ /* 0x000fe40006000000 */
[CC--:B------:R-:W-:Y:S02]  /*269e0*/  ISETP.GE.AND P4, PT, R26.reuse, R247.reuse, PT ;  /* 0x000000f71a00720c */ /* 0x0c0fe40003f86270 */
[----:B------:R-:W-:Y:S02]  /*269f0*/  FSEL R28, R15, -INF , !P6 ;  /* 0xff8000000f1c7808 */ /* 0x000fe40007000000 */
[----:B------:R-:W-:Y:S02]  /*26a00*/  ISETP.GE.OR P4, PT, R26, R244, !P4 ;  /* 0x000000f41a00720c */ /* 0x000fe40006786670 */
[----:B------:R-:W-:Y:S02]  /*26a10*/  ISETP.GE.AND P6, PT, R24, R247, PT ;  /* 0x000000f71800720c */ /* 0x000fe40003fc6270 */
[----:B------:R-:W-:Y:S02]  /*26a20*/  FMNMX.FTZ R15, R172, R2, !PT ;  /* 0x00000002ac0f7209 */ /* 0x000fe40007810000 */
[-C--:B------:R-:W-:Y:S02]  /*26a30*/  ISETP.GE.OR P6, PT, R24, R244.reuse, !P6 ;  /* 0x000000f41800720c */ /* 0x080fe400077c6670 */
[----:B------:R-:W-:Y:S02]  /*26a40*/  FMNMX.FTZ R15, R19, R15, !PT ;  /* 0x0000000f130f7209 */ /* 0x000fe40007810000 */
[----:B------:R-:W-:Y:S02]  /*26a50*/  FSEL R251, R14, -INF , !P4 ;  /* 0xff8000000efb7808 */ /* 0x000fe40006000000 */
[----:B------:R-:W-:Y:S02]  /*26a60*/  IADD3 R14, R22, 0x28, RZ ;  /* 0x00000028160e7810 */ /* 0x000fe40007ffe0ff */
[----:B------:R-:W-:Y:S02]  /*26a70*/  FSEL R187, R7, -INF , !P6 ;  /* 0xff80000007bb7808 */ /* 0x000fe40007000000 */
[----:B------:R-:W-:Y:S02]  /*26a80*/  ISETP.GE.AND P6, PT, R14, R247, PT ;  /* 0x000000f70e00720c */ /* 0x000fe40003fc6270 */
[----:B------:R-:W-:Y:S02]  /*26a90*/  FMNMX.FTZ R15, R18, R15, !PT ;  /* 0x0000000f120f7209 */ /* 0x000fe40007810000 */
[----:B------:R-:W-:Y:S02]  /*26aa0*/  IADD3 R7, R22, 0x29, RZ ;  /* 0x0000002916077810 */ /* 0x000fe40007ffe0ff */
[-C--:B------:R-:W-:Y:S02]  /*26ab0*/  ISETP.GE.OR P6, PT, R14, R244.reuse, !P6 ;  /* 0x000000f40e00720c */ /* 0x080fe400077c6670 */
[----:B------:R-:W-:Y:S02]  /*26ac0*/  FMNMX.FTZ R15, R17, R15, !PT ;  /* 0x0000000f110f7209 */ /* 0x000fe40007810000 */
[----:B------:R-:W-:Y:S02]  /*26ad0*/  FSEL R186, R16, -INF , !P6 ;  /* 0xff80000010ba7808 */ /* 0x000fe40007000000 */
[C---:B------:R-:W-:Y:S02]  /*26ae0*/  ISETP.GE.AND P6, PT, R7.reuse, R247, PT ;  /* 0x000000f70700720c */ /* 0x040fe40003fc6270 */
[----:B------:R-:W-:Y:S02]  /*26af0*/  FMNMX.FTZ R16, R198, R15, !PT ;  /* 0x0000000fc6107209 */ /* 0x000fe40007810000 */
[----:B------:R-:W-:Y:S02]  /*26b00*/  ISETP.GE.OR P6, PT, R7, R244, !P6 ;  /* 0x000000f40700720c */ /* 0x000fe400077c6670 */
[----:B------:R-:W-:Y:S02]  /*26b10*/  FMNMX.FTZ R16, R199, R16, !PT ;  /* 0x00000010c7107209 */ /* 0x000fe40007810000 */
[----:B------:R-:W-:Y:S02]  /*26b20*/  FSEL R13, R166, -INF , !P5 ;  /* 0xff800000a60d7808 */ /* 0x000fe40006800000 */
[----:B------:R-:W-:Y:S02]  /*26b30*/  ISETP.GE.AND P5, PT, R23, R246, PT ;  /* 0x000000f61700720c */ /* 0x000fe40003fa6270 */
[----:B------:R-:W-:Y:S02]  /*26b40*/  FMNMX.FTZ R15, R8, R0, !PT ;  /* 0x00000000080f7209 */ /* 0x000fe40007810000 */
[----:B------:R-:W-:Y:S02]  /*26b50*/  FSEL R185, R9, -INF , !P6 ;  /* 0xff80000009b97808 */ /* 0x000fe40007000000 */
[----:B------:R-:W-:Y:S02]  /*26b60*/  FMNMX.FTZ R9, R250, R16, !PT ;  /* 0x00000010fa097209 */ /* 0x000fe40007810000 */
[----:B------:R-:W-:Y:S02]  /*26b70*/  ISETP.GE.OR P5, PT, R23, R245, !P5 ;  /* 0x000000f51700720c */ /* 0x000fe40006fa6670 */
[----:B------:R-:W-:Y:S02]  /*26b80*/  FMNMX.FTZ R15, R13, R15, !PT ;  /* 0x0000000f0d0f7209 */ /* 0x000fe40007810000 */
[----:B------:R-:W-:Y:S02]  /*26b90*/  FSEL R169, R169, -INF , !P3 ;  /* 0xff800000a9a97808 */ /* 0x000fe40005800000 */
[----:B------:R-:W-:Y:S02]  /*26ba0*/  FMNMX.FTZ R9, R251, R9, !PT ;  /* 0x00000009fb097209 */ /* 0x000fe40007810000 */
[----:B------:R-:W-:Y:S02]  /*26bb0*/  FSEL R252, R252, -INF , !P1 ;  /* 0xff800000fcfc7808 */ /* 0x000fe40004800000 */
[-C--:B------:R-:W-:Y:S02]  /*26bc0*/  ISETP.GE.AND P1, PT, R14, R246.reuse, PT ;  /* 0x000000f60e00720c */ /* 0x080fe40003f26270 */
[----:B------:R-:W-:Y:S02]  /*26bd0*/  FSEL R29, R5, -INF , !P5 ;  /* 0xff800000051d7808 */ /* 0x000fe40006800000 */
[----:B------:R-:W-:Y:S02]  /*26be0*/  FMNMX.FTZ R5, R169, R15, !PT ;  /* 0x0000000fa9057209 */ /* 0x000fe40007810000 */
[-C--:B------:R-:W-:Y:S02]  /*26bf0*/  ISETP.GE.AND P4, PT, R26, R246.reuse, PT ;  /* 0x000000f61a00720c */ /* 0x080fe40003f86270 */
[----:B------:R-:W-:Y:S02]  /*26c00*/  FSEL R168, R168, -INF , !P2 ;  /* 0xff800000a8a87808 */ /* 0x000fe40005000000 */
[----:B------:R-:W-:Y:S02]  /*26c10*/  FMNMX.FTZ R9, R28, R9, !PT ;  /* 0x000000091c097209 */ /* 0x000fe40007810000 */
[-C--:B------:R-:W-:Y:S02]  /*26c20*/  ISETP.GE.OR P1, PT, R14, R245.reuse, !P1 ;  /* 0x000000f50e00720c */ /* 0x080fe40004f26670 */
[----:B------:R-:W-:Y:S02]  /*26c30*/  IADD3 R14, R22, 0x30, RZ ;  /* 0x00000030160e7810 */ /* 0x000fe40007ffe0ff */
[----:B------:R-:W-:Y:S02]  /*26c40*/  ISETP.GE.OR P4, PT, R26, R245, !P4 ;  /* 0x000000f51a00720c */ /* 0x000fe40006786670 */
[----:B------:R-:W-:Y:S02]  /*26c50*/  FMNMX.FTZ R5, R168, R5, !PT ;  /* 0x00000005a8057209 */ /* 0x000fe40007810000 */
[----:B------:R-:W-:Y:S02]  /*26c60*/  ISETP.GE.AND P6, PT, R14, R247, PT ;  /* 0x000000f70e00720c */ /* 0x000fe40003fc6270 */
[----:B------:R-:W-:Y:S02]  /*26c70*/  FSEL R27, R12, -INF , !P0 ;  /* 0xff8000000c1b7808 */ /* 0x000fe40004000000 */
[----:B------:R-:W-:Y:S02]  /*26c80*/  IADD3 R12, R22, 0x31, RZ ;  /* 0x00000031160c7810 */ /* 0x000fe40007ffe0ff */
[----:B------:R-:W-:Y:S02]  /*26c90*/  FMNMX.FTZ R9, R187, R9, !PT ;  /* 0x00000009bb097209 */ /* 0x000fe40007810000 */
[C---:B------:R-:W-:Y:S02]  /*26ca0*/  ISETP.GE.AND P0, PT, R7.reuse, R246, PT ;  /* 0x000000f60700720c */ /* 0x040fe40003f06270 */
[----:B------:R-:W-:Y:S02]  /*26cb0*/  FSEL R30, R4, -INF , !P4 ;  /* 0xff800000041e7808 */ /* 0x000fe40006000000 */
[----:B------:R-:W-:Y:S02]  /*26cc0*/  FMNMX.FTZ R4, R252, R5, !PT ;  /* 0x00000005fc047209 */ /* 0x000fe40007810000 */
[----:B------:R-:W-:Y:S02]  /*26cd0*/  ISETP.GE.OR P6, PT, R14, R244, !P6 ;  /* 0x000000f40e00720c */ /* 0x000fe400077c6670 */
[----:B------:R-:W-:Y:S02]  /*26ce0*/  ISETP.GE.AND P5, PT, R12, R247, PT ;  /* 0x000000f70c00720c */ /* 0x000fe40003fa6270 */
[----:B------:R-:W-:Y:S02]  /*26cf0*/  FMNMX.FTZ R5, R186, R9, !PT ;  /* 0x00000009ba057209 */ /* 0x000fe40007810000 */
[----:B------:R-:W-:Y:S02]  /*26d00*/  ISETP.GE.OR P0, PT, R7, R245, !P0 ;  /* 0x000000f50700720c */ /* 0x000fe40004706670 */
[C---:B------:R-:W-:Y:S02]  /*26d10*/  IADD3 R7, R22.reuse, 0x38, RZ ;  /* 0x0000003816077810 */ /* 0x040fe40007ffe0ff */
[----:B------:R-:W-:Y:S02]  /*26d20*/  ISETP.GE.AND P3, PT, R25, R246, PT ;  /* 0x000000f61900720c */ /* 0x000fe40003f66270 */
[----:B------:R-:W-:Y:S02]  /*26d30*/  FMNMX.FTZ R4, R27, R4, !PT ;  /* 0x000000041b047209 */ /* 0x000fe40007810000 */
[----:B------:R-:W-:Y:S02]  /*26d40*/  IADD3 R22, R22, 0x39, RZ ;  /* 0x0000003916167810 */ /* 0x000fe40007ffe0ff */
[----:B------:R-:W-:Y:S02]  /*26d50*/  ISETP.GE.OR P5, PT, R12, R244, !P5 ;  /* 0x000000f40c00720c */ /* 0x000fe40006fa6670 */
[----:B------:R-:W-:Y:S02]  /*26d60*/  FSEL R180, R180, -INF , !P6 ;  /* 0xff800000b4b47808 */ /* 0x000fe40007000000 */
[----:B------:R-:W-:Y:S02]  /*26d70*/  ISETP.GE.AND P6, PT, R7, R247, PT ;  /* 0x000000f70700720c */ /* 0x000fe40003fc6270 */
[----:B------:R-:W-:Y:S02]  /*26d80*/  FMNMX.FTZ R5, R185, R5, !PT ;  /* 0x00000005b9057209 */ /* 0x000fe40007810000 */
[----:B------:R-:W-:Y:S02]  /*26d90*/  FMNMX.FTZ R4, R29, R4, !PT ;  /* 0x000000041d047209 */ /* 0x000fe40007810000 */
[----:B------:R-:W-:Y:S02]  /*26da0*/  ISETP.GE.OR P3, PT, R25, R245, !P3 ;  /* 0x000000f51900720c */ /* 0x000fe40005f66670 */
[----:B------:R-:W-:Y:S02]  /*26db0*/  ISETP.GE.AND P2, PT, R24, R246, PT ;  /* 0x000000f61800720c */ /* 0x000fe40003f46270 */
[----:B------:R-:W-:Y:S02]  /*26dc0*/  ISETP.GE.AND P4, PT, R22, R247, PT ;  /* 0x000000f71600720c */ /* 0x000fe40003f86270 */
[----:B------:R-:W-:Y:S02]  /*26dd0*/  FSEL R179, R179, -INF , !P5 ;  /* 0xff800000b3b37808 */ /* 0x000fe40006800000 */
[----:B------:R-:W-:Y:S02]  /*26de0*/  FMNMX.FTZ R5, R180, R5, !PT ;  /* 0x00000005b4057209 */ /* 0x000fe40007810000 */
[----:B------:R-:W-:Y:S02]  /*26df0*/  ISETP.GE.OR P6, PT, R7, R244, !P6 ;  /* 0x000000f40700720c */ /* 0x000fe400077c6670 */
[----:B------:R-:W-:Y:S02]  /*26e00*/  FMNMX.FTZ R4, R30, R4, !PT ;  /* 0x000000041e047209 */ /* 0x000fe40007810000 */
[----:B------:R-:W-:Y:S02]  /*26e10*/  ISETP.GE.OR P2, PT, R24, R245, !P2 ;  /* 0x000000f51800720c */ /* 0x000fe40005746670 */
[----:B------:R-:W-:Y:S02]  /*26e20*/  FSEL R184, R6, -INF , !P3 ;  /* 0xff80000006b87808 */ /* 0x000fe40005800000 */
        /* <DEDUP_REMOVED lines=8> */
[----:B------:R-:W-:Y:S02]  /*26eb0*/  FMNMX.FTZ R5, R183, R4, !PT ;  /* 0x00000004b7057209 */ /* 0x000fe40007810000 */
[----:B------:R-:W-:Y:S02]  /*26ec0*/  FMNMX.FTZ R4, R176, R6, !PT ;  /* 0x00000006b0047209 */ /* 0x000fe40007810000 */
[-C--:B------:R-:W-:Y:S02]  /*26ed0*/  ISETP.GE.AND P2, PT, R14, R246.reuse, PT ;  /* 0x000000f60e00720c */ /* 0x080fe40003f46270 */
[----:B------:R-:W-:Y:S02]  /*26ee0*/  FMNMX.FTZ R6, R182, R5, !PT ;  /* 0x00000005b6067209 */ /* 0x000fe40007810000 */
[----:B------:R-:W1:Y:S01]  /*26ef0*/  SHFL.BFLY PT, R5, R4, 0x2, 0x1f ;  /* 0x0c401f0004057f89 */ /* 0x000e6200000e0000 */
[-C--:B------:R-:W-:Y:S02]  /*26f00*/  ISETP.GE.OR P2, PT, R14, R245.reuse, !P2 ;  /* 0x000000f50e00720c */ /* 0x080fe40005746670 */
[CC--:B------:R-:W-:Y:S02]  /*26f10*/  ISETP.GE.AND P1, PT, R12.reuse, R246.reuse, PT ;  /* 0x000000f60c00720c */ /* 0x0c0fe40003f26270 */
[----:B------:R-:W-:Y:S02]  /*26f20*/  FSEL R181, R181, -INF , !P0 ;  /* 0xff800000b5b57808 */ /* 0x000fe40004000000 */
[-C--:B------:R-:W-:Y:S02]  /*26f30*/  ISETP.GE.OR P1, PT, R12, R245.reuse, !P1 ;  /* 0x000000f50c00720c */ /* 0x080fe40004f26670 */
[----:B------:R-:W-:Y:S02]  /*26f40*/  ISETP.GE.AND P0, PT, R7, R246, PT ;  /* 0x000000f60700720c */ /* 0x000fe40003f06270 */
[----:B------:R-:W-:Y:S02]  /*26f50*/  FSEL R175, R11, -INF , !P2 ;  /* 0xff8000000baf7808 */ /* 0x000fe40005000000 */
[----:B------:R-:W-:Y:S02]  /*26f60*/  FMNMX.FTZ R6, R181, R6, !PT ;  /* 0x00000006b5067209 */ /* 0x000fe40007810000 */
[-C--:B------:R-:W-:Y:S02]  /*26f70*/  ISETP.GE.OR P2, PT, R7, R245.reuse, !P0 ;  /* 0x000000f50700720c */ /* 0x080fe40004746670 */
[----:B------:R-:W-:Y:S02]  /*26f80*/  ISETP.GE.AND P0, PT, R22, R246, PT ;  /* 0x000000f61600720c */ /* 0x000fe40003f06270 */
[----:B------:R-:W-:Y:S02]  /*26f90*/  FSEL R174, R10, -INF , !P1 ;  /* 0xff8000000aae7808 */ /* 0x000fe40004800000 */
[----:B------:R-:W-:Y:S02]  /*26fa0*/  FMNMX.FTZ R6, R175, R6, !PT ;  /* 0x00000006af067209 */ /* 0x000fe40007810000 */
[----:B------:R-:W-:Y:S02]  /*26fb0*/  ISETP.GE.OR P0, PT, R22, R245, !P0 ;  /* 0x000000f51600720c */ /* 0x000fe40004706670 */
[----:B------:R-:W-:Y:S02]  /*26fc0*/  FSEL R173, R20, -INF , !P2 ;  /* 0xff80000014ad7808 */ /* 0x000fe40005000000 */
[----:B------:R-:W-:Y:S01]  /*26fd0*/  FMNMX.FTZ R6, R174, R6, !PT ;  /* 0x00000006ae067209 */ /* 0x000fe20007810000 */
[----:B------:R-:W-:Y:S01]  /*26fe0*/  LDSM.16.MT88.4 R20, [R217+0x10000] ;  /* 0x01000000d914783b */ /* 0x000fe20000004200 */
[----:B------:R-:W-:Y:S02]  /*26ff0*/  FSEL R166, R3, -INF , !P0 ;  /* 0xff80000003a67808 */ /* 0x000fe40004000000 */
[----:B------:R-:W-:Y:S02]  /*27000*/  FMNMX.FTZ R3, R173, R6, !PT ;  /* 0x00000006ad037209 */ /* 0x000fe40007810000 */
[----:B-1----:R-:W-:Y:S02]  /*27010*/  FMNMX.FTZ R5, R4, R5, !PT ;  /* 0x0000000504057209 */ /* 0x002fe40007810000 */
[----:B------:R-:W-:Y:S03]  /*27020*/  FMNMX.FTZ R3, R166, R3, !PT ;  /* 0x00000003a6037209 */ /* 0x000fe60007810000 */
[----:B--2---:R-:W1:Y:S08]  /*27030*/  SHFL.BFLY PT, R164, R5, 0x1, 0x1f ;  /* 0x0c201f0005a47f89 */ /* 0x004e7000000e0000 */
[----:B------:R-:W2:Y:S01]  /*27040*/  SHFL.BFLY PT, R4, R3, 0x2, 0x1f ;  /* 0x0c401f0003047f89 */ /* 0x000ea200000e0000 */
[----:B-1----:R-:W-:Y:S04]  /*27050*/  FMNMX.FTZ R164, R5, R164, !PT ;  /* 0x000000a405a47209 */ /* 0x002fe80007810000 */
[----:B------:R-:W-:Y:S01]  /*27060*/  FSETP.NEU.FTZ.AND P1, PT, R164, -INF , PT ;  /* 0xff800000a400780b */ /* 0x000fe20003f3d000 */
[----:B---3--:R-:W-:Y:S01]  /*27070*/  FMUL.FTZ R177, R165, R164 ;  /* 0x000000a4a5b17220 */ /* 0x008fe20000410000 */
[----:B--2---:R-:W-:Y:S04]  /*27080*/  FMNMX.FTZ R4, R3, R4, !PT ;  /* 0x0000000403047209 */ /* 0x004fe80007810000 */
[----:B------:R-:W-:Y:S01]  /*27090*/  FSEL R177, R177, RZ, P1 ;  /* 0x000000ffb1b17208 */ /* 0x000fe20000800000 */
[----:B------:R-:W1:Y:S04]  /*270a0*/  SHFL.BFLY PT, R3, R4, 0x1, 0x1f ;  /* 0x0c201f0004037f89 */ /* 0x000e6800000e0000 */
[-CC-:B------:R-:W-:Y:S02]  /*270b0*/  FFMA.FTZ R191, R172, R165.reuse, -R177.reuse ;  /* 0x000000a5acbf7223 */ /* 0x180fe400000108b1 */
[-CC-:B------:R-:W-:Y:S02]  /*270c0*/  FFMA.FTZ R190, R19, R165.reuse, -R177.reuse ;  /* 0x000000a513be7223 */ /* 0x180fe400000108b1 */
        /* <DEDUP_REMOVED lines=9> */
[-CC-:B------:R-:W-:Y:S02]  /*27160*/  FFMA.FTZ R250, R250, R165.reuse, -R177.reuse ;  /* 0x000000a5fafa7223 */ /* 0x180fe400000108b1 */
[--C-:B------:R-:W-:Y:S01]  /*27170*/  FFMA.FTZ R251, R251, R165, -R177.reuse ;  /* 0x000000a5fbfb7223 */ /* 0x100fe200000108b1 */
[----:B-1----:R-:W-:Y:S01]  /*27180*/  FMNMX.FTZ R3, R4, R3, !PT ;  /* 0x0000000304037209 */ /* 0x002fe20007810000 */
[-CC-:B------:R-:W-:Y:S01]  /*27190*/  FFMA.FTZ R187, R187, R165.reuse, -R177.reuse ;  /* 0x000000a5bbbb7223 */ /* 0x180fe200000108b1 */
[----:B------:R-:W-:Y:S01]  /*271a0*/  FSEL R4, R164, RZ, P1 ;  /* 0x000000ffa4047208 */ /* 0x000fe20000800000 */
[--C-:B------:R-:W-:Y:S01]  /*271b0*/  FFMA.FTZ R186, R186, R165, -R177.reuse ;  /* 0x000000a5baba7223 */ /* 0x100fe200000108b1 */
[----:B------:R-:W-:Y:S01]  /*271c0*/  FSETP.NEU.FTZ.AND P0, PT, R3, -INF , PT ;  /* 0xff8000000300780b */ /* 0x000fe20003f1d000 */
[----:B------:R-:W-:Y:S01]  /*271d0*/  FMUL.FTZ R172, R165, R3 ;  /* 0x00000003a5ac7220 */ /* 0x000fe20000410000 */
[----:B------:R-:W-:Y:S01]  /*271e0*/  MUFU.EX2 R197, R197 ;  /* 0x000000c500c57308 */ /* 0x000fe20000000800 */
[----:B------:R-:W-:Y:S01]  /*271f0*/  FADD.FTZ R2, -R4, R2 ;  /* 0x0000000204027221 */ /* 0x000fe20000010100 */
[----:B------:R-:W-:Y:S01]  /*27200*/  FSEL R4, R3, RZ, P0 ;  /* 0x000000ff03047208 */ /* 0x000fe20000000000 */
[-C--:B------:R-:W-:Y:S01]  /*27210*/  FFMA.FTZ R185, R185, R165.reuse, -R177 ;  /* 0x000000a5b9b97223 */ /* 0x080fe200000108b1 */
[----:B------:R-:W-:Y:S01]  /*27220*/  FSEL R172, R172, RZ, P0 ;  /* 0x000000ffacac7208 */ /* 0x000fe20000000000 */
[----:B------:R-:W-:Y:S01]  /*27230*/  FMUL.FTZ R2, R165, R2 ;  /* 0x00000002a5027220 */ /* 0x000fe20000410000 */
[----:B------:R-:W-:Y:S01]  /*27240*/  ISETP.GT.AND P0, PT, R242, R230, PT ;  /* 0x000000e6f200720c */ /* 0x000fe20003f04270 */
[----:B------:R-:W-:Y:S02]  /*27250*/  FADD.FTZ R0, -R4, R0 ;  /* 0x0000000004007221 */ /* 0x000fe40000010100 */
[-CC-:B------:R-:W-:Y:S01]  /*27260*/  FFMA.FTZ R194, R13, R165.reuse, -R172.reuse ;  /* 0x000000a50dc27223 */ /* 0x180fe200000108ac */
[----:B------:R-:W1:Y:S01]  /*27270*/  MUFU.EX2 R196, R196 ;  /* 0x000000c400c47308 */ /* 0x000e620000000800 */
[----:B------:R-:W3:Y:S01]  /*27280*/  LDSM.16.MT88.4 R12, [R219+0x10000] ;  /* 0x01000000db0c783b */ /* 0x000ee20000004200 */
[-CC-:B------:R-:W-:Y:S02]  /*27290*/  FFMA.FTZ R195, R8, R165.reuse, -R172.reuse ;  /* 0x000000a508c37223 */ /* 0x180fe400000108ac */
[-CC-:B------:R-:W-:Y:S02]  /*272a0*/  FFMA.FTZ R193, R169, R165.reuse, -R172.reuse ;  /* 0x000000a5a9c17223 */ /* 0x180fe400000108ac */
[--C-:B------:R-:W-:Y:S01]  /*272b0*/  FFMA.FTZ R192, R168, R165, -R172.reuse ;  /* 0x000000a5a8c07223 */ /* 0x100fe200000108ac */
[----:B--2---:R-:W-:Y:S01]  /*272c0*/  F2FP.PACK_AB R168, R190, R191 ;  /* 0x000000bfbea8723e */ /* 0x004fe200000000ff */
[----:B------:R-:W-:Y:S02]  /*272d0*/  FMUL.FTZ R0, R165, R0 ;  /* 0x00000000a5007220 */ /* 0x000fe40000410000 */
[----:B------:R-:W2:Y:S01]  /*272e0*/  MUFU.EX2 R2, R2 ;  /* 0x0000000200027308 */ /* 0x000ea20000000800 */
        /* <DEDUP_REMOVED lines=8> */
[----:B-1----:R-:W-:Y:S01]  /*27370*/  F2FP.PACK_AB R170, R196, R197 ;  /* 0x000000c5c4aa723e */ /* 0x002fe200000000ff */
[----:B------:R-:W-:Y:S05]  /*27380*/  FFMA.FTZ R181, R181, R165, -R172 ;  /* 0x000000a5b5b57223 */ /* 0x000fea00000108ac */
[----:B------:R-:W-:Y:S01]  /*27390*/  MUFU.EX2 R195, R195 ;  /* 0x000000c300c37308 */ /* 0x000fe20000000800 */
[C---:B--2---:R-:W-:Y:S01]  /*273a0*/  FMUL.FTZ R4, R2.reuse, R160 ;  /* 0x000000a002047220 */ /* 0x044fe20000410000 */
[----:B------:R-:W-:Y:S01]  /*273b0*/  MOV R160, R28 ;  /* 0x0000001c00a07202 */ /* 0x000fe20000000f00 */
[C---:B------:R-:W-:Y:S02]  /*273c0*/  FMUL.FTZ R5, R2.reuse, R161 ;  /* 0x000000a102057220 */ /* 0x040fe40000410000 */
[C---:B------:R-:W-:Y:S05]  /*273d0*/  FMUL.FTZ R8, R2.reuse, R156 ;  /* 0x0000009c02087220 */ /* 0x040fea0000410000 */
[----:B------:R-:W1:Y:S01]  /*273e0*/  MUFU.EX2 R194, R194 ;  /* 0x000000c200c27308 */ /* 0x000e620000000800 */
[----:B------:R-:W-:Y:S02]  /*273f0*/  FMUL.FTZ R9, R2, R157 ;  /* 0x0000009d02097220 */ /* 0x000fe40000410000 */
[----:B------:R-:W-:Y:S02]  /*27400*/  IMAD.MOV.U32 R161, RZ, RZ, R30 ;  /* 0x000000ffffa17224 */ /* 0x000fe400078e001e */
[C---:B----4-:R-:W-:Y:S01]  /*27410*/  FMUL.FTZ R6, R0.reuse, R162 ;  /* 0x000000a200067220 */ /* 0x050fe20000410000 */
[----:B------:R-:W-:Y:S01]  /*27420*/  MOV R162, R29 ;  /* 0x0000001d00a27202 */ /* 0x000fe20000000f00 */
[C---:B------:R-:W-:Y:S01]  /*27430*/  FMUL.FTZ R7, R0.reuse, R163 ;  /* 0x000000a300077220 */ /* 0x040fe20000410000 */
[----:B------:R-:W2:Y:S01]  /*27440*/  LDSM.16.MT88.4 R28, [R216+0x10000] ;  /* 0x01000000d81c783b */ /* 0x000ea20000004200 */
[C---:B------:R-:W-:Y:S01]  /*27450*/  FMUL.FTZ R10, R0.reuse, R158 ;  /* 0x0000009e000a7220 */ /* 0x040fe20000410000 */
[----:B------:R-:W-:Y:S01]  /*27460*/  MUFU.EX2 R193, R193 ;  /* 0x000000c100c17308 */ /* 0x000fe20000000800 */
[C---:B------:R-:W-:Y:S02]  /*27470*/  FMUL.FTZ R11, R0.reuse, R159 ;  /* 0x0000009f000b7220 */ /* 0x040fe40000410000 */
[----:B------:R-:W-:Y:S02]  /*27480*/  FMUL.FTZ R19, R0, R151 ;  /* 0x0000009700137220 */ /* 0x000fe40000410000 */
[C---:B------:R-:W-:Y:S01]  /*27490*/  FMUL.FTZ R16, R2.reuse, R148 ;  /* 0x0000009402107220 */ /* 0x040fe20000410000 */
[----:B------:R-:W-:Y:S01]  /*274a0*/  LDSM.16.MT88.4 R156, [R217+0x12800] ;  /* 0x01280000d99c783b */ /* 0x000fe20000004200 */
[----:B------:R-:W-:Y:S02]  /*274b0*/  FMUL.FTZ R17, R2, R149 ;  /* 0x0000009502117220 */ /* 0x000fe40000410000 */
[----:B------:R-:W-:Y:S01]  /*274c0*/  FMUL.FTZ R18, R0, R150 ;  /* 0x0000009600127220 */ /* 0x000fe20000410000 */
[----:B------:R-:W4:Y:S01]  /*274d0*/  MUFU.EX2 R192, R192 ;  /* 0x000000c000c07308 */ /* 0x000f220000000800 */
[----:B------:R-:W-:Y:S02]  /*274e0*/  IMAD.MOV.U32 R163, RZ, RZ, R27 ;  /* 0x000000ffffa37224 */ /* 0x000fe400078e001b */
[----:B------:R-:W-:Y:S01]  /*274f0*/  FMUL.FTZ R24, R2, R140 ;  /* 0x0000008c02187220 */ /* 0x000fe20000410000 */
        /* <DEDUP_REMOVED lines=11> */
[----:B------:R-:W-:Y:S01]  /*275b0*/  LDSM.16.MT88.4 R132, [R216+0x12000] ;  /* 0x01200000d884783b */ /* 0x000fe20000004200 */
[----:B------:R-:W-:Y:S01]  /*275c0*/  FMUL.FTZ R37, R2, R37 ;  /* 0x0000002502257220 */ /* 0x000fe20000410000 */
[----:B------:R-:W-:Y:S01]  /*275d0*/  MUFU.EX2 R198, R198 ;  /* 0x000000c600c67308 */ /* 0x000fe20000000800 */
[----:B------:R-:W-:Y:S01]  /*275e0*/  FMUL.FTZ R38, R0, R38 ;  /* 0x0000002600267220 */ /* 0x000fe20000410000 */
[----:B----4-:R-:W-:Y:S01]  /*275f0*/  F2FP.PACK_AB R171, R192, R193 ;  /* 0x000000c1c0ab723e */ /* 0x010fe200000000ff */
[----:B------:R-:W-:Y:S02]  /*27600*/  FMUL.FTZ R39, R0, R39 ;  /* 0x0000002700277220 */ /* 0x000fe40000410000 */
[C---:B------:R-:W-:Y:S02]  /*27610*/  FMUL.FTZ R40, R2.reuse, R40 ;  /* 0x0000002802287220 */ /* 0x040fe40000410000 */
[----:B------:R-:W-:Y:S02]  /*27620*/  FMUL.FTZ R41, R2, R41 ;  /* 0x0000002902297220 */ /* 0x000fe40000410000 */
[C---:B---3--:R-:W-:Y:S01]  /*27630*/  HMMA.16816.F32 R4, R168.reuse, R12, R4 ;  /* 0x0000000ca804723c */ /* 0x048fe20000001804 */
[----:B------:R-:W1:Y:S04]  /*27640*/  MUFU.EX2 R199, R199 ;  /* 0x000000c700c77308 */ /* 0x000e680000000800 */
[----:B------:R-:W-:Y:S02]  /*27650*/  FMUL.FTZ R42, R0, R42 ;  /* 0x0000002a002a7220 */ /* 0x000fe40000410000 */
[C---:B------:R-:W-:Y:S01]  /*27660*/  FMUL.FTZ R12, R2.reuse, R152 ;  /* 0x00000098020c7220 */ /* 0x040fe20000410000 */
[C---:B------:R-:W-:Y:S03]  /*27670*/  HMMA.16816.F32 R8, R168.reuse, R14, R8 ;  /* 0x0000000ea808723c */ /* 0x040fe60000001808 */
[----:B------:R-:W-:Y:S01]  /*27680*/  MUFU.EX2 R250, R250 ;  /* 0x000000fa00fa7308 */ /* 0x000fe20000000800 */
[----:B------:R-:W-:Y:S02]  /*27690*/  FMUL.FTZ R13, R2, R153 ;  /* 0x00000099020d7220 */ /* 0x000fe40000410000 */
[C---:B------:R-:W-:Y:S02]  /*276a0*/  FMUL.FTZ R43, R0.reuse, R43 ;  /* 0x0000002b002b7220 */ /* 0x040fe40000410000 */
[C---:B------:R-:W-:Y:S04]  /*276b0*/  FMUL.FTZ R14, R0.reuse, R154 ;  /* 0x0000009a000e7220 */ /* 0x040fe80000410000 */
[----:B------:R-:W-:Y:S01]  /*276c0*/  FMUL.FTZ R15, R0, R155 ;  /* 0x0000009b000f7220 */ /* 0x000fe20000410000 */
[----:B------:R-:W-:Y:S01]  /*276d0*/  MUFU.EX2 R251, R251 ;  /* 0x000000fb00fb7308 */ /* 0x000fe20000000800 */
[----:B------:R-:W3:Y:S01]  /*276e0*/  LDSM.16.MT88.4 R152, [R215+0x10000] ;  /* 0x01000000d798783b */ /* 0x000ee20000004200 */
[C---:B------:R-:W-:Y:S02]  /*276f0*/  FMUL.FTZ R44, R2.reuse, R44 ;  /* 0x0000002c022c7220 */ /* 0x040fe40000410000 */
[----:B------:R-:W-:Y:S02]  /*27700*/  FMUL.FTZ R45, R2, R45 ;  /* 0x0000002d022d7220 */ /* 0x000fe40000410000 */
[C---:B------:R-:W-:Y:S03]  /*27710*/  HMMA.16816.F32 R12, R168.reuse, R20, R12 ;  /* 0x00000014a80c723c */ /* 0x040fe6000000180c */
[C---:B------:R-:W-:Y:S01]  /*27720*/  FMUL.FTZ R46, R0.reuse, R46 ;  /* 0x0000002e002e7220 */ /* 0x040fe20000410000 */
[----:B------:R-:W-:Y:S01]  /*27730*/  MUFU.EX2 R252, R252 ;  /* 0x000000fc00fc7308 */ /* 0x000fe20000000800 */
        /* <DEDUP_REMOVED lines=30> */
[C---:B----4-:R-:W-:Y:S04]  /*27920*/  HMMA.16816.F32 R36, R168.reuse, R144, R36 ;  /* 0x00000090a824723c */ /* 0x050fe80000001824 */
[----:B------:R-:W-:Y:S02]  /*27930*/  FMUL.FTZ R61, R2, R61 ;  /* 0x0000003d023d7220 */ /* 0x000fe40000410000 */
[C---:B------:R-:W-:Y:S02]  /*27940*/  FMUL.FTZ R62, R0.reuse, R62 ;  /* 0x0000003e003e7220 */ /* 0x040fe40000410000 */
[C---:B------:R-:W-:Y:S01]  /*27950*/  HMMA.16816.F32 R40, R168.reuse, R146, R40 ;  /* 0x00000092a828723c */ /* 0x040fe20000001828 */
[----:B------:R-:W-:Y:S03]  /*27960*/  LDSM.16.MT88.4 R144, [R216+0x10800] ;  /* 0x01080000d890783b */ /* 0x000fe60000004200 */
        /* <DEDUP_REMOVED lines=64> */
[C---:B---3--:R-:W-:Y:S03]  /*27d70*/  HMMA.16816.F32 R100, R168.reuse, R132, R100 ;  /* 0x00000084a864723c */ /* 0x048fe60000001864 */
[C---:B------:R-:W-:Y:S02]  /*27d80*/  FMUL.FTZ R106, R0.reuse, R106 ;  /* 0x0000006a006a7220 */ /* 0x040fe40000410000 */
[----:B------:R-:W-:Y:S02]  /*27d90*/  FMUL.FTZ R107, R0, R107 ;  /* 0x0000006b006b7220 */ /* 0x000fe40000410000 */
[C---:B------:R-:W-:Y:S02]  /*27da0*/  FMUL.FTZ R108, R2.reuse, R108 ;  /* 0x0000006c026c7220 */ /* 0x040fe40000410000 */
[----:B------:R-:W-:Y:S03]  /*27db0*/  FMUL.FTZ R109, R2, R109 ;  /* 0x0000006d026d7220 */ /* 0x000fe60000410000 */
[C---:B------:R-:W-:Y:S01]  /*27dc0*/  HMMA.16816.F32 R104, R168.reuse, R134, R104 ;  /* 0x00000086a868723c */ /* 0x040fe20000001868 */
[----:B------:R-:W3:Y:S02]  /*27dd0*/  LDSM.16.MT88.4 R132, [R215+0x16000] ;  /* 0x01600000d784783b */ /* 0x000ee40000004200 */
[C---:B------:R-:W-:Y:S02]  /*27de0*/  FMUL.FTZ R110, R0.reuse, R110 ;  /* 0x0000006e006e7220 */ /* 0x040fe40000410000 */
[----:B------:R-:W-:Y:S02]  /*27df0*/  FMUL.FTZ R111, R0, R111 ;  /* 0x0000006f006f7220 */ /* 0x000fe40000410000 */
[C---:B------:R-:W-:Y:S02]  /*27e00*/  FMUL.FTZ R112, R2.reuse, R112 ;  /* 0x0000007002707220 */ /* 0x040fe40000410000 */
[----:B------:R-:W-:Y:S03]  /*27e10*/  FMUL.FTZ R113, R2, R113 ;  /* 0x0000007102717220 */ /* 0x000fe60000410000 */
        /* <DEDUP_REMOVED lines=12> */
[C---:B--2---:R-:W-:Y:S03]  /*27ee0*/  HMMA.16816.F32 R116, R168.reuse, R136, R116 ;  /* 0x00000088a874723c */ /* 0x044fe60000001874 */
        /* <DEDUP_REMOVED lines=11> */
[----:B------:R-:W-:Y:S02]  /*27fa0*/  FFMA.FTZ R172, R166, R165, -R172 ;  /* 0x000000a5a6ac7223 */ /* 0x000fe400000108ac */
[C---:B------:R-:W-:Y:S02]  /*27fb0*/  FMUL.FTZ R128, R2.reuse, R128 ;  /* 0x0000008002807220 */ /* 0x040fe40000410000 */
[----:B------:R-:W-:Y:S01]  /*27fc0*/  FMUL.FTZ R129, R2, R129 ;  /* 0x0000008102817220 */ /* 0x000fe20000410000 */
[C---:B---3--:R-:W-:Y:S03]  /*27fd0*/  HMMA.16816.F32 R124, R168.reuse, R132, R124 ;  /* 0x00000084a87c723c */ /* 0x048fe6000000187c */
[C---:B------:R-:W-:Y:S01]  /*27fe0*/  FMUL.FTZ R130, R0.reuse, R130 ;  /* 0x0000008200827220 */ /* 0x040fe20000410000 */
[----:B--2---:R-:W-:Y:S01]  /*27ff0*/  LDSM.16.MT88.4 R136, [R217+0x10800] ;  /* 0x01080000d988783b */ /* 0x004fe20000004200 */
[----:B------:R-:W-:Y:S02]  /*28000*/  FMUL.FTZ R131, R0, R131 ;  /* 0x0000008300837220 */ /* 0x000fe40000410000 */
[----:B-1----:R-:W-:Y:S01]  /*28010*/  F2FP.PACK_AB R132, R199, R198 ;  /* 0x000000c6c784723e */ /* 0x002fe200000000ff */
[----:B------:R-:W-:Y:S04]  /*28020*/  FFMA.FTZ R191, R2, R249, R191 ;  /* 0x000000f902bf7223 */ /* 0x000fe800000100bf */
[----:B------:R-:W-:Y:S01]  /*28030*/  HMMA.16816.F32 R128, R168, R134, R128 ;  /* 0x00000086a880723c */ /* 0x000fe20000001880 */
[----:B----4-:R-:W1:Y:S02]  /*28040*/  LDSM.16.MT88.4 R140, [R219+0x10800] ;  /* 0x01080000db8c783b */ /* 0x010e640000004200 */
        /* <DEDUP_REMOVED lines=258> */
.L_x_3032:
        /* <DEDUP_REMOVED lines=11> */
.L_x_3055:
[----:B--23--:R-:W-:Y:S01]  /*29120*/  FADD.FTZ R249, R6, R249 ;  /* 0x000000f906f97221 */ /* 0x00cfe20000010000 */
[----:B------:R-:W-:Y:S05]  /*29130*/  BRA.DIV ~URZ, `(.L_x_3043) ;  /* 0x000020f27f007947 */ /* 0x000fea000b800000 */
[----:B------:R-:W2:Y:S04]  /*29140*/  SHFL.BFLY PT, R4, R248, 0x2, 0x1f ;  /* 0x0c401f00f8047f89 */ /* 0x000ea800000e0000 */
[----:B------:R-:W3:Y:S01]  /*29150*/  SHFL.BFLY PT, R0, R249, 0x1, 0x1f ;  /* 0x0c201f00f9007f89 */ /* 0x000ee200000e0000 */
[----:B--2---:R-:W-:Y:S02]  /*29160*/  FADD.FTZ R248, R4, R248 ;  /* 0x000000f804f87221 */ /* 0x004fe40000010000 */
[----:B---3--:R-:W-:-:S03]  /*29170*/  FADD.FTZ R249, R249, R0 ;  /* 0x00000000f9f97221 */ /* 0x008fc60000010000 */
[----:B------:R2:W3:Y:S04]  /*29180*/  SHFL.BFLY PT, R6, R248, 0x1, 0x1f ;  /* 0x0c201f00f8067f89 */ /* 0x0004e800000e0000 */
.L_x_3056:
        /* <DEDUP_REMOVED lines=330> */
.L_x_3045:
[----:B------:R-:W-:Y:S02]  /*2a630*/  ULDC.64 UR4, c[0x0][0x118] ;  /* 0x0000460000047ab9 */ /* 0x000fe40000000a00 */
[----:B------:R-:W2:Y:S04]  /*2a640*/  LD.E R2, [R8.64+0x60] ;  /* 0x0000600408027980 */ /* 0x000ea8000c101900 */
[----:B------:R-:W3:Y:S01]  /*2a650*/  LD.E R238, [R8.64+0xb4] ;  /* 0x0000b40408ee7980 */ /* 0x000ee2000c101900 */
[----:B--2---:R-:W-:-:S04]  /*2a660*/  IMAD R2, R2, R235, R234 ;  /* 0x000000eb02027224 */ /* 0x004fc800078e02ea */
[----:B---3--:R-:W-:Y:S02]  /*2a670*/  IMAD R238, R238, R2, RZ ;  /* 0x00000002eeee7224 */ /* 0x008fe400078e02ff */
.L_x_3046:
[----:B------:R-:W-:Y:S05]  /*2a680*/  BSYNC B0 ;  /* 0x0000000000007941 */ /* 0x000fea0003800000 */
.L_x_3044:
        /* <DEDUP_REMOVED lines=52> */
.L_x_3048:
[----:B--234-:R-:W-:Y:S05]  /*2a9d0*/  BSYNC B0 ;  /* 0x0000000000007941 */ /* 0x01cfea0003800000 */
.L_x_3047:
        /* <DEDUP_REMOVED lines=35> */
[-C--:B------:R-:W-:Y:S01]  /*2ac10*/  ISETP.GE.AND P3, PT, R3, R8.reuse, PT ;  /* 0x000000080300720c */ /* 0x080fe20003f66270 */
        /* <DEDUP_REMOVED lines=12> */
.L_x_3050:
[----:B-1----:R-:W-:Y:S05]  /*2ace0*/  BSYNC B0 ;  /* 0x0000000000007941 */ /* 0x002fea0003800000 */
.L_x_3049:
        /* <DEDUP_REMOVED lines=23> */
.L_x_3052:
[----:B------:R-:W-:Y:S05]  /*2ae60*/  BSYNC B0 ;  /* 0x0000000000007941 */ /* 0x000fea0003800000 */
.L_x_3051:
        /* <DEDUP_REMOVED lines=23> */
.L_x_3054:
[----:B------:R-:W-:Y:S05]  /*2afe0*/  BSYNC B0 ;  /* 0x0000000000007941 */ /* 0x000fea0003800000 */
.L_x_3053:
[----:B------:R-:W-:Y:S01]  /*2aff0*/  IADD3 R2, R15, 0x30, RZ ;  /* 0x000000300f027810 */ /* 0x000fe20007ffe0ff */
[----:B-1----:R-:W-:-:S02]  /*2b000*/  IMAD.MOV.U32 R6, RZ, RZ, R233 ;  /* 0x000000ffff067224 */ /* 0x002fc400078e00e9 */
[----:B------:R-:W-:Y:S01]  /*2b010*/  IMAD.MOV.U32 R7, RZ, RZ, 0x0 ;  /* 0x00000000ff077424 */ /* 0x000fe200078e00ff */
[----:B------:R-:W-:-:S13]  /*2b020*/  ISETP.GE.AND P0, PT, R2, R236, PT ;  /* 0x000000ec0200720c */ /* 0x000fda0003f06270 */
[----:B------:R-:W-:Y:S05]  /*2b030*/  @P0 RET.REL.NODEC R6 `(_ZN5flash24flash_fwd_splitkv_kernelI23Flash_fwd_kernel_traitsILi256ELi64ELi64ELi4ELb0ELb0EN7cutlass6half_tE19Flash_kernel_traitsILi256ELi64ELi64ELi4ES3_EELb0ELb1ELb0ELb0ELb0ELb1ELb0ELb1EEEvNS_16Flash_fwd_paramsE) ;  /* 0xfffd4fc006000950 */ /* 0x000fea0003c3ffff */
        /* <DEDUP_REMOVED lines=10> */
[----:B------:R-:W-:-:S03]  /*2b0e0*/  LEA R2, P3, R6, R84, 0x1 ;  /* 0x0000005406027211 */ /* 0x000fc600078608ff */
[----:B------:R-:W-:-:S05]  /*2b0f0*/  IMAD R5, R83, R15, R5 ;  /* 0x0000000f53057224 */ /* 0x000fca00078e0205 */
[----:B------:R-:W-:-:S04]  /*2b100*/  IADD3 R5, R7, R5, RZ ;  /* 0x0000000507057210 */ /* 0x000fc80007ffe0ff */
[----:B------:R-:W-:Y:S02]  /*2b110*/  LEA.HI.X R3, R6, R85, R5, 0x1, P3 ;  /* 0x0000005506037211 */ /* 0x000fe400018f0c05 */
[----:B------:R-:W-:-:S03]  /*2b120*/  MOV R5, 0x0 ;  /* 0x0000000000057802 */ /* 0x000fc60000000f00 */
[----:B------:R1:W-:Y:S01]  /*2b130*/  @!P0 ST.E.128 [R2.64+0x100], R28 ;  /* 0x0001001c02008985 */ /* 0x0003e2000c101d04 */
[----:B------:R-:W-:Y:S01]  /*2b140*/  ISETP.GE.AND P0, PT, R4, R8, PT ;  /* 0x000000080400720c */ /* 0x000fe20003f06270 */
[----:B------:R-:W-:Y:S02]  /*2b150*/  IMAD.MOV.U32 R4, RZ, RZ, R233 ;  /* 0x000000ffff047224 */ /* 0x000fe400078e00e9 */
[----:B------:R1:W-:Y:S04]  /*2b160*/  @!P2 ST.E.128 [R2.64], R60 ;  /* 0x0000003c0200a985 */ /* 0x0003e8000c101d04 */
[----:B------:R1:W-:Y:S06]  /*2b170*/  @!P1 ST.E.128 [R2.64+0x80], R44 ;  /* 0x0000802c02009985 */ /* 0x0003ec000c101d04 */
[----:B------:R-:W-:Y:S05]  /*2b180*/  @P0 RET.REL.NODEC R4 `(_ZN5flash24flash_fwd_splitkv_kernelI23Flash_fwd_kernel_traitsILi256ELi64ELi64ELi4ELb0ELb0EN7cutlass6half_tE19Flash_kernel_traitsILi256ELi64ELi64ELi4ES3_EELb0ELb1ELb0ELb0ELb0ELb1ELb0ELb1EEEvNS_16Flash_fwd_paramsE) ;  /* 0xfffd4e7004000950 */ /* 0x000fea0003c3ffff */
[----:B------:R-:W-:Y:S02]  /*2b190*/  ULDC.64 UR4, c[0x0][0x118] ;  /* 0x0000460000047ab9 */ /* 0x000fe40000000a00 */
[----:B------:R2:W-:Y:S02]  /*2b1a0*/  ST.E.128 [R2.64+0x180], R76 ;  /* 0x0001804c02007985 */ /* 0x0005e4000c101d04 */
[----:B-12---:R-:W-:-:S02]  /*2b1b0*/  MOV R2, R233 ;  /* 0x000000e900027202 */ /* 0x006fc40000000f00 */
[----:B------:R-:W-:-:S04]  /*2b1c0*/  MOV R3, 0x0 ;  /* 0x0000000000037802 */ /* 0x000fc80000000f00 */
[----:B------:R-:W-:Y:S05]  /*2b1d0*/  RET.REL.NODEC R2 `(_ZN5flash24flash_fwd_splitkv_kernelI23Flash_fwd_kernel_traitsILi256ELi64ELi64ELi4ELb0ELb0EN7cutlass6half_tE19Flash_kernel_traitsILi256ELi64ELi64ELi4ES3_EELb0ELb1ELb0ELb0ELb0ELb1ELb0ELb1EEEvNS_16Flash_fwd_paramsE) ;  /* 0xfffd4e2002007950 */ /* 0x000fea0003c3ffff */
.L_x_3042:
[----:B------:R-:W-:Y:S01]  /*2b1e0*/  IMAD.MOV.U32 R7, RZ, RZ, R249 ;  /* 0x000000ffff077224 */ /* 0x000fe200078e00f9 */
[----:B------:R-:W-:Y:S02]  /*2b1f0*/  MOV R6, 0x2 ;  /* 0x0000000200067802 */ /* 0x000fe40000000f00 */
[----:B------:R-:W-:Y:S02]  /*2b200*/  MOV R4, 0x2b220 ;  /* 0x0002b22000047802 */ /* 0x000fe40000000f00 */
[----:B-1---5:R-:W-:Y:S05]  /*2b210*/  CALL.REL.NOINC `($__internal_19_$__cuda_sm70_shflsync_bfly_p) ;  /* 0x0000010000007944 */ /* 0x022fea0003c00000 */
[----:B-12---:R-:W-:Y:S05]  /*2b220*/  BRA `(.L_x_3055) ;  /* 0xffffdef000007947 */ /* 0x006fea000383ffff */
.L_x_3043:
[----:B------:R-:W-:Y:S01]  /*2b230*/  IMAD.MOV.U32 R7, RZ, RZ, R249 ;  /* 0x000000ffff077224 */ /* 0x000fe200078e00f9 */
[----:B------:R-:W-:Y:S02]  /*2b240*/  MOV R6, 0x1 ;  /* 0x0000000100067802 */ /* 0x000fe40000000f00 */
[----:B------:R-:W-:Y:S02]  /*2b250*/  MOV R4, 0x2b270 ;  /* 0x0002b27000047802 */ /* 0x000fe40000000f00 */
[----:B-1---5:R-:W-:Y:S05]  /*2b260*/  CALL.REL.NOINC `($__internal_19_$__cuda_sm70_shflsync_bfly_p) ;  /* 0x000000b000007944 */ /* 0x022fea0003c00000 */
[----:B--2---:R-:W-:Y:S01]  /*2b270*/  FADD.FTZ R249, R249, R6 ;  /* 0x00000006f9f97221 */ /* 0x004fe20000010000 */
[----:B-1----:R-:W-:Y:S02]  /*2b280*/  MOV R7, R248 ;  /* 0x000000f800077202 */ /* 0x002fe40000000f00 */
[----:B------:R-:W-:Y:S02]  /*2b290*/  MOV R6, 0x2 ;  /* 0x0000000200067802 */ /* 0x000fe40000000f00 */
[----:B------:R-:W-:-:S02]  /*2b2a0*/  MOV R4, 0x2b2c0 ;  /* 0x0002b2c000047802 */ /* 0x000fc40000000f00 */
[----:B------:R-:W-:Y:S05]  /*2b2b0*/  CALL.REL.NOINC `($__internal_19_$__cuda_sm70_shflsync_bfly_p) ;  /* 0x0000006000007944 */ /* 0x000fea0003c00000 */
[----:B--2---:R-:W-:Y:S01]  /*2b2c0*/  FADD.FTZ R248, R248, R6 ;  /* 0x00000006f8f87221 */ /* 0x004fe20000010000 */
[----:B------:R-:W-:-:S02]  /*2b2d0*/  MOV R6, 0x1 ;  /* 0x0000000100067802 */ /* 0x000fc40000000f00 */
[----:B------:R-:W-:Y:S02]  /*2b2e0*/  MOV R4, 0x2b310 ;  /* 0x0002b31000047802 */ /* 0x000fe40000000f00 */
[----:B-1----:R-:W-:Y:S02]  /*2b2f0*/  MOV R7, R248 ;  /* 0x000000f800077202 */ /* 0x002fe40000000f00 */
[----:B------:R-:W-:Y:S05]  /*2b300*/  CALL.REL.NOINC `($__internal_19_$__cuda_sm70_shflsync_bfly_p) ;  /* 0x0000001000007944 */ /* 0x000fea0003c00000 */
[----:B-12---:R-:W-:Y:S05]  /*2b310*/  BRA `(.L_x_3056) ;  /* 0xffffde7000007947 */ /* 0x006fea000383ffff */
        .weak           $__internal_19_$__cuda_sm70_shflsync_bfly_p
        .type           $__internal_19_$__cuda_sm70_shflsync_bfly_p,@function
        .size           $__internal_19_$__cuda_sm70_shflsync_bfly_p,(.L_x_8741 - $__internal_19_$__cuda_sm70_shflsync_bfly_p)
$__internal_19_$__cuda_sm70_shflsync_bfly_p:
[----:B------:R-:W-:Y:S01]  /*2b320*/  MOV R10, R4 ;  /* 0x00000004000a7202 */ /* 0x000fe20000000f00 */
[----:B------:R-:W-:Y:S04]  /*2b330*/  WARPSYNC R0 ;  /* 0x0000000000007348 */ /* 0x000fe80003800000 */
[----:B------:R-:W-:Y:S01]  /*2b340*/  MOV R11, 0x0 ;  /* 0x00000000000b7802 */ /* 0x000fe20000000f00 */
[----:B------:R1:W2:Y:S03]  /*2b350*/  SHFL.BFLY PT, R6, R7, R6, R5 ;  /* 0x0c00000607067389 */ /* 0x0002a600000e0005 */
[----:B------:R-:W-:Y:S05]  /*2b360*/  RET.REL.NODEC R10 `(_ZN5flash24flash_fwd_splitkv_kernelI23Flash_fwd_kernel_traitsILi256ELi64ELi64ELi4ELb0ELb0EN7cutlass6half_tE19Flash_kernel_traitsILi256ELi64ELi64ELi4ES3_EELb0ELb1ELb0ELb0ELb0ELb1ELb0ELb1EEEvNS_16Flash_fwd_paramsE) ;  /* 0xfffd4c900a007950 */ /* 0x000fea0003c3ffff */
.L_x_3057:
        /* <DEDUP_REMOVED lines=9> */
.L_x_8741:


//--------------------- .text._ZN5flash24flash_fwd_splitkv_kernelI23Flash_fwd_kernel_traitsILi256ELi64ELi64ELi4ELb0ELb0EN7cutlass6half_tE19Flash_kernel_traitsILi256ELi64ELi64ELi4ES3_EELb0ELb1ELb0ELb0ELb0ELb0ELb1ELb0EEEvNS_16Flash_fwd_paramsE --------------------------
	.section	.text._ZN5flash24flash_fwd_splitkv_kernelI23Flash_fwd_kernel_traitsILi256ELi64ELi64ELi4ELb0ELb0EN7cutlass6half_tE19Flash_kernel_traitsILi256ELi64ELi64ELi4ES3_EELb0ELb1ELb0ELb0ELb0ELb0ELb1ELb0EEEvNS_16Flash_fwd_paramsE,"ax",@progbits
	.sectioninfo	@"SHI_REGISTERS=254"
	.align	128
        .global         _ZN5flash24flash_fwd_splitkv_kernelI23Flash_fwd_kernel_traitsILi256ELi64ELi64ELi4ELb0ELb0EN7cutlass6half_tE19Flash_kernel_traitsILi256ELi64ELi64ELi4ES3_EELb0ELb1ELb0ELb0ELb0ELb0ELb1ELb0EEEvNS_16Flash_fwd_paramsE
        .type           _ZN5flash24flash_fwd_splitkv_kernelI23Flash_fwd_kernel_traitsILi256ELi64ELi64ELi4ELb0ELb0EN7cutlass6half_tE19Flash_kernel_traitsILi256ELi64ELi64ELi4ES3_EELb0ELb1ELb0ELb0ELb0ELb0ELb1ELb0EEEvNS_16Flash_fwd_paramsE,@function
        .size           _ZN5flash24flash_fwd_splitkv_kernelI23Flash_fwd_kernel_traitsILi256ELi64ELi64ELi4ELb0ELb0EN7cutlass6half_tE19Flash_kernel_traitsILi256ELi64ELi64ELi4ES3_EELb0ELb1ELb0ELb0ELb0ELb0ELb1ELb0EEEvNS_16Flash_fwd_paramsE,(.L_x_8792 - _ZN5flash24flash_fwd_splitkv_kernelI23Flash_fwd_kernel_traitsILi256ELi64ELi64ELi4ELb0ELb0EN7cutlass6half_tE19Flash_kernel_traitsILi256ELi64ELi64ELi4ES3_EELb0ELb1ELb0ELb0ELb0ELb0ELb1ELb0EEEvNS_16Flash_fwd_paramsE)
        .other          _ZN5flash24flash_fwd_splitkv_kernelI23Flash_fwd_kernel_traitsILi256ELi64ELi64ELi4ELb0ELb0EN7cutlass6half_tE19Flash_kernel_traitsILi256ELi64ELi64ELi4ES3_EELb0ELb1ELb0ELb0ELb0ELb0ELb1ELb0EEEvNS_16Flash_fwd_paramsE,@"STO_CUDA_ENTRY STV_DEFAULT"
_ZN5flash24flash_fwd_splitkv_kernelI23Flash_fwd_kernel_traitsILi256ELi64ELi64ELi4ELb0ELb0EN7cutlass6half_tE19Flash_kernel_traitsILi256ELi64ELi64ELi4ES3_EELb0ELb1ELb0ELb0ELb0ELb0ELb1ELb0EEEvNS_16Flash_fwd_paramsE:
.text._ZN5flash24flash_fwd_splitkv_kernelI23Flash_fwd_kernel_traitsILi256ELi64ELi64ELi4ELb0ELb0EN7cutlass6half_tE19Flash_kernel_traitsILi256ELi64ELi64ELi4ES3_EELb0ELb1ELb0ELb0ELb0ELb0ELb1ELb0EEEvNS_16Flash_fwd_paramsE:
        /* <DEDUP_REMOVED lines=55> */
[----:B------:R-:W-:Y:S02]  /*0370*/  UMOV UR16, URZ ;  /* 0x0000003f00107c82 */ /* 0x000fe40008000000 */
        /* <DEDUP_REMOVED lines=21> */
.L_x_3058:
[----:B------:R-:W-:Y:S02]  /*04d0*/  ULDC UR8, c[0x0][0x218] ;  /* 0x0000860000087ab9 */ /* 0x000fe40000000800 */
.L_x_3059:
        /* <DEDUP_REMOVED lines=22> */
[----:B------:R-:W-:Y:S01]  /*0640*/  ULDC UR4, c[0x0][0x218] ;  /* 0x0000860000047ab9 */ /* 0x000fe20000000800 */
[----:B------:R-:W1:Y:S01]  /*0650*/  S2R R8, SR_TID.X ;  /* 0x0000000000087919 */ /* 0x000e620000002100 */
[----:B------:R-:W-:Y:S01]  /*0660*/  UIADD3 UR4, UR4, 0x3f, URZ ;  /* 0x0000003f04047890 */ /* 0x000fe2000fffe03f */
[----:B------:R2:W3:Y:S01]  /*0670*/  R2UR UR9, R0 ;  /* 0x00000000000973c2 */ /* 0x0004e200000e0000 */
[----:B------:R-:W-:Y:S02]  /*0680*/  ULDC UR5, c[0x0][0x10] ;  /* 0x0000040000057ab9 */ /* 0x000fe40000000800 */
[----:B------:R-:W-:Y:S02]  /*0690*/  USHF.R.S32.HI UR13, URZ, 0x1f, UR4 ;  /* 0x0000001f3f0d7899 */ /* 0x000fe40008011404 */
[----:B------:R-:W-:Y:S02]  /*06a0*/  UMOV UR18, URZ ;  /* 0x0000003f00127c82 */ /* 0x000fe40008000000 */
[----:B------:R-:W-:-:S04]  /*06b0*/  ULEA.HI UR13, UR13, UR4, URZ, 0x6 ;  /* 0x000000040d0d7291 */ /* 0x000fc8000f8f303f */
[----:B------:R-:W-:-:S04]  /*06c0*/  ULEA.HI.SX32 UR13, UR13, UR5, 0x1a ;  /* 0x000000050d0d7291 */ /* 0x000fc8000f8fd23f */
[----:B------:R-:W-:-:S06]  /*06d0*/  UIADD3 UR13, UR13, -0x1, URZ ;  /* 0xffffffff0d0d7890 */ /* 0x000fcc000fffe03f */
[----:B--2---:R-:W-:Y:S01]  /*06e0*/  IMAD.U32 R0, RZ, RZ, UR13 ;  /* 0x0000000dff007e24 */ /* 0x004fe2000f8e00ff */
[----:B---3--:R-:W2:Y:S01]  /*06f0*/  I2F.RP R3, UR9 ;  /* 0x0000000900037d06 */ /* 0x008ea20008209400 */
[----:B------:R-:W-:-:S03]  /*0700*/  ULOP3.LUT UR13, UR13, UR5, URZ, 0x3c, !UPT ;  /* 0x000000050d0d7292 */ /* 0x000fc6000f8e3c3f */
[----:B------:R-:W-:-:S04]  /*0710*/  IABS R0, R0 ;  /* 0x0000000000007213 */ /* 0x000fc80000000000 */
[----:B------:R-:W3:Y:S01]  /*0720*/  R2UR UR8, R0 ;  /* 0x00000000000873c2 */ /* 0x000ee200000e0000 */
[----:B--2---:R-:W2:Y:S02]  /*0730*/  MUFU.RCP R2, R3 ;  /* 0x0000000300027308 */ /* 0x004ea40000001000 */
[----:B--2---:R-:W-:-:S06]  /*0740*/  IADD3 R2, R2, 0xffffffe, RZ ;  /* 0x0ffffffe02027810 */ /* 0x004fcc0007ffe0ff */
[----:B------:R-:W2:Y:S02]  /*0750*/  F2I.FTZ.U32.TRUNC.NTZ R2, R2 ;  /* 0x0000000200027305 */ /* 0x000ea4000021f000 */
[----:B--2---:R-:W2:Y:S02]  /*0760*/  R2UR UR19, R2 ;  /* 0x00000000021373c2 */ /* 0x004ea400000e0000 */
[----:B--2---:R-:W-:-:S04]  /*0770*/  UIADD3 UR4, URZ, -UR19, URZ ;  /* 0x800000133f047290 */ /* 0x004fc8000fffe03f */
[----:B------:R-:W-:-:S04]  /*0780*/  UIMAD UR4, UR4, UR9, URZ ;  /* 0x00000009040472a4 */ /* 0x000fc8000f8e023f */
[----:B------:R-:W-:-:S07]  /*0790*/  UIMAD.WIDE.U32 UR18, UR19, UR4, UR18 ;  /* 0x00000004131272a5 */ /* 0x000fce000f8e0012 */
[----:B------:R-:W-:Y:S02]  /*07a0*/  UMOV UR15, UR19 ;  /* 0x00000013000f7c82 */ /* 0x000fe40008000000 */
[----:B---3--:R-:W-:Y:S02]  /*07b0*/  UIMAD.WIDE.U32 UR18, UR15, UR8, URZ ;  /* 0x000000080f1272a5 */ /* 0x008fe4000f8e003f */
[----:B------:R-:W-:-:S05]  /*07c0*/  UIADD3 UR18, -UR12, 0x7f, UR10 ;  /* 0x0000007f0c127890 */ /* 0x000fca000fffe10a */
[----:B------:R-:W-:Y:S02]  /*07d0*/  UMOV UR15, UR19 ;  /* 0x00000013000f7c82 */ /* 0x000fe40008000000 */
[----:B------:R-:W-:-:S04]  /*07e0*/  UIADD3 UR4, -UR15, URZ, URZ ;  /* 0x0000003f0f047290 */ /* 0x000fc8000fffe13f */
[----:B------:R-:W-:Y:S02]  /*07f0*/  UIMAD UR4, UR9, UR4, UR8 ;  /* 0x00000004090472a4 */ /* 0x000fe4000f8e0208 */
[----:B------:R-:W-:Y:S02]  /*0800*/  UIADD3 UR8, UR11, 0x3f, URZ ;  /* 0x0000003f0b087890 */ /* 0x000fe4000fffe03f */
[----:B------:R-:W-:-:S11]  /*0810*/  UISETP.GT.U32.AND UP0, UPT, UR9, UR4, UPT ;  /* 0x000000040900728c */ /* 0x000fd6000bf04070 */
[----:B------:R-:W-:Y:S02]  /*0820*/  @!UP0 UIADD3 UR4, UR4, -UR9, URZ ;  /* 0x8000000904048290 */ /* 0x000fe4000fffe03f */
[----:B------:R-:W-:Y:S02]  /*0830*/  @!UP0 UIADD3 UR15, UR15, 0x1, URZ ;  /* 0x000000010f0f8890 */ /* 0x000fe4000fffe03f */
[----:B------:R-:W-:Y:S02]  /*0840*/  UISETP.GE.U32.AND UP1, UPT, UR4, UR9, UPT ;  /* 0x000000090400728c */ /* 0x000fe4000bf26070 */
[----:B------:R-:W-:Y:S02]  /*0850*/  UISETP.GE.AND UP0, UPT, UR13, URZ, UPT ;  /* 0x0000003f0d00728c */ /* 0x000fe4000bf06270 */
[----:B------:R-:W-:Y:S02]  /*0860*/  UIADD3 UR9, UR11, UR10, -UR12 ;  /* 0x0000000a0b097290 */ /* 0x000fe4000fffe80c */
[----:B------:R-:W-:-:S02]  /*0870*/  ULDC UR4, c[0x0][0x2e4] ;  /* 0x0000b90000047ab9 */ /* 0x000fc40000000800 */
[----:B------:R-:W-:Y:S02]  /*0880*/  UIADD3 UR4, UR9, -UR4, URZ ;  /* 0x8000000409047290 */ /* 0x000fe4000fffe03f */
[----:B------:R-:W-:Y:S02]  /*0890*/  USHF.R.S32.HI UR9, URZ, 0x1f, UR8 ;  /* 0x0000001f3f097899 */ /* 0x000fe40008011408 */
[----:B------:R-:W-:Y:S02]  /*08a0*/  @UP1 UIADD3 UR15, UR15, 0x1, URZ ;  /* 0x000000010f0f1890 */ /* 0x000fe4000fffe03f */
[----:B------:R-:W-:Y:S02]  /*08b0*/  UISETP.NE.AND UP1, UPT, URZ, UR5, UPT ;  /* 0x000000053f00728c */ /* 0x000fe4000bf25270 */
[----:B------:R-:W-:Y:S02]  /*08c0*/  @!UP0 UIADD3 UR15, -UR15, URZ, URZ ;  /* 0x0000003f0f0f8290 */ /* 0x000fe4000fffe13f */
[----:B------:R-:W-:-:S02]  /*08d0*/  ULDC UR13, c[0x0][0x2e8] ;  /* 0x0000ba00000d7ab9 */ /* 0x000fc40000000800 */
[----:B------:R-:W-:Y:S02]  /*08e0*/  UIADD3 UR13, UR18, UR13, UR11 ;  /* 0x0000000d120d7290 */ /* 0x000fe4000fffe00b */
[----:B------:R-:W-:Y:S02]  /*08f0*/  ULEA.HI UR9, UR9, UR8, URZ, 0x6 ;  /* 0x0000000809097291 */ /* 0x000fe4000f8f303f */
[----:B------:R-:W-:Y:S02]  /*0900*/  USHF.R.S32.HI UR8, URZ, 0x1f, UR13 ;  /* 0x0000001f3f087899 */ /* 0x000fe4000801140d */
[----:B------:R-:W-:Y:S02]  /*0910*/  @!UP1 ULOP3.LUT UR15, URZ, UR5, URZ, 0x33, !UPT ;  /* 0x000000053f0f9292 */ /* 0x000fe4000f8e333f */
[----:B------:R-:W-:Y:S02]  /*0920*/  USHF.R.S32.HI UR5, URZ, 0x1f, UR4 ;  /* 0x0000001f3f057899 */ /* 0x000fe40008011404 */
[----:B------:R-:W-:-:S02]  /*0930*/  UIMAD UR21, UR15, UR7, URZ ;  /* 0x000000070f1572a4 */ /* 0x000fc4000f8e023f */
[----:B------:R-:W-:Y:S02]  /*0940*/  USHF.R.S32.HI UR9, URZ, 0x6, UR9 ;  /* 0x000000063f097899 */ /* 0x000fe40008011409 */
[----:B------:R-:W-:Y:S02]  /*0950*/  UIADD3 UR15, UR15, UR21, URZ ;  /* 0x000000150f0f7290 */ /* 0x000fe4000fffe03f */
[----:B------:R-:W-:Y:S02]  /*0960*/  ULEA.HI UR5, UR5, UR4, URZ, 0x6 ;  /* 0x0000000405057291 */ /* 0x000fe4000f8f303f */
[----:B------:R-:W-:Y:S02]  /*0970*/  ULEA.HI UR8, UR8, UR13, URZ, 0x6 ;  /* 0x0000000d08087291 */ /* 0x000fe4000f8f303f */
[----:B------:R-:W-:Y:S02]  /*0980*/  UISETP.LT.AND UP0, UPT, UR9, UR15, UPT ;  /* 0x0000000f0900728c */ /* 0x000fe4000bf01270 */
[----:B------:R-:W-:-:S02]  /*0990*/  USHF.R.S32.HI UR5, URZ, 0x6, UR5 ;  /* 0x000000063f057899 */ /* 0x000fc40008011405 */
[----:B------:R-:W-:Y:S02]  /*09a0*/  USHF.R.S32.HI UR8, URZ, 0x6, UR8 ;  /* 0x000000063f087899 */ /* 0x000fe40008011408 */
[----:B------:R-:W-:Y:S02]  /*09b0*/  USEL UR9, UR9, UR15, UP0 ;  /* 0x0000000f09097287 */ /* 0x000fe40008000000 */
[----:B------:R-:W-:Y:S02]  /*09c0*/  UISETP.LT.AND UP1, UPT, UR21, UR5, UPT ;  /* 0x000000051500728c */ /* 0x000fe4000bf21270 */
[----:B------:R-:W-:Y:S02]  /*09d0*/  UISETP.LT.AND UP0, UPT, UR9, UR8, UPT ;  /* 0x000000080900728c */ /* 0x000fe4000bf01270 */
[----:B------:R-:W-:Y:S02]  /*09e0*/  USEL UR21, UR21, UR5, !UP1 ;  /* 0x0000000515157287 */ /* 0x000fe4000c800000 */
[----:B------:R-:W-:-:S04]  /*09f0*/  USEL UR8, UR9, UR8, UP0 ;  /* 0x0000000809087287 */ /* 0x000fc80008000000 */
[----:B------:R-:W-:-:S06]  /*0a00*/  UISETP.GE.AND UP0, UPT, UR21, UR8, UPT ;  /* 0x000000081500728c */ /* 0x000fcc000bf06270 */
[----:B------:R-:W-:-:S13]  /*0a10*/  PLOP3.LUT P0, PT, PT, PT, UP0, 0x80, 0x0 ;  /* 0x000000000000781c */ /* 0x000fda0003f0f008 */
[----:B------:R-:W-:Y:S05]  /*0a20*/  @!P0 BRA `(.L_x_3060) ;  /* 0x000009f000008947 */ /* 0x000fea0003800000 */
[----:B-1----:R-:W-:Y:S01]  /*0a30*/  SHF.R.S32.HI R11, RZ, 0x1f, R8 ;  /* 0x0000001fff0b7819 */ /* 0x002fe20000011408 */
[----:B------:R-:W-:Y:S01]  /*0a40*/  ULDC.64 UR4, c[0x0][0x210] ;  /* 0x0000840000047ab9 */ /* 0x000fe20000000a00 */
[----:B------:R-:W-:Y:S01]  /*0a50*/  BSSY B0, `(.L_x_3061) ;  /* 0x0000021000007945 */ /* 0x000fe20003800000 */
[----:B------:R-:W-:Y:S01]  /*0a60*/  UIMAD UR7, UR7, UR4, UR29 ;  /* 0x00000004070772a4 */ /* 0x000fe2000f8e021d */
[----:B------:R-:W-:Y:S02]  /*0a70*/  LEA.HI R11, R11, R8, RZ, 0x4 ;  /* 0x000000080b0b7211 */ /* 0x000fe400078f20ff */
[----:B------:R-:W-:Y:S02]  /*0a80*/  ULDC UR4, c[0x0][0x1c0] ;  /* 0x0000700000047ab9 */ /* 0x000fe40000000800 */
[----:B------:R-:W-:Y:S01]  /*0a90*/  LOP3.LUT R3, R11, 0xfffffff0, RZ, 0xc0, !PT ;  /* 0xfffffff00b037812 */ /* 0x000fe200078ec0ff */
[----:B------:R-:W-:Y:S01]  /*0aa0*/  UIMAD UR4, UR7, UR4, UR6 ;  /* 0x00000004070472a4 */ /* 0x000fe2000f8e0206 */
[----:B------:R-:W-:-:S03]  /*0ab0*/  SHF.R.S32.HI R11, RZ, 0x4, R11 ;  /* 0x00000004ff0b7819 */ /* 0x000fc6000001140b */
[----:B------:R-:W-:Y:S01]  /*0ac0*/  IMAD.IADD R12, R8, 0x1, -R3 ;  /* 0x00000001080c7824 */ /* 0x000fe200078e0a03 */
[----:B------:R-:W-:Y:S02]  /*0ad0*/  UIMAD UR5, UR4, UR5, UR10 ;  /* 0x00000005040572a4 */ /* 0x000fe4000f8e020a */
[----:B------:R-:W-:Y:S01]  /*0ae0*/  UIADD3 UR10, -UR10, UR12, URZ ;  /* 0x0000000c0a0a7290 */ /* 0x000fe2000fffe13f */
[----:B------:R-:W-:Y:S01]  /*0af0*/  IMAD.SHL.U32 R16, R12, 0x4, RZ ;  /* 0x000000040c107824 */ /* 0x000fe200078e00ff */
[----:B------:R-:W-:Y:S02]  /*0b00*/  ULDC UR4, c[0x0][0x22c] ;  /* 0x00008b0000047ab9 */ /* 0x000fe40000000800 */
[----:B------:R-:W-:Y:S02]  /*0b10*/  UIMAD UR4, UR5, UR4, URZ ;  /* 0x00000004050472a4 */ /* 0x000fe4000f8e023f */
[----:B------:R-:W-:Y:S02]  /*0b20*/  SHF.R.S32.HI R17, RZ, 0x1f, R16 ;  /* 0x0000001fff117819 */ /* 0x000fe40000011410 */
[----:B------:R-:W-:-:S02]  /*0b30*/  ISETP.GE.AND P1, PT, R11, UR10, PT ;  /* 0x0000000a0b007c0c */ /* 0x000fc4000bf26270 */
[----:B------:R-:W-:Y:S01]  /*0b40*/  IMAD.U32 R0, RZ, RZ, UR4 ;  /* 0x00000004ff007e24 */ /* 0x000fe2000f8e00ff */
[C---:B------:R-:W-:Y:S01]  /*0b50*/  IADD3 R10, R16.reuse, 0x40, RZ ;  /* 0x00000040100a7810 */ /* 0x040fe20007ffe0ff */
[----:B------:R-:W-:Y:S01]  /*0b60*/  IMAD.WIDE R4, R11, 0x100, R16 ;  /* 0x000001000b047825 */ /* 0x000fe200078e0210 */
[C---:B------:R-:W-:Y:S02]  /*0b70*/  IADD3 R9, R16.reuse, 0x80, RZ ;  /* 0x0000008010097810 */ /* 0x040fe40007ffe0ff */
[----:B------:R-:W-:Y:S02]  /*0b80*/  IADD3 R8, R16, 0xc0, RZ ;  /* 0x000000c010087810 */ /* 0x000fe40007ffe0ff */
        /* <DEDUP_REMOVED lines=13> */
.L_x_3062:
[----:B------:R-:W-:Y:S05]  /*0c60*/  BSYNC B0 ;  /* 0x0000000000007941 */ /* 0x000fea0003800000 */
.L_x_3061:
        /* <DEDUP_REMOVED lines=12> */
.L_x_3064:
[----:B------:R-:W-:Y:S05]  /*0d30*/  BSYNC B0 ;  /* 0x0000000000007941 */ /* 0x000fea0003800000 */
.L_x_3063:
        /* <DEDUP_REMOVED lines=12> */
.L_x_3066:
[----:B------:R-:W-:Y:S05]  /*0e00*/  BSYNC B0 ;  /* 0x0000000000007941 */ /* 0x000fea0003800000 */
.L_x_3065:
        /* <DEDUP_REMOVED lines=12> */
.L_x_3068:
[----:B------:R-:W-:Y:S05]  /*0ed0*/  BSYNC B0 ;  /* 0x0000000000007941 */ /* 0x000fea0003800000 */
.L_x_3067:
        /* <DEDUP_REMOVED lines=12> */
.L_x_3070:
[----:B------:R-:W-:Y:S05]  /*0fa0*/  BSYNC B0 ;  /* 0x0000000000007941 */ /* 0x000fea0003800000 */
.L_x_3069:
        /* <DEDUP_REMOVED lines=12> */
.L_x_3072:
[----:B------:R-:W-:Y:S05]  /*1070*/  BSYNC B0 ;  /* 0x0000000000007941 */ /* 0x000fea0003800000 */
.L_x_3071:
        /* <DEDUP_REMOVED lines=12> */
.L_x_3074:
[----:B------:R-:W-:Y:S05]  /*1140*/  BSYNC B0 ;  /* 0x0000000000007941 */ /* 0x000fea0003800000 */
.L_x_3073:
        /* <DEDUP_REMOVED lines=12> */
.L_x_3076:
[----:B------:R-:W-:Y:S05]  /*1210*/  BSYNC B0 ;  /* 0x0000000000007941 */ /* 0x000fea0003800000 */
.L_x_3075:
        /* <DEDUP_REMOVED lines=10> */
[----:B-1234-:R-:W-:Y:S01]  /*12c0*/  @!P0 IMAD.MOV.U32 R15, RZ, RZ, -0x800000 ;  /* 0xff800000ff0f8424 */ /* 0x01efe200078e00ff */
[----:B------:R-:W-:Y:S01]  /*12d0*/  ISETP.GE.OR P2, PT, R4, UR10, P6 ;  /* 0x0000000a04007c0c */ /* 0x000fe2000b746670 */
[----:B------:R-:W-:Y:S01]  /*12e0*/  @!P5 IMAD.MOV.U32 R17, RZ, RZ, -0x800000 ;  /* 0xff800000ff11d424 */ /* 0x000fe200078e00ff */
[----:B------:R-:W-:Y:S02]  /*12f0*/  ISETP.GE.OR P1, PT, R3, UR10, P6 ;  /* 0x0000000a03007c0c */ /* 0x000fe4000b726670 */
[----:B------:R1:W-:Y:S01]  /*1300*/  @!P0 STG.E [R10.64], R15 ;  /* 0x0000000f0a008986 */ /* 0x0003e2000c101920 */
[----:B------:R-:W-:Y:S02]  /*1310*/  ISETP.GE.OR P0, PT, R2, UR10, P6 ;  /* 0x0000000a02007c0c */ /* 0x000fe4000b706670 */
[----:B------:R-:W-:Y:S01]  /*1320*/  ISETP.GE.OR P6, PT, R0, UR10, P6 ;  /* 0x0000000a00007c0c */ /* 0x000fe2000b7c6670 */
[----:B------:R-:W-:Y:S01]  /*1330*/  @!P4 IMAD.MOV.U32 R13, RZ, RZ, -0x800000 ;  /* 0xff800000ff0dc424 */ /* 0x000fe200078e00ff */
        /* <DEDUP_REMOVED lines=14> */
.L_x_3060:
        /* <DEDUP_REMOVED lines=17> */
[----:B------:R-:W-:Y:S02]  /*1530*/  UPLOP3.LUT UP6, UPT, UPT, UPT, UPT, 0x40, 0x0 ;  /* 0x000000000000789c */ /* 0x000fe40003fce870 */
[----:B------:R-:W-:-:S03]  /*1540*/  UMOV UR15, UR29 ;  /* 0x0000001d000f7c82 */ /* 0x000fc60008000000 */
[----:B------:R-:W-:Y:S02]  /*1550*/  @UP1 USHF.R.S32.HI UR7, URZ, 0x1f, UR29 ;  /* 0x0000001f3f071899 */ /* 0x000fe4000801141d */
[----:B------:R-:W-:Y:S02]  /*1560*/  @UP1 UIMAD.WIDE.U32 UR22, UR29, UR4, URZ ;  /* 0x000000041d1612a5 */ /* 0x000fe4000f8e003f */
[----:B------:R-:W-:Y:S02]  /*1570*/  @UP1 UIMAD UR7, UR7, UR4, URZ ;  /* 0x00000004070712a4 */ /* 0x000fe4000f8e023f */
[----:B------:R-:W-:Y:S02]  /*1580*/  @UP1 ULEA UR30, UP0, UR22, UR18, 0x2 ;  /* 0x00000012161e1291 */ /* 0x000fe4000f80103f */
[----:B------:R-:W-:-:S04]  /*1590*/  @UP1 UIMAD UR4, UR29, UR5, UR7 ;  /* 0x000000051d0412a4 */ /* 0x000fc8000f8e0207 */
        /* <DEDUP_REMOVED lines=10> */
[----:B------:R-:W-:-:S04]  /*1640*/  UMOV UR16, URZ ;  /* 0x0000003f00107c82 */ /* 0x000fc80008000000 */
        /* <DEDUP_REMOVED lines=11> */
[----:B--2---:R-:W-:-:S03]  /*1700*/  UIMAD.WIDE.U32 UR18, UR13, UR5, URZ ;  /* 0x000000050d1272a5 */ /* 0x004fc6000f8e003f */
[----:B------:R-:W-:-:S04]  /*1710*/  ULDC UR13, c[0x0][0x2d0] ;  /* 0x0000b400000d7ab9 */ /* 0x000fc80000000800 */
        /* <DEDUP_REMOVED lines=72> */
.L_x_3077:
        /* <DEDUP_REMOVED lines=21> */
.L_x_3079:
[----:B------:R-:W-:Y:S01]  /*1cf0*/  IABS R3, c[0x0][0x1c8] ;  /* 0x0000720000037a13 */ /* 0x000fe20000000000 */
[----:B------:R-:W-:Y:S01]  /*1d00*/  IMAD.U32 R0, RZ, RZ, UR6 ;  /* 0x00000006ff007e24 */ /* 0x000fe2000f8e00ff */
[----:B------:R-:W-:Y:S02]  /*1d10*/  ULDC UR4, c[0x0][0x1c8] ;  /* 0x0000720000047ab9 */ /* 0x000fe40000000800 */
[----:B------:R-:W1:Y:S01]  /*1d20*/  I2F.RP R6, R3 ;  /* 0x0000000300067306 */ /* 0x000e620000209400 */
[----:B------:R-:W-:Y:S01]  /*1d30*/  ULOP3.LUT UR4, UR6, UR4, URZ, 0x3c, !UPT ;  /* 0x0000000406047292 */ /* 0x000fe2000f8e3c3f */
[----:B------:R-:W-:Y:S01]  /*1d40*/  IABS R0, R0 ;  /* 0x0000000000007213 */ /* 0x000fe20000000000 */
[----:B------:R-:W-:Y:S02]  /*1d50*/  ULEA UR13, UR8, 0xffffffc0, 0x6 ;  /* 0xffffffc0080d7891 */ /* 0x000fe4000f8e303f */
[----:B------:R-:W-:-:S02]  /*1d60*/  UMOV UR22, UR20 ;  /* 0x0000001400167c82 */ /* 0x000fc40008000000 */
[----:B------:R-:W-:Y:S01]  /*1d70*/  ISETP.LE.AND P2, PT, RZ, UR4, PT ;  /* 0x00000004ff007c0c */ /* 0x000fe2000bf43270 */
[----:B------:R-:W-:Y:S02]  /*1d80*/  USHF.R.S32.HI UR7, URZ, 0x1f, UR13 ;  /* 0x0000001f3f077899 */ /* 0x000fe4000801140d */
[----:B------:R-:W-:Y:S02]  /*1d90*/  ULDC.64 UR4, c[0x0][0x198] ;  /* 0x0000660000047ab9 */ /* 0x000fe40000000a00 */
[----:B------:R-:W-:Y:S02]  /*1da0*/  UIMAD UR18, UR7, UR4, URZ ;  /* 0x00000004071272a4 */ /* 0x000fe4000f8e023f */
[----:B------:R-:W-:Y:S01]  /*1db0*/  UMOV UR23, UR19 ;  /* 0x0000001300177c82 */ /* 0x000fe20008000000 */
[----:B-1----:R-:W1:Y:S01]  /*1dc0*/  MUFU.RCP R4, R6 ;  /* 0x0000000600047308 */ /* 0x002e620000001000 */
[----:B------:R-:W-:Y:S02]  /*1dd0*/  UIMAD.WIDE.U32 UR22, UR13, UR4, UR22 ;  /* 0x000000040d1672a5 */ /* 0x000fe4000f8e0016 */
[----:B------:R-:W-:-:S02]  /*1de0*/  UIMAD UR4, UR13, UR5, UR18 ;  /* 0x000000050d0472a4 */ /* 0x000fc4000f8e0212 */
        /* <DEDUP_REMOVED lines=44> */
.L_x_3078:
[----:B------:R-:W-:Y:S01]  /*20b0*/  SHF.R.S32.HI R85, RZ, 0x1f, R8 ;  /* 0x0000001fff557819 */ /* 0x000fe20000011408 */
[----:B------:R-:W-:Y:S01]  /*20c0*/  UISETP.NE.AND UP0, UPT, UR14, -0x1, UPT ;  /* 0xffffffff0e00788c */ /* 0x000fe2000bf05270 */
[----:B------:R-:W1:Y:S01]  /*20d0*/  S2R R19, SR_CTAID.X ;  /* 0x0000000000137919 */ /* 0x000e620000002500 */
[----:B------:R-:W-:Y:S01]  /*20e0*/  ULDC.64 UR4, c[0x0][0x190] ;  /* 0x0000640000047ab9 */ /* 0x000fe20000000a00 */
[CC--:B------:R-:W-:Y:S01]  /*20f0*/  LEA.HI R3, R85.reuse, R8.reuse, RZ, 0x4 ;  /* 0x0000000855037211 */ /* 0x0c0fe200078f20ff */
[----:B------:R-:W-:Y:S01]  /*2100*/  UIADD3 UR20, -UR10, UR12, URZ ;  /* 0x0000000c0a147290 */ /* 0x000fe2000fffe13f */
[----:B------:R-:W-:Y:S01]  /*2110*/  LEA.HI R9, R85, R8, RZ, 0x3 ;  /* 0x0000000855097211 */ /* 0x000fe200078f18ff */
[----:B------:R-:W-:Y:S01]  /*2120*/  IMAD R7, R7, c[0x0][0x1b8], RZ ;  /* 0x00006e0007077a24 */ /* 0x000fe200078e02ff */
[----:B------:R-:W-:Y:S01]  /*2130*/  SHF.R.S32.HI R0, RZ, 0x4, R3 ;  /* 0x00000004ff007819 */ /* 0x000fe20000011403 */
[----:B------:R-:W-:Y:S01]  /*2140*/  BSSY B0, `(.L_x_3080) ;  /* 0x000007a000007945 */ /* 0x000fe20003800000 */
[----:B------:R-:W-:Y:S01]  /*2150*/  SHF.R.S32.HI R16, RZ, 0x3, R9 ;  /* 0x00000003ff107819 */ /* 0x000fe20000011409 */
[----:B------:R-:W-:Y:S01]  /*2160*/  IMAD R6, R12, c[0x0][0x1bc], R7 ;  /* 0x00006f000c067a24 */ /* 0x000fe200078e0207 */
[C---:B------:R-:W-:Y:S01]  /*2170*/  LEA.HI R229, R3.reuse, R0, RZ, 0x1 ;  /* 0x0000000003e57211 */ /* 0x040fe200078f08ff */
[----:B------:R-:W-:Y:S01]  /*2180*/  @UP0 UIMAD.WIDE.U32 UR22, UR14, UR4, URZ ;  /* 0x000000040e1602a5 */ /* 0x000fe2000f8e003f */
[----:B------:R-:W-:Y:S01]  /*2190*/  LOP3.LUT R3, R3, 0xfffffff0, RZ, 0xc0, !PT ;  /* 0xfffffff003037812 */ /* 0x000fe200078ec0ff */
[----:B------:R-:W-:Y:S01]  /*21a0*/  IMAD.SHL.U32 R232, R16, 0x40, RZ ;  /* 0x0000004010e87824 */ /* 0x000fe200078e00ff */
[----:B------:R-:W-:Y:S01]  /*21b0*/  LOP3.LUT R229, R229, 0xfffffffe, RZ, 0xc0, !PT ;  /* 0xfffffffee5e57812 */ /* 0x000fe200078ec0ff */
[----:B------:R-:W-:Y:S01]  /*21c0*/  @UP0 UIMAD UR15, UR14, UR5, UR23 ;  /* 0x000000050e0f02a4 */ /* 0x000fe2000f8e0217 */
[----:B------:R-:W-:Y:S01]  /*21d0*/  LOP3.LUT R9, R9, 0xfffffff8, RZ, 0xc0, !PT ;  /* 0xfffffff809097812 */ /* 0x000fe200078ec0ff */
[----:B------:R-:W-:Y:S01]  /*21e0*/  @!UP0 USHF.R.S32.HI UR14, URZ, 0x1f, UR29 ;  /* 0x0000001f3f0e8899 */ /* 0x000fe2000801141d */
[----:B------:R-:W-:Y:S01]  /*21f0*/  SHF.R.S32.HI R17, RZ, 0x1f, R16 ;  /* 0x0000001fff117819 */ /* 0x000fe20000011410 */
[----:B------:R-:W-:Y:S01]  /*2200*/  IMAD.IADD R229, R0, 0x1, -R229 ;  /* 0x0000000100e57824 */ /* 0x000fe200078e0ae5 */
[----:B------:R-:W-:Y:S01]  /*2210*/  ULDC.64 UR4, c[0x0][0x178] ;  /* 0x00005e0000047ab9 */ /* 0x000fe20000000a00 */
[C---:B------:R-:W-:Y:S01]  /*2220*/  IMAD.IADD R0, R8.reuse, 0x1, -R3 ;  /* 0x0000000108007824 */ /* 0x040fe200078e0a03 */
[----:B------:R-:W-:Y:S01]  /*2230*/  @!UP0 UIMAD.WIDE.U32 UR24, UR29, UR4, URZ ;  /* 0x000000041d1882a5 */ /* 0x000fe2000f8e003f */
[----:B------:R-:W-:Y:S01]  /*2240*/  IMAD.IADD R2, R8, 0x1, -R9 ;  /* 0x0000000108027824 */ /* 0x000fe200078e0a09 */
[----:B------:R-:W-:Y:S01]  /*2250*/  @!UP0 UIMAD UR14, UR14, UR4, URZ ;  /* 0x000000040e0e82a4 */ /* 0x000fe2000f8e023f */
[----:B------:R-:W-:Y:S01]  /*2260*/  LOP3.LUT R232, R232, 0x1c0, RZ, 0xc0, !PT ;  /* 0x000001c0e8e87812 */ /* 0x000fe200078ec0ff */
[----:B------:R-:W-:Y:S01]  /*2270*/  IMAD R165, R17, c[0x0][0x198], RZ ;  /* 0x0000660011a57a24 */ /* 0x000fe200078e02ff */
[----:B------:R-:W-:Y:S01]  /*2280*/  SHF.R.S32.HI R3, RZ, 0x1f, R0 ;  /* 0x0000001fff037819 */ /* 0x000fe20000011400 */
[----:B------:R-:W-:Y:S01]  /*2290*/  IMAD.SHL.U32 R233, R2, 0x8, RZ ;  /* 0x0000000802e97824 */ /* 0x000fe200078e00ff */
[----:B------:R-:W-:Y:S01]  /*22a0*/  @!UP0 UIMAD UR5, UR29, UR5, UR14 ;  /* 0x000000051d0582a4 */ /* 0x000fe2000f8e020e */
[----:B------:R-:W-:Y:S01]  /*22b0*/  IMAD R165, R16, c[0x0][0x19c], R165 ;  /* 0x0000670010a57a24 */ /* 0x000fe200078e02a5 */
[----:B------:R-:W-:Y:S01]  /*22c0*/  LEA.HI R3, R3, R0, RZ, 0x3 ;  /* 0x0000000003037211 */ /* 0x000fe200078f18ff */
[----:B------:R-:W-:Y:S01]  /*22d0*/  @!UP0 UMOV UR22, UR24 ;  /* 0x0000001800168c82 */ /* 0x000fe20008000000 */
[----:B------:R-:W-:Y:S01]  /*22e0*/  SHF.R.S32.HI R4, RZ, 0x1f, R233 ;  /* 0x0000001fff047819 */ /* 0x000fe200000114e9 */
[----:B------:R-:W-:Y:S01]  /*22f0*/  @!UP0 UIADD3 UR15, UR25, UR5, URZ ;  /* 0x00000005190f8290 */ /* 0x000fe2000fffe03f */
[C---:B------:R-:W-:Y:S01]  /*2300*/  LOP3.LUT R11, R3.reuse, 0xfffffff8, RZ, 0xc0, !PT ;  /* 0xfffffff8030b7812 */ /* 0x040fe200078ec0ff */
[----:B------:R-:W-:Y:S01]  /*2310*/  IMAD.SHL.U32 R3, R3, 0x40, RZ ;  /* 0x0000004003037824 */ /* 0x000fe200078e00ff */
[C---:B------:R-:W-:Y:S01]  /*2320*/  IADD3 R10, P0, R233.reuse, UR18, RZ ;  /* 0x00000012e90a7c10 */ /* 0x040fe2000ff1e0ff */
[----:B------:R-:W-:Y:S01]  /*2330*/  ULDC.64 UR4, c[0x0][0x1a8] ;  /* 0x00006a0000047ab9 */ /* 0x000fe20000000a00 */
[----:B------:R-:W-:Y:S01]  /*2340*/  IADD3 R20, P1, R233, R20, RZ ;  /* 0x00000014e9147210 */ /* 0x000fe20007f3e0ff */
[----:B------:R-:W-:Y:S01]  /*2350*/  IMAD.IADD R0, R0, 0x1, -R11 ;  /* 0x0000000100007824 */ /* 0x000fe200078e0a0b */
[----:B------:R-:W-:Y:S01]  /*2360*/  IADD3.X R11, R4, UR17, RZ, P0, !PT ;  /* 0x00000011040b7c10 */ /* 0x000fe200087fe4ff */
[----:B-1----:R-:W-:Y:S01]  /*2370*/  IMAD.WIDE R18, R19, 0x40, R16 ;  /* 0x0000004013127825 */ /* 0x002fe200078e0210 */
[----:B------:R-:W-:-:S02]  /*2380*/  IADD3 R14, P0, R233, UR22, RZ ;  /* 0x00000016e90e7c10 */ /* 0x000fc4000ff1e0ff */
[----:B------:R-:W-:Y:S01]  /*2390*/  LOP3.LUT R9, R232, 0x38, R233, 0xf8, !PT ;  /* 0x00000038e8097812 */ /* 0x000fe200078ef8e9 */
[----:B------:R-:W-:Y:S01]  /*23a0*/  IMAD.X R21, R4, 0x1, R5, P1 ;  /* 0x0000000104157824 */ /* 0x000fe200008e0605 */
[C---:B------:R-:W-:Y:S01]  /*23b0*/  R2P PR, R0.reuse, 0x6 ;  /* 0x0000000600007804 */ /* 0x040fe20000000000 */
[----:B------:R-:W-:Y:S01]  /*23c0*/  IMAD.SHL.U32 R0, R0, 0x40, RZ ;  /* 0x0000004000007824 */ /* 0x000fe200078e00ff */
[----:B------:R-:W-:Y:S01]  /*23d0*/  IADD3.X R15, R4, UR15, RZ, P0, !PT ;  /* 0x0000000f040f7c10 */ /* 0x000fe200087fe4ff */
[C---:B------:R-:W-:Y:S01]  /*23e0*/  IMAD.WIDE.U32 R166, R16.reuse, c[0x0][0x198], R20 ;  /* 0x0000660010a67a25 */ /* 0x040fe200078e0014 */
[----:B------:R-:W-:Y:S02]  /*23f0*/  SHF.R.U32.HI R232, RZ, 0x3, R232 ;  /* 0x00000003ffe87819 */ /* 0x000fe400000116e8 */
[----:B------:R-:W-:Y:S01]  /*2400*/  IADD3 R168, P0, R16, UR13, RZ ;  /* 0x0000000d10a87c10 */ /* 0x000fe2000ff1e0ff */
[----:B------:R-:W-:Y:S01]  /*2410*/  IMAD.SHL.U32 R5, R229, 0x8, RZ ;  /* 0x00000008e5057824 */ /* 0x000fe200078e00ff */
[----:B------:R-:W-:Y:S01]  /*2420*/  LOP3.LUT R0, R0, 0x1c0, RZ, 0xc0, !PT ;  /* 0x000001c000007812 */ /* 0x000fe200078ec0ff */
[----:B------:R-:W-:Y:S01]  /*2430*/  IMAD.IADD R165, R167, 0x1, R165 ;  /* 0x00000001a7a57824 */ /* 0x000fe200078e02a5 */
[----:B------:R-:W-:Y:S01]  /*2440*/  USHF.R.S32.HI UR13, URZ, 0x1f, UR6 ;  /* 0x0000001f3f0d7899 */ /* 0x000fe20008011406 */
[----:B------:R-:W-:Y:S01]  /*2450*/  LOP3.LUT R232, R9, R232, RZ, 0x3c, !PT ;  /* 0x000000e809e87212 */ /* 0x000fe200078e3cff */
[----:B------:R-:W-:Y:S01]  /*2460*/  IMAD.WIDE.U32 R12, R12, c[0x0][0x1b8], R10 ;  /* 0x00006e000c0c7a25 */ /* 0x000fe200078e000a */
[----:B------:R-:W-:Y:S01]  /*2470*/  IADD3.X R167, R17, UR7, RZ, P0, !PT ;  /* 0x0000000711a77c10 */ /* 0x000fe200087fe4ff */
[----:B------:R-:W-:Y:S01]  /*2480*/  UIMAD UR4, UR13, UR4, URZ ;  /* 0x000000040d0472a4 */ /* 0x000fe2000f8e023f */
[-C--:B------:R-:W-:Y:S01]  /*2490*/  LEA.HI R9, R85, R8.reuse, RZ, 0x6 ;  /* 0x0000000855097211 */ /* 0x080fe200078f30ff */
[----:B------:R-:W-:Y:S01]  /*24a0*/  IMAD.U32 R10, RZ, RZ, UR6 ;  /* 0x00000006ff0a7e24 */ /* 0x000fe2000f8e00ff */
[----:B------:R-:W-:Y:S01]  /*24b0*/  LOP3.LUT R5, R0, 0x8, R5, 0xf8, !PT ;  /* 0x0000000800057812 */ /* 0x000fe200078ef805 */
[----:B------:R-:W-:Y:S01]  /*24c0*/  IMAD.IADD R7, R13, 0x1, R6 ;  /* 0x000000010d077824 */ /* 0x000fe200078e0206 */
[----:B------:R-:W-:Y:S01]  /*24d0*/  ISETP.GE.AND P0, PT, R16, UR20, PT ;  /* 0x0000001410007c0c */ /* 0x000fe2000bf06270 */
[----:B------:R-:W-:Y:S01]  /*24e0*/  IMAD R167, R167, c[0x0][0x1a0], RZ ;  /* 0x00006800a7a77a24 */ /* 0x000fe200078e02ff */
[----:B------:R-:W-:Y:S01]  /*24f0*/  SHF.R.U32.HI R0, RZ, 0x3, R0 ;  /* 0x00000003ff007819 */ /* 0x000fe20000011600 */
[----:B------:R-:W-:Y:S01]  /*2500*/  IMAD.SHL.U32 R9, R9, 0x8, RZ ;  /* 0x0000000809097824 */ /* 0x000fe200078e00ff */
[----:B------:R-:W-:Y:S01]  /*2510*/  LEA.HI R85, R85, R8, RZ, 0x5 ;  /* 0x0000000855557211 */ /* 0x000fe200078f28ff */
[----:B------:R-:W-:Y:S01]  /*2520*/  IMAD.MOV.U32 R6, RZ, RZ, R12 ;  /* 0x000000ffff067224 */ /* 0x000fe200078e000c */
[----:B------:R-:W-:Y:S01]  /*2530*/  LOP3.LUT R0, R5, R0, RZ, 0x3c, !PT ;  /* 0x0000000005007212 */ /* 0x000fe200078e3cff */
[----:B------:R-:W-:Y:S01]  /*2540*/  UIMAD UR4, UR6, UR5, UR4 ;  /* 0x00000005060472a4 */ /* 0x000fe2000f8e0204 */
[----:B------:R-:W-:Y:S01]  /*2550*/  IMAD.WIDE.U32 R10, R10, c[0x0][0x1a8], R14 ;  /* 0x00006a000a0a7a25 */ /* 0x000fe200078e000e */
[----:B------:R-:W-:-:S02]  /*2560*/  LOP3.LUT R232, R232, 0xfffffe00, R9, 0xf8, !PT ;  /* 0xfffffe00e8e87812 */ /* 0x000fc400078ef809 */
[----:B------:R-:W-:Y:S01]  /*2570*/  LOP3.LUT R0, R0, 0xfffffe00, R3, 0xf8, !PT ;  /* 0xfffffe0000007812 */ /* 0x000fe200078ef803 */
[C---:B------:R-:W-:Y:S01]  /*2580*/  IMAD R167, R168.reuse, c[0x0][0x1a4], R167 ;  /* 0x00006900a8a77a24 */ /* 0x040fe200078e02a7 */
[----:B------:R-:W-:Y:S01]  /*2590*/  LOP3.LUT R3, R85, 0xffffffe0, RZ, 0xc0, !PT ;  /* 0xffffffe055037812 */ /* 0x000fe200078ec0ff */
[----:B------:R-:W-:Y:S01]  /*25a0*/  IMAD.WIDE.U32 R168, R168, c[0x0][0x1a0], R6 ;  /* 0x00006800a8a87a25 */ /* 0x000fe200078e0006 */
[----:B------:R-:W-:Y:S02]  /*25b0*/  IADD3 R15, R11, UR4, RZ ;  /* 0x000000040b0f7c10 */ /* 0x000fe4000fffe0ff */
[----:B------:R-:W-:Y:S01]  /*25c0*/  SHF.R.S32.HI R85, RZ, 0x5, R85 ;  /* 0x00000005ff557819 */ /* 0x000fe20000011455 */
[----:B------:R-:W-:Y:S01]  /*25d0*/  IMAD.MOV.U32 R7, RZ, RZ, 0x10 ;  /* 0x00000010ff077424 */ /* 0x000fe200078e00ff */
[C---:B------:R-:W-:Y:S01]  /*25e0*/  IADD3 R172, R233.reuse, 0x40, RZ ;  /* 0x00000040e9ac7810 */ /* 0x040fe20007ffe0ff */
[----:B------:R-:W-:Y:S01]  /*25f0*/  IMAD.MOV.U32 R5, RZ, RZ, 0x20 ;  /* 0x00000020ff057424 */ /* 0x000fe200078e00ff */
[C---:B------:R-:W-:Y:S01]  /*2600*/  IADD3 R171, R233.reuse, 0x80, RZ ;  /* 0x00000080e9ab7810 */ /* 0x040fe20007ffe0ff */
[----:B------:R-:W-:Y:S01]  /*2610*/  IMAD.IADD R3, R8, 0x1, -R3 ;  /* 0x0000000108037824 */ /* 0x000fe200078e0a03 */
[----:B------:R-:W-:Y:S01]  /*2620*/  IADD3 R170, R233, 0xc0, RZ ;  /* 0x000000c0e9aa7810 */ /* 0x000fe20007ffe0ff */
[----:B------:R-:W-:Y:S01]  /*2630*/  IMAD.SHL.U32 R232, R232, 0x2, RZ ;  /* 0x00000002e8e87824 */ /* 0x000fe200078e00ff */
[----:B------:R-:W-:Y:S01]  /*2640*/  SEL R7, R7, 0xfffffff0, !P1 ;  /* 0xfffffff007077807 */ /* 0x000fe20004800000 */
[----:B------:R-:W-:Y:S01]  /*2650*/  IMAD.IADD R167, R169, 0x1, R167 ;  /* 0x00000001a9a77824 */ /* 0x000fe200078e02a7 */
[----:B------:R-:W-:Y:S01]  /*2660*/  SEL R5, R5, 0xffffffe0, !P2 ;  /* 0xffffffe005057807 */ /* 0x000fe20005000000 */
[----:B------:R-:W-:Y:S05]  /*2670*/  @P0 BRA `(.L_x_3081) ;  /* 0x0000026000000947 */ /* 0x000fea0003800000 */
[----:B------:R-:W-:Y:S01]  /*2680*/  ISETP.GE.AND P6, PT, R233, c[0x0][0x220], PT ;  /* 0x00008800e9007a0c */ /* 0x000fe20003fc6270 */
[----:B------:R-:W-:Y:S01]  /*2690*/  IMAD R9, R19, c[0x0][0x190], RZ ;  /* 0x0000640013097a24 */ /* 0x000fe200078e02ff */
[----:B------:R-:W-:Y:S01]  /*26a0*/  ISETP.GE.AND P5, PT, R172, c[0x0][0x220], PT ;  /* 0x00008800ac007a0c */ /* 0x000fe20003fa6270 */
[----:B------:R-:W-:Y:S01]  /*26b0*/  IMAD.MOV.U32 R14, RZ, RZ, R10 ;  /* 0x000000ffff0e7224 */ /* 0x000fe200078e000a */
[----:B------:R-:W-:Y:S01]  /*26c0*/  ISETP.GE.AND P4, PT, R171, c[0x0][0x220], PT ;  /* 0x00008800ab007a0c */ /* 0x000fe20003f86270 */
[----:B------:R-:W-:Y:S01]  /*26d0*/  IMAD R4, R18, c[0x0][0x194], R9 ;  /* 0x0000650012047a24 */ /* 0x000fe200078e0209 */
        /* <DEDUP_REMOVED lines=32> */
.L_x_3081:
[----:B------:R-:W-:Y:S05]  /*28e0*/  BSYNC B0 ;  /* 0x0000000000007941 */ /* 0x000fea0003800000 */
.L_x_3080:
        /* <DEDUP_REMOVED lines=45> */
.L_x_3083:
[----:B------:R-:W-:Y:S05]  /*2bc0*/  BSYNC B0 ;  /* 0x0000000000007941 */ /* 0x000fea0003800000 */
.L_x_3082:
        /* <DEDUP_REMOVED lines=45> */
.L_x_3085:
[----:B------:R-:W-:Y:S05]  /*2ea0*/  BSYNC B0 ;  /* 0x0000000000007941 */ /* 0x000fea0003800000 */
.L_x_3084:
        /* <DEDUP_REMOVED lines=16> */
[C---:B-1----:R-:W-:Y:S01]  /*2fb0*/  @!P4 LEA R20, P3, R10.reuse, c[0x0][0x160], 0x1 ;  /* 0x000058000a14ca11 */ /* 0x042fe200078608ff */
        /* <DEDUP_REMOVED lines=27> */
.L_x_3087:
[----:B------:R-:W-:Y:S05]  /*3170*/  BSYNC B0 ;  /* 0x0000000000007941 */ /* 0x000fea0003800000 */
.L_x_3086:
        /* <DEDUP_REMOVED lines=12> */
[C---:B-1----:R-:W-:Y:S02]  /*3240*/  @!P4 LEA R14, P3, R166.reuse, c[0x0][0x168], 0x1 ;  /* 0x00005a00a60eca11 */ /* 0x042fe400078608ff */
        /* <DEDUP_REMOVED lines=26> */
.L_x_3089:
[----:B------:R-:W-:Y:S05]  /*33f0*/  BSYNC B0 ;  /* 0x0000000000007941 */ /* 0x000fea0003800000 */
.L_x_3088:
        /* <DEDUP_REMOVED lines=9> */
[----:B------:R-:W-:-:S04]  /*3490*/  IADD3 R9, P0, R166, UR25, RZ ;  /* 0x00000019a6097c10 */ /* 0x000fc8000ff1e0ff */
[----:B------:R-:W-:Y:S02]  /*34a0*/  IADD3.X R6, R165, UR24, RZ, P0, !PT ;  /* 0x00000018a5067c10 */ /* 0x000fe400087fe4ff */
[----:B------:R-:W-:Y:S01]  /*34b0*/  ISETP.GE.AND P0, PT, R170, c[0x0][0x220], PT ;  /* 0x00008800aa007a0c */ /* 0x000fe20003f06270 */
[----:B------:R3:W-:Y:S01]  /*34c0*/  @P5 STS.128 [R232+0x8800], RZ ;  /* 0x008800ffe8005388 */ /* 0x0007e20000000c00 */
[C---:B--2---:R-:W-:Y:S02]  /*34d0*/  @!P5 LEA R18, P6, R9.reuse, c[0x0][0x168], 0x1 ;  /* 0x00005a000912da11 */ /* 0x044fe400078c08ff */
[C---:B-1----:R-:W-:Y:S02]  /*34e0*/  @!P4 LEA R14, P3, R9.reuse, c[0x0][0x168], 0x1 ;  /* 0x00005a00090eca11 */ /* 0x042fe400078608ff */
        /* <DEDUP_REMOVED lines=20> */
[----:B---3--:R-:W-:-:S04]  /*3630*/  LEA R10, P0, R9, c[0x0][0x168], 0x1 ;  /* 0x00005a00090a7a11 */ /* 0x008fc800078008ff */
[----:B------:R-:W-:-:S05]  /*3640*/  LEA.HI.X R11, R9, c[0x0][0x16c], R6, 0x1, P0 ;  /* 0x00005b00090b7a11 */ /* 0x000fca00000f0c06 */
[----:B------:R-:W-:Y:S01]  /*3650*/  @!PT LDS RZ, [RZ] ;  /* 0x00000000fffff984 */ /* 0x000fe20000000800 */
[----:B------:R-:W-:Y:S01]  /*3660*/  @!PT LDS RZ, [RZ] ;  /* 0x00000000fffff984 */ /* 0x000fe20000000800 */
[----:B------:R-:W-:Y:S01]  /*3670*/  @!PT LDS RZ, [RZ] ;  /* 0x00000000fffff984 */ /* 0x000fe20000000800 */
[----:B------:R1:W-:Y:S04]  /*3680*/  LDGSTS.E.BYPASS.LTC128B.128 [R232+0xe800], [R10.64+0x180] ;  /* 0x0e8001800ae87fae */ /* 0x0003e8000b901d60 */
.L_x_3091:
[----:B------:R-:W-:Y:S05]  /*3690*/  BSYNC B0 ;  /* 0x0000000000007941 */ /* 0x000fea0003800000 */
.L_x_3090:
[----:B------:R-:W-:Y:S01]  /*36a0*/  ISETP.GE.AND P0, PT, R13, UR14, PT ;  /* 0x0000000e0d007c0c */ /* 0x000fe2000bf06270 */
[----:B------:R-:W-:-:S12]  /*36b0*/  BSSY B0, `(.L_x_3092) ;  /* 0x0000027000007945 */ /* 0x000fd80003800000 */
[----:B------:R-:W-:Y:S05]  /*36c0*/  @P0 BRA `(.L_x_3093) ;  /* 0x0000025000000947 */ /* 0x000fea0003800000 */
[----:B------:R-:W-:Y:S01]  /*36d0*/  ISETP.GE.AND P5, PT, R233, c[0x0][0x220], PT ;  /* 0x00008800e9007a0c */ /* 0x000fe20003fa6270 */
[----:B------:R-:W-:Y:S01]  /*36e0*/  IMAD.MOV.U32 R6, RZ, RZ, c[0x0][0x198] ;  /* 0x00006600ff067624 */ /* 0x000fe200078e00ff */
[----:B------:R-:W-:Y:S01]  /*36f0*/  ISETP.GE.AND P4, PT, R172, c[0x0][0x220], PT ;  /* 0x00008800ac007a0c */ /* 0x000fe20003f86270 */
[----:B-123--:R-:W-:Y:S01]  /*3700*/  IMAD.MOV.U32 R10, RZ, RZ, c[0x0][0x19c] ;  /* 0x00006700ff0a7624 */ /* 0x00efe200078e00ff */
        /* <DEDUP_REMOVED lines=33> */
.L_x_3093:
[----:B------:R-:W-:Y:S05]  /*3920*/  BSYNC B0 ;  /* 0x0000000000007941 */ /* 0x000fea0003800000 */
.L_x_3092:
[----:B------:R-:W-:Y:S01]  /*3930*/  ISETP.GE.AND P0, PT, R12, UR14, PT ;  /* 0x0000000e0c007c0c */ /* 0x000fe2000bf06270 */
[----:B------:R-:W-:-:S12]  /*3940*/  BSSY B0, `(.L_x_3094) ;  /* 0x0000029000007945 */ /* 0x000fd80003800000 */
[----:B------:R-:W-:Y:S05]  /*3950*/  @P0 BRA `(.L_x_3095) ;  /* 0x0000027000000947 */ /* 0x000fea0003800000 */
[----:B------:R-:W-:Y:S01]  /*3960*/  ISETP.GE.AND P5, PT, R233, c[0x0][0x220], PT ;  /* 0x00008800e9007a0c */ /* 0x000fe20003fa6270 */
[----:B-123--:R-:W-:Y:S01]  /*3970*/  IMAD.MOV.U32 R18, RZ, RZ, c[0x0][0x198] ;  /* 0x00006600ff127624 */ /* 0x00efe200078e00ff */
[----:B------:R-:W-:Y:S01]  /*3980*/  ISETP.GE.AND P4, PT, R172, c[0x0][0x220], PT ;  /* 0x00008800ac007a0c */ /* 0x000fe20003f86270 */
[----:B------:R-:W-:Y:S01]  /*3990*/  IMAD.MOV.U32 R164, RZ, RZ, R166 ;  /* 0x000000ffffa47224 */ /* 0x000fe200078e00a6 */
[----:B------:R-:W-:Y:S01]  /*39a0*/  ISETP.GE.AND P2, PT, R171, c[0x0][0x220], PT ;  /* 0x00008800ab007a0c */ /* 0x000fe20003f46270 */
[----:B------:R-:W-:Y:S01]  /*39b0*/  ULDC UR4, c[0x0][0x19c] ;  /* 0x0000670000047ab9 */ /* 0x000fe20000000800 */
[----:B------:R-:W-:Y:S01]  /*39c0*/  ISETP.GE.AND P0, PT, R170, c[0x0][0x220], PT ;  /* 0x00008800aa007a0c */ /* 0x000fe20003f06270 */
[----:B------:R-:W-:Y:S01]  /*39d0*/  UIMAD UR4, UR4, 0x30, URZ ;  /* 0x00000030040478a4 */ /* 0x000fe2000f8e023f */
[----:B------:R-:W-:-:S05]  /*39e0*/  IMAD.WIDE.U32 R18, R18, 0x30, R164 ;  /* 0x0000003012127825 */ /* 0x000fca00078e00a4 */
        /* <DEDUP_REMOVED lines=30> */
.L_x_3095:
[----:B------:R-:W-:Y:S05]  /*3bd0*/  BSYNC B0 ;  /* 0x0000000000007941 */ /* 0x000fea0003800000 */
.L_x_3094:
[----:B------:R-:W0:Y:S01]  /*3be0*/  LDGDEPBAR ;  /* 0x00000000000079af */ /* 0x000e220000000000 */
[----:B------:R-:W-:Y:S01]  /*3bf0*/  ISETP.GE.AND P1, PT, R16, UR14, PT ;  /* 0x0000000e10007c0c */ /* 0x000fe2000bf26270 */
[----:B------:R-:W-:Y:S01]  /*3c00*/  IMAD.SHL.U32 R231, R8, 0x2, RZ ;  /* 0x0000000208e77824 */ /* 0x000fe200078e00ff */
[----:B------:R-:W-:Y:S01]  /*3c10*/  SHF.R.S32.HI R6, RZ, 0x1f, R3 ;  /* 0x0000001fff067819 */ /* 0x000fe20000011403 */
[----:B------:R-:W-:Y:S01]  /*3c20*/  BSSY B0, `(.L_x_3096) ;  /* 0x0000028000007945 */ /* 0x000fe20003800000 */
[----:B------:R-:W-:Y:S02]  /*3c30*/  LEA R246, P0, R168, c[0x0][0x170], 0x1 ;  /* 0x00005c00a8f67a11 */ /* 0x000fe400078008ff */
[----:B------:R-:W-:Y:S02]  /*3c40*/  LEA.HI R3, R6, R3, RZ, 0x2 ;  /* 0x0000000306037211 */ /* 0x000fe400078f10ff */
[----:B------:R-:W-:Y:S02]  /*3c50*/  LOP3.LUT R231, R231, 0x6, RZ, 0xc0, !PT ;  /* 0x00000006e7e77812 */ /* 0x000fe400078ec0ff */
[----:B------:R-:W-:-:S02]  /*3c60*/  LEA.HI.X R247, R168, c[0x0][0x174], R167, 0x1, P0 ;  /* 0x00005d00a8f77a11 */ /* 0x000fc400000f0ca7 */
        /* <DEDUP_REMOVED lines=12> */
[----:B------:R-:W-:Y:S02]  /*3d30*/  @!P2 IMAD.MOV.U32 R8, RZ, RZ, R246 ;  /* 0x000000ffff08a224 */ /* 0x000fe400078e00f6 */
        /* <DEDUP_REMOVED lines=22> */
.L_x_3097:
[----:B------:R-:W-:Y:S05]  /*3ea0*/  BSYNC B0 ;  /* 0x0000000000007941 */ /* 0x000fea0003800000 */
.L_x_3096:
[----:B------:R-:W-:Y:S01]  /*3eb0*/  ISETP.GE.AND P0, PT, R4, UR14, PT ;  /* 0x0000000e04007c0c */ /* 0x000fe2000bf06270 */
[----:B------:R-:W-:Y:S01]  /*3ec0*/  ULDC.64 UR4, c[0x0][0x1a0] ;  /* 0x0000680000047ab9 */ /* 0x000fe20000000a00 */
[----:B------:R-:W-:Y:S01]  /*3ed0*/  BSSY B0, `(.L_x_3098) ;  /* 0x0000033000007945 */ /* 0x000fe20003800000 */
[----:B------:R-:W-:-:S02]  /*3ee0*/  USHF.L.U64.HI UR26, UR4, UR26, UR5 ;  /* 0x0000001a041a7299 */ /* 0x000fc40008010205 */
[----:B------:R-:W-:-:S08]  /*3ef0*/  USHF.L.U32 UR27, UR4, 0x4, URZ ;  /* 0x00000004041b7899 */ /* 0x000fd0000800063f */
[----:B------:R1:W-:Y:S04]  /*3f00*/  @P0 STS.128 [R232+0x10800], RZ ;  /* 0x010800ffe8000388 */ /* 0x0003e80000000c00 */
[----:B------:R1:W-:Y:S04]  /*3f10*/  @P0 STS.128 [R232+0x12800], RZ ;  /* 0x012800ffe8000388 */ /* 0x0003e80000000c00 */
[----:B------:R1:W-:Y:S04]  /*3f20*/  @P0 STS.128 [R232+0x14800], RZ ;  /* 0x014800ffe8000388 */ /* 0x0003e80000000c00 */
[----:B------:R1:W-:Y:S01]  /*3f30*/  @P0 STS.128 [R232+0x16800], RZ ;  /* 0x016800ffe8000388 */ /* 0x0003e20000000c00 */
[----:B------:R-:W-:Y:S05]  /*3f40*/  @P0 BRA `(.L_x_3099) ;  /* 0x000002b000000947 */ /* 0x000fea0003800000 */
[----:B------:R-:W-:Y:S01]  /*3f50*/  ISETP.GE.AND P5, PT, R233, c[0x0][0x220], PT ;  /* 0x00008800e9007a0c */ /* 0x000fe20003fa6270 */
[----:B-123--:R-:W-:Y:S01]  /*3f60*/  IMAD.U32 R15, RZ, RZ, UR27 ;  /* 0x0000001bff0f7e24 */ /* 0x00efe2000f8e00ff */
        /* <DEDUP_REMOVED lines=32> */
[----:B------:R-:W-:Y:S01]  /*4170*/  IMAD.U32 R9, RZ, RZ, UR27 ;  /* 0x0000001bff097e24 */ /* 0x000fe2000f8e00ff */
        /* <DEDUP_REMOVED lines=8> */
.L_x_3099:
[----:B------:R-:W-:Y:S05]  /*4200*/  BSYNC B0 ;  /* 0x0000000000007941 */ /* 0x000fea0003800000 */
.L_x_3098:
        /* <DEDUP_REMOVED lines=10> */
[----:B-12---:R-:W-:Y:S01]  /*42b0*/  IMAD.MOV.U32 R9, RZ, RZ, 0x5 ;  /* 0x00000005ff097424 */ /* 0x006fe200078e00ff */
[----:B------:R-:W-:Y:S01]  /*42c0*/  ISETP.GE.AND P2, PT, R171, c[0x0][0x220], PT ;  /* 0x00008800ab007a0c */ /* 0x000fe20003f46270 */
[----:B------:R-:W-:Y:S01]  /*42d0*/  IMAD.SHL.U32 R6, R4, 0x20, RZ ;  /* 0x0000002004067824 */ /* 0x000fe200078e00ff */
[----:B------:R-:W-:-:S02]  /*42e0*/  ISETP.GE.AND P0, PT, R170, c[0x0][0x220], PT ;  /* 0x00008800aa007a0c */ /* 0x000fc40003f06270 */
[----:B------:R-:W-:-:S05]  /*42f0*/  SHF.L.U64.HI R9, R4, R9, c[0x0][0x1a4] ;  /* 0x0000690004097619 */ /* 0x000fca0000010209 */
[CC--:B---3--:R-:W-:Y:S01]  /*4300*/  @!P5 LEA R18, P6, R6.reuse, R246.reuse, 0x1 ;  /* 0x000000f60612d211 */ /* 0x0c8fe200078c08ff */
        /* <DEDUP_REMOVED lines=28> */
.L_x_3101:
[----:B------:R-:W-:Y:S05]  /*44d0*/  BSYNC B0 ;  /* 0x0000000000007941 */ /* 0x000fea0003800000 */
.L_x_3100:
[----:B------:R-:W-:Y:S01]  /*44e0*/  ISETP.GE.AND P0, PT, R12, UR14, PT ;  /* 0x0000000e0c007c0c */ /* 0x000fe2000bf06270 */
[----:B------:R-:W-:-:S12]  /*44f0*/  BSSY B0, `(.L_x_3102) ;  /* 0x0000034000007945 */ /* 0x000fd80003800000 */
        /* <DEDUP_REMOVED lines=8> */
[----:B------:R-:W-:Y:S02]  /*4580*/  MOV R4, c[0x0][0x1a0] ;  /* 0x0000680000047a02 */ /* 0x000fe40000000f00 */
[----:B------:R-:W-:-:S05]  /*4590*/  ISETP.GE.AND P0, PT, R170, c[0x0][0x220], PT ;  /* 0x00008800aa007a0c */ /* 0x000fca0003f06270 */
[-C--:B------:R-:W-:Y:S01]  /*45a0*/  @!P3 MOV R12, R246.reuse ;  /* 0x000000f6000cb202 */ /* 0x080fe20000000f00 */
[----:B-12---:R-:W-:Y:S01]  /*45b0*/  @!P3 IMAD.MOV.U32 R9, RZ, RZ, c[0x0][0x1a4] ;  /* 0x00006900ff09b624 */ /* 0x006fe200078e00ff */
[----:B------:R-:W-:Y:S01]  /*45c0*/  @!P2 MOV R8, c[0x0][0x1a4] ;  /* 0x000069000008aa02 */ /* 0x000fe20000000f00 */
[----:B------:R-:W-:Y:S01]  /*45d0*/  @!P3 IMAD.MOV.U32 R13, RZ, RZ, R247 ;  /* 0x000000ffff0db224 */ /* 0x000fe200078e00f7 */
[----:B---3--:R-:W-:Y:S01]  /*45e0*/  @!P2 MOV R10, R246 ;  /* 0x000000f6000aa202 */ /* 0x008fe20000000f00 */
[----:B------:R-:W-:Y:S01]  /*45f0*/  @!P1 IMAD.MOV.U32 R6, RZ, RZ, c[0x0][0x1a4] ;  /* 0x00006900ff069624 */ /* 0x000fe200078e00ff */
[----:B------:R-:W-:Y:S01]  /*4600*/  @!P2 MOV R11, R247 ;  /* 0x000000f7000ba202 */ /* 0x000fe20000000f00 */
[----:B------:R-:W-:Y:S01]  /*4610*/  @!P3 IMAD R9, R9, 0x60, RZ ;  /* 0x000000600909b824 */ /* 0x000fe200078e02ff */
[----:B------:R1:W-:Y:S01]  /*4620*/  @P3 STS.128 [R232+0x11800], RZ ;  /* 0x011800ffe8003388 */ /* 0x0003e20000000c00 */
[----:B------:R-:W-:-:S04]  /*4630*/  @!P3 IMAD.WIDE.U32 R12, R4, 0x60, R12 ;  /* 0x00000060040cb825 */ /* 0x000fc800078e000c */
[----:B------:R-:W-:Y:S02]  /*4640*/  @!P2 IMAD R8, R8, 0x60, RZ ;  /* 0x000000600808a824 */ /* 0x000fe400078e02ff */
[----:B------:R-:W-:-:S04]  /*4650*/  @!P2 IMAD.WIDE.U32 R10, R4, 0x60, R10 ;  /* 0x00000060040aa825 */ /* 0x000fc800078e000a */
[----:B------:R-:W-:Y:S01]  /*4660*/  @!P1 IMAD R6, R6, 0x60, RZ ;  /* 0x0000006006069824 */ /* 0x000fe200078e02ff */
[----:B------:R-:W-:Y:S01]  /*4670*/  @!P2 IADD3 R11, R11, R8, RZ ;  /* 0x000000080b0ba210 */ /* 0x000fe20007ffe0ff */
[----:B------:R-:W-:-:S04]  /*4680*/  @!P1 IMAD.WIDE.U32 R14, R4, 0x60, R246 ;  /* 0x00000060040e9825 */ /* 0x000fc800078e00f6 */
[----:B------:R-:W-:Y:S01]  /*4690*/  @!P3 IMAD.IADD R13, R13, 0x1, R9 ;  /* 0x000000010d0db824 */ /* 0x000fe200078e0209 */
[----:B------:R-:W-:-:S04]  /*46a0*/  @!P1 IADD3 R15, R15, R6, RZ ;  /* 0x000000060f0f9210 */ /* 0x000fc80007ffe0ff */
        /* <DEDUP_REMOVED lines=16> */
[----:B------:R-:W-:Y:S01]  /*47b0*/  ULDC UR4, c[0x0][0x1a4] ;  /* 0x0000690000047ab9 */ /* 0x000fe20000000800 */
[----:B------:R-:W-:Y:S01]  /*47c0*/  IMAD.WIDE.U32 R8, R4, 0x60, R246 ;  /* 0x0000006004087825 */ /* 0x000fe200078e00f6 */
[----:B------:R-:W-:-:S06]  /*47d0*/  UIMAD UR4, UR4, 0x60, URZ ;  /* 0x00000060040478a4 */ /* 0x000fcc000f8e023f */
[----:B------:R-:W-:-:S05]  /*47e0*/  IADD3 R9, R9, UR4, RZ ;  /* 0x0000000409097c10 */ /* 0x000fca000fffe0ff */
[----:B------:R-:W-:Y:S01]  /*47f0*/  @!PT LDS RZ, [RZ] ;  /* 0x00000000fffff984 */ /* 0x000fe20000000800 */
[----:B------:R-:W-:Y:S01]  /*4800*/  @!PT LDS RZ, [RZ] ;  /* 0x00000000fffff984 */ /* 0x000fe20000000800 */
[----:B------:R-:W-:Y:S01]  /*4810*/  @!PT LDS RZ, [RZ] ;  /* 0x00000000fffff984 */ /* 0x000fe20000000800 */
[----:B------:R2:W-:Y:S02]  /*4820*/  LDGSTS.E.BYPASS.LTC128B.128 [R232+0x17800], [R8.64+0x180] ;  /* 0x1780018008e87fae */ /* 0x0005e4000b901d60 */
.L_x_3103:
[----:B------:R-:W-:Y:S05]  /*4830*/  BSYNC B0 ;  /* 0x0000000000007941 */ /* 0x000fea0003800000 */
.L_x_3102:
[C---:B------:R-:W-:Y:S01]  /*4840*/  IMAD.SHL.U32 R4, R2.reuse, 0x40, RZ ;  /* 0x0000004002047824 */ /* 0x040fe200078e00ff */
[----:B------:R-:W-:Y:S01]  /*4850*/  R2P PR, R2, 0x6 ;  /* 0x0000000602007804 */ /* 0x000fe20000000000 */
[----:B------:R-:W-:Y:S01]  /*4860*/  IMAD.SHL.U32 R16, R16, 0x8, RZ ;  /* 0x0000000810107824 */ /* 0x000fe200078e00ff */
[----:B------:R-:W0:Y:S01]  /*4870*/  LDGDEPBAR ;  /* 0x00000000000079af */ /* 0x000e220000000000 */
[----:B------:R-:W-:Y:S01]  /*4880*/  IMAD R230, R85, 0x400, R0 ;  /* 0x0000040055e67824 */ /* 0x000fe200078e0200 */
[----:B-12---:R-:W-:Y:S01]  /*4890*/  LOP3.LUT R9, R4, 0x1c0, RZ, 0xc0, !PT ;  /* 0x000001c004097812 */ /* 0x006fe200078ec0ff */
[----:B------:R-:W-:Y:S02]  /*48a0*/  UISETP.GT.AND UP0, UPT, UR28, UR21, UPT ;  /* 0x000000151c00728c */ /* 0x000fe4000bf04270 */
[----:B------:R-:W-:Y:S01]  /*48b0*/  IMAD.SHL.U32 R230, R230, 0x2, RZ ;  /* 0x00000002e6e67824 */ /* 0x000fe200078e00ff */
[----:B------:R-:W-:Y:S01]  /*48c0*/  LOP3.LUT R4, R9, 0x8, R16, 0xf8, !PT ;  /* 0x0000000809047812 */ /* 0x000fe200078ef810 */
[----:B------:R-:W-:Y:S01]  /*48d0*/  UIADD3 UR7, UR11, 0x1, -UR12 ;  /* 0x000000010b077890 */ /* 0x000fe2000fffe80c */
[----:B------:R-:W-:Y:S01]  /*48e0*/  SHF.R.U32.HI R9, RZ, 0x3, R9 ;  /* 0x00000003ff097819 */ /* 0x000fe20000011609 */
[--C-:B------:R-:W-:Y:S01]  /*48f0*/  IMAD R228, R7, 0x2, R230.reuse ;  /* 0x0000000207e47824 */ /* 0x100fe200078e02e6 */
[----:B------:R-:W-:Y:S01]  /*4900*/  LDSM.16.M88.4 R56, [R230] ;  /* 0x00000000e638783b */ /* 0x000fe20000000200 */
[C---:B------:R-:W-:Y:S01]  /*4910*/  IMAD R226, R5.reuse, 0x2, R230 ;  /* 0x0000000205e27824 */ /* 0x040fe200078e02e6 */
[----:B------:R-:W-:Y:S01]  /*4920*/  LOP3.LUT R4, R4, R9, RZ, 0x3c, !PT ;  /* 0x0000000904047212 */ /* 0x000fe200078e3cff */
[----:B------:R-:W-:Y:S01]  /*4930*/  IMAD R225, R5, 0x2, R228 ;  /* 0x0000000205e17824 */ /* 0x000fe200078e02e4 */
[----:B---3--:R-:W-:Y:S01]  /*4940*/  LDSM.16.M88.4 R16, [R228] ;  /* 0x00000000e410783b */ /* 0x008fe20000000200 */
[----:B------:R-:W-:Y:S01]  /*4950*/  ULDC UR5, c[0x0][0x2e4] ;  /* 0x0000b90000057ab9 */ /* 0x000fe20000000800 */
[----:B------:R-:W-:Y:S01]  /*4960*/  PLOP3.LUT P6, PT, PT, PT, UP0, 0x80, 0x0 ;  /* 0x000000000000781c */ /* 0x000fe20003fcf008 */
[----:B------:R-:W-:Y:S01]  /*4970*/  IMAD R229, R229, 0x200, R4 ;  /* 0x00000200e5e57824 */ /* 0x000fe200078e0204 */
[----:B------:R-:W-:Y:S01]  /*4980*/  LDSM.16.M88.4 R8, [R226] ;  /* 0x00000000e208783b */ /* 0x000fe20000000200 */
[----:B------:R-:W-:-:S02]  /*4990*/  ULDC UR4, c[0x0][0x2e8] ;  /* 0x0000ba0000047ab9 */ /* 0x000fc40000000800 */
[----:B------:R-:W-:Y:S01]  /*49a0*/  IMAD.SHL.U32 R229, R229, 0x2, RZ ;  /* 0x00000002e5e57824 */ /* 0x000fe200078e00ff */
[----:B------:R-:W-:Y:S01]  /*49b0*/  LDSM.16.M88.4 R80, [R228+0x2000] ;  /* 0x00200000e450783b */ /* 0x000fe20000000200 */
[----:B------:R-:W-:Y:S02]  /*49c0*/  UIADD3 UR5, UR11, -UR5, -UR12 ;  /* 0x800000050b057290 */ /* 0x000fe4000fffe80c */
[----:B------:R-:W-:Y:S01]  /*49d0*/  UIADD3 UR4, UR7, UR4, URZ ;  /* 0x0000000407047290 */ /* 0x000fe2000fffe03f */
[----:B------:R-:W1:Y:S01]  /*49e0*/  LDSM.16.M88.4 R20, [R229+0x8800] ;  /* 0x00880000e514783b */ /* 0x000e620000000200 */
[C---:B------:R-:W-:Y:S02]  /*49f0*/  IADD3 R2, R229.reuse, 0x8000, RZ ;  /* 0x00008000e5027810 */ /* 0x040fe40007ffe0ff */
[----:B------:R-:W-:Y:S01]  /*4a00*/  IADD3 R227, R229, 0x8020, RZ ;  /* 0x00008020e5e37810 */ /* 0x000fe20007ffe0ff */
[----:B------:R-:W2:Y:S01]  /*4a10*/  LDSM.16.M88.4 R64, [R229+0x9000] ;  /* 0x00900000e540783b */ /* 0x000ea20000000200 */
[----:B------:R-:W-:Y:S01]  /*4a20*/  @P1 IADD3 R227, R2, -0x20, RZ ;  /* 0xffffffe002e31810 */ /* 0x000fe20007ffe0ff */
[----:B------:R-:W-:-:S02]  /*4a30*/  IMAD.MOV.U32 R2, RZ, RZ, 0x40 ;  /* 0x00000040ff027424 */ /* 0x000fc400078e00ff */
[----:B------:R-:W3:Y:S01]  /*4a40*/  LDSM.16.M88.4 R28, [R229+0x8000] ;  /* 0x00800000e51c783b */ /* 0x000ee20000000200 */
[C---:B------:R-:W-:Y:S02]  /*4a50*/  IADD3 R219, R227.reuse, 0x800, RZ ;  /* 0x00000800e3db7810 */ /* 0x040fe40007ffe0ff */
[----:B------:R-:W-:Y:S01]  /*4a60*/  SEL R2, R2, 0xffffffc0, !P2 ;  /* 0xffffffc002027807 */ /* 0x000fe20005000000 */
[----:B------:R-:W5:Y:S01]  /*4a70*/  LDSM.16.M88.4 R52, [R229+0x9800] ;  /* 0x00980000e534783b */ /* 0x000f620000000200 */
[C---:B------:R-:W-:Y:S02]  /*4a80*/  IADD3 R218, R227.reuse, 0x1000, RZ ;  /* 0x00001000e3da7810 */ /* 0x040fe40007ffe0ff */
[----:B------:R-:W-:Y:S01]  /*4a90*/  IADD3 R217, R227, 0x1800, RZ ;  /* 0x00001800e3d97810 */ /* 0x000fe20007ffe0ff */
[----:B------:R-:W4:Y:S01]  /*4aa0*/  LDSM.16.M88.4 R40, [R227+0x800] ;  /* 0x00080000e328783b */ /* 0x000f220000000200 */
[----:B------:R-:W-:Y:S01]  /*4ab0*/  IMAD.IADD R223, R229, 0x1, R2 ;  /* 0x00000001e5df7824 */ /* 0x000fe200078e0202 */
[----:B------:R-:W-:Y:S01]  /*4ac0*/  IADD3 R215, R227, 0x2000, RZ ;  /* 0x00002000e3d77810 */ /* 0x000fe20007ffe0ff */
[----:B------:R-:W-:Y:S01]  /*4ad0*/  IMAD.IADD R216, R2, 0x1, R227 ;  /* 0x0000000102d87824 */ /* 0x000fe200078e02e3 */
[----:B------:R-:W3:Y:S01]  /*4ae0*/  LDSM.16.M88.4 R36, [R227+0x1000] ;  /* 0x00100000e324783b */ /* 0x000ee20000000200 */
[----:B------:R-:W-:-:S02]  /*4af0*/  LEA R2, R85, UR10, 0x4 ;  /* 0x0000000a55027c11 */ /* 0x000fc4000f8e20ff */
[C---:B------:R-:W-:Y:S01]  /*4b00*/  IADD3 R214, R227.reuse, 0x2800, RZ ;  /* 0x00002800e3d67810 */ /* 0x040fe20007ffe0ff */
[----:B------:R-:W3:Y:S01]  /*4b10*/  LDSM.16.M88.4 R48, [R227] ;  /* 0x00000000e330783b */ /* 0x000ee20000000200 */
[----:B------:R-:W-:Y:S01]  /*4b20*/  IADD3 R213, R227, 0x3000, RZ ;  /* 0x00003000e3d57810 */ /* 0x000fe20007ffe0ff */
[----:B------:R-:W-:Y:S01]  /*4b30*/  IMAD.IADD R3, R3, 0x1, R2 ;  /* 0x0000000103037824 */ /* 0x000fe200078e0202 */
[C---:B------:R-:W-:Y:S01]  /*4b40*/  IADD3 R212, R227.reuse, 0x3800, RZ ;  /* 0x00003800e3d47810 */ /* 0x040fe20007ffe0ff */
[----:B------:R-:W3:Y:S01]  /*4b50*/  LDSM.16.M88.4 R44, [R227+0x1800] ;  /* 0x00180000e32c783b */ /* 0x000ee20000000200 */
[----:B------:R-:W-:Y:S02]  /*4b60*/  IADD3 R211, R227, 0x4000, RZ ;  /* 0x00004000e3d37810 */ /* 0x000fe40007ffe0ff */
[C---:B------:R-:W-:Y:S01]  /*4b70*/  IADD3 R237, R3.reuse, UR5, RZ ;  /* 0x0000000503ed7c10 */ /* 0x040fe2000fffe0ff */
[----:B------:R-:W3:Y:S01]  /*4b80*/  LDSM.16.M88.4 R12, [R223+0x8000] ;  /* 0x00800000df0c783b */ /* 0x000ee20000000200 */
[----:B------:R-:W-:-:S02]  /*4b90*/  IADD3 R236, R3, UR4, RZ ;  /* 0x0000000403ec7c10 */ /* 0x000fc4000fffe0ff */
[----:B------:R-:W-:Y:S01]  /*4ba0*/  IADD3 R3, R3, 0x8, RZ ;  /* 0x0000000803037810 */ /* 0x000fe20007ffe0ff */
[----:B------:R-:W-:Y:S01]  /*4bb0*/  LDSM.16.M88.4 R76, [R227+0x3000] ;  /* 0x00300000e34c783b */ /* 0x000fe20000000200 */
[----:B------:R-:W-:Y:S02]  /*4bc0*/  IMNMX R237, RZ, R237, !PT ;  /* 0x000000edffed7217 */ /* 0x000fe40007800200 */
[C---:B------:R-:W-:Y:S01]  /*4bd0*/  IADD3 R235, R3.reuse, UR5, RZ ;  /* 0x0000000503eb7c10 */ /* 0x040fe2000fffe0ff */
[----:B-1----:R-:W-:Y:S01]  /*4be0*/  HMMA.16816.F32 R24, R56, R20, RZ ;  /* 0x000000143818723c */ /* 0x002fe200000018ff */
[----:B------:R-:W-:Y:S01]  /*4bf0*/  LDSM.16.M88.4 R72, [R227+0x3800] ;  /* 0x00380000e348783b */ /* 0x000fe20000000200 */
[----:B------:R-:W-:Y:S02]  /*4c00*/  IADD3 R234, R3, UR4, RZ ;  /* 0x0000000403ea7c10 */ /* 0x000fe4000fffe0ff */
[----:B------:R-:W-:Y:S02]  /*4c10*/  IMNMX R236, R236, UR11, PT ;  /* 0x0000000becec7c17 */ /* 0x000fe4000b800200 */
[----:B------:R-:W-:-:S02]  /*4c20*/  IMNMX R235, RZ, R235, !PT ;  /* 0x000000ebffeb7217 */ /* 0x000fc40007800200 */
[C---:B------:R-:W-:Y:S01]  /*4c30*/  HMMA.16816.F32 R20, R56.reuse, R22, RZ ;  /* 0x000000163814723c */ /* 0x040fe200000018ff */
[----:B------:R-:W-:Y:S02]  /*4c40*/  IMNMX R234, R234, UR11, PT ;  /* 0x0000000beaea7c17 */ /* 0x000fe4000b800200 */
[C---:B------:R-:W-:Y:S02]  /*4c50*/  IADD3 R210, R227.reuse, 0x4800, RZ ;  /* 0x00004800e3d27810 */ /* 0x040fe40007ffe0ff */
[C---:B------:R-:W-:Y:S02]  /*4c60*/  IADD3 R209, R227.reuse, 0x5000, RZ ;  /* 0x00005000e3d17810 */ /* 0x040fe40007ffe0ff */
[C---:B------:R-:W-:Y:S01]  /*4c70*/  IADD3 R208, R227.reuse, 0x5800, RZ ;  /* 0x00005800e3d07810 */ /* 0x040fe20007ffe0ff */
[----:B--2---:R-:W-:Y:S01]  /*4c80*/  HMMA.16816.F32 R68, R56, R64, RZ ;  /* 0x000000403844723c */ /* 0x004fe200000018ff */
[C---:B------:R-:W-:Y:S02]  /*4c90*/  IADD3 R207, R227.reuse, 0x6000, RZ ;  /* 0x00006000e3cf7810 */ /* 0x040fe40007ffe0ff */
[----:B------:R-:W-:-:S02]  /*4ca0*/  IADD3 R206, R227, 0x6800, RZ ;  /* 0x00006800e3ce7810 */ /* 0x000fc40007ffe0ff */
[C---:B------:R-:W-:Y:S02]  /*4cb0*/  IADD3 R205, R227.reuse, 0x7000, RZ ;  /* 0x00007000e3cd7810 */ /* 0x040fe40007ffe0ff */
[----:B------:R-:W-:Y:S01]  /*4cc0*/  IADD3 R204, R227, 0x7800, RZ ;  /* 0x00007800e3cc7810 */ /* 0x000fe20007ffe0ff */
[C---:B------:R-:W-:Y:S08]  /*4cd0*/  HMMA.16816.F32 R64, R56.reuse, R66, RZ ;  /* 0x000000423840723c */ /* 0x040ff000000018ff */
[C---:B---3--:R-:W-:Y:S08]  /*4ce0*/  HMMA.16816.F32 R32, R56.reuse, R28, RZ ;  /* 0x0000001c3820723c */ /* 0x048ff000000018ff */
[C---:B------:R-:W-:Y:S08]  /*4cf0*/  HMMA.16816.F32 R28, R56.reuse, R30, RZ ;  /* 0x0000001e381c723c */ /* 0x040ff000000018ff */
[C---:B-----5:R-:W-:Y:S08]  /*4d00*/  HMMA.16816.F32 R60, R56.reuse, R52, RZ ;  /* 0x00000034383c723c */ /* 0x060ff000000018ff */
        /* <DEDUP_REMOVED lines=219> */
[----:B------:R-:W-:Y:S02]  /*5ac0*/  @!UP2 UIADD3 UR15, UR15, 0x1, URZ ;  /* 0x000000010f0fa890 */ /* 0x000fe4000fffe03f */
[----:B------:R-:W-:-:S02]  /*5ad0*/  UISETP.GE.U32.AND UP4, UPT, UR6, UR9, UPT ;  /* 0x000000090600728c */ /* 0x000fc4000bf86070 */
[----:B------:R-:W-:Y:S02]  /*5ae0*/  UISETP.NE.AND UP2, UPT, URZ, UR4, UPT ;  /* 0x000000043f00728c */ /* 0x000fe4000bf45270 */
[----:B------:R-:W-:Y:S02]  /*5af0*/  @!UP0 UIADD3 UR5, UR5, -UR9, URZ ;  /* 0x8000000905058290 */ /* 0x000fe4000fffe03f */
[----:B------:R-:W-:Y:S02]  /*5b00*/  @!UP0 UIADD3 UR11, UR11, 0x1, URZ ;  /* 0x000000010b0b8890 */ /* 0x000fe4000fffe03f */
[----:B------:R-:W-:Y:S02]  /*5b10*/  UISETP.GE.U32.AND UP3, UPT, UR5, UR9, UPT ;  /* 0x000000090500728c */ /* 0x000fe4000bf66070 */
[----:B------:R-:W-:Y:S02]  /*5b20*/  ULOP3.LUT UR5, UR13, UR4, URZ, 0x3c, !UPT ;  /* 0x000000040d057292 */ /* 0x000fe4000f8e3c3f */
[----:B------:R-:W-:-:S02]  /*5b30*/  UISETP.GE.AND UP0, UPT, UR10, URZ, UPT ;  /* 0x0000003f0a00728c */ /* 0x000fc4000bf06270 */
[----:B------:R-:W-:Y:S02]  /*5b40*/  UISETP.GE.AND UP1, UPT, UR5, URZ, UPT ;  /* 0x0000003f0500728c */ /* 0x000fe4000bf26270 */
[----:B------:R-:W-:Y:S02]  /*5b50*/  @UP4 UIADD3 UR15, UR15, 0x1, URZ ;  /* 0x000000010f0f4890 */ /* 0x000fe4000fffe03f */
[----:B------:R-:W-:Y:S02]  /*5b60*/  ULOP3.LUT UR5, URZ, UR4, URZ, 0x33, !UPT ;  /* 0x000000043f057292 */ /* 0x000fe4000f8e333f */
        /* <DEDUP_REMOVED lines=22> */
[----:B------:R-:W-:Y:S01]  /*5cd0*/  UIADD3 UR5, UR11, UR5, URZ ;  /* 0x000000050b057290 */ /* 0x000fe2000fffe03f */
[----:B------:R-:W-:-:S05]  /*5ce0*/  IMAD.U32 R10, RZ, RZ, UR10 ;  /* 0x0000000aff0a7e24 */ /* 0x000fca000f8e00ff */
[----:B------:R-:W-:Y:S01]  /*5cf0*/  IMAD.U32 R11, RZ, RZ, UR5 ;  /* 0x00000005ff0b7e24 */ /* 0x000fe2000f8e00ff */
[----:B--2---:R-:W-:-:S04]  /*5d00*/  IADD3 R2, -R3, R2, RZ ;  /* 0x0000000203027210 */ /* 0x004fc80007ffe1ff */
[----:B------:R-:W-:-:S05]  /*5d10*/  SHF.R.S32.HI R3, RZ, 0x1f, R2 ;  /* 0x0000001fff037819 */ /* 0x000fca0000011402 */
[----:B------:R-:W-:-:S04]  /*5d20*/  IMAD R3, R3, c[0x0][0x180], RZ ;  /* 0x0000600003037a24 */ /* 0x000fc800078e02ff */
[C---:B------:R-:W-:Y:S02]  /*5d30*/  IMAD R8, R2.reuse, c[0x0][0x184], R3 ;  /* 0x0000610002087a24 */ /* 0x040fe400078e0203 */
[----:B------:R-:W-:-:S05]  /*5d40*/  IMAD.WIDE.U32 R2, R2, c[0x0][0x180], R10 ;  /* 0x0000600002027a25 */ /* 0x000fca00078e000a */
[----:B------:R-:W-:Y:S02]  /*5d50*/  IADD3 R8, R3, R8, RZ ;  /* 0x0000000803087210 */ /* 0x000fe40007ffe0ff */
[----:B------:R-:W-:Y:S01]  /*5d60*/  MOV R11, R2 ;  /* 0x00000002000b7202 */ /* 0x000fe20000000f00 */
[----:B------:R-:W-:Y:S05]  /*5d70*/  BRA `(.L_x_3106) ;  /* 0x0000004000007947 */ /* 0x000fea0003800000 */
.L_x_3105:
[----:B------:R-:W-:-:S04]  /*5d80*/  ULEA UR6, -UR6, URZ, 0x6 ;  /* 0x0000003f06067291 */ /* 0x000fc8000f8e313f */
[----:B------:R-:W-:Y:S02]  /*5d90*/  USHF.R.S32.HI UR4, URZ, 0x1f, UR6 ;  /* 0x0000001f3f047899 */ /* 0x000fe40008011406 */
[----:B------:R-:W-:-:S04]  /*5da0*/  MOV R11, UR6 ;  /* 0x00000006000b7c02 */ /* 0x000fc80008000f00 */
[----:B------:R-:W-:Y:S02]  /*5db0*/  MOV R8, UR4 ;  /* 0x0000000400087c02 */ /* 0x000fe40008000f00 */
.L_x_3106:
        /* <DEDUP_REMOVED lines=156> */
.L_x_3108:
[----:B------:R-:W-:Y:S05]  /*6780*/  BSYNC B0 ;  /* 0x0000000000007941 */ /* 0x000fea0003800000 */
.L_x_3107:
[----:B------:R-:W0:Y:S01]  /*6790*/  LDGDEPBAR ;  /* 0x00000000000079af */ /* 0x000e220000000000 */
[----:B------:R-:W-:-:S04]  /*67a0*/  IADD3 R166, P0, R11, R166, RZ ;  /* 0x000000a60ba67210 */ /* 0x000fc80007f1e0ff */
[----:B------:R-:W-:Y:S02]  /*67b0*/  IADD3.X R165, R8, R165, RZ, P0, !PT ;  /* 0x000000a508a57210 */ /* 0x000fe400007fe4ff */
.L_x_3104:
[----:B--2---:R-:W-:Y:S01]  /*67c0*/  IADD3 R3, R231, UR13, RZ ;  /* 0x0000000de7037c10 */ /* 0x004fe2000fffe0ff */
[----:B------:R-:W-:-:S03]  /*67d0*/  IMAD.SHL.U32 R224, R0, 0x2, RZ ;  /* 0x0000000200e07824 */ /* 0x000fc600078e00ff */
[----:B------:R-:W-:Y:S01]  /*67e0*/  IADD3 R4, R3, 0x1, RZ ;  /* 0x0000000103047810 */ /* 0x000fe20007ffe0ff */
[--C-:B------:R-:W-:Y:S01]  /*67f0*/  IMAD R222, R7, 0x2, R224.reuse ;  /* 0x0000000207de7824 */ /* 0x100fe200078e02e0 */
[----:B------:R-:W-:Y:S01]  /*6800*/  IADD3 R6, R3, 0x9, RZ ;  /* 0x0000000903067810 */ /* 0x000fe20007ffe0ff */
[----:B------:R-:W-:Y:S01]  /*6810*/  LDSM.16.MT88.4 R156, [R224+0x10000] ;  /* 0x01000000e09c783b */ /* 0x000fe20000004200 */
[C---:B------:R-:W-:Y:S01]  /*6820*/  ISETP.GE.AND P3, PT, R4.reuse, R236, PT ;  /* 0x000000ec0400720c */ /* 0x040fe20003f66270 */
[C---:B------:R-:W-:Y:S01]  /*6830*/  IMAD R221, R5.reuse, 0x2, R224 ;  /* 0x0000000205dd7824 */ /* 0x040fe200078e02e0 */
[C---:B------:R-:W-:Y:S01]  /*6840*/  ISETP.GE.AND P0, PT, R4.reuse, R234, PT ;  /* 0x000000ea0400720c */ /* 0x040fe20003f06270 */
[----:B------:R-:W-:Y:S01]  /*6850*/  IMAD R220, R5, 0x2, R222 ;  /* 0x0000000205dc7824 */ /* 0x000fe200078e02de */
[C---:B------:R-:W-:Y:S01]  /*6860*/  ISETP.LT.OR P3, PT, R4.reuse, R237, P3 ;  /* 0x000000ed0400720c */ /* 0x040fe20001f61670 */
[----:B------:R-:W-:Y:S01]  /*6870*/  LDSM.16.MT88.4 R148, [R222+0x10000] ;  /* 0x01000000de94783b */ /* 0x000fe20000004200 */
[----:B------:R-:W-:-:S02]  /*6880*/  ISETP.LT.OR P0, PT, R4, R235, P0 ;  /* 0x000000eb0400720c */ /* 0x000fc40000701670 */
[----:B-1----:R-:W-:Y:S01]  /*6890*/  FSEL R37, R33, -INF , !P3 ;  /* 0xff80000021257808 */ /* 0x002fe20005800000 */
[----:B------:R-:W-:Y:S01]  /*68a0*/  LDSM.16.MT88.4 R140, [R221+0x10000] ;  /* 0x01000000dd8c783b */ /* 0x000fe20000004200 */
[----:B------:R-:W-:Y:S02]  /*68b0*/  FSEL R27, R35, -INF , !P0 ;  /* 0xff800000231b7808 */ /* 0x000fe40004000000 */
[C---:B------:R-:W-:Y:S01]  /*68c0*/  ISETP.GE.AND P3, PT, R6.reuse, R236, PT ;  /* 0x000000ec0600720c */ /* 0x040fe20003f66270 */
[----:B------:R-:W-:Y:S01]  /*68d0*/  LDSM.16.MT88.4 R132, [R220+0x10000] ;  /* 0x01000000dc84783b */ /* 0x000fe20000004200 */
[C---:B------:R-:W-:Y:S02]  /*68e0*/  ISETP.GE.AND P0, PT, R6.reuse, R234, PT ;  /* 0x000000ea0600720c */ /* 0x040fe40003f06270 */
        /* <DEDUP_REMOVED lines=9> */
[C---:B------:R-:W-:Y:S01]  /*6980*/  ISETP.GE.AND P0, PT, R6.reuse, R234, PT ;  /* 0x000000ea0600720c */ /* 0x040fe20003f06270 */
[----:B------:R-:W-:Y:S01]  /*6990*/  LDSM.16.MT88.4 R104, [R224+0x16000] ;  /* 0x01600000e068783b */ /* 0x000fe20000004200 */
[----:B------:R-:W-:-:S02]  /*69a0*/  ISETP.LT.OR P3, PT, R6, R237, P3 ;  /* 0x000000ed0600720c */ /* 0x000fc40001f61670 */
[----:B------:R-:W-:Y:S01]  /*69b0*/  ISETP.LT.OR P0, PT, R6, R235, P0 ;  /* 0x000000eb0600720c */ /* 0x000fe20000701670 */
[----:B------:R-:W-:Y:S01]  /*69c0*/  LDSM.16.MT88.4 R112, [R222+0x16000] ;  /* 0x01600000de70783b */ /* 0x000fe20000004200 */
[C---:B------:R-:W-:Y:S02]  /*69d0*/  IADD3 R2, R3.reuse, 0x8, RZ ;  /* 0x0000000803027810 */ /* 0x040fe40007ffe0ff */
[C---:B------:R-:W-:Y:S01]  /*69e0*/  IADD3 R6, R3.reuse, 0x19, RZ ;  /* 0x0000001903067810 */ /* 0x040fe20007ffe0ff */
[----:B------:R-:W-:Y:S01]  /*69f0*/  LDSM.16.MT88.4 R120, [R221+0x16000] ;  /* 0x01600000dd78783b */ /* 0x000fe20000004200 */
[C---:B------:R-:W-:Y:S02]  /*6a00*/  ISETP.GE.AND P4, PT, R3.reuse, R236, PT ;  /* 0x000000ec0300720c */ /* 0x040fe40003f86270 */
[----:B------:R-:W-:Y:S02]  /*6a10*/  ISETP.GE.AND P1, PT, R3, R234, PT ;  /* 0x000000ea0300720c */ /* 0x000fe40003f26270 */
[----:B------:R-:W-:-:S02]  /*6a20*/  FSEL R17, R81, -INF , !P3 ;  /* 0xff80000051117808 */ /* 0x000fc40005800000 */
[----:B------:R-:W-:Y:S02]  /*6a30*/  FSEL R11, R83, -INF , !P0 ;  /* 0xff800000530b7808 */ /* 0x000fe40004000000 */
[C---:B------:R-:W-:Y:S02]  /*6a40*/  ISETP.GE.AND P5, PT, R2.reuse, R236, PT ;  /* 0x000000ec0200720c */ /* 0x040fe40003fa6270 */
[----:B------:R-:W-:Y:S02]  /*6a50*/  ISETP.GE.AND P2, PT, R2, R234, PT ;  /* 0x000000ea0200720c */ /* 0x000fe40003f46270 */
[C---:B------:R-:W-:Y:S02]  /*6a60*/  ISETP.GE.AND P3, PT, R6.reuse, R236, PT ;  /* 0x000000ec0600720c */ /* 0x040fe40003f66270 */
[----:B------:R-:W-:Y:S02]  /*6a70*/  ISETP.GE.AND P0, PT, R6, R234, PT ;  /* 0x000000ea0600720c */ /* 0x000fe40003f06270 */
[----:B------:R-:W-:-:S02]  /*6a80*/  ISETP.LT.OR P4, PT, R3, R237, P4 ;  /* 0x000000ed0300720c */ /* 0x000fc40002781670 */
[C---:B------:R-:W-:Y:S02]  /*6a90*/  ISETP.LT.OR P1, PT, R3.reuse, R235, P1 ;  /* 0x000000eb0300720c */ /* 0x040fe40000f21670 */
[----:B------:R-:W-:Y:S02]  /*6aa0*/  IADD3 R4, R3, 0x10, RZ ;  /* 0x0000001003047810 */ /* 0x000fe40007ffe0ff */
[C---:B------:R-:W-:Y:S02]  /*6ab0*/  ISETP.LT.OR P5, PT, R2.reuse, R237, P5 ;  /* 0x000000ed0200720c */ /* 0x040fe40002fa1670 */
[----:B------:R-:W-:Y:S02]  /*6ac0*/  ISETP.LT.OR P2, PT, R2, R235, P2 ;  /* 0x000000eb0200720c */ /* 0x000fe40001741670 */
[C---:B------:R-:W-:Y:S02]  /*6ad0*/  ISETP.LT.OR P3, PT, R6.reuse, R237, P3 ;  /* 0x000000ed0600720c */ /* 0x040fe40001f61670 */
[----:B------:R-:W-:-:S02]  /*6ae0*/  ISETP.LT.OR P0, PT, R6, R235, P0 ;  /* 0x000000eb0600720c */ /* 0x000fc40000701670 */
[----:B------:R-:W-:Y:S02]  /*6af0*/  FSEL R2, R32, -INF , !P4 ;  /* 0xff80000020027808 */ /* 0x000fe40006000000 */
[----:B------:R-:W-:Y:S02]  /*6b00*/  FSEL R34, R34, -INF , !P1 ;  /* 0xff80000022227808 */ /* 0x000fe40004800000 */
[----:B------:R-:W-:Y:S02]  /*6b10*/  IADD3 R6, R3, 0x21, RZ ;  /* 0x0000002103067810 */ /* 0x000fe40007ffe0ff */
[C---:B------:R-:W-:Y:S02]  /*6b20*/  ISETP.GE.AND P4, PT, R4.reuse, R236, PT ;  /* 0x000000ec0400720c */ /* 0x040fe40003f86270 */
[----:B------:R-:W-:Y:S02]  /*6b30*/  ISETP.GE.AND P1, PT, R4, R234, PT ;  /* 0x000000ea0400720c */ /* 0x000fe40003f26270 */
[----:B------:R-:W-:-:S02]  /*6b40*/  FSEL R21, R21, -INF , !P3 ;  /* 0xff80000015157808 */ /* 0x000fc40005800000 */
[----:B------:R-:W-:Y:S02]  /*6b50*/  FSEL R23, R23, -INF , !P0 ;  /* 0xff80000017177808 */ /* 0x000fe40004000000 */
[C---:B------:R-:W-:Y:S02]  /*6b60*/  ISETP.GE.AND P3, PT, R6.reuse, R236, PT ;  /* 0x000000ec0600720c */ /* 0x040fe40003f66270 */
[----:B------:R-:W-:Y:S02]  /*6b70*/  ISETP.GE.AND P0, PT, R6, R234, PT ;  /* 0x000000ea0600720c */ /* 0x000fe40003f06270 */
[C---:B------:R-:W-:Y:S02]  /*6b80*/  ISETP.LT.OR P4, PT, R4.reuse, R237, P4 ;  /* 0x000000ed0400720c */ /* 0x040fe40002781670 */
[----:B------:R-:W-:Y:S02]  /*6b90*/  ISETP.LT.OR P1, PT, R4, R235, P1 ;  /* 0x000000eb0400720c */ /* 0x000fe40000f21670 */
[----:B------:R-:W-:-:S02]  /*6ba0*/  IADD3 R4, R3, 0x18, RZ ;  /* 0x0000001803047810 */ /* 0x000fc40007ffe0ff */
[C---:B------:R-:W-:Y:S02]  /*6bb0*/  ISETP.LT.OR P3, PT, R6.reuse, R237, P3 ;  /* 0x000000ed0600720c */ /* 0x040fe40001f61670 */
[----:B------:R-:W-:Y:S02]  /*6bc0*/  ISETP.LT.OR P0, PT, R6, R235, P0 ;  /* 0x000000eb0600720c */ /* 0x000fe40000701670 */
[----:B------:R-:W-:Y:S02]  /*6bd0*/  FSEL R39, R28, -INF , !P5 ;  /* 0xff8000001c277808 */ /* 0x000fe40006800000 */
[----:B------:R-:W-:Y:S02]  /*6be0*/  FSEL R25, R30, -INF , !P2 ;  /* 0xff8000001e197808 */ /* 0x000fe40005000000 */
[----:B------:R-:W-:Y:S02]  /*6bf0*/  FMNMX.FTZ R6, R2, R37, !PT ;  /* 0x0000002502067209 */ /* 0x000fe40007810000 */
[----:B------:R-:W-:-:S02]  /*6c00*/  ISETP.GE.AND P5, PT, R4, R236, PT ;  /* 0x000000ec0400720c */ /* 0x000fc40003fa6270 */
[C---:B------:R-:W-:Y:S02]  /*6c10*/  ISETP.GE.AND P2, PT, R4.reuse, R234, PT ;  /* 0x000000ea0400720c */ /* 0x040fe40003f46270 */
[----:B------:R-:W-:Y:S02]  /*6c20*/  FMNMX.FTZ R6, R39, R6, !PT ;  /* 0x0000000627067209 */ /* 0x000fe40007810000 */
[C---:B------:R-:W-:Y:S02]  /*6c30*/  ISETP.LT.OR P5, PT, R4.reuse, R237, P5 ;  /* 0x000000ed0400720c */ /* 0x040fe40002fa1670 */
[----:B------:R-:W-:Y:S02]  /*6c40*/  ISETP.LT.OR P2, PT, R4, R235, P2 ;  /* 0x000000eb0400720c */ /* 0x000fe40001741670 */
[----:B------:R-:W-:Y:S02]  /*6c50*/  IADD3 R4, R3, 0x20, RZ ;  /* 0x0000002003047810 */ /* 0x000fe40007ffe0ff */
[----:B------:R-:W-:-:S02]  /*6c60*/  FSEL R19, R80, -INF , !P4 ;  /* 0xff80000050137808 */ /* 0x000fc40006000000 */
[----:B------:R-:W-:Y:S02]  /*6c70*/  IADD3 R8, R3, 0x30, RZ ;  /* 0x0000003003087810 */ /* 0x000fe40007ffe0ff */
[----:B------:R-:W-:Y:S02]  /*6c80*/  FMNMX.FTZ R6, R29, R6, !PT ;  /* 0x000000061d067209 */ /* 0x000fe40007810000 */
[----:B------:R-:W-:Y:S02]  /*6c90*/  FSEL R13, R82, -INF , !P1 ;  /* 0xff800000520d7808 */ /* 0x000fe40004800000 */
[C---:B------:R-:W-:Y:S01]  /*6ca0*/  ISETP.GE.AND P4, PT, R4.reuse, R236, PT ;  /* 0x000000ec0400720c */ /* 0x040fe20003f86270 */
[----:B------:R-:W-:Y:S01]  /*6cb0*/  LDSM.16.MT88.4 R80, [R222+0x14000] ;  /* 0x01400000de50783b */ /* 0x000fe20000004200 */
[----:B------:R-:W-:Y:S02]  /*6cc0*/  ISETP.GE.AND P1, PT, R4, R234, PT ;  /* 0x000000ea0400720c */ /* 0x000fe40003f26270 */
[----:B------:R-:W-:-:S02]  /*6cd0*/  FSEL R189, R69, -INF , !P3 ;  /* 0xff80000045bd7808 */ /* 0x000fc40005800000 */
[----:B------:R-:W-:Y:S02]  /*6ce0*/  FSEL R199, R71, -INF , !P0 ;  /* 0xff80000047c77808 */ /* 0x000fe40004000000 */
[C---:B------:R-:W-:Y:S02]  /*6cf0*/  ISETP.GE.AND P3, PT, R8.reuse, R236, PT ;  /* 0x000000ec0800720c */ /* 0x040fe40003f66270 */
[----:B------:R-:W-:Y:S02]  /*6d00*/  ISETP.GE.AND P0, PT, R8, R234, PT ;  /* 0x000000ea0800720c */ /* 0x000fe40003f06270 */
[----:B------:R-:W-:Y:S02]  /*6d10*/  FMNMX.FTZ R10, R19, R6, !PT ;  /* 0x00000006130a7209 */ /* 0x000fe40007810000 */
[C---:B------:R-:W-:Y:S02]  /*6d20*/  ISETP.LT.OR P4, PT, R4.reuse, R237, P4 ;  /* 0x000000ed0400720c */ /* 0x040fe40002781670 */
[----:B------:R-:W-:-:S02]  /*6d30*/  ISETP.LT.OR P1, PT, R4, R235, P1 ;  /* 0x000000eb0400720c */ /* 0x000fc40000f21670 */
[----:B------:R-:W-:Y:S02]  /*6d40*/  IADD3 R4, R3, 0x28, RZ ;  /* 0x0000002803047810 */ /* 0x000fe40007ffe0ff */
[----:B------:R-:W-:Y:S02]  /*6d50*/  FSEL R15, R20, -INF , !P5 ;  /* 0xff800000140f7808 */ /* 0x000fe40006800000 */
[C---:B------:R-:W-:Y:S02]  /*6d60*/  ISETP.LT.OR P3, PT, R8.reuse, R237, P3 ;  /* 0x000000ed0800720c */ /* 0x040fe40001f61670 */
[----:B------:R-:W-:Y:S02]  /*6d70*/  FMNMX.FTZ R10, R17, R10, !PT ;  /* 0x0000000a110a7209 */ /* 0x000fe40007810000 */
[----:B------:R-:W-:Y:S02]  /*6d80*/  ISETP.LT.OR P0, PT, R8, R235, P0 ;  /* 0x000000eb0800720c */ /* 0x000fe40000701670 */
[----:B------:R-:W-:-:S02]  /*6d90*/  FMNMX.FTZ R8, R34, R27, !PT ;  /* 0x0000001b22087209 */ /* 0x000fc40007810000 */
[----:B------:R-:W-:Y:S02]  /*6da0*/  FSEL R9, R22, -INF , !P2 ;  /* 0xff80000016097808 */ /* 0x000fe40005000000 */
[C---:B------:R-:W-:Y:S02]  /*6db0*/  ISETP.GE.AND P5, PT, R4.reuse, R236, PT ;  /* 0x000000ec0400720c */ /* 0x040fe40003fa6270 */
[C---:B------:R-:W-:Y:S02]  /*6dc0*/  ISETP.GE.AND P2, PT, R4.reuse, R234, PT ;  /* 0x000000ea0400720c */ /* 0x040fe40003f46270 */
[----:B------:R-:W-:Y:S02]  /*6dd0*/  FMNMX.FTZ R10, R15, R10, !PT ;  /* 0x0000000a0f0a7209 */ /* 0x000fe40007810000 */
[----:B------:R-:W-:Y:S02]  /*6de0*/  FMNMX.FTZ R8, R25, R8, !PT ;  /* 0x0000000819087209 */ /* 0x000fe40007810000 */
[----:B------:R-:W-:-:S02]  /*6df0*/  ISETP.LT.OR P5, PT, R4, R237, P5 ;  /* 0x000000ed0400720c */ /* 0x000fc40002fa1670 */
[----:B------:R-:W-:Y:S02]  /*6e00*/  ISETP.LT.OR P2, PT, R4, R235, P2 ;  /* 0x000000eb0400720c */ /* 0x000fe40001741670 */
[----:B------:R-:W-:Y:S02]  /*6e10*/  IADD3 R4, R3, 0x29, RZ ;  /* 0x0000002903047810 */ /* 0x000fe40007ffe0ff */
[----:B------:R-:W-:Y:S02]  /*6e20*/  FSEL R251, R68, -INF , !P4 ;  /* 0xff80000044fb7808 */ /* 0x000fe40006000000 */
[----:B------:R-:W-:Y:S02]  /*6e30*/  FMNMX.FTZ R10, R21, R10, !PT ;  /* 0x0000000a150a7209 */ /* 0x000fe40007810000 */
[----:B------:R-:W-:Y:S02]  /*6e40*/  FMNMX.FTZ R8, R31, R8, !PT ;  /* 0x000000081f087209 */ /* 0x000fe40007810000 */
[----:B------:R-:W-:-:S02]  /*6e50*/  ISETP.GE.AND P4, PT, R4, R236, PT ;  /* 0x000000ec0400720c */ /* 0x000fc40003f86270 */
[----:B------:R-:W-:Y:S02]  /*6e60*/  FMNMX.FTZ R10, R251, R10, !PT ;  /* 0x0000000afb0a7209 */ /* 0x000fe40007810000 */
[----:B------:R-:W-:Y:S02]  /*6e70*/  FMNMX.FTZ R8, R13, R8, !PT ;  /* 0x000000080d087209 */ /* 0x000fe40007810000 */
[----:B------:R-:W-:Y:S02]  /*6e80*/  FSEL R245, R70, -INF , !P1 ;  /* 0xff80000046f57808 */ /* 0x000fe40004800000 */
[C---:B------:R-:W-:Y:S02]  /*6e90*/  ISETP.GE.AND P1, PT, R4.reuse, R234, PT ;  /* 0x000000ea0400720c */ /* 0x040fe40003f26270 */
[----:B------:R-:W-:Y:S02]  /*6ea0*/  ISETP.LT.OR P4, PT, R4, R237, P4 ;  /* 0x000000ed0400720c */ /* 0x000fe40002781670 */
[----:B------:R-:W-:-:S02]  /*6eb0*/  IADD3 R6, R3, 0x31, RZ ;  /* 0x0000003103067810 */ /* 0x000fc40007ffe0ff */
[----:B------:R-:W-:Y:S02]  /*6ec0*/  FSEL R249, R64, -INF , !P5 ;  /* 0xff80000040f97808 */ /* 0x000fe40006800000 */
[----:B------:R-:W-:Y:S02]  /*6ed0*/  FMNMX.FTZ R10, R189, R10, !PT ;  /* 0x0000000abd0a7209 */ /* 0x000fe40007810000 */
[----:B------:R-:W-:Y:S02]  /*6ee0*/  FMNMX.FTZ R8, R11, R8, !PT ;  /* 0x000000080b087209 */ /* 0x000fe40007810000 */
[----:B------:R-:W-:Y:S02]  /*6ef0*/  ISETP.LT.OR P1, PT, R4, R235, P1 ;  /* 0x000000eb0400720c */ /* 0x000fe40000f21670 */
[----:B------:R-:W-:Y:S02]  /*6f00*/  IADD3 R4, R3, 0x38, RZ ;  /* 0x0000003803047810 */ /* 0x000fe40007ffe0ff */
[----:B------:R-:W-:-:S02]  /*6f10*/  ISETP.GE.AND P5, PT, R6, R236, PT ;  /* 0x000000ec0600720c */ /* 0x000fc40003fa6270 */
[----:B------:R-:W-:Y:S02]  /*6f20*/  FSEL R191, R65, -INF , !P4 ;  /* 0xff80000041bf7808 */ /* 0x000fe40006000000 */
[----:B------:R-:W-:Y:S02]  /*6f30*/  FMNMX.FTZ R10, R249, R10, !PT ;  /* 0x0000000af90a7209 */ /* 0x000fe40007810000 */
[----:B------:R-:W-:Y:S02]  /*6f40*/  FMNMX.FTZ R8, R9, R8, !PT ;  /* 0x0000000809087209 */ /* 0x000fe40007810000 */
[----:B------:R-:W-:Y:S02]  /*6f50*/  ISETP.GE.AND P4, PT, R4, R236, PT ;  /* 0x000000ec0400720c */ /* 0x000fe40003f86270 */
[----:B------:R-:W-:Y:S02]  /*6f60*/  FSEL R241, R72, -INF , !P3 ;  /* 0xff80000048f17808 */ /* 0x000fe40005800000 */
[----:B------:R-:W-:-:S02]  /*6f70*/  ISETP.LT.OR P5, PT, R6, R237, P5 ;  /* 0x000000ed0600720c */ /* 0x000fc40002fa1670 */
[----:B------:R-:W-:Y:S02]  /*6f80*/  FMNMX.FTZ R10, R191, R10, !PT ;  /* 0x0000000abf0a7209 */ /* 0x000fe40007810000 */
[----:B------:R-:W-:Y:S02]  /*6f90*/  FMNMX.FTZ R8, R23, R8, !PT ;  /* 0x0000000817087209 */ /* 0x000fe40007810000 */
[----:B------:R-:W-:Y:S02]  /*6fa0*/  ISETP.LT.OR P4, PT, R4, R237, P4 ;  /* 0x000000ed0400720c */ /* 0x000fe40002781670 */
[----:B------:R-:W-:Y:S02]  /*6fb0*/  FSEL R239, R73, -INF , !P5 ;  /* 0xff80000049ef7808 */ /* 0x000fe40006800000 */
[----:B------:R-:W-:Y:S02]  /*6fc0*/  FMNMX.FTZ R10, R241, R10, !PT ;  /* 0x0000000af10a7209 */ /* 0x000fe40007810000 */
[----:B------:R-:W-:-:S02]  /*6fd0*/  FMNMX.FTZ R8, R245, R8, !PT ;  /* 0x00000008f5087209 */ /* 0x000fc40007810000 */
[----:B------:R-:W-:Y:S02]  /*6fe0*/  FSEL R203, R56, -INF , !P4 ;  /* 0xff80000038cb7808 */ /* 0x000fe40006000000 */
[----:B------:R-:W-:Y:S02]  /*6ff0*/  FMNMX.FTZ R10, R239, R10, !PT ;  /* 0x0000000aef0a7209 */ /* 0x000fe40007810000 */
[----:B------:R-:W-:Y:S02]  /*7000*/  FSEL R243, R66, -INF , !P2 ;  /* 0xff80000042f37808 */ /* 0x000fe40005000000 */
[----:B------:R-:W-:Y:S02]  /*7010*/  FMNMX.FTZ R8, R199, R8, !PT ;  /* 0x00000008c7087209 */ /* 0x000fe40007810000 */
[----:B------:R-:W-:Y:S02]  /*7020*/  FSEL R201, R67, -INF , !P1 ;  /* 0xff80000043c97808 */ /* 0x000fe40004800000 */
[----:B------:R-:W-:Y:S01]  /*7030*/  IADD3 R3, R3, 0x39, RZ ;  /* 0x0000003903037810 */ /* 0x000fe20007ffe0ff */
[----:B------:R-:W-:Y:S01]  /*7040*/  LDSM.16.MT88.4 R64, [R220+0x12000] ;  /* 0x01200000dc40783b */ /* 0x000fe20000004200 */
[----:B------:R-:W-:-:S02]  /*7050*/  FMNMX.FTZ R12, R203, R10, !PT ;  /* 0x0000000acb0c7209 */ /* 0x000fc40007810000 */
[-C--:B------:R-:W-:Y:S02]  /*7060*/  ISETP.GE.AND P1, PT, R4, R234.reuse, PT ;  /* 0x000000ea0400720c */ /* 0x080fe40003f26270 */
[----:B------:R-:W-:Y:S02]  /*7070*/  ISETP.GE.AND P2, PT, R6, R234, PT ;  /* 0x000000ea0600720c */ /* 0x000fe40003f46270 */
[----:B------:R-:W-:Y:S02]  /*7080*/  FMNMX.FTZ R10, R243, R8, !PT ;  /* 0x00000008f30a7209 */ /* 0x000fe40007810000 */
[----:B------:R-:W-:Y:S02]  /*7090*/  ISETP.GE.AND P3, PT, R3, R236, PT ;  /* 0x000000ec0300720c */ /* 0x000fe40003f66270 */
[-C--:B------:R-:W-:Y:S02]  /*70a0*/  ISETP.LT.OR P1, PT, R4, R235.reuse, P1 ;  /* 0x000000eb0400720c */ /* 0x080fe40000f21670 */
[----:B------:R-:W-:-:S02]  /*70b0*/  ISETP.LT.OR P2, PT, R6, R235, P2 ;  /* 0x000000eb0600720c */ /* 0x000fc40001741670 */
[----:B------:R-:W-:Y:S02]  /*70c0*/  FSEL R33, R74, -INF , !P0 ;  /* 0xff8000004a217808 */ /* 0x000fe40004000000 */
[----:B------:R-:W-:Y:S02]  /*70d0*/  FMNMX.FTZ R4, R201, R10, !PT ;  /* 0x0000000ac9047209 */ /* 0x000fe40007810000 */
[C---:B------:R-:W-:Y:S02]  /*70e0*/  ISETP.LT.OR P3, PT, R3.reuse, R237, P3 ;  /* 0x000000ed0300720c */ /* 0x040fe40001f61670 */
[----:B------:R-:W-:Y:S02]  /*70f0*/  ISETP.GE.AND P0, PT, R3, R234, PT ;  /* 0x000000ea0300720c */ /* 0x000fe40003f06270 */
[----:B------:R-:W-:Y:S02]  /*7100*/  FSEL R197, R75, -INF , !P2 ;  /* 0xff8000004bc57808 */ /* 0x000fe40005000000 */
[----:B------:R-:W-:Y:S01]  /*7110*/  FMNMX.FTZ R4, R33, R4, !PT ;  /* 0x0000000421047209 */ /* 0x000fe20007810000 */
[----:B------:R-:W-:Y:S01]  /*7120*/  LDSM.16.MT88.4 R72, [R224+0x14000] ;  /* 0x01400000e048783b */ /* 0x000fe20000004200 */
[----:B------:R-:W-:-:S02]  /*7130*/  FSEL R35, R57, -INF , !P3 ;  /* 0xff80000039237808 */ /* 0x000fc40005800000 */
[----:B------:R-:W-:Y:S02]  /*7140*/  ISETP.LT.OR P0, PT, R3, R235, P0 ;  /* 0x000000eb0300720c */ /* 0x000fe40000701670 */
[----:B------:R-:W-:Y:S02]  /*7150*/  FSEL R195, R58, -INF , !P1 ;  /* 0xff8000003ac37808 */ /* 0x000fe40004800000 */
[----:B------:R-:W-:Y:S02]  /*7160*/  FMNMX.FTZ R4, R197, R4, !PT ;  /* 0x00000004c5047209 */ /* 0x000fe40007810000 */
[----:B------:R-:W-:Y:S02]  /*7170*/  FMNMX.FTZ R8, R35, R12, !PT ;  /* 0x0000000c23087209 */ /* 0x000fe40007810000 */
[----:B------:R-:W-:Y:S02]  /*7180*/  FSEL R193, R59, -INF , !P0 ;  /* 0xff8000003bc17808 */ /* 0x000fe40004000000 */
[----:B------:R-:W-:Y:S01]  /*7190*/  FMNMX.FTZ R4, R195, R4, !PT ;  /* 0x00000004c3047209 */ /* 0x000fe20007810000 */
[----:B------:R-:W1:Y:S03]  /*71a0*/  SHFL.BFLY PT, R41, R8, 0x2, 0x1f ;  /* 0x0c401f0008297f89 */ /* 0x000e6600000e0000 */
[----:B------:R-:W-:Y:S01]  /*71b0*/  FMNMX.FTZ R43, R193, R4, !PT ;  /* 0x00000004c12b7209 */ /* 0x000fe20007810000 */
[----:B------:R-:W-:Y:S04]  /*71c0*/  LDSM.16.MT88.4 R56, [R221+0x12000] ;  /* 0x01200000dd38783b */ /* 0x000fe80000004200 */
[----:B------:R-:W2:Y:S01]  /*71d0*/  SHFL.BFLY PT, R4, R43, 0x2, 0x1f ;  /* 0x0c401f002b047f89 */ /* 0x000ea200000e0000 */
[----:B-1----:R-:W-:-:S05]  /*71e0*/  FMNMX.FTZ R41, R8, R41, !PT ;  /* 0x0000002908297209 */ /* 0x002fca0007810000 */
[----:B------:R-:W1:Y:S01]  /*71f0*/  SHFL.BFLY PT, R164, R41, 0x1, 0x1f ;  /* 0x0c201f0029a47f89 */ /* 0x000e6200000e0000 */
[----:B--2---:R-:W-:-:S05]  /*7200*/  FMNMX.FTZ R4, R43, R4, !PT ;  /* 0x000000042b047209 */ /* 0x004fca0007810000 */
[----:B------:R-:W2:Y:S01]  /*7210*/  SHFL.BFLY PT, R3, R4, 0x1, 0x1f ;  /* 0x0c201f0004037f89 */ /* 0x000ea200000e0000 */
[----:B-1----:R-:W-:-:S03]  /*7220*/  FMNMX.FTZ R164, R41, R164, !PT ;  /* 0x000000a429a47209 */ /* 0x002fc60007810000 */
[----:B------:R-:W1:Y:S01]  /*7230*/  LDSM.16.MT88.4 R40, [R224+0x12000] ;  /* 0x01200000e028783b */ /* 0x000e620000004200 */
[C---:B------:R-:W-:Y:S01]  /*7240*/  FSETP.NEU.FTZ.AND P0, PT, R164.reuse, -INF , PT ;  /* 0xff800000a400780b */ /* 0x040fe20003f1d000 */
[----:B------:R-:W-:Y:S01]  /*7250*/  FMUL.FTZ R32, R164, c[0x0][0x23c] ;  /* 0x00008f00a4207a20 */ /* 0x000fe20000410000 */
[----:B--2---:R-:W-:-:S04]  /*7260*/  FMNMX.FTZ R3, R4, R3, !PT ;  /* 0x0000000304037209 */ /* 0x004fc80007810000 */
[----:B------:R-:W-:Y:S01]  /*7270*/  FSEL R32, R32, RZ, P0 ;  /* 0x000000ff20207208 */ /* 0x000fe20000000000 */
[----:B------:R-:W2:Y:S01]  /*7280*/  LDSM.16.MT88.4 R4, [R220+0x16000] ;  /* 0x01600000dc04783b */ /* 0x000ea20000004200 */
[C---:B------:R-:W-:Y:S01]  /*7290*/  FSETP.NEU.FTZ.AND P0, PT, R3.reuse, -INF , PT ;  /* 0xff8000000300780b */ /* 0x040fe20003f1d000 */
[----:B------:R-:W-:Y:S02]  /*72a0*/  FMUL.FTZ R190, R3, c[0x0][0x23c] ;  /* 0x00008f0003be7a20 */ /* 0x000fe40000410000 */
[--C-:B------:R-:W-:Y:S02]  /*72b0*/  FFMA.FTZ R187, R2, c[0x0][0x23c], -R32.reuse ;  /* 0x00008f0002bb7a23 */ /* 0x100fe40000010820 */
[--C-:B------:R-:W-:Y:S01]  /*72c0*/  FFMA.FTZ R184, R37, c[0x0][0x23c], -R32.reuse ;  /* 0x00008f0025b87a23 */ /* 0x100fe20000010820 */
[----:B------:R-:W-:Y:S01]  /*72d0*/  FSEL R190, R190, RZ, P0 ;  /* 0x000000ffbebe7208 */ /* 0x000fe20000000000 */
[--C-:B------:R-:W-:Y:S01]  /*72e0*/  FFMA.FTZ R181, R39, c[0x0][0x23c], -R32.reuse ;  /* 0x00008f0027b57a23 */ /* 0x100fe20000010820 */
[----:B------:R-:W-:Y:S01]  /*72f0*/  LEA R240, P0, R166, c[0x0][0x168], 0x1 ;  /* 0x00005a00a6f07a11 */ /* 0x000fe200078008ff */
[----:B------:R-:W-:Y:S01]  /*7300*/  FFMA.FTZ R180, R29, c[0x0][0x23c], -R32 ;  /* 0x00008f001db47a23 */ /* 0x000fe20000010820 */
[----:B------:R-:W-:Y:S01]  /*7310*/  MUFU.EX2 R187, R187 ;  /* 0x000000bb00bb7308 */ /* 0x000fe20000000800 */
[----:B------:R-:W-:-:S02]  /*7320*/  FFMA.FTZ R182, R34, c[0x0][0x23c], -R190 ;  /* 0x00008f0022b67a23 */ /* 0x000fc400000108be */
[--C-:B------:R-:W-:Y:S02]  /*7330*/  FFMA.FTZ R185, R27, c[0x0][0x23c], -R190.reuse ;  /* 0x00008f001bb97a23 */ /* 0x100fe400000108be */
[--C-:B------:R-:W-:Y:S02]  /*7340*/  FFMA.FTZ R183, R25, c[0x0][0x23c], -R190.reuse ;  /* 0x00008f0019b77a23 */ /* 0x100fe400000108be */
[----:B------:R-:W-:Y:S01]  /*7350*/  FFMA.FTZ R176, R31, c[0x0][0x23c], -R190 ;  /* 0x00008f001fb07a23 */ /* 0x000fe200000108be */
[----:B------:R-:W3:Y:S01]  /*7360*/  MUFU.EX2 R184, R184 ;  /* 0x000000b800b87308 */ /* 0x000ee20000000800 */
[----:B------:R-:W-:Y:S01]  /*7370*/  FFMA.FTZ R175, R15, c[0x0][0x23c], -R32 ;  /* 0x00008f000faf7a23 */ /* 0x000fe20000010820 */
[----:B------:R-:W-:Y:S01]  /*7380*/  LDSM.16.MT88.4 R24, [R221+0x10800] ;  /* 0x01080000dd18783b */ /* 0x000fe20000004200 */
[----:B------:R-:W-:Y:S02]  /*7390*/  FFMA.FTZ R177, R13, c[0x0][0x23c], -R190 ;  /* 0x00008f000db17a23 */ /* 0x000fe400000108be */
[--C-:B------:R-:W-:Y:S01]  /*73a0*/  FFMA.FTZ R179, R19, c[0x0][0x23c], -R32.reuse ;  /* 0x00008f0013b37a23 */ /* 0x100fe20000010820 */
[----:B------:R-:W4:Y:S01]  /*73b0*/  LDSM.16.MT88.4 R12, [R224+0x10800] ;  /* 0x01080000e00c783b */ /* 0x000f220000004200 */
[--C-:B------:R-:W-:Y:S01]  /*73c0*/  FFMA.FTZ R178, R17, c[0x0][0x23c], -R32.reuse ;  /* 0x00008f0011b27a23 */ /* 0x100fe20000010820 */
[----:B------:R-:W-:Y:S01]  /*73d0*/  MUFU.EX2 R181, R181 ;  /* 0x000000b500b57308 */ /* 0x000fe20000000800 */
[----:B------:R-:W-:Y:S01]  /*73e0*/  FFMA.FTZ R174, R21, c[0x0][0x23c], -R32 ;  /* 0x00008f0015ae7a23 */ /* 0x000fe20000010820 */
[----:B------:R-:W-:Y:S01]  /*73f0*/  LDSM.16.MT88.4 R16, [R220+0x10800] ;  /* 0x01080000dc10783b */ /* 0x000fe20000004200 */
[----:B------:R-:W-:-:S02]  /*7400*/  FFMA.FTZ R2, R11, c[0x0][0x23c], -R190 ;  /* 0x00008f000b027a23 */ /* 0x000fc400000108be */
[--C-:B------:R-:W-:Y:S01]  /*7410*/  FFMA.FTZ R173, R9, c[0x0][0x23c], -R190.reuse ;  /* 0x00008f0009ad7a23 */ /* 0x100fe200000108be */
[----:B------:R-:W-:Y:S01]  /*7420*/  LDSM.16.MT88.4 R28, [R220+0x12800] ;  /* 0x01280000dc1c783b */ /* 0x000fe20000004200 */
[----:B------:R-:W-:Y:S01]  /*7430*/  FFMA.FTZ R0, R23, c[0x0][0x23c], -R190 ;  /* 0x00008f0017007a23 */ /* 0x000fe200000108be */
[----:B------:R-:W5:Y:S01]  /*7440*/  MUFU.EX2 R180, R180 ;  /* 0x000000b400b47308 */ /* 0x000f620000000800 */
[----:B---3--:R-:W-:Y:S01]  /*7450*/  F2FP.PACK_AB R128, R184, R187 ;  /* 0x000000bbb880723e */ /* 0x008fe200000000ff */
[----:B------:R-:W3:Y:S01]  /*7460*/  LDSM.16.MT88.4 R8, [R222+0x10800] ;  /* 0x01080000de08783b */ /* 0x000ee20000004200 */
[--C-:B------:R-:W-:Y:S02]  /*7470*/  FFMA.FTZ R186, R251, c[0x0][0x23c], -R32.reuse ;  /* 0x00008f00fbba7a23 */ /* 0x100fe40000010820 */
[--C-:B------:R-:W-:Y:S01]  /*7480*/  FFMA.FTZ R189, R189, c[0x0][0x23c], -R32.reuse ;  /* 0x00008f00bdbd7a23 */ /* 0x100fe20000010820 */
[----:B------:R-:W-:Y:S01]  /*7490*/  LDSM.16.MT88.4 R20, [R224+0x12800] ;  /* 0x01280000e014783b */ /* 0x000fe20000004200 */
[--C-:B------:R-:W-:Y:S01]  /*74a0*/  FFMA.FTZ R188, R249, c[0x0][0x23c], -R32.reuse ;  /* 0x00008f00f9bc7a23 */ /* 0x100fe20000010820 */
[----:B------:R-:W-:Y:S01]  /*74b0*/  MUFU.EX2 R182, R182 ;  /* 0x000000b600b67308 */ /* 0x000fe20000000800 */
[----:B------:R-:W-:-:S02]  /*74c0*/  FFMA.FTZ R191, R191, c[0x0][0x23c], -R32 ;  /* 0x00008f00bfbf7a23 */ /* 0x000fc40000010820 */
[--C-:B------:R-:W-:Y:S02]  /*74d0*/  FFMA.FTZ R192, R245, c[0x0][0x23c], -R190.reuse ;  /* 0x00008f00f5c07a23 */ /* 0x100fe400000108be */
[--C-:B------:R-:W-:Y:S02]  /*74e0*/  FFMA.FTZ R199, R199, c[0x0][0x23c], -R190.reuse ;  /* 0x00008f00c7c77a23 */ /* 0x100fe400000108be */
[--C-:B------:R-:W-:Y:S01]  /*74f0*/  FFMA.FTZ R194, R243, c[0x0][0x23c], -R190.reuse ;  /* 0x00008f00f3c27a23 */ /* 0x100fe200000108be */
[----:B------:R-:W1:Y:S01]  /*7500*/  MUFU.EX2 R185, R185 ;  /* 0x000000b900b97308 */ /* 0x000e620000000800 */
[----:B-----5:R-:W-:Y:S01]  /*7510*/  F2FP.PACK_AB R130, R180, R181 ;  /* 0x000000b5b482723e */ /* 0x020fe200000000ff */
[--C-:B------:R-:W-:Y:S02]  /*7520*/  FFMA.FTZ R201, R201, c[0x0][0x23c], -R190.reuse ;  /* 0x00008f00c9c97a23 */ /* 0x100fe400000108be */
[--C-:B------:R-:W-:Y:S02]  /*7530*/  FFMA.FTZ R200, R33, c[0x0][0x23c], -R190.reuse ;  /* 0x00008f0021c87a23 */ /* 0x100fe400000108be */
[----:B------:R-:W-:-:S02]  /*7540*/  FFMA.FTZ R197, R197, c[0x0][0x23c], -R190 ;  /* 0x00008f00c5c57a23 */ /* 0x000fc400000108be */
[----:B------:R-:W-:Y:S01]  /*7550*/  MUFU.EX2 R183, R183 ;  /* 0x000000b700b77308 */ /* 0x000fe20000000800 */
[----:B------:R-:W-:Y:S02]  /*7560*/  FFMA.FTZ R195, R195, c[0x0][0x23c], -R190 ;  /* 0x00008f00c3c37a23 */ /* 0x000fe400000108be */
[--C-:B------:R-:W-:Y:S01]  /*7570*/  FFMA.FTZ R196, R241, c[0x0][0x23c], -R32.reuse ;  /* 0x00008f00f1c47a23 */ /* 0x100fe20000010820 */
[----:B------:R-:W-:Y:S01]  /*7580*/  LEA.HI.X R241, R166, c[0x0][0x16c], R165, 0x1, P0 ;  /* 0x00005b00a6f17a11 */ /* 0x000fe200000f0ca5 */
[--C-:B------:R-:W-:Y:S02]  /*7590*/  FFMA.FTZ R239, R239, c[0x0][0x23c], -R32.reuse ;  /* 0x00008f00efef7a23 */ /* 0x100fe40000010820 */
[--C-:B------:R-:W-:Y:S01]  /*75a0*/  FFMA.FTZ R198, R203, c[0x0][0x23c], -R32.reuse ;  /* 0x00008f00cbc67a23 */ /* 0x100fe20000010820 */
[----:B------:R-:W5:Y:S01]  /*75b0*/  MUFU.EX2 R176, R176 ;  /* 0x000000b000b07308 */ /* 0x000f620000000800 */
[----:B-1----:R-:W-:Y:S01]  /*75c0*/  F2FP.PACK_AB R129, R185, R182 ;  /* 0x000000b6b981723e */ /* 0x002fe200000000ff */
[----:B------:R-:W-:-:S02]  /*75d0*/  FFMA.FTZ R245, R35, c[0x0][0x23c], -R32 ;  /* 0x00008f0023f57a23 */ /* 0x000fc40000010820 */
[----:B------:R-:W-:Y:S01]  /*75e0*/  FFMA.FTZ R190, R193, c[0x0][0x23c], -R190 ;  /* 0x00008f00c1be7a23 */ /* 0x000fe200000108be */
[----:B------:R-:W-:Y:S01]  /*75f0*/  LDSM.16.MT88.4 R32, [R224+0x11800] ;  /* 0x01180000e020783b */ /* 0x000fe20000004200 */
[----:B------:R-:W-:Y:S02]  /*7600*/  FADD.FTZ R184, R187, R184 ;  /* 0x000000b8bbb87221 */ /* 0x000fe40000010000 */
[----:B------:R-:W-:Y:S01]  /*7610*/  MUFU.EX2 R179, R179 ;  /* 0x000000b300b37308 */ /* 0x000fe20000000800 */
[----:B------:R-:W-:Y:S02]  /*7620*/  FADD.FTZ R182, R182, R185 ;  /* 0x000000b9b6b67221 */ /* 0x000fe40000010000 */
[----:B------:R-:W-:-:S04]  /*7630*/  FADD.FTZ R181, R181, R184 ;  /* 0x000000b8b5b57221 */ /* 0x000fc80000010000 */
[----:B------:R-:W-:Y:S01]  /*7640*/  FADD.FTZ R180, R180, R181 ;  /* 0x000000b5b4b47221 */ /* 0x000fe20000010000 */
[----:B-----5:R-:W-:Y:S01]  /*7650*/  F2FP.PACK_AB R131, R176, R183 ;  /* 0x000000b7b083723e */ /* 0x020fe200000000ff */
        /* <DEDUP_REMOVED lines=64> */
[----:B------:R-:W-:-:S03]  /*7a60*/  F2FP.PACK_AB R7, R0, R173 ;  /* 0x000000ad0007723e */ /* 0x000fc600000000ff */
[----:B------:R-:W-:-:S04]  /*7a70*/  FADD.FTZ R173, R173, R2 ;  /* 0x00000002adad7221 */ /* 0x000fc80000010000 */
[----:B----4-:R-:W-:Y:S01]  /*7a80*/  HMMA.16816.F32 R160, R4, R12, R160 ;  /* 0x0000000c04a0723c */ /* 0x010fe200000018a0 */
[----:B------:R-:W-:-:S07]  /*7a90*/  FADD.FTZ R173, R0, R173 ;  /* 0x000000ad00ad7221 */ /* 0x000fce0000010000 */
[C---:B------:R-:W-:Y:S01]  /*7aa0*/  HMMA.16816.F32 R156, R4.reuse, R14, R156 ;  /* 0x0000000e049c723c */ /* 0x040fe2000000189c */
[----:B------:R-:W1:Y:S07]  /*7ab0*/  LDSM.16.MT88.4 R12, [R222+0x12800] ;  /* 0x01280000de0c783b */ /* 0x000e6e0000004200 */
[C---:B---3--:R-:W-:Y:S08]  /*7ac0*/  HMMA.16816.F32 R152, R4.reuse, R8, R152 ;  /* 0x000000080498723c */ /* 0x048ff00000001898 */
        /* <DEDUP_REMOVED lines=39> */
[C---:B------:R-:W-:Y:S01]  /*7d40*/  HMMA.16816.F32 R112, R4.reuse, R18, R112 ;  /* 0x000000120470723c */ /* 0x040fe20000001870 */
[----:B------:R-:W3:Y:S07]  /*7d50*/  LDSM.16.MT88.4 R16, [R220+0x11000] ;  /* 0x01100000dc10783b */ /* 0x000eee0000004200 */
[C---:B--2---:R-:W-:Y:S08]  /*7d60*/  HMMA.16816.F32 R124, R4.reuse, R8, R124 ;  /* 0x00000008047c723c */ /* 0x044ff0000000187c */
[----:B------:R-:W-:Y:S01]  /*7d70*/  HMMA.16816.F32 R128, R4, R10, R128 ;  /* 0x0000000a0480723c */ /* 0x000fe20000001880 */
[----:B------:R-:W2:Y:S06]  /*7d80*/  LDSM.16.MT88.4 R8, [R222+0x13000] ;  /* 0x01300000de08783b */ /* 0x000eac0000004200 */
[----:B------:R-:W-:-:S02]  /*7d90*/  F2FP.PACK_AB R4, R189, R186 ;  /* 0x000000babd04723e */ /* 0x000fc400000000ff */
[----:B------:R-:W-:Y:S02]  /*7da0*/  F2FP.PACK_AB R6, R191, R188 ;  /* 0x000000bcbf06723e */ /* 0x000fe400000000ff */
[----:B------:R-:W-:Y:S01]  /*7db0*/  F2FP.PACK_AB R5, R199, R192 ;  /* 0x000000c0c705723e */ /* 0x000fe200000000ff */
[----:B------:R-:W-:Y:S01]  /*7dc0*/  FADD.FTZ R192, R192, R173 ;  /* 0x000000adc0c07221 */ /* 0x000fe20000010000 */
[----:B------:R-:W-:-:S03]  /*7dd0*/  F2FP.PACK_AB R7, R201, R194 ;  /* 0x000000c2c907723e */ /* 0x000fc600000000ff */
[----:B------:R-:W-:-:S04]  /*7de0*/  FADD.FTZ R199, R199, R192 ;  /* 0x000000c0c7c77221 */ /* 0x000fc80000010000 */
[----:B-1----:R-:W-:Y:S01]  /*7df0*/  HMMA.16816.F32 R36, R4, R12, R36 ;  /* 0x0000000c0424723c */ /* 0x002fe20000001824 */
[----:B------:R-:W-:-:S04]  /*7e00*/  FADD.FTZ R194, R194, R199 ;  /* 0x000000c7c2c27221 */ /* 0x000fc80000010000 */
[----:B------:R-:W-:-:S03]  /*7e10*/  FADD.FTZ R201, R201, R194 ;  /* 0x000000c2c9c97221 */ /* 0x000fc60000010000 */
[C---:B------:R-:W-:Y:S01]  /*7e20*/  HMMA.16816.F32 R40, R4.reuse, R14, R40 ;  /* 0x0000000e0428723c */ /* 0x040fe20000001828 */
[----:B------:R-:W1:Y:S07]  /*7e30*/  LDSM.16.MT88.4 R12, [R221+0x15000] ;  /* 0x01500000dd0c783b */ /* 0x000e6e0000004200 */
[C---:B----4-:R-:W-:Y:S08]  /*7e40*/  HMMA.16816.F32 R152, R4.reuse, R20, R152 ;  /* 0x000000140498723c */ /* 0x050ff00000001898 */
        /* <DEDUP_REMOVED lines=29> */
[C---:B-----5:R-:W-:Y:S08]  /*8020*/  HMMA.16816.F32 R60, R4.reuse, R28, R60 ;  /* 0x0000001c043c723c */ /* 0x060ff0000000183c */
        /* <DEDUP_REMOVED lines=43> */
[C---:B------:R-:W-:Y:S08]  /*82e0*/  HMMA.16816.F32 R44, R4.reuse, R16, R44 ;  /* 0x00000010042c723c */ /* 0x040ff0000000182c */
[C---:B------:R-:W-:Y:S01]  /*82f0*/  HMMA.16816.F32 R48, R4.reuse, R18, R48 ;  /* 0x000000120430723c */ /* 0x040fe20000001830 */
[----:B------:R-:W3:Y:S07]  /*8300*/  LDSM.16.MT88.4 R16, [R222+0x17800] ;  /* 0x01780000de10783b */ /* 0x000eee0000004200 */
[C---:B--2---:R-:W-:Y:S08]  /*8310*/  HMMA.16816.F32 R100, R4.reuse, R8, R100 ;  /* 0x000000080464723c */ /* 0x044ff00000001864 */
[C---:B------:R-:W-:Y:S01]  /*8320*/  HMMA.16816.F32 R104, R4.reuse, R10, R104 ;  /* 0x0000000a0468723c */ /* 0x040fe20000001868 */
[----:B------:R-:W2:Y:S07]  /*8330*/  LDSM.16.MT88.4 R8, [R220+0x17800] ;  /* 0x01780000dc08783b */ /* 0x000eae0000004200 */
[C---:B-1----:R-:W-:Y:S07]  /*8340*/  HMMA.16816.F32 R116, R4.reuse, R12, R116 ;  /* 0x0000000c0474723c */ /* 0x042fee0000001874 */
[----:B------:R-:W-:Y:S01]  /*8350*/  FADD.FTZ R13, R175, R178 ;  /* 0x000000b2af0d7221 */ /* 0x000fe20000010000 */
[----:B------:R-:W-:Y:S03]  /*8360*/  HMMA.16816.F32 R60, R4, R32, R60 ;  /* 0x00000020043c723c */ /* 0x000fe6000000183c */
[----:B------:R-:W-:-:S04]  /*8370*/  FADD.FTZ R13, R174, R13 ;  /* 0x0000000dae0d7221 */ /* 0x000fc80000010000 */
[----:B------:R-:W-:Y:S01]  /*8380*/  FADD.FTZ R186, R186, R13 ;  /* 0x0000000dbaba7221 */ /* 0x000fe20000010000 */
[----:B------:R-:W-:Y:S03]  /*8390*/  HMMA.16816.F32 R64, R4, R34, R64 ;  /* 0x000000220440723c */ /* 0x000fe60000001840 */
[----:B------:R-:W-:-:S04]  /*83a0*/  FADD.FTZ R189, R189, R186 ;  /* 0x000000babdbd7221 */ /* 0x000fc80000010000 */
[----:B------:R-:W-:Y:S01]  /*83b0*/  FADD.FTZ R188, R188, R189 ;  /* 0x000000bdbcbc7221 */ /* 0x000fe20000010000 */
[----:B---3--:R-:W-:Y:S03]  /*83c0*/  HMMA.16816.F32 R76, R4, R28, R76 ;  /* 0x0000001c044c723c */ /* 0x008fe6000000184c */
[----:B------:R-:W-:-:S04]  /*83d0*/  FADD.FTZ R191, R191, R188 ;  /* 0x000000bcbfbf7221 */ /* 0x000fc80000010000 */
[----:B------:R-:W-:Y:S01]  /*83e0*/  FADD.FTZ R196, R196, R191 ;  /* 0x000000bfc4c47221 */ /* 0x000fe20000010000 */
[----:B------:R-:W-:Y:S03]  /*83f0*/  HMMA.16816.F32 R80, R4, R30, R80 ;  /* 0x0000001e0450723c */ /* 0x000fe60000001850 */
[----:B------:R-:W-:-:S04]  /*8400*/  FADD.FTZ R239, R239, R196 ;  /* 0x000000c4efef7221 */ /* 0x000fc80000010000 */
[----:B------:R-:W-:Y:S01]  /*8410*/  FADD.FTZ R198, R198, R239 ;  /* 0x000000efc6c67221 */ /* 0x000fe20000010000 */
[----:B----4-:R-:W-:Y:S03]  /*8420*/  HMMA.16816.F32 R84, R4, R24, R84 ;  /* 0x000000180454723c */ /* 0x010fe60000001854 */
[----:B------:R-:W-:-:S05]  /*8430*/  FADD.FTZ R245, R245, R198 ;  /* 0x000000c6f5f57221 */ /* 0x000fca0000010000 */
[C---:B------:R-:W-:Y:S08]  /*8440*/  HMMA.16816.F32 R88, R4.reuse, R26, R88 ;  /* 0x0000001a0458723c */ /* 0x040ff00000001858 */
[C---:B-----5:R-:W-:Y:S08]  /*8450*/  HMMA.16816.F32 R92, R4.reuse, R20, R92 ;  /* 0x00000014045c723c */ /* 0x060ff0000000185c */
[C---:B------:R-:W-:Y:S08]  /*8460*/  HMMA.16816.F32 R96, R4.reuse, R22, R96 ;  /* 0x000000160460723c */ /* 0x040ff00000001860 */
[C---:B------:R-:W-:Y:S08]  /*8470*/  HMMA.16816.F32 R108, R4.reuse, R16, R108 ;  /* 0x00000010046c723c */ /* 0x040ff0000000186c */
[C---:B------:R-:W-:Y:S08]  /*8480*/  HMMA.16816.F32 R112, R4.reuse, R18, R112 ;  /* 0x000000120470723c */ /* 0x040ff00000001870 */
        /* <DEDUP_REMOVED lines=10> */
[----:B------:R-:W-:Y:S01]  /*8530*/  IABS R0, c[0x0][0x2d0] ;  /* 0x0000b40000007a13 */ /* 0x000fe20000000000 */
[----:B------:R-:W-:Y:S02]  /*8540*/  USHF.L.U32 UR5, UR28, 0x6, URZ ;  /* 0x000000061c057899 */ /* 0x000fe4000800063f */
[----:B------:R-:W-:Y:S01]  /*8550*/  UMOV UR12, URZ ;  /* 0x0000003f000c7c82 */ /* 0x000fe20008000000 */
[----:B------:R1:W2:Y:S01]  /*8560*/  R2UR UR4, R0 ;  /* 0x00000000000473c2 */ /* 0x0002a200000e0000 */
[----:B------:R-:W-:-:S06]  /*8570*/  UIADD3 UR10, UR5, 0x40, URZ ;  /* 0x00000040050a7890 */ /* 0x000fcc000fffe03f */
[----:B------:R-:W-:-:S05]  /*8580*/  IMAD.U32 R2, RZ, RZ, UR10 ;  /* 0x0000000aff027e24 */ /* 0x000fca000f8e00ff */
[----:B------:R-:W-:-:S04]  /*8590*/  IABS R2, R2 ;  /* 0x0000000200027213 */ /* 0x000fc80000000000 */
[----:B------:R-:W3:Y:S01]  /*85a0*/  R2UR UR9, R2 ;  /* 0x00000000020973c2 */ /* 0x000ee200000e0000 */
[----:B-1----:R-:W-:Y:S01]  /*85b0*/  MOV R0, UR5 ;  /* 0x0000000500007c02 */ /* 0x002fe20008000f00 */
[----:B--2---:R-:W1:Y:S03]  /*85c0*/  I2F.RP R5, UR4 ;  /* 0x0000000400057d06 */ /* 0x004e660008209400 */
        /* <DEDUP_REMOVED lines=9> */
[----:B---3--:R-:W-:Y:S02]  /*8660*/  UIMAD.WIDE.U32 UR12, UR15, UR9, URZ ;  /* 0x000000090f0c72a5 */ /* 0x008fe4000f8e003f */
[----:B--2---:R-:W-:Y:S02]  /*8670*/  UIMAD.WIDE.U32 UR14, UR15, UR7, URZ ;  /* 0x000000070f0e72a5 */ /* 0x004fe4000f8e003f */
        /* <DEDUP_REMOVED lines=33> */
[----:B------:R3:W2:Y:S01]  /*8890*/  LDG.E R2, [R6.64] ;  /* 0x0000002006027981 */ /* 0x0006a2000c1e1900 */
[----:B------:R-:W-:Y:S02]  /*88a0*/  UIADD3 UR13, UR13, -UR4, URZ ;  /* 0x800000040d0d7290 */ /* 0x000fe4000fffe03f */
[----:B------:R-:W-:Y:S02]  /*88b0*/  UMOV UR7, 0x40 ;  /* 0x0000004000077882 */ /* 0x000fe40000000000 */
[----:B------:R-:W-:Y:S02]  /*88c0*/  UIMAD UR7, UR13, UR6, -UR7 ;  /* 0x000000060d0772a4 */ /* 0x000fe4000f8e0a07 */
[----:B------:R-:W-:-:S02]  /*88d0*/  ULDC.64 UR4, c[0x0][0x1a0] ;  /* 0x0000680000047ab9 */ /* 0x000fc40000000a00 */
[----:B------:R-:W-:Y:S02]  /*88e0*/  USHF.R.S32.HI UR6, URZ, 0x1f, UR7 ;  /* 0x0000001f3f067899 */ /* 0x000fe40008011407 */
[----:B------:R-:W-:Y:S02]  /*88f0*/  UIMAD.WIDE.U32 UR8, UR7, UR4, URZ ;  /* 0x00000004070872a5 */ /* 0x000fe4000f8e003f */
[----:B------:R-:W-:-:S04]  /*8900*/  UIMAD UR6, UR6, UR4, URZ ;  /* 0x00000004060672a4 */ /* 0x000fc8000f8e023f */
[----:B------:R-:W-:-:S04]  /*8910*/  UIMAD UR5, UR7, UR5, UR6 ;  /* 0x00000005070572a4 */ /* 0x000fc8000f8e0206 */
[----:B------:R-:W-:Y:S01]  /*8920*/  UIADD3 UR5, UR9, UR5, URZ ;  /* 0x0000000509057290 */ /* 0x000fe2000fffe03f */
[----:B-1----:R-:W-:-:S05]  /*8930*/  MOV R4, UR8 ;  /* 0x0000000800047c02 */ /* 0x002fca0008000f00 */
[----:B---3--:R-:W-:Y:S01]  /*8940*/  MOV R7, UR5 ;  /* 0x0000000500077c02 */ /* 0x008fe20008000f00 */
[----:B------:R-:W-:Y:S02]  /*8950*/  IMAD.MOV.U32 R6, RZ, RZ, R4 ;  /* 0x000000ffff067224 */ /* 0x000fe400078e0004 */
[----:B--2---:R-:W-:Y:S02]  /*8960*/  IMAD.IADD R2, R2, 0x1, -R5 ;  /* 0x0000000102027824 */ /* 0x004fe400078e0a05 */
[----:B------:R-:W-:Y:S02]  /*8970*/  IMAD.U32 R5, RZ, RZ, UR9 ;  /* 0x00000009ff057e24 */ /* 0x000fe4000f8e00ff */
[----:B------:R-:W-:Y:S01]  /*8980*/  IMAD.WIDE.U32 R6, R2, c[0x0][0x188], R6 ;  /* 0x0000620002067a25 */ /* 0x000fe200078e0006 */
[----:B------:R-:W-:-:S03]  /*8990*/  SHF.R.S32.HI R0, RZ, 0x1f, R2 ;  /* 0x0000001fff007819 */ /* 0x000fc60000011402 */
[----:B------:R-:W-:Y:S02]  /*89a0*/  IMAD.MOV.U32 R9, RZ, RZ, R6 ;  /* 0x000000ffff097224 */ /* 0x000fe400078e0006 */
[----:B------:R-:W-:-:S04]  /*89b0*/  IMAD R5, R0, c[0x0][0x188], RZ ;  /* 0x0000620000057a24 */ /* 0x000fc800078e02ff */
[----:B------:R-:W-:-:S05]  /*89c0*/  IMAD R0, R2, c[0x0][0x18c], R5 ;  /* 0x0000630002007a24 */ /* 0x000fca00078e0205 */
[----:B------:R-:W-:Y:S01]  /*89d0*/  IADD3 R0, R7, R0, RZ ;  /* 0x0000000007007210 */ /* 0x000fe20007ffe0ff */
[----:B------:R-:W-:Y:S05]  /*89e0*/  BRA `(.L_x_3111) ;  /* 0x0000003000007947 */ /* 0x000fea0003800000 */
.L_x_3110:
[----:B------:R-:W-:-:S05]  /*89f0*/  IMAD.MOV.U32 R9, RZ, RZ, c[0x0][0x1a0] ;  /* 0x00006800ff097624 */ /* 0x000fca00078e00ff */
[----:B------:R-:W-:-:S04]  /*8a00*/  LEA R9, -R9, RZ, 0x6 ;  /* 0x000000ff09097211 */ /* 0x000fc800078e31ff */
[----:B------:R-:W-:Y:S02]  /*8a10*/  SHF.R.S32.HI R0, RZ, 0x1f, R9 ;  /* 0x0000001fff007819 */ /* 0x000fe40000011409 */
.L_x_3111:
        /* <DEDUP_REMOVED lines=11> */
[C-C-:B------:R-:W-:Y:S01]  /*8ad0*/  @!P3 IMAD.X R2, R0.reuse, 0x1, R167.reuse, P0 ;  /* 0x000000010002b824 */ /* 0x140fe200000e06a7 */
[C---:B------:R-:W-:Y:S02]  /*8ae0*/  IADD3 R7, P6, R9.reuse, UR27, RZ ;  /* 0x0000001b09077c10 */ /* 0x040fe4000ffde0ff */
[----:B------:R-:W-:Y:S02]  /*8af0*/  @!P2 IADD3 R9, P0, R9, R168, RZ ;  /* 0x000000a80909a210 */ /* 0x000fe40007f1e0ff */
[----:B------:R-:W-:Y:S02]  /*8b00*/  @!P3 LEA R16, P1, R5, c[0x0][0x170], 0x1 ;  /* 0x00005c000510ba11 */ /* 0x000fe400078208ff */
[----:B------:R-:W-:Y:S02]  /*8b10*/  ISETP.GE.AND P5, PT, R233, c[0x0][0x220], PT ;  /* 0x00008800e9007a0c */ /* 0x000fe40003fa6270 */
[C---:B------:R-:W-:Y:S01]  /*8b20*/  IADD3.X R4, R0.reuse, UR26, RZ, P6, !PT ;  /* 0x0000001a00047c10 */ /* 0x040fe2000b7fe4ff */
[----:B------:R-:W-:Y:S01]  /*8b30*/  @!P2 IMAD.X R0, R0, 0x1, R167, P0 ;  /* 0x000000010000a824 */ /* 0x000fe200000e06a7 */
[----:B------:R-:W-:-:S02]  /*8b40*/  @!P3 LEA.HI.X R17, R5, c[0x0][0x174], R2, 0x1, P1 ;  /* 0x00005d000511ba11 */ /* 0x000fc400008f0c02 */
        /* <DEDUP_REMOVED lines=9> */
[C-C-:B------:R-:W-:Y:S01]  /*8be0*/  @!P3 IMAD.X R0, R4.reuse, 0x1, R167.reuse, P0 ;  /* 0x000000010400b824 */ /* 0x140fe200000e06a7 */
        /* <DEDUP_REMOVED lines=11> */
[----:B------:R-:W-:Y:S01]  /*8ca0*/  @!P2 LEA R10, P0, R5, c[0x0][0x170], 0x1 ;  /* 0x00005c00050aaa11 */ /* 0x000fe200078008ff */
[----:B------:R-:W-:Y:S01]  /*8cb0*/  @!PT LDS RZ, [RZ] ;  /* 0x00000000fffff984 */ /* 0x000fe20000000800 */
[----:B------:R-:W-:Y:S01]  /*8cc0*/  @!PT LDS RZ, [RZ] ;  /* 0x00000000fffff984 */ /* 0x000fe20000000800 */
[----:B------:R-:W-:Y:S01]  /*8cd0*/  @!PT LDS RZ, [RZ] ;  /* 0x00000000fffff984 */ /* 0x000fe20000000800 */
[----:B------:R2:W-:Y:S01]  /*8ce0*/  @!P4 LDGSTS.E.BYPASS.LTC128B.128 [R232+0x12000], [R28.64+0x80] ;  /* 0x120000801ce8cfae */ /* 0x0005e2000b901d60 */
[----:B------:R-:W-:-:S02]  /*8cf0*/  IADD3.X R4, R4, UR26, RZ, P6, !PT ;  /* 0x0000001a04047c10 */ /* 0x000fc4000b7fe4ff */
[-C--:B------:R-:W-:Y:S01]  /*8d00*/  @!P4 IADD3 R9, P1, R7, R168.reuse, RZ ;  /* 0x000000a80709c210 */ /* 0x080fe20007f3e0ff */
[----:B------:R-:W-:Y:S01]  /*8d10*/  @P3 STS.128 [R232+0x14000], RZ ;  /* 0x014000ffe8003388 */ /* 0x000fe20000000c00 */
[----:B------:R-:W-:Y:S02]  /*8d20*/  @!P2 LEA.HI.X R11, R5, c[0x0][0x174], R0, 0x1, P0 ;  /* 0x00005d00050baa11 */ /* 0x000fe400000f0c00 */
[----:B------:R-:W-:Y:S01]  /*8d30*/  @!P3 IADD3 R5, P0, R7, R168, RZ ;  /* 0x000000a80705b210 */ /* 0x000fe20007f1e0ff */
[C-C-:B------:R-:W-:Y:S01]  /*8d40*/  @!P4 IMAD.X R0, R4.reuse, 0x1, R167.reuse, P1 ;  /* 0x000000010400c824 */ /* 0x140fe200008e06a7 */
[----:B------:R-:W-:Y:S01]  /*8d50*/  @!P4 LEA R18, P1, R9, c[0x0][0x170], 0x1 ;  /* 0x00005c000912ca11 */ /* 0x000fe200078208ff */
[----:B------:R-:W-:Y:S01]  /*8d60*/  @!PT LDS RZ, [RZ] ;  /* 0x00000000fffff984 */ /* 0x000fe20000000800 */
[----:B------:R-:W-:Y:S01]  /*8d70*/  @!PT LDS RZ, [RZ] ;  /* 0x00000000fffff984 */ /* 0x000fe20000000800 */
[----:B------:R-:W-:Y:S01]  /*8d80*/  @!PT LDS RZ, [RZ] ;  /* 0x00000000fffff984 */ /* 0x000fe20000000800 */
[----:B------:R3:W-:Y:S01]  /*8d90*/  @!P3 LDGSTS.E.BYPASS.LTC128B.128 [R232+0x14000], [R16.64+0x100] ;  /* 0x1400010010e8bfae */ /* 0x0007e2000b901d60 */
[----:B------:R-:W-:Y:S01]  /*8da0*/  @!P5 LEA R20, P6, R7, R246, 0x1 ;  /* 0x000000f60714d211 */ /* 0x000fe200078c08ff */
[----:B------:R-:W-:Y:S01]  /*8db0*/  @!P3 IMAD.X R2, R4, 0x1, R167, P0 ;  /* 0x000000010402b824 */ /* 0x000fe200000e06a7 */
[----:B------:R-:W-:Y:S01]  /*8dc0*/  @!P3 LEA R8, P0, R5, c[0x0][0x170], 0x1 ;  /* 0x00005c000508ba11 */ /* 0x000fe200078008ff */
[----:B------:R-:W-:Y:S01]  /*8dd0*/  @P2 STS.128 [R232+0x16000], RZ ;  /* 0x016000ffe8002388 */ /* 0x000fe20000000c00 */
[----:B------:R-:W-:-:S02]  /*8de0*/  @!P4 LEA.HI.X R19, R9, c[0x0][0x174], R0, 0x1, P1 ;  /* 0x00005d000913ca11 */ /* 0x000fc400008f0c00 */
[----:B------:R-:W-:Y:S01]  /*8df0*/  @!P2 IADD3 R0, P1, R7, R168, RZ ;  /* 0x000000a80700a210 */ /* 0x000fe20007f3e0ff */
[----:B------:R-:W-:Y:S01]  /*8e00*/  @!PT LDS RZ, [RZ] ;  /* 0x00000000fffff984 */ /* 0x000fe20000000800 */
[----:B------:R-:W-:Y:S01]  /*8e10*/  @!PT LDS RZ, [RZ] ;  /* 0x00000000fffff984 */ /* 0x000fe20000000800 */
[----:B------:R-:W-:Y:S01]  /*8e20*/  @!PT LDS RZ, [RZ] ;  /* 0x00000000fffff984 */ /* 0x000fe20000000800 */
[----:B------:R4:W-:Y:S01]  /*8e30*/  @!P2 LDGSTS.E.BYPASS.LTC128B.128 [R232+0x16000], [R14.64+0x180] ;  /* 0x160001800ee8afae */ /* 0x0009e2000b901d60 */
[----:B------:R-:W-:Y:S02]  /*8e40*/  @!P3 LEA.HI.X R9, R5, c[0x0][0x174], R2, 0x1, P0 ;  /* 0x00005d000509ba11 */ /* 0x000fe400000f0c02 */
[C---:B------:R-:W-:Y:S01]  /*8e50*/  @!P5 LEA.HI.X R21, R7.reuse, R247, R4, 0x1, P6 ;  /* 0x000000f70715d211 */ /* 0x040fe200030f0c04 */
[----:B------:R-:W-:Y:S01]  /*8e60*/  @!P2 IMAD.X R5, R4, 0x1, R167, P1 ;  /* 0x000000010405a824 */ /* 0x000fe200008e06a7 */
        /* <DEDUP_REMOVED lines=8> */
[C---:B------:R-:W-:Y:S01]  /*8ef0*/  @!P5 LEA R34, P0, R7.reuse, R246, 0x1 ;  /* 0x000000f60722d211 */ /* 0x040fe200078008ff */
[----:B------:R-:W-:Y:S01]  /*8f00*/  IMAD.MOV.U32 R246, RZ, RZ, R200 ;  /* 0x000000fffff67224 */ /* 0x000fe200078e00c8 */
[----:B------:R-:W-:Y:S01]  /*8f10*/  @!P4 IADD3 R2, P6, R7, R168, RZ ;  /* 0x000000a80702c210 */ /* 0x000fe20007fde0ff */
[----:B------:R-:W-:Y:S01]  /*8f20*/  @P4 STS.128 [R232+0x12800], RZ ;  /* 0x012800ffe8004388 */ /* 0x000fe20000000c00 */
[----:B------:R-:W-:-:S02]  /*8f30*/  @!P2 LEA.HI.X R33, R0, c[0x0][0x174], R5, 0x1, P1 ;  /* 0x00005d000021aa11 */ /* 0x000fc400008f0c05 */
[CC--:B------:R-:W-:Y:S01]  /*8f40*/  @!P3 IADD3 R0, P1, R7.reuse, R168.reuse, RZ ;  /* 0x000000a80700b210 */ /* 0x0c0fe20007f3e0ff */
[----:B------:R-:W-:Y:S01]  /*8f50*/  @!PT LDS RZ, [RZ] ;  /* 0x00000000fffff984 */ /* 0x000fe20000000800 */
[----:B------:R-:W-:Y:S01]  /*8f60*/  @!PT LDS RZ, [RZ] ;  /* 0x00000000fffff984 */ /* 0x000fe20000000800 */
[----:B------:R-:W-:Y:S01]  /*8f70*/  @!PT LDS RZ, [RZ] ;  /* 0x00000000fffff984 */ /* 0x000fe20000000800 */
[----:B------:R1:W-:Y:S01]  /*8f80*/  @!P4 LDGSTS.E.BYPASS.LTC128B.128 [R232+0x12800], [R22.64+0x80] ;  /* 0x1280008016e8cfae */ /* 0x0003e2000b901d60 */
[C---:B------:R-:W-:Y:S01]  /*8f90*/  @!P5 LEA.HI.X R35, R7.reuse, R247, R4, 0x1, P0 ;  /* 0x000000f70723d211 */ /* 0x040fe200000f0c04 */
[--C-:B------:R-:W-:Y:S01]  /*8fa0*/  @!P4 IMAD.X R27, R4, 0x1, R167.reuse, P6 ;  /* 0x00000001041bc824 */ /* 0x100fe200030e06a7 */
[----:B------:R-:W-:Y:S01]  /*8fb0*/  @!P2 IADD3 R7, P0, R7, R168, RZ ;  /* 0x000000a80707a210 */ /* 0x000fe20007f1e0ff */
[----:B------:R-:W-:Y:S01]  /*8fc0*/  @P3 STS.128 [R232+0x14800], RZ ;  /* 0x014800ffe8003388 */ /* 0x000fe20000000c00 */
[----:B------:R-:W-:Y:S01]  /*8fd0*/  @!P4 LEA R174, P6, R2, c[0x0][0x170], 0x1 ;  /* 0x00005c0002aeca11 */ /* 0x000fe200078c08ff */
[--C-:B------:R-:W-:Y:S01]  /*8fe0*/  @!P3 IMAD.X R5, R4, 0x1, R167.reuse, P1 ;  /* 0x000000010405b824 */ /* 0x100fe200008e06a7 */
[----:B------:R-:W-:Y:S01]  /*8ff0*/  @!P3 LEA R172, P1, R0, c[0x0][0x170], 0x1 ;  /* 0x00005c0000acba11 */ /* 0x000fe200078208ff */
[----:B------:R-:W-:Y:S01]  /*9000*/  @!PT LDS RZ, [RZ] ;  /* 0x00000000fffff984 */ /* 0x000fe20000000800 */
[----:B------:R-:W-:Y:S01]  /*9010*/  @!PT LDS RZ, [RZ] ;  /* 0x00000000fffff984 */ /* 0x000fe20000000800 */
[----:B------:R-:W-:Y:S01]  /*9020*/  @!PT LDS RZ, [RZ] ;  /* 0x00000000fffff984 */ /* 0x000fe20000000800 */
[----:B------:R4:W-:Y:S01]  /*9030*/  @!P3 LDGSTS.E.BYPASS.LTC128B.128 [R232+0x14800], [R12.64+0x100] ;  /* 0x148001000ce8bfae */ /* 0x0009e2000b901d60 */
[----:B------:R-:W-:Y:S01]  /*9040*/  @!P2 IMAD.X R4, R4, 0x1, R167, P0 ;  /* 0x000000010404a824 */ /* 0x000fe200000e06a7 */
[----:B------:R-:W-:Y:S01]  /*9050*/  @!P2 LEA R26, P0, R7, c[0x0][0x170], 0x1 ;  /* 0x00005c00071aaa11 */ /* 0x000fe200078008ff */
[----:B------:R-:W-:Y:S01]  /*9060*/  IMAD.MOV.U32 R247, RZ, RZ, R201 ;  /* 0x000000fffff77224 */ /* 0x000fe200078e00c9 */
[----:B------:R-:W-:Y:S01]  /*9070*/  @P2 STS.128 [R232+0x16800], RZ ;  /* 0x016800ffe8002388 */ /* 0x000fe20000000c00 */
[----:B------:R-:W-:-:S02]  /*9080*/  @!P4 LEA.HI.X R175, R2, c[0x0][0x174], R27, 0x1, P6 ;  /* 0x00005d0002afca11 */ /* 0x000fc400030f0c1b */
        /* <DEDUP_REMOVED lines=8> */
[----:B------:R-:W-:Y:S02]  /*9110*/  IMAD R0, R0, 0x40, R231 ;  /* 0x0000004000007824 */ /* 0x000fe400078e02e7 */
[----:B------:R-:W-:Y:S01]  /*9120*/  @!PT LDS RZ, [RZ] ;  /* 0x00000000fffff984 */ /* 0x000fe20000000800 */
[----:B------:R-:W-:Y:S01]  /*9130*/  @!PT LDS RZ, [RZ] ;  /* 0x00000000fffff984 */ /* 0x000fe20000000800 */
[----:B------:R-:W-:Y:S01]  /*9140*/  @!PT LDS RZ, [RZ] ;  /* 0x00000000fffff984 */ /* 0x000fe20000000800 */
[----:B------:R1:W-:Y:S03]  /*9150*/  @!P5 LDGSTS.E.BYPASS.LTC128B.128 [R232+0x11000], [R20.64] ;  /* 0x1100000014e8dfae */ /* 0x0003e6000b901d60 */
[C---:B------:R-:W-:Y:S01]  /*9160*/  ISETP.GE.AND P6, PT, R0.reuse, R236, PT ;  /* 0x000000ec0000720c */ /* 0x040fe20003fc6270 */
[----:B------:R-:W-:Y:S01]  /*9170*/  @P4 STS.128 [R232+0x13000], RZ ;  /* 0x013000ffe8004388 */ /* 0x000fe20000000c00 */
[----:B------:R-:W-:-:S02]  /*9180*/  IADD3 R2, R0, 0x1, RZ ;  /* 0x0000000100027810 */ /* 0x000fc40007ffe0ff */
[-C--:B------:R-:W-:Y:S01]  /*9190*/  ISETP.LT.OR P6, PT, R0, R237.reuse, P6 ;  /* 0x000000ed0000720c */ /* 0x080fe200037c1670 */
[----:B------:R-:W-:Y:S01]  /*91a0*/  @!PT LDS RZ, [RZ] ;  /* 0x00000000fffff984 */ /* 0x000fe20000000800 */
[----:B------:R-:W-:Y:S01]  /*91b0*/  @!PT LDS RZ, [RZ] ;  /* 0x00000000fffff984 */ /* 0x000fe20000000800 */
[----:B------:R-:W-:Y:S01]  /*91c0*/  @!PT LDS RZ, [RZ] ;  /* 0x00000000fffff984 */ /* 0x000fe20000000800 */
[----:B------:R3:W-:Y:S01]  /*91d0*/  @!P4 LDGSTS.E.BYPASS.LTC128B.128 [R232+0x13000], [R18.64+0x80] ;  /* 0x1300008012e8cfae */ /* 0x0007e2000b901d60 */
[C---:B------:R-:W-:Y:S02]  /*91e0*/  ISETP.GE.AND P1, PT, R2.reuse, R236, PT ;  /* 0x000000ec0200720c */ /* 0x040fe40003f26270 */
[C---:B------:R-:W-:Y:S01]  /*91f0*/  ISETP.GE.AND P0, PT, R2.reuse, R234, PT ;  /* 0x000000ea0200720c */ /* 0x040fe20003f06270 */
[----:B------:R-:W-:Y:S01]  /*9200*/  @P3 STS.128 [R232+0x15000], RZ ;  /* 0x015000ffe8003388 */ /* 0x000fe20000000c00 */
[C---:B------:R-:W-:Y:S02]  /*9210*/  ISETP.LT.OR P1, PT, R2.reuse, R237, P1 ;  /* 0x000000ed0200720c */ /* 0x040fe40000f21670 */
[----:B------:R-:W-:Y:S01]  /*9220*/  ISETP.LT.OR P0, PT, R2, R235, P0 ;  /* 0x000000eb0200720c */ /* 0x000fe20000701670 */
[----:B------:R-:W-:Y:S01]  /*9230*/  @!PT LDS RZ, [RZ] ;  /* 0x00000000fffff984 */ /* 0x000fe20000000800 */
[----:B------:R-:W-:Y:S01]  /*9240*/  @!PT LDS RZ, [RZ] ;  /* 0x00000000fffff984 */ /* 0x000fe20000000800 */
[----:B------:R-:W-:Y:S01]  /*9250*/  @!PT LDS RZ, [RZ] ;  /* 0x00000000fffff984 */ /* 0x000fe20000000800 */
[----:B------:R1:W-:Y:S01]  /*9260*/  @!P3 LDGSTS.E.BYPASS.LTC128B.128 [R232+0x15000], [R8.64+0x100] ;  /* 0x1500010008e8bfae */ /* 0x0003e2000b901d60 */
[----:B------:R-:W-:-:S03]  /*9270*/  IADD3 R167, R0, 0x9, RZ ;  /* 0x0000000900a77810 */ /* 0x000fc60007ffe0ff */
        /* <DEDUP_REMOVED lines=26> */
[----:B--2---:R-:W2:Y:S04]  /*9420*/  LDSM.16.M88.4 R28, [R229+0x8000] ;  /* 0x00800000e51c783b */ /* 0x004ea80000000200 */
[----:B-1----:R-:W5:Y:S04]  /*9430*/  LDSM.16.M88.4 R20, [R229+0x8800] ;  /* 0x00880000e514783b */ /* 0x002f680000000200 */
[----:B----4-:R-:W1:Y:S04]  /*9440*/  LDSM.16.M88.4 R12, [R229+0x9000] ;  /* 0x00900000e50c783b */ /* 0x010e680000000200 */
[----:B------:R-:W4:Y:S04]  /*9450*/  LDSM.16.M88.4 R4, [R229+0x9800] ;  /* 0x00980000e504783b */ /* 0x000f280000000200 */
[----:B------:R-:W-:Y:S04]  /*9460*/  LDSM.16.M88.4 R168, [R228] ;  /* 0x00000000e4a8783b */ /* 0x000fe80000000200 */
[----:B------:R-:W1:Y:S04]  /*9470*/  LDSM.16.M88.4 R192, [R227] ;  /* 0x00000000e3c0783b */ /* 0x000e680000000200 */
[----:B------:R-:W1:Y:S04]  /*9480*/  LDSM.16.M88.4 R180, [R219] ;  /* 0x00000000dbb4783b */ /* 0x000e680000000200 */
[----:B------:R-:W4:Y:S04]  /*9490*/  LDSM.16.M88.4 R176, [R218] ;  /* 0x00000000dab0783b */ /* 0x000f280000000200 */
[----:B---3--:R-:W3:Y:S04]  /*94a0*/  LDSM.16.M88.4 R172, [R217] ;  /* 0x00000000d9ac783b */ /* 0x008ee80000000200 */
[----:B------:R-:W-:Y:S01]  /*94b0*/  LDSM.16.M88.4 R8, [R223+0x8000] ;  /* 0x00800000df08783b */ /* 0x000fe20000000200 */
[C---:B--2---:R-:W-:Y:S03]  /*94c0*/  HMMA.16816.F32 R32, R184.reuse, R28, RZ ;  /* 0x0000001cb820723c */ /* 0x044fe600000018ff */
[----:B------:R-:W-:Y:S04]  /*94d0*/  LDSM.16.M88.4 R196, [R216+0x1000] ;  /* 0x00100000d8c4783b */ /* 0x000fe80000000200 */
[----:B------:R-:W0:Y:S01]  /*94e0*/  LDGDEPBAR ;  /* 0x00000000000079af */ /* 0x000e220000000000 */
[C---:B------:R-:W-:Y:S08]  /*94f0*/  HMMA.16816.F32 R28, R184.reuse, R30, RZ ;  /* 0x0000001eb81c723c */ /* 0x040ff000000018ff */
[C---:B-----5:R-:W-:Y:S08]  /*9500*/  HMMA.16816.F32 R24, R184.reuse, R20, RZ ;  /* 0x00000014b818723c */ /* 0x060ff000000018ff */
[C---:B-1----:R-:W-:Y:S08]  /*9510*/  HMMA.16816.F32 R16, R184.reuse, R12, RZ ;  /* 0x0000000cb810723c */ /* 0x042ff000000018ff */
[C---:B------:R-:W-:Y:S08]  /*9520*/  HMMA.16816.F32 R20, R184.reuse, R22, RZ ;  /* 0x00000016b814723c */ /* 0x040ff000000018ff */
[C---:B------:R-:W-:Y:S08]  /*9530*/  HMMA.16816.F32 R12, R184.reuse, R14, RZ ;  /* 0x0000000eb80c723c */ /* 0x040ff000000018ff */
[C---:B----4-:R-:W-:Y:S08]  /*9540*/  HMMA.16816.F32 R188, R184.reuse, R4, RZ ;  /* 0x00000004b8bc723c */ /* 0x050ff000000018ff */
[----:B------:R-:W-:Y:S01]  /*9550*/  HMMA.16816.F32 R184, R184, R6, RZ ;  /* 0x00000006b8b8723c */ /* 0x000fe200000018ff */
[----:B------:R-:W1:Y:S07]  /*9560*/  LDSM.16.M88.4 R4, [R226] ;  /* 0x00000000e204783b */ /* 0x000e6e0000000200 */
[C---:B------:R-:W-:Y:S08]  /*9570*/  HMMA.16816.F32 R32, R168.reuse, R192, R32 ;  /* 0x000000c0a820723c */ /* 0x040ff00000001820 */
[C---:B------:R-:W-:Y:S01]  /*9580*/  HMMA.16816.F32 R28, R168.reuse, R194, R28 ;  /* 0x000000c2a81c723c */ /* 0x040fe2000000181c */
[----:B------:R-:W2:Y:S07]  /*9590*/  LDSM.16.M88.4 R192, [R223+0x8800] ;  /* 0x00880000dfc0783b */ /* 0x000eae0000000200 */
        /* <DEDUP_REMOVED lines=8> */
[----:B------:R-:W-:Y:S04]  /*9620*/  LDSM.16.M88.4 R168, [R225] ;  /* 0x00000000e1a8783b */ /* 0x000fe80000000200 */
[----:B------:R-:W3:Y:S03]  /*9630*/  LDSM.16.M88.4 R172, [R216] ;  /* 0x00000000d8ac783b */ /* 0x000ee60000000200 */
        /* <DEDUP_REMOVED lines=8> */
[----:B------:R-:W-:Y:S07]  /*96c0*/  LDSM.16.M88.4 R180, [R229+0xa000] ;  /* 0x00a00000e5b4783b */ /* 0x000fee0000000200 */
[C---:B-----5:R-:W-:Y:S08]  /*96d0*/  HMMA.16816.F32 R188, R4.reuse, R176, R188 ;  /* 0x000000b004bc723c */ /* 0x060ff000000018bc */
[----:B------:R-:W-:Y:S01]  /*96e0*/  HMMA.16816.F32 R184, R4, R178, R184 ;  /* 0x000000b204b8723c */ /* 0x000fe200000018b8 */
[----:B------:R-:W4:Y:S04]  /*96f0*/  LDSM.16.M88.4 R4, [R230+0x2000] ;  /* 0x00200000e604783b */ /* 0x000f280000000200 */
[----:B------:R-:W5:Y:S03]  /*9700*/  LDSM.16.M88.4 R176, [R229+0xa800] ;  /* 0x00a80000e5b0783b */ /* 0x000f660000000200 */
        /* <DEDUP_REMOVED lines=8> */
[----:B------:R-:W-:Y:S07]  /*9790*/  LDSM.16.M88.4 R196, [R215] ;  /* 0x00000000d7c4783b */ /* 0x000fee0000000200 */
[C---:B--2---:R-:W-:Y:S08]  /*97a0*/  HMMA.16816.F32 R188, R168.reuse, R192, R188 ;  /* 0x000000c0a8bc723c */ /* 0x044ff000000018bc */
[----:B------:R-:W-:Y:S01]  /*97b0*/  HMMA.16816.F32 R184, R168, R194, R184 ;  /* 0x000000c2a8b8723c */ /* 0x000fe200000018b8 */
[----:B------:R-:W2:Y:S04]  /*97c0*/  LDSM.16.M88.4 R168, [R228+0x2000] ;  /* 0x00200000e4a8783b */ /* 0x000ea80000000200 */
[----:B------:R-:W1:Y:S03]  /*97d0*/  LDSM.16.M88.4 R192, [R214] ;  /* 0x00000000d6c0783b */ /* 0x000e660000000200 */
[C---:B----4-:R-:W-:Y:S08]  /*97e0*/  HMMA.16816.F32 R32, R4.reuse, R180, R32 ;  /* 0x000000b40420723c */ /* 0x050ff00000001820 */
[C---:B------:R-:W-:Y:S01]  /*97f0*/  HMMA.16816.F32 R28, R4.reuse, R182, R28 ;  /* 0x000000b6041c723c */ /* 0x040fe2000000181c */
[----:B------:R-:W4:Y:S07]  /*9800*/  LDSM.16.M88.4 R180, [R213] ;  /* 0x00000000d5b4783b */ /* 0x000f2e0000000200 */
[C---:B-----5:R-:W-:Y:S08]  /*9810*/  HMMA.16816.F32 R24, R4.reuse, R176, R24 ;  /* 0x000000b00418723c */ /* 0x060ff00000001818 */
[C---:B------:R-:W-:Y:S01]  /*9820*/  HMMA.16816.F32 R20, R4.reuse, R178, R20 ;  /* 0x000000b20414723c */ /* 0x040fe20000001814 */
[----:B------:R-:W5:Y:S07]  /*9830*/  LDSM.16.M88.4 R176, [R212] ;  /* 0x00000000d4b0783b */ /* 0x000f6e0000000200 */
        /* <DEDUP_REMOVED lines=12> */
[----:B------:R-:W3:Y:S07]  /*9900*/  LDSM.16.M88.4 R192, [R223+0xb800] ;  /* 0x00b80000dfc0783b */ /* 0x000eee0000000200 */
[C---:B----4-:R-:W-:Y:S08]  /*9910*/  HMMA.16816.F32 R16, R168.reuse, R180, R16 ;  /* 0x000000b4a810723c */ /* 0x050ff00000001810 */
[C---:B------:R-:W-:Y:S01]  /*9920*/  HMMA.16816.F32 R12, R168.reuse, R182, R12 ;  /* 0x000000b6a80c723c */ /* 0x040fe2000000180c */
[----:B------:R-:W-:Y:S07]  /*9930*/  LDSM.16.M88.4 R180, [R216+0x2000] ;  /* 0x00200000d8b4783b */ /* 0x000fee0000000200 */
[C---:B-----5:R-:W-:Y:S08]  /*9940*/  HMMA.16816.F32 R188, R168.reuse, R176, R188 ;  /* 0x000000b0a8bc723c */ /* 0x060ff000000018bc */
[----:B------:R-:W-:Y:S01]  /*9950*/  HMMA.16816.F32 R184, R168, R178, R184 ;  /* 0x000000b2a8b8723c */ /* 0x000fe200000018b8 */
[----:B------:R-:W4:Y:S04]  /*9960*/  LDSM.16.M88.4 R168, [R225+0x2000] ;  /* 0x00200000e1a8783b */ /* 0x000f280000000200 */
[----:B------:R-:W-:Y:S03]  /*9970*/  LDSM.16.M88.4 R176, [R216+0x2800] ;  /* 0x00280000d8b0783b */ /* 0x000fe60000000200 */
[C---:B-1----:R-:W-:Y:S08]  /*9980*/  HMMA.16816.F32 R32, R4.reuse, R8, R32 ;  /* 0x000000080420723c */ /* 0x042ff00000001820 */
[C---:B------:R-:W-:Y:S01]  /*9990*/  HMMA.16816.F32 R28, R4.reuse, R10, R28 ;  /* 0x0000000a041c723c */ /* 0x040fe2000000181c */
[----:B------:R-:W1:Y:S07]  /*99a0*/  LDSM.16.M88.4 R8, [R216+0x3000] ;  /* 0x00300000d808783b */ /* 0x000e6e0000000200 */
[C---:B------:R-:W-:Y:S08]  /*99b0*/  HMMA.16816.F32 R24, R4.reuse, R172, R24 ;  /* 0x000000ac0418723c */ /* 0x040ff00000001818 */
[C---:B------:R-:W-:Y:S01]  /*99c0*/  HMMA.16816.F32 R20, R4.reuse, R174, R20 ;  /* 0x000000ae0414723c */ /* 0x040fe20000001814 */
[----:B------:R-:W5:Y:S07]  /*99d0*/  LDSM.16.M88.4 R172, [R216+0x3800] ;  /* 0x00380000d8ac783b */ /* 0x000f6e0000000200 */
[C---:B--2---:R-:W-:Y:S08]  /*99e0*/  HMMA.16816.F32 R16, R4.reuse, R196, R16 ;  /* 0x000000c40410723c */ /* 0x044ff00000001810 */
[C---:B------:R-:W-:Y:S01]  /*99f0*/  HMMA.16816.F32 R12, R4.reuse, R198, R12 ;  /* 0x000000c6040c723c */ /* 0x040fe2000000180c */
[----:B------:R-:W-:Y:S07]  /*9a00*/  LDSM.16.M88.4 R196, [R229+0xc000] ;  /* 0x00c00000e5c4783b */ /* 0x000fee0000000200 */
[C---:B---3--:R-:W-:Y:S08]  /*9a10*/  HMMA.16816.F32 R188, R4.reuse, R192, R188 ;  /* 0x000000c004bc723c */ /* 0x048ff000000018bc */
        /* <DEDUP_REMOVED lines=8> */
[----:B------:R-:W1:Y:S07]  /*9aa0*/  LDSM.16.M88.4 R8, [R229+0xd800] ;  /* 0x00d80000e508783b */ /* 0x000e6e0000000200 */
[C---:B------:R-:W-:Y:S08]  /*9ab0*/  HMMA.16816.F32 R24, R168.reuse, R176, R24 ;  /* 0x000000b0a818723c */ /* 0x040ff00000001818 */
[C---:B------:R-:W-:Y:S01]  /*9ac0*/  HMMA.16816.F32 R20, R168.reuse, R178, R20 ;  /* 0x000000b2a814723c */ /* 0x040fe20000001814 */
[----:B------:R-:W-:Y:S07]  /*9ad0*/  LDSM.16.M88.4 R176, [R228+0x4000] ;  /* 0x00400000e4b0783b */ /* 0x000fee0000000200 */
[C---:B-----5:R-:W-:Y:S08]  /*9ae0*/  HMMA.16816.F32 R188, R168.reuse, R172, R188 ;  /* 0x000000aca8bc723c */ /* 0x060ff000000018bc */
[----:B------:R-:W-:Y:S01]  /*9af0*/  HMMA.16816.F32 R184, R168, R174, R184 ;  /* 0x000000aea8b8723c */ /* 0x000fe200000018b8 */
[----:B------:R-:W5:Y:S04]  /*9b00*/  LDSM.16.M88.4 R172, [R211] ;  /* 0x00000000d3ac783b */ /* 0x000f680000000200 */
[----:B------:R-:W1:Y:S03]  /*9b10*/  LDSM.16.M88.4 R168, [R210] ;  /* 0x00000000d2a8783b */ /* 0x000e660000000200 */
[C---:B--2---:R-:W-:Y:S08]  /*9b20*/  HMMA.16816.F32 R32, R4.reuse, R196, R32 ;  /* 0x000000c40420723c */ /* 0x044ff00000001820 */
[C---:B------:R-:W-:Y:S01]  /*9b30*/  HMMA.16816.F32 R28, R4.reuse, R198, R28 ;  /* 0x000000c6041c723c */ /* 0x040fe2000000181c */
[----:B------:R-:W-:Y:S07]  /*9b40*/  LDSM.16.M88.4 R196, [R223+0xc800] ;  /* 0x00c80000dfc4783b */ /* 0x000fee0000000200 */
[C---:B---3--:R-:W-:Y:S08]  /*9b50*/  HMMA.16816.F32 R24, R4.reuse, R192, R24 ;  /* 0x000000c00418723c */ /* 0x048ff00000001818 */
[C---:B------:R-:W-:Y:S01]  /*9b60*/  HMMA.16816.F32 R20, R4.reuse, R194, R20 ;  /* 0x000000c20414723c */ /* 0x040fe20000001814 */
[----:B------:R-:W2:Y:S07]  /*9b70*/  LDSM.16.M88.4 R192, [R209] ;  /* 0x00000000d1c0783b */ /* 0x000eae0000000200 */
[C---:B----4-:R-:W-:Y:S08]  /*9b80*/  HMMA.16816.F32 R16, R4.reuse, R180, R16 ;  /* 0x000000b40410723c */ /* 0x050ff00000001810 */
[C---:B------:R-:W-:Y:S01]  /*9b90*/  HMMA.16816.F32 R12, R4.reuse, R182, R12 ;  /* 0x000000b6040c723c */ /* 0x040fe2000000180c */
[----:B------:R-:W3:Y:S07]  /*9ba0*/  LDSM.16.M88.4 R180, [R208] ;  /* 0x00000000d0b4783b */ /* 0x000eee0000000200 */
[C---:B-1----:R-:W-:Y:S08]  /*9bb0*/  HMMA.16816.F32 R188, R4.reuse, R8, R188 ;  /* 0x0000000804bc723c */ /* 0x042ff000000018bc */
[----:B------:R-:W-:Y:S01]  /*9bc0*/  HMMA.16816.F32 R184, R4, R10, R184 ;  /* 0x0000000a04b8723c */ /* 0x000fe200000018b8 */
[----:B------:R-:W-:Y:S04]  /*9bd0*/  LDSM.16.M88.4 R4, [R226+0x4000] ;  /* 0x00400000e204783b */ /* 0x000fe80000000200 */
[----:B------:R-:W1:Y:S03]  /*9be0*/  LDSM.16.M88.4 R8, [R223+0xc000] ;  /* 0x00c00000df08783b */ /* 0x000e660000000200 */
[C---:B-----5:R-:W-:Y:S08]  /*9bf0*/  HMMA.16816.F32 R32, R176.reuse, R172, R32 ;  /* 0x000000acb020723c */ /* 0x060ff00000001820 */
[C---:B------:R-:W-:Y:S01]  /*9c00*/  HMMA.16816.F32 R28, R176.reuse, R174, R28 ;  /* 0x000000aeb01c723c */ /* 0x040fe2000000181c */
[----:B------:R-:W4:Y:S07]  /*9c10*/  LDSM.16.M88.4 R172, [R223+0xd000] ;  /* 0x00d00000dfac783b */ /* 0x000f2e0000000200 */
        /* <DEDUP_REMOVED lines=21> */
[----:B------:R-:W2:Y:S04]  /*9d70*/  LDSM.16.M88.4 R168, [R216+0x5800] ;  /* 0x00580000d8a8783b */ /* 0x000ea80000000200 */
[----:B------:R-:W3:Y:S03]  /*9d80*/  LDSM.16.M88.4 R4, [R229+0xe000] ;  /* 0x00e00000e504783b */ /* 0x000ee60000000200 */
        /* <DEDUP_REMOVED lines=9> */
[C---:B--2---:R-:W-:Y:S08]  /*9e20*/  HMMA.16816.F32 R188, R8.reuse, R168, R188 ;  /* 0x000000a808bc723c */ /* 0x044ff000000018bc */
[----:B------:R-:W-:Y:S01]  /*9e30*/  HMMA.16816.F32 R184, R8, R170, R184 ;  /* 0x000000aa08b8723c */ /* 0x000fe200000018b8 */
[----:B------:R-:W2:Y:S04]  /*9e40*/  LDSM.16.M88.4 R168, [R207] ;  /* 0x00000000cfa8783b */ /* 0x000ea80000000200 */
[----:B------:R-:W2:Y:S03]  /*9e50*/  LDSM.16.M88.4 R8, [R206] ;  /* 0x00000000ce08783b */ /* 0x000ea60000000200 */
[C---:B---3--:R-:W-:Y:S08]  /*9e60*/  HMMA.16816.F32 R32, R172.reuse, R4, R32 ;  /* 0x00000004ac20723c */ /* 0x048ff00000001820 */
[C---:B------:R-:W-:Y:S01]  /*9e70*/  HMMA.16816.F32 R28, R172.reuse, R6, R28 ;  /* 0x00000006ac1c723c */ /* 0x040fe2000000181c */
[----:B------:R-:W3:Y:S07]  /*9e80*/  LDSM.16.M88.4 R4, [R205] ;  /* 0x00000000cd04783b */ /* 0x000eee0000000200 */
[C---:B-1----:R-:W-:Y:S08]  /*9e90*/  HMMA.16816.F32 R24, R172.reuse, R192, R24 ;  /* 0x000000c0ac18723c */ /* 0x042ff00000001818 */
[C---:B------:R-:W-:Y:S01]  /*9ea0*/  HMMA.16816.F32 R20, R172.reuse, R194, R20 ;  /* 0x000000c2ac14723c */ /* 0x040fe20000001814 */
[----:B------:R-:W-:Y:S07]  /*9eb0*/  LDSM.16.M88.4 R192, [R204] ;  /* 0x00000000ccc0783b */ /* 0x000fee0000000200 */
[C---:B----4-:R-:W-:Y:S08]  /*9ec0*/  HMMA.16816.F32 R16, R172.reuse, R180, R16 ;  /* 0x000000b4ac10723c */ /* 0x050ff00000001810 */
[C---:B------:R-:W-:Y:S01]  /*9ed0*/  HMMA.16816.F32 R12, R172.reuse, R182, R12 ;  /* 0x000000b6ac0c723c */ /* 0x040fe2000000180c */
[----:B------:R-:W-:Y:S07]  /*9ee0*/  LDSM.16.M88.4 R180, [R226+0x6000] ;  /* 0x00600000e2b4783b */ /* 0x000fee0000000200 */
[C---:B-----5:R-:W-:Y:S08]  /*9ef0*/  HMMA.16816.F32 R188, R172.reuse, R176, R188 ;  /* 0x000000b0acbc723c */ /* 0x060ff000000018bc */
[----:B------:R-:W-:Y:S01]  /*9f00*/  HMMA.16816.F32 R184, R172, R178, R184 ;  /* 0x000000b2acb8723c */ /* 0x000fe200000018b8 */
[----:B------:R-:W1:Y:S04]  /*9f10*/  LDSM.16.M88.4 R176, [R223+0xe000] ;  /* 0x00e00000dfb0783b */ /* 0x000e680000000200 */
[----:B------:R-:W4:Y:S03]  /*9f20*/  LDSM.16.M88.4 R172, [R223+0xe800] ;  /* 0x00e80000dfac783b */ /* 0x000f260000000200 */
[C---:B--2---:R-:W-:Y:S08]  /*9f30*/  HMMA.16816.F32 R32, R196.reuse, R168, R32 ;  /* 0x000000a8c420723c */ /* 0x044ff00000001820 */
[C---:B------:R-:W-:Y:S08]  /*9f40*/  HMMA.16816.F32 R24, R196.reuse, R8, R24 ;  /* 0x00000008c418723c */ /* 0x040ff00000001818 */
[C---:B------:R-:W-:Y:S01]  /*9f50*/  HMMA.16816.F32 R20, R196.reuse, R10, R20 ;  /* 0x0000000ac414723c */ /* 0x040fe20000001814 */
[----:B------:R-:W-:Y:S07]  /*9f60*/  LDSM.16.M88.4 R8, [R225+0x6000] ;  /* 0x00600000e108783b */ /* 0x000fee0000000200 */
[C---:B---3--:R-:W-:Y:S08]  /*9f70*/  HMMA.16816.F32 R16, R196.reuse, R4, R16 ;  /* 0x00000004c410723c */ /* 0x048ff00000001810 */
[C---:B------:R-:W-:Y:S01]  /*9f80*/  HMMA.16816.F32 R12, R196.reuse, R6, R12 ;  /* 0x00000006c40c723c */ /* 0x040fe2000000180c */
[----:B------:R-:W2:Y:S07]  /*9f90*/  LDSM.16.M88.4 R4, [R216+0x6000] ;  /* 0x00600000d804783b */ /* 0x000eae0000000200 */
[----:B------:R-:W-:Y:S01]  /*9fa0*/  HMMA.16816.F32 R28, R196, R170, R28 ;  /* 0x000000aac41c723c */ /* 0x000fe2000000181c */
[----:B------:R-:W3:Y:S07]  /*9fb0*/  LDSM.16.M88.4 R168, [R223+0xf000] ;  /* 0x00f00000dfa8783b */ /* 0x000eee0000000200 */
[C---:B-1----:R-:W-:Y:S08]  /*9fc0*/  HMMA.16816.F32 R32, R180.reuse, R176, R32 ;  /* 0x000000b0b420723c */ /* 0x042ff00000001820 */
[C---:B----4-:R-:W-:Y:S08]  /*9fd0*/  HMMA.16816.F32 R24, R180.reuse, R172, R24 ;  /* 0x000000acb418723c */ /* 0x050ff00000001818 */
[C---:B------:R-:W-:Y:S01]  /*9fe0*/  HMMA.16816.F32 R20, R180.reuse, R174, R20 ;  /* 0x000000aeb414723c */ /* 0x040fe20000001814 */
[----:B------:R-:W1:Y:S07]  /*9ff0*/  LDSM.16.M88.4 R172, [R216+0x6800] ;  /* 0x00680000d8ac783b */ /* 0x000e6e0000000200 */
[----:B------:R-:W-:Y:S01]  /*a000*/  HMMA.16816.F32 R28, R180, R178, R28 ;  /* 0x000000b2b41c723c */ /* 0x000fe2000000181c */
[----:B------:R-:W4:Y:S07]  /*a010*/  LDSM.16.M88.4 R176, [R223+0xf800] ;  /* 0x00f80000dfb0783b */ /* 0x000f2e0000000200 */
[----:B--2---:R-:W-:Y:S08]  /*a020*/  HMMA.16816.F32 R32, R8, R4, R32 ;  /* 0x000000040820723c */ /* 0x004ff00000001820 */
[----:B------:R-:W-:Y:S08]  /*a030*/  HMMA.16816.F32 R188, R196, R192, R188 ;  /* 0x000000c0c4bc723c */ /* 0x000ff000000018bc */
[----:B------:R-:W-:Y:S01]  /*a040*/  HMMA.16816.F32 R28, R8, R6, R28 ;  /* 0x00000006081c723c */ /* 0x000fe2000000181c */
[----:B------:R-:W2:Y:S07]  /*a050*/  LDSM.16.M88.4 R4, [R216+0x7000] ;  /* 0x00700000d804783b */ /* 0x000eae0000000200 */
[----:B---3--:R-:W-:Y:S07]  /*a060*/  HMMA.16816.F32 R16, R180, R168, R16 ;  /* 0x000000a8b410723c */ /* 0x008fee0000001810 */
[----:B------:R-:W-:Y:S01]  /*a070*/  FSEL R169, R32, -INF , !P6 ;  /* 0xff80000020a97808 */ /* 0x000fe20007000000 */
[----:B-1----:R-:W-:Y:S01]  /*a080*/  HMMA.16816.F32 R24, R8, R172, R24 ;  /* 0x000000ac0818723c */ /* 0x002fe20000001818 */
[----:B------:R-:W-:-:S02]  /*a090*/  ISETP.GE.AND P6, PT, R0, R234, PT ;  /* 0x000000ea0000720c */ /* 0x000fc40003fc6270 */
[C---:B------:R-:W-:Y:S02]  /*a0a0*/  IADD3 R32, R0.reuse, 0x8, RZ ;  /* 0x0000000800207810 */ /* 0x040fe40007ffe0ff */
[C---:B------:R-:W-:Y:S02]  /*a0b0*/  ISETP.LT.OR P6, PT, R0.reuse, R235, P6 ;  /* 0x000000eb0000720c */ /* 0x040fe400037c1670 */
[----:B------:R-:W-:Y:S01]  /*a0c0*/  IADD3 R168, R0, 0x10, RZ ;  /* 0x0000001000a87810 */ /* 0x000fe20007ffe0ff */
[----:B------:R-:W-:Y:S01]  /*a0d0*/  HMMA.16816.F32 R12, R180, R170, R12 ;  /* 0x000000aab40c723c */ /* 0x000fe2000000180c */
[----:B------:R-:W-:Y:S02]  /*a0e0*/  FSEL R2, R34, -INF , !P6 ;  /* 0xff80000022027808 */ /* 0x000fe40007000000 */
[----:B------:R-:W-:-:S04]  /*a0f0*/  ISETP.GE.AND P6, PT, R32, R236, PT ;  /* 0x000000ec2000720c */ /* 0x000fc80003fc6270 */
[----:B------:R-:W-:Y:S01]  /*a100*/  FSEL R171, R33, -INF , !P1 ;  /* 0xff80000021ab7808 */ /* 0x000fe20004800000 */
[----:B----4-:R-:W-:Y:S01]  /*a110*/  HMMA.16816.F32 R188, R180, R176, R188 ;  /* 0x000000b0b4bc723c */ /* 0x010fe200000018bc */
[C---:B------:R-:W-:Y:S02]  /*a120*/  ISETP.GE.AND P1, PT, R32.reuse, R234, PT ;  /* 0x000000ea2000720c */ /* 0x040fe40003f26270 */
[C---:B------:R-:W-:Y:S02]  /*a130*/  ISETP.LT.OR P6, PT, R32.reuse, R237, P6 ;  /* 0x000000ed2000720c */ /* 0x040fe400037c1670 */
[----:B------:R-:W-:Y:S02]  /*a140*/  ISETP.LT.OR P1, PT, R32, R235, P1 ;  /* 0x000000eb2000720c */ /* 0x000fe40000f21670 */
[----:B------:R-:W-:Y:S01]  /*a150*/  FSEL R176, R35, -INF , !P0 ;  /* 0xff80000023b07808 */ /* 0x000fe20004000000 */
[----:B------:R-:W-:Y:S01]  /*a160*/  HMMA.16816.F32 R184, R196, R194, R184 ;  /* 0x000000c2c4b8723c */ /* 0x000fe200000018b8 */
[----:B------:R-:W-:Y:S01]  /*a170*/  ISETP.GE.AND P0, PT, R167, R236, PT ;  /* 0x000000eca700720c */ /* 0x000fe20003f06270 */
[----:B------:R-:W1:Y:S01]  /*a180*/  LDSM.16.M88.4 R32, [R216+0x7800] ;  /* 0x00780000d820783b */ /* 0x000e620000000200 */
[----:B------:R-:W-:Y:S01]  /*a190*/  FSEL R203, R28, -INF , !P6 ;  /* 0xff8000001ccb7808 */ /* 0x000fe20007000000 */
[----:B------:R-:W-:-:S04]  /*a1a0*/  DEPBAR.LE SB0, 0x0 ;  /* 0x000080000000791a */ /* 0x000fc80000000000 */
[C---:B------:R-:W-:Y:S01]  /*a1b0*/  ISETP.GE.AND P6, PT, R167.reuse, R234, PT ;  /* 0x000000eaa700720c */ /* 0x040fe20003fc6270 */
[C---:B------:R-:W-:Y:S01]  /*a1c0*/  HMMA.16816.F32 R20, R8.reuse, R174, R20 ;  /* 0x000000ae0814723c */ /* 0x040fe20000001814 */
[----:B------:R-:W-:Y:S01]  /*a1d0*/  FSEL R30, R30, -INF , !P1 ;  /* 0xff8000001e1e7808 */ /* 0x000fe20004800000 */
[----:B------:R-:W-:Y:S01]  /*a1e0*/  BAR.SYNC.DEFER_BLOCKING 0x0 ;  /* 0x0000000000007b1d */ /* 0x000fe20000010000 */
[C---:B------:R-:W-:Y:S02]  /*a1f0*/  ISETP.LT.OR P0, PT, R167.reuse, R237, P0 ;  /* 0x000000eda700720c */ /* 0x040fe40000701670 */
[----:B------:R-:W-:Y:S02]  /*a200*/  ISETP.GE.AND P1, PT, R168, R236, PT ;  /* 0x000000eca800720c */ /* 0x000fe40003f26270 */
[----:B------:R-:W-:Y:S01]  /*a210*/  ISETP.LT.OR P6, PT, R167, R235, P6 ;  /* 0x000000eba700720c */ /* 0x000fe200037c1670 */
[----:B--2---:R-:W-:Y:S01]  /*a220*/  HMMA.16816.F32 R16, R8, R4, R16 ;  /* 0x000000040810723c */ /* 0x004fe20000001810 */
[----:B------:R-:W-:-:S02]  /*a230*/  FSEL R175, R29, -INF , !P0 ;  /* 0xff8000001daf7808 */ /* 0x000fc40004000000 */
[----:B------:R-:W-:Y:S02]  /*a240*/  ISETP.LT.OR P1, PT, R168, R237, P1 ;  /* 0x000000eda800720c */ /* 0x000fe40000f21670 */
[----:B------:R-:W-:Y:S02]  /*a250*/  IADD3 R29, R0, 0x11, RZ ;  /* 0x00000011001d7810 */ /* 0x000fe40007ffe0ff */
[----:B------:R-:W-:Y:S01]  /*a260*/  FSEL R28, R31, -INF , !P6 ;  /* 0xff8000001f1c7808 */ /* 0x000fe20007000000 */
[----:B------:R-:W-:Y:S01]  /*a270*/  HMMA.16816.F32 R12, R8, R6, R12 ;  /* 0x00000006080c723c */ /* 0x000fe2000000180c */
[----:B------:R-:W-:Y:S02]  /*a280*/  FSEL R31, R24, -INF , !P1 ;  /* 0xff800000181f7808 */ /* 0x000fe40004800000 */
[----:B------:R-:W-:Y:S02]  /*a290*/  ISETP.GE.AND P0, PT, R168, R234, PT ;  /* 0x000000eaa800720c */ /* 0x000fe40003f06270 */
[----:B------:R-:W-:-:S02]  /*a2a0*/  ISETP.GE.AND P6, PT, R29, R236, PT ;  /* 0x000000ec1d00720c */ /* 0x000fc40003fc6270 */
[C---:B------:R-:W-:Y:S01]  /*a2b0*/  ISETP.GE.AND P1, PT, R29.reuse, R234, PT ;  /* 0x000000ea1d00720c */ /* 0x040fe20003f26270 */
[----:B------:R-:W-:Y:S01]  /*a2c0*/  HMMA.16816.F32 R184, R180, R178, R184 ;  /* 0x000000b2b4b8723c */ /* 0x000fe200000018b8 */
[----:B------:R-:W-:Y:S02]  /*a2d0*/  ISETP.LT.OR P0, PT, R168, R235, P0 ;  /* 0x000000eba800720c */ /* 0x000fe40000701670 */
[C---:B------:R-:W-:Y:S02]  /*a2e0*/  ISETP.LT.OR P6, PT, R29.reuse, R237, P6 ;  /* 0x000000ed1d00720c */ /* 0x040fe400037c1670 */
[----:B------:R-:W-:Y:S02]  /*a2f0*/  ISETP.LT.OR P1, PT, R29, R235, P1 ;  /* 0x000000eb1d00720c */ /* 0x000fe40000f21670 */
[C---:B------:R-:W-:Y:S02]  /*a300*/  IADD3 R167, R0.reuse, 0x18, RZ ;  /* 0x0000001800a77810 */ /* 0x040fe40007ffe0ff */
[----:B------:R-:W-:Y:S01]  /*a310*/  IADD3 R4, R0, 0x19, RZ ;  /* 0x0000001900047810 */ /* 0x000fe20007ffe0ff */
[----:B-1----:R-:W-:Y:S01]  /*a320*/  HMMA.16816.F32 R188, R8, R32, R188 ;  /* 0x0000002008bc723c */ /* 0x002fe200000018bc */
[----:B------:R-:W-:-:S02]  /*a330*/  FSEL R26, R26, -INF , !P0 ;  /* 0xff8000001a1a7808 */ /* 0x000fc40004000000 */
[----:B------:R-:W-:Y:S02]  /*a340*/  FSEL R29, R25, -INF , !P6 ;  /* 0xff800000191d7808 */ /* 0x000fe40007000000 */
[----:B------:R-:W-:Y:S02]  /*a350*/  FSEL R24, R27, -INF , !P1 ;  /* 0xff8000001b187808 */ /* 0x000fe40004800000 */
[C---:B------:R-:W-:Y:S02]  /*a360*/  ISETP.GE.AND P0, PT, R167.reuse, R236, PT ;  /* 0x000000eca700720c */ /* 0x040fe40003f06270 */
[C---:B------:R-:W-:Y:S02]  /*a370*/  ISETP.GE.AND P6, PT, R167.reuse, R234, PT ;  /* 0x000000eaa700720c */ /* 0x040fe40003fc6270 */
[----:B------:R-:W-:Y:S02]  /*a380*/  ISETP.GE.AND P1, PT, R4, R236, PT ;  /* 0x000000ec0400720c */ /* 0x000fe40003f26270 */
[C---:B------:R-:W-:Y:S01]  /*a390*/  ISETP.LT.OR P0, PT, R167.reuse, R237, P0 ;  /* 0x000000eda700720c */ /* 0x040fe20000701670 */
[----:B------:R-:W-:Y:S01]  /*a3a0*/  HMMA.16816.F32 R184, R8, R34, R184 ;  /* 0x0000002208b8723c */ /* 0x000fe200000018b8 */
[----:B------:R-:W-:-:S02]  /*a3b0*/  ISETP.LT.OR P6, PT, R167, R235, P6 ;  /* 0x000000eba700720c */ /* 0x000fc400037c1670 */
[----:B------:R-:W-:Y:S02]  /*a3c0*/  ISETP.LT.OR P1, PT, R4, R237, P1 ;  /* 0x000000ed0400720c */ /* 0x000fe40000f21670 */
[----:B------:R-:W-:Y:S02]  /*a3d0*/  IADD3 R5, R0, 0x20, RZ ;  /* 0x0000002000057810 */ /* 0x000fe40007ffe0ff */
[----:B------:R-:W-:Y:S02]  /*a3e0*/  FSEL R25, R20, -INF , !P0 ;  /* 0xff80000014197808 */ /* 0x000fe40004000000 */
[----:B------:R-:W-:Y:S02]  /*a3f0*/  FSEL R22, R22, -INF , !P6 ;  /* 0xff80000016167808 */ /* 0x000fe40007000000 */
[----:B------:R-:W-:Y:S02]  /*a400*/  FSEL R21, R21, -INF , !P1 ;  /* 0xff80000015157808 */ /* 0x000fe40004800000 */
[----:B------:R-:W-:-:S02]  /*a410*/  ISETP.GE.AND P0, PT, R4, R234, PT ;  /* 0x000000ea0400720c */ /* 0x000fc40003f06270 */
[C---:B------:R-:W-:Y:S02]  /*a420*/  ISETP.GE.AND P6, PT, R5.reuse, R236, PT ;  /* 0x000000ec0500720c */ /* 0x040fe40003fc6270 */
[C---:B------:R-:W-:Y:S02]  /*a430*/  ISETP.GE.AND P1, PT, R5.reuse, R234, PT ;  /* 0x000000ea0500720c */ /* 0x040fe40003f26270 */
[----:B------:R-:W-:Y:S02]  /*a440*/  ISETP.LT.OR P0, PT, R4, R235, P0 ;  /* 0x000000eb0400720c */ /* 0x000fe40000701670 */
[C---:B------:R-:W-:Y:S02]  /*a450*/  ISETP.LT.OR P6, PT, R5.reuse, R237, P6 ;  /* 0x000000ed0500720c */ /* 0x040fe400037c1670 */
[----:B------:R-:W-:Y:S02]  /*a460*/  ISETP.LT.OR P1, PT, R5, R235, P1 ;  /* 0x000000eb0500720c */ /* 0x000fe40000f21670 */
[----:B------:R-:W-:-:S02]  /*a470*/  IADD3 R4, R0, 0x21, RZ ;  /* 0x0000002100047810 */ /* 0x000fc40007ffe0ff */
[----:B------:R-:W-:Y:S02]  /*a480*/  IADD3 R6, R0, 0x28, RZ ;  /* 0x0000002800067810 */ /* 0x000fe40007ffe0ff */
[----:B------:R-:W-:Y:S02]  /*a490*/  FSEL R20, R23, -INF , !P0 ;  /* 0xff80000017147808 */ /* 0x000fe40004000000 */
[----:B------:R-:W-:Y:S02]  /*a4a0*/  FSEL R199, R16, -INF , !P6 ;  /* 0xff80000010c77808 */ /* 0x000fe40007000000 */
[----:B------:R-:W-:Y:S02]  /*a4b0*/  FSEL R194, R18, -INF , !P1 ;  /* 0xff80000012c27808 */ /* 0x000fe40004800000 */
[C---:B------:R-:W-:Y:S02]  /*a4c0*/  ISETP.GE.AND P0, PT, R4.reuse, R236, PT ;  /* 0x000000ec0400720c */ /* 0x040fe40003f06270 */
[----:B------:R-:W-:-:S02]  /*a4d0*/  ISETP.GE.AND P6, PT, R4, R234, PT ;  /* 0x000000ea0400720c */ /* 0x000fc40003fc6270 */
[----:B------:R-:W-:Y:S02]  /*a4e0*/  ISETP.GE.AND P1, PT, R6, R236, PT ;  /* 0x000000ec0600720c */ /* 0x000fe40003f26270 */
[C---:B------:R-:W-:Y:S02]  /*a4f0*/  ISETP.LT.OR P0, PT, R4.reuse, R237, P0 ;  /* 0x000000ed0400720c */ /* 0x040fe40000701670 */
[----:B------:R-:W-:Y:S02]  /*a500*/  ISETP.LT.OR P6, PT, R4, R235, P6 ;  /* 0x000000eb0400720c */ /* 0x000fe400037c1670 */
[----:B------:R-:W-:Y:S02]  /*a510*/  ISETP.LT.OR P1, PT, R6, R237, P1 ;  /* 0x000000ed0600720c */ /* 0x000fe40000f21670 */
[----:B------:R-:W-:Y:S02]  /*a520*/  IADD3 R5, R0, 0x29, RZ ;  /* 0x0000002900057810 */ /* 0x000fe40007ffe0ff */
[----:B------:R-:W-:-:S02]  /*a530*/  FSEL R195, R17, -INF , !P0 ;  /* 0xff80000011c37808 */ /* 0x000fc40004000000 */
[----:B------:R-:W-:Y:S02]  /*a540*/  FSEL R192, R19, -INF , !P6 ;  /* 0xff80000013c07808 */ /* 0x000fe40007000000 */
[----:B------:R-:W-:Y:S02]  /*a550*/  FSEL R193, R12, -INF , !P1 ;  /* 0xff8000000cc17808 */ /* 0x000fe40004800000 */
[C---:B------:R-:W-:Y:S02]  /*a560*/  ISETP.GE.AND P0, PT, R6.reuse, R234, PT ;  /* 0x000000ea0600720c */ /* 0x040fe40003f06270 */
[C---:B------:R-:W-:Y:S02]  /*a570*/  ISETP.GE.AND P6, PT, R5.reuse, R236, PT ;  /* 0x000000ec0500720c */ /* 0x040fe40003fc6270 */
[----:B------:R-:W-:Y:S02]  /*a580*/  ISETP.GE.AND P1, PT, R5, R234, PT ;  /* 0x000000ea0500720c */ /* 0x000fe40003f26270 */
[----:B------:R-:W-:-:S02]  /*a590*/  ISETP.LT.OR P0, PT, R6, R235, P0 ;  /* 0x000000eb0600720c */ /* 0x000fc40000701670 */
[C---:B------:R-:W-:Y:S02]  /*a5a0*/  ISETP.LT.OR P6, PT, R5.reuse, R237, P6 ;  /* 0x000000ed0500720c */ /* 0x040fe400037c1670 */
[----:B------:R-:W-:Y:S02]  /*a5b0*/  ISETP.LT.OR P1, PT, R5, R235, P1 ;  /* 0x000000eb0500720c */ /* 0x000fe40000f21670 */
[C---:B------:R-:W-:Y:S02]  /*a5c0*/  IADD3 R4, R0.reuse, 0x30, RZ ;  /* 0x0000003000047810 */ /* 0x040fe40007ffe0ff */
[----:B------:R-:W-:Y:S02]  /*a5d0*/  IADD3 R5, R0, 0x31, RZ ;  /* 0x0000003100057810 */ /* 0x000fe40007ffe0ff */
[----:B------:R-:W-:Y:S02]  /*a5e0*/  FSEL R32, R14, -INF , !P0 ;  /* 0xff8000000e207808 */ /* 0x000fe40004000000 */
[----:B------:R-:W-:-:S02]  /*a5f0*/  FSEL R197, R13, -INF , !P6 ;  /* 0xff8000000dc57808 */ /* 0x000fc40007000000 */
[----:B------:R-:W-:Y:S02]  /*a600*/  FSEL R34, R15, -INF , !P1 ;  /* 0xff8000000f227808 */ /* 0x000fe40004800000 */
[C---:B------:R-:W-:Y:S02]  /*a610*/  ISETP.GE.AND P0, PT, R4.reuse, R236, PT ;  /* 0x000000ec0400720c */ /* 0x040fe40003f06270 */
[C---:B------:R-:W-:Y:S02]  /*a620*/  ISETP.GE.AND P1, PT, R4.reuse, R234, PT ;  /* 0x000000ea0400720c */ /* 0x040fe40003f26270 */
[----:B------:R-:W-:Y:S02]  /*a630*/  ISETP.GE.AND P6, PT, R5, R236, PT ;  /* 0x000000ec0500720c */ /* 0x000fe40003fc6270 */
[C---:B------:R-:W-:Y:S02]  /*a640*/  ISETP.LT.OR P0, PT, R4.reuse, R237, P0 ;  /* 0x000000ed0400720c */ /* 0x040fe40000701670 */
[----:B------:R-:W-:-:S02]  /*a650*/  ISETP.LT.OR P1, PT, R4, R235, P1 ;  /* 0x000000eb0400720c */ /* 0x000fc40000f21670 */
[----:B------:R-:W-:Y:S02]  /*a660*/  ISETP.LT.OR P6, PT, R5, R237, P6 ;  /* 0x000000ed0500720c */ /* 0x000fe400037c1670 */
[----:B------:R-:W-:Y:S02]  /*a670*/  IADD3 R4, R0, 0x38, RZ ;  /* 0x0000003800047810 */ /* 0x000fe40007ffe0ff */
[----:B------:R-:W-:Y:S02]  /*a680*/  FSEL R33, R189, -INF , !P6 ;  /* 0xff800000bd217808 */ /* 0x000fe40007000000 */
[-C--:B------:R-:W-:Y:S02]  /*a690*/  ISETP.GE.AND P6, PT, R4, R234.reuse, PT ;  /* 0x000000ea0400720c */ /* 0x080fe40003fc6270 */
[----:B------:R-:W-:Y:S02]  /*a6a0*/  FSEL R35, R188, -INF , !P0 ;  /* 0xff800000bc237808 */ /* 0x000fe40004000000 */
[----:B------:R-:W-:-:S02]  /*a6b0*/  ISETP.GE.AND P0, PT, R5, R234, PT ;  /* 0x000000ea0500720c */ /* 0x000fc40003f06270 */
[-C--:B------:R-:W-:Y:S02]  /*a6c0*/  ISETP.LT.OR P6, PT, R4, R235.reuse, P6 ;  /* 0x000000eb0400720c */ /* 0x080fe400037c1670 */
[----:B------:R-:W-:Y:S02]  /*a6d0*/  ISETP.LT.OR P0, PT, R5, R235, P0 ;  /* 0x000000eb0500720c */ /* 0x000fe40000701670 */
[----:B------:R-:W-:Y:S02]  /*a6e0*/  FSEL R182, R190, -INF , !P1 ;  /* 0xff800000beb67808 */ /* 0x000fe40004800000 */
[----:B------:R-:W-:Y:S02]  /*a6f0*/  ISETP.GE.AND P1, PT, R4, R236, PT ;  /* 0x000000ec0400720c */ /* 0x000fe40003f26270 */
[----:B------:R-:W-:Y:S02]  /*a700*/  FSEL R178, R186, -INF , !P6 ;  /* 0xff800000bab27808 */ /* 0x000fe40007000000 */
[----:B------:R-:W-:-:S02]  /*a710*/  PLOP3.LUT P6, PT, PT, PT, UP0, 0x80, 0x0 ;  /* 0x000000000000781c */ /* 0x000fc40003fcf008 */
[----:B------:R-:W-:Y:S02]  /*a720*/  FSEL R180, R191, -INF , !P0 ;  /* 0xff800000bfb47808 */ /* 0x000fe40004000000 */
[----:B------:R-:W-:Y:S02]  /*a730*/  ISETP.LT.OR P0, PT, R4, R237, P1 ;  /* 0x000000ed0400720c */ /* 0x000fe40000f01670 */
[----:B------:R-:W-:Y:S02]  /*a740*/  IADD3 R0, R0, 0x39, RZ ;  /* 0x0000003900007810 */ /* 0x000fe40007ffe0ff */
[----:B------:R-:W-:Y:S02]  /*a750*/  FSEL R181, R184, -INF , !P0 ;  /* 0xff800000b8b57808 */ /* 0x000fe40004000000 */
[C---:B------:R-:W-:Y:S02]  /*a760*/  ISETP.GE.AND P1, PT, R0.reuse, R236, PT ;  /* 0x000000ec0000720c */ /* 0x040fe40003f26270 */
[----:B------:R-:W-:-:S02]  /*a770*/  ISETP.GE.AND P0, PT, R0, R234, PT ;  /* 0x000000ea0000720c */ /* 0x000fc40003f06270 */
[C---:B------:R-:W-:Y:S02]  /*a780*/  ISETP.LT.OR P1, PT, R0.reuse, R237, P1 ;  /* 0x000000ed0000720c */ /* 0x040fe40000f21670 */
[----:B------:R-:W-:Y:S02]  /*a790*/  ISETP.LT.OR P0, PT, R0, R235, P0 ;  /* 0x000000eb0000720c */ /* 0x000fe40000701670 */
[----:B------:R-:W-:Y:S02]  /*a7a0*/  FSEL R167, R185, -INF , !P1 ;  /* 0xff800000b9a77808 */ /* 0x000fe40004800000 */
[----:B------:R-:W-:Y:S01]  /*a7b0*/  FSEL R177, R187, -INF , !P0 ;  /* 0xff800000bbb17808 */ /* 0x000fe20004000000 */
[----:B------:R-:W-:Y:S05]  /*a7c0*/  @!P6 BRA `(.L_x_3112) ;  /* 0x00000ef00000e947 */ /* 0x000fea0003800000 */
[----:B------:R-:W-:-:S13]  /*a7d0*/  PLOP3.LUT P0, PT, PT, PT, UP6, 0x40, 0x0 ;  /* 0x000000000000781c */ /* 0x000fda0003f0e868 */
[----:B------:R-:W-:Y:S05]  /*a7e0*/  @P0 BRA `(.L_x_3113) ;  /* 0x000004a000000947 */ /* 0x000fea0003800000 */
[----:B------:R-:W-:Y:S01]  /*a7f0*/  IABS R0, c[0x0][0x2d0] ;  /* 0x0000b40000007a13 */ /* 0x000fe20000000000 */
[----:B------:R-:W-:Y:S02]  /*a800*/  USHF.L.U32 UR5, UR28, 0x6, URZ ;  /* 0x000000061c057899 */ /* 0x000fe4000800063f */
[----:B------:R-:W-:Y:S01]  /*a810*/  UMOV UR12, URZ ;  /* 0x0000003f000c7c82 */ /* 0x000fe20008000000 */
[----:B------:R1:W2:Y:S01]  /*a820*/  R2UR UR4, R0 ;  /* 0x00000000000473c2 */ /* 0x0002a200000e0000 */
[----:B------:R-:W-:Y:S02]  /*a830*/  UIADD3 UR10, UR5, -0x40, URZ ;  /* 0xffffffc0050a7890 */ /* 0x000fe4000fffe03f */
[----:B------:R-:W-:-:S05]  /*a840*/  IMAD.U32 R4, RZ, RZ, UR5 ;  /* 0x00000005ff047e24 */ /* 0x000fca000f8e00ff */
[----:B------:R-:W-:-:S04]  /*a850*/  IABS R4, R4 ;  /* 0x0000000400047213 */ /* 0x000fc80000000000 */
[----:B------:R-:W3:Y:S01]  /*a860*/  R2UR UR9, R4 ;  /* 0x00000000040973c2 */ /* 0x000ee200000e0000 */
[----:B-1----:R-:W-:Y:S01]  /*a870*/  IMAD.U32 R0, RZ, RZ, UR10 ;  /* 0x0000000aff007e24 */ /* 0x002fe2000f8e00ff */
[----:B--2---:R-:W1:Y:S04]  /*a880*/  I2F.RP R6, UR4 ;  /* 0x0000000400067d06 */ /* 0x004e680008209400 */
        /* <DEDUP_REMOVED lines=39> */
[----:B------:R-:W-:Y:S01]  /*ab00*/  IMAD.U32 R4, RZ, RZ, UR8 ;  /* 0x00000008ff047e24 */ /* 0x000fe2000f8e00ff */
[----:B------:R-:W-:Y:S01]  /*ab10*/  MOV R5, UR9 ;  /* 0x0000000900057c02 */ /* 0x000fe20008000f00 */
[----:B------:R-:W-:Y:S01]  /*ab20*/  IMAD.U32 R6, RZ, RZ, UR10 ;  /* 0x0000000aff067e24 */ /* 0x000fe2000f8e00ff */
[----:B------:R-:W-:-:S03]  /*ab30*/  MOV R7, UR11 ;  /* 0x0000000b00077c02 */ /* 0x000fc60008000f00 */
        /* <DEDUP_REMOVED lines=21> */
.L_x_3113:
[----:B------:R-:W-:Y:S02]  /*ac90*/  ULDC UR8, c[0x0][0x198] ;  /* 0x0000660000087ab9 */ /* 0x000fe40000000800 */
[----:B------:R-:W-:-:S04]  /*aca0*/  ULEA UR8, -UR8, URZ, 0x6 ;  /* 0x0000003f08087291 */ /* 0x000fc8000f8e313f */
[----:B------:R-:W-:Y:S02]  /*acb0*/  USHF.R.S32.HI UR6, URZ, 0x1f, UR8 ;  /* 0x0000001f3f067899 */ /* 0x000fe40008011408 */
.L_x_3114:
[C---:B------:R-:W-:Y:S01]  /*acc0*/  @!P4 IADD3 R5, P1, R166.reuse, UR8, RZ ;  /* 0x00000008a605cc10 */ /* 0x040fe2000ff3e0ff */
[----:B------:R-:W-:Y:S01]  /*acd0*/  IMAD.U32 R7, RZ, RZ, UR8 ;  /* 0x00000008ff077e24 */ /* 0x000fe2000f8e00ff */
[C---:B------:R-:W-:Y:S01]  /*ace0*/  @!P3 IADD3 R9, P0, R166.reuse, UR8, RZ ;  /* 0x00000008a609bc10 */ /* 0x040fe2000ff1e0ff */
[----:B------:R-:W-:Y:S01]  /*acf0*/  VOTEU.ALL UP0, P5 ;  /* 0x00000000003f7886 */ /* 0x000fe20002800000 */
[----:B------:R-:W-:Y:S01]  /*ad00*/  @!P4 IADD3.X R4, R165, UR6, RZ, P1, !PT ;  /* 0x00000006a504cc10 */ /* 0x000fe20008ffe4ff */
[----:B------:R-:W-:Y:S01]  /*ad10*/  UIADD3 UR5, UP2, UP1, UR25, UR8, UR25 ;  /* 0x0000000819057290 */ /* 0x000fe2000f95e019 */
[----:B------:R-:W-:Y:S01]  /*ad20*/  @!P4 LEA R172, P1, R5, c[0x0][0x168], 0x1 ;  /* 0x00005a0005acca11 */ /* 0x000fe200078208ff */
[----:B------:R1:W-:Y:S01]  /*ad30*/  @P5 STS.128 [R232+0x8000], RZ ;  /* 0x008000ffe8005388 */ /* 0x0003e20000000c00 */
[----:B------:R-:W-:Y:S01]  /*ad40*/  @!P3 IADD3.X R0, R165, UR6, RZ, P0, !PT ;  /* 0x00000006a500bc10 */ /* 0x000fe200087fe4ff */
[----:B------:R-:W-:Y:S01]  /*ad50*/  @!UP0 UIADD3 UR9, UP3, UR25, UR8, URZ ;  /* 0x0000000819098290 */ /* 0x000fe2000ff7e03f */
[----:B------:R-:W-:Y:S01]  /*ad60*/  @!P4 LEA.HI.X R173, R5, c[0x0][0x16c], R4, 0x1, P1 ;  /* 0x00005b0005adca11 */ /* 0x000fe200008f0c04 */
[----:B------:R-:W-:Y:S01]  /*ad70*/  IMAD.U32 R4, RZ, RZ, UR6 ;  /* 0x00000006ff047e24 */ /* 0x000fe2000f8e00ff */
[C---:B------:R-:W-:Y:S01]  /*ad80*/  @!P3 LEA R12, P1, R9.reuse, c[0x0][0x168], 0x1 ;  /* 0x00005a00090cba11 */ /* 0x040fe200078208ff */
[----:B------:R-:W-:Y:S01]  /*ad90*/  @!UP0 UIADD3.X UR7, UR24, UR6, URZ, UP3, !UPT ;  /* 0x0000000618078290 */ /* 0x000fe20009ffe43f */
[C---:B------:R-:W-:Y:S01]  /*ada0*/  @!P2 IADD3 R5, P0, R166.reuse, UR8, RZ ;  /* 0x00000008a605ac10 */ /* 0x040fe2000ff1e0ff */
[----:B------:R-:W-:Y:S01]  /*adb0*/  IMAD.U32 R15, RZ, RZ, UR9 ;  /* 0x00000009ff0f7e24 */ /* 0x000fe2000f8e00ff */
[----:B------:R-:W-:Y:S01]  /*adc0*/  @!P3 LEA.HI.X R13, R9, c[0x0][0x16c], R0, 0x1, P1 ;  /* 0x00005b00090dba11 */ /* 0x000fe200008f0c00 */
[----:B------:R-:W-:Y:S01]  /*add0*/  UIADD3.X UR4, UR24, UR6, UR24, UP2, UP1 ;  /* 0x0000000618047290 */ /* 0x000fe200097e2418 */
[----:B------:R-:W-:Y:S01]  /*ade0*/  @!P2 IADD3.X R0, R165, UR6, RZ, P0, !PT ;  /* 0x00000006a500ac10 */ /* 0x000fe200087fe4ff */
[----:B------:R-:W-:Y:S01]  /*adf0*/  BSSY B0, `(.L_x_3115) ;  /* 0x0000087000007945 */ /* 0x000fe20003800000 */
[----:B------:R-:W-:-:S04]  /*ae00*/  @!P4 IADD3 R9, P1, P0, R166, UR25, R7 ;  /* 0x00000019a609cc10 */ /* 0x000fc8000f83e007 */
[----:B------:R-:W-:Y:S02]  /*ae10*/  @!P4 IADD3.X R6, R165, UR24, R4, P1, P0 ;  /* 0x00000018a506cc10 */ /* 0x000fe40008fe0404 */
[----:B------:R-:W-:Y:S02]  /*ae20*/  @!P2 LEA R10, P0, R5, c[0x0][0x168], 0x1 ;  /* 0x00005a00050aaa11 */ /* 0x000fe400078008ff */
[----:B------:R-:W-:Y:S02]  /*ae30*/  @!P4 LEA R16, P1, R9, c[0x0][0x168], 0x1 ;  /* 0x00005a000910ca11 */ /* 0x000fe400078208ff */
[----:B------:R-:W-:Y:S01]  /*ae40*/  @!P2 LEA.HI.X R11, R5, c[0x0][0x16c], R0, 0x1, P0 ;  /* 0x00005b00050baa11 */ /* 0x000fe200000f0c00 */
[----:B------:R-:W-:Y:S01]  /*ae50*/  IMAD.U32 R0, RZ, RZ, UR7 ;  /* 0x00000007ff007e24 */ /* 0x000fe2000f8e00ff */
[----:B------:R-:W-:Y:S01]  /*ae60*/  @!P4 LEA.HI.X R17, R9, c[0x0][0x16c], R6, 0x1, P1 ;  /* 0x00005b000911ca11 */ /* 0x000fe200008f0c06 */
[----:B------:R-:W-:Y:S01]  /*ae70*/  UIADD3 UR7, UP0, UR25, UR5, URZ ;  /* 0x0000000519077290 */ /* 0x000fe2000ff1e03f */
[----:B------:R-:W-:-:S04]  /*ae80*/  @!P3 IADD3 R6, P1, P0, R166, UR25, R7 ;  /* 0x00000019a606bc10 */ /* 0x000fc8000f83e007 */
[----:B------:R-:W-:Y:S02]  /*ae90*/  @!P3 IADD3.X R5, R165, UR24, R4, P1, P0 ;  /* 0x00000018a505bc10 */ /* 0x000fe40008fe0404 */
[C---:B------:R-:W-:Y:S02]  /*aea0*/  @!P3 LEA R8, P0, R6.reuse, c[0x0][0x168], 0x1 ;  /* 0x00005a000608ba11 */ /* 0x040fe400078008ff */
[CC--:B------:R-:W-:Y:S02]  /*aeb0*/  @!P5 LEA R18, P1, R15.reuse, R240.reuse, 0x1 ;  /* 0x000000f00f12d211 */ /* 0x0c0fe400078208ff */
[----:B------:R-:W-:Y:S01]  /*aec0*/  @!P3 LEA.HI.X R9, R6, c[0x0][0x16c], R5, 0x1, P0 ;  /* 0x00005b000609ba11 */ /* 0x000fe200000f0c05 */
[----:B------:R-:W-:Y:S01]  /*aed0*/  IMAD.U32 R5, RZ, RZ, UR5 ;  /* 0x00000005ff057e24 */ /* 0x000fe2000f8e00ff */
[----:B------:R-:W-:Y:S01]  /*aee0*/  @!P5 LEA.HI.X R19, R15, R241, R0, 0x1, P1 ;  /* 0x000000f10f13d211 */ /* 0x000fe200008f0c00 */
[----:B------:R-:W-:Y:S01]  /*aef0*/  IMAD.U32 R6, RZ, RZ, UR6 ;  /* 0x00000006ff067e24 */ /* 0x000fe2000f8e00ff */
[-C--:B------:R-:W-:Y:S01]  /*af00*/  @!P5 LEA R184, P1, R7, R240.reuse, 0x1 ;  /* 0x000000f007b8d211 */ /* 0x080fe200078208ff */
[----:B------:R-:W-:Y:S01]  /*af10*/  IMAD.U32 R0, RZ, RZ, UR4 ;  /* 0x00000004ff007e24 */ /* 0x000fe2000f8e00ff */
[----:B------:R-:W-:-:S02]  /*af20*/  @!P5 LEA R14, P0, R5, R240, 0x1 ;  /* 0x000000f0050ed211 */ /* 0x000fc400078008ff */
[-C--:B------:R-:W-:Y:S02]  /*af30*/  @!P5 LEA.HI.X R185, R7, R241.reuse, R6, 0x1, P1 ;  /* 0x000000f107b9d211 */ /* 0x080fe400008f0c06 */
[----:B------:R-:W-:Y:S02]  /*af40*/  @!P5 LEA.HI.X R15, R5, R241, R0, 0x1, P0 ;  /* 0x000000f1050fd211 */ /* 0x000fe400000f0c00 */
[----:B------:R-:W-:Y:S01]  /*af50*/  @!P2 IADD3 R0, P1, P0, R166, UR25, R7 ;  /* 0x00000019a600ac10 */ /* 0x000fe2000f83e007 */
[----:B------:R-:W-:Y:S01]  /*af60*/  @!PT LDS RZ, [RZ] ;  /* 0x00000000fffff984 */ /* 0x000fe20000000800 */
[----:B------:R-:W-:Y:S01]  /*af70*/  @!PT LDS RZ, [RZ] ;  /* 0x00000000fffff984 */ /* 0x000fe20000000800 */
[----:B------:R-:W-:Y:S01]  /*af80*/  @!PT LDS RZ, [RZ] ;  /* 0x00000000fffff984 */ /* 0x000fe20000000800 */
[----:B------:R1:W-:Y:S03]  /*af90*/  @!P5 LDGSTS.E.BYPASS.LTC128B.128 [R232+0x8000], [R184.64] ;  /* 0x08000000b8e8dfae */ /* 0x0003e6000b901d60 */
[----:B------:R-:W-:Y:S01]  /*afa0*/  @!P2 IADD3.X R5, R165, UR24, R4, P1, P0 ;  /* 0x00000018a505ac10 */ /* 0x000fe20008fe0404 */
[----:B------:R1:W-:Y:S01]  /*afb0*/  @P4 STS.128 [R232+0xa000], RZ ;  /* 0x00a000ffe8004388 */ /* 0x0003e20000000c00 */
[----:B------:R-:W-:-:S02]  /*afc0*/  @!P2 LEA R186, P0, R0, c[0x0][0x168], 0x1 ;  /* 0x00005a0000baaa11 */ /* 0x000fc400078008ff */
[----:B------:R-:W-:Y:S01]  /*afd0*/  @!P4 IADD3 R7, P1, R166, UR5, RZ ;  /* 0x00000005a607cc10 */ /* 0x000fe2000ff3e0ff */
[----:B------:R-:W-:Y:S01]  /*afe0*/  @!PT LDS RZ, [RZ] ;  /* 0x00000000fffff984 */ /* 0x000fe20000000800 */
[----:B------:R-:W-:Y:S01]  /*aff0*/  @!PT LDS RZ, [RZ] ;  /* 0x00000000fffff984 */ /* 0x000fe20000000800 */
[----:B------:R-:W-:Y:S01]  /*b000*/  @!PT LDS RZ, [RZ] ;  /* 0x00000000fffff984 */ /* 0x000fe20000000800 */
[----:B------:R1:W-:Y:S01]  /*b010*/  @!P4 LDGSTS.E.BYPASS.LTC128B.128 [R232+0xa000], [R172.64+0x80] ;  /* 0x0a000080ace8cfae */ /* 0x0003e2000b901d60 */
[----:B------:R-:W-:Y:S02]  /*b020*/  @!P2 LEA.HI.X R187, R0, c[0x0][0x16c], R5, 0x1, P0 ;  /* 0x00005b0000bbaa11 */ /* 0x000fe400000f0c05 */
[----:B------:R-:W-:Y:S01]  /*b030*/  @!P4 IADD3.X R0, R165, UR4, RZ, P1, !PT ;  /* 0x00000004a500cc10 */ /* 0x000fe20008ffe4ff */
[----:B------:R1:W-:Y:S01]  /*b040*/  @P3 STS.128 [R232+0xc000], RZ ;  /* 0x00c000ffe8003388 */ /* 0x0003e20000000c00 */
[C---:B------:R-:W-:Y:S02]  /*b050*/  @!P4 LEA R188, P1, R7.reuse, c[0x0][0x168], 0x1 ;  /* 0x00005a0007bcca11 */ /* 0x040fe400078208ff */
[----:B------:R-:W-:Y:S01]  /*b060*/  @!P3 IADD3 R5, P0, R166, UR5, RZ ;  /* 0x00000005a605bc10 */ /* 0x000fe2000ff1e0ff */
[----:B------:R-:W-:Y:S01]  /*b070*/  @!PT LDS RZ, [RZ] ;  /* 0x00000000fffff984 */ /* 0x000fe20000000800 */
[----:B------:R-:W-:Y:S01]  /*b080*/  @!PT LDS RZ, [RZ] ;  /* 0x00000000fffff984 */ /* 0x000fe20000000800 */
[----:B------:R-:W-:Y:S01]  /*b090*/  @!PT LDS RZ, [RZ] ;  /* 0x00000000fffff984 */ /* 0x000fe20000000800 */
[----:B------:R1:W-:Y:S01]  /*b0a0*/  @!P3 LDGSTS.E.BYPASS.LTC128B.128 [R232+0xc000], [R12.64+0x100] ;  /* 0x0c0001000ce8bfae */ /* 0x0003e2000b901d60 */
[----:B------:R-:W-:-:S02]  /*b0b0*/  @!P4 LEA.HI.X R189, R7, c[0x0][0x16c], R0, 0x1, P1 ;  /* 0x00005b0007bdca11 */ /* 0x000fc400008f0c00 */
[----:B------:R-:W-:Y:S01]  /*b0c0*/  @!P3 IADD3.X R0, R165, UR4, RZ, P0, !PT ;  /* 0x00000004a500bc10 */ /* 0x000fe200087fe4ff */
[----:B------:R1:W-:Y:S01]  /*b0d0*/  @P2 STS.128 [R232+0xe000], RZ ;  /* 0x00e000ffe8002388 */ /* 0x0003e20000000c00 */
[C---:B------:R-:W-:Y:S02]  /*b0e0*/  @!P3 LEA R190, P1, R5.reuse, c[0x0][0x168], 0x1 ;  /* 0x00005a0005beba11 */ /* 0x040fe400078208ff */
[----:B------:R-:W-:Y:S01]  /*b0f0*/  @!P2 IADD3 R7, P0, R166, UR5, RZ ;  /* 0x00000005a607ac10 */ /* 0x000fe2000ff1e0ff */
[----:B------:R-:W-:Y:S01]  /*b100*/  UIADD3.X UR5, UR24, UR4, URZ, UP0, !UPT ;  /* 0x0000000418057290 */ /* 0x000fe200087fe43f */
[----:B------:R-:W-:Y:S01]  /*b110*/  @!P3 LEA.HI.X R191, R5, c[0x0][0x16c], R0, 0x1, P1 ;  /* 0x00005b0005bfba11 */ /* 0x000fe200008f0c00 */
[----:B------:R-:W-:Y:S01]  /*b120*/  IMAD.U32 R5, RZ, RZ, UR7 ;  /* 0x00000007ff057e24 */ /* 0x000fe2000f8e00ff */
[----:B------:R-:W-:Y:S01]  /*b130*/  @!P2 IADD3.X R4, R165, UR4, RZ, P0, !PT ;  /* 0x00000004a504ac10 */ /* 0x000fe200087fe4ff */
[----:B------:R-:W-:Y:S01]  /*b140*/  @!PT LDS RZ, [RZ] ;  /* 0x00000000fffff984 */ /* 0x000fe20000000800 */
[----:B------:R-:W-:Y:S01]  /*b150*/  @!PT LDS RZ, [RZ] ;  /* 0x00000000fffff984 */ /* 0x000fe20000000800 */
[----:B------:R-:W-:Y:S01]  /*b160*/  @!PT LDS RZ, [RZ] ;  /* 0x00000000fffff984 */ /* 0x000fe20000000800 */
[----:B------:R1:W-:Y:S01]  /*b170*/  @!P2 LDGSTS.E.BYPASS.LTC128B.128 [R232+0xe000], [R10.64+0x180] ;  /* 0x0e0001800ae8afae */ /* 0x0003e2000b901d60 */
[----:B------:R-:W-:Y:S01]  /*b180*/  @!P2 LEA R6, P0, R7, c[0x0][0x168], 0x1 ;  /* 0x00005a000706aa11 */ /* 0x000fe200078008ff */
[----:B------:R-:W-:Y:S01]  /*b190*/  IMAD.U32 R0, RZ, RZ, UR5 ;  /* 0x00000005ff007e24 */ /* 0x000fe2000f8e00ff */
[----:B------:R-:W-:Y:S01]  /*b1a0*/  @!P5 LEA R200, P1, R5, R240, 0x1 ;  /* 0x000000f005c8d211 */ /* 0x000fe200078208ff */
[----:B------:R1:W-:Y:S01]  /*b1b0*/  @P5 STS.128 [R232+0x8800], RZ ;  /* 0x008800ffe8005388 */ /* 0x0003e20000000c00 */
[----:B------:R-:W-:-:S02]  /*b1c0*/  @!P2 LEA.HI.X R7, R7, c[0x0][0x16c], R4, 0x1, P0 ;  /* 0x00005b000707aa11 */ /* 0x000fc400000f0c04 */
[----:B------:R-:W-:Y:S01]  /*b1d0*/  @!P4 IADD3 R4, P0, R166, UR7, RZ ;  /* 0x00000007a604cc10 */ /* 0x000fe2000ff1e0ff */
[----:B------:R-:W-:Y:S01]  /*b1e0*/  @!PT LDS RZ, [RZ] ;  /* 0x00000000fffff984 */ /* 0x000fe20000000800 */
[----:B------:R-:W-:Y:S01]  /*b1f0*/  @!PT LDS RZ, [RZ] ;  /* 0x00000000fffff984 */ /* 0x000fe20000000800 */
[----:B------:R-:W-:Y:S01]  /*b200*/  @!PT LDS RZ, [RZ] ;  /* 0x00000000fffff984 */ /* 0x000fe20000000800 */
[----:B------:R1:W-:Y:S01]  /*b210*/  @!P5 LDGSTS.E.BYPASS.LTC128B.128 [R232+0x8800], [R18.64] ;  /* 0x0880000012e8dfae */ /* 0x0003e2000b901d60 */
[----:B------:R-:W-:Y:S02]  /*b220*/  @!P5 LEA.HI.X R201, R5, R241, R0, 0x1, P1 ;  /* 0x000000f105c9d211 */ /* 0x000fe400008f0c00 */
[----:B------:R-:W-:Y:S01]  /*b230*/  @!P4 IADD3.X R5, R165, UR5, RZ, P0, !PT ;  /* 0x00000005a505cc10 */ /* 0x000fe200087fe4ff */
[----:B------:R1:W-:Y:S01]  /*b240*/  @P4 STS.128 [R232+0xa800], RZ ;  /* 0x00a800ffe8004388 */ /* 0x0003e20000000c00 */
[----:B------:R-:W-:Y:S02]  /*b250*/  @!P4 LEA R238, P1, R4, c[0x0][0x168], 0x1 ;  /* 0x00005a0004eeca11 */ /* 0x000fe400078208ff */
        /* <DEDUP_REMOVED lines=8> */
[----:B------:R-:W-:-:S03]  /*b2e0*/  @!P3 LEA R4, P0, R0, c[0x0][0x168], 0x1 ;  /* 0x00005a000004ba11 */ /* 0x000fc600078008ff */
[----:B------:R-:W-:Y:S01]  /*b2f0*/  @!PT LDS RZ, [RZ] ;  /* 0x00000000fffff984 */ /* 0x000fe20000000800 */
[----:B------:R-:W-:Y:S01]  /*b300*/  @!PT LDS RZ, [RZ] ;  /* 0x00000000fffff984 */ /* 0x000fe20000000800 */
[----:B------:R-:W-:Y:S01]  /*b310*/  @!PT LDS RZ, [RZ] ;  /* 0x00000000fffff984 */ /* 0x000fe20000000800 */
[----:B------:R1:W-:Y:S01]  /*b320*/  @!P3 LDGSTS.E.BYPASS.LTC128B.128 [R232+0xc800], [R8.64+0x100] ;  /* 0x0c80010008e8bfae */ /* 0x0003e2000b901d60 */
        /* <DEDUP_REMOVED lines=45> */
[----:B-1----:R-:W-:-:S04]  /*b600*/  LEA R4, P0, R166, c[0x0][0x168], 0x1 ;  /* 0x00005a00a6047a11 */ /* 0x002fc800078008ff */
[----:B------:R-:W-:-:S05]  /*b610*/  LEA.HI.X R5, R166, c[0x0][0x16c], R165, 0x1, P0 ;  /* 0x00005b00a6057a11 */ /* 0x000fca00000f0ca5 */
[----:B------:R-:W-:Y:S01]  /*b620*/  @!PT LDS RZ, [RZ] ;  /* 0x00000000fffff984 */ /* 0x000fe20000000800 */
[----:B------:R-:W-:Y:S01]  /*b630*/  @!PT LDS RZ, [RZ] ;  /* 0x00000000fffff984 */ /* 0x000fe20000000800 */
[----:B------:R-:W-:Y:S01]  /*b640*/  @!PT LDS RZ, [RZ] ;  /* 0x00000000fffff984 */ /* 0x000fe20000000800 */
[----:B------:R1:W-:Y:S04]  /*b650*/  LDGSTS.E.BYPASS.LTC128B.128 [R232+0xf800], [R4.64+0x180] ;  /* 0x0f80018004e87fae */ /* 0x0003e8000b901d60 */
.L_x_3116:
[----:B------:R-:W-:Y:S05]  /*b660*/  BSYNC B0 ;  /* 0x0000000000007941 */ /* 0x000fea0003800000 */
.L_x_3115:
[----:B------:R-:W0:Y:S01]  /*b670*/  LDGDEPBAR ;  /* 0x00000000000079af */ /* 0x000e220000000000 */
[----:B-1----:R-:W-:Y:S02]  /*b680*/  IMAD.U32 R5, RZ, RZ, UR8 ;  /* 0x00000008ff057e24 */ /* 0x002fe4000f8e00ff */
[----:B------:R-:W-:-:S03]  /*b690*/  IMAD.U32 R0, RZ, RZ, UR6 ;  /* 0x00000006ff007e24 */ /* 0x000fc6000f8e00ff */
[----:B------:R-:W-:-:S04]  /*b6a0*/  LEA R240, P0, R5, R240, 0x1 ;  /* 0x000000f005f07211 */ /* 0x000fc800078008ff */
[----:B------:R-:W-:Y:S02]  /*b6b0*/  LEA.HI.X R241, R5, R241, R0, 0x1, P0 ;  /* 0x000000f105f17211 */ /* 0x000fe400000f0c00 */
.L_x_3112:
        /* <DEDUP_REMOVED lines=52> */
[----:B------:R-:W-:-:S02]  /*ba00*/  FADD.FTZ R6, R3, -R6 ;  /* 0x8000000603067221 */ /* 0x000fc40000010000 */
[--C-:B------:R-:W-:Y:S02]  /*ba10*/  FFMA.FTZ R172, R169, c[0x0][0x23c], -R166.reuse ;  /* 0x00008f00a9ac7a23 */ /* 0x100fe400000108a6 */
[--C-:B------:R-:W-:Y:S02]  /*ba20*/  FFMA.FTZ R168, R2, c[0x0][0x23c], -R179.reuse ;  /* 0x00008f0002a87a23 */ /* 0x100fe400000108b3 */
[--C-:B------:R-:W-:Y:S02]  /*ba30*/  FFMA.FTZ R169, R175, c[0x0][0x23c], -R166.reuse ;  /* 0x00008f00afa97a23 */ /* 0x100fe400000108a6 */
[----:B------:R-:W-:Y:S01]  /*ba40*/  FFMA.FTZ R2, R176, c[0x0][0x23c], -R179 ;  /* 0x00008f00b0027a23 */ /* 0x000fe200000108b3 */
[----:B------:R-:W-:Y:S01]  /*ba50*/  MUFU.EX2 R172, R172 ;  /* 0x000000ac00ac7308 */ /* 0x000fe20000000800 */
[--C-:B------:R-:W-:Y:S02]  /*ba60*/  FFMA.FTZ R171, R171, c[0x0][0x23c], -R166.reuse ;  /* 0x00008f00abab7a23 */ /* 0x100fe400000108a6 */
[----:B------:R-:W-:-:S02]  /*ba70*/  FFMA.FTZ R170, R203, c[0x0][0x23c], -R166 ;  /* 0x00008f00cbaa7a23 */ /* 0x000fc400000108a6 */
[--C-:B------:R-:W-:Y:S02]  /*ba80*/  FFMA.FTZ R0, R30, c[0x0][0x23c], -R179.reuse ;  /* 0x00008f001e007a23 */ /* 0x100fe400000108b3 */
[--C-:B------:R-:W-:Y:S01]  /*ba90*/  FFMA.FTZ R175, R28, c[0x0][0x23c], -R179.reuse ;  /* 0x00008f001caf7a23 */ /* 0x100fe200000108b3 */
[----:B------:R-:W1:Y:S01]  /*baa0*/  MUFU.EX2 R171, R171 ;  /* 0x000000ab00ab7308 */ /* 0x000e620000000800 */
[----:B------:R-:W-:Y:S02]  /*bab0*/  FMUL.FTZ R176, R4, c[0x0][0x23c] ;  /* 0x00008f0004b07a20 */ /* 0x000fe40000410000 */
[----:B------:R-:W-:Y:S02]  /*bac0*/  FMUL.FTZ R3, R6, c[0x0][0x23c] ;  /* 0x00008f0006037a20 */ /* 0x000fe40000410000 */
[----:B------:R-:W-:Y:S02]  /*bad0*/  FFMA.FTZ R186, R21, c[0x0][0x23c], -R166 ;  /* 0x00008f0015ba7a23 */ /* 0x000fe400000108a6 */
[--C-:B------:R-:W-:Y:S01]  /*bae0*/  FFMA.FTZ R188, R22, c[0x0][0x23c], -R179.reuse ;  /* 0x00008f0016bc7a23 */ /* 0x100fe200000108b3 */
[----:B------:R-:W-:Y:S01]  /*baf0*/  MUFU.EX2 R170, R170 ;  /* 0x000000aa00aa7308 */ /* 0x000fe20000000800 */
[----:B------:R-:W-:-:S02]  /*bb00*/  FFMA.FTZ R189, R20, c[0x0][0x23c], -R179 ;  /* 0x00008f0014bd7a23 */ /* 0x000fc400000108b3 */
[----:B------:R-:W-:Y:S01]  /*bb10*/  LDSM.16.MT88.4 R20, [R224+0x12800] ;  /* 0x01280000e014783b */ /* 0x000fe20000004200 */
[--C-:B------:R-:W-:Y:S02]  /*bb20*/  FFMA.FTZ R183, R31, c[0x0][0x23c], -R166.reuse ;  /* 0x00008f001fb77a23 */ /* 0x100fe400000108a6 */
[--C-:B------:R-:W-:Y:S02]  /*bb30*/  FFMA.FTZ R184, R29, c[0x0][0x23c], -R166.reuse ;  /* 0x00008f001db87a23 */ /* 0x100fe400000108a6 */
[----:B------:R-:W2:Y:S01]  /*bb40*/  MUFU.EX2 R169, R169 ;  /* 0x000000a900a97308 */ /* 0x000ea20000000800 */
[----:B-1----:R-:W-:Y:S01]  /*bb50*/  F2FP.PACK_AB R4, R171, R172 ;  /* 0x000000acab04723e */ /* 0x002fe200000000ff */
[----:B------:R-:W-:Y:S01]  /*bb60*/  FFMA.FTZ R185, R25, c[0x0][0x23c], -R166 ;  /* 0x00008f0019b97a23 */ /* 0x000fe200000108a6 */
[----:B------:R-:W-:Y:S01]  /*bb70*/  LDSM.16.MT88.4 R28, [R222+0x10800] ;  /* 0x01080000de1c783b */ /* 0x000fe20000004200 */
[--C-:B------:R-:W-:Y:S02]  /*bb80*/  FFMA.FTZ R187, R26, c[0x0][0x23c], -R179.reuse ;  /* 0x00008f001abb7a23 */ /* 0x100fe400000108b3 */
[----:B------:R-:W-:-:S02]  /*bb90*/  FFMA.FTZ R190, R24, c[0x0][0x23c], -R179 ;  /* 0x00008f0018be7a23 */ /* 0x000fc400000108b3 */
[----:B------:R-:W-:Y:S01]  /*bba0*/  MUFU.EX2 R168, R168 ;  /* 0x000000a800a87308 */ /* 0x000fe20000000800 */
[----:B------:R-:W-:Y:S01]  /*bbb0*/  LDSM.16.MT88.4 R24, [R221+0x10800] ;  /* 0x01080000dd18783b */ /* 0x000fe20000004200 */
[--C-:B------:R-:W-:Y:S02]  /*bbc0*/  FFMA.FTZ R196, R195, c[0x0][0x23c], -R166.reuse ;  /* 0x00008f00c3c47a23 */ /* 0x100fe400000108a6 */
[--C-:B------:R-:W-:Y:S02]  /*bbd0*/  FFMA.FTZ R198, R197, c[0x0][0x23c], -R166.reuse ;  /* 0x00008f00c5c67a23 */ /* 0x100fe400000108a6 */
[----:B------:R-:W-:Y:S02]  /*bbe0*/  FFMA.FTZ R195, R192, c[0x0][0x23c], -R179 ;  /* 0x00008f00c0c37a23 */ /* 0x000fe400000108b3 */
[----:B------:R-:W1:Y:S01]  /*bbf0*/  MUFU.EX2 R2, R2 ;  /* 0x0000000200027308 */ /* 0x000e620000000800 */
[----:B--2---:R-:W-:Y:S01]  /*bc00*/  F2FP.PACK_AB R6, R169, R170 ;  /* 0x000000aaa906723e */ /* 0x004fe200000000ff */
[----:B------:R-:W-:-:S02]  /*bc10*/  FFMA.FTZ R191, R199, c[0x0][0x23c], -R166 ;  /* 0x00008f00c7bf7a23 */ /* 0x000fc400000108a6 */
[--C-:B------:R-:W-:Y:S02]  /*bc20*/  FFMA.FTZ R193, R193, c[0x0][0x23c], -R166.reuse ;  /* 0x00008f00c1c17a23 */ /* 0x100fe400000108a6 */
[--C-:B------:R-:W-:Y:S02]  /*bc30*/  FFMA.FTZ R194, R194, c[0x0][0x23c], -R179.reuse ;  /* 0x00008f00c2c27a23 */ /* 0x100fe400000108b3 */
[----:B------:R-:W-:Y:S01]  /*bc40*/  MUFU.EX2 R0, R0 ;  /* 0x0000000000007308 */ /* 0x000fe20000000800 */
[--C-:B------:R-:W-:Y:S02]  /*bc50*/  FFMA.FTZ R192, R32, c[0x0][0x23c], -R179.reuse ;  /* 0x00008f0020c07a23 */ /* 0x100fe400000108b3 */
[----:B------:R-:W-:Y:S02]  /*bc60*/  FFMA.FTZ R197, R34, c[0x0][0x23c], -R179 ;  /* 0x00008f0022c57a23 */ /* 0x000fe400000108b3 */
[--C-:B------:R-:W-:Y:S02]  /*bc70*/  FFMA.FTZ R199, R35, c[0x0][0x23c], -R166.reuse ;  /* 0x00008f0023c77a23 */ /* 0x100fe400000108a6 */
[--C-:B------:R-:W-:Y:S01]  /*bc80*/  FFMA.FTZ R200, R33, c[0x0][0x23c], -R166.reuse ;  /* 0x00008f0021c87a23 */ /* 0x100fe200000108a6 */
[----:B------:R-:W2:Y:S01]  /*bc90*/  MUFU.EX2 R175, R175 ;  /* 0x000000af00af7308 */ /* 0x000ea20000000800 */
[----:B-1----:R-:W-:Y:S01]  /*bca0*/  F2FP.PACK_AB R5, R2, R168 ;  /* 0x000000a80205723e */ /* 0x002fe200000000ff */
[----:B------:R-:W-:Y:S01]  /*bcb0*/  LDSM.16.MT88.4 R32, [R220+0x17000] ;  /* 0x01700000dc20783b */ /* 0x000fe20000004200 */
[----:B------:R-:W-:-:S02]  /*bcc0*/  FFMA.FTZ R181, R181, c[0x0][0x23c], -R166 ;  /* 0x00008f00b5b57a23 */ /* 0x000fc400000108a6 */
[----:B------:R-:W-:Y:S02]  /*bcd0*/  FFMA.FTZ R202, R167, c[0x0][0x23c], -R166 ;  /* 0x00008f00a7ca7a23 */ /* 0x000fe400000108a6 */
[--C-:B------:R-:W-:Y:S01]  /*bce0*/  FFMA.FTZ R182, R182, c[0x0][0x23c], -R179.reuse ;  /* 0x00008f00b6b67a23 */ /* 0x100fe200000108b3 */
[----:B------:R-:W1:Y:S01]  /*bcf0*/  MUFU.EX2 R176, R176 ;  /* 0x000000b000b07308 */ /* 0x000e620000000800 */
[--C-:B------:R-:W-:Y:S01]  /*bd00*/  FFMA.FTZ R201, R180, c[0x0][0x23c], -R179.reuse ;  /* 0x00008f00b4c97a23 */ /* 0x100fe200000108b3 */
[----:B------:R-:W-:Y:S01]  /*bd10*/  LDSM.16.MT88.4 R164, [R224+0x11800] ;  /* 0x01180000e0a4783b */ /* 0x000fe20000004200 */
[--C-:B------:R-:W-:Y:S02]  /*bd20*/  FFMA.FTZ R178, R178, c[0x0][0x23c], -R179.reuse ;  /* 0x00008f00b2b27a23 */ /* 0x100fe400000108b3 */
[----:B------:R-:W-:-:S03]  /*bd30*/  FFMA.FTZ R177, R177, c[0x0][0x23c], -R179 ;  /* 0x00008f00b1b17a23 */ /* 0x000fc600000108b3 */
[----:B------:R-:W3:Y:S01]  /*bd40*/  MUFU.EX2 R3, R3 ;  /* 0x0000000300037308 */ /* 0x000ee20000000800 */
[----:B--2---:R-:W-:Y:S01]  /*bd50*/  F2FP.PACK_AB R7, R175, R0 ;  /* 0x00000000af07723e */ /* 0x004fe200000000ff */
[----:B-1----:R-:W-:-:S06]  /*bd60*/  FMUL.FTZ R160, R160, R176 ;  /* 0x000000b0a0a07220 */ /* 0x002fcc0000410000 */
[----:B------:R-:W-:Y:S01]  /*bd70*/  MUFU.EX2 R183, R183 ;  /* 0x000000b700b77308 */ /* 0x000fe20000000800 */
[-C--:B------:R-:W-:Y:S02]  /*bd80*/  FMUL.FTZ R161, R161, R176.reuse ;  /* 0x000000b0a1a17220 */ /* 0x080fe40000410000 */
[-C--:B------:R-:W-:Y:S02]  /*bd90*/  FMUL.FTZ R156, R156, R176.reuse ;  /* 0x000000b09c9c7220 */ /* 0x080fe40000410000 */
[----:B------:R-:W-:Y:S02]  /*bda0*/  FMUL.FTZ R157, R157, R176 ;  /* 0x000000b09d9d7220 */ /* 0x000fe40000410000 */
[-C--:B---3--:R-:W-:Y:S01]  /*bdb0*/  FMUL.FTZ R162, R162, R3.reuse ;  /* 0x00000003a2a27220 */ /* 0x088fe20000410000 */
[----:B------:R-:W-:Y:S01]  /*bdc0*/  MUFU.EX2 R184, R184 ;  /* 0x000000b800b87308 */ /* 0x000fe20000000800 */
        /* <DEDUP_REMOVED lines=11> */
[----:B------:R-:W1:Y:S01]  /*be80*/  LDSM.16.MT88.4 R12, [R220+0x10000] ;  /* 0x01000000dc0c783b */ /* 0x000e620000004200 */
[----:B------:R-:W-:Y:S01]  /*be90*/  FMUL.FTZ R149, R149, R176 ;  /* 0x000000b095957220 */ /* 0x000fe20000410000 */
[----:B------:R-:W-:Y:S01]  /*bea0*/  MUFU.EX2 R186, R186 ;  /* 0x000000ba00ba7308 */ /* 0x000fe20000000800 */
[----:B------:R-:W-:-:S02]  /*beb0*/  FMUL.FTZ R150, R150, R3 ;  /* 0x0000000396967220 */ /* 0x000fc40000410000 */
[-C--:B------:R-:W-:Y:S02]  /*bec0*/  FMUL.FTZ R151, R151, R3.reuse ;  /* 0x0000000397977220 */ /* 0x080fe40000410000 */
[-C--:B------:R-:W-:Y:S01]  /*bed0*/  FMUL.FTZ R144, R144, R176.reuse ;  /* 0x000000b090907220 */ /* 0x080fe20000410000 */
[C---:B------:R-:W-:Y:S01]  /*bee0*/  HMMA.16816.F32 R152, R4.reuse, R16, R152 ;  /* 0x000000100498723c */ /* 0x040fe20000001898 */
[-C--:B------:R-:W-:Y:S01]  /*bef0*/  FMUL.FTZ R145, R145, R176.reuse ;  /* 0x000000b091917220 */ /* 0x080fe20000410000 */
[----:B------:R-:W2:Y:S01]  /*bf00*/  MUFU.EX2 R187, R187 ;  /* 0x000000bb00bb7308 */ /* 0x000ea20000000800 */
[-C--:B------:R-:W-:Y:S02]  /*bf10*/  FMUL.FTZ R146, R146, R3.reuse ;  /* 0x0000000392927220 */ /* 0x080fe40000410000 */
[-C--:B------:R-:W-:Y:S02]  /*bf20*/  FMUL.FTZ R147, R147, R3.reuse ;  /* 0x0000000393937220 */ /* 0x080fe40000410000 */
[-C--:B------:R-:W-:Y:S01]  /*bf30*/  FMUL.FTZ R140, R140, R176.reuse ;  /* 0x000000b08c8c7220 */ /* 0x080fe20000410000 */
[----:B------:R-:W-:Y:S01]  /*bf40*/  HMMA.16816.F32 R148, R4, R18, R148 ;  /* 0x000000120494723c */ /* 0x000fe20000001894 */
[----:B------:R-:W-:Y:S01]  /*bf50*/  FMUL.FTZ R141, R141, R176 ;  /* 0x000000b08d8d7220 */ /* 0x000fe20000410000 */
[----:B------:R-:W3:Y:S01]  /*bf60*/  LDSM.16.MT88.4 R16, [R224+0x12000] ;  /* 0x01200000e010783b */ /* 0x000ee20000004200 */
[-C--:B------:R-:W-:Y:S01]  /*bf70*/  FMUL.FTZ R142, R142, R3.reuse ;  /* 0x000000038e8e7220 */ /* 0x080fe20000410000 */
[----:B------:R-:W4:Y:S01]  /*bf80*/  MUFU.EX2 R190, R190 ;  /* 0x000000be00be7308 */ /* 0x000f220000000800 */
[----:B------:R-:W-:-:S02]  /*bf90*/  FMUL.FTZ R143, R143, R3 ;  /* 0x000000038f8f7220 */ /* 0x000fc40000410000 */
[-C--:B------:R-:W-:Y:S01]  /*bfa0*/  FMUL.FTZ R136, R136, R176.reuse ;  /* 0x000000b088887220 */ /* 0x080fe20000410000 */
[C---:B------:R-:W-:Y:S01]  /*bfb0*/  HMMA.16816.F32 R144, R4.reuse, R8, R144 ;  /* 0x000000080490723c */ /* 0x040fe20000001890 */
[-C--:B------:R-:W-:Y:S02]  /*bfc0*/  FMUL.FTZ R137, R137, R176.reuse ;  /* 0x000000b089897220 */ /* 0x080fe40000410000 */
[-C--:B------:R-:W-:Y:S01]  /*bfd0*/  FMUL.FTZ R138, R138, R3.reuse ;  /* 0x000000038a8a7220 */ /* 0x080fe20000410000 */
[----:B------:R-:W-:Y:S01]  /*bfe0*/  MUFU.EX2 R188, R188 ;  /* 0x000000bc00bc7308 */ /* 0x000fe20000000800 */
[-C--:B------:R-:W-:Y:S02]  /*bff0*/  FMUL.FTZ R139, R139, R3.reuse ;  /* 0x000000038b8b7220 */ /* 0x080fe40000410000 */
[-C--:B------:R-:W-:Y:S01]  /*c000*/  FMUL.FTZ R132, R132, R176.reuse ;  /* 0x000000b084847220 */ /* 0x080fe20000410000 */
[----:B------:R-:W-:Y:S01]  /*c010*/  HMMA.16816.F32 R140, R4, R10, R140 ;  /* 0x0000000a048c723c */ /* 0x000fe2000000188c */
[----:B------:R-:W-:Y:S01]  /*c020*/  FMUL.FTZ R133, R133, R176 ;  /* 0x000000b085857220 */ /* 0x000fe20000410000 */
[----:B------:R-:W5:Y:S01]  /*c030*/  LDSM.16.MT88.4 R8, [R222+0x12000] ;  /* 0x01200000de08783b */ /* 0x000f620000004200 */
[-C--:B------:R-:W-:Y:S01]  /*c040*/  FMUL.FTZ R134, R134, R3.reuse ;  /* 0x0000000386867220 */ /* 0x080fe20000410000 */
[----:B------:R-:W2:Y:S01]  /*c050*/  MUFU.EX2 R189, R189 ;  /* 0x000000bd00bd7308 */ /* 0x000ea20000000800 */
[----:B------:R-:W-:-:S02]  /*c060*/  FMUL.FTZ R135, R135, R3 ;  /* 0x0000000387877220 */ /* 0x000fc40000410000 */
[-C--:B------:R-:W-:Y:S01]  /*c070*/  FMUL.FTZ R36, R36, R176.reuse ;  /* 0x000000b024247220 */ /* 0x080fe20000410000 */
[C---:B-1----:R-:W-:Y:S01]  /*c080*/  HMMA.16816.F32 R136, R4.reuse, R12, R136 ;  /* 0x0000000c0488723c */ /* 0x042fe20000001888 */
[-C--:B------:R-:W-:Y:S02]  /*c090*/  FMUL.FTZ R37, R37, R176.reuse ;  /* 0x000000b025257220 */ /* 0x080fe40000410000 */
[-C--:B------:R-:W-:Y:S01]  /*c0a0*/  FMUL.FTZ R38, R38, R3.reuse ;  /* 0x0000000326267220 */ /* 0x080fe20000410000 */
[----:B------:R-:W-:Y:S01]  /*c0b0*/  MUFU.EX2 R191, R191 ;  /* 0x000000bf00bf7308 */ /* 0x000fe20000000800 */
[----:B------:R-:W-:Y:S02]  /*c0c0*/  FMUL.FTZ R39, R39, R3 ;  /* 0x0000000327277220 */ /* 0x000fe40000410000 */
[-C--:B------:R-:W-:Y:S01]  /*c0d0*/  FMUL.FTZ R40, R40, R176.reuse ;  /* 0x000000b028287220 */ /* 0x080fe20000410000 */
[----:B------:R-:W-:Y:S01]  /*c0e0*/  HMMA.16816.F32 R132, R4, R14, R132 ;  /* 0x0000000e0484723c */ /* 0x000fe20000001884 */
[----:B------:R-:W1:Y:S01]  /*c0f0*/  LDSM.16.MT88.4 R12, [R221+0x12000] ;  /* 0x01200000dd0c783b */ /* 0x000e620000004200 */
[----:B------:R-:W-:-:S02]  /*c100*/  FMUL.FTZ R41, R41, R176 ;  /* 0x000000b029297220 */ /* 0x000fc40000410000 */
[-C--:B------:R-:W-:Y:S01]  /*c110*/  FMUL.FTZ R42, R42, R3.reuse ;  /* 0x000000032a2a7220 */ /* 0x080fe20000410000 */
[----:B------:R-:W1:Y:S01]  /*c120*/  MUFU.EX2 R196, R196 ;  /* 0x000000c400c47308 */ /* 0x000e620000000800 */
[-C--:B------:R-:W-:Y:S02]  /*c130*/  FMUL.FTZ R43, R43, R3.reuse ;  /* 0x000000032b2b7220 */ /* 0x080fe40000410000 */
[-C--:B------:R-:W-:Y:S02]  /*c140*/  FMUL.FTZ R44, R44, R176.reuse ;  /* 0x000000b02c2c7220 */ /* 0x080fe40000410000 */
[----:B------:R-:W-:Y:S01]  /*c150*/  FMUL.FTZ R45, R45, R176 ;  /* 0x000000b02d2d7220 */ /* 0x000fe20000410000 */
[----:B---3--:R-:W-:Y:S01]  /*c160*/  HMMA.16816.F32 R36, R4, R16, R36 ;  /* 0x000000100424723c */ /* 0x008fe20000001824 */
[-C--:B------:R-:W-:Y:S01]  /*c170*/  FMUL.FTZ R46, R46, R3.reuse ;  /* 0x000000032e2e7220 */ /* 0x080fe20000410000 */
[----:B------:R-:W-:Y:S01]  /*c180*/  MUFU.EX2 R193, R193 ;  /* 0x000000c100c17308 */ /* 0x000fe20000000800 */
[----:B------:R-:W-:-:S02]  /*c190*/  FMUL.FTZ R47, R47, R3 ;  /* 0x000000032f2f7220 */ /* 0x000fc40000410000 */
[-C--:B------:R-:W-:Y:S02]  /*c1a0*/  FMUL.FTZ R48, R48, R176.reuse ;  /* 0x000000b030307220 */ /* 0x080fe40000410000 */
[-C--:B------:R-:W-:Y:S01]  /*c1b0*/  FMUL.FTZ R49, R49, R176.reuse ;  /* 0x000000b031317220 */ /* 0x080fe20000410000 */
[C---:B------:R-:W-:Y:S01]  /*c1c0*/  HMMA.16816.F32 R40, R4.reuse, R18, R40 ;  /* 0x000000120428723c */ /* 0x040fe20000001828 */
[-C--:B------:R-:W-:Y:S01]  /*c1d0*/  FMUL.FTZ R50, R50, R3.reuse ;  /* 0x0000000332327220 */ /* 0x080fe20000410000 */
[----:B------:R-:W3:Y:S01]  /*c1e0*/  LDSM.16.MT88.4 R16, [R220+0x12000] ;  /* 0x01200000dc10783b */ /* 0x000ee20000004200 */
[-C--:B------:R-:W-:Y:S01]  /*c1f0*/  FMUL.FTZ R51, R51, R3.reuse ;  /* 0x0000000333337220 */ /* 0x080fe20000410000 */
[----:B------:R-:W-:Y:S01]  /*c200*/  MUFU.EX2 R198, R198 ;  /* 0x000000c600c67308 */ /* 0x000fe20000000800 */
[-C--:B------:R-:W-:Y:S02]  /*c210*/  FMUL.FTZ R52, R52, R176.reuse ;  /* 0x000000b034347220 */ /* 0x080fe40000410000 */
[----:B------:R-:W-:Y:S01]  /*c220*/  FMUL.FTZ R53, R53, R176 ;  /* 0x000000b035357220 */ /* 0x000fe20000410000 */
[----:B-----5:R-:W-:Y:S01]  /*c230*/  HMMA.16816.F32 R44, R4, R8, R44 ;  /* 0x00000008042c723c */ /* 0x020fe2000000182c */
[----:B------:R-:W-:-:S02]  /*c240*/  FMUL.FTZ R54, R54, R3 ;  /* 0x0000000336367220 */ /* 0x000fc40000410000 */
[-C--:B------:R-:W-:Y:S01]  /*c250*/  FMUL.FTZ R55, R55, R3.reuse ;  /* 0x0000000337377220 */ /* 0x080fe20000410000 */
[----:B------:R-:W-:Y:S01]  /*c260*/  MUFU.EX2 R194, R194 ;  /* 0x000000c200c27308 */ /* 0x000fe20000000800 */
[-C--:B------:R-:W-:Y:S02]  /*c270*/  FMUL.FTZ R56, R56, R176.reuse ;  /* 0x000000b038387220 */ /* 0x080fe40000410000 */
[-C--:B------:R-:W-:Y:S01]  /*c280*/  FMUL.FTZ R57, R57, R176.reuse ;  /* 0x000000b039397220 */ /* 0x080fe20000410000 */
[----:B------:R-:W-:Y:S01]  /*c290*/  HMMA.16816.F32 R48, R4, R10, R48 ;  /* 0x0000000a0430723c */ /* 0x000fe20000001830 */
[-C--:B------:R-:W-:Y:S01]  /*c2a0*/  FMUL.FTZ R58, R58, R3.reuse ;  /* 0x000000033a3a7220 */ /* 0x080fe20000410000 */
[----:B------:R-:W5:Y:S01]  /*c2b0*/  LDSM.16.MT88.4 R8, [R224+0x14000] ;  /* 0x01400000e008783b */ /* 0x000f620000004200 */
[----:B------:R-:W-:Y:S01]  /*c2c0*/  FMUL.FTZ R59, R59, R3 ;  /* 0x000000033b3b7220 */ /* 0x000fe20000410000 */
[----:B------:R-:W2:Y:S01]  /*c2d0*/  MUFU.EX2 R195, R195 ;  /* 0x000000c300c37308 */ /* 0x000ea20000000800 */
[----:B------:R-:W-:-:S02]  /*c2e0*/  FMUL.FTZ R60, R60, R176 ;  /* 0x000000b03c3c7220 */ /* 0x000fc40000410000 */
[-C--:B------:R-:W-:Y:S01]  /*c2f0*/  FMUL.FTZ R61, R61, R176.reuse ;  /* 0x000000b03d3d7220 */ /* 0x080fe20000410000 */
[C---:B-1----:R-:W-:Y:S01]  /*c300*/  HMMA.16816.F32 R52, R4.reuse, R12, R52 ;  /* 0x0000000c0434723c */ /* 0x042fe20000001834 */
[-C--:B------:R-:W-:Y:S02]  /*c310*/  FMUL.FTZ R62, R62, R3.reuse ;  /* 0x000000033e3e7220 */ /* 0x080fe40000410000 */
[-C--:B------:R-:W-:Y:S01]  /*c320*/  FMUL.FTZ R63, R63, R3.reuse ;  /* 0x000000033f3f7220 */ /* 0x080fe20000410000 */
[----:B------:R-:W-:Y:S01]  /*c330*/  MUFU.EX2 R192, R192 ;  /* 0x000000c000c07308 */ /* 0x000fe20000000800 */
[-C--:B------:R-:W-:Y:S02]  /*c340*/  FMUL.FTZ R64, R64, R176.reuse ;  /* 0x000000b040407220 */ /* 0x080fe40000410000 */
[----:B------:R-:W-:Y:S01]  /*c350*/  FMUL.FTZ R65, R65, R176 ;  /* 0x000000b041417220 */ /* 0x000fe20000410000 */
[----:B------:R-:W-:Y:S01]  /*c360*/  HMMA.16816.F32 R56, R4, R14, R56 ;  /* 0x0000000e0438723c */ /* 0x000fe20000001838 */
[----:B------:R-:W1:Y:S01]  /*c370*/  LDSM.16.MT88.4 R12, [R222+0x14000] ;  /* 0x01400000de0c783b */ /* 0x000e620000004200 */
[----:B------:R-:W-:-:S02]  /*c380*/  FMUL.FTZ R66, R66, R3 ;  /* 0x0000000342427220 */ /* 0x000fc40000410000 */
[-C--:B------:R-:W-:Y:S01]  /*c390*/  FMUL.FTZ R67, R67, R3.reuse ;  /* 0x0000000343437220 */ /* 0x080fe20000410000 */
[----:B------:R-:W1:Y:S01]  /*c3a0*/  MUFU.EX2 R197, R197 ;  /* 0x000000c500c57308 */ /* 0x000e620000000800 */
[-C--:B------:R-:W-:Y:S02]  /*c3b0*/  FMUL.FTZ R68, R68, R176.reuse ;  /* 0x000000b044447220 */ /* 0x080fe40000410000 */
[-C--:B------:R-:W-:Y:S02]  /*c3c0*/  FMUL.FTZ R69, R69, R176.reuse ;  /* 0x000000b045457220 */ /* 0x080fe40000410000 */
[-C--:B------:R-:W-:Y:S01]  /*c3d0*/  FMUL.FTZ R70, R70, R3.reuse ;  /* 0x0000000346467220 */ /* 0x080fe20000410000 */
[----:B---3--:R-:W-:Y:S01]  /*c3e0*/  HMMA.16816.F32 R60, R4, R16, R60 ;  /* 0x00000010043c723c */ /* 0x008fe2000000183c */
[----:B------:R-:W-:Y:S01]  /*c3f0*/  FMUL.FTZ R71, R71, R3 ;  /* 0x0000000347477220 */ /* 0x000fe20000410000 */
        /* <DEDUP_REMOVED lines=8> */
[----:B------:R-:W1:Y:S01]  /*c480*/  MUFU.EX2 R200, R200 ;  /* 0x000000c800c87308 */ /* 0x000e620000000800 */
[----:B------:R-:W-:Y:S02]  /*c490*/  FMUL.FTZ R77, R77, R176 ;  /* 0x000000b04d4d7220 */ /* 0x000fe40000410000 */
[-C--:B------:R-:W-:Y:S01]  /*c4a0*/  FMUL.FTZ R78, R78, R3.reuse ;  /* 0x000000034e4e7220 */ /* 0x080fe20000410000 */
[----:B-----5:R-:W-:Y:S01]  /*c4b0*/  HMMA.16816.F32 R68, R4, R8, R68 ;  /* 0x000000080444723c */ /* 0x020fe20000001844 */
[----:B------:R-:W-:-:S02]  /*c4c0*/  FMUL.FTZ R79, R79, R3 ;  /* 0x000000034f4f7220 */ /* 0x000fc40000410000 */
        /* <DEDUP_REMOVED lines=8> */
[----:B------:R-:W-:Y:S01]  /*c550*/  MUFU.EX2 R202, R202 ;  /* 0x000000ca00ca7308 */ /* 0x000fe20000000800 */
        /* <DEDUP_REMOVED lines=27> */
[-C--:B------:R-:W-:Y:S02]  /*c710*/  FMUL.FTZ R102, R102, R3.reuse ;  /* 0x0000000366667220 */ /* 0x080fe40000410000 */
[----:B------:R-:W-:Y:S01]  /*c720*/  FMUL.FTZ R103, R103, R3 ;  /* 0x0000000367677220 */ /* 0x000fe20000410000 */
[----:B-----5:R-:W-:Y:S01]  /*c730*/  HMMA.16816.F32 R92, R4, R8, R92 ;  /* 0x00000008045c723c */ /* 0x020fe2000000185c */
[----:B------:R-:W-:-:S02]  /*c740*/  FMUL.FTZ R104, R104, R176 ;  /* 0x000000b068687220 */ /* 0x000fc40000410000 */
[-C--:B------:R-:W-:Y:S02]  /*c750*/  FMUL.FTZ R105, R105, R176.reuse ;  /* 0x000000b069697220 */ /* 0x080fe40000410000 */
[-C--:B------:R-:W-:Y:S02]  /*c760*/  FMUL.FTZ R106, R106, R3.reuse ;  /* 0x000000036a6a7220 */ /* 0x080fe40000410000 */
[-C--:B------:R-:W-:Y:S01]  /*c770*/  FMUL.FTZ R107, R107, R3.reuse ;  /* 0x000000036b6b7220 */ /* 0x080fe20000410000 */
[----:B------:R-:W-:Y:S01]  /*c780*/  HMMA.16816.F32 R96, R4, R10, R96 ;  /* 0x0000000a0460723c */ /* 0x000fe20000001860 */
[----:B------:R-:W5:Y:S01]  /*c790*/  LDSM.16.MT88.4 R8, [R221+0x16000] ;  /* 0x01600000dd08783b */ /* 0x000f620000004200 */
[-C--:B------:R-:W-:Y:S02]  /*c7a0*/  FMUL.FTZ R108, R108, R176.reuse ;  /* 0x000000b06c6c7220 */ /* 0x080fe40000410000 */
[----:B------:R-:W-:Y:S02]  /*c7b0*/  FMUL.FTZ R109, R109, R176 ;  /* 0x000000b06d6d7220 */ /* 0x000fe40000410000 */
[----:B------:R-:W-:-:S02]  /*c7c0*/  FMUL.FTZ R110, R110, R3 ;  /* 0x000000036e6e7220 */ /* 0x000fc40000410000 */
[C---:B-1----:R-:W-:Y:S01]  /*c7d0*/  HMMA.16816.F32 R100, R4.reuse, R12, R100 ;  /* 0x0000000c0464723c */ /* 0x042fe20000001864 */
[-C--:B------:R-:W-:Y:S02]  /*c7e0*/  FMUL.FTZ R111, R111, R3.reuse ;  /* 0x000000036f6f7220 */ /* 0x080fe40000410000 */
[-C--:B------:R-:W-:Y:S02]  /*c7f0*/  FMUL.FTZ R112, R112, R176.reuse ;  /* 0x000000b070707220 */ /* 0x080fe40000410000 */
[----:B------:R-:W-:Y:S02]  /*c800*/  FMUL.FTZ R113, R113, R176 ;  /* 0x000000b071717220 */ /* 0x000fe40000410000 */
[-C--:B------:R-:W-:Y:S01]  /*c810*/  FMUL.FTZ R114, R114, R3.reuse ;  /* 0x0000000372727220 */ /* 0x080fe20000410000 */
[----:B------:R-:W-:Y:S01]  /*c820*/  HMMA.16816.F32 R104, R4, R14, R104 ;  /* 0x0000000e0468723c */ /* 0x000fe20000001868 */
[----:B------:R-:W1:Y:S01]  /*c830*/  LDSM.16.MT88.4 R12, [R220+0x16000] ;  /* 0x01600000dc0c783b */ /* 0x000e620000004200 */
[----:B------:R-:W-:-:S02]  /*c840*/  FMUL.FTZ R115, R115, R3 ;  /* 0x0000000373737220 */ /* 0x000fc40000410000 */
[-C--:B------:R-:W-:Y:S02]  /*c850*/  FMUL.FTZ R116, R116, R176.reuse ;  /* 0x000000b074747220 */ /* 0x080fe40000410000 */
[-C--:B------:R-:W-:Y:S02]  /*c860*/  FMUL.FTZ R117, R117, R176.reuse ;  /* 0x000000b075757220 */ /* 0x080fe40000410000 */
[-C--:B------:R-:W-:Y:S02]  /*c870*/  FMUL.FTZ R118, R118, R3.reuse ;  /* 0x0000000376767220 */ /* 0x080fe40000410000 */
[----:B------:R-:W-:Y:S01]  /*c880*/  FMUL.FTZ R119, R119, R3 ;  /* 0x0000000377777220 */ /* 0x000fe20000410000 */
[----:B---3--:R-:W-:Y:S01]  /*c890*/  HMMA.16816.F32 R108, R4, R16, R108 ;  /* 0x00000010046c723c */ /* 0x008fe2000000186c */
[-C--:B------:R-:W-:Y:S02]  /*c8a0*/  FMUL.FTZ R120, R120, R176.reuse ;  /* 0x000000b078787220 */ /* 0x080fe40000410000 */
[----:B------:R-:W-:-:S02]  /*c8b0*/  FMUL.FTZ R121, R121, R176 ;  /* 0x000000b079797220 */ /* 0x000fc40000410000 */
[-C--:B------:R-:W-:Y:S02]  /*c8c0*/  FMUL.FTZ R122, R122, R3.reuse ;  /* 0x000000037a7a7220 */ /* 0x080fe40000410000 */
[-C--:B------:R-:W-:Y:S01]  /*c8d0*/  FMUL.FTZ R123, R123, R3.reuse ;  /* 0x000000037b7b7220 */ /* 0x080fe20000410000 */
[C---:B------:R-:W-:Y:S01]  /*c8e0*/  HMMA.16816.F32 R112, R4.reuse, R18, R112 ;  /* 0x000000120470723c */ /* 0x040fe20000001870 */
[-C--:B------:R-:W-:Y:S01]  /*c8f0*/  FMUL.FTZ R124, R124, R176.reuse ;  /* 0x000000b07c7c7220 */ /* 0x080fe20000410000 */
[----:B------:R-:W-:Y:S01]  /*c900*/  LDSM.16.MT88.4 R16, [R220+0x10800] ;  /* 0x01080000dc10783b */ /* 0x000fe20000004200 */
[-C--:B------:R-:W-:Y:S02]  /*c910*/  FMUL.FTZ R125, R125, R176.reuse ;  /* 0x000000b07d7d7220 */ /* 0x080fe40000410000 */
        /* <DEDUP_REMOVED lines=8> */
[----:B------:R-:W3:Y:S01]  /*c9a0*/  LDSM.16.MT88.4 R8, [R224+0x10800] ;  /* 0x01080000e008783b */ /* 0x000ee20000004200 */
[----:B------:R-:W-:Y:S02]  /*c9b0*/  FFMA.FTZ R172, R245, R176, R172 ;  /* 0x000000b0f5ac7223 */ /* 0x000fe400000100ac */
[----:B------:R-:W-:Y:S02]  /*c9c0*/  FFMA.FTZ R3, R243, R3, R168 ;  /* 0x00000003f3037223 */ /* 0x000fe400000100a8 */
[----:B------:R-:W-:-:S02]  /*c9d0*/  FADD.FTZ R171, R171, R172 ;  /* 0x000000acabab7221 */ /* 0x000fc40000010000 */
[C---:B-1----:R-:W-:Y:S01]  /*c9e0*/  HMMA.16816.F32 R124, R4.reuse, R12, R124 ;  /* 0x0000000c047c723c */ /* 0x042fe2000000187c */
[----:B------:R-:W-:Y:S02]  /*c9f0*/  FADD.FTZ R3, R2, R3 ;  /* 0x0000000302037221 */ /* 0x000fe40000010000 */
[----:B------:R-:W-:Y:S02]  /*ca00*/  FADD.FTZ R170, R170, R171 ;  /* 0x000000abaaaa7221 */ /* 0x000fe40000010000 */
[----:B------:R-:W-:Y:S02]  /*ca10*/  FADD.FTZ R2, R0, R3 ;  /* 0x0000000300027221 */ /* 0x000fe40000010000 */
[----:B------:R-:W-:Y:S01]  /*ca20*/  FADD.FTZ R0, R169, R170 ;  /* 0x000000aaa9007221 */ /* 0x000fe20000010000 */
[----:B------:R-:W-:Y:S01]  /*ca30*/  HMMA.16816.F32 R128, R4, R14, R128 ;  /* 0x0000000e0480723c */ /* 0x000fe20000001880 */
[----:B------:R-:W1:Y:S01]  /*ca40*/  LDSM.16.MT88.4 R12, [R222+0x12800] ;  /* 0x01280000de0c783b */ /* 0x000e620000004200 */
[----:B------:R-:W-:-:S04]  /*ca50*/  FADD.FTZ R2, R175, R2 ;  /* 0x00000002af027221 */ /* 0x000fc80000010000 */
[----:B--2---:R-:W-:Y:S01]  /*ca60*/  FADD.FTZ R3, R187, R2 ;  /* 0x00000002bb037221 */ /* 0x004fe20000010000 */
[----:B------:R-:W-:Y:S01]  /*ca70*/  F2FP.PACK_AB R4, R184, R183 ;  /* 0x000000b7b804723e */ /* 0x000fe200000000ff */
[----:B------:R-:W-:Y:S01]  /*ca80*/  FADD.FTZ R183, R183, R0 ;  /* 0x00000000b7b77221 */ /* 0x000fe20000010000 */
[C---:B----4-:R-:W-:Y:S01]  /*ca90*/  F2FP.PACK_AB R5, R190.reuse, R187 ;  /* 0x000000bbbe05723e */ /* 0x050fe200000000ff */
        /* <DEDUP_REMOVED lines=8> */
[----:B------:R-:W-:Y:S01]  /*cb20*/  HMMA.16816.F32 R36, R4, R20, R36 ;  /* 0x000000140424723c */ /* 0x000fe20000001824 */
[----:B------:R-:W-:-:S07]  /*cb30*/  FADD.FTZ R186, R186, R185 ;  /* 0x000000b9baba7221 */ /* 0x000fce0000010000 */
[C---:B------:R-:W-:Y:S01]  /*cb40*/  HMMA.16816.F32 R40, R4.reuse, R22, R40 ;  /* 0x000000160428723c */ /* 0x040fe20000001828 */
[----:B------:R-:W2:Y:S07]  /*cb50*/  LDSM.16.MT88.4 R20, [R221+0x14800] ;  /* 0x01480000dd14783b */ /* 0x000eae0000004200 */
[C---:B---3--:R-:W-:Y:S08]  /*cb60*/  HMMA.16816.F32 R160, R4.reuse, R8, R160 ;  /* 0x0000000804a0723c */ /* 0x048ff000000018a0 */
        /* <DEDUP_REMOVED lines=31> */
[----:B------:R-:W-:Y:S07]  /*cd60*/  LDSM.16.MT88.4 R28, [R222+0x11000] ;  /* 0x01100000de1c783b */ /* 0x000fee0000004200 */
[C---:B------:R-:W-:Y:S08]  /*cd70*/  HMMA.16816.F32 R76, R4.reuse, R24, R76 ;  /* 0x00000018044c723c */ /* 0x040ff0000000184c */
[C---:B------:R-:W-:Y:S01]  /*cd80*/  HMMA.16816.F32 R80, R4.reuse, R26, R80 ;  /* 0x0000001a0450723c */ /* 0x040fe20000001850 */
[----:B------:R-:W-:Y:S07]  /*cd90*/  LDSM.16.MT88.4 R24, [R221+0x11000] ;  /* 0x01100000dd18783b */ /* 0x000fee0000004200 */
[C---:B---3--:R-:W-:Y:S08]  /*cda0*/  HMMA.16816.F32 R100, R4.reuse, R8, R100 ;  /* 0x000000080464723c */ /* 0x048ff00000001864 */
[C---:B------:R-:W-:Y:S01]  /*cdb0*/  HMMA.16816.F32 R104, R4.reuse, R10, R104 ;  /* 0x0000000a0468723c */ /* 0x040fe20000001868 */
[----:B------:R-:W3:Y:S07]  /*cdc0*/  LDSM.16.MT88.4 R8, [R224+0x11000] ;  /* 0x01100000e008783b */ /* 0x000eee0000004200 */
[C---:B----4-:R-:W-:Y:S08]  /*cdd0*/  HMMA.16816.F32 R108, R4.reuse, R16, R108 ;  /* 0x00000010046c723c */ /* 0x050ff0000000186c */
        /* <DEDUP_REMOVED lines=46> */
[----:B------:R-:W-:Y:S07]  /*d0c0*/  LDSM.16.MT88.4 R12, [R222+0x13800] ;  /* 0x01380000de0c783b */ /* 0x000fee0000004200 */
[C---:B--2---:R-:W-:Y:S08]  /*d0d0*/  HMMA.16816.F32 R116, R4.reuse, R20, R116 ;  /* 0x000000140474723c */ /* 0x044ff00000001874 */
        /* <DEDUP_REMOVED lines=10> */
[----:B------:R-:W-:Y:S07]  /*d180*/  LDSM.16.MT88.4 R8, [R221+0x13800] ;  /* 0x01380000dd08783b */ /* 0x000fee0000004200 */
[C---:B----4-:R-:W-:Y:S08]  /*d190*/  HMMA.16816.F32 R108, R4.reuse, R28, R108 ;  /* 0x0000001c046c723c */ /* 0x050ff0000000186c */
        /* <DEDUP_REMOVED lines=44> */
[C---:B--2---:R-:W-:Y:S08]  /*d460*/  HMMA.16816.F32 R76, R4.reuse, R28, R76 ;  /* 0x0000001c044c723c */ /* 0x044ff0000000184c */
[C---:B------:R-:W-:Y:S08]  /*d470*/  HMMA.16816.F32 R80, R4.reuse, R30, R80 ;  /* 0x0000001e0450723c */ /* 0x040ff00000001850 */
[C---:B----4-:R-:W-:Y:S08]  /*d480*/  HMMA.16816.F32 R84, R4.reuse, R24, R84 ;  /* 0x000000180454723c */ /* 0x050ff00000001854 */
[C---:B------:R-:W-:Y:S08]  /*d490*/  HMMA.16816.F32 R88, R4.reuse, R26, R88 ;  /* 0x0000001a0458723c */ /* 0x040ff00000001858 */
[C---:B-----5:R-:W-:Y:S08]  /*d4a0*/  HMMA.16816.F32 R92, R4.reuse, R16, R92 ;  /* 0x00000010045c723c */ /* 0x060ff0000000185c */
[C---:B------:R-:W-:Y:S08]  /*d4b0*/  HMMA.16816.F32 R96, R4.reuse, R18, R96 ;  /* 0x000000120460723c */ /* 0x040ff00000001860 */
[C---:B------:R-:W-:Y:S08]  /*d4c0*/  HMMA.16816.F32 R108, R4.reuse, R8, R108 ;  /* 0x00000008046c723c */ /* 0x040ff0000000186c */
[C---:B------:R-:W-:Y:S08]  /*d4d0*/  HMMA.16816.F32 R112, R4.reuse, R10, R112 ;  /* 0x0000000a0470723c */ /* 0x040ff00000001870 */
[C---:B-1----:R-:W-:Y:S08]  /*d4e0*/  HMMA.16816.F32 R116, R4.reuse, R20, R116 ;  /* 0x000000140474723c */ /* 0x042ff00000001874 */
[C---:B------:R-:W-:Y:S08]  /*d4f0*/  HMMA.16816.F32 R120, R4.reuse, R22, R120 ;  /* 0x000000160478723c */ /* 0x040ff00000001878 */
[C---:B---3--:R-:W-:Y:S08]  /*d500*/  HMMA.16816.F32 R124, R4.reuse, R12, R124 ;  /* 0x0000000c047c723c */ /* 0x048ff0000000187c */
[C---:B------:R-:W-:Y:S08]  /*d510*/  HMMA.16816.F32 R128, R4.reuse, R14, R128 ;  /* 0x0000000e0480723c */ /* 0x040ff00000001880 */
[----:B------:R-:W-:Y:S07]  /*d520*/  HMMA.16816.F32 R160, R4, R164, R160 ;  /* 0x000000a404a0723c */ /* 0x000fee00000018a0 */
[----:B------:R-:W-:Y:S11]  /*d530*/  MOV R164, R174 ;  /* 0x000000ae00a47202 */ /* 0x000ff60000000f00 */
[----:B------:R-:W-:Y:S01]  /*d540*/  @!UPT UIADD3 URZ, URZ, URZ, URZ ;  /* 0x0000003f3f3ff290 */ /* 0x000fe2000fffe03f */
.L_x_3109:
[----:B------:R-:W-:Y:S05]  /*d550*/  @!P6 BRA `(.L_x_3117) ;  /* 0x00004e800000e947 */ /* 0x000fea0003800000 */
[----:B------:R-:W-:Y:S01]  /*d560*/  IABS R0, c[0x0][0x2d0] ;  /* 0x0000b40000007a13 */ /* 0x000fe20000000000 */
[----:B------:R-:W-:Y:S01]  /*d570*/  ULDC.64 UR8, c[0x0][0x1a0] ;  /* 0x0000680000087ab9 */ /* 0x000fe20000000a00 */
[----:B------:R-:W-:Y:S01]  /*d580*/  IABS R4, c[0x0][0x2d0] ;  /* 0x0000b40000047a13 */ /* 0x000fe20000000000 */
[----:B------:R-:W-:-:S02]  /*d590*/  ULEA UR17, -UR8, URZ, 0x6 ;  /* 0x0000003f08117291 */ /* 0x000fc4000f8e313f */
[----:B------:R-:W-:Y:S01]  /*d5a0*/  IMAD.MOV.U32 R7, RZ, RZ, R0 ;  /* 0x000000ffff077224 */ /* 0x000fe200078e0000 */
[----:B------:R-:W1:Y:S01]  /*d5b0*/  R2UR UR18, R4 ;  /* 0x00000000041273c2 */ /* 0x000e6200000e0000 */
[----:B------:R-:W-:Y:S02]  /*d5c0*/  UMOV UR34, URZ ;  /* 0x0000003f00227c82 */ /* 0x000fe40008000000 */
[----:B------:R-:W-:Y:S01]  /*d5d0*/  UMOV UR22, URZ ;  /* 0x0000003f00167c82 */ /* 0x000fe20008000000 */
[----:B------:R-:W-:Y:S01]  /*d5e0*/  IMAD.U32 R239, RZ, RZ, UR17 ;  /* 0x00000011ffef7e24 */ /* 0x000fe2000f8e00ff */
[----:B------:R-:W-:Y:S02]  /*d5f0*/  USHF.R.S32.HI UR15, URZ, 0x1f, UR17 ;  /* 0x0000001f3f0f7899 */ /* 0x000fe40008011411 */
[----:B------:R-:W-:Y:S01]  /*d600*/  ULDC.64 UR6, c[0x0][0x198] ;  /* 0x0000660000067ab9 */ /* 0x000fe20000000a00 */
[----:B------:R-:W2:Y:S01]  /*d610*/  R2UR UR14, R7 ;  /* 0x00000000070e73c2 */ /* 0x000ea200000e0000 */
[----:B------:R-:W-:-:S02]  /*d620*/  ULEA UR19, -UR6, URZ, 0x6 ;  /* 0x0000003f06137291 */ /* 0x000fc4000f8e313f */
[----:B------:R-:W-:Y:S01]  /*d630*/  ULDC UR11, c[0x0][0x2d0] ;  /* 0x0000b400000b7ab9 */ /* 0x000fe20000000800 */
[----:B------:R-:W-:Y:S01]  /*d640*/  MOV R238, UR15 ;  /* 0x0000000f00ee7c02 */ /* 0x000fe20008000f00 */
[----:B------:R-:W-:Y:S02]  /*d650*/  ULDC UR10, c[0x0][0x2d0] ;  /* 0x0000b400000a7ab9 */ /* 0x000fe40000000800 */
[----:B------:R-:W-:Y:S02]  /*d660*/  UISETP.NE.AND UP1, UPT, URZ, UR11, UPT ;  /* 0x0000000b3f00728c */ /* 0x000fe4000bf25270 */
[----:B------:R-:W-:Y:S02]  /*d670*/  ULOP3.LUT UR16, URZ, UR11, URZ, 0x33, !UPT ;  /* 0x0000000b3f107292 */ /* 0x000fe4000f8e333f */
[----:B------:R-:W-:Y:S02]  /*d680*/  UISETP.NE.AND UP0, UPT, URZ, UR10, UPT ;  /* 0x0000000a3f00728c */ /* 0x000fe4000bf05270 */
[----:B------:R-:W-:-:S02]  /*d690*/  ULOP3.LUT UR13, URZ, UR10, URZ, 0x33, !UPT ;  /* 0x0000000a3f0d7292 */ /* 0x000fc4000f8e333f */
[----:B------:R-:W-:Y:S01]  /*d6a0*/  USHF.R.S32.HI UR12, URZ, 0x1f, UR19 ;  /* 0x0000001f3f0c7899 */ /* 0x000fe20008011413 */
        /* <DEDUP_REMOVED lines=10> */
[----:B-1----:R-:W-:Y:S01]  /*d750*/  MOV R2, R164 ;  /* 0x000000a400027202 */ /* 0x002fe20000000f00 */
[----:B---3--:R-:W-:-:S04]  /*d760*/  UIADD3 UR5, URZ, -UR35, URZ ;  /* 0x800000233f057290 */ /* 0x008fc8000fffe03f */
[----:B------:R-:W-:Y:S01]  /*d770*/  UIMAD UR5, UR5, UR18, URZ ;  /* 0x00000012050572a4 */ /* 0x000fe2000f8e023f */
[----:B--2---:R-:W-:Y:S01]  /*d780*/  IMAD.MOV.U32 R0, RZ, RZ, R3 ;  /* 0x000000ffff007224 */ /* 0x004fe200078e0003 */
[----:B----4-:R-:W-:Y:S02]  /*d790*/  UIADD3 UR4, URZ, -UR23, URZ ;  /* 0x800000173f047290 */ /* 0x010fe4000fffe03f */
[----:B------:R-:W-:Y:S02]  /*d7a0*/  UIMAD.WIDE.U32 UR34, UR35, UR5, UR34 ;  /* 0x00000005232272a5 */ /* 0x000fe4000f8e0022 */
[----:B------:R-:W-:-:S04]  /*d7b0*/  UIMAD UR4, UR4, UR14, URZ ;  /* 0x0000000e040472a4 */ /* 0x000fc8000f8e023f */
[----:B------:R-:W-:Y:S02]  /*d7c0*/  UIMAD.WIDE.U32 UR22, UR23, UR4, UR22 ;  /* 0x00000004171672a5 */ /* 0x000fe4000f8e0016 */
[----:B------:R-:W-:Y:S02]  /*d7d0*/  UMOV UR17, UR35 ;  /* 0x0000002300117c82 */ /* 0x000fe40008000000 */
[----:B------:R-:W-:-:S03]  /*d7e0*/  ULDC.64 UR4, c[0x0][0x1a0] ;  /* 0x0000680000047ab9 */ /* 0x000fc60000000a00 */
[----:B------:R-:W-:Y:S02]  /*d7f0*/  UMOV UR15, UR23 ;  /* 0x00000017000f7c82 */ /* 0x000fe40008000000 */
.L_x_3121:
        /* <DEDUP_REMOVED lines=62> */
[----:B------:R-:W2:Y:S03]  /*dbe0*/  LDG.E R11, [R10.64] ;  /* 0x000000200a0b7981 */ /* 0x000ea6000c1e1900 */
[----:B------:R-:W-:Y:S01]  /*dbf0*/  UIMAD UR22, UR23, UR8, UR22 ;  /* 0x00000008171672a4 */ /* 0x000fe2000f8e0216 */
[----:B----4-:R-:W-:Y:S01]  /*dc00*/  MOV R13, UR35 ;  /* 0x00000023000d7c02 */ /* 0x010fe20008000f00 */
[----:B------:R-:W-:Y:S02]  /*dc10*/  UIMAD.WIDE.U32 UR34, UR8, UR34, URZ ;  /* 0x00000022082272a5 */ /* 0x000fe4000f8e003f */
[----:B------:R-:W-:Y:S02]  /*dc20*/  UMOV UR23, UR8 ;  /* 0x0000000800177c82 */ /* 0x000fe40008000000 */
        /* <DEDUP_REMOVED lines=13> */
.L_x_3118:
[C---:B------:R-:W-:Y:S01]  /*dd00*/  ISETP.GE.AND P6, PT, R233.reuse, c[0x0][0x220], PT ;  /* 0x00008800e9007a0c */ /* 0x040fe20003fc6270 */
[----:B------:R-:W-:Y:S01]  /*dd10*/  UISETP.GT.AND UP2, UPT, UR28, UR21, UPT ;  /* 0x000000151c00728c */ /* 0x000fe2000bf44270 */
[----:B------:R-:W-:Y:S02]  /*dd20*/  IADD3 R3, R233, 0x40, RZ ;  /* 0x00000040e9037810 */ /* 0x000fe40007ffe0ff */
[-C--:B------:R-:W-:Y:S02]  /*dd30*/  LEA R248, P0, R249, R246.reuse, 0x1 ;  /* 0x000000f6f9f87211 */ /* 0x080fe400078008ff */
[----:B------:R-:W-:Y:S02]  /*dd40*/  ISETP.GE.AND P5, PT, R3, c[0x0][0x220], PT ;  /* 0x0000880003007a0c */ /* 0x000fe40003fa6270 */
[----:B------:R-:W-:Y:S02]  /*dd50*/  IADD3 R244, R233, 0x80, RZ ;  /* 0x00000080e9f47810 */ /* 0x000fe40007ffe0ff */
[C---:B------:R-:W-:Y:S02]  /*dd60*/  IADD3 R251, P1, R249.reuse, UR27, RZ ;  /* 0x0000001bf9fb7c10 */ /* 0x040fe4000ff3e0ff */
[-C--:B------:R-:W-:Y:S01]  /*dd70*/  LEA.HI.X R249, R249, R247.reuse, R242, 0x1, P0 ;  /* 0x000000f7f9f97211 */ /* 0x080fe200000f0cf2 */
[----:B------:R-:W-:Y:S01]  /*dd80*/  @P6 STS.128 [R232+0x10000], RZ ;  /* 0x010000ffe8006388 */ /* 0x000fe20000000c00 */
[----:B------:R-:W-:Y:S02]  /*dd90*/  ISETP.GE.AND P4, PT, R244, c[0x0][0x220], PT ;  /* 0x00008800f4007a0c */ /* 0x000fe40003f86270 */
[----:B------:R-:W-:Y:S01]  /*dda0*/  IADD3 R3, R233, 0xc0, RZ ;  /* 0x000000c0e9037810 */ /* 0x000fe20007ffe0ff */
[----:B------:R-:W-:Y:S01]  /*ddb0*/  @!PT LDS RZ, [RZ] ;  /* 0x00000000fffff984 */ /* 0x000fe20000000800 */
[----:B------:R-:W-:Y:S01]  /*ddc0*/  @!PT LDS RZ, [RZ] ;  /* 0x00000000fffff984 */ /* 0x000fe20000000800 */
[----:B------:R-:W-:Y:S01]  /*ddd0*/  @!PT LDS RZ, [RZ] ;  /* 0x00000000fffff984 */ /* 0x000fe20000000800 */
[----:B------:R1:W-:Y:S01]  /*dde0*/  @!P6 LDGSTS.E.BYPASS.LTC128B.128 [R232+0x10000], [R248.64] ;  /* 0x10000000f8e8efae */ /* 0x0003e2000b901d60 */
[----:B------:R-:W-:Y:S02]  /*ddf0*/  IADD3.X R244, R242, UR26, RZ, P1, !PT ;  /* 0x0000001af2f47c10 */ /* 0x000fe40008ffe4ff */
[----:B------:R-:W-:Y:S01]  /*de00*/  ISETP.GE.AND P3, PT, R3, c[0x0][0x220], PT ;  /* 0x0000880003007a0c */ /* 0x000fe20003f66270 */
        /* <DEDUP_REMOVED lines=10> */
[C---:B------:R-:W-:Y:S03]  /*deb0*/  IADD3 R3, P2, R251.reuse, UR27, RZ ;  /* 0x0000001bfb037c10 */ /* 0x040fe6000ff5e0ff */
[----:B------:R-:W-:Y:S01]  /*dec0*/  @!PT LDS RZ, [RZ] ;  /* 0x00000000fffff984 */ /* 0x000fe20000000800 */
[----:B------:R-:W-:Y:S01]  /*ded0*/  @!PT LDS RZ, [RZ] ;  /* 0x00000000fffff984 */ /* 0x000fe20000000800 */
[----:B------:R-:W-:Y:S01]  /*dee0*/  @!PT LDS RZ, [RZ] ;  /* 0x00000000fffff984 */ /* 0x000fe20000000800 */
[----:B------:R1:W-:Y:S01]  /*def0*/  @!P4 LDGSTS.E.BYPASS.LTC128B.128 [R232+0x14000], [R248.64+0x100] ;  /* 0x14000100f8e8cfae */ /* 0x0003e2000b901d60 */
[----:B------:R-:W-:Y:S02]  /*df00*/  IADD3.X R242, R244, UR26, RZ, P2, !PT ;  /* 0x0000001af4f27c10 */ /* 0x000fe400097fe4ff */
[CC--:B------:R-:W-:Y:S01]  /*df10*/  @!P4 LEA R14, P2, R251.reuse, R246.reuse, 0x1 ;  /* 0x000000f6fb0ec211 */ /* 0x0c0fe200078408ff */
[----:B------:R-:W-:Y:S01]  /*df20*/  @P3 STS.128 [R232+0x16000], RZ ;  /* 0x016000ffe8003388 */ /* 0x000fe20000000c00 */
[CC--:B------:R-:W-:Y:S02]  /*df30*/  @!P3 LEA R250, P1, R251.reuse, R246.reuse, 0x1 ;  /* 0x000000f6fbfab211 */ /* 0x0c0fe400078208ff */
[CCC-:B------:R-:W-:Y:S01]  /*df40*/  @!P4 LEA.HI.X R15, R251.reuse, R247.reuse, R244.reuse, 0x1, P2 ;  /* 0x000000f7fb0fc211 */ /* 0x1c0fe200010f0cf4 */
[----:B------:R-:W-:Y:S01]  /*df50*/  @!PT LDS RZ, [RZ] ;  /* 0x00000000fffff984 */ /* 0x000fe20000000800 */
[----:B------:R-:W-:Y:S01]  /*df60*/  @!PT LDS RZ, [RZ] ;  /* 0x00000000fffff984 */ /* 0x000fe20000000800 */
[----:B------:R-:W-:Y:S01]  /*df70*/  @!PT LDS RZ, [RZ] ;  /* 0x00000000fffff984 */ /* 0x000fe20000000800 */
[----:B------:R1:W-:Y:S01]  /*df80*/  @!P3 LDGSTS.E.BYPASS.LTC128B.128 [R232+0x16000], [R248.64+0x180] ;  /* 0x16000180f8e8bfae */ /* 0x0003e2000b901d60 */
[-C--:B------:R-:W-:Y:S02]  /*df90*/  @!P3 LEA.HI.X R251, R251, R247.reuse, R244, 0x1, P1 ;  /* 0x000000f7fbfbb211 */ /* 0x080fe400008f0cf4 */
[CC--:B------:R-:W-:Y:S01]  /*dfa0*/  @!P6 LEA R22, P0, R3.reuse, R246.reuse, 0x1 ;  /* 0x000000f60316e211 */ /* 0x0c0fe200078008ff */
[----:B------:R-:W-:Y:S01]  /*dfb0*/  @P6 STS.128 [R232+0x10800], RZ ;  /* 0x010800ffe8006388 */ /* 0x000fe20000000c00 */
[CC--:B------:R-:W-:Y:S02]  /*dfc0*/  @!P5 LEA R194, P2, R3.reuse, R246.reuse, 0x1 ;  /* 0x000000f603c2d211 */ /* 0x0c0fe400078408ff */
[CCC-:B------:R-:W-:Y:S01]  /*dfd0*/  @!P6 LEA.HI.X R23, R3.reuse, R247.reuse, R242.reuse, 0x1, P0 ;  /* 0x000000f70317e211 */ /* 0x1c0fe200000f0cf2 */
[----:B------:R-:W-:Y:S01]  /*dfe0*/  @!PT LDS RZ, [RZ] ;  /* 0x00000000fffff984 */ /* 0x000fe20000000800 */
[----:B------:R-:W-:Y:S01]  /*dff0*/  @!PT LDS RZ, [RZ] ;  /* 0x00000000fffff984 */ /* 0x000fe20000000800 */
[----:B------:R-:W-:Y:S01]  /*e000*/  @!PT LDS RZ, [RZ] ;  /* 0x00000000fffff984 */ /* 0x000fe20000000800 */
[----:B------:R2:W-:Y:S01]  /*e010*/  @!P6 LDGSTS.E.BYPASS.LTC128B.128 [R232+0x10800], [R26.64] ;  /* 0x108000001ae8efae */ /* 0x0005e2000b901d60 */
[CCC-:B------:R-:W-:Y:S02]  /*e020*/  @!P5 LEA.HI.X R195, R3.reuse, R247.reuse, R242.reuse, 0x1, P2 ;  /* 0x000000f703c3d211 */ /* 0x1c0fe400010f0cf2 */
        /* <DEDUP_REMOVED lines=8> */
[CC--:B------:R-:W-:Y:S02]  /*e0b0*/  @!P3 LEA.HI.X R31, R3.reuse, R247.reuse, R242, 0x1, P0 ;  /* 0x000000f7031fb211 */ /* 0x0c0fe400000f0cf2 */
[----:B------:R-:W-:Y:S01]  /*e0c0*/  IADD3 R244, P2, R3, UR27, RZ ;  /* 0x0000001b03f47c10 */ /* 0x000fe2000ff5e0ff */
[----:B------:R-:W-:Y:S03]  /*e0d0*/  @P4 STS.128 [R232+0x14800], RZ ;  /* 0x014800ffe8004388 */ /* 0x000fe60000000c00 */
[-C--:B------:R-:W-:Y:S01]  /*e0e0*/  @!P6 LEA R190, P0, R244, R246.reuse, 0x1 ;  /* 0x000000f6f4bee211 */ /* 0x080fe200078008ff */
[----:B------:R-:W-:Y:S01]  /*e0f0*/  @!PT LDS RZ, [RZ] ;  /* 0x00000000fffff984 */ /* 0x000fe20000000800 */
[----:B------:R-:W-:Y:S01]  /*e100*/  @!PT LDS RZ, [RZ] ;  /* 0x00000000fffff984 */ /* 0x000fe20000000800 */
[----:B------:R-:W-:Y:S01]  /*e110*/  @!PT LDS RZ, [RZ] ;  /* 0x00000000fffff984 */ /* 0x000fe20000000800 */
[----:B------:R4:W-:Y:S01]  /*e120*/  @!P4 LDGSTS.E.BYPASS.LTC128B.128 [R232+0x14800], [R14.64+0x100] ;  /* 0x148001000ee8cfae */ /* 0x0009e2000b901d60 */
[----:B------:R-:W-:Y:S02]  /*e130*/  IADD3.X R242, R242, UR26, RZ, P2, !PT ;  /* 0x0000001af2f27c10 */ /* 0x000fe400097fe4ff */
        /* <DEDUP_REMOVED lines=8> */
[CC--:B------:R-:W-:Y:S02]  /*e1c0*/  @!P4 LEA R198, P1, R244.reuse, R246.reuse, 0x1 ;  /* 0x000000f6f4c6c211 */ /* 0x0c0fe400078208ff */
[C---:B------:R-:W-:Y:S01]  /*e1d0*/  @!P3 LEA R246, P0, R244.reuse, R246, 0x1 ;  /* 0x000000f6f4f6b211 */ /* 0x040fe200078008ff */
[----:B------:R-:W-:Y:S01]  /*e1e0*/  @P6 STS.128 [R232+0x11000], RZ ;  /* 0x011000ffe8006388 */ /* 0x000fe20000000c00 */
[CCC-:B------:R-:W-:Y:S02]  /*e1f0*/  @!P4 LEA.HI.X R199, R244.reuse, R247.reuse, R242.reuse, 0x1, P1 ;  /* 0x000000f7f4c7c211 */ /* 0x1c0fe400008f0cf2 */
[----:B------:R-:W-:Y:S01]  /*e200*/  @!P3 LEA.HI.X R247, R244, R247, R242, 0x1, P0 ;  /* 0x000000f7f4f7b211 */ /* 0x000fe200000f0cf2 */
[----:B------:R-:W-:Y:S01]  /*e210*/  @!PT LDS RZ, [RZ] ;  /* 0x00000000fffff984 */ /* 0x000fe20000000800 */
[----:B------:R-:W-:Y:S01]  /*e220*/  @!PT LDS RZ, [RZ] ;  /* 0x00000000fffff984 */ /* 0x000fe20000000800 */
[----:B------:R-:W-:Y:S01]  /*e230*/  @!PT LDS RZ, [RZ] ;  /* 0x00000000fffff984 */ /* 0x000fe20000000800 */
[----:B------:R5:W-:Y:S01]  /*e240*/  @!P6 LDGSTS.E.BYPASS.LTC128B.128 [R232+0x11000], [R22.64] ;  /* 0x1100000016e8efae */ /* 0x000be2000b901d60 */
[----:B------:R-:W-:Y:S03]  /*e250*/  PLOP3.LUT P0, PT, PT, PT, UP2, 0x80, 0x0 ;  /* 0x000000000000781c */ /* 0x000fe60003f0f028 */
        /* <DEDUP_REMOVED lines=304> */
[----:B------:R-:W-:Y:S01]  /*f560*/  UIMAD UR8, UR7, UR34, URZ ;  /* 0x00000022070872a4 */ /* 0x000fe2000f8e023f */
[----:B---3--:R-:W-:Y:S06]  /*f570*/  MOV R171, UR35 ;  /* 0x0000002300ab7c02 */ /* 0x008fec0008000f00 */
        /* <DEDUP_REMOVED lines=19> */
.L_x_3120:
        /* <DEDUP_REMOVED lines=117> */
.L_x_3119:
[----:B------:R-:W-:Y:S01]  /*fe00*/  MOV R164, UR28 ;  /* 0x0000001c00a47c02 */ /* 0x000fe20008000f00 */
[----:B------:R-:W-:Y:S02]  /*fe10*/  UISETP.GT.AND UP2, UPT, UR28, UR21, UPT ;  /* 0x000000151c00728c */ /* 0x000fe4000bf44270 */
[----:B------:R-:W-:Y:S01]  /*fe20*/  UMOV UR8, UR23 ;  /* 0x0000001700087c82 */ /* 0x000fe20008000000 */
[----:B------:R-:W-:Y:S01]  /*fe30*/  LEA R3, R164, R231, 0x6 ;  /* 0x000000e7a4037211 */ /* 0x000fe200078e30ff */
[----:B------:R-:W-:Y:S03]  /*fe40*/  UMOV UR9, UR22 ;  /* 0x0000001600097c82 */ /* 0x000fe60008000000 */
[C---:B------:R-:W-:Y:S02]  /*fe50*/  IADD3 R164, R3.reuse, 0x1, RZ ;  /* 0x0000000103a47810 */ /* 0x040fe40007ffe0ff */
[C---:B------:R-:W-:Y:S02]  /*fe60*/  ISETP.GE.AND P2, PT, R3.reuse, R237, PT ;  /* 0x000000ed0300720c */ /* 0x040fe40003f46270 */
[C---:B------:R-:W-:Y:S02]  /*fe70*/  ISETP.GE.AND P1, PT, R164.reuse, R235, PT ;  /* 0x000000eba400720c */ /* 0x040fe40003f26270 */
[CC--:B------:R-:W-:Y:S02]  /*fe80*/  ISETP.GE.AND P6, PT, R164.reuse, R237.reuse, PT ;  /* 0x000000eda400720c */ /* 0x0c0fe40003fc6270 */
[C---:B------:R-:W-:Y:S02]  /*fe90*/  ISETP.GE.OR P1, PT, R164.reuse, R234, !P1 ;  /* 0x000000eaa400720c */ /* 0x040fe40004f26670 */
[-C--:B------:R-:W-:Y:S02]  /*fea0*/  ISETP.GE.OR P6, PT, R164, R236.reuse, !P6 ;  /* 0x000000eca400720c */ /* 0x080fe400077c6670 */
[C---:B------:R-:W-:Y:S02]  /*feb0*/  IADD3 R164, R3.reuse, 0x9, RZ ;  /* 0x0000000903a47810 */ /* 0x040fe40007ffe0ff */
[C---:B------:R-:W-:Y:S02]  /*fec0*/  IADD3 R165, R3.reuse, 0x8, RZ ;  /* 0x0000000803a57810 */ /* 0x040fe40007ffe0ff */
[-C--:B------:R-:W-:Y:S02]  /*fed0*/  ISETP.GE.OR P2, PT, R3, R236.reuse, !P2 ;  /* 0x000000ec0300720c */ /* 0x080fe40005746670 */
[-C--:B------:R-:W-:Y:S02]  /*fee0*/  ISETP.GE.AND P4, PT, R164, R237.reuse, PT ;  /* 0x000000eda400720c */ /* 0x080fe40003f86270 */
[----:B------:R-:W-:Y:S02]  /*fef0*/  ISETP.GE.AND P0, PT, R165, R237, PT ;  /* 0x000000eda500720c */ /* 0x000fe40003f06270 */
[----:B-1----:R-:W-:Y:S02]  /*ff00*/  FSEL R166, R4, -INF , !P2 ;  /* 0xff80000004a67808 */ /* 0x002fe40005000000 */
[CC--:B------:R-:W-:Y:S02]  /*ff10*/  ISETP.GE.OR P4, PT, R164.reuse, R236.reuse, !P4 ;  /* 0x000000eca400720c */ /* 0x0c0fe40006786670 */
[CC--:B------:R-:W-:Y:S02]  /*ff20*/  ISETP.GE.AND P2, PT, R164.reuse, R235.reuse, PT ;  /* 0x000000eba400720c */ /* 0x0c0fe40003f46270 */
[-C--:B------:R-:W-:Y:S02]  /*ff30*/  ISETP.GE.AND P5, PT, R3, R235.reuse, PT ;  /* 0x000000eb0300720c */ /* 0x080fe40003fa6270 */
[----:B------:R-:W-:Y:S02]  /*ff40*/  FSEL R168, R9, -INF , !P4 ;  /* 0xff80000009a87808 */ /* 0x000fe40006000000 */
[----:B------:R-:W-:Y:S02]  /*ff50*/  ISETP.GE.OR P0, PT, R165, R236, !P0 ;  /* 0x000000eca500720c */ /* 0x000fe40004706670 */
[----:B------:R-:W-:Y:S02]  /*ff60*/  ISETP.GE.OR P2, PT, R164, R234, !P2 ;  /* 0x000000eaa400720c */ /* 0x000fe40005746670 */
[C---:B------:R-:W-:Y:S02]  /*ff70*/  IADD3 R164, R3.reuse, 0x10, RZ ;  /* 0x0000001003a47810 */ /* 0x040fe40007ffe0ff */
[----:B------:R-:W-:Y:S02]  /*ff80*/  IADD3 R4, R3, 0x11, RZ ;  /* 0x0000001103047810 */ /* 0x000fe40007ffe0ff */
[----:B------:R-:W-:Y:S02]  /*ff90*/  FSEL R176, R5, -INF , !P6 ;  /* 0xff80000005b07808 */ /* 0x000fe40007000000 */
[----:B------:R-:W-:Y:S02]  /*ffa0*/  FMNMX.FTZ R9, R166, R2, !PT ;  /* 0x00000002a6097209 */ /* 0x000fe40007810000 */
[----:B------:R-:W-:Y:S02]  /*ffb0*/  ISETP.GE.AND P3, PT, R165, R235, PT ;  /* 0x000000eba500720c */ /* 0x000fe40003f66270 */
[-C--:B------:R-:W-:Y:S02]  /*ffc0*/  ISETP.GE.OR P5, PT, R3, R234.reuse, !P5 ;  /* 0x000000ea0300720c */ /* 0x080fe40006fa6670 */
[----:B------:R-:W-:Y:S02]  /*ffd0*/  FSEL R7, R7, -INF , !P1 ;  /* 0xff80000007077808 */ /* 0x000fe40004800000 */
[----:B------:R-:W-:Y:S02]  /*ffe0*/  FSEL R170, R8, -INF , !P0 ;  /* 0xff80000008aa7808 */ /* 0x000fe40004000000 */
[----:B------:R-:W-:Y:S02]  /*fff0*/  ISETP.GE.AND P1, PT, R164, R237, PT ;  /* 0x000000eda400720c */ /* 0x000fe40003f26270 */
[----:B------:R-:W-:Y:S02]  /*10000*/  ISETP.GE.AND P0, PT, R4, R235, PT ;  /* 0x000000eb0400720c */ /* 0x000fe40003f06270 */
[----:B------:R-:W-:Y:S02]  /*10010*/  FMNMX.FTZ R9, R176, R9, !PT ;  /* 0x00000009b0097209 */ /* 0x000fe40007810000 */
[----:B------:R-:W-:Y:S02]  /*10020*/  ISETP.GE.AND P6, PT, R4, R237, PT ;  /* 0x000000ed0400720c */ /* 0x000fe40003fc6270 */
[----:B------:R-:W-:Y:S02]  /*10030*/  ISETP.GE.OR P3, PT, R165, R234, !P3 ;  /* 0x000000eaa500720c */ /* 0x000fe40005f66670 */
[----:B------:R-:W-:Y:S02]  /*10040*/  FSEL R167, R6, -INF , !P5 ;  /* 0xff80000006a77808 */ /* 0x000fe40006800000 */
[----:B------:R-:W-:Y:S02]  /*10050*/  ISETP.GE.OR P1, PT, R164, R236, !P1 ;  /* 0x000000eca400720c */ /* 0x000fe40004f26670 */
[----:B------:R-:W-:Y:S02]  /*10060*/  ISETP.GE.OR P0, PT, R4, R234, !P0 ;  /* 0x000000ea0400720c */ /* 0x000fe40004706670 */
[----:B------:R-:W-:Y:S02]  /*10070*/  FMNMX.FTZ R9, R170, R9, !PT ;  /* 0x00000009aa097209 */ /* 0x000fe40007810000 */
[----:B------:R-:W-:Y:S02]  /*10080*/  ISETP.GE.OR P6, PT, R4, R236, !P6 ;  /* 0x000000ec0400720c */ /* 0x000fe400077c6670 */
[C---:B------:R-:W-:Y:S02]  /*10090*/  IADD3 R6, R3.reuse, 0x18, RZ ;  /* 0x0000001803067810 */ /* 0x040fe40007ffe0ff */
[----:B------:R-:W-:Y:S02]  /*100a0*/  IADD3 R4, R3, 0x19, RZ ;  /* 0x0000001903047810 */ /* 0x000fe40007ffe0ff */
[----:B------:R-:W-:Y:S02]  /*100b0*/  FSEL R5, R10, -INF , !P3 ;  /* 0xff8000000a057808 */ /* 0x000fe40005800000 */
[----:B------:R-:W-:Y:S02]  /*100c0*/  FMNMX.FTZ R10, R167, R0, !PT ;  /* 0x00000000a70a7209 */ /* 0x000fe40007810000 */
[----:B------:R-:W-:Y:S02]  /*100d0*/  FSEL R194, R12, -INF , !P1 ;  /* 0xff8000000cc27808 */ /* 0x000fe40004800000 */
[----:B------:R-:W-:Y:S02]  /*100e0*/  FSEL R11, R11, -INF , !P2 ;  /* 0xff8000000b0b7808 */ /* 0x000fe40005000000 */
[----:B------:R-:W-:Y:S02]  /*100f0*/  FMNMX.FTZ R9, R168, R9, !PT ;  /* 0x00000009a8097209 */ /* 0x000fe40007810000 */
[C---:B------:R-:W-:Y:S02]  /*10100*/  ISETP.GE.AND P4, PT, R6.reuse, R237, PT ;  /* 0x000000ed0600720c */ /* 0x040fe40003f86270 */
[----:B------:R-:W-:Y:S02]  /*10110*/  ISETP.GE.AND P2, PT, R6, R235, PT ;  /* 0x000000eb0600720c */ /* 0x000fe40003f46270 */
[C---:B------:R-:W-:Y:S02]  /*10120*/  ISETP.GE.AND P3, PT, R4.reuse, R237, PT ;  /* 0x000000ed0400720c */ /* 0x040fe40003f66270 */
[-C--:B------:R-:W-:Y:S02]  /*10130*/  ISETP.GE.AND P1, PT, R4, R235.reuse, PT ;  /* 0x000000eb0400720c */ /* 0x080fe40003f26270 */
[----:B------:R-:W-:Y:S02]  /*10140*/  FMNMX.FTZ R10, R7, R10, !PT ;  /* 0x0000000a070a7209 */ /* 0x000fe40007810000 */
[----:B------:R-:W-:Y:S02]  /*10150*/  ISETP.GE.AND P5, PT, R164, R235, PT ;  /* 0x000000eba400720c */ /* 0x000fe40003fa6270 */
[C---:B------:R-:W-:Y:S02]  /*10160*/  ISETP.GE.OR P4, PT, R6.reuse, R236, !P4 ;  /* 0x000000ec0600720c */ /* 0x040fe40006786670 */
[----:B------:R-:W-:Y:S02]  /*10170*/  ISETP.GE.OR P2, PT, R6, R234, !P2 ;  /* 0x000000ea0600720c */ /* 0x000fe40005746670 */
[C---:B------:R-:W-:Y:S02]  /*10180*/  ISETP.GE.OR P3, PT, R4.reuse, R236, !P3 ;  /* 0x000000ec0400720c */ /* 0x040fe40005f66670 */
[-C--:B------:R-:W-:Y:S02]  /*10190*/  ISETP.GE.OR P1, PT, R4, R234.reuse, !P1 ;  /* 0x000000ea0400720c */ /* 0x080fe40004f26670 */
[----:B------:R-:W-:Y:S02]  /*101a0*/  FSEL R192, R13, -INF , !P6 ;  /* 0xff8000000dc07808 */ /* 0x000fe40007000000 */
[----:B------:R-:W-:Y:S02]  /*101b0*/  FMNMX.FTZ R9, R194, R9, !PT ;  /* 0x00000009c2097209 */ /* 0x000fe40007810000 */
[C---:B------:R-:W-:Y:S02]  /*101c0*/  IADD3 R6, R3.reuse, 0x20, RZ ;  /* 0x0000002003067810 */ /* 0x040fe40007ffe0ff */
[----:B------:R-:W-:Y:S02]  /*101d0*/  IADD3 R4, R3, 0x21, RZ ;  /* 0x0000002103047810 */ /* 0x000fe40007ffe0ff */
[----:B------:R-:W-:Y:S02]  /*101e0*/  ISETP.GE.OR P5, PT, R164, R234, !P5 ;  /* 0x000000eaa400720c */ /* 0x000fe40006fa6670 */
[----:B------:R-:W-:Y:S02]  /*101f0*/  FMNMX.FTZ R10, R5, R10, !PT ;  /* 0x0000000a050a7209 */ /* 0x000fe40007810000 */
[----:B------:R-:W-:Y:S02]  /*10200*/  FSEL R195, R15, -INF , !P0 ;  /* 0xff8000000fc37808 */ /* 0x000fe40004000000 */
[----:B------:R-:W-:Y:S02]  /*10210*/  FSEL R174, R16, -INF , !P4 ;  /* 0xff80000010ae7808 */ /* 0x000fe40006000000 */
[----:B------:R-:W-:Y:S02]  /*10220*/  FMNMX.FTZ R9, R192, R9, !PT ;  /* 0x00000009c0097209 */ /* 0x000fe40007810000 */
[-C--:B------:R-:W-:Y:S02]  /*10230*/  ISETP.GE.AND P0, PT, R6, R237.reuse, PT ;  /* 0x000000ed0600720c */ /* 0x080fe40003f06270 */
[C---:B------:R-:W-:Y:S02]  /*10240*/  ISETP.GE.AND P6, PT, R4.reuse, R237, PT ;  /* 0x000000ed0400720c */ /* 0x040fe40003fc6270 */
[-C--:B------:R-:W-:Y:S02]  /*10250*/  ISETP.GE.AND P4, PT, R4, R235.reuse, PT ;  /* 0x000000eb0400720c */ /* 0x080fe40003f86270 */
[----:B------:R-:W-:Y:S02]  /*10260*/  FSEL R197, R14, -INF , !P5 ;  /* 0xff8000000ec57808 */ /* 0x000fe40006800000 */
[----:B------:R-:W-:Y:S02]  /*10270*/  FMNMX.FTZ R10, R11, R10, !PT ;  /* 0x0000000a0b0a7209 */ /* 0x000fe40007810000 */
[----:B------:R-:W-:Y:S02]  /*10280*/  ISETP.GE.AND P5, PT, R6, R235, PT ;  /* 0x000000eb0600720c */ /* 0x000fe40003fa6270 */
[----:B------:R-:W-:Y:S02]  /*10290*/  FSEL R172, R17, -INF , !P3 ;  /* 0xff80000011ac7808 */ /* 0x000fe40005800000 */
[----:B------:R-:W-:Y:S02]  /*102a0*/  FMNMX.FTZ R9, R174, R9, !PT ;  /* 0x00000009ae097209 */ /* 0x000fe40007810000 */
[-C--:B------:R-:W-:Y:S02]  /*102b0*/  ISETP.GE.OR P0, PT, R6, R236.reuse, !P0 ;  /* 0x000000ec0600720c */ /* 0x080fe40004706670 */
[C---:B------:R-:W-:Y:S02]  /*102c0*/  ISETP.GE.OR P6, PT, R4.reuse, R236, !P6 ;  /* 0x000000ec0400720c */ /* 0x040fe400077c6670 */
[-C--:B------:R-:W-:Y:S02]  /*102d0*/  ISETP.GE.OR P4, PT, R4, R234.reuse, !P4 ;  /* 0x000000ea0400720c */ /* 0x080fe40006786670 */
[----:B------:R-:W-:Y:S02]  /*102e0*/  IADD3 R4, R3, 0x28, RZ ;  /* 0x0000002803047810 */ /* 0x000fe40007ffe0ff */
[----:B------:R-:W-:Y:S02]  /*102f0*/  ISETP.GE.OR P5, PT, R6, R234, !P5 ;  /* 0x000000ea0600720c */ /* 0x000fe40006fa6670 */
[----:B------:R-:W-:Y:S02]  /*10300*/  FMNMX.FTZ R10, R197, R10, !PT ;  /* 0x0000000ac50a7209 */ /* 0x000fe40007810000 */
[----:B------:R-:W-:Y:S02]  /*10310*/  IADD3 R6, R3, 0x29, RZ ;  /* 0x0000002903067810 */ /* 0x000fe40007ffe0ff */
[----:B------:R-:W-:Y:S02]  /*10320*/  FSEL R244, R20, -INF , !P0 ;  /* 0xff80000014f47808 */ /* 0x000fe40004000000 */
[----:B------:R-:W-:Y:S02]  /*10330*/  FMNMX.FTZ R9, R172, R9, !PT ;  /* 0x00000009ac097209 */ /* 0x000fe40007810000 */
[----:B------:R-:W-:Y:S02]  /*10340*/  ISETP.GE.AND P3, PT, R4, R237, PT ;  /* 0x000000ed0400720c */ /* 0x000fe40003f66270 */
[----:B------:R-:W-:Y:S02]  /*10350*/  FSEL R175, R18, -INF , !P2 ;  /* 0xff80000012af7808 */ /* 0x000fe40005000000 */
[----:B------:R-:W-:Y:S02]  /*10360*/  FSEL R173, R19, -INF , !P1 ;  /* 0xff80000013ad7808 */ /* 0x000fe40004800000 */
[----:B------:R-:W-:Y:S02]  /*10370*/  FMNMX.FTZ R10, R195, R10, !PT ;  /* 0x0000000ac30a7209 */ /* 0x000fe40007810000 */
[----:B------:R-:W-:Y:S02]  /*10380*/  ISETP.GE.AND P1, PT, R4, R235, PT ;  /* 0x000000eb0400720c */ /* 0x000fe40003f26270 */
[----:B------:R-:W-:Y:S02]  /*10390*/  ISETP.GE.AND P2, PT, R6, R237, PT ;  /* 0x000000ed0600720c */ /* 0x000fe40003f46270 */
[----:B------:R-:W-:Y:S02]  /*103a0*/  FSEL R242, R21, -INF , !P6 ;  /* 0xff80000015f27808 */ /* 0x000fe40007000000 */
[----:B------:R-:W-:Y:S02]  /*103b0*/  ISETP.GE.OR P3, PT, R4, R236, !P3 ;  /* 0x000000ec0400720c */ /* 0x000fe40005f66670 */
[----:B------:R-:W-:Y:S02]  /*103c0*/  IADD3 R8, R3, 0x30, RZ ;  /* 0x0000003003087810 */ /* 0x000fe40007ffe0ff */
[----:B------:R-:W-:Y:S02]  /*103d0*/  FMNMX.FTZ R9, R244, R9, !PT ;  /* 0x00000009f4097209 */ /* 0x000fe40007810000 */
[----:B------:R-:W-:Y:S02]  /*103e0*/  ISETP.GE.AND P0, PT, R6, R235, PT ;  /* 0x000000eb0600720c */ /* 0x000fe40003f06270 */
[----:B------:R-:W-:Y:S02]  /*103f0*/  FMNMX.FTZ R10, R175, R10, !PT ;  /* 0x0000000aaf0a7209 */ /* 0x000fe40007810000 */
[----:B------:R-:W-:Y:S02]  /*10400*/  ISETP.GE.OR P1, PT, R4, R234, !P1 ;  /* 0x000000ea0400720c */ /* 0x000fe40004f26670 */
[----:B------:R-:W-:Y:S02]  /*10410*/  ISETP.GE.OR P2, PT, R6, R236, !P2 ;  /* 0x000000ec0600720c */ /* 0x000fe40005746670 */
[C---:B------:R-:W-:Y:S02]  /*10420*/  IADD3 R4, R3.reuse, 0x38, RZ ;  /* 0x0000003803047810 */ /* 0x040fe40007ffe0ff */
[----:B------:R-:W-:Y:S02]  /*10430*/  FSEL R202, R24, -INF , !P3 ;  /* 0xff80000018ca7808 */ /* 0x000fe40005800000 */
[----:B------:R-:W-:Y:S02]  /*10440*/  ISETP.GE.OR P0, PT, R6, R234, !P0 ;  /* 0x000000ea0600720c */ /* 0x000fe40004706670 */
[----:B------:R-:W-:Y:S02]  /*10450*/  IADD3 R6, R3, 0x31, RZ ;  /* 0x0000003103067810 */ /* 0x000fe40007ffe0ff */
[----:B------:R-:W-:Y:S02]  /*10460*/  ISETP.GE.AND P6, PT, R8, R237, PT ;  /* 0x000000ed0800720c */ /* 0x000fe40003fc6270 */
[----:B------:R-:W-:Y:S02]  /*10470*/  FMNMX.FTZ R9, R242, R9, !PT ;  /* 0x00000009f2097209 */ /* 0x000fe40007810000 */
[----:B------:R-:W-:Y:S02]  /*10480*/  FSEL R249, R22, -INF , !P5 ;  /* 0xff80000016f97808 */ /* 0x000fe40006800000 */
[----:B------:R-:W-:Y:S02]  /*10490*/  FMNMX.FTZ R10, R173, R10, !PT ;  /* 0x0000000aad0a7209 */ /* 0x000fe40007810000 */
[----:B------:R-:W-:Y:S02]  /*104a0*/  FSEL R200, R25, -INF , !P2 ;  /* 0xff80000019c87808 */ /* 0x000fe40005000000 */
[-C--:B------:R-:W-:Y:S02]  /*104b0*/  ISETP.GE.AND P2, PT, R4, R237.reuse, PT ;  /* 0x000000ed0400720c */ /* 0x080fe40003f46270 */
[----:B------:R-:W-:Y:S02]  /*104c0*/  ISETP.GE.OR P6, PT, R8, R236, !P6 ;  /* 0x000000ec0800720c */ /* 0x000fe400077c6670 */
[----:B------:R-:W-:Y:S02]  /*104d0*/  ISETP.GE.AND P3, PT, R6, R237, PT ;  /* 0x000000ed0600720c */ /* 0x000fe40003f66270 */
[----:B------:R-:W-:Y:S02]  /*104e0*/  FMNMX.FTZ R9, R202, R9, !PT ;  /* 0x00000009ca097209 */ /* 0x000fe40007810000 */
[----:B------:R-:W-:Y:S02]  /*104f0*/  FSEL R203, R23, -INF , !P4 ;  /* 0xff80000017cb7808 */ /* 0x000fe40006000000 */
[----:B------:R-:W-:Y:S01]  /*10500*/  FMNMX.FTZ R10, R249, R10, !PT ;  /* 0x0000000af90a7209 */ /* 0x000fe20007810000 */
[----:B------:R-:W-:Y:S01]  /*10510*/  LDSM.16.MT88.4 R20, [R222+0x10000] ;  /* 0x01000000de14783b */ /* 0x000fe20000004200 */
[-C--:B------:R-:W-:Y:S02]  /*10520*/  ISETP.GE.OR P2, PT, R4, R236.reuse, !P2 ;  /* 0x000000ec0400720c */ /* 0x080fe40005746670 */
[----:B------:R-:W-:Y:S02]  /*10530*/  FSEL R190, R28, -INF , !P6 ;  /* 0xff8000001cbe7808 */ /* 0x000fe40007000000 */
[----:B------:R-:W-:Y:S02]  /*10540*/  ISETP.GE.OR P3, PT, R6, R236, !P3 ;  /* 0x000000ec0600720c */ /* 0x000fe40005f66670 */
[----:B------:R-:W-:Y:S02]  /*10550*/  IADD3 R3, R3, 0x39, RZ ;  /* 0x0000003903037810 */ /* 0x000fe40007ffe0ff */
[----:B------:R-:W-:Y:S02]  /*10560*/  FMNMX.FTZ R9, R200, R9, !PT ;  /* 0x00000009c8097209 */ /* 0x000fe40007810000 */
[----:B------:R-:W-:Y:S02]  /*10570*/  FSEL R186, R32, -INF , !P2 ;  /* 0xff80000020ba7808 */ /* 0x000fe40005000000 */
[----:B------:R-:W-:Y:S02]  /*10580*/  FSEL R201, R26, -INF , !P1 ;  /* 0xff8000001ac97808 */ /* 0x000fe40004800000 */
[----:B------:R-:W-:Y:S02]  /*10590*/  ISETP.GE.AND P2, PT, R8, R235, PT ;  /* 0x000000eb0800720c */ /* 0x000fe40003f46270 */
[----:B------:R-:W-:Y:S02]  /*105a0*/  FMNMX.FTZ R10, R203, R10, !PT ;  /* 0x0000000acb0a7209 */ /* 0x000fe40007810000 */
[----:B------:R-:W-:Y:S02]  /*105b0*/  FSEL R188, R29, -INF , !P3 ;  /* 0xff8000001dbc7808 */ /* 0x000fe40005800000 */
[----:B------:R-:W-:Y:S02]  /*105c0*/  ISETP.GE.AND P6, PT, R3, R237, PT ;  /* 0x000000ed0300720c */ /* 0x000fe40003fc6270 */
[----:B------:R-:W-:Y:S02]  /*105d0*/  FMNMX.FTZ R9, R190, R9, !PT ;  /* 0x00000009be097209 */ /* 0x000fe40007810000 */
[----:B------:R-:W-:Y:S02]  /*105e0*/  ISETP.GE.OR P1, PT, R8, R234, !P2 ;  /* 0x000000ea0800720c */ /* 0x000fe40005726670 */
[----:B------:R-:W-:Y:S02]  /*105f0*/  FSEL R199, R27, -INF , !P0 ;  /* 0xff8000001bc77808 */ /* 0x000fe40004000000 */
[----:B------:R-:W-:Y:S02]  /*10600*/  ISETP.GE.AND P2, PT, R6, R235, PT ;  /* 0x000000eb0600720c */ /* 0x000fe40003f46270 */
[----:B------:R-:W-:Y:S02]  /*10610*/  FMNMX.FTZ R8, R201, R10, !PT ;  /* 0x0000000ac9087209 */ /* 0x000fe40007810000 */
[----:B------:R-:W-:Y:S02]  /*10620*/  ISETP.GE.OR P6, PT, R3, R236, !P6 ;  /* 0x000000ec0300720c */ /* 0x000fe400077c6670 */
[----:B------:R-:W-:Y:S02]  /*10630*/  FMNMX.FTZ R9, R188, R9, !PT ;  /* 0x00000009bc097209 */ /* 0x000fe40007810000 */
[----:B------:R-:W-:Y:S02]  /*10640*/  FSEL R187, R30, -INF , !P1 ;  /* 0xff8000001ebb7808 */ /* 0x000fe40004800000 */
[----:B------:R-:W-:Y:S02]  /*10650*/  ISETP.GE.OR P2, PT, R6, R234, !P2 ;  /* 0x000000ea0600720c */ /* 0x000fe40005746670 */
[----:B------:R-:W-:Y:S02]  /*10660*/  ISETP.GE.AND P0, PT, R4, R235, PT ;  /* 0x000000eb0400720c */ /* 0x000fe40003f06270 */
[----:B------:R-:W-:Y:S02]  /*10670*/  FMNMX.FTZ R8, R199, R8, !PT ;  /* 0x00000008c7087209 */ /* 0x000fe40007810000 */
[----:B------:R-:W-:Y:S02]  /*10680*/  FSEL R178, R33, -INF , !P6 ;  /* 0xff80000021b27808 */ /* 0x000fe40007000000 */
[----:B------:R-:W-:Y:S02]  /*10690*/  FMNMX.FTZ R13, R186, R9, !PT ;  /* 0x00000009ba0d7209 */ /* 0x000fe40007810000 */
[----:B------:R-:W-:Y:S02]  /*106a0*/  FSEL R179, R31, -INF , !P2 ;  /* 0xff8000001fb37808 */ /* 0x000fe40005000000 */
[----:B------:R-:W-:Y:S01]  /*106b0*/  ISETP.GE.OR P1, PT, R4, R234, !P0 ;  /* 0x000000ea0400720c */ /* 0x000fe20004726670 */
[----:B------:R-:W-:Y:S01]  /*106c0*/  LDSM.16.MT88.4 R28, [R221+0x10000] ;  /* 0x01000000dd1c783b */ /* 0x000fe20000004200 */
[----:B------:R-:W-:Y:S02]  /*106d0*/  FMNMX.FTZ R8, R187, R8, !PT ;  /* 0x00000008bb087209 */ /* 0x000fe40007810000 */
[----:B------:R-:W-:Y:S02]  /*106e0*/  ISETP.GE.AND P0, PT, R3, R235, PT ;  /* 0x000000eb0300720c */ /* 0x000fe40003f06270 */
[----:B------:R-:W-:Y:S02]  /*106f0*/  FMNMX.FTZ R9, R178, R13, !PT ;  /* 0x0000000db2097209 */ /* 0x000fe40007810000 */
[----:B------:R-:W-:Y:S01]  /*10700*/  FSEL R177, R34, -INF , !P1 ;  /* 0xff80000022b17808 */ /* 0x000fe20004800000 */
[----:B------:R-:W-:Y:S01]  /*10710*/  LDSM.16.MT88.4 R12, [R224+0x10000] ;  /* 0x01000000e00c783b */ /* 0x000fe20000004200 */
[----:B------:R-:W-:Y:S02]  /*10720*/  FMNMX.FTZ R8, R179, R8, !PT ;  /* 0x00000008b3087209 */ /* 0x000fe40007810000 */
[----:B------:R-:W-:Y:S02]  /*10730*/  ISETP.GE.OR P0, PT, R3, R234, !P0 ;  /* 0x000000ea0300720c */ /* 0x000fe40004706670 */
[----:B------:R-:W-:Y:S02]  /*10740*/  FMNMX.FTZ R8, R177, R8, !PT ;  /* 0x00000008b1087209 */ /* 0x000fe40007810000 */
[----:B------:R-:W-:Y:S01]  /*10750*/  FSEL R165, R35, -INF , !P0 ;  /* 0xff80000023a57808 */ /* 0x000fe20004000000 */
        /* <DEDUP_REMOVED lines=8> */
[----:B------:R-:W-:Y:S02]  /*107e0*/  FSETP.NEU.FTZ.AND P0, PT, R3, -INF , PT ;  /* 0xff8000000300780b */ /* 0x000fe40003f1d000 */
[----:B--2---:R-:W-:Y:S04]  /*107f0*/  FMNMX.FTZ R164, R9, R164, !PT ;  /* 0x000000a409a47209 */ /* 0x004fe80007810000 */
[C---:B------:R-:W-:Y:S01]  /*10800*/  FSETP.NEU.FTZ.AND P1, PT, R164.reuse, -INF , PT ;  /* 0xff800000a400780b */ /* 0x040fe20003f3d000 */
[----:B------:R-:W-:Y:S05]  /*10810*/  FMUL.FTZ R189, R164, c[0x0][0x23c] ;  /* 0x00008f00a4bd7a20 */ /* 0x000fea0000410000 */
[----:B------:R-:W-:Y:S05]  /*10820*/  FSEL R189, R189, RZ, P1 ;  /* 0x000000ffbdbd7208 */ /* 0x000fea0000800000 */
[--C-:B------:R-:W-:Y:S02]  /*10830*/  FFMA.FTZ R185, R166, c[0x0][0x23c], -R189.reuse ;  /* 0x00008f00a6b97a23 */ /* 0x100fe400000108bd */
[--C-:B------:R-:W-:Y:S02]  /*10840*/  FFMA.FTZ R166, R176, c[0x0][0x23c], -R189.reuse ;  /* 0x00008f00b0a67a23 */ /* 0x100fe400000108bd */
[----:B------:R-:W-:Y:S02]  /*10850*/  FMUL.FTZ R176, R3, c[0x0][0x23c] ;  /* 0x00008f0003b07a20 */ /* 0x000fe40000410000 */
[--C-:B------:R-:W-:Y:S01]  /*10860*/  FFMA.FTZ R183, R170, c[0x0][0x23c], -R189.reuse ;  /* 0x00008f00aab77a23 */ /* 0x100fe200000108bd */
[----:B------:R-:W-:Y:S01]  /*10870*/  MUFU.EX2 R185, R185 ;  /* 0x000000b900b97308 */ /* 0x000fe20000000800 */
[--C-:B------:R-:W-:Y:S01]  /*10880*/  FFMA.FTZ R182, R168, c[0x0][0x23c], -R189.reuse ;  /* 0x00008f00a8b67a23 */ /* 0x100fe200000108bd */
[----:B------:R-:W-:Y:S01]  /*10890*/  FSEL R176, R176, RZ, P0 ;  /* 0x000000ffb0b07208 */ /* 0x000fe20000000000 */
[--C-:B------:R-:W-:Y:S02]  /*108a0*/  FFMA.FTZ R193, R174, c[0x0][0x23c], -R189.reuse ;  /* 0x00008f00aec17a23 */ /* 0x100fe400000108bd */
[--C-:B------:R-:W-:Y:S02]  /*108b0*/  FFMA.FTZ R191, R194, c[0x0][0x23c], -R189.reuse ;  /* 0x00008f00c2bf7a23 */ /* 0x100fe400000108bd */
[--C-:B------:R-:W-:Y:S01]  /*108c0*/  FFMA.FTZ R180, R5, c[0x0][0x23c], -R176.reuse ;  /* 0x00008f0005b47a23 */ /* 0x100fe200000108b0 */
[----:B------:R-:W-:Y:S01]  /*108d0*/  FSEL R5, R164, RZ, P1 ;  /* 0x000000ffa4057208 */ /* 0x000fe20000800000 */
[--C-:B------:R-:W-:Y:S01]  /*108e0*/  FFMA.FTZ R184, R167, c[0x0][0x23c], -R176.reuse ;  /* 0x00008f00a7b87a23 */ /* 0x100fe200000108b0 */
[----:B------:R-:W1:Y:S01]  /*108f0*/  MUFU.EX2 R166, R166 ;  /* 0x000000a600a67308 */ /* 0x000e620000000800 */
[----:B------:R-:W-:Y:S02]  /*10900*/  FFMA.FTZ R181, R7, c[0x0][0x23c], -R176 ;  /* 0x00008f0007b57a23 */ /* 0x000fe400000108b0 */
[----:B------:R-:W-:Y:S01]  /*10910*/  FADD.FTZ R4, -R5, R2 ;  /* 0x0000000205047221 */ /* 0x000fe20000010100 */
[----:B------:R-:W-:Y:S01]  /*10920*/  FSEL R5, R3, RZ, P0 ;  /* 0x000000ff03057208 */ /* 0x000fe20000000000 */
[----:B------:R-:W-:Y:S01]  /*10930*/  FFMA.FTZ R167, R11, c[0x0][0x23c], -R176 ;  /* 0x00008f000ba77a23 */ /* 0x000fe200000108b0 */
[----:B------:R-:W-:Y:S01]  /*10940*/  PLOP3.LUT P0, PT, PT, PT, UP2, 0x80, 0x0 ;  /* 0x000000000000781c */ /* 0x000fe20003f0f028 */
[----:B------:R-:W-:Y:S02]  /*10950*/  FMUL.FTZ R2, R4, c[0x0][0x23c] ;  /* 0x00008f0004027a20 */ /* 0x000fe40000410000 */
[----:B------:R-:W-:Y:S01]  /*10960*/  FADD.FTZ R5, -R5, R0 ;  /* 0x0000000005057221 */ /* 0x000fe20000010100 */
[----:B------:R-:W-:Y:S01]  /*10970*/  MUFU.EX2 R183, R183 ;  /* 0x000000b700b77308 */ /* 0x000fe20000000800 */
[--C-:B------:R-:W-:Y:S02]  /*10980*/  FFMA.FTZ R194, R172, c[0x0][0x23c], -R189.reuse ;  /* 0x00008f00acc27a23 */ /* 0x100fe400000108bd */
[----:B------:R-:W-:Y:S02]  /*10990*/  FMUL.FTZ R0, R5, c[0x0][0x23c] ;  /* 0x00008f0005007a20 */ /* 0x000fe40000410000 */
[--C-:B------:R-:W-:Y:S02]  /*109a0*/  FFMA.FTZ R198, R173, c[0x0][0x23c], -R176.reuse ;  /* 0x00008f00adc67a23 */ /* 0x100fe400000108b0 */
[--C-:B------:R-:W-:Y:S02]  /*109b0*/  FFMA.FTZ R192, R192, c[0x0][0x23c], -R189.reuse ;  /* 0x00008f00c0c07a23 */ /* 0x100fe400000108bd */
[--C-:B------:R-:W-:Y:S01]  /*109c0*/  FFMA.FTZ R196, R197, c[0x0][0x23c], -R176.reuse ;  /* 0x00008f00c5c47a23 */ /* 0x100fe200000108b0 */
[----:B------:R-:W2:Y:S01]  /*109d0*/  MUFU.EX2 R182, R182 ;  /* 0x000000b600b67308 */ /* 0x000ea20000000800 */
[--C-:B------:R-:W-:Y:S02]  /*109e0*/  FFMA.FTZ R197, R175, c[0x0][0x23c], -R176.reuse ;  /* 0x00008f00afc57a23 */ /* 0x100fe400000108b0 */
[----:B------:R-:W-:Y:S01]  /*109f0*/  LDSM.16.MT88.4 R172, [R224+0x14800] ;  /* 0x01480000e0ac783b */ /* 0x000fe20000004200 */
[----:B-1----:R-:W-:Y:S01]  /*10a00*/  F2FP.PACK_AB R168, R166, R185 ;  /* 0x000000b9a6a8723e */ /* 0x002fe200000000ff */
        /* <DEDUP_REMOVED lines=9> */
[----:B------:R-:W1:Y:S01]  /*10aa0*/  MUFU.EX2 R181, R181 ;  /* 0x000000b500b57308 */ /* 0x000e620000000800 */
[--C-:B------:R-:W-:Y:S02]  /*10ab0*/  FFMA.FTZ R201, R201, c[0x0][0x23c], -R176.reuse ;  /* 0x00008f00c9c97a23 */ /* 0x100fe400000108b0 */
[--C-:B------:R-:W-:Y:S01]  /*10ac0*/  FFMA.FTZ R248, R199, c[0x0][0x23c], -R176.reuse ;  /* 0x00008f00c7f87a23 */ /* 0x100fe200000108b0 */
[----:B--2---:R-:W-:Y:S01]  /*10ad0*/  F2FP.PACK_AB R170, R182, R183 ;  /* 0x000000b7b6aa723e */ /* 0x004fe200000000ff */
        /* <DEDUP_REMOVED lines=8> */
[----:B------:R-:W2:Y:S01]  /*10b60*/  MUFU.EX2 R167, R167 ;  /* 0x000000a700a77308 */ /* 0x000ea20000000800 */
[----:B-1----:R-:W-:Y:S09]  /*10b70*/  F2FP.PACK_AB R169, R181, R184 ;  /* 0x000000b8b5a9723e */ /* 0x002ff200000000ff */
[----:B------:R-:W1:Y:S10]  /*10b80*/  MUFU.EX2 R2, R2 ;  /* 0x0000000200027308 */ /* 0x000e740000000800 */
[----:B------:R-:W3:Y:S01]  /*10b90*/  MUFU.EX2 R0, R0 ;  /* 0x0000000000007308 */ /* 0x000ee20000000800 */
[----:B--2---:R-:W-:Y:S09]  /*10ba0*/  F2FP.PACK_AB R171, R167, R180 ;  /* 0x000000b4a7ab723e */ /* 0x004ff200000000ff */
[----:B------:R2:W-:Y:S01]  /*10bb0*/  MUFU.EX2 R250, R176 ;  /* 0x000000b000fa7308 */ /* 0x0005e20000000800 */
[C---:B-1----:R-:W-:Y:S02]  /*10bc0*/  FMUL.FTZ R4, R2.reuse, R160 ;  /* 0x000000a002047220 */ /* 0x042fe40000410000 */
        /* <DEDUP_REMOVED lines=16> */
[----:B------:R-:W-:Y:S02]  /*10cd0*/  MUFU.EX2 R193, R193 ;  /* 0x000000c100c17308 */ /* 0x000fe40000000800 */
[----:B--2---:R-:W-:Y:S01]  /*10ce0*/  LDSM.16.MT88.4 R176, [R224+0x15800] ;  /* 0x01580000e0b0783b */ /* 0x004fe20000004200 */
        /* <DEDUP_REMOVED lines=85> */
[----:B------:R-:W4:Y:S01]  /*11240*/  MUFU.EX2 R199, R199 ;  /* 0x000000c700c77308 */ /* 0x000f220000000800 */
        /* <DEDUP_REMOVED lines=9> */
[----:B------:R-:W3:Y:S01]  /*112e0*/  LDSM.16.MT88.4 R140, [R221+0x14000] ;  /* 0x01400000dd8c783b */ /* 0x000ee20000004200 */
        /* <DEDUP_REMOVED lines=11> */
[----:B------:R-:W1:Y:S01]  /*113a0*/  MUFU.EX2 R188, R188 ;  /* 0x000000bc00bc7308 */ /* 0x000e620000000800 */
[C---:B------:R-:W-:Y:S01]  /*113b0*/  HMMA.16816.F32 R72, R168.reuse, R138, R72 ;  /* 0x0000008aa848723c */ /* 0x040fe20000001848 */
[----:B------:R-:W1:Y:S02]  /*113c0*/  LDSM.16.MT88.4 R136, [R220+0x14000] ;  /* 0x01400000dc88783b */ /* 0x000e640000004200 */
[C---:B------:R-:W-:Y:S02]  /*113d0*/  FMUL.FTZ R78, R0.reuse, R78 ;  /* 0x0000004e004e7220 */ /* 0x040fe40000410000 */
[----:B------:R-:W-:Y:S02]  /*113e0*/  FMUL.FTZ R79, R0, R79 ;  /* 0x0000004f004f7220 */ /* 0x000fe40000410000 */
[C---:B------:R-:W-:Y:S02]  /*113f0*/  FMUL.FTZ R80, R2.reuse, R80 ;  /* 0x0000005002507220 */ /* 0x040fe40000410000 */
[----:B------:R-:W-:Y:S01]  /*11400*/  FMUL.FTZ R81, R2, R81 ;  /* 0x0000005102517220 */ /* 0x000fe20000410000 */
[----:B------:R-:W1:Y:S02]  /*11410*/  MUFU.EX2 R249, R249 ;  /* 0x000000f900f97308 */ /* 0x000e640000000800 */
        /* <DEDUP_REMOVED lines=71> */
[----:B------:R-:W-:Y:S03]  /*11890*/  F2FP.PACK_AB R133, R195, R196 ;  /* 0x000000c4c385723e */ /* 0x000fe600000000ff */
[----:B------:R-:W-:Y:S01]  /*118a0*/  HMMA.16816.F32 R128, R168, R134, R128 ;  /* 0x00000086a880723c */ /* 0x000fe20000001880 */
[----:B------:R-:W2:Y:S02]  /*118b0*/  LDSM.16.MT88.4 R168, [R220+0x12800] ;  /* 0x01280000dca8783b */ /* 0x000ea40000004200 */
        /* <DEDUP_REMOVED lines=9> */
[C---:B---3--:R-:W-:Y:S05]  /*11950*/  HMMA.16816.F32 R4, R132.reuse, R140, R4 ;  /* 0x0000008c8404723c */ /* 0x048fea0000001804 */
[----:B------:R-:W-:Y:S02]  /*11960*/  FADD.FTZ R182, R182, R183 ;  /* 0x000000b7b6b67221 */ /* 0x000fe40000010000 */
[----:B------:R-:W-:Y:S01]  /*11970*/  FADD.FTZ R167, R167, R180 ;  /* 0x000000b4a7a77221 */ /* 0x000fe20000010000 */
[C---:B------:R-:W-:Y:S01]  /*11980*/  HMMA.16816.F32 R8, R132.reuse, R142, R8 ;  /* 0x0000008e8408723c */ /* 0x040fe20000001808 */
[----:B------:R-:W3:Y:S03]  /*11990*/  LDSM.16.MT88.4 R140, [R222+0x14800] ;  /* 0x01480000de8c783b */ /* 0x000ee60000004200 */
[----:B------:R-:W-:Y:S02]  /*119a0*/  FADD.FTZ R191, R191, R182 ;  /* 0x000000b6bfbf7221 */ /* 0x000fe40000010000 */
[----:B------:R-:W-:Y:S02]  /*119b0*/  FADD.FTZ R196, R196, R167 ;  /* 0x000000a7c4c47221 */ /* 0x000fe40000010000 */
[C---:B-1----:R-:W-:Y:S04]  /*119c0*/  HMMA.16816.F32 R12, R132.reuse, R136, R12 ;  /* 0x00000088840c723c */ /* 0x042fe8000000180c */
[----:B------:R-:W-:Y:S02]  /*119d0*/  FADD.FTZ R192, R192, R191 ;  /* 0x000000bfc0c07221 */ /* 0x000fe40000010000 */
[----:B------:R-:W-:Y:S02]  /*119e0*/  FADD.FTZ R196, R195, R196 ;  /* 0x000000c4c3c47221 */ /* 0x000fe40000010000 */
        /* <DEDUP_REMOVED lines=21> */
[C---:B--2---:R-:W-:Y:S07]  /*11b40*/  HMMA.16816.F32 R60, R132.reuse, R168, R60 ;  /* 0x000000a8843c723c */ /* 0x044fee000000183c */
[----:B----4-:R-:W-:Y:S01]  /*11b50*/  F2FP.PACK_AB R168, R199, R190 ;  /* 0x000000bec7a8723e */ /* 0x010fe200000000ff */
[C---:B------:R-:W-:Y:S04]  /*11b60*/  HMMA.16816.F32 R64, R132.reuse, R170, R64 ;  /* 0x000000aa8440723c */ /* 0x040fe80000001840 */
[----:B------:R-:W-:Y:S03]  /*11b70*/  F2FP.PACK_AB R169, R188, R187 ;  /* 0x000000bbbca9723e */ /* 0x000fe600000000ff */
[----:B------:R-:W-:Y:S01]  /*11b80*/  F2FP.PACK_AB R170, R189, R186 ;  /* 0x000000babdaa723e */ /* 0x000fe200000000ff */
[C---:B------:R-:W-:Y:S04]  /*11b90*/  HMMA.16816.F32 R68, R132.reuse, R172, R68 ;  /* 0x000000ac8444723c */ /* 0x040fe80000001844 */
[----:B------:R-:W-:Y:S04]  /*11ba0*/  F2FP.PACK_AB R171, R250, R249 ;  /* 0x000000f9faab723e */ /* 0x000fe800000000ff */
        /* <DEDUP_REMOVED lines=8> */
[C---:B-----5:R-:W-:Y:S08]  /*11c30*/  HMMA.16816.F32 R92, R132.reuse, R144, R92 ;  /* 0x00000090845c723c */ /* 0x060ff0000000185c */
        /* <DEDUP_REMOVED lines=12> */
[----:B------:R-:W-:Y:S01]  /*11d00*/  HMMA.16816.F32 R128, R132, R146, R128 ;  /* 0x000000928480723c */ /* 0x000fe20000001880 */
[----:B------:R-:W3:Y:S06]  /*11d10*/  LDSM.16.MT88.4 R144, [R220+0x11000] ;  /* 0x01100000dc90783b */ /* 0x000eec0000004200 */
[----:B------:R-:W-:Y:S01]  /*11d20*/  F2FP.PACK_AB R132, R251, R244 ;  /* 0x000000f4fb84723e */ /* 0x000fe200000000ff */
[----:B------:R-:W-:Y:S01]  /*11d30*/  FADD.FTZ R244, R244, R193 ;  /* 0x000000c1f4f47221 */ /* 0x000fe20000010000 */
[----:B------:R-:W-:Y:S03]  /*11d40*/  F2FP.PACK_AB R134, R200, R202 ;  /* 0x000000cac886723e */ /* 0x000fe600000000ff */
[C---:B------:R-:W-:Y:S01]  /*11d50*/  F2FP.PACK_AB R133, R203.reuse, R242 ;  /* 0x000000f2cb85723e */ /* 0x040fe200000000ff */
[----:B------:R-:W-:Y:S01]  /*11d60*/  FADD.FTZ R242, R242, R197 ;  /* 0x000000c5f2f27221 */ /* 0x000fe20000010000 */
[C---:B------:R-:W-:Y:S03]  /*11d70*/  F2FP.PACK_AB R135, R248.reuse, R201 ;  /* 0x000000c9f887723e */ /* 0x040fe600000000ff */
[----:B------:R-:W-:Y:S04]  /*11d80*/  FADD.FTZ R242, R203, R242 ;  /* 0x000000f2cbf27221 */ /* 0x000fe80000010000 */
[C---:B----4-:R-:W-:Y:S03]  /*11d90*/  HMMA.16816.F32 R4, R132.reuse, R148, R4 ;  /* 0x000000948404723c */ /* 0x050fe60000001804 */
[----:B------:R-:W-:Y:S04]  /*11da0*/  FADD.FTZ R201, R201, R242 ;  /* 0x000000f2c9c97221 */ /* 0x000fe80000010000 */
[----:B------:R-:W-:Y:S01]  /*11db0*/  FADD.FTZ R248, R248, R201 ;  /* 0x000000c9f8f87221 */ /* 0x000fe20000010000 */
[C---:B------:R-:W-:Y:S01]  /*11dc0*/  HMMA.16816.F32 R8, R132.reuse, R150, R8 ;  /* 0x000000968408723c */ /* 0x040fe20000001808 */
[----:B------:R-:W4:Y:S03]  /*11dd0*/  LDSM.16.MT88.4 R148, [R221+0x13000] ;  /* 0x01300000dd94783b */ /* 0x000f260000004200 */
[----:B------:R-:W-:Y:S04]  /*11de0*/  FADD.FTZ R187, R187, R248 ;  /* 0x000000f8bbbb7221 */ /* 0x000fe80000010000 */
[C---:B--2---:R-:W-:Y:S04]  /*11df0*/  HMMA.16816.F32 R12, R132.reuse, R140, R12 ;  /* 0x0000008c840c723c */ /* 0x044fe8000000180c */
[----:B------:R-:W-:Y:S04]  /*11e00*/  FADD.FTZ R188, R188, R187 ;  /* 0x000000bbbcbc7221 */ /* 0x000fe80000010000 */
[C---:B------:R-:W-:Y:S01]  /*11e10*/  HMMA.16816.F32 R16, R132.reuse, R142, R16 ;  /* 0x0000008e8410723c */ /* 0x040fe20000001810 */
[----:B------:R-:W2:Y:S03]  /*11e20*/  LDSM.16.MT88.4 R140, [R220+0x13000] ;  /* 0x01300000dc8c783b */ /* 0x000ea60000004200 */
[----:B------:R-:W-:Y:S04]  /*11e30*/  FADD.FTZ R243, R249, R188 ;  /* 0x000000bcf9f37221 */ /* 0x000fe80000010000 */
[C---:B-1----:R-:W-:Y:S04]  /*11e40*/  HMMA.16816.F32 R20, R132.reuse, R136, R20 ;  /* 0x000000888414723c */ /* 0x042fe80000001814 */
[----:B------:R-:W-:Y:S04]  /*11e50*/  FADD.FTZ R243, R250, R243 ;  /* 0x000000f3faf37221 */ /* 0x000fe80000010000 */
        /* <DEDUP_REMOVED lines=10> */
[C---:B----4-:R-:W-:Y:S08]  /*11f00*/  HMMA.16816.F32 R52, R132.reuse, R148, R52 ;  /* 0x000000948434723c */ /* 0x050ff00000001834 */
[C---:B------:R-:W-:Y:S01]  /*11f10*/  HMMA.16816.F32 R56, R132.reuse, R150, R56 ;  /* 0x000000968438723c */ /* 0x040fe20000001838 */
[----:B------:R-:W4:Y:S07]  /*11f20*/  LDSM.16.MT88.4 R148, [R220+0x15000] ;  /* 0x01500000dc94783b */ /* 0x000f2e0000004200 */
[C---:B--2---:R-:W-:Y:S08]  /*11f30*/  HMMA.16816.F32 R60, R132.reuse, R140, R60 ;  /* 0x0000008c843c723c */ /* 0x044ff0000000183c */
[C---:B------:R-:W-:Y:S01]  /*11f40*/  HMMA.16816.F32 R64, R132.reuse, R142, R64 ;  /* 0x0000008e8440723c */ /* 0x040fe20000001840 */
[----:B------:R-:W-:Y:S07]  /*11f50*/  LDSM.16.MT88.4 R140, [R222+0x17000] ;  /* 0x01700000de8c783b */ /* 0x000fee0000004200 */
[C---:B-1----:R-:W-:Y:S08]  /*11f60*/  HMMA.16816.F32 R68, R132.reuse, R136, R68 ;  /* 0x000000888444723c */ /* 0x042ff00000001844 */
[C---:B------:R-:W-:Y:S01]  /*11f70*/  HMMA.16816.F32 R72, R132.reuse, R138, R72 ;  /* 0x0000008a8448723c */ /* 0x040fe20000001848 */
[----:B------:R-:W1:Y:S07]  /*11f80*/  LDSM.16.MT88.4 R136, [R224+0x17000] ;  /* 0x01700000e088783b */ /* 0x000e6e0000004200 */
[C---:B------:R-:W-:Y:S08]  /*11f90*/  HMMA.16816.F32 R76, R132.reuse, R160, R76 ;  /* 0x000000a0844c723c */ /* 0x040ff0000000184c */
[C---:B------:R-:W-:Y:S08]  /*11fa0*/  HMMA.16816.F32 R80, R132.reuse, R162, R80 ;  /* 0x000000a28450723c */ /* 0x040ff00000001850 */
        /* <DEDUP_REMOVED lines=13> */
[C---:B------:R-:W-:Y:S08]  /*12080*/  HMMA.16816.F32 R120, R132.reuse, R146, R120 ;  /* 0x000000928478723c */ /* 0x040ff00000001878 */
[C---:B---3--:R-:W-:Y:S08]  /*12090*/  HMMA.16816.F32 R124, R132.reuse, R148, R124 ;  /* 0x00000094847c723c */ /* 0x048ff0000000187c */
[----:B------:R-:W-:Y:S08]  /*120a0*/  HMMA.16816.F32 R128, R132, R150, R128 ;  /* 0x000000968480723c */ /* 0x000ff00000001880 */
[C---:B------:R-:W-:Y:S01]  /*120b0*/  HMMA.16816.F32 R160, R168.reuse, R156, R4 ;  /* 0x0000009ca8a0723c */ /* 0x040fe20000001804 */
[----:B------:R-:W2:Y:S07]  /*120c0*/  LDSM.16.MT88.4 R4, [R224+0x13800] ;  /* 0x01380000e004783b */ /* 0x000eae0000004200 */
[C---:B------:R-:W-:Y:S01]  /*120d0*/  HMMA.16816.F32 R156, R168.reuse, R158, R8 ;  /* 0x0000009ea89c723c */ /* 0x040fe20000001808 */
[----:B------:R-:W3:Y:S07]  /*120e0*/  LDSM.16.MT88.4 R8, [R222+0x13800] ;  /* 0x01380000de08783b */ /* 0x000eee0000004200 */
[C---:B-1----:R-:W-:Y:S01]  /*120f0*/  HMMA.16816.F32 R152, R168.reuse, R136, R12 ;  /* 0x00000088a898723c */ /* 0x042fe2000000180c */
[----:B------:R-:W1:Y:S07]  /*12100*/  LDSM.16.MT88.4 R12, [R221+0x13800] ;  /* 0x01380000dd0c783b */ /* 0x000e6e0000004200 */
[C---:B------:R-:W-:Y:S01]  /*12110*/  HMMA.16816.F32 R148, R168.reuse, R138, R16 ;  /* 0x0000008aa894723c */ /* 0x040fe20000001810 */
[----:B------:R-:W5:Y:S07]  /*12120*/  LDSM.16.MT88.4 R16, [R220+0x13800] ;  /* 0x01380000dc10783b */ /* 0x000f6e0000004200 */
[C---:B----4-:R-:W-:Y:S01]  /*12130*/  HMMA.16816.F32 R144, R168.reuse, R140, R20 ;  /* 0x0000008ca890723c */ /* 0x050fe20000001814 */
[----:B------:R-:W4:Y:S07]  /*12140*/  LDSM.16.MT88.4 R20, [R222+0x15800] ;  /* 0x01580000de14783b */ /* 0x000f2e0000004200 */
[C---:B------:R-:W-:Y:S01]  /*12150*/  HMMA.16816.F32 R140, R168.reuse, R142, R24 ;  /* 0x0000008ea88c723c */ /* 0x040fe20000001818 */
[----:B------:R-:W1:Y:S07]  /*12160*/  LDSM.16.MT88.4 R24, [R221+0x15800] ;  /* 0x01580000dd18783b */ /* 0x000e6e0000004200 */
[C---:B------:R-:W-:Y:S01]  /*12170*/  HMMA.16816.F32 R136, R168.reuse, R172, R28 ;  /* 0x000000aca888723c */ /* 0x040fe2000000181c */
[----:B------:R-:W1:Y:S07]  /*12180*/  LDSM.16.MT88.4 R28, [R220+0x15800] ;  /* 0x01580000dc1c783b */ /* 0x000e6e0000004200 */
        /* <DEDUP_REMOVED lines=21> */
[C---:B------:R-:W-:Y:S08]  /*122e0*/  HMMA.16816.F32 R100, R168.reuse, R32, R100 ;  /* 0x00000020a864723c */ /* 0x040ff00000001864 */
[C---:B------:R-:W-:Y:S08]  /*122f0*/  HMMA.16816.F32 R104, R168.reuse, R34, R104 ;  /* 0x00000022a868723c */ /* 0x040ff00000001868 */
[C---:B--2---:R-:W-:Y:S07]  /*12300*/  HMMA.16816.F32 R108, R168.reuse, R4, R108 ;  /* 0x00000004a86c723c */ /* 0x044fee000000186c */
[----:B------:R-:W-:Y:S01]  /*12310*/  FADD.FTZ R5, R251, R244 ;  /* 0x000000f4fb057221 */ /* 0x000fe20000010000 */
[C---:B------:R-:W-:Y:S04]  /*12320*/  HMMA.16816.F32 R112, R168.reuse, R6, R112 ;  /* 0x00000006a870723c */ /* 0x040fe80000001870 */
[----:B------:R-:W-:Y:S04]  /*12330*/  FADD.FTZ R5, R202, R5 ;  /* 0x00000005ca057221 */ /* 0x000fe80000010000 */
[C---:B---3--:R-:W-:Y:S04]  /*12340*/  HMMA.16816.F32 R116, R168.reuse, R8, R116 ;  /* 0x00000008a874723c */ /* 0x048fe80000001874 */
[----:B------:R-:W-:Y:S04]  /*12350*/  FADD.FTZ R5, R200, R5 ;  /* 0x00000005c8057221 */ /* 0x000fe80000010000 */
[C---:B------:R-:W-:Y:S04]  /*12360*/  HMMA.16816.F32 R120, R168.reuse, R10, R120 ;  /* 0x0000000aa878723c */ /* 0x040fe80000001878 */
[----:B------:R-:W-:Y:S04]  /*12370*/  FADD.FTZ R190, R190, R5 ;  /* 0x00000005bebe7221 */ /* 0x000fe80000010000 */
[C---:B-1----:R-:W-:Y:S04]  /*12380*/  HMMA.16816.F32 R124, R168.reuse, R12, R124 ;  /* 0x0000000ca87c723c */ /* 0x042fe8000000187c */
[----:B------:R-:W-:Y:S04]  /*12390*/  FADD.FTZ R199, R199, R190 ;  /* 0x000000bec7c77221 */ /* 0x000fe80000010000 */
[----:B------:R-:W-:Y:S04]  /*123a0*/  HMMA.16816.F32 R128, R168, R14, R128 ;  /* 0x0000000ea880723c */ /* 0x000fe80000001880 */
[----:B------:R-:W-:Y:S04]  /*123b0*/  FADD.FTZ R186, R186, R199 ;  /* 0x000000c7baba7221 */ /* 0x000fe80000010000 */
[----:B------:R-:W-:Y:S01]  /*123c0*/  FADD.FTZ R245, R189, R186 ;  /* 0x000000babdf57221 */ /* 0x000fe20000010000 */
[----:B------:R-:W-:-:S05]  /*123d0*/  @P0 BRA `(.L_x_3121) ;  /* 0xffffb42000000947 */ /* 0x000fca000383ffff */
.L_x_3117:
        /* <DEDUP_REMOVED lines=8> */
[----:B------:R-:W-:Y:S06]  /*12460*/  BAR.SYNC.DEFER_BLOCKING 0x0 ;  /* 0x0000000000007b1d */ /* 0x000fec0000010000 */
[----:B------:R-:W4:Y:S01]  /*12470*/  S2UR UR7, SR_CTAID.Y ;  /* 0x00000000000779c3 */ /* 0x000f220000002600 */
[----:B------:R-:W-:-:S07]  /*12480*/  ULDC.64 UR4, c[0x0][0x210] ;  /* 0x0000840000047ab9 */ /* 0x000fce0000000a00 */
[----:B------:R-:W5:Y:S01]  /*12490*/  S2UR UR8, SR_CTAID.X ;  /* 0x00000000000879c3 */ /* 0x000f620000002500 */
[----:B-1----:R-:W-:Y:S02]  /*124a0*/  FADD.FTZ R5, R0, R243 ;  /* 0x000000f300057221 */ /* 0x002fe40000010000 */
[----:B------:R-:W1:Y:S01]  /*124b0*/  S2R R0, SR_TID.X ;  /* 0x0000000000007919 */ /* 0x000e620000002100 */
[----:B--2---:R-:W-:Y:S01]  /*124c0*/  UIMAD UR9, UR9, UR6, UR10 ;  /* 0x00000006090972a4 */ /* 0x004fe2000f8e020a */
[----:B---3--:R-:W-:Y:S02]  /*124d0*/  FADD.FTZ R11, R2, R245 ;  /* 0x000000f5020b7221 */ /* 0x008fe40000010000 */
[----:B------:R-:W2:Y:S04]  /*124e0*/  SHFL.BFLY PT, R2, R5, 0x1, 0x1f ;  /* 0x0c201f0005027f89 */ /* 0x000ea800000e0000 */
[----:B------:R-:W3:Y:S01]  /*124f0*/  SHFL.BFLY PT, R4, R11, 0x1, 0x1f ;  /* 0x0c201f000b047f89 */ /* 0x000ee200000e0000 */
[----:B----4-:R-:W-:-:S04]  /*12500*/  UIMAD UR4, UR7, UR4, UR29 ;  /* 0x00000004070472a4 */ /* 0x010fc8000f8e021d */
[----:B------:R-:W-:Y:S02]  /*12510*/  UIMAD UR4, UR4, UR6, UR9 ;  /* 0x00000006040472a4 */ /* 0x000fe4000f8e0209 */
[----:B-----5:R-:W-:Y:S01]  /*12520*/  USHF.L.U32 UR8, UR8, 0x6, URZ ;  /* 0x0000000608087899 */ /* 0x020fe2000800063f */
[----:B-1----:R-:W-:-:S03]  /*12530*/  SHF.R.S32.HI R9, RZ, 0x1f, R0 ;  /* 0x0000001fff097819 */ /* 0x002fc60000011400 */
[----:B------:R-:W-:Y:S01]  /*12540*/  UIMAD UR5, UR4, UR5, UR8 ;  /* 0x00000005040572a4 */ /* 0x000fe2000f8e0208 */
[-C--:B------:R-:W-:Y:S01]  /*12550*/  LEA.HI R8, R9, R0.reuse, RZ, 0x2 ;  /* 0x0000000009087211 */ /* 0x080fe200078f10ff */
[----:B--2---:R-:W-:Y:S01]  /*12560*/  FADD.FTZ R2, R5, R2 ;  /* 0x0000000205027221 */ /* 0x004fe20000010000 */
[----:B------:R-:W-:Y:S02]  /*12570*/  LEA.HI R12, R9, R0, RZ, 0x4 ;  /* 0x00000000090c7211 */ /* 0x000fe400078f20ff */
[----:B------:R-:W-:Y:S01]  /*12580*/  SHF.R.S32.HI R10, RZ, 0x2, R8 ;  /* 0x00000002ff0a7819 */ /* 0x000fe20000011408 */
[----:B---3--:R-:W-:Y:S01]  /*12590*/  FADD.FTZ R4, R11, R4 ;  /* 0x000000040b047221 */ /* 0x008fe20000010000 */
[----:B------:R-:W-:Y:S02]  /*125a0*/  SHF.R.S32.HI R5, RZ, 0x1f, R8 ;  /* 0x0000001fff057819 */ /* 0x000fe40000011408 */
[----:B------:R-:W-:Y:S02]  /*125b0*/  FSETP.NE.FTZ.AND P3, PT, R2, RZ, PT ;  /* 0x000000ff0200720b */ /* 0x000fe40003f75000 */
[----:B------:R-:W-:-:S02]  /*125c0*/  LEA.HI R5, R5, R10, RZ, 0x3 ;  /* 0x0000000a05057211 */ /* 0x000fc400078f18ff */
[----:B------:R-:W-:Y:S02]  /*125d0*/  FSETP.NE.FTZ.AND P4, PT, R4, RZ, PT ;  /* 0x000000ff0400720b */ /* 0x000fe40003f95000 */
[----:B------:R-:W-:Y:S02]  /*125e0*/  LOP3.LUT R5, R5, 0xfffffff8, RZ, 0xc0, !PT ;  /* 0xfffffff805057812 */ /* 0x000fe400078ec0ff */
[----:B------:R-:W-:Y:S02]  /*125f0*/  LEA.HI R9, R9, R0, RZ, 0x5 ;  /* 0x0000000009097211 */ /* 0x000fe400078f28ff */
[----:B------:R-:W-:Y:S02]  /*12600*/  IADD3 R5, R10, -R5, RZ ;  /* 0x800000050a057210 */ /* 0x000fe40007ffe0ff */
[----:B------:R-:W1:Y:S01]  /*12610*/  S2R R10, SR_TID.X ;  /* 0x00000000000a7919 */ /* 0x000e620000002100 */
[----:B------:R-:W-:Y:S01]  /*12620*/  LOP3.LUT R17, R8, 0x1ffffffc, RZ, 0xc0, !PT ;  /* 0x1ffffffc08117812 */ /* 0x000fe200078ec0ff */
[----:B------:R-:W2:Y:S01]  /*12630*/  @P3 MUFU.RCP R6, R2 ;  /* 0x0000000200063308 */ /* 0x000ea20000001000 */
[----:B------:R-:W-:-:S02]  /*12640*/  LOP3.LUT R13, R12, 0xfffffff0, RZ, 0xc0, !PT ;  /* 0xfffffff00c0d7812 */ /* 0x000fc400078ec0ff */
[----:B------:R-:W-:Y:S02]  /*12650*/  SHF.R.S32.HI R12, RZ, 0x5, R9 ;  /* 0x00000005ff0c7819 */ /* 0x000fe40000011409 */
[-C--:B------:R-:W-:Y:S02]  /*12660*/  IADD3 R17, -R17, R0.reuse, RZ ;  /* 0x0000000011117210 */ /* 0x080fe40007ffe1ff */
[----:B------:R-:W-:Y:S01]  /*12670*/  IADD3 R13, -R13, R0, RZ ;  /* 0x000000000d0d7210 */ /* 0x000fe20007ffe1ff */
[----:B------:R-:W3:Y:S01]  /*12680*/  @P4 MUFU.RCP R7, R4 ;  /* 0x0000000400074308 */ /* 0x000ee20000001000 */
[C---:B------:R-:W-:Y:S02]  /*12690*/  LOP3.LUT R16, R5.reuse, 0x1, RZ, 0xc0, !PT ;  /* 0x0000000105107812 */ /* 0x040fe400078ec0ff */
[----:B------:R-:W-:Y:S02]  /*126a0*/  SHF.L.U32 R19, R5, 0x6, RZ ;  /* 0x0000000605137819 */ /* 0x000fe400000006ff */
[----:B------:R-:W-:-:S02]  /*126b0*/  ISETP.NE.U32.AND P0, PT, R16, 0x1, PT ;  /* 0x000000011000780c */ /* 0x000fc40003f05070 */
[----:B------:R-:W-:Y:S01]  /*126c0*/  LOP3.LUT R19, R19, 0x1c0, RZ, 0xc0, !PT ;  /* 0x000001c013137812 */ /* 0x000fe200078ec0ff */
[C---:B--2---:R-:W-:Y:S01]  /*126d0*/  FMUL.FTZ R163, R6.reuse, R163 ;  /* 0x000000a306a37220 */ /* 0x044fe20000410000 */
[----:B------:R-:W-:Y:S01]  /*126e0*/  R2P PR, R5, 0x6 ;  /* 0x0000000605007804 */ /* 0x000fe20000000000 */
[C---:B------:R-:W-:Y:S01]  /*126f0*/  FMUL.FTZ R162, R6.reuse, R162 ;  /* 0x000000a206a27220 */ /* 0x040fe20000410000 */
[----:B------:R-:W-:Y:S01]  /*12700*/  LEA.HI R19, R19, R19, RZ, 0x1d ;  /* 0x0000001313137211 */ /* 0x000fe200078fe8ff */
[C---:B------:R-:W-:Y:S01]  /*12710*/  FMUL.FTZ R159, R6.reuse, R159 ;  /* 0x0000009f069f7220 */ /* 0x040fe20000410000 */
[----:B------:R-:W-:Y:S01]  /*12720*/  LOP3.LUT R9, R9, 0xffffffe0, RZ, 0xc0, !PT ;  /* 0xffffffe009097812 */ /* 0x000fe200078ec0ff */
[----:B------:R-:W-:Y:S01]  /*12730*/  FMUL.FTZ R158, R6, R158 ;  /* 0x0000009e069e7220 */ /* 0x000fe20000410000 */
[----:B-1----:R-:W-:Y:S01]  /*12740*/  SHF.R.S32.HI R11, RZ, 0x1f, R10 ;  /* 0x0000001fff0b7819 */ /* 0x002fe2000001140a */
[C---:B---3--:R-:W-:Y:S01]  /*12750*/  FMUL.FTZ R160, R7.reuse, R160 ;  /* 0x000000a007a07220 */ /* 0x048fe20000410000 */
[----:B------:R-:W-:Y:S01]  /*12760*/  @P4 MUFU.LG2 R4, R4 ;  /* 0x0000000400044308 */ /* 0x000fe20000000c00 */
[----:B------:R-:W-:Y:S01]  /*12770*/  FMUL.FTZ R161, R7, R161 ;  /* 0x000000a107a17220 */ /* 0x000fe20000410000 */
[----:B------:R-:W-:Y:S01]  /*12780*/  LEA.HI R14, R11, R10, RZ, 0x4 ;  /* 0x0000000a0b0e7211 */ /* 0x000fe200078f20ff */
[----:B------:R-:W-:Y:S01]  /*12790*/  FMUL.FTZ R156, R7, R156 ;  /* 0x0000009c079c7220 */ /* 0x000fe20000410000 */
[----:B------:R-:W-:Y:S01]  /*127a0*/  LEA.HI R11, R11, R10, RZ, 0x5 ;  /* 0x0000000a0b0b7211 */ /* 0x000fe200078f28ff */
[C---:B------:R-:W-:Y:S01]  /*127b0*/  FMUL.FTZ R157, R7.reuse, R157 ;  /* 0x0000009d079d7220 */ /* 0x040fe20000410000 */
[----:B------:R-:W-:Y:S01]  /*127c0*/  SHF.R.S32.HI R8, RZ, 0x4, R14 ;  /* 0x00000004ff087819 */ /* 0x000fe2000001140e */
[C---:B------:R-:W-:Y:S01]  /*127d0*/  FMUL.FTZ R152, R7.reuse, R152 ;  /* 0x0000009807987220 */ /* 0x040fe20000410000 */
[----:B------:R-:W-:Y:S01]  /*127e0*/  LEA R14, R12, R17, 0x9 ;  /* 0x000000110c0e7211 */ /* 0x000fe200078e48ff */
[----:B------:R-:W-:Y:S01]  /*127f0*/  FMUL.FTZ R153, R7, R153 ;  /* 0x0000009907997220 */ /* 0x000fe20000410000 */
[----:B------:R-:W-:Y:S01]  /*12800*/  SHF.L.U32 R15, R8, 0x6, RZ ;  /* 0x00000006080f7819 */ /* 0x000fe200000006ff */
[C---:B------:R-:W-:Y:S01]  /*12810*/  FMUL.FTZ R155, R6.reuse, R155 ;  /* 0x0000009b069b7220 */ /* 0x040fe20000410000 */
[----:B------:R-:W-:Y:S01]  /*12820*/  LEA.HI R17, R13, R13, RZ, 0x1 ;  /* 0x0000000d0d117211 */ /* 0x000fe200078f08ff */
[C---:B------:R-:W-:Y:S01]  /*12830*/  FMUL.FTZ R154, R6.reuse, R154 ;  /* 0x0000009a069a7220 */ /* 0x040fe20000410000 */
[----:B------:R-:W-:Y:S01]  /*12840*/  LOP3.LUT R15, R15, 0x1c0, RZ, 0xc0, !PT ;  /* 0x000001c00f0f7812 */ /* 0x000fe200078ec0ff */
[----:B------:R-:W-:Y:S01]  /*12850*/  FMUL.FTZ R148, R7, R148 ;  /* 0x0000009407947220 */ /* 0x000fe20000410000 */
[----:B------:R-:W-:Y:S01]  /*12860*/  SHF.L.U32 R16, R17, 0x2, RZ ;  /* 0x0000000211107819 */ /* 0x000fe200000006ff */
[----:B------:R-:W-:Y:S01]  /*12870*/  FMUL.FTZ R149, R7, R149 ;  /* 0x0000009507957220 */ /* 0x000fe20000410000 */
[----:B------:R-:W-:Y:S01]  /*12880*/  LOP3.LUT R18, R17, 0xffffffe, RZ, 0xc0, !PT ;  /* 0x0ffffffe11127812 */ /* 0x000fe200078ec0ff */
[C---:B------:R-:W-:Y:S01]  /*12890*/  FMUL.FTZ R151, R6.reuse, R151 ;  /* 0x0000009706977220 */ /* 0x040fe20000410000 */
[----:B------:R-:W-:Y:S01]  /*128a0*/  LOP3.LUT R16, R15, 0x38, R16, 0xf8, !PT ;  /* 0x000000380f107812 */ /* 0x000fe200078ef810 */
[----:B------:R-:W-:Y:S01]  /*128b0*/  FMUL.FTZ R150, R6, R150 ;  /* 0x0000009606967220 */ /* 0x000fe20000410000 */
[----:B------:R-:W-:Y:S01]  /*128c0*/  SHF.R.U32.HI R15, RZ, 0x3, R15 ;  /* 0x00000003ff0f7819 */ /* 0x000fe2000001160f */
[C---:B------:R-:W-:Y:S01]  /*128d0*/  FMUL.FTZ R144, R7.reuse, R144 ;  /* 0x0000009007907220 */ /* 0x040fe20000410000 */
[----:B------:R-:W-:Y:S01]  /*128e0*/  LEA R14, R14, R19, 0x1 ;  /* 0x000000130e0e7211 */ /* 0x000fe200078e08ff */
[----:B------:R-:W-:Y:S01]  /*128f0*/  FMUL.FTZ R145, R7, R145 ;  /* 0x0000009107917220 */ /* 0x000fe20000410000 */
[----:B------:R-:W-:Y:S01]  /*12900*/  LOP3.LUT R15, R16, R15, RZ, 0x3c, !PT ;  /* 0x0000000f100f7212 */ /* 0x000fe200078e3cff */
[C---:B------:R-:W-:Y:S01]  /*12910*/  FMUL.FTZ R147, R6.reuse, R147 ;  /* 0x0000009306937220 */ /* 0x040fe20000410000 */
[----:B------:R-:W-:Y:S01]  /*12920*/  IADD3 R18, R13, -R18, RZ ;  /* 0x800000120d127210 */ /* 0x000fe20007ffe0ff */
[----:B------:R-:W-:Y:S01]  /*12930*/  FMUL.FTZ R146, R6, R146 ;  /* 0x0000009206927220 */ /* 0x000fe20000410000 */
[----:B------:R-:W-:Y:S01]  /*12940*/  STS.64 [R14.X4], R160 ;  /* 0x000000a00e007388 */ /* 0x000fe20000004a00 */
[C---:B------:R-:W-:Y:S01]  /*12950*/  FMUL.FTZ R140, R7.reuse, R140 ;  /* 0x0000008c078c7220 */ /* 0x040fe20000410000 */
[----:B------:R-:W-:Y:S01]  /*12960*/  LEA R5, R18, R15, 0x2 ;  /* 0x0000000f12057211 */ /* 0x000fe200078e10ff */
[----:B------:R-:W-:Y:S01]  /*12970*/  FMUL.FTZ R141, R7, R141 ;  /* 0x0000008d078d7220 */ /* 0x000fe20000410000 */
[----:B------:R-:W-:Y:S01]  /*12980*/  MOV R15, 0x80 ;  /* 0x00000080000f7802 */ /* 0x000fe20000000f00 */
[C---:B------:R-:W-:Y:S01]  /*12990*/  FMUL.FTZ R143, R6.reuse, R143 ;  /* 0x0000008f068f7220 */ /* 0x040fe20000410000 */
[----:B------:R-:W-:Y:S01]  /*129a0*/  STS.64 [R14.X4+0x800], R162 ;  /* 0x000800a20e007388 */ /* 0x000fe20000004a00 */
[C---:B------:R-:W-:Y:S01]  /*129b0*/  FMUL.FTZ R142, R6.reuse, R142 ;  /* 0x0000008e068e7220 */ /* 0x040fe20000410000 */
[----:B------:R-:W-:Y:S01]  /*129c0*/  SEL R15, R15, 0xffffff80, !P2 ;  /* 0xffffff800f0f7807 */ /* 0x000fe20005000000 */
[----:B------:R-:W-:Y:S01]  /*129d0*/  FMUL.FTZ R136, R7, R136 ;  /* 0x0000008807887220 */ /* 0x000fe20000410000 */
[----:B------:R-:W-:Y:S01]  /*129e0*/  LOP3.LUT R11, R11, 0xffffffe0, RZ, 0xc0, !PT ;  /* 0xffffffe00b0b7812 */ /* 0x000fe200078ec0ff */
[----:B------:R-:W-:Y:S01]  /*129f0*/  FMUL.FTZ R137, R7, R137 ;  /* 0x0000008907897220 */ /* 0x000fe20000410000 */
[----:B------:R-:W1:Y:S01]  /*12a00*/  @P3 MUFU.LG2 R2, R2 ;  /* 0x0000000200023308 */ /* 0x000e620000000c00 */
[C---:B------:R-:W-:Y:S01]  /*12a10*/  FMUL.FTZ R139, R6.reuse, R139 ;  /* 0x0000008b068b7220 */ /* 0x040fe20000410000 */
[----:B------:R-:W-:Y:S01]  /*12a20*/  IADD3 R9, -R9, R0, RZ ;  /* 0x0000000009097210 */ /* 0x000fe20007ffe1ff */
[C---:B------:R-:W-:Y:S01]  /*12a30*/  FMUL.FTZ R138, R6.reuse, R138 ;  /* 0x0000008a068a7220 */ /* 0x040fe20000410000 */
[----:B------:R-:W-:Y:S01]  /*12a40*/  IADD3 R11, -R11, R10, RZ ;  /* 0x0000000a0b0b7210 */ /* 0x000fe20007ffe1ff */
[----:B------:R-:W-:Y:S01]  /*12a50*/  FMUL.FTZ R132, R7, R132 ;  /* 0x0000008407847220 */ /* 0x000fe20000410000 */
[----:B------:R-:W-:Y:S01]  /*12a60*/  SHF.L.U32 R10, R13, 0x2, RZ ;  /* 0x000000020d0a7819 */ /* 0x000fe200000006ff */
[----:B------:R-:W-:Y:S01]  /*12a70*/  FMUL.FTZ R133, R7, R133 ;  /* 0x0000008507857220 */ /* 0x000fe20000410000 */
[----:B------:R-:W-:Y:S01]  /*12a80*/  SHF.R.S32.HI R0, RZ, 0x1f, R11 ;  /* 0x0000001fff007819 */ /* 0x000fe2000001140b */
[----:B------:R-:W-:-:S02]  /*12a90*/  FMUL.FTZ R135, R6, R135 ;  /* 0x0000008706877220 */ /* 0x000fc40000410000 */
[----:B------:R-:W-:Y:S01]  /*12aa0*/  FMUL.FTZ R134, R6, R134 ;  /* 0x0000008606867220 */ /* 0x000fe20000410000 */
[----:B------:R-:W-:Y:S01]  /*12ab0*/  LEA.HI R0, R0, R11, RZ, 0x2 ;  /* 0x0000000b00007211 */ /* 0x000fe200078f10ff */
[C---:B------:R-:W-:Y:S01]  /*12ac0*/  FMUL.FTZ R36, R7.reuse, R36 ;  /* 0x0000002407247220 */ /* 0x040fe20000410000 */
[----:B------:R-:W-:Y:S01]  /*12ad0*/  SHF.R.S32.HI R11, RZ, 0x1f, R10 ;  /* 0x0000001fff0b7819 */ /* 0x000fe2000001140a */
[C---:B------:R-:W-:Y:S01]  /*12ae0*/  FMUL.FTZ R37, R7.reuse, R37 ;  /* 0x0000002507257220 */ /* 0x040fe20000410000 */
[----:B------:R-:W-:Y:S01]  /*12af0*/  SHF.R.S32.HI R0, RZ, 0x2, R0 ;  /* 0x00000002ff007819 */ /* 0x000fe20000011400 */
[C---:B------:R-:W-:Y:S02]  /*12b00*/  FMUL.FTZ R39, R6.reuse, R39 ;  /* 0x0000002706277220 */ /* 0x040fe40000410000 */
[----:B------:R-:W-:Y:S02]  /*12b10*/  FMUL.FTZ R38, R6, R38 ;  /* 0x0000002606267220 */ /* 0x000fe40000410000 */
[----:B------:R-:W-:-:S02]  /*12b20*/  FMUL.FTZ R40, R7, R40 ;  /* 0x0000002807287220 */ /* 0x000fc40000410000 */
[C---:B------:R-:W-:Y:S02]  /*12b30*/  FMUL.FTZ R41, R7.reuse, R41 ;  /* 0x0000002907297220 */ /* 0x040fe40000410000 */
[C---:B------:R-:W-:Y:S02]  /*12b40*/  FMUL.FTZ R43, R6.reuse, R43 ;  /* 0x0000002b062b7220 */ /* 0x040fe40000410000 */
[C---:B------:R-:W-:Y:S02]  /*12b50*/  FMUL.FTZ R42, R6.reuse, R42 ;  /* 0x0000002a062a7220 */ /* 0x040fe40000410000 */
        /* <DEDUP_REMOVED lines=85> */
[----:B------:R-:W-:Y:S01]  /*130b0*/  FMUL.FTZ R129, R7, R129 ;  /* 0x0000008107817220 */ /* 0x000fe20000410000 */
[----:B------:R-:W-:Y:S01]  /*130c0*/  MOV R7, 0x40 ;  /* 0x0000004000077802 */ /* 0x000fe20000000f00 */
[----:B------:R-:W-:-:S02]  /*130d0*/  FMUL.FTZ R131, R6, R131 ;  /* 0x0000008306837220 */ /* 0x000fc40000410000 */
[----:B------:R-:W-:Y:S01]  /*130e0*/  FMUL.FTZ R130, R6, R130 ;  /* 0x0000008206827220 */ /* 0x000fe20000410000 */
[----:B------:R-:W-:Y:S01]  /*130f0*/  SHF.L.U32 R6, R14, 0x2, RZ ;  /* 0x000000020e067819 */ /* 0x000fe200000006ff */
[----:B-1----:R-:W-:Y:S01]  /*13100*/  @P3 FMUL.FTZ R2, R2, 0.69314718246459960938 ;  /* 0x3f31721802023820 */ /* 0x002fe20000410000 */
[----:B------:R-:W-:Y:S02]  /*13110*/  SEL R7, R7, 0xffffffc0, !P1 ;  /* 0xffffffc007077807 */ /* 0x000fe40004800000 */
[C---:B------:R-:W-:Y:S02]  /*13120*/  IADD3 R16, R6.reuse, -0x20, RZ ;  /* 0xffffffe006107810 */ /* 0x040fe40007ffe0ff */
[C---:B------:R-:W-:Y:S02]  /*13130*/  @P0 IADD3 R16, R6.reuse, 0x20, RZ ;  /* 0x0000002006100810 */ /* 0x040fe40007ffe0ff */
[C---:B------:R-:W-:Y:S02]  /*13140*/  IADD3 R17, R6.reuse, R7, RZ ;  /* 0x0000000706117210 */ /* 0x040fe40007ffe0ff */
[----:B------:R-:W-:Y:S01]  /*13150*/  IADD3 R18, R7, R16, RZ ;  /* 0x0000001007127210 */ /* 0x000fe20007ffe0ff */
[----:B------:R-:W-:Y:S01]  /*13160*/  STS.64 [R16], R156 ;  /* 0x0000009c10007388 */ /* 0x000fe20000000a00 */
[----:B------:R-:W-:-:S02]  /*13170*/  IADD3 R6, R6, R15, RZ ;  /* 0x0000000f06067210 */ /* 0x000fc40007ffe0ff */
[----:B------:R-:W-:Y:S01]  /*13180*/  IADD3 R7, R15, R16, RZ ;  /* 0x000000100f077210 */ /* 0x000fe20007ffe0ff */
[----:B------:R-:W-:Y:S01]  /*13190*/  STS.64 [R16+0x800], R158 ;  /* 0x0008009e10007388 */ /* 0x000fe20000000a00 */
[-C--:B------:R-:W-:Y:S02]  /*131a0*/  IADD3 R19, R17, R15.reuse, RZ ;  /* 0x0000000f11137210 */ /* 0x080fe40007ffe0ff */
[----:B------:R-:W-:Y:S01]  /*131b0*/  IADD3 R15, R18, R15, RZ ;  /* 0x0000000f120f7210 */ /* 0x000fe20007ffe0ff */
[----:B------:R-:W-:Y:S01]  /*131c0*/  STS.64 [R17], R152 ;  /* 0x0000009811007388 */ /* 0x000fe20000000a00 */
[----:B------:R-:W-:Y:S01]  /*131d0*/  LOP3.LUT P0, RZ, R9, 0x3, RZ, 0xc0, !PT ;  /* 0x0000000309ff7812 */ /* 0x000fe2000780c0ff */
[----:B------:R-:W-:Y:S02]  /*131e0*/  @P4 FMUL.FTZ R9, R4, 0.69314718246459960938 ;  /* 0x3f31721804094820 */ /* 0x000fe40000410000 */
        /* <DEDUP_REMOVED lines=65> */
[----:B------:R-:W-:-:S04]  /*13600*/  IADD3 R7, R12, -R7, RZ ;  /* 0x800000070c077210 */ /* 0x000fc80007ffe0ff */
[----:B------:R-:W-:Y:S01]  /*13610*/  LEA R7, R7, R0, 0x4 ;  /* 0x0000000007077211 */ /* 0x000fe200078e20ff */
[----:B------:R-:W1:Y:S04]  /*13620*/  LDS.128 R140, [R5.X4] ;  /* 0x00000000058c7984 */ /* 0x000e680000004c00 */
        /* <DEDUP_REMOVED lines=31> */
[----:B-----5:R-:W-:Y:S01]  /*13820*/  MOV R5, 0xff800000 ;  /* 0xff80000000057802 */ /* 0x020fe20000000f00 */
[----:B------:R-:W-:Y:S01]  /*13830*/  @P4 FFMA.FTZ R5, R164, c[0x0][0x238], R9 ;  /* 0x00008e00a4054a23 */ /* 0x000fe20000010009 */
[----:B------:R-:W-:Y:S05]  /*13840*/  @P0 BRA `(.L_x_3123) ;  /* 0x000000b000000947 */ /* 0x000fea0003800000 */
[----:B--234-:R-:W-:Y:S01]  /*13850*/  IADD3 R4, R7, 0x8, RZ ;  /* 0x0000000807047810 */ /* 0x01cfe20007ffe0ff */
[----:B------:R-:W-:Y:S01]  /*13860*/  IMAD.U32 R0, RZ, RZ, UR5 ;  /* 0x00000005ff007e24 */ /* 0x000fe2000f8e00ff */
[----:B------:R-:W-:-:S02]  /*13870*/  SHF.R.S32.HI R3, RZ, 0x1f, R7 ;  /* 0x0000001fff037819 */ /* 0x000fc40000011407 */
[C---:B------:R-:W-:Y:S02]  /*13880*/  IADD3 R2, P0, R7.reuse, UR5, RZ ;  /* 0x0000000507027c10 */ /* 0x040fe4000ff1e0ff */
[----:B------:R-:W-:Y:S02]  /*13890*/  ISETP.GE.AND P2, PT, R7, UR20, PT ;  /* 0x0000001407007c0c */ /* 0x000fe4000bf46270 */
[----:B------:R-:W-:Y:S02]  /*138a0*/  ISETP.GE.AND P1, PT, R4, UR20, PT ;  /* 0x0000001404007c0c */ /* 0x000fe4000bf26270 */
[----:B------:R-:W-:Y:S02]  /*138b0*/  LEA.HI.X.SX32 R3, R0, R3, 0x1, P0 ;  /* 0x0000000300037211 */ /* 0x000fe400000f0eff */
[----:B------:R-:W-:-:S04]  /*138c0*/  LEA R12, P0, R2, c[0x0][0x208], 0x2 ;  /* 0x00008200020c7a11 */ /* 0x000fc800078010ff */
[----:B------:R-:W-:-:S05]  /*138d0*/  LEA.HI.X R13, R2, c[0x0][0x20c], R3, 0x2, P0 ;  /* 0x00008300020d7a11 */ /* 0x000fca00000f1403 */
[----:B------:R2:W-:Y:S04]  /*138e0*/  @!P2 STG.E [R12.64], R5 ;  /* 0x000000050c00a986 */ /* 0x0005e8000c101920 */
[----:B------:R2:W-:Y:S02]  /*138f0*/  @!P1 STG.E [R12.64+0x20], R6 ;  /* 0x000020060c009986 */ /* 0x0005e4000c101920 */
.L_x_3123:
[----:B--234-:R-:W-:Y:S05]  /*13900*/  BSYNC B0 ;  /* 0x0000000000007941 */ /* 0x01cfea0003800000 */
.L_x_3122:
        /* <DEDUP_REMOVED lines=23> */
.L_x_3125:
[----:B------:R-:W-:Y:S05]  /*13a80*/  BSYNC B0 ;  /* 0x0000000000007941 */ /* 0x000fea0003800000 */
.L_x_3124:
        /* <DEDUP_REMOVED lines=14> */
.L_x_3127:
[----:B------:R-:W-:Y:S05]  /*13b70*/  BSYNC B0 ;  /* 0x0000000000007941 */ /* 0x000fea0003800000 */
.L_x_3126:
        /* <DEDUP_REMOVED lines=14> */
.L_x_3129:
[----:B------:R-:W-:Y:S05]  /*13c60*/  BSYNC B0 ;  /* 0x0000000000007941 */ /* 0x000fea0003800000 */
.L_x_3128:
        /* <DEDUP_REMOVED lines=14> */
.L_x_3131:
[----:B------:R-:W-:Y:S05]  /*13d50*/  BSYNC B0 ;  /* 0x0000000000007941 */ /* 0x000fea0003800000 */
.L_x_3130:
        /* <DEDUP_REMOVED lines=14> */
.L_x_3133:
[----:B------:R-:W-:Y:S05]  /*13e40*/  BSYNC B0 ;  /* 0x0000000000007941 */ /* 0x000fea0003800000 */
.L_x_3132:
        /* <DEDUP_REMOVED lines=14> */
.L_x_3135:
[----:B------:R-:W-:Y:S05]  /*13f30*/  BSYNC B0 ;  /* 0x0000000000007941 */ /* 0x000fea0003800000 */
.L_x_3134:
        /* <DEDUP_REMOVED lines=14> */
.L_x_3137:
[----:B------:R-:W-:Y:S05]  /*14020*/  BSYNC B0 ;  /* 0x0000000000007941 */ /* 0x000fea0003800000 */
.L_x_3136:
        /* <DEDUP_REMOVED lines=15> */
.L_x_3138:
        /* <DEDUP_REMOVED lines=14> */
.L_x_8792:


//--------------------- .text._ZN5flash24flash_fwd_splitkv_kernelI23Flash_fwd_kernel_traitsILi256ELi64ELi64ELi4ELb0ELb0EN7cutlass6half_tE19Flash_kernel_traitsILi256ELi64ELi64ELi4ES3_EELb0ELb1ELb0ELb0ELb0ELb1ELb1ELb0EEEvNS_16Flash_fwd_paramsE --------------------------
	.section	.text._ZN5flash24flash_fwd_splitkv_kernelI23Flash_fwd_kernel_traitsILi256ELi64ELi64ELi4ELb0ELb0EN7cutlass6half_tE19Flash_kernel_traitsILi256ELi64ELi64ELi4ES3_EELb0ELb1ELb0ELb0ELb0ELb1ELb1ELb0EEEvNS_16Flash_fwd_paramsE,"ax",@progbits
	.sectioninfo	@"SHI_REGISTERS=253"
	.align	128
        .global         _ZN5flash24flash_fwd_splitkv_kernelI23Flash_fwd_kernel_traitsILi256ELi64ELi64ELi4ELb0ELb0EN7cutlass6half_tE19Flash_kernel_traitsILi256ELi64ELi64ELi4ES3_EELb0ELb1ELb0ELb0ELb0ELb1ELb1ELb0EEEvNS_16Flash_fwd_paramsE
        .type           _ZN5flash24flash_fwd_splitkv_kernelI23Flash_fwd_kernel_traitsILi256ELi64ELi64ELi4ELb0ELb0EN7cutlass6half_tE19Flash_kernel_traitsILi256ELi64ELi64ELi4ES3_EELb0ELb1ELb0ELb0ELb0ELb1ELb1ELb0EEEvNS_16Flash_fwd_paramsE,@function
        .size           _ZN5flash24flash_fwd_splitkv_kernelI23Flash_fwd_kernel_traitsILi256ELi64ELi64ELi4ELb0ELb0EN7cutlass6half_tE19Flash_kernel_traitsILi256ELi64ELi64ELi4ES3_EELb0ELb1ELb0ELb0ELb0ELb1ELb1ELb0EEEvNS_16Flash_fwd_paramsE,(.L_x_8793 - _ZN5flash24flash_fwd_splitkv_kernelI23Flash_fwd_kernel_traitsILi256ELi64ELi64ELi4ELb0ELb0EN7cutlass6half_tE19Flash_kernel_traitsILi256ELi64ELi64ELi4ES3_EELb0ELb1ELb0ELb0ELb0ELb1ELb1ELb0EEEvNS_16Flash_fwd_paramsE)
        .other          _ZN5flash24flash_fwd_splitkv_kernelI23Flash_fwd_kernel_traitsILi256ELi64ELi64ELi4ELb0ELb0EN7cutlass6half_tE19Flash_kernel_traitsILi256ELi64ELi64ELi4ES3_EELb0ELb1ELb0ELb0ELb0ELb1ELb1ELb0EEEvNS_16Flash_fwd_paramsE,@"STO_CUDA_ENTRY STV_DEFAULT"
_ZN5flash24flash_fwd_splitkv_kernelI23Flash_fwd_kernel_traitsILi256ELi64ELi64ELi4ELb0ELb0EN7cutlass6half_tE19Flash_kernel_traitsILi256ELi64ELi64ELi4ES3_EELb0ELb1ELb0ELb0ELb0ELb1ELb1ELb0EEEvNS_16Flash_fwd_paramsE:
.text._ZN5flash24flash_fwd_splitkv_kernelI23Flash_fwd_kernel_traitsILi256ELi64ELi64ELi4ELb0ELb0EN7cutlass6half_tE19Flash_kernel_traitsILi256ELi64ELi64ELi4ES3_EELb0ELb1ELb0ELb0ELb0ELb1ELb1ELb0EEEvNS_16Flash_fwd_paramsE:
        /* <DEDUP_REMOVED lines=42> */
[----:B------:R1:W2:Y:S01]  /*02a0*/  @P2 LDG.E R4, [R2.64] ;  /* 0x0000002002042981 */ /* 0x0002a2000c1e1900 */
[----:B------:R-:W-:Y:S02]  /*02b0*/  @UP1 UIMAD.WIDE UR8, UR29, UR26, UR8 ;  /* 0x0000001a1d0812a5 */ /* 0x000fe4000f8e0208 */
[----:B------:R-:W-:Y:S01]  /*02c0*/  ULDC.64 UR10, c[0x0][0x248] ;  /* 0x00009200000a7ab9 */ /* 0x000fe20000000a00 */
[----:B------:R1:W3:Y:S01]  /*02d0*/  @P2 LDG.E R0, [R2.64+0x4] ;  /* 0x0000042002002981 */ /* 0x0002e2000c1e1900 */
[----:B------:R-:W-:Y:S01]  /*02e0*/  PLOP3.LUT P1, PT, PT, PT, UP2, 0x80, 0x0 ;  /* 0x000000000000781c */ /* 0x000fe20003f2f028 */
[----:B------:R-:W-:Y:S01]  /*02f0*/  UIMAD.WIDE UR10, UR29, UR26, UR10 ;  /* 0x0000001a1d0a72a5 */ /* 0x000fe2000f8e020a */
[----:B-1----:R-:W-:-:S02]  /*0300*/  IMAD.U32 R2, RZ, RZ, UR8 ;  /* 0x00000008ff027e24 */ /* 0x002fc4000f8e00ff */
[----:B------:R-:W-:-:S05]  /*0310*/  IMAD.U32 R3, RZ, RZ, UR9 ;  /* 0x00000009ff037e24 */ /* 0x000fca000f8e00ff */
[----:B------:R1:W4:Y:S01]  /*0320*/  @P0 LDG.E R2, [R2.64] ;  /* 0x0000002002020981 */ /* 0x000322000c1e1900 */
[----:B------:R-:W-:Y:S02]  /*0330*/  IMAD.U32 R6, RZ, RZ, UR10 ;  /* 0x0000000aff067e24 */ /* 0x000fe4000f8e00ff */
[----:B------:R-:W-:-:S05]  /*0340*/  IMAD.U32 R7, RZ, RZ, UR11 ;  /* 0x0000000bff077e24 */ /* 0x000fca000f8e00ff */
[----:B-1----:R-:W5:Y:S01]  /*0350*/  @!P1 LDG.E R3, [R6.64] ;  /* 0x0000002006039981 */ /* 0x002f62000c1e1900 */
        /* <DEDUP_REMOVED lines=23> */
.L_x_3139:
[----:B------:R-:W-:Y:S02]  /*04d0*/  ULDC UR8, c[0x0][0x218] ;  /* 0x0000860000087ab9 */ /* 0x000fe40000000800 */
.L_x_3140:
        /* <DEDUP_REMOVED lines=25> */
[----:B------:R-:W2:Y:S01]  /*0670*/  R2UR UR9, R0 ;  /* 0x00000000000973c2 */ /* 0x000ea200000e0000 */
[----:B------:R-:W-:Y:S02]  /*0680*/  ULDC UR5, c[0x0][0x10] ;  /* 0x0000040000057ab9 */ /* 0x000fe40000000800 */
[----:B------:R-:W-:Y:S02]  /*0690*/  USHF.R.S32.HI UR13, URZ, 0x1f, UR4 ;  /* 0x0000001f3f0d7899 */ /* 0x000fe40008011404 */
[----:B------:R-:W-:Y:S02]  /*06a0*/  UMOV UR18, URZ ;  /* 0x0000003f00127c82 */ /* 0x000fe40008000000 */
[----:B------:R-:W-:-:S04]  /*06b0*/  ULEA.HI UR13, UR13, UR4, URZ, 0x6 ;  /* 0x000000040d0d7291 */ /* 0x000fc8000f8f303f */
[----:B------:R-:W-:-:S04]  /*06c0*/  ULEA.HI.SX32 UR13, UR13, UR5, 0x1a ;  /* 0x000000050d0d7291 */ /* 0x000fc8000f8fd23f */
[----:B------:R-:W-:Y:S01]  /*06d0*/  UIADD3 UR13, UR13, -0x1, URZ ;  /* 0xffffffff0d0d7890 */ /* 0x000fe2000fffe03f */
[----:B--2---:R-:W2:Y:S08]  /*06e0*/  I2F.RP R0, UR9 ;  /* 0x0000000900007d06 */ /* 0x004eb00008209400 */
[----:B--2---:R-:W2:Y:S02]  /*06f0*/  MUFU.RCP R0, R0 ;  /* 0x0000000000007308 */ /* 0x004ea40000001000 */
[----:B--2---:R-:W-:-:S06]  /*0700*/  IADD3 R0, R0, 0xffffffe, RZ ;  /* 0x0ffffffe00007810 */ /* 0x004fcc0007ffe0ff */
[----:B------:R-:W2:Y:S02]  /*0710*/  F2I.FTZ.U32.TRUNC.NTZ R0, R0 ;  /* 0x0000000000007305 */ /* 0x000ea4000021f000 */
[----:B--2---:R2:W3:Y:S02]  /*0720*/  R2UR UR19, R0 ;  /* 0x00000000001373c2 */ /* 0x0044e400000e0000 */
[----:B--2---:R-:W-:Y:S01]  /*0730*/  IMAD.U32 R0, RZ, RZ, UR13 ;  /* 0x0000000dff007e24 */ /* 0x004fe2000f8e00ff */
[----:B---3--:R-:W-:Y:S02]  /*0740*/  UIADD3 UR4, URZ, -UR19, URZ ;  /* 0x800000133f047290 */ /* 0x008fe4000fffe03f */
[----:B------:R-:W-:Y:S02]  /*0750*/  ULOP3.LUT UR13, UR13, UR5, URZ, 0x3c, !UPT ;  /* 0x000000050d0d7292 */ /* 0x000fe4000f8e3c3f */
[----:B------:R-:W-:Y:S01]  /*0760*/  IABS R0, R0 ;  /* 0x0000000000007213 */ /* 0x000fe20000000000 */
[----:B------:R-:W-:-:S03]  /*0770*/  UIMAD UR4, UR4, UR9, URZ ;  /* 0x00000009040472a4 */ /* 0x000fc6000f8e023f */
[----:B------:R-:W2:Y:S01]  /*0780*/  R2UR UR8, R0 ;  /* 0x00000000000873c2 */ /* 0x000ea200000e0000 */
[----:B------:R-:W-:-:S07]  /*0790*/  UIMAD.WIDE.U32 UR18, UR19, UR4, UR18 ;  /* 0x00000004131272a5 */ /* 0x000fce000f8e0012 */
[----:B------:R-:W-:Y:S02]  /*07a0*/  UMOV UR15, UR19 ;  /* 0x00000013000f7c82 */ /* 0x000fe40008000000 */
[----:B--2---:R-:W-:Y:S02]  /*07b0*/  UIMAD.WIDE.U32 UR18, UR15, UR8, URZ ;  /* 0x000000080f1272a5 */ /* 0x004fe4000f8e003f */
        /* <DEDUP_REMOVED lines=74> */
.L_x_3143:
[----:B------:R-:W-:Y:S05]  /*0c60*/  BSYNC B0 ;  /* 0x0000000000007941 */ /* 0x000fea0003800000 */
.L_x_3142:
        /* <DEDUP_REMOVED lines=12> */
.L_x_3145:
[----:B------:R-:W-:Y:S05]  /*0d30*/  BSYNC B0 ;  /* 0x0000000000007941 */ /* 0x000fea0003800000 */
.L_x_3144:
        /* <DEDUP_REMOVED lines=12> */
.L_x_3147:
[----:B------:R-:W-:Y:S05]  /*0e00*/  BSYNC B0 ;  /* 0x0000000000007941 */ /* 0x000fea0003800000 */
.L_x_3146:
        /* <DEDUP_REMOVED lines=12> */
.L_x_3149:
[----:B------:R-:W-:Y:S05]  /*0ed0*/  BSYNC B0 ;  /* 0x0000000000007941 */ /* 0x000fea0003800000 */
.L_x_3148:
        /* <DEDUP_REMOVED lines=12> */
.L_x_3151:
[----:B------:R-:W-:Y:S05]  /*0fa0*/  BSYNC B0 ;  /* 0x0000000000007941 */ /* 0x000fea0003800000 */
.L_x_3150:
        /* <DEDUP_REMOVED lines=12> */
.L_x_3153:
[----:B------:R-:W-:Y:S05]  /*1070*/  BSYNC B0 ;  /* 0x0000000000007941 */ /* 0x000fea0003800000 */
.L_x_3152:
        /* <DEDUP_REMOVED lines=12> */
.L_x_3155:
[----:B------:R-:W-:Y:S05]  /*1140*/  BSYNC B0 ;  /* 0x0000000000007941 */ /* 0x000fea0003800000 */
.L_x_3154:
        /* <DEDUP_REMOVED lines=12> */
.L_x_3157:
[----:B------:R-:W-:Y:S05]  /*1210*/  BSYNC B0 ;  /* 0x0000000000007941 */ /* 0x000fea0003800000 */
.L_x_3156:
[----:B------:R-:W-:Y:S01]  /*1220*/  ISETP.NE.AND P6, PT, R12, RZ, PT ;  /* 0x000000ff0c00720c */ /* 0x000fe20003fc5270 */
[----:B------:R-:W-:Y:S01]  /*1230*/  USHF.R.S32.HI UR4, URZ, 0x1f, UR5 ;  /* 0x0000001f3f047899 */ /* 0x000fe20008011405 */
[----:B------:R-:W-:-:S02]  /*1240*/  IADD3 R8, P1, R11, UR5, RZ ;  /* 0x000000050b087c10 */ /* 0x000fc4000ff3e0ff */
[C---:B------:R-:W-:Y:S02]  /*1250*/  ISETP.GE.OR P0, PT, R11.reuse, UR10, P6 ;  /* 0x0000000a0b007c0c */ /* 0x040fe4000b706670 */
[----:B------:R-:W-:Y:S02]  /*1260*/  ISETP.GE.OR P4, PT, R6, UR10, P6 ;  /* 0x0000000a06007c0c */ /* 0x000fe4000b786670 */
[----:B------:R-:W-:Y:S02]  /*1270*/  LEA.HI.X.SX32 R11, R11, UR4, 0x1, P1 ;  /* 0x000000040b0b7c11 */ /* 0x000fe400088f0eff */
[C---:B------:R-:W-:Y:S02]  /*1280*/  LEA R10, P1, R8.reuse, c[0x0][0x208], 0x2 ;  /* 0x00008200080a7a11 */ /* 0x040fe400078210ff */
[----:B------:R-:W-:Y:S02]  /*1290*/  ISETP.GE.OR P5, PT, R7, UR10, P6 ;  /* 0x0000000a07007c0c */ /* 0x000fe4000b7a6670 */
[----:B------:R-:W-:-:S02]  /*12a0*/  LEA.HI.X R11, R8, c[0x0][0x20c], R11, 0x2, P1 ;  /* 0x00008300080b7a11 */ /* 0x000fc400008f140b */
[----:B------:R-:W-:Y:S01]  /*12b0*/  ISETP.GE.OR P3, PT, R5, UR10, P6 ;  /* 0x0000000a05007c0c */ /* 0x000fe2000b766670 */
[----:B------:R-:W-:Y:S01]  /*12c0*/  @!P0 IMAD.MOV.U32 R6, RZ, RZ, -0x800000 ;  /* 0xff800000ff068424 */ /* 0x000fe200078e00ff */
[----:B------:R-:W-:Y:S02]  /*12d0*/  ISETP.GE.OR P2, PT, R4, UR10, P6 ;  /* 0x0000000a04007c0c */ /* 0x000fe4000b746670 */
[----:B------:R-:W-:Y:S02]  /*12e0*/  ISETP.GE.OR P1, PT, R3, UR10, P6 ;  /* 0x0000000a03007c0c */ /* 0x000fe4000b726670 */
[----:B------:R5:W-:Y:S01]  /*12f0*/  @!P0 STG.E [R10.64], R6 ;  /* 0x000000060a008986 */ /* 0x000be2000c101920 */
[----:B------:R-:W-:Y:S02]  /*1300*/  ISETP.GE.OR P0, PT, R2, UR10, P6 ;  /* 0x0000000a02007c0c */ /* 0x000fe4000b706670 */
[----:B------:R-:W-:Y:S01]  /*1310*/  ISETP.GE.OR P6, PT, R0, UR10, P6 ;  /* 0x0000000a00007c0c */ /* 0x000fe2000b7c6670 */
[----:B------:R-:W-:-:S03]  /*1320*/  @!P5 IMAD.MOV.U32 R2, RZ, RZ, -0x800000 ;  /* 0xff800000ff02d424 */ /* 0x000fc600078e00ff */
[----:B------:R-:W-:Y:S02]  /*1330*/  @!P3 IMAD.MOV.U32 R5, RZ, RZ, -0x800000 ;  /* 0xff800000ff05b424 */ /* 0x000fe400078e00ff */
[----:B------:R1:W-:Y:S01]  /*1340*/  @!P5 STG.E [R10.64+0x20], R2 ;  /* 0x000020020a00d986 */ /* 0x0003e2000c101920 */
[----:B------:R-:W-:Y:S02]  /*1350*/  @!P2 IMAD.MOV.U32 R4, RZ, RZ, -0x800000 ;  /* 0xff800000ff04a424 */ /* 0x000fe400078e00ff */
[----:B------:R-:W-:Y:S01]  /*1360*/  @!P1 IMAD.MOV.U32 R3, RZ, RZ, -0x800000 ;  /* 0xff800000ff039424 */ /* 0x000fe200078e00ff */
[----:B------:R2:W-:Y:S04]  /*1370*/  @!P3 STG.E [R10.64+0x60], R5 ;  /* 0x000060050a00b986 */ /* 0x0005e8000c101920 */
[----:B------:R2:W-:Y:S04]  /*1380*/  @!P2 STG.E [R10.64+0x80], R4 ;  /* 0x000080040a00a986 */ /* 0x0005e8000c101920 */
[----:B------:R2:W-:Y:S01]  /*1390*/  @!P1 STG.E [R10.64+0xa0], R3 ;  /* 0x0000a0030a009986 */ /* 0x0005e2000c101920 */
[----:B-----5:R-:W-:-:S05]  /*13a0*/  @!P4 IMAD.MOV.U32 R6, RZ, RZ, -0x800000 ;  /* 0xff800000ff06c424 */ /* 0x020fca00078e00ff */
[----:B------:R2:W-:Y:S01]  /*13b0*/  @!P4 STG.E [R10.64+0x40], R6 ;  /* 0x000040060a00c986 */ /* 0x0005e2000c101920 */
[----:B-1----:R-:W-:-:S05]  /*13c0*/  @!P0 IMAD.MOV.U32 R2, RZ, RZ, -0x800000 ;  /* 0xff800000ff028424 */ /* 0x002fca00078e00ff */
[----:B------:R2:W-:Y:S01]  /*13d0*/  @!P0 STG.E [R10.64+0xc0], R2 ;  /* 0x0000c0020a008986 */ /* 0x0005e2000c101920 */
[----:B------:R-:W-:Y:S05]  /*13e0*/  @P6 EXIT ;  /* 0x000000000000694d */ /* 0x000fea0003800000 */
[----:B------:R-:W-:-:S05]  /*13f0*/  MOV R0, 0xff800000 ;  /* 0xff80000000007802 */ /* 0x000fca0000000f00 */
[----:B------:R-:W-:Y:S01]  /*1400*/  STG.E [R10.64+0xe0], R0 ;  /* 0x0000e0000a007986 */ /* 0x000fe2000c101920 */
[----:B------:R-:W-:Y:S05]  /*1410*/  EXIT ;  /* 0x000000000000794d */ /* 0x000fea0003800000 */
.L_x_3141:
        /* <DEDUP_REMOVED lines=34> */
[----:B------:R-:W-:-:S05]  /*1640*/  UMOV UR16, URZ ;  /* 0x0000003f00107c82 */ /* 0x000fca0008000000 */
        /* <DEDUP_REMOVED lines=9> */
[----:B------:R-:W-:-:S07]  /*16e0*/  UIMAD.WIDE.U32 UR16, UR17, UR4, UR16 ;  /* 0x00000004111072a5 */ /* 0x000fce000f8e0010 */
[----:B------:R-:W-:Y:S02]  /*16f0*/  UMOV UR13, UR17 ;  /* 0x00000011000d7c82 */ /* 0x000fe40008000000 */
[----:B-1----:R-:W-:-:S03]  /*1700*/  UIMAD.WIDE.U32 UR18, UR13, UR5, URZ ;  /* 0x000000050d1272a5 */ /* 0x002fc6000f8e003f */
        /* <DEDUP_REMOVED lines=20> */
[----:B------:R1:W2:Y:S01]  /*1850*/  LDG.E R2, [R2.64] ;  /* 0x0000002002027981 */ /* 0x0002a2000c1e1900 */
[----:B------:R-:W3:Y:S01]  /*1860*/  I2F.RP R6, R4 ;  /* 0x0000000400067306 */ /* 0x000ee20000209400 */
[----:B------:R-:W-:Y:S01]  /*1870*/  ULOP3.LUT UR19, UR6, UR19, URZ, 0x3c, !UPT ;  /* 0x0000001306137292 */ /* 0x000fe2000f8e3c3f */
[----:B------:R-:W-:Y:S01]  /*1880*/  IABS R0, R0 ;  /* 0x0000000000007213 */ /* 0x000fe20000000000 */
[----:B------:R-:W-:-:S02]  /*1890*/  UIADD3 UR18, -UR18, URZ, URZ ;  /* 0x0000003f12127290 */ /* 0x000fc4000fffe13f */
[----:B------:R-:W-:Y:S02]  /*18a0*/  ULDC.64 UR4, c[0x0][0x180] ;  /* 0x0000600000047ab9 */ /* 0x000fe40000000a00 */
[----:B------:R-:W-:Y:S01]  /*18b0*/  UIMAD UR13, UR18, UR13, UR7 ;  /* 0x0000000d120d72a4 */ /* 0x000fe2000f8e0207 */
[----:B------:R-:W-:-:S03]  /*18c0*/  ISETP.LE.AND P0, PT, RZ, UR19, PT ;  /* 0x00000013ff007c0c */ /* 0x000fc6000bf03270 */
[----:B------:R-:W-:Y:S01]  /*18d0*/  USHF.R.S32.HI UR7, URZ, 0x1f, UR13 ;  /* 0x0000001f3f077899 */ /* 0x000fe2000801140d */
[----:B---3--:R-:W3:Y:S02]  /*18e0*/  MUFU.RCP R6, R6 ;  /* 0x0000000600067308 */ /* 0x008ee40000001000 */
[----:B---3--:R-:W-:-:S06]  /*18f0*/  IADD3 R6, R6, 0xffffffe, RZ ;  /* 0x0ffffffe06067810 */ /* 0x008fcc0007ffe0ff */
[----:B------:R-:W1:Y:S02]  /*1900*/  F2I.FTZ.U32.TRUNC.NTZ R7, R6 ;  /* 0x0000000600077305 */ /* 0x000e64000021f000 */
[----:B-1----:R-:W-:Y:S01]  /*1910*/  IMAD.MOV R3, RZ, RZ, -R7 ;  /* 0x000000ffff037224 */ /* 0x002fe200078e0a07 */
[----:B------:R-:W-:-:S03]  /*1920*/  MOV R6, RZ ;  /* 0x000000ff00067202 */ /* 0x000fc60000000f00 */
[----:B------:R-:W-:-:S04]  /*1930*/  IMAD R3, R3, R4, RZ ;  /* 0x0000000403037224 */ /* 0x000fc800078e02ff */
[----:B------:R-:W-:-:S04]  /*1940*/  IMAD.HI.U32 R6, R7, R3, R6 ;  /* 0x0000000307067227 */ /* 0x000fc800078e0006 */
[----:B------:R-:W-:-:S04]  /*1950*/  IMAD.MOV.U32 R3, RZ, RZ, R0 ;  /* 0x000000ffff037224 */ /* 0x000fc800078e0000 */
[----:B------:R-:W-:-:S04]  /*1960*/  IMAD.HI.U32 R12, R6, R3, RZ ;  /* 0x00000003060c7227 */ /* 0x000fc800078e00ff */
[----:B------:R-:W-:-:S04]  /*1970*/  IMAD.MOV R0, RZ, RZ, -R12 ;  /* 0x000000ffff007224 */ /* 0x000fc800078e0a0c */
[----:B------:R-:W-:-:S05]  /*1980*/  IMAD R0, R4, R0, R3 ;  /* 0x0000000004007224 */ /* 0x000fca00078e0203 */
[----:B------:R-:W-:-:S13]  /*1990*/  ISETP.GT.U32.AND P1, PT, R4, R0, PT ;  /* 0x000000000400720c */ /* 0x000fda0003f24070 */
[-C--:B------:R-:W-:Y:S02]  /*19a0*/  @!P1 IADD3 R0, R0, -R4.reuse, RZ ;  /* 0x8000000400009210 */ /* 0x080fe40007ffe0ff */
[----:B------:R-:W-:Y:S02]  /*19b0*/  @!P1 IADD3 R12, R12, 0x1, RZ ;  /* 0x000000010c0c9810 */ /* 0x000fe40007ffe0ff */
[----:B------:R-:W-:Y:S02]  /*19c0*/  ISETP.GE.U32.AND P2, PT, R0, R4, PT ;  /* 0x000000040000720c */ /* 0x000fe40003f46070 */
[----:B------:R-:W-:-:S11]  /*19d0*/  ISETP.NE.AND P1, PT, RZ, c[0x0][0x1c8], PT ;  /* 0x00007200ff007a0c */ /* 0x000fd60003f25270 */
[----:B------:R-:W-:-:S05]  /*19e0*/  @P2 IADD3 R12, R12, 0x1, RZ ;  /* 0x000000010c0c2810 */ /* 0x000fca0007ffe0ff */
[----:B------:R-:W-:Y:S01]  /*19f0*/  @!P0 IMAD.MOV R12, RZ, RZ, -R12 ;  /* 0x000000ffff0c8224 */ /* 0x000fe200078e0a0c */
        /* <DEDUP_REMOVED lines=16> */
[----:B------:R-:W-:Y:S01]  /*1b00*/  IMAD.U32 R3, RZ, RZ, UR19 ;  /* 0x00000013ff037e24 */ /* 0x000fe2000f8e00ff */
[----:B------:R-:W-:Y:S01]  /*1b10*/  MOV R2, UR18 ;  /* 0x0000001200027c02 */ /* 0x000fe20008000f00 */
[----:B------:R-:W-:Y:S02]  /*1b20*/  ULDC.64 UR4, c[0x0][0x188] ;  /* 0x0000620000047ab9 */ /* 0x000fe40000000a00 */
[----:B------:R-:W-:Y:S01]  /*1b30*/  UIMAD UR15, UR15, UR4, URZ ;  /* 0x000000040f0f72a4 */ /* 0x000fe2000f8e023f */
[----:B------:R-:W-:Y:S01]  /*1b40*/  MOV R3, UR17 ;  /* 0x0000001100037c02 */ /* 0x000fe20008000f00 */
[----:B------:R-:W-:Y:S02]  /*1b50*/  UIMAD.WIDE.U32 UR18, UR16, UR4, URZ ;  /* 0x00000004101272a5 */ /* 0x000fe4000f8e003f */
[----:B------:R-:W-:Y:S02]  /*1b60*/  UIMAD UR5, UR16, UR5, UR15 ;  /* 0x00000005100572a4 */ /* 0x000fe4000f8e020f */
[----:B------:R-:W-:-:S02]  /*1b70*/  IMAD.WIDE.U32 R2, R12, c[0x0][0x1b0], R2 ;  /* 0x00006c000c027a25 */ /* 0x000fc400078e0002 */
[----:B------:R-:W-:Y:S02]  /*1b80*/  UIADD3 UR17, UR19, UR5, URZ ;  /* 0x0000000513117290 */ /* 0x000fe4000fffe03f */
[----:B------:R-:W-:Y:S01]  /*1b90*/  IMAD.IADD R5, R3, 0x1, R5 ;  /* 0x0000000103057824 */ /* 0x000fe200078e0205 */
[----:B------:R-:W-:Y:S01]  /*1ba0*/  MOV R20, R2 ;  /* 0x0000000200147202 */ /* 0x000fe20000000f00 */
[----:B------:R-:W-:Y:S05]  /*1bb0*/  BRA `(.L_x_3159) ;  /* 0x0000052000007947 */ /* 0x000fea0003800000 */
.L_x_3158:
        /* <DEDUP_REMOVED lines=21> */
.L_x_3160:
        /* <DEDUP_REMOVED lines=61> */
.L_x_3159:
        /* <DEDUP_REMOVED lines=10> */
[----:B------:R-:W-:Y:S01]  /*2180*/  LOP3.LUT R3, R3, 0xfffffff8, RZ, 0xc0, !PT ;  /* 0xfffffff803037812 */ /* 0x000fe200078ec0ff */
[----:B------:R-:W-:Y:S01]  /*2190*/  IMAD R8, R12, c[0x0][0x1bc], R8 ;  /* 0x00006f000c087a24 */ /* 0x000fe200078e0208 */
[----:B------:R-:W-:Y:S01]  /*21a0*/  SHF.R.S32.HI R233, RZ, 0x4, R4 ;  /* 0x00000004ffe97819 */ /* 0x000fe20000011404 */
[----:B------:R-:W-:Y:S01]  /*21b0*/  IMAD.SHL.U32 R236, R18, 0x40, RZ ;  /* 0x0000004012ec7824 */ /* 0x000fe200078e00ff */
[----:B------:R-:W-:Y:S01]  /*21c0*/  @UP0 UIMAD.WIDE.U32 UR22, UR14, UR4, URZ ;  /* 0x000000040e1602a5 */ /* 0x000fe2000f8e003f */
[----:B------:R-:W-:Y:S01]  /*21d0*/  IMAD.IADD R3, R10, 0x1, -R3 ;  /* 0x000000010a037824 */ /* 0x000fe200078e0a03 */
[----:B------:R-:W-:-:S02]  /*21e0*/  LEA.HI R0, R4, R233, RZ, 0x1 ;  /* 0x000000e904007211 */ /* 0x000fc400078f08ff */
[----:B------:R-:W-:Y:S01]  /*21f0*/  LOP3.LUT R236, R236, 0x1c0, RZ, 0xc0, !PT ;  /* 0x000001c0ecec7812 */ /* 0x000fe200078ec0ff */
[----:B------:R-:W-:Y:S01]  /*2200*/  IMAD.SHL.U32 R237, R3, 0x8, RZ ;  /* 0x0000000803ed7824 */ /* 0x000fe200078e00ff */
[----:B------:R-:W-:Y:S01]  /*2210*/  LOP3.LUT R4, R4, 0xfffffff0, RZ, 0xc0, !PT ;  /* 0xfffffff004047812 */ /* 0x000fe200078ec0ff */
[----:B------:R-:W-:Y:S01]  /*2220*/  @UP0 UIMAD UR15, UR14, UR5, UR23 ;  /* 0x000000050e0f02a4 */ /* 0x000fe2000f8e0217 */
[----:B------:R-:W-:Y:S01]  /*2230*/  LOP3.LUT R0, R0, 0xfffffffe, RZ, 0xc0, !PT ;  /* 0xfffffffe00007812 */ /* 0x000fe200078ec0ff */
[----:B------:R-:W-:Y:S01]  /*2240*/  @!UP0 USHF.R.S32.HI UR14, URZ, 0x1f, UR29 ;  /* 0x0000001f3f0e8899 */ /* 0x000fe2000801141d */
[----:B------:R-:W-:Y:S01]  /*2250*/  LOP3.LUT R2, R236, 0x38, R237, 0xf8, !PT ;  /* 0x00000038ec027812 */ /* 0x000fe200078ef8ed */
[----:B------:R-:W-:Y:S01]  /*2260*/  IMAD.IADD R4, R10, 0x1, -R4 ;  /* 0x000000010a047824 */ /* 0x000fe200078e0a04 */
[----:B------:R-:W-:Y:S01]  /*2270*/  SHF.R.U32.HI R236, RZ, 0x3, R236 ;  /* 0x00000003ffec7819 */ /* 0x000fe200000116ec */
[----:B------:R-:W-:Y:S01]  /*2280*/  IMAD.IADD R233, R233, 0x1, -R0 ;  /* 0x00000001e9e97824 */ /* 0x000fe200078e0a00 */
[----:B------:R-:W-:Y:S01]  /*2290*/  ULDC.64 UR4, c[0x0][0x178] ;  /* 0x00005e0000047ab9 */ /* 0x000fe20000000a00 */
[----:B------:R-:W-:Y:S01]  /*22a0*/  IADD3 R16, P0, R237, UR18, RZ ;  /* 0x00000012ed107c10 */ /* 0x000fe2000ff1e0ff */
[----:B------:R-:W-:Y:S01]  /*22b0*/  @!UP0 UIMAD.WIDE.U32 UR24, UR29, UR4, URZ ;  /* 0x000000041d1882a5 */ /* 0x000fe2000f8e003f */
[----:B------:R-:W-:Y:S01]  /*22c0*/  LOP3.LUT R236, R2, R236, RZ, 0x3c, !PT ;  /* 0x000000ec02ec7212 */ /* 0x000fe200078e3cff */
[----:B------:R-:W-:Y:S01]  /*22d0*/  @!UP0 UIMAD UR14, UR14, UR4, URZ ;  /* 0x000000040e0e82a4 */ /* 0x000fe2000f8e023f */
[----:B------:R-:W-:-:S02]  /*22e0*/  LEA.HI R2, R6, R10, RZ, 0x6 ;  /* 0x0000000a06027211 */ /* 0x000fc400078f30ff */
[----:B------:R-:W-:Y:S01]  /*22f0*/  SHF.R.S32.HI R0, RZ, 0x1f, R4 ;  /* 0x0000001fff007819 */ /* 0x000fe20000011404 */
[----:B------:R-:W-:Y:S01]  /*2300*/  @!UP0 UIMAD UR5, UR29, UR5, UR14 ;  /* 0x000000051d0582a4 */ /* 0x000fe2000f8e020e */
[----:B------:R-:W-:Y:S01]  /*2310*/  IADD3 R20, P1, R237, R20, RZ ;  /* 0x00000014ed147210 */ /* 0x000fe20007f3e0ff */
[----:B------:R-:W-:Y:S01]  /*2320*/  IMAD.SHL.U32 R2, R2, 0x8, RZ ;  /* 0x0000000802027824 */ /* 0x000fe200078e00ff */
[----:B------:R-:W-:Y:S01]  /*2330*/  LEA.HI R0, R0, R4, RZ, 0x3 ;  /* 0x0000000400007211 */ /* 0x000fe200078f18ff */
[----:B------:R-:W-:Y:S01]  /*2340*/  @!UP0 UMOV UR22, UR24 ;  /* 0x0000001800168c82 */ /* 0x000fe20008000000 */
[----:B------:R-:W-:Y:S01]  /*2350*/  SHF.R.S32.HI R19, RZ, 0x1f, R18 ;  /* 0x0000001fff137819 */ /* 0x000fe20000011412 */
[----:B------:R-:W-:Y:S01]  /*2360*/  @!UP0 UIADD3 UR15, UR25, UR5, URZ ;  /* 0x00000005190f8290 */ /* 0x000fe2000fffe03f */
[C---:B------:R-:W-:Y:S01]  /*2370*/  LOP3.LUT R7, R0.reuse, 0xfffffff8, RZ, 0xc0, !PT ;  /* 0xfffffff800077812 */ /* 0x040fe200078ec0ff */
[----:B------:R-:W-:Y:S01]  /*2380*/  IMAD.SHL.U32 R0, R0, 0x40, RZ ;  /* 0x0000004000007824 */ /* 0x000fe200078e00ff */
[----:B------:R-:W-:Y:S01]  /*2390*/  LOP3.LUT R236, R236, 0xfffffe00, R2, 0xf8, !PT ;  /* 0xfffffe00ecec7812 */ /* 0x000fe200078ef802 */
[----:B------:R-:W-:Y:S01]  /*23a0*/  ULDC.64 UR4, c[0x0][0x1a8] ;  /* 0x00006a0000047ab9 */ /* 0x000fe20000000a00 */
[----:B------:R-:W-:Y:S01]  /*23b0*/  SHF.R.S32.HI R2, RZ, 0x1f, R237 ;  /* 0x0000001fff027819 */ /* 0x000fe200000114ed */
[----:B------:R-:W-:Y:S01]  /*23c0*/  IMAD.IADD R4, R4, 0x1, -R7 ;  /* 0x0000000104047824 */ /* 0x000fe200078e0a07 */
[----:B------:R-:W-:Y:S01]  /*23d0*/  LEA.HI R6, R6, R10, RZ, 0x5 ;  /* 0x0000000a06067211 */ /* 0x000fe200078f28ff */
[----:B------:R-:W-:Y:S01]  /*23e0*/  IMAD R165, R19, c[0x0][0x198], RZ ;  /* 0x0000660013a57a24 */ /* 0x000fe200078e02ff */
[C---:B------:R-:W-:Y:S01]  /*23f0*/  IADD3.X R17, R2.reuse, UR17, RZ, P0, !PT ;  /* 0x0000001102117c10 */ /* 0x040fe200087fe4ff */
[----:B------:R-:W-:Y:S01]  /*2400*/  IMAD.X R21, R2, 0x1, R5, P1 ;  /* 0x0000000102157824 */ /* 0x000fe200008e0605 */
[----:B------:R-:W-:Y:S01]  /*2410*/  IADD3 R14, P0, R237, UR22, RZ ;  /* 0x00000016ed0e7c10 */ /* 0x000fe2000ff1e0ff */
[----:B------:R-:W-:Y:S01]  /*2420*/  IMAD R165, R18, c[0x0][0x19c], R165 ;  /* 0x0000670012a57a24 */ /* 0x000fe200078e02a5 */
[----:B------:R-:W-:Y:S01]  /*2430*/  LOP3.LUT R5, R6, 0xffffffe0, RZ, 0xc0, !PT ;  /* 0xffffffe006057812 */ /* 0x000fe200078ec0ff */
[----:B------:R-:W-:Y:S01]  /*2440*/  IMAD.WIDE.U32 R12, R12, c[0x0][0x1b8], R16 ;  /* 0x00006e000c0c7a25 */ /* 0x000fe200078e0010 */
[----:B------:R-:W-:-:S02]  /*2450*/  R2P PR, R4, 0x6 ;  /* 0x0000000604007804 */ /* 0x000fc40000000000 */
[----:B------:R-:W-:Y:S01]  /*2460*/  IADD3.X R15, R2, UR15, RZ, P0, !PT ;  /* 0x0000000f020f7c10 */ /* 0x000fe200087fe4ff */
[----:B------:R-:W-:Y:S01]  /*2470*/  IMAD.SHL.U32 R4, R4, 0x40, RZ ;  /* 0x0000004004047824 */ /* 0x000fe200078e00ff */
[----:B------:R-:W-:Y:S01]  /*2480*/  IADD3 R170, P0, R18, UR13, RZ ;  /* 0x0000000d12aa7c10 */ /* 0x000fe2000ff1e0ff */
[----:B------:R-:W-:Y:S01]  /*2490*/  IMAD.SHL.U32 R2, R233, 0x8, RZ ;  /* 0x00000008e9027824 */ /* 0x000fe200078e00ff */
[----:B------:R-:W-:Y:S01]  /*24a0*/  USHF.R.S32.HI UR13, URZ, 0x1f, UR6 ;  /* 0x0000001f3f0d7899 */ /* 0x000fe20008011406 */
[----:B------:R-:W-:Y:S01]  /*24b0*/  IMAD.U32 R16, RZ, RZ, UR6 ;  /* 0x00000006ff107e24 */ /* 0x000fe2000f8e00ff */
[----:B------:R-:W-:Y:S01]  /*24c0*/  LOP3.LUT R4, R4, 0x1c0, RZ, 0xc0, !PT ;  /* 0x000001c004047812 */ /* 0x000fe200078ec0ff */
[----:B------:R-:W-:Y:S01]  /*24d0*/  IMAD.IADD R9, R13, 0x1, R8 ;  /* 0x000000010d097824 */ /* 0x000fe200078e0208 */
[----:B------:R-:W-:Y:S01]  /*24e0*/  IADD3.X R168, R19, UR7, RZ, P0, !PT ;  /* 0x0000000713a87c10 */ /* 0x000fe200087fe4ff */
[----:B------:R-:W-:Y:S01]  /*24f0*/  UIMAD UR4, UR13, UR4, URZ ;  /* 0x000000040d0472a4 */ /* 0x000fe2000f8e023f */
[----:B------:R-:W-:Y:S01]  /*2500*/  LOP3.LUT R2, R4, 0x8, R2, 0xf8, !PT ;  /* 0x0000000804027812 */ /* 0x000fe200078ef802 */
[C---:B------:R-:W-:Y:S01]  /*2510*/  IMAD.WIDE.U32 R20, R18.reuse, c[0x0][0x198], R20 ;  /* 0x0000660012147a25 */ /* 0x040fe200078e0014 */
[----:B------:R-:W-:Y:S01]  /*2520*/  ISETP.GE.AND P0, PT, R18, UR20, PT ;  /* 0x0000001412007c0c */ /* 0x000fe2000bf06270 */
[----:B------:R-:W-:Y:S01]  /*2530*/  UIMAD UR4, UR6, UR5, UR4 ;  /* 0x00000005060472a4 */ /* 0x000fe2000f8e0204 */
[----:B------:R-:W-:Y:S01]  /*2540*/  SHF.R.U32.HI R4, RZ, 0x3, R4 ;  /* 0x00000003ff047819 */ /* 0x000fe20000011604 */
[----:B------:R-:W-:Y:S01]  /*2550*/  IMAD R168, R168, c[0x0][0x1a0], RZ ;  /* 0x00006800a8a87a24 */ /* 0x000fe200078e02ff */
[----:B------:R-:W-:Y:S01]  /*2560*/  SHF.R.S32.HI R6, RZ, 0x5, R6 ;  /* 0x00000005ff067819 */ /* 0x000fe20000011406 */
[----:B------:R-:W-:Y:S01]  /*2570*/  IMAD.WIDE.U32 R16, R16, c[0x0][0x1a8], R14 ;  /* 0x00006a0010107a25 */ /* 0x000fe200078e000e */
[----:B------:R-:W-:-:S02]  /*2580*/  LOP3.LUT R4, R2, R4, RZ, 0x3c, !PT ;  /* 0x0000000402047212 */ /* 0x000fc400078e3cff */
[C---:B------:R-:W-:Y:S01]  /*2590*/  IADD3 R173, R237.reuse, 0x40, RZ ;  /* 0x00000040edad7810 */ /* 0x040fe20007ffe0ff */
[----:B------:R-:W-:Y:S01]  /*25a0*/  IMAD.MOV.U32 R8, RZ, RZ, R12 ;  /* 0x000000ffff087224 */ /* 0x000fe200078e000c */
[----:B------:R-:W-:Y:S01]  /*25b0*/  LOP3.LUT R4, R4, 0xfffffe00, R0, 0xf8, !PT ;  /* 0xfffffe0004047812 */ /* 0x000fe200078ef800 */
[C---:B------:R-:W-:Y:S01]  /*25c0*/  IMAD R168, R170.reuse, c[0x0][0x1a4], R168 ;  /* 0x00006900aaa87a24 */ /* 0x040fe200078e02a8 */
        /* <DEDUP_REMOVED lines=9> */
[----:B-1----:R-:W-:-:S04]  /*2660*/  IMAD.WIDE R22, R22, 0x40, R18 ;  /* 0x0000004016167825 */ /* 0x002fc800078e0212 */
        /* <DEDUP_REMOVED lines=43> */
.L_x_3162:
[----:B------:R-:W-:Y:S05]  /*2920*/  BSYNC B0 ;  /* 0x0000000000007941 */ /* 0x000fea0003800000 */
.L_x_3161:
        /* <DEDUP_REMOVED lines=45> */
.L_x_3164:
[----:B------:R-:W-:Y:S05]  /*2c00*/  BSYNC B0 ;  /* 0x0000000000007941 */ /* 0x000fea0003800000 */
.L_x_3163:
        /* <DEDUP_REMOVED lines=45> */
.L_x_3166:
[----:B------:R-:W-:Y:S05]  /*2ee0*/  BSYNC B0 ;  /* 0x0000000000007941 */ /* 0x000fea0003800000 */
.L_x_3165:
        /* <DEDUP_REMOVED lines=44> */
.L_x_3168:
[----:B------:R-:W-:Y:S05]  /*31b0*/  BSYNC B0 ;  /* 0x0000000000007941 */ /* 0x000fea0003800000 */
.L_x_3167:
        /* <DEDUP_REMOVED lines=10> */
[C---:B-12---:R-:W-:Y:S01]  /*3260*/  @!P5 LEA R20, P6, R200.reuse, c[0x0][0x168], 0x1 ;  /* 0x00005a00c814da11 */ /* 0x046fe200078c08ff */
        /* <DEDUP_REMOVED lines=28> */
.L_x_3170:
[----:B------:R-:W-:Y:S05]  /*3430*/  BSYNC B0 ;  /* 0x0000000000007941 */ /* 0x000fea0003800000 */
.L_x_3169:
        /* <DEDUP_REMOVED lines=13> */
[C---:B--2---:R-:W-:Y:S02]  /*3510*/  @!P5 LEA R22, P6, R9.reuse, c[0x0][0x168], 0x1 ;  /* 0x00005a000916da11 */ /* 0x044fe400078c08ff */
        /* <DEDUP_REMOVED lines=27> */
.L_x_3172:
[----:B------:R-:W-:Y:S05]  /*36d0*/  BSYNC B0 ;  /* 0x0000000000007941 */ /* 0x000fea0003800000 */
.L_x_3171:
        /* <DEDUP_REMOVED lines=40> */
.L_x_3174:
[----:B------:R-:W-:Y:S05]  /*3960*/  BSYNC B0 ;  /* 0x0000000000007941 */ /* 0x000fea0003800000 */
.L_x_3173:
[----:B------:R-:W-:Y:S01]  /*3970*/  ISETP.GE.AND P0, PT, R13, UR14, PT ;  /* 0x0000000e0d007c0c */ /* 0x000fe2000bf06270 */
[----:B------:R-:W-:-:S12]  /*3980*/  BSSY B0, `(.L_x_3175) ;  /* 0x000002a000007945 */ /* 0x000fd80003800000 */
[----:B------:R-:W-:Y:S05]  /*3990*/  @P0 BRA `(.L_x_3176) ;  /* 0x0000028000000947 */ /* 0x000fea0003800000 */
[----:B------:R-:W-:Y:S01]  /*39a0*/  ISETP.GE.AND P5, PT, R237, c[0x0][0x220], PT ;  /* 0x00008800ed007a0c */ /* 0x000fe20003fa6270 */
[----:B-12---:R-:W-:Y:S01]  /*39b0*/  IMAD.MOV.U32 R22, RZ, RZ, c[0x0][0x198] ;  /* 0x00006600ff167624 */ /* 0x006fe200078e00ff */
        /* <DEDUP_REMOVED lines=38> */
.L_x_3176:
[----:B------:R-:W-:Y:S05]  /*3c20*/  BSYNC B0 ;  /* 0x0000000000007941 */ /* 0x000fea0003800000 */
.L_x_3175:
[----:B------:R-:W0:Y:S01]  /*3c30*/  LDGDEPBAR ;  /* 0x00000000000079af */ /* 0x000e220000000000 */
[----:B------:R-:W-:Y:S01]  /*3c40*/  ISETP.GE.AND P1, PT, R18, UR14, PT ;  /* 0x0000000e12007c0c */ /* 0x000fe2000bf26270 */
[----:B------:R-:W-:Y:S01]  /*3c50*/  IMAD.SHL.U32 R235, R10, 0x2, RZ ;  /* 0x000000020aeb7824 */ /* 0x000fe200078e00ff */
[----:B-12---:R-:W-:Y:S01]  /*3c60*/  SHF.R.S32.HI R8, RZ, 0x1f, R5 ;  /* 0x0000001fff087819 */ /* 0x006fe20000011405 */
        /* <DEDUP_REMOVED lines=17> */
[--C-:B------:R-:W-:Y:S01]  /*3d80*/  @!P3 IMAD.MOV.U32 R8, RZ, RZ, R167.reuse ;  /* 0x000000ffff08b224 */ /* 0x100fe200078e00a7 */
        /* <DEDUP_REMOVED lines=14> */
[----:B---3--:R-:W-:Y:S01]  /*3e70*/  @!P1 IMAD.MOV.U32 R8, RZ, RZ, R167 ;  /* 0x000000ffff089224 */ /* 0x008fe200078e00a7 */
        /* <DEDUP_REMOVED lines=13> */
.L_x_3178:
[----:B------:R-:W-:Y:S05]  /*3f50*/  BSYNC B0 ;  /* 0x0000000000007941 */ /* 0x000fea0003800000 */
.L_x_3177:
        /* <DEDUP_REMOVED lines=13> */
[----:B--2---:R-:W-:Y:S01]  /*4030*/  IMAD.U32 R8, RZ, RZ, UR27 ;  /* 0x0000001bff087e24 */ /* 0x004fe2000f8e00ff */
        /* <DEDUP_REMOVED lines=39> */
.L_x_3180:
[----:B------:R-:W-:Y:S05]  /*42b0*/  BSYNC B0 ;  /* 0x0000000000007941 */ /* 0x000fea0003800000 */
.L_x_3179:
        /* <DEDUP_REMOVED lines=10> */
[----:B--2---:R-:W-:Y:S01]  /*4360*/  IMAD.MOV.U32 R8, RZ, RZ, 0x5 ;  /* 0x00000005ff087424 */ /* 0x004fe200078e00ff */
[----:B------:R-:W-:Y:S01]  /*4370*/  ISETP.GE.AND P2, PT, R172, c[0x0][0x220], PT ;  /* 0x00008800ac007a0c */ /* 0x000fe20003f46270 */
[----:B------:R-:W-:Y:S01]  /*4380*/  IMAD.SHL.U32 R9, R7, 0x20, RZ ;  /* 0x0000002007097824 */ /* 0x000fe200078e00ff */
[----:B------:R-:W-:-:S02]  /*4390*/  ISETP.GE.AND P0, PT, R169, c[0x0][0x220], PT ;  /* 0x00008800a9007a0c */ /* 0x000fc40003f06270 */
[----:B------:R-:W-:-:S05]  /*43a0*/  SHF.L.U64.HI R8, R7, R8, c[0x0][0x1a4] ;  /* 0x0000690007087619 */ /* 0x000fca0000010208 */
[CC--:B------:R-:W-:Y:S01]  /*43b0*/  @!P5 LEA R16, P6, R9.reuse, R167.reuse, 0x1 ;  /* 0x000000a70910d211 */ /* 0x0c0fe200078c08ff */
[----:B------:R2:W-:Y:S01]  /*43c0*/  @P5 STS.128 [R236+0x11000], RZ ;  /* 0x011000ffec005388 */ /* 0x0005e20000000c00 */
[CC--:B------:R-:W-:Y:S02]  /*43d0*/  @!P4 LEA R14, P3, R9.reuse, R167.reuse, 0x1 ;  /* 0x000000a7090ec211 */ /* 0x0c0fe400078608ff */
[C---:B----4-:R-:W-:Y:S02]  /*43e0*/  @!P2 LEA R10, P1, R9.reuse, R167, 0x1 ;  /* 0x000000a7090aa211 */ /* 0x050fe400078208ff */
        /* <DEDUP_REMOVED lines=25> */
.L_x_3182:
[----:B------:R-:W-:Y:S05]  /*4580*/  BSYNC B0 ;  /* 0x0000000000007941 */ /* 0x000fea0003800000 */
.L_x_3181:
        /* <DEDUP_REMOVED lines=12> */
[-C--:B--2---:R-:W-:Y:S01]  /*4650*/  @!P3 MOV R16, R167.reuse ;  /* 0x000000a70010b202 */ /* 0x084fe20000000f00 */
[----:B----4-:R-:W-:Y:S01]  /*4660*/  @!P3 IMAD.MOV.U32 R10, RZ, RZ, c[0x0][0x1a4] ;  /* 0x00006900ff0ab624 */ /* 0x010fe200078e00ff */
[----:B------:R-:W-:Y:S01]  /*4670*/  @!P2 MOV R9, c[0x0][0x1a4] ;  /* 0x000069000009aa02 */ /* 0x000fe20000000f00 */
[--C-:B------:R-:W-:Y:S01]  /*4680*/  @!P3 IMAD.MOV.U32 R17, RZ, RZ, R166.reuse ;  /* 0x000000ffff11b224 */ /* 0x100fe200078e00a6 */
[-C--:B------:R-:W-:Y:S01]  /*4690*/  @!P2 MOV R14, R167.reuse ;  /* 0x000000a7000ea202 */ /* 0x080fe20000000f00 */
[----:B------:R-:W-:Y:S01]  /*46a0*/  @!P2 IMAD.MOV.U32 R15, RZ, RZ, R166 ;  /* 0x000000ffff0fa224 */ /* 0x000fe200078e00a6 */
[----:B------:R-:W-:Y:S01]  /*46b0*/  @!P1 MOV R12, R167 ;  /* 0x000000a7000c9202 */ /* 0x000fe20000000f00 */
[----:B------:R-:W-:Y:S01]  /*46c0*/  @!P3 IMAD R10, R10, 0x60, RZ ;  /* 0x000000600a0ab824 */ /* 0x000fe200078e02ff */
[----:B------:R2:W-:Y:S01]  /*46d0*/  @P3 STS.128 [R236+0x11800], RZ ;  /* 0x011800ffec003388 */ /* 0x0005e20000000c00 */
[----:B------:R-:W-:-:S04]  /*46e0*/  @!P3 IMAD.WIDE.U32 R16, R7, 0x60, R16 ;  /* 0x000000600710b825 */ /* 0x000fc800078e0010 */
[----:B------:R-:W-:Y:S01]  /*46f0*/  @!P1 IMAD.MOV.U32 R8, RZ, RZ, c[0x0][0x1a4] ;  /* 0x00006900ff089624 */ /* 0x000fe200078e00ff */
[----:B------:R-:W-:Y:S01]  /*4700*/  @!P3 IADD3 R11, R17, R10, RZ ;  /* 0x0000000a110bb210 */ /* 0x000fe20007ffe0ff */
[----:B------:R-:W-:Y:S01]  /*4710*/  @!P1 IMAD.MOV.U32 R13, RZ, RZ, R166 ;  /* 0x000000ffff0d9224 */ /* 0x000fe200078e00a6 */
[----:B------:R-:W-:Y:S01]  /*4720*/  @!P3 MOV R10, R16 ;  /* 0x00000010000ab202 */ /* 0x000fe20000000f00 */
[----:B------:R-:W-:Y:S02]  /*4730*/  @!P2 IMAD R9, R9, 0x60, RZ ;  /* 0x000000600909a824 */ /* 0x000fe400078e02ff */
[----:B------:R-:W-:Y:S02]  /*4740*/  @!P2 IMAD.WIDE.U32 R14, R7, 0x60, R14 ;  /* 0x00000060070ea825 */ /* 0x000fe400078e000e */
[----:B------:R-:W-:Y:S01]  /*4750*/  @!PT LDS RZ, [RZ] ;  /* 0x00000000fffff984 */ /* 0x000fe20000000800 */
[----:B------:R-:W-:Y:S01]  /*4760*/  @!PT LDS RZ, [RZ] ;  /* 0x00000000fffff984 */ /* 0x000fe20000000800 */
[----:B------:R-:W-:Y:S01]  /*4770*/  @!PT LDS RZ, [RZ] ;  /* 0x00000000fffff984 */ /* 0x000fe20000000800 */
[----:B------:R2:W-:Y:S02]  /*4780*/  @!P3 LDGSTS.E.BYPASS.LTC128B.128 [R236+0x11800], [R10.64] ;  /* 0x118000000aecbfae */ /* 0x0005e4000b901d60 */
[----:B------:R-:W-:Y:S01]  /*4790*/  @!P1 IMAD R8, R8, 0x60, RZ ;  /* 0x0000006008089824 */ /* 0x000fe200078e02ff */
[----:B------:R-:W-:Y:S01]  /*47a0*/  @!P2 IADD3 R15, R15, R9, RZ ;  /* 0x000000090f0fa210 */ /* 0x000fe20007ffe0ff */
[----:B------:R-:W-:Y:S01]  /*47b0*/  @!P1 IMAD.WIDE.U32 R12, R7, 0x60, R12 ;  /* 0x00000060070c9825 */ /* 0x000fe200078e000c */
        /* <DEDUP_REMOVED lines=14> */
[----:B--2---:R-:W-:Y:S01]  /*48a0*/  MOV R8, R167 ;  /* 0x000000a700087202 */ /* 0x004fe20000000f00 */
[----:B------:R-:W-:Y:S01]  /*48b0*/  ULDC UR4, c[0x0][0x1a4] ;  /* 0x0000690000047ab9 */ /* 0x000fe20000000800 */
[----:B------:R-:W-:Y:S01]  /*48c0*/  MOV R9, R166 ;  /* 0x000000a600097202 */ /* 0x000fe20000000f00 */
[----:B------:R-:W-:-:S04]  /*48d0*/  UIMAD UR4, UR4, 0x60, URZ ;  /* 0x00000060040478a4 */ /* 0x000fc8000f8e023f */
[----:B------:R-:W-:-:S05]  /*48e0*/  IMAD.WIDE.U32 R8, R7, 0x60, R8 ;  /* 0x0000006007087825 */ /* 0x000fca00078e0008 */
[----:B------:R-:W-:-:S05]  /*48f0*/  IADD3 R9, R9, UR4, RZ ;  /* 0x0000000409097c10 */ /* 0x000fca000fffe0ff */
[----:B------:R-:W-:Y:S01]  /*4900*/  @!PT LDS RZ, [RZ] ;  /* 0x00000000fffff984 */ /* 0x000fe20000000800 */
[----:B------:R-:W-:Y:S01]  /*4910*/  @!PT LDS RZ, [RZ] ;  /* 0x00000000fffff984 */ /* 0x000fe20000000800 */
[----:B------:R-:W-:Y:S01]  /*4920*/  @!PT LDS RZ, [RZ] ;  /* 0x00000000fffff984 */ /* 0x000fe20000000800 */
[----:B------:R2:W-:Y:S02]  /*4930*/  LDGSTS.E.BYPASS.LTC128B.128 [R236+0x17800], [R8.64+0x180] ;  /* 0x1780018008ec7fae */ /* 0x0005e4000b901d60 */
.L_x_3184:
[----:B------:R-:W-:Y:S05]  /*4940*/  BSYNC B0 ;  /* 0x0000000000007941 */ /* 0x000fea0003800000 */
.L_x_3183:
        /* <DEDUP_REMOVED lines=18> */
[----:B------:R-:W-:Y:S01]  /*4a70*/  LDSM.16.M88.4 R28, [R232] ;  /* 0x00000000e81c783b */ /* 0x000fe20000000200 */
        /* <DEDUP_REMOVED lines=8> */
[----:B------:R-:W2:Y:S01]  /*4b00*/  LDSM.16.M88.4 R36, [R233+0x8000] ;  /* 0x00800000e924783b */ /* 0x000ea20000000200 */
[C---:B------:R-:W-:Y:S02]  /*4b10*/  IADD3 R3, R233.reuse, 0x8000, RZ ;  /* 0x00008000e9037810 */ /* 0x040fe40007ffe0ff */
[----:B------:R-:W-:Y:S01]  /*4b20*/  IADD3 R231, R233, 0x8020, RZ ;  /* 0x00008020e9e77810 */ /* 0x000fe20007ffe0ff */
[----:B----4-:R-:W4:Y:S01]  /*4b30*/  LDSM.16.M88.4 R8, [R233+0x9000] ;  /* 0x00900000e908783b */ /* 0x010f220000000200 */
[----:B------:R-:W-:Y:S01]  /*4b40*/  @P1 IADD3 R231, R3, -0x20, RZ ;  /* 0xffffffe003e71810 */ /* 0x000fe20007ffe0ff */
[----:B------:R-:W-:Y:S01]  /*4b50*/  IMAD.MOV.U32 R3, RZ, RZ, 0x40 ;  /* 0x00000040ff037424 */ /* 0x000fe200078e00ff */
[C---:B------:R-:W-:Y:S01]  /*4b60*/  IADD3 R238, R5.reuse, 0x8, RZ ;  /* 0x0000000805ee7810 */ /* 0x040fe20007ffe0ff */
[----:B------:R-:W5:Y:S01]  /*4b70*/  LDSM.16.M88.4 R16, [R233+0x8800] ;  /* 0x00880000e910783b */ /* 0x000f620000000200 */
[----:B------:R-:W-:Y:S02]  /*4b80*/  IADD3 R241, R5, UR5, RZ ;  /* 0x0000000505f17c10 */ /* 0x000fe4000fffe0ff */
[----:B------:R-:W-:Y:S01]  /*4b90*/  SEL R3, R3, 0xffffffc0, !P2 ;  /* 0xffffffc003037807 */ /* 0x000fe20005000000 */
[----:B------:R-:W1:Y:S01]  /*4ba0*/  LDSM.16.M88.4 R60, [R233+0x9800] ;  /* 0x00980000e93c783b */ /* 0x000e620000000200 */
[----:B------:R-:W-:-:S02]  /*4bb0*/  IADD3 R239, R238, UR5, RZ ;  /* 0x00000005eeef7c10 */ /* 0x000fc4000fffe0ff */
[----:B------:R-:W-:Y:S01]  /*4bc0*/  IADD3 R240, R5, UR4, RZ ;  /* 0x0000000405f07c10 */ /* 0x000fe2000fffe0ff */
[----:B------:R-:W3:Y:S01]  /*4bd0*/  LDSM.16.M88.4 R56, [R231] ;  /* 0x00000000e738783b */ /* 0x000ee20000000200 */
[----:B------:R-:W-:Y:S01]  /*4be0*/  IMAD.IADD R227, R233, 0x1, R3 ;  /* 0x00000001e9e37824 */ /* 0x000fe200078e0203 */
[----:B------:R-:W-:Y:S01]  /*4bf0*/  IADD3 R238, R238, UR4, RZ ;  /* 0x00000004eeee7c10 */ /* 0x000fe2000fffe0ff */
[----:B------:R-:W-:Y:S01]  /*4c00*/  IMAD.IADD R220, R3, 0x1, R231 ;  /* 0x0000000103dc7824 */ /* 0x000fe200078e02e7 */
[----:B------:R-:W1:Y:S01]  /*4c10*/  LDSM.16.M88.4 R48, [R231+0x1000] ;  /* 0x00100000e730783b */ /* 0x000e620000000200 */
[----:B------:R-:W-:Y:S02]  /*4c20*/  IMNMX R241, RZ, R241, !PT ;  /* 0x000000f1fff17217 */ /* 0x000fe40007800200 */
[----:B------:R-:W-:Y:S01]  /*4c30*/  IMNMX R240, R240, UR11, PT ;  /* 0x0000000bf0f07c17 */ /* 0x000fe2000b800200 */
[----:B------:R-:W1:Y:S01]  /*4c40*/  LDSM.16.M88.4 R52, [R231+0x800] ;  /* 0x00080000e734783b */ /* 0x000e620000000200 */
        /* <DEDUP_REMOVED lines=11> */
[C---:B--2---:R-:W-:Y:S01]  /*4d00*/  HMMA.16816.F32 R40, R64.reuse, R36, RZ ;  /* 0x000000244028723c */ /* 0x044fe200000018ff */
[----:B------:R-:W2:Y:S01]  /*4d10*/  LDSM.16.M88.4 R80, [R227+0x8800] ;  /* 0x00880000e350783b */ /* 0x000ea20000000200 */
        /* <DEDUP_REMOVED lines=9> */
[----:B----4-:R-:W-:Y:S01]  /*4db0*/  HMMA.16816.F32 R12, R64, R8, RZ ;  /* 0x00000008400c723c */ /* 0x010fe200000018ff */
[C---:B------:R-:W-:Y:S02]  /*4dc0*/  IADD3 R209, R231.reuse, 0x7000, RZ ;  /* 0x00007000e7d17810 */ /* 0x040fe40007ffe0ff */
[----:B------:R-:W-:-:S05]  /*4dd0*/  IADD3 R208, R231, 0x7800, RZ ;  /* 0x00007800e7d07810 */ /* 0x000fca0007ffe0ff */
[C---:B------:R-:W-:Y:S08]  /*4de0*/  HMMA.16816.F32 R8, R64.reuse, R10, RZ ;  /* 0x0000000a4008723c */ /* 0x040ff000000018ff */
[C---:B-----5:R-:W-:Y:S08]  /*4df0*/  HMMA.16816.F32 R32, R64.reuse, R16, RZ ;  /* 0x000000104020723c */ /* 0x060ff000000018ff */
[C---:B------:R-:W-:Y:S08]  /*4e00*/  HMMA.16816.F32 R16, R64.reuse, R18, RZ ;  /* 0x000000124010723c */ /* 0x040ff000000018ff */
[C---:B-1----:R-:W-:Y:S08]  /*4e10*/  HMMA.16816.F32 R68, R64.reuse, R60, RZ ;  /* 0x0000003c4044723c */ /* 0x042ff000000018ff */
[----:B------:R-:W-:Y:S01]  /*4e20*/  HMMA.16816.F32 R64, R64, R62, RZ ;  /* 0x0000003e4040723c */ /* 0x000fe200000018ff */
[----:B------:R-:W-:Y:S07]  /*4e30*/  LDSM.16.M88.4 R60, [R229] ;  /* 0x00000000e53c783b */ /* 0x000fee0000000200 */
[C---:B---3--:R-:W-:Y:S08]  /*4e40*/  HMMA.16816.F32 R40, R28.reuse, R56, R40 ;  /* 0x000000381c28723c */ /* 0x048ff00000001828 */
[C---:B------:R-:W-:Y:S01]  /*4e50*/  HMMA.16816.F32 R36, R28.reuse, R58, R36 ;  /* 0x0000003a1c24723c */ /* 0x040fe20000001824 */
[----:B------:R-:W1:Y:S07]  /*4e60*/  LDSM.16.M88.4 R56, [R220] ;  /* 0x00000000dc38783b */ /* 0x000e6e0000000200 */
        /* <DEDUP_REMOVED lines=12> */
[----:B------:R-:W1:Y:S07]  /*4f30*/  LDSM.16.M88.4 R24, [R233+0xa000] ;  /* 0x00a00000e918783b */ /* 0x000e6e0000000200 */
[C---:B------:R-:W-:Y:S08]  /*4f40*/  HMMA.16816.F32 R12, R20.reuse, R76, R12 ;  /* 0x0000004c140c723c */ /* 0x040ff0000000180c */
[C---:B------:R-:W-:Y:S08]  /*4f50*/  HMMA.16816.F32 R8, R20.reuse, R78, R8 ;  /* 0x0000004e1408723c */ /* 0x040ff00000001808 */
[C---:B--2---:R-:W-:Y:S08]  /*4f60*/  HMMA.16816.F32 R32, R20.reuse, R80, R32 ;  /* 0x000000501420723c */ /* 0x044ff00000001820 */
[C---:B------:R-:W-:Y:S08]  /*4f70*/  HMMA.16816.F32 R16, R20.reuse, R82, R16 ;  /* 0x000000521410723c */ /* 0x040ff00000001810 */
[C---:B------:R-:W-:Y:S08]  /*4f80*/  HMMA.16816.F32 R68, R20.reuse, R72, R68 ;  /* 0x000000481444723c */ /* 0x040ff00000001844 */
[----:B------:R-:W-:Y:S01]  /*4f90*/  HMMA.16816.F32 R64, R20, R74, R64 ;  /* 0x0000004a1440723c */ /* 0x000fe20000001840 */
[----:B------:R-:W2:Y:S04]  /*4fa0*/  LDSM.16.M88.4 R20, [R233+0xb000] ;  /* 0x00b00000e914783b */ /* 0x000ea80000000200 */
[----:B------:R-:W-:Y:S03]  /*4fb0*/  LDSM.16.M88.4 R72, [R233+0xb800] ;  /* 0x00b80000e948783b */ /* 0x000fe60000000200 */
[C---:B-1----:R-:W-:Y:S08]  /*4fc0*/  HMMA.16816.F32 R40, R60.reuse, R56, R40 ;  /* 0x000000383c28723c */ /* 0x042ff00000001828 */
[C---:B------:R-:W-:Y:S01]  /*4fd0*/  HMMA.16816.F32 R36, R60.reuse, R58, R36 ;  /* 0x0000003a3c24723c */ /* 0x040fe20000001824 */
[----:B------:R-:W1:Y:S07]  /*4fe0*/  LDSM.16.M88.4 R56, [R233+0xa800] ;  /* 0x00a80000e938783b */ /* 0x000e6e0000000200 */
        /* <DEDUP_REMOVED lines=13> */
[C---:B--2---:R-:W-:Y:S08]  /*50c0*/  HMMA.16816.F32 R12, R28.reuse, R20, R12 ;  /* 0x000000141c0c723c */ /* 0x044ff0000000180c */
[C---:B------:R-:W-:Y:S01]  /*50d0*/  HMMA.16816.F32 R8, R28.reuse, R22, R8 ;  /* 0x000000161c08723c */ /* 0x040fe20000001808 */
[----:B------:R-:W2:Y:S07]  /*50e0*/  LDSM.16.M88.4 R20, [R231+0x3800] ;  /* 0x00380000e714783b */ /* 0x000eae0000000200 */
[C---:B-1----:R-:W-:Y:S08]  /*50f0*/  HMMA.16816.F32 R32, R28.reuse, R56, R32 ;  /* 0x000000381c20723c */ /* 0x042ff00000001820 */
[C---:B------:R-:W-:Y:S01]  /*5100*/  HMMA.16816.F32 R16, R28.reuse, R58, R16 ;  /* 0x0000003a1c10723c */ /* 0x040fe20000001810 */
[----:B------:R-:W-:Y:S07]  /*5110*/  LDSM.16.M88.4 R56, [R227+0xa800] ;  /* 0x00a80000e338783b */ /* 0x000fee0000000200 */
[C---:B------:R-:W-:Y:S01]  /*5120*/  HMMA.16816.F32 R76, R28.reuse, R72, R68 ;  /* 0x000000481c4c723c */ /* 0x040fe20000001844 */
[----:B------:R-:W1:Y:S07]  /*5130*/  LDSM.16.M88.4 R68, [R230+0x2000] ;  /* 0x00200000e644783b */ /* 0x000e6e0000000200 */
        /* <DEDUP_REMOVED lines=12> */
[C---:B--2---:R-:W-:Y:S08]  /*5200*/  HMMA.16816.F32 R76, R52.reuse, R20, R76 ;  /* 0x00000014344c723c */ /* 0x044ff0000000184c */
[----:B------:R-:W-:Y:S01]  /*5210*/  HMMA.16816.F32 R64, R52, R22, R64 ;  /* 0x000000163440723c */ /* 0x000fe20000001840 */
[----:B------:R-:W2:Y:S04]  /*5220*/  LDSM.16.M88.4 R20, [R220+0x3000] ;  /* 0x00300000dc14783b */ /* 0x000ea80000000200 */
[----:B------:R-:W5:Y:S03]  /*5230*/  LDSM.16.M88.4 R52, [R220+0x3800] ;  /* 0x00380000dc34783b */ /* 0x000f660000000200 */
[C---:B-1----:R-:W-:Y:S08]  /*5240*/  HMMA.16816.F32 R40, R68.reuse, R60, R40 ;  /* 0x0000003c4428723c */ /* 0x042ff00000001828 */
[C---:B------:R-:W-:Y:S01]  /*5250*/  HMMA.16816.F32 R36, R68.reuse, R62, R36 ;  /* 0x0000003e4424723c */ /* 0x040fe20000001824 */
[----:B------:R-:W-:Y:S07]  /*5260*/  LDSM.16.M88.4 R60, [R231+0x4000] ;  /* 0x00400000e73c783b */ /* 0x000fee0000000200 */
[C---:B------:R-:W-:Y:S08]  /*5270*/  HMMA.16816.F32 R32, R68.reuse, R56, R32 ;  /* 0x000000384420723c */ /* 0x040ff00000001820 */
[C---:B------:R-:W-:Y:S01]  /*5280*/  HMMA.16816.F32 R16, R68.reuse, R58, R16 ;  /* 0x0000003a4410723c */ /* 0x040fe20000001810 */
[----:B------:R-:W-:Y:S07]  /*5290*/  LDSM.16.M88.4 R56, [R234+0x4000] ;  /* 0x00400000ea38783b */ /* 0x000fee0000000200 */
[C---:B------:R-:W-:Y:S08]  /*52a0*/  HMMA.16816.F32 R48, R68.reuse, R28, R48 ;  /* 0x0000001c4430723c */ /* 0x040ff00000001830 */
[C---:B------:R-:W-:Y:S01]  /*52b0*/  HMMA.16816.F32 R8, R68.reuse, R30, R8 ;  /* 0x0000001e4408723c */ /* 0x040fe20000001808 */
[----:B------:R-:W1:Y:S07]  /*52c0*/  LDSM.16.M88.4 R28, [R233+0xc000] ;  /* 0x00c00000e91c783b */ /* 0x000e6e0000000200 */
        /* <DEDUP_REMOVED lines=10> */
[C---:B--2---:R-:W-:Y:S08]  /*5370*/  HMMA.16816.F32 R48, R44.reuse, R20, R48 ;  /* 0x000000142c30723c */ /* 0x044ff00000001830 */
[C---:B------:R-:W-:Y:S01]  /*5380*/  HMMA.16816.F32 R8, R44.reuse, R22, R8 ;  /* 0x000000162c08723c */ /* 0x040fe20000001808 */
[----:B------:R-:W2:Y:S07]  /*5390*/  LDSM.16.M88.4 R20, [R233+0xd800] ;  /* 0x00d80000e914783b */ /* 0x000eae0000000200 */
[C---:B-----5:R-:W-:Y:S08]  /*53a0*/  HMMA.16816.F32 R76, R44.reuse, R52, R76 ;  /* 0x000000342c4c723c */ /* 0x060ff0000000184c */
[----:B------:R-:W-:Y:S01]  /*53b0*/  HMMA.16816.F32 R64, R44, R54, R64 ;  /* 0x000000362c40723c */ /* 0x000fe20000001840 */
[----:B------:R-:W4:Y:S04]  /*53c0*/  LDSM.16.M88.4 R44, [R231+0x4800] ;  /* 0x00480000e72c783b */ /* 0x000f280000000200 */
[----:B------:R-:W-:Y:S03]  /*53d0*/  LDSM.16.M88.4 R52, [R227+0xc800] ;  /* 0x00c80000e334783b */ /* 0x000fe60000000200 */
[C---:B-1----:R-:W-:Y:S08]  /*53e0*/  HMMA.16816.F32 R40, R56.reuse, R28, R40 ;  /* 0x0000001c3828723c */ /* 0x042ff00000001828 */
[C---:B------:R-:W-:Y:S01]  /*53f0*/  HMMA.16816.F32 R36, R56.reuse, R30, R36 ;  /* 0x0000001e3824723c */ /* 0x040fe20000001824 */
[----:B------:R-:W-:Y:S07]  /*5400*/  LDSM.16.M88.4 R28, [R231+0x5800] ;  /* 0x00580000e71c783b */ /* 0x000fee0000000200 */
[C---:B---3--:R-:W-:Y:S08]  /*5410*/  HMMA.16816.F32 R32, R56.reuse, R24, R32 ;  /* 0x000000183820723c */ /* 0x048ff00000001820 */
[C---:B------:R-:W-:Y:S01]  /*5420*/  HMMA.16816.F32 R16, R56.reuse, R26, R16 ;  /* 0x0000001a3810723c */ /* 0x040fe20000001810 */
[----:B------:R-:W-:Y:S07]  /*5430*/  LDSM.16.M88.4 R24, [R230+0x4000] ;  /* 0x00400000e618783b */ /* 0x000fee0000000200 */
[C---:B------:R-:W-:Y:S08]  /*5440*/  HMMA.16816.F32 R48, R56.reuse, R12, R48 ;  /* 0x0000000c3830723c */ /* 0x040ff00000001830 */
[C---:B------:R-:W-:Y:S01]  /*5450*/  HMMA.16816.F32 R8, R56.reuse, R14, R8 ;  /* 0x0000000e3808723c */ /* 0x040fe20000001808 */
[----:B------:R-:W1:Y:S07]  /*5460*/  LDSM.16.M88.4 R12, [R231+0x5000] ;  /* 0x00500000e70c783b */ /* 0x000e6e0000000200 */
[C---:B--2---:R-:W-:Y:S08]  /*5470*/  HMMA.16816.F32 R76, R56.reuse, R20, R76 ;  /* 0x00000014384c723c */ /* 0x044ff0000000184c */
[----:B------:R-:W-:Y:S01]  /*5480*/  HMMA.16816.F32 R64, R56, R22, R64 ;  /* 0x000000163840723c */ /* 0x000fe20000001840 */
[----:B------:R-:W2:Y:S04]  /*5490*/  LDSM.16.M88.4 R20, [R227+0xc000] ;  /* 0x00c00000e314783b */ /* 0x000ea80000000200 */
[----:B------:R-:W3:Y:S03]  /*54a0*/  LDSM.16.M88.4 R56, [R227+0xd000] ;  /* 0x00d00000e338783b */ /* 0x000ee60000000200 */
[C---:B------:R-:W-:Y:S08]  /*54b0*/  HMMA.16816.F32 R40, R68.reuse, R60, R40 ;  /* 0x0000003c4428723c */ /* 0x040ff00000001828 */
[C---:B------:R-:W-:Y:S08]  /*54c0*/  HMMA.16816.F32 R36, R68.reuse, R62, R36 ;  /* 0x0000003e4424723c */ /* 0x040ff00000001824 */
[C---:B----4-:R-:W-:Y:S08]  /*54d0*/  HMMA.16816.F32 R32, R68.reuse, R44, R32 ;  /* 0x0000002c4420723c */ /* 0x050ff00000001820 */
[C---:B------:R-:W-:Y:S01]  /*54e0*/  HMMA.16816.F32 R60, R68.reuse, R46, R16 ;  /* 0x0000002e443c723c */ /* 0x040fe20000001810 */
[----:B------:R-:W-:Y:S04]  /*54f0*/  LDSM.16.M88.4 R44, [R229+0x4000] ;  /* 0x00400000e52c783b */ /* 0x000fe80000000200 */
[----:B------:R-:W4:Y:S03]  /*5500*/  LDSM.16.M88.4 R16, [R220+0x4000] ;  /* 0x00400000dc10783b */ /* 0x000f260000000200 */
[C---:B-1----:R-:W-:Y:S08]  /*5510*/  HMMA.16816.F32 R48, R68.reuse, R12, R48 ;  /* 0x0000000c4430723c */ /* 0x042ff00000001830 */
[----:B------:R-:W-:Y:S01]  /*5520*/  HMMA.16816.F32 R8, R68, R14, R8 ;  /* 0x0000000e4408723c */ /* 0x000fe20000001808 */
[----:B------:R-:W-:Y:S07]  /*5530*/  LDSM.16.M88.4 R12, [R233+0xe000] ;  /* 0x00e00000e90c783b */ /* 0x000fee0000000200 */
[C---:B--2---:R-:W-:Y:S08]  /*5540*/  HMMA.16816.F32 R40, R24.reuse, R20, R40 ;  /* 0x000000141828723c */ /* 0x044ff00000001828 */
        /* <DEDUP_REMOVED lines=156> */
[----:B---3--:R-:W-:-:S04]  /*5f10*/  UIMAD.WIDE.U32 UR14, UR17, UR7, URZ ;  /* 0x00000007110e72a5 */ /* 0x008fc8000f8e003f */
[----:B------:R-:W-:-:S04]  /*5f20*/  UIADD3 UR6, -UR15, URZ, URZ ;  /* 0x0000003f0f067290 */ /* 0x000fc8000fffe13f */
[----:B------:R-:W-:-:S04]  /*5f30*/  UIMAD UR6, UR9, UR6, UR7 ;  /* 0x00000006090672a4 */ /* 0x000fc8000f8e0207 */
[----:B------:R-:W-:Y:S02]  /*5f40*/  UISETP.GT.U32.AND UP2, UPT, UR9, UR6, UPT ;  /* 0x000000060900728c */ /* 0x000fe4000bf44070 */
[----:B--2---:R-:W-:-:S09]  /*5f50*/  UIMAD.WIDE.U32 UR16, UR17, UR5, URZ ;  /* 0x00000005111072a5 */ /* 0x004fd2000f8e003f */
        /* <DEDUP_REMOVED lines=9> */
[----:B------:R-:W-:Y:S02]  /*5ff0*/  @UP4 UIADD3 UR15, UR15, 0x1, URZ ;  /* 0x000000010f0f4890 */ /* 0x000fe4000fffe03f */
[----:B------:R-:W-:-:S05]  /*6000*/  UISETP.NE.AND UP2, UPT, URZ, UR4, UPT ;  /* 0x000000043f00728c */ /* 0x000fca000bf45270 */
[----:B------:R-:W-:Y:S02]  /*6010*/  @!UP0 UIADD3 UR5, UR5, -UR9, URZ ;  /* 0x8000000905058290 */ /* 0x000fe4000fffe03f */
[----:B------:R-:W-:Y:S02]  /*6020*/  @!UP0 UIADD3 UR11, UR11, 0x1, URZ ;  /* 0x000000010b0b8890 */ /* 0x000fe4000fffe03f */
[----:B------:R-:W-:Y:S02]  /*6030*/  UISETP.GE.U32.AND UP3, UPT, UR5, UR9, UPT ;  /* 0x000000090500728c */ /* 0x000fe4000bf66070 */
[----:B------:R-:W-:Y:S02]  /*6040*/  ULOP3.LUT UR5, UR13, UR4, URZ, 0x3c, !UPT ;  /* 0x000000040d057292 */ /* 0x000fe4000f8e3c3f */
[----:B------:R-:W-:Y:S02]  /*6050*/  UISETP.GE.AND UP0, UPT, UR10, URZ, UPT ;  /* 0x0000003f0a00728c */ /* 0x000fe4000bf06270 */
[----:B------:R-:W-:-:S02]  /*6060*/  UISETP.GE.AND UP1, UPT, UR5, URZ, UPT ;  /* 0x0000003f0500728c */ /* 0x000fc4000bf26270 */
        /* <DEDUP_REMOVED lines=34> */
.L_x_3186:
[----:B------:R-:W-:-:S04]  /*6290*/  ULEA UR6, -UR6, URZ, 0x6 ;  /* 0x0000003f06067291 */ /* 0x000fc8000f8e313f */
[----:B------:R-:W-:Y:S02]  /*62a0*/  USHF.R.S32.HI UR4, URZ, 0x1f, UR6 ;  /* 0x0000001f3f047899 */ /* 0x000fe40008011406 */
[----:B------:R-:W-:-:S04]  /*62b0*/  MOV R15, UR6 ;  /* 0x00000006000f7c02 */ /* 0x000fc80008000f00 */
[----:B------:R-:W-:Y:S02]  /*62c0*/  MOV R14, UR4 ;  /* 0x00000004000e7c02 */ /* 0x000fe40008000f00 */
.L_x_3187:
        /* <DEDUP_REMOVED lines=156> */
.L_x_3189:
[----:B------:R-:W-:Y:S05]  /*6c90*/  BSYNC B0 ;  /* 0x0000000000007941 */ /* 0x000fea0003800000 */
.L_x_3188:
[----:B------:R-:W0:Y:S01]  /*6ca0*/  LDGDEPBAR ;  /* 0x00000000000079af */ /* 0x000e220000000000 */
[----:B------:R-:W-:-:S04]  /*6cb0*/  IADD3 R200, P0, R15, R200, RZ ;  /* 0x000000c80fc87210 */ /* 0x000fc80007f1e0ff */
[----:B------:R-:W-:Y:S02]  /*6cc0*/  IADD3.X R165, R14, R165, RZ, P0, !PT ;  /* 0x000000a50ea57210 */ /* 0x000fe400007fe4ff */
.L_x_3185:
        /* <DEDUP_REMOVED lines=192> */
[--C-:B------:R-:W-:Y:S01]  /*78d0*/  FFMA.FTZ R185, R29, c[0x0][0x23c], -R192.reuse ;  /* 0x00008f001db97a23 */ /* 0x100fe200000108c0 */
        /* <DEDUP_REMOVED lines=16> */
[--C-:B------:R-:W-:Y:S02]  /*79e0*/  FFMA.FTZ R191, R191, c[0x0][0x23c], -R33.reuse ;  /* 0x00008f00bfbf7a23 */ /* 0x100fe40000010821 */
        /* <DEDUP_REMOVED lines=87> */
[C---:B------:R-:W-:Y:S01]  /*7f60*/  F2FP.PACK_AB R6, R175.reuse, R176 ;  /* 0x000000b0af06723e */ /* 0x040fe200000000ff */
        /* <DEDUP_REMOVED lines=176> */
[----:B------:R-:W1:Y:S01]  /*8a70*/  R2UR UR4, R0 ;  /* 0x00000000000473c2 */ /* 0x000e6200000e0000 */
[----:B------:R-:W-:-:S06]  /*8a80*/  UIADD3 UR10, UR5, 0x40, URZ ;  /* 0x00000040050a7890 */ /* 0x000fcc000fffe03f */
[----:B------:R-:W-:-:S05]  /*8a90*/  IMAD.U32 R2, RZ, RZ, UR10 ;  /* 0x0000000aff027e24 */ /* 0x000fca000f8e00ff */
[----:B------:R-:W-:-:S04]  /*8aa0*/  IABS R2, R2 ;  /* 0x0000000200027213 */ /* 0x000fc80000000000 */
[----:B------:R-:W2:Y:S01]  /*8ab0*/  R2UR UR9, R2 ;  /* 0x00000000020973c2 */ /* 0x000ea200000e0000 */
[----:B-1----:R-:W1:Y:S08]  /*8ac0*/  I2F.RP R0, UR4 ;  /* 0x0000000400007d06 */ /* 0x002e700008209400 */
        /* <DEDUP_REMOVED lines=62> */
[----:B------:R-:W-:Y:S02]  /*8eb0*/  IMAD R0, R2, c[0x0][0x18c], R0 ;  /* 0x0000630002007a24 */ /* 0x000fe400078e0200 */
[----:B------:R-:W-:-:S03]  /*8ec0*/  IMAD.MOV.U32 R2, RZ, RZ, R4 ;  /* 0x000000ffff027224 */ /* 0x000fc600078e0004 */
[----:B------:R-:W-:Y:S01]  /*8ed0*/  IADD3 R0, R5, R0, RZ ;  /* 0x0000000005007210 */ /* 0x000fe20007ffe0ff */
[----:B------:R-:W-:Y:S05]  /*8ee0*/  BRA `(.L_x_3192) ;  /* 0x0000003000007947 */ /* 0x000fea0003800000 */
.L_x_3191:
[----:B------:R-:W-:-:S05]  /*8ef0*/  IMAD.MOV.U32 R2, RZ, RZ, c[0x0][0x1a0] ;  /* 0x00006800ff027624 */ /* 0x000fca00078e00ff */
[----:B------:R-:W-:-:S04]  /*8f00*/  LEA R2, -R2, RZ, 0x6 ;  /* 0x000000ff02027211 */ /* 0x000fc800078e31ff */
[----:B------:R-:W-:Y:S02]  /*8f10*/  SHF.R.S32.HI R0, RZ, 0x1f, R2 ;  /* 0x0000001fff007819 */ /* 0x000fe40000011402 */
.L_x_3192:
        /* <DEDUP_REMOVED lines=12> */
[----:B------:R-:W-:Y:S02]  /*8fe0*/  @!P3 LEA R16, P1, R5, c[0x0][0x170], 0x1 ;  /* 0x00005c000510ba11 */ /* 0x000fe400078208ff */
        /* <DEDUP_REMOVED lines=136> */
[----:B-----5:R-:W5:Y:S04]  /*9870*/  LDSM.16.M88.4 R20, [R233+0x8800] ;  /* 0x00880000e914783b */ /* 0x020f680000000200 */
[----:B------:R-:W5:Y:S04]  /*9880*/  LDSM.16.M88.4 R168, [R233+0x9000] ;  /* 0x00900000e9a8783b */ /* 0x000f680000000200 */
[----:B----4-:R-:W4:Y:S04]  /*9890*/  LDSM.16.M88.4 R12, [R233+0x9800] ;  /* 0x00980000e90c783b */ /* 0x010f280000000200 */
[----:B---3--:R-:W-:Y:S04]  /*98a0*/  LDSM.16.M88.4 R16, [R232] ;  /* 0x00000000e810783b */ /* 0x008fe80000000200 */
[----:B------:R-:W3:Y:S04]  /*98b0*/  LDSM.16.M88.4 R196, [R231] ;  /* 0x00000000e7c4783b */ /* 0x000ee80000000200 */
[----:B------:R-:W3:Y:S04]  /*98c0*/  LDSM.16.M88.4 R176, [R223] ;  /* 0x00000000dfb0783b */ /* 0x000ee80000000200 */
[----:B-1----:R-:W1:Y:S04]  /*98d0*/  LDSM.16.M88.4 R32, [R222] ;  /* 0x00000000de20783b */ /* 0x002e680000000200 */
[----:B------:R-:W1:Y:S04]  /*98e0*/  LDSM.16.M88.4 R192, [R221] ;  /* 0x00000000ddc0783b */ /* 0x000e680000000200 */
[----:B------:R-:W-:Y:S01]  /*98f0*/  LDSM.16.M88.4 R180, [R227+0x8000] ;  /* 0x00800000e3b4783b */ /* 0x000fe20000000200 */
[C---:B--2---:R-:W-:Y:S03]  /*9900*/  HMMA.16816.F32 R8, R184.reuse, R4, RZ ;  /* 0x00000004b808723c */ /* 0x044fe600000018ff */
[----:B------:R-:W-:Y:S04]  /*9910*/  LDSM.16.M88.4 R28, [R227+0x8800] ;  /* 0x00880000e31c783b */ /* 0x000fe80000000200 */
[----:B------:R-:W0:Y:S01]  /*9920*/  LDGDEPBAR ;  /* 0x00000000000079af */ /* 0x000e220000000000 */
[C---:B-----5:R-:W-:Y:S08]  /*9930*/  HMMA.16816.F32 R24, R184.reuse, R20, RZ ;  /* 0x00000014b818723c */ /* 0x060ff000000018ff */
[C---:B------:R-:W-:Y:S08]  /*9940*/  HMMA.16816.F32 R172, R184.reuse, R168, RZ ;  /* 0x000000a8b8ac723c */ /* 0x040ff000000018ff */
[C---:B------:R-:W-:Y:S08]  /*9950*/  HMMA.16816.F32 R4, R184.reuse, R6, RZ ;  /* 0x00000006b804723c */ /* 0x040ff000000018ff */
[C---:B------:R-:W-:Y:S08]  /*9960*/  HMMA.16816.F32 R20, R184.reuse, R22, RZ ;  /* 0x00000016b814723c */ /* 0x040ff000000018ff */
[C---:B------:R-:W-:Y:S08]  /*9970*/  HMMA.16816.F32 R168, R184.reuse, R170, RZ ;  /* 0x000000aab8a8723c */ /* 0x040ff000000018ff */
[C---:B----4-:R-:W-:Y:S08]  /*9980*/  HMMA.16816.F32 R188, R184.reuse, R12, RZ ;  /* 0x0000000cb8bc723c */ /* 0x050ff000000018ff */
[----:B------:R-:W-:Y:S01]  /*9990*/  HMMA.16816.F32 R184, R184, R14, RZ ;  /* 0x0000000eb8b8723c */ /* 0x000fe200000018ff */
[----:B------:R-:W2:Y:S07]  /*99a0*/  LDSM.16.M88.4 R12, [R230] ;  /* 0x00000000e60c783b */ /* 0x000eae0000000200 */
[C---:B---3--:R-:W-:Y:S08]  /*99b0*/  HMMA.16816.F32 R8, R16.reuse, R196, R8 ;  /* 0x000000c41008723c */ /* 0x048ff00000001808 */
[C---:B------:R-:W-:Y:S01]  /*99c0*/  HMMA.16816.F32 R4, R16.reuse, R198, R4 ;  /* 0x000000c61004723c */ /* 0x040fe20000001804 */
[----:B------:R-:W-:Y:S07]  /*99d0*/  LDSM.16.M88.4 R196, [R220] ;  /* 0x00000000dcc4783b */ /* 0x000fee0000000200 */
[C---:B------:R-:W-:Y:S08]  /*99e0*/  HMMA.16816.F32 R24, R16.reuse, R176, R24 ;  /* 0x000000b01018723c */ /* 0x040ff00000001818 */
[C---:B------:R-:W-:Y:S01]  /*99f0*/  HMMA.16816.F32 R20, R16.reuse, R178, R20 ;  /* 0x000000b21014723c */ /* 0x040fe20000001814 */
[----:B------:R-:W3:Y:S07]  /*9a00*/  LDSM.16.M88.4 R176, [R227+0x9000] ;  /* 0x00900000e3b0783b */ /* 0x000eee0000000200 */
[C---:B-1----:R-:W-:Y:S08]  /*9a10*/  HMMA.16816.F32 R172, R16.reuse, R32, R172 ;  /* 0x0000002010ac723c */ /* 0x042ff000000018ac */
[C---:B------:R-:W-:Y:S01]  /*9a20*/  HMMA.16816.F32 R168, R16.reuse, R34, R168 ;  /* 0x0000002210a8723c */ /* 0x040fe200000018a8 */
[----:B------:R-:W1:Y:S07]  /*9a30*/  LDSM.16.M88.4 R32, [R227+0x9800] ;  /* 0x00980000e320783b */ /* 0x000e6e0000000200 */
[C---:B------:R-:W-:Y:S08]  /*9a40*/  HMMA.16816.F32 R188, R16.reuse, R192, R188 ;  /* 0x000000c010bc723c */ /* 0x040ff000000018bc */
[----:B------:R-:W-:Y:S01]  /*9a50*/  HMMA.16816.F32 R184, R16, R194, R184 ;  /* 0x000000c210b8723c */ /* 0x000fe200000018b8 */
[----:B------:R-:W4:Y:S04]  /*9a60*/  LDSM.16.M88.4 R16, [R229] ;  /* 0x00000000e510783b */ /* 0x000f280000000200 */
[----:B------:R-:W5:Y:S03]  /*9a70*/  LDSM.16.M88.4 R192, [R220+0x800] ;  /* 0x00080000dcc0783b */ /* 0x000f660000000200 */
[C---:B--2---:R-:W-:Y:S08]  /*9a80*/  HMMA.16816.F32 R8, R12.reuse, R180, R8 ;  /* 0x000000b40c08723c */ /* 0x044ff00000001808 */
[C---:B------:R-:W-:Y:S01]  /*9a90*/  HMMA.16816.F32 R4, R12.reuse, R182, R4 ;  /* 0x000000b60c04723c */ /* 0x040fe20000001804 */
[----:B------:R-:W2:Y:S07]  /*9aa0*/  LDSM.16.M88.4 R180, [R220+0x1000] ;  /* 0x00100000dcb4783b */ /* 0x000eae0000000200 */
[C---:B------:R-:W-:Y:S08]  /*9ab0*/  HMMA.16816.F32 R24, R12.reuse, R28, R24 ;  /* 0x0000001c0c18723c */ /* 0x040ff00000001818 */
[C---:B------:R-:W-:Y:S01]  /*9ac0*/  HMMA.16816.F32 R20, R12.reuse, R30, R20 ;  /* 0x0000001e0c14723c */ /* 0x040fe20000001814 */
[----:B------:R-:W2:Y:S07]  /*9ad0*/  LDSM.16.M88.4 R28, [R220+0x1800] ;  /* 0x00180000dc1c783b */ /* 0x000eae0000000200 */
[C---:B---3--:R-:W-:Y:S08]  /*9ae0*/  HMMA.16816.F32 R172, R12.reuse, R176, R172 ;  /* 0x000000b00cac723c */ /* 0x048ff000000018ac */
[C---:B------:R-:W-:Y:S01]  /*9af0*/  HMMA.16816.F32 R168, R12.reuse, R178, R168 ;  /* 0x000000b20ca8723c */ /* 0x040fe200000018a8 */
[----:B------:R-:W-:Y:S07]  /*9b00*/  LDSM.16.M88.4 R176, [R233+0xa000] ;  /* 0x00a00000e9b0783b */ /* 0x000fee0000000200 */
[C---:B-1----:R-:W-:Y:S08]  /*9b10*/  HMMA.16816.F32 R188, R12.reuse, R32, R188 ;  /* 0x000000200cbc723c */ /* 0x042ff000000018bc */
[----:B------:R-:W-:Y:S01]  /*9b20*/  HMMA.16816.F32 R184, R12, R34, R184 ;  /* 0x000000220cb8723c */ /* 0x000fe200000018b8 */
[----:B------:R-:W1:Y:S04]  /*9b30*/  LDSM.16.M88.4 R12, [R234+0x2000] ;  /* 0x00200000ea0c783b */ /* 0x000e680000000200 */
[----:B------:R-:W3:Y:S03]  /*9b40*/  LDSM.16.M88.4 R32, [R233+0xa800] ;  /* 0x00a80000e920783b */ /* 0x000ee60000000200 */
[C---:B----4-:R-:W-:Y:S08]  /*9b50*/  HMMA.16816.F32 R8, R16.reuse, R196, R8 ;  /* 0x000000c41008723c */ /* 0x050ff00000001808 */
[C---:B------:R-:W-:Y:S01]  /*9b60*/  HMMA.16816.F32 R4, R16.reuse, R198, R4 ;  /* 0x000000c61004723c */ /* 0x040fe20000001804 */
[----:B------:R-:W4:Y:S07]  /*9b70*/  LDSM.16.M88.4 R196, [R233+0xb000] ;  /* 0x00b00000e9c4783b */ /* 0x000f2e0000000200 */
[C---:B-----5:R-:W-:Y:S08]  /*9b80*/  HMMA.16816.F32 R24, R16.reuse, R192, R24 ;  /* 0x000000c01018723c */ /* 0x060ff00000001818 */
[C---:B------:R-:W-:Y:S01]  /*9b90*/  HMMA.16816.F32 R20, R16.reuse, R194, R20 ;  /* 0x000000c21014723c */ /* 0x040fe20000001814 */
[----:B------:R-:W-:Y:S07]  /*9ba0*/  LDSM.16.M88.4 R192, [R217] ;  /* 0x00000000d9c0783b */ /* 0x000fee0000000200 */
[C---:B--2---:R-:W-:Y:S08]  /*9bb0*/  HMMA.16816.F32 R172, R16.reuse, R180, R172 ;  /* 0x000000b410ac723c */ /* 0x044ff000000018ac */
[C---:B------:R-:W-:Y:S01]  /*9bc0*/  HMMA.16816.F32 R168, R16.reuse, R182, R168 ;  /* 0x000000b610a8723c */ /* 0x040fe200000018a8 */
[----:B------:R-:W2:Y:S07]  /*9bd0*/  LDSM.16.M88.4 R180, [R233+0xb800] ;  /* 0x00b80000e9b4783b */ /* 0x000eae0000000200 */
[C---:B------:R-:W-:Y:S08]  /*9be0*/  HMMA.16816.F32 R188, R16.reuse, R28, R188 ;  /* 0x0000001c10bc723c */ /* 0x040ff000000018bc */
[----:B------:R-:W-:Y:S01]  /*9bf0*/  HMMA.16816.F32 R184, R16, R30, R184 ;  /* 0x0000001e10b8723c */ /* 0x000fe200000018b8 */
[----:B------:R-:W-:Y:S04]  /*9c00*/  LDSM.16.M88.4 R16, [R232+0x2000] ;  /* 0x00200000e810783b */ /* 0x000fe80000000200 */
[----:B------:R-:W5:Y:S03]  /*9c10*/  LDSM.16.M88.4 R28, [R219] ;  /* 0x00000000db1c783b */ /* 0x000f660000000200 */
[C---:B-1----:R-:W-:Y:S08]  /*9c20*/  HMMA.16816.F32 R8, R12.reuse, R176, R8 ;  /* 0x000000b00c08723c */ /* 0x042ff00000001808 */
[C---:B------:R-:W-:Y:S01]  /*9c30*/  HMMA.16816.F32 R4, R12.reuse, R178, R4 ;  /* 0x000000b20c04723c */ /* 0x040fe20000001804 */
[----:B------:R-:W1:Y:S07]  /*9c40*/  LDSM.16.M88.4 R176, [R218] ;  /* 0x00000000dab0783b */ /* 0x000e6e0000000200 */
[C---:B---3--:R-:W-:Y:S08]  /*9c50*/  HMMA.16816.F32 R24, R12.reuse, R32, R24 ;  /* 0x000000200c18723c */ /* 0x048ff00000001818 */
[C---:B------:R-:W-:Y:S01]  /*9c60*/  HMMA.16816.F32 R20, R12.reuse, R34, R20 ;  /* 0x000000220c14723c */ /* 0x040fe20000001814 */
[----:B------:R-:W3:Y:S07]  /*9c70*/  LDSM.16.M88.4 R32, [R216] ;  /* 0x00000000d820783b */ /* 0x000eee0000000200 */
[C---:B----4-:R-:W-:Y:S08]  /*9c80*/  HMMA.16816.F32 R172, R12.reuse, R196, R172 ;  /* 0x000000c40cac723c */ /* 0x050ff000000018ac */
[C---:B------:R-:W-:Y:S01]  /*9c90*/  HMMA.16816.F32 R168, R12.reuse, R198, R168 ;  /* 0x000000c60ca8723c */ /* 0x040fe200000018a8 */
[----:B------:R-:W-:Y:S07]  /*9ca0*/  LDSM.16.M88.4 R196, [R233+0xc800] ;  /* 0x00c80000e9c4783b */ /* 0x000fee0000000200 */
[C---:B--2---:R-:W-:Y:S08]  /*9cb0*/  HMMA.16816.F32 R188, R12.reuse, R180, R188 ;  /* 0x000000b40cbc723c */ /* 0x044ff000000018bc */
[----:B------:R-:W-:Y:S01]  /*9cc0*/  HMMA.16816.F32 R184, R12, R182, R184 ;  /* 0x000000b60cb8723c */ /* 0x000fe200000018b8 */
[----:B------:R-:W-:Y:S04]  /*9cd0*/  LDSM.16.M88.4 R12, [R230+0x2000] ;  /* 0x00200000e60c783b */ /* 0x000fe80000000200 */
[----:B------:R-:W-:Y:S03]  /*9ce0*/  LDSM.16.M88.4 R180, [R227+0xa000] ;  /* 0x00a00000e3b4783b */ /* 0x000fe60000000200 */
[C---:B-----5:R-:W-:Y:S08]  /*9cf0*/  HMMA.16816.F32 R8, R16.reuse, R28, R8 ;  /* 0x0000001c1008723c */ /* 0x060ff00000001808 */
[C---:B------:R-:W-:Y:S01]  /*9d00*/  HMMA.16816.F32 R4, R16.reuse, R30, R4 ;  /* 0x0000001e1004723c */ /* 0x040fe20000001804 */
[----:B------:R-:W2:Y:S07]  /*9d10*/  LDSM.16.M88.4 R28, [R227+0xa800] ;  /* 0x00a80000e31c783b */ /* 0x000eae0000000200 */
[C---:B-1----:R-:W-:Y:S08]  /*9d20*/  HMMA.16816.F32 R24, R16.reuse, R176, R24 ;  /* 0x000000b01018723c */ /* 0x042ff00000001818 */
[C---:B------:R-:W-:Y:S01]  /*9d30*/  HMMA.16816.F32 R20, R16.reuse, R178, R20 ;  /* 0x000000b21014723c */ /* 0x040fe20000001814 */
[----:B------:R-:W1:Y:S07]  /*9d40*/  LDSM.16.M88.4 R176, [R227+0xb000] ;  /* 0x00b00000e3b0783b */ /* 0x000e6e0000000200 */
[C---:B---3--:R-:W-:Y:S08]  /*9d50*/  HMMA.16816.F32 R188, R16.reuse, R32, R188 ;  /* 0x0000002010bc723c */ /* 0x048ff000000018bc */
[C---:B------:R-:W-:Y:S01]  /*9d60*/  HMMA.16816.F32 R184, R16.reuse, R34, R184 ;  /* 0x0000002210b8723c */ /* 0x040fe200000018b8 */
[----:B------:R-:W3:Y:S07]  /*9d70*/  LDSM.16.M88.4 R32, [R227+0xb800] ;  /* 0x00b80000e320783b */ /* 0x000eee0000000200 */
[C---:B------:R-:W-:Y:S08]  /*9d80*/  HMMA.16816.F32 R172, R16.reuse, R192, R172 ;  /* 0x000000c010ac723c */ /* 0x040ff000000018ac */
[----:B------:R-:W-:Y:S01]  /*9d90*/  HMMA.16816.F32 R168, R16, R194, R168 ;  /* 0x000000c210a8723c */ /* 0x000fe200000018a8 */
[----:B------:R-:W-:Y:S04]  /*9da0*/  LDSM.16.M88.4 R16, [R229+0x2000] ;  /* 0x00200000e510783b */ /* 0x000fe80000000200 */
[----:B------:R-:W4:Y:S03]  /*9db0*/  LDSM.16.M88.4 R192, [R220+0x2000] ;  /* 0x00200000dcc0783b */ /* 0x000f260000000200 */
[C---:B--2---:R-:W-:Y:S08]  /*9dc0*/  HMMA.16816.F32 R24, R12.reuse, R28, R24 ;  /* 0x0000001c0c18723c */ /* 0x044ff00000001818 */
[C---:B------:R-:W-:Y:S01]  /*9dd0*/  HMMA.16816.F32 R20, R12.reuse, R30, R20 ;  /* 0x0000001e0c14723c */ /* 0x040fe20000001814 */
[----:B------:R-:W2:Y:S07]  /*9de0*/  LDSM.16.M88.4 R28, [R220+0x3000] ;  /* 0x00300000dc1c783b */ /* 0x000eae0000000200 */
        /* <DEDUP_REMOVED lines=8> */
[----:B------:R-:W-:Y:S04]  /*9e70*/  LDSM.16.M88.4 R12, [R234+0x4000] ;  /* 0x00400000ea0c783b */ /* 0x000fe80000000200 */
[----:B------:R-:W3:Y:S03]  /*9e80*/  LDSM.16.M88.4 R32, [R233+0xc000] ;  /* 0x00c00000e920783b */ /* 0x000ee60000000200 */
[C---:B----4-:R-:W-:Y:S08]  /*9e90*/  HMMA.16816.F32 R8, R16.reuse, R192, R8 ;  /* 0x000000c01008723c */ /* 0x050ff00000001808 */
[C---:B------:R-:W-:Y:S01]  /*9ea0*/  HMMA.16816.F32 R4, R16.reuse, R194, R4 ;  /* 0x000000c21004723c */ /* 0x040fe20000001804 */
[----:B------:R-:W-:Y:S07]  /*9eb0*/  LDSM.16.M88.4 R192, [R233+0xd800] ;  /* 0x00d80000e9c0783b */ /* 0x000fee0000000200 */
[C---:B--2---:R-:W-:Y:S08]  /*9ec0*/  HMMA.16816.F32 R172, R16.reuse, R28, R172 ;  /* 0x0000001c10ac723c */ /* 0x044ff000000018ac */
[C---:B------:R-:W-:Y:S01]  /*9ed0*/  HMMA.16816.F32 R168, R16.reuse, R30, R168 ;  /* 0x0000001e10a8723c */ /* 0x040fe200000018a8 */
[----:B------:R-:W2:Y:S07]  /*9ee0*/  LDSM.16.M88.4 R28, [R233+0xd000] ;  /* 0x00d00000e91c783b */ /* 0x000eae0000000200 */
[C---:B-----5:R-:W-:Y:S08]  /*9ef0*/  HMMA.16816.F32 R24, R16.reuse, R180, R24 ;  /* 0x000000b41018723c */ /* 0x060ff00000001818 */
[C---:B------:R-:W-:Y:S01]  /*9f00*/  HMMA.16816.F32 R20, R16.reuse, R182, R20 ;  /* 0x000000b61014723c */ /* 0x040fe20000001814 */
[----:B------:R-:W-:Y:S07]  /*9f10*/  LDSM.16.M88.4 R180, [R215] ;  /* 0x00000000d7b4783b */ /* 0x000fee0000000200 */
[C---:B-1----:R-:W-:Y:S08]  /*9f20*/  HMMA.16816.F32 R188, R16.reuse, R176, R188 ;  /* 0x000000b010bc723c */ /* 0x042ff000000018bc */
[----:B------:R-:W-:Y:S01]  /*9f30*/  HMMA.16816.F32 R184, R16, R178, R184 ;  /* 0x000000b210b8723c */ /* 0x000fe200000018b8 */
[----:B------:R-:W1:Y:S04]  /*9f40*/  LDSM.16.M88.4 R16, [R232+0x4000] ;  /* 0x00400000e810783b */ /* 0x000e680000000200 */
[----:B------:R-:W-:Y:S03]  /*9f50*/  LDSM.16.M88.4 R176, [R213] ;  /* 0x00000000d5b0783b */ /* 0x000fe60000000200 */
[C---:B---3--:R-:W-:Y:S08]  /*9f60*/  HMMA.16816.F32 R8, R12.reuse, R32, R8 ;  /* 0x000000200c08723c */ /* 0x048ff00000001808 */
[C---:B------:R-:W-:Y:S01]  /*9f70*/  HMMA.16816.F32 R4, R12.reuse, R34, R4 ;  /* 0x000000220c04723c */ /* 0x040fe20000001804 */
[----:B------:R-:W3:Y:S07]  /*9f80*/  LDSM.16.M88.4 R32, [R214] ;  /* 0x00000000d620783b */ /* 0x000eee0000000200 */
[C---:B------:R-:W-:Y:S08]  /*9f90*/  HMMA.16816.F32 R24, R12.reuse, R196, R24 ;  /* 0x000000c40c18723c */ /* 0x040ff00000001818 */
[C---:B------:R-:W-:Y:S01]  /*9fa0*/  HMMA.16816.F32 R20, R12.reuse, R198, R20 ;  /* 0x000000c60c14723c */ /* 0x040fe20000001814 */
[----:B------:R-:W-:Y:S07]  /*9fb0*/  LDSM.16.M88.4 R196, [R227+0xc000] ;  /* 0x00c00000e3c4783b */ /* 0x000fee0000000200 */
[C---:B--2---:R-:W-:Y:S08]  /*9fc0*/  HMMA.16816.F32 R172, R12.reuse, R28, R172 ;  /* 0x0000001c0cac723c */ /* 0x044ff000000018ac */
[C---:B------:R-:W-:Y:S01]  /*9fd0*/  HMMA.16816.F32 R168, R12.reuse, R30, R168 ;  /* 0x0000001e0ca8723c */ /* 0x040fe200000018a8 */
[----:B------:R-:W2:Y:S07]  /*9fe0*/  LDSM.16.M88.4 R28, [R212] ;  /* 0x00000000d41c783b */ /* 0x000eae0000000200 */
[C---:B------:R-:W-:Y:S08]  /*9ff0*/  HMMA.16816.F32 R188, R12.reuse, R192, R188 ;  /* 0x000000c00cbc723c */ /* 0x040ff000000018bc */
[----:B------:R-:W-:Y:S01]  /*a000*/  HMMA.16816.F32 R184, R12, R194, R184 ;  /* 0x000000c20cb8723c */ /* 0x000fe200000018b8 */
[----:B------:R-:W4:Y:S04]  /*a010*/  LDSM.16.M88.4 R12, [R230+0x4000] ;  /* 0x00400000e60c783b */ /* 0x000f280000000200 */
[----:B------:R-:W5:Y:S03]  /*a020*/  LDSM.16.M88.4 R192, [R227+0xc800] ;  /* 0x00c80000e3c0783b */ /* 0x000f660000000200 */
[C---:B-1----:R-:W-:Y:S08]  /*a030*/  HMMA.16816.F32 R8, R16.reuse, R180, R8 ;  /* 0x000000b41008723c */ /* 0x042ff00000001808 */
[C---:B------:R-:W-:Y:S01]  /*a040*/  HMMA.16816.F32 R4, R16.reuse, R182, R4 ;  /* 0x000000b61004723c */ /* 0x040fe20000001804 */
[----:B------:R-:W1:Y:S07]  /*a050*/  LDSM.16.M88.4 R180, [R227+0xd000] ;  /* 0x00d00000e3b4783b */ /* 0x000e6e0000000200 */
[C---:B---3--:R-:W-:Y:S08]  /*a060*/  HMMA.16816.F32 R24, R16.reuse, R32, R24 ;  /* 0x000000201018723c */ /* 0x048ff00000001818 */
        /* <DEDUP_REMOVED lines=8> */
[----:B------:R-:W2:Y:S03]  /*a0f0*/  LDSM.16.M88.4 R16, [R220+0x4800] ;  /* 0x00480000dc10783b */ /* 0x000ea60000000200 */
[C---:B----4-:R-:W-:Y:S08]  /*a100*/  HMMA.16816.F32 R8, R12.reuse, R196, R8 ;  /* 0x000000c40c08723c */ /* 0x050ff00000001808 */
[C---:B------:R-:W-:Y:S01]  /*a110*/  HMMA.16816.F32 R4, R12.reuse, R198, R4 ;  /* 0x000000c60c04723c */ /* 0x040fe20000001804 */
[----:B------:R-:W-:Y:S07]  /*a120*/  LDSM.16.M88.4 R196, [R234+0x6000] ;  /* 0x00600000eac4783b */ /* 0x000fee0000000200 */
[C---:B-----5:R-:W-:Y:S08]  /*a130*/  HMMA.16816.F32 R24, R12.reuse, R192, R24 ;  /* 0x000000c00c18723c */ /* 0x060ff00000001818 */
        /* <DEDUP_REMOVED lines=9> */
[C---:B--2---:R-:W-:Y:S08]  /*a1d0*/  HMMA.16816.F32 R8, R28.reuse, R176, R8 ;  /* 0x000000b01c08723c */ /* 0x044ff00000001808 */
[C---:B------:R-:W-:Y:S01]  /*a1e0*/  HMMA.16816.F32 R4, R28.reuse, R178, R4 ;  /* 0x000000b21c04723c */ /* 0x040fe20000001804 */
[----:B------:R-:W-:Y:S07]  /*a1f0*/  LDSM.16.M88.4 R176, [R233+0xe800] ;  /* 0x00e80000e9b0783b */ /* 0x000fee0000000200 */
[C---:B------:R-:W-:Y:S08]  /*a200*/  HMMA.16816.F32 R24, R28.reuse, R16, R24 ;  /* 0x000000101c18723c */ /* 0x040ff00000001818 */
[C---:B------:R-:W-:Y:S01]  /*a210*/  HMMA.16816.F32 R20, R28.reuse, R18, R20 ;  /* 0x000000121c14723c */ /* 0x040fe20000001814 */
[----:B------:R-:W2:Y:S07]  /*a220*/  LDSM.16.M88.4 R16, [R211] ;  /* 0x00000000d310783b */ /* 0x000eae0000000200 */
[----:B----4-:R-:W-:Y:S08]  /*a230*/  HMMA.16816.F32 R172, R28, R192, R172 ;  /* 0x000000c01cac723c */ /* 0x010ff000000018ac */
[C---:B-1----:R-:W-:Y:S08]  /*a240*/  HMMA.16816.F32 R8, R196.reuse, R12, R8 ;  /* 0x0000000cc408723c */ /* 0x042ff00000001808 */
[----:B------:R-:W-:Y:S01]  /*a250*/  HMMA.16816.F32 R4, R196, R14, R4 ;  /* 0x0000000ec404723c */ /* 0x000fe20000001804 */
[----:B------:R-:W-:Y:S07]  /*a260*/  LDSM.16.M88.4 R12, [R210] ;  /* 0x00000000d20c783b */ /* 0x000fee0000000200 */
[C---:B------:R-:W-:Y:S01]  /*a270*/  HMMA.16816.F32 R168, R28.reuse, R194, R168 ;  /* 0x000000c21ca8723c */ /* 0x040fe200000018a8 */
[----:B------:R-:W-:Y:S07]  /*a280*/  LDSM.16.M88.4 R192, [R227+0xe000] ;  /* 0x00e00000e3c0783b */ /* 0x000fee0000000200 */
[C---:B---3--:R-:W-:Y:S08]  /*a290*/  HMMA.16816.F32 R188, R28.reuse, R32, R188 ;  /* 0x000000201cbc723c */ /* 0x048ff000000018bc */
[----:B------:R-:W-:Y:S01]  /*a2a0*/  HMMA.16816.F32 R184, R28, R34, R184 ;  /* 0x000000221cb8723c */ /* 0x000fe200000018b8 */
[----:B------:R-:W1:Y:S04]  /*a2b0*/  LDSM.16.M88.4 R32, [R230+0x6000] ;  /* 0x00600000e620783b */ /* 0x000e680000000200 */
[----:B------:R-:W3:Y:S03]  /*a2c0*/  LDSM.16.M88.4 R28, [R233+0xf000] ;  /* 0x00f00000e91c783b */ /* 0x000ee60000000200 */
[C---:B--2---:R-:W-:Y:S08]  /*a2d0*/  HMMA.16816.F32 R8, R180.reuse, R16, R8 ;  /* 0x00000010b408723c */ /* 0x044ff00000001808 */
[----:B------:R-:W-:Y:S01]  /*a2e0*/  HMMA.16816.F32 R4, R180, R18, R4 ;  /* 0x00000012b404723c */ /* 0x000fe20000001804 */
[----:B------:R-:W-:Y:S07]  /*a2f0*/  LDSM.16.M88.4 R16, [R229+0x6000] ;  /* 0x00600000e510783b */ /* 0x000fee0000000200 */
[C---:B------:R-:W-:Y:S08]  /*a300*/  HMMA.16816.F32 R24, R196.reuse, R176, R24 ;  /* 0x000000b0c418723c */ /* 0x040ff00000001818 */
[----:B------:R-:W-:Y:S01]  /*a310*/  HMMA.16816.F32 R20, R196, R178, R20 ;  /* 0x000000b2c414723c */ /* 0x000fe20000001814 */
[----:B------:R-:W2:Y:S07]  /*a320*/  LDSM.16.M88.4 R176, [R220+0x6000] ;  /* 0x00600000dcb0783b */ /* 0x000eae0000000200 */
[C---:B-1----:R-:W-:Y:S08]  /*a330*/  HMMA.16816.F32 R8, R32.reuse, R192, R8 ;  /* 0x000000c02008723c */ /* 0x042ff00000001808 */
[----:B------:R-:W-:Y:S01]  /*a340*/  HMMA.16816.F32 R4, R32, R194, R4 ;  /* 0x000000c22004723c */ /* 0x000fe20000001804 */
[----:B------:R-:W1:Y:S07]  /*a350*/  LDSM.16.M88.4 R192, [R233+0xf800] ;  /* 0x00f80000e9c0783b */ /* 0x000e6e0000000200 */
[C---:B---3--:R-:W-:Y:S08]  /*a360*/  HMMA.16816.F32 R172, R196.reuse, R28, R172 ;  /* 0x0000001cc4ac723c */ /* 0x048ff000000018ac */
[----:B------:R-:W-:Y:S01]  /*a370*/  HMMA.16816.F32 R168, R196, R30, R168 ;  /* 0x0000001ec4a8723c */ /* 0x000fe200000018a8 */
[----:B------:R-:W3:Y:S07]  /*a380*/  LDSM.16.M88.4 R28, [R227+0xe800] ;  /* 0x00e80000e31c783b */ /* 0x000eee0000000200 */
[C---:B--2---:R-:W-:Y:S08]  /*a390*/  HMMA.16816.F32 R8, R16.reuse, R176, R8 ;  /* 0x000000b01008723c */ /* 0x044ff00000001808 */
[----:B------:R-:W-:Y:S01]  /*a3a0*/  HMMA.16816.F32 R4, R16, R178, R4 ;  /* 0x000000b21004723c */ /* 0x000fe20000001804 */
[----:B------:R-:W2:Y:S07]  /*a3b0*/  LDSM.16.M88.4 R176, [R209] ;  /* 0x00000000d1b0783b */ /* 0x000eae0000000200 */
[C---:B------:R-:W-:Y:S08]  /*a3c0*/  HMMA.16816.F32 R24, R180.reuse, R12, R24 ;  /* 0x0000000cb418723c */ /* 0x040ff00000001818 */
[----:B------:R-:W-:Y:S01]  /*a3d0*/  HMMA.16816.F32 R20, R180, R14, R20 ;  /* 0x0000000eb414723c */ /* 0x000fe20000001814 */
[----:B------:R-:W4:Y:S01]  /*a3e0*/  LDSM.16.M88.4 R12, [R220+0x6800] ;  /* 0x00680000dc0c783b */ /* 0x000f220000000200 */
[----:B------:R-:W-:-:S02]  /*a3f0*/  FMUL.FTZ R10, R10, c[0x0][0x2ec] ;  /* 0x0000bb000a0a7a20 */ /* 0x000fc40000410000 */
[----:B------:R-:W-:Y:S02]  /*a400*/  FMUL.FTZ R2, R8, c[0x0][0x2ec] ;  /* 0x0000bb0008027a20 */ /* 0x000fe40000410000 */
[----:B------:R-:W-:Y:S01]  /*a410*/  FMUL.FTZ R0, R9, c[0x0][0x2ec] ;  /* 0x0000bb0009007a20 */ /* 0x000fe20000410000 */
[----:B------:R5:W-:Y:S01]  /*a420*/  MUFU.TANH R166, R10 ;  /* 0x0000000a00a67308 */ /* 0x000be20000002400 */
[C---:B-1----:R-:W-:Y:S01]  /*a430*/  HMMA.16816.F32 R188, R196.reuse, R192, R188 ;  /* 0x000000c0c4bc723c */ /* 0x042fe200000018bc */
[----:B------:R-:W-:Y:S02]  /*a440*/  FMUL.FTZ R167, R11, c[0x0][0x2ec] ;  /* 0x0000bb000ba77a20 */ /* 0x000fe40000410000 */
[----:B------:R-:W-:Y:S02]  /*a450*/  FMUL.FTZ R4, R4, c[0x0][0x2ec] ;  /* 0x0000bb0004047a20 */ /* 0x000fe40000410000 */
[----:B------:R-:W-:Y:S02]  /*a460*/  FMUL.FTZ R5, R5, c[0x0][0x2ec] ;  /* 0x0000bb0005057a20 */ /* 0x000fe40000410000 */
[----:B------:R-:W-:Y:S01]  /*a470*/  FMUL.FTZ R6, R6, c[0x0][0x2ec] ;  /* 0x0000bb0006067a20 */ /* 0x000fe20000410000 */
[----:B------:R-:W-:Y:S01]  /*a480*/  HMMA.16816.F32 R184, R196, R194, R184 ;  /* 0x000000c2c4b8723c */ /* 0x000fe200000018b8 */
[----:B------:R-:W1:Y:S01]  /*a490*/  LDSM.16.M88.4 R192, [R227+0xf000] ;  /* 0x00f00000e3c0783b */ /* 0x000e620000000200 */
[----:B------:R-:W-:Y:S01]  /*a4a0*/  FMUL.FTZ R7, R7, c[0x0][0x2ec] ;  /* 0x0000bb0007077a20 */ /* 0x000fe20000410000 */
[----:B------:R-:W1:Y:S02]  /*a4b0*/  MUFU.TANH R2, R2 ;  /* 0x0000000200027308 */ /* 0x000e640000002400 */
[----:B-----5:R-:W5:Y:S03]  /*a4c0*/  LDSM.16.M88.4 R8, [R208] ;  /* 0x00000000d008783b */ /* 0x020f660000000200 */
[----:B---3--:R-:W-:Y:S03]  /*a4d0*/  HMMA.16816.F32 R24, R32, R28, R24 ;  /* 0x0000001c2018723c */ /* 0x008fe60000001818 */
[----:B------:R-:W3:Y:S05]  /*a4e0*/  MUFU.TANH R0, R0 ;  /* 0x0000000000007308 */ /* 0x000eea0000002400 */
[----:B--2---:R-:W-:Y:S03]  /*a4f0*/  HMMA.16816.F32 R172, R180, R176, R172 ;  /* 0x000000b0b4ac723c */ /* 0x004fe600000018ac */
[----:B------:R-:W-:Y:S05]  /*a500*/  MUFU.TANH R176, R6 ;  /* 0x0000000600b07308 */ /* 0x000fea0000002400 */
[----:B------:R-:W-:Y:S01]  /*a510*/  HMMA.16816.F32 R20, R32, R30, R20 ;  /* 0x0000001e2014723c */ /* 0x000fe20000001814 */
[----:B------:R-:W2:Y:S02]  /*a520*/  LDSM.16.M88.4 R28, [R220+0x7000] ;  /* 0x00700000dc1c783b */ /* 0x000ea40000000200 */
[----:B------:R-:W-:Y:S05]  /*a530*/  MUFU.TANH R177, R7 ;  /* 0x0000000700b17308 */ /* 0x000fea0000002400 */
[----:B------:R-:W-:Y:S03]  /*a540*/  HMMA.16816.F32 R168, R180, R178, R168 ;  /* 0x000000b2b4a8723c */ /* 0x000fe600000018a8 */
[----:B------:R-:W2:Y:S05]  /*a550*/  MUFU.TANH R167, R167 ;  /* 0x000000a700a77308 */ /* 0x000eaa0000002400 */
[----:B----4-:R-:W-:Y:S03]  /*a560*/  HMMA.16816.F32 R24, R16, R12, R24 ;  /* 0x0000000c1018723c */ /* 0x010fe60000001818 */
[----:B------:R-:W4:Y:S05]  /*a570*/  MUFU.TANH R12, R4 ;  /* 0x00000004000c7308 */ /* 0x000f2a0000002400 */
[----:B-1----:R-:W-:Y:S03]  /*a580*/  HMMA.16816.F32 R172, R32, R192, R172 ;  /* 0x000000c020ac723c */ /* 0x002fe600000018ac */
[----:B------:R1:W1:Y:S05]  /*a590*/  MUFU.TANH R13, R5 ;  /* 0x00000005000d7308 */ /* 0x00026a0000002400 */
[----:B------:R-:W-:Y:S08]  /*a5a0*/  HMMA.16816.F32 R20, R16, R14, R20 ;  /* 0x0000000e1014723c */ /* 0x000ff00000001814 */
[----:B-----5:R-:W-:Y:S01]  /*a5b0*/  HMMA.16816.F32 R188, R180, R8, R188 ;  /* 0x00000008b4bc723c */ /* 0x020fe200000018bc */
[----:B------:R-:W-:Y:S01]  /*a5c0*/  FMUL.FTZ R14, R24, c[0x0][0x2ec] ;  /* 0x0000bb00180e7a20 */ /* 0x000fe20000410000 */
[----:B-1----:R-:W1:Y:S01]  /*a5d0*/  LDSM.16.M88.4 R4, [R227+0xf800] ;  /* 0x00f80000e304783b */ /* 0x002e620000000200 */
[----:B------:R-:W-:-:S02]  /*a5e0*/  FMUL.FTZ R24, R26, c[0x0][0x2ec] ;  /* 0x0000bb001a187a20 */ /* 0x000fc40000410000 */
[----:B------:R-:W-:Y:S02]  /*a5f0*/  FMUL.FTZ R15, R25, c[0x0][0x2ec] ;  /* 0x0000bb00190f7a20 */ /* 0x000fe40000410000 */
[----:B------:R-:W5:Y:S01]  /*a600*/  MUFU.TANH R14, R14 ;  /* 0x0000000e000e7308 */ /* 0x000f620000002400 */
[----:B------:R-:W-:Y:S01]  /*a610*/  IMAD.U32 R8, RZ, RZ, UR28 ;  /* 0x0000001cff087e24 */ /* 0x000fe2000f8e00ff */
[----:B--2---:R-:W-:Y:S01]  /*a620*/  HMMA.16816.F32 R172, R16, R28, R172 ;  /* 0x0000001c10ac723c */ /* 0x004fe200000018ac */
[----:B------:R-:W-:-:S05]  /*a630*/  FMUL.FTZ R25, R27, c[0x0][0x2ec] ;  /* 0x0000bb001b197a20 */ /* 0x000fca0000410000 */
[----:B------:R-:W2:Y:S01]  /*a640*/  MUFU.TANH R24, R24 ;  /* 0x0000001800187308 */ /* 0x000ea20000002400 */
[----:B------:R-:W-:Y:S01]  /*a650*/  IMAD R28, R8, 0x40, R235 ;  /* 0x00000040081c7824 */ /* 0x000fe200078e02eb */
[----:B------:R-:W-:Y:S01]  /*a660*/  HMMA.16816.F32 R168, R32, R194, R168 ;  /* 0x000000c220a8723c */ /* 0x000fe200000018a8 */
[----:B------:R-:W-:Y:S02]  /*a670*/  FMUL.FTZ R21, R21, c[0x0][0x2ec] ;  /* 0x0000bb0015157a20 */ /* 0x000fe40000410000 */
[----:B------:R-:W-:Y:S01]  /*a680*/  FMUL.FTZ R23, R23, c[0x0][0x2ec] ;  /* 0x0000bb0017177a20 */ /* 0x000fe20000410000 */
[----:B------:R-:W-:Y:S01]  /*a690*/  IADD3 R8, R28, 0x1, RZ ;  /* 0x000000011c087810 */ /* 0x000fe20007ffe0ff */
[----:B------:R-:W-:Y:S01]  /*a6a0*/  FMUL.FTZ R20, R20, c[0x0][0x2ec] ;  /* 0x0000bb0014147a20 */ /* 0x000fe20000410000 */
[-C--:B------:R-:W-:Y:S01]  /*a6b0*/  ISETP.GE.AND P0, PT, R28, R240.reuse, PT ;  /* 0x000000f01c00720c */ /* 0x080fe20003f06270 */
[----:B------:R2:W-:Y:S01]  /*a6c0*/  MUFU.TANH R29, R21 ;  /* 0x00000015001d7308 */ /* 0x0005e20000002400 */
[----:B------:R-:W-:Y:S01]  /*a6d0*/  HMMA.16816.F32 R184, R180, R10, R184 ;  /* 0x0000000ab4b8723c */ /* 0x000fe200000018b8 */
[----:B------:R-:W-:-:S02]  /*a6e0*/  ISETP.GE.AND P6, PT, R8, R240, PT ;  /* 0x000000f00800720c */ /* 0x000fc40003fc6270 */
[-C--:B------:R-:W-:Y:S02]  /*a6f0*/  ISETP.GE.AND P1, PT, R8, R238.reuse, PT ;  /* 0x000000ee0800720c */ /* 0x080fe40003f26270 */
[-C--:B------:R-:W-:Y:S02]  /*a700*/  ISETP.LT.OR P0, PT, R28, R241.reuse, P0 ;  /* 0x000000f11c00720c */ /* 0x080fe40000701670 */
[C---:B------:R-:W-:Y:S01]  /*a710*/  ISETP.LT.OR P6, PT, R8.reuse, R241, P6 ;  /* 0x000000f10800720c */ /* 0x040fe200037c1670 */
[----:B------:R-:W1:Y:S01]  /*a720*/  MUFU.TANH R25, R25 ;  /* 0x0000001900197308 */ /* 0x000e620000002400 */
[-C--:B------:R-:W-:Y:S01]  /*a730*/  ISETP.LT.OR P1, PT, R8, R239.reuse, P1 ;  /* 0x000000ef0800720c */ /* 0x080fe20000f21670 */
[----:B------:R-:W-:Y:S01]  /*a740*/  FMUL.FTZ R172, R172, c[0x0][0x2ec] ;  /* 0x0000bb00acac7a20 */ /* 0x000fe20000410000 */
[----:B------:R-:W4:Y:S01]  /*a750*/  LDSM.16.M88.4 R8, [R220+0x7800] ;  /* 0x00780000dc08783b */ /* 0x000f220000000200 */
[----:B------:R-:W-:Y:S01]  /*a760*/  FSEL R2, R2, -INF , !P0 ;  /* 0xff80000002027808 */ /* 0x000fe20004000000 */
[----:B------:R-:W-:Y:S01]  /*a770*/  FMUL.FTZ R174, R174, c[0x0][0x2ec] ;  /* 0x0000bb00aeae7a20 */ /* 0x000fe20000410000 */
[----:B------:R-:W-:Y:S01]  /*a780*/  ISETP.GE.AND P0, PT, R28, R238, PT ;  /* 0x000000ee1c00720c */ /* 0x000fe20003f06270 */
[----:B--2---:R-:W-:Y:S01]  /*a790*/  FMUL.FTZ R21, R22, c[0x0][0x2ec] ;  /* 0x0000bb0016157a20 */ /* 0x004fe20000410000 */
[C---:B------:R-:W-:Y:S01]  /*a7a0*/  IADD3 R22, R28.reuse, 0x8, RZ ;  /* 0x000000081c167810 */ /* 0x040fe20007ffe0ff */
[----:B------:R-:W-:Y:S01]  /*a7b0*/  HMMA.16816.F32 R168, R16, R30, R168 ;  /* 0x0000001e10a8723c */ /* 0x000fe200000018a8 */
[----:B------:R-:W-:Y:S01]  /*a7c0*/  ISETP.LT.OR P0, PT, R28, R239, P0 ;  /* 0x000000ef1c00720c */ /* 0x000fe20000701670 */
[----:B------:R2:W-:Y:S01]  /*a7d0*/  MUFU.TANH R30, R23 ;  /* 0x00000017001e7308 */ /* 0x0005e20000002400 */
[----:B------:R-:W-:Y:S01]  /*a7e0*/  FMUL.FTZ R175, R175, c[0x0][0x2ec] ;  /* 0x0000bb00afaf7a20 */ /* 0x000fe20000410000 */
[----:B------:R-:W-:-:S04]  /*a7f0*/  DEPBAR.LE SB0, 0x0 ;  /* 0x000080000000791a */ /* 0x000fc80000000000 */
[C---:B-1----:R-:W-:Y:S01]  /*a800*/  HMMA.16816.F32 R188, R32.reuse, R4, R188 ;  /* 0x0000000420bc723c */ /* 0x042fe200000018bc */
[----:B------:R-:W-:Y:S01]  /*a810*/  FMUL.FTZ R173, R173, c[0x0][0x2ec] ;  /* 0x0000bb00adad7a20 */ /* 0x000fe20000410000 */
[----:B------:R-:W1:Y:S05]  /*a820*/  MUFU.TANH R15, R15 ;  /* 0x0000000f000f7308 */ /* 0x000e6a0000002400 */
[----:B------:R-:W-:Y:S01]  /*a830*/  FSEL R4, R166, -INF , !P0 ;  /* 0xff800000a6047808 */ /* 0x000fe20004000000 */
[----:B------:R-:W-:Y:S01]  /*a840*/  HMMA.16816.F32 R184, R32, R6, R184 ;  /* 0x0000000620b8723c */ /* 0x000fe200000018b8 */
[----:B---3--:R-:W-:Y:S01]  /*a850*/  FSEL R5, R0, -INF , !P6 ;  /* 0xff80000000057808 */ /* 0x008fe20007000000 */
[----:B------:R-:W3:Y:S01]  /*a860*/  MUFU.TANH R20, R20 ;  /* 0x0000001400147308 */ /* 0x000ee20000002400 */
[C---:B------:R-:W-:Y:S01]  /*a870*/  ISETP.GE.AND P0, PT, R22.reuse, R240, PT ;  /* 0x000000f01600720c */ /* 0x040fe20003f06270 */
[----:B------:R-:W-:Y:S01]  /*a880*/  IMAD.MOV.U32 R166, RZ, RZ, R203 ;  /* 0x000000ffffa67224 */ /* 0x000fe200078e00cb */
[----:B------:R-:W-:-:S02]  /*a890*/  ISETP.GE.AND P6, PT, R22, R238, PT ;  /* 0x000000ee1600720c */ /* 0x000fc40003fc6270 */
[----:B--2---:R-:W-:Y:S01]  /*a8a0*/  IADD3 R23, R28, 0x9, RZ ;  /* 0x000000091c177810 */ /* 0x004fe20007ffe0ff */
[----:B------:R-:W-:Y:S01]  /*a8b0*/  FMUL.FTZ R168, R168, c[0x0][0x2ec] ;  /* 0x0000bb00a8a87a20 */ /* 0x000fe20000410000 */
[C---:B------:R-:W-:Y:S01]  /*a8c0*/  ISETP.LT.OR P0, PT, R22.reuse, R241, P0 ;  /* 0x000000f11600720c */ /* 0x040fe20000701670 */
[----:B------:R-:W2:Y:S01]  /*a8d0*/  MUFU.TANH R21, R21 ;  /* 0x0000001500157308 */ /* 0x000ea20000002400 */
[----:B------:R-:W-:Y:S01]  /*a8e0*/  ISETP.LT.OR P6, PT, R22, R239, P6 ;  /* 0x000000ef1600720c */ /* 0x000fe200037c1670 */
[----:B------:R-:W-:Y:S01]  /*a8f0*/  FMUL.FTZ R35, R171, c[0x0][0x2ec] ;  /* 0x0000bb00ab237a20 */ /* 0x000fe20000410000 */
[----:B------:R-:W-:Y:S01]  /*a900*/  FSEL R0, R167, -INF , !P1 ;  /* 0xff800000a7007808 */ /* 0x000fe20004800000 */
[----:B------:R-:W-:Y:S01]  /*a910*/  FMUL.FTZ R34, R170, c[0x0][0x2ec] ;  /* 0x0000bb00aa227a20 */ /* 0x000fe20000410000 */
[----:B------:R-:W-:Y:S01]  /*a920*/  IADD3 R22, R28, 0x10, RZ ;  /* 0x000000101c167810 */ /* 0x000fe20007ffe0ff */
[----:B------:R-:W-:Y:S01]  /*a930*/  IMAD.MOV.U32 R167, RZ, RZ, R202 ;  /* 0x000000ffffa77224 */ /* 0x000fe200078e00ca */
[----:B------:R-:W-:Y:S01]  /*a940*/  ISETP.GE.AND P1, PT, R23, R240, PT ;  /* 0x000000f01700720c */ /* 0x000fe20003f26270 */
[----:B----4-:R-:W-:Y:S01]  /*a950*/  HMMA.16816.F32 R188, R16, R8, R188 ;  /* 0x0000000810bc723c */ /* 0x010fe200000018bc */
[----:B------:R-:W-:Y:S01]  /*a960*/  FSEL R12, R12, -INF , !P0 ;  /* 0xff8000000c0c7808 */ /* 0x000fe20004000000 */
[----:B------:R-:W4:Y:S01]  /*a970*/  MUFU.TANH R194, R172 ;  /* 0x000000ac00c27308 */ /* 0x000f220000002400 */
[----:B------:R-:W-:-:S02]  /*a980*/  FSEL R7, R176, -INF , !P6 ;  /* 0xff800000b0077808 */ /* 0x000fc40007000000 */
[C---:B------:R-:W-:Y:S02]  /*a990*/  ISETP.GE.AND P0, PT, R23.reuse, R238, PT ;  /* 0x000000ee1700720c */ /* 0x040fe40003f06270 */
[C---:B------:R-:W-:Y:S01]  /*a9a0*/  ISETP.GE.AND P6, PT, R22.reuse, R240, PT ;  /* 0x000000f01600720c */ /* 0x040fe20003fc6270 */
[----:B------:R-:W-:Y:S01]  /*a9b0*/  HMMA.16816.F32 R184, R16, R10, R184 ;  /* 0x0000000a10b8723c */ /* 0x000fe200000018b8 */
[C---:B------:R-:W-:Y:S01]  /*a9c0*/  ISETP.LT.OR P1, PT, R23.reuse, R241, P1 ;  /* 0x000000f11700720c */ /* 0x040fe20000f21670 */
[----:B------:R-:W1:Y:S01]  /*a9d0*/  MUFU.TANH R193, R174 ;  /* 0x000000ae00c17308 */ /* 0x000e620000002400 */
[----:B------:R-:W-:Y:S01]  /*a9e0*/  ISETP.LT.OR P0, PT, R23, R239, P0 ;  /* 0x000000ef1700720c */ /* 0x000fe20000701670 */
[----:B------:R-:W-:Y:S01]  /*a9f0*/  FMUL.FTZ R8, R169, c[0x0][0x2ec] ;  /* 0x0000bb00a9087a20 */ /* 0x000fe20000410000 */
[----:B------:R-:W-:Y:S02]  /*aa00*/  ISETP.LT.OR P6, PT, R22, R241, P6 ;  /* 0x000000f11600720c */ /* 0x000fe400037c1670 */
[----:B------:R-:W-:-:S02]  /*aa10*/  IADD3 R23, R28, 0x11, RZ ;  /* 0x000000111c177810 */ /* 0x000fc40007ffe0ff */
[----:B------:R-:W-:Y:S01]  /*aa20*/  FSEL R13, R13, -INF , !P1 ;  /* 0xff8000000d0d7808 */ /* 0x000fe20004800000 */
[----:B------:R-:W1:Y:S01]  /*aa30*/  MUFU.TANH R192, R175 ;  /* 0x000000af00c07308 */ /* 0x000e620000002400 */
[----:B------:R-:W-:Y:S02]  /*aa40*/  ISETP.GE.AND P1, PT, R22, R238, PT ;  /* 0x000000ee1600720c */ /* 0x000fe40003f26270 */
[----:B------:R-:W-:Y:S02]  /*aa50*/  FSEL R6, R177, -INF , !P0 ;  /* 0xff800000b1067808 */ /* 0x000fe40004000000 */
[----:B-----5:R-:W-:Y:S01]  /*aa60*/  FSEL R27, R14, -INF , !P6 ;  /* 0xff8000000e1b7808 */ /* 0x020fe20007000000 */
[----:B------:R-:W-:Y:S01]  /*aa70*/  FMUL.FTZ R189, R189, c[0x0][0x2ec] ;  /* 0x0000bb00bdbd7a20 */ /* 0x000fe20000410000 */
[C---:B------:R-:W-:Y:S01]  /*aa80*/  ISETP.GE.AND P0, PT, R23.reuse, R240, PT ;  /* 0x000000f01700720c */ /* 0x040fe20003f06270 */
[----:B------:R5:W1:Y:S01]  /*aa90*/  MUFU.TANH R195, R168 ;  /* 0x000000a800c37308 */ /* 0x000a620000002400 */
[----:B------:R-:W-:Y:S01]  /*aaa0*/  ISETP.GE.AND P6, PT, R23, R238, PT ;  /* 0x000000ee1700720c */ /* 0x000fe20003fc6270 */
[----:B------:R-:W-:Y:S01]  /*aab0*/  FMUL.FTZ R33, R188, c[0x0][0x2ec] ;  /* 0x0000bb00bc217a20 */ /* 0x000fe20000410000 */
[----:B------:R-:W-:Y:S01]  /*aac0*/  ISETP.LT.OR P1, PT, R22, R239, P1 ;  /* 0x000000ef1600720c */ /* 0x000fe20000f21670 */
[----:B------:R-:W-:Y:S01]  /*aad0*/  FMUL.FTZ R182, R191, c[0x0][0x2ec] ;  /* 0x0000bb00bfb67a20 */ /* 0x000fe20000410000 */
[----:B------:R-:W-:Y:S01]  /*aae0*/  IADD3 R14, R28, 0x18, RZ ;  /* 0x000000181c0e7810 */ /* 0x000fe20007ffe0ff */
[----:B------:R-:W-:Y:S01]  /*aaf0*/  FMUL.FTZ R179, R186, c[0x0][0x2ec] ;  /* 0x0000bb00bab37a20 */ /* 0x000fe20000410000 */
[C---:B------:R-:W-:Y:S01]  /*ab00*/  ISETP.LT.OR P0, PT, R23.reuse, R241, P0 ;  /* 0x000000f11700720c */ /* 0x040fe20000701670 */
[----:B------:R-:W2:Y:S01]  /*ab10*/  MUFU.TANH R196, R173 ;  /* 0x000000ad00c47308 */ /* 0x000ea20000002400 */
[----:B------:R-:W-:Y:S01]  /*ab20*/  ISETP.LT.OR P6, PT, R23, R239, P6 ;  /* 0x000000ef1700720c */ /* 0x000fe200037c1670 */
[----:B------:R-:W-:Y:S01]  /*ab30*/  FMUL.FTZ R170, R184, c[0x0][0x2ec] ;  /* 0x0000bb00b8aa7a20 */ /* 0x000fe20000410000 */
[----:B------:R-:W-:Y:S01]  /*ab40*/  FSEL R23, R24, -INF , !P1 ;  /* 0xff80000018177808 */ /* 0x000fe20004800000 */
[----:B------:R-:W-:Y:S01]  /*ab50*/  FMUL.FTZ R169, R185, c[0x0][0x2ec] ;  /* 0x0000bb00b9a97a20 */ /* 0x000fe20000410000 */
[----:B------:R-:W-:Y:S01]  /*ab60*/  ISETP.GE.AND P1, PT, R14, R240, PT ;  /* 0x000000f00e00720c */ /* 0x000fe20003f26270 */
[----:B------:R-:W-:Y:S01]  /*ab70*/  FMUL.FTZ R180, R187, c[0x0][0x2ec] ;  /* 0x0000bb00bbb47a20 */ /* 0x000fe20000410000 */
[----:B------:R-:W-:Y:S01]  /*ab80*/  IADD3 R9, R28, 0x19, RZ ;  /* 0x000000191c097810 */ /* 0x000fe20007ffe0ff */
[----:B------:R-:W2:Y:S01]  /*ab90*/  MUFU.TANH R35, R35 ;  /* 0x0000002300237308 */ /* 0x000ea20000002400 */
[----:B------:R-:W-:Y:S01]  /*aba0*/  ISETP.LT.OR P1, PT, R14, R241, P1 ;  /* 0x000000f10e00720c */ /* 0x000fe20000f21670 */
[----:B-----5:R-:W-:Y:S01]  /*abb0*/  FMUL.FTZ R168, R190, c[0x0][0x2ec] ;  /* 0x0000bb00bea87a20 */ /* 0x020fe20000410000 */
[----:B------:R-:W-:-:S02]  /*abc0*/  FSEL R22, R25, -INF , !P6 ;  /* 0xff80000019167808 */ /* 0x000fc40007000000 */
[----:B-1----:R-:W-:Y:S02]  /*abd0*/  FSEL R26, R15, -INF , !P0 ;  /* 0xff8000000f1a7808 */ /* 0x002fe40004000000 */
[----:B---3--:R-:W-:Y:S01]  /*abe0*/  FSEL R25, R20, -INF , !P1 ;  /* 0xff80000014197808 */ /* 0x008fe20004800000 */
[----:B------:R-:W1:Y:S01]  /*abf0*/  MUFU.TANH R8, R8 ;  /* 0x0000000800087308 */ /* 0x000e620000002400 */
[C---:B------:R-:W-:Y:S02]  /*ac00*/  ISETP.GE.AND P0, PT, R14.reuse, R238, PT ;  /* 0x000000ee0e00720c */ /* 0x040fe40003f06270 */
[C---:B------:R-:W-:Y:S02]  /*ac10*/  ISETP.GE.AND P6, PT, R9.reuse, R240, PT ;  /* 0x000000f00900720c */ /* 0x040fe40003fc6270 */
[C---:B------:R-:W-:Y:S02]  /*ac20*/  ISETP.GE.AND P1, PT, R9.reuse, R238, PT ;  /* 0x000000ee0900720c */ /* 0x040fe40003f26270 */
[----:B------:R-:W-:Y:S01]  /*ac30*/  ISETP.LT.OR P0, PT, R14, R239, P0 ;  /* 0x000000ef0e00720c */ /* 0x000fe20000701670 */
[----:B------:R-:W3:Y:S01]  /*ac40*/  MUFU.TANH R34, R34 ;  /* 0x0000002200227308 */ /* 0x000ee20000002400 */
[----:B------:R-:W-:-:S02]  /*ac50*/  ISETP.LT.OR P6, PT, R9, R241, P6 ;  /* 0x000000f10900720c */ /* 0x000fc400037c1670 */
[----:B------:R-:W-:Y:S02]  /*ac60*/  ISETP.LT.OR P1, PT, R9, R239, P1 ;  /* 0x000000ef0900720c */ /* 0x000fe40000f21670 */
[----:B------:R-:W-:Y:S02]  /*ac70*/  IADD3 R9, R28, 0x20, RZ ;  /* 0x000000201c097810 */ /* 0x000fe40007ffe0ff */
[----:B--2---:R-:W-:Y:S01]  /*ac80*/  FSEL R21, R21, -INF , !P0 ;  /* 0xff80000015157808 */ /* 0x004fe20004000000 */
[----:B------:R-:W2:Y:S01]  /*ac90*/  MUFU.TANH R32, R189 ;  /* 0x000000bd00207308 */ /* 0x000ea20000002400 */
[----:B------:R-:W-:Y:S02]  /*aca0*/  FSEL R24, R29, -INF , !P6 ;  /* 0xff8000001d187808 */ /* 0x000fe40007000000 */
[C---:B------:R-:W-:Y:S02]  /*acb0*/  ISETP.GE.AND P0, PT, R9.reuse, R240, PT ;  /* 0x000000f00900720c */ /* 0x040fe40003f06270 */
[----:B------:R-:W-:-:S02]  /*acc0*/  ISETP.GE.AND P6, PT, R9, R238, PT ;  /* 0x000000ee0900720c */ /* 0x000fc40003fc6270 */
[C---:B------:R-:W-:Y:S01]  /*acd0*/  ISETP.LT.OR P0, PT, R9.reuse, R241, P0 ;  /* 0x000000f10900720c */ /* 0x040fe20000701670 */
[----:B------:R-:W5:Y:S01]  /*ace0*/  MUFU.TANH R33, R33 ;  /* 0x0000002100217308 */ /* 0x000f620000002400 */
[----:B------:R-:W-:Y:S02]  /*acf0*/  ISETP.LT.OR P6, PT, R9, R239, P6 ;  /* 0x000000ef0900720c */ /* 0x000fe400037c1670 */
[C---:B------:R-:W-:Y:S02]  /*ad00*/  IADD3 R14, R28.reuse, 0x21, RZ ;  /* 0x000000211c0e7810 */ /* 0x040fe40007ffe0ff */
[----:B------:R-:W-:Y:S02]  /*ad10*/  IADD3 R10, R28, 0x28, RZ ;  /* 0x000000281c0a7810 */ /* 0x000fe40007ffe0ff */
[----:B----4-:R-:W-:Y:S01]  /*ad20*/  FSEL R194, R194, -INF , !P0 ;  /* 0xff800000c2c27808 */ /* 0x010fe20004000000 */
[----:B------:R-:W4:Y:S01]  /*ad30*/  MUFU.TANH R168, R168 ;  /* 0x000000a800a87308 */ /* 0x000f220000002400 */
[----:B------:R-:W-:-:S02]  /*ad40*/  FSEL R193, R193, -INF , !P6 ;  /* 0xff800000c1c17808 */ /* 0x000fc40007000000 */
[----:B------:R-:W-:Y:S02]  /*ad50*/  ISETP.GE.AND P0, PT, R14, R238, PT ;  /* 0x000000ee0e00720c */ /* 0x000fe40003f06270 */
[-C--:B------:R-:W-:Y:S02]  /*ad60*/  ISETP.GE.AND P6, PT, R10, R240.reuse, PT ;  /* 0x000000f00a00720c */ /* 0x080fe40003fc6270 */
[----:B------:R-:W-:Y:S01]  /*ad70*/  ISETP.LT.OR P0, PT, R14, R239, P0 ;  /* 0x000000ef0e00720c */ /* 0x000fe20000701670 */
[----:B------:R-:W1:Y:S01]  /*ad80*/  MUFU.TANH R179, R179 ;  /* 0x000000b300b37308 */ /* 0x000e620000002400 */
[----:B------:R-:W-:Y:S02]  /*ad90*/  ISETP.LT.OR P6, PT, R10, R241, P6 ;  /* 0x000000f10a00720c */ /* 0x000fe400037c1670 */
[----:B------:R-:W-:Y:S02]  /*ada0*/  IADD3 R9, R28, 0x29, RZ ;  /* 0x000000291c097810 */ /* 0x000fe40007ffe0ff */
[----:B------:R-:W-:Y:S01]  /*adb0*/  FSEL R20, R30, -INF , !P1 ;  /* 0xff8000001e147808 */ /* 0x000fe20004800000 */
[----:B------:R-:W-:Y:S01]  /*adc0*/  BAR.SYNC.DEFER_BLOCKING 0x0 ;  /* 0x0000000000007b1d */ /* 0x000fe20000010000 */
[----:B------:R-:W-:-:S02]  /*add0*/  ISETP.GE.AND P1, PT, R14, R240, PT ;  /* 0x000000f00e00720c */ /* 0x000fc40003f26270 */
[----:B------:R-:W-:Y:S02]  /*ade0*/  FSEL R192, R192, -INF , !P0 ;  /* 0xff800000c0c07808 */ /* 0x000fe40004000000 */
[----:B------:R-:W-:Y:S01]  /*adf0*/  FSEL R195, R195, -INF , !P6 ;  /* 0xff800000c3c37808 */ /* 0x000fe20007000000 */
[----:B------:R-:W1:Y:S01]  /*ae00*/  MUFU.TANH R182, R182 ;  /* 0x000000b600b67308 */ /* 0x000e620000002400 */
[C---:B------:R-:W-:Y:S02]  /*ae10*/  ISETP.GE.AND P0, PT, R9.reuse, R240, PT ;  /* 0x000000f00900720c */ /* 0x040fe40003f06270 */
[C---:B------:R-:W-:Y:S02]  /*ae20*/  ISETP.GE.AND P6, PT, R9.reuse, R238, PT ;  /* 0x000000ee0900720c */ /* 0x040fe40003fc6270 */
[-C--:B------:R-:W-:Y:S02]  /*ae30*/  ISETP.LT.OR P1, PT, R14, R241.reuse, P1 ;  /* 0x000000f10e00720c */ /* 0x080fe40000f21670 */
[C---:B------:R-:W-:Y:S01]  /*ae40*/  ISETP.LT.OR P0, PT, R9.reuse, R241, P0 ;  /* 0x000000f10900720c */ /* 0x040fe20000701670 */
[----:B------:R-:W1:Y:S01]  /*ae50*/  MUFU.TANH R170, R170 ;  /* 0x000000aa00aa7308 */ /* 0x000e620000002400 */
[----:B------:R-:W-:-:S02]  /*ae60*/  ISETP.LT.OR P6, PT, R9, R239, P6 ;  /* 0x000000ef0900720c */ /* 0x000fc400037c1670 */
[----:B------:R-:W-:Y:S02]  /*ae70*/  IADD3 R9, R28, 0x31, RZ ;  /* 0x000000311c097810 */ /* 0x000fe40007ffe0ff */
[----:B------:R-:W-:Y:S02]  /*ae80*/  FSEL R196, R196, -INF , !P1 ;  /* 0xff800000c4c47808 */ /* 0x000fe40004800000 */
[C---:B------:R-:W-:Y:S01]  /*ae90*/  ISETP.GE.AND P1, PT, R10.reuse, R238, PT ;  /* 0x000000ee0a00720c */ /* 0x040fe20003f26270 */
[----:B------:R-:W2:Y:S01]  /*aea0*/  MUFU.TANH R169, R169 ;  /* 0x000000a900a97308 */ /* 0x000ea20000002400 */
[----:B------:R-:W-:Y:S02]  /*aeb0*/  FSEL R35, R35, -INF , !P6 ;  /* 0xff80000023237808 */ /* 0x000fe40007000000 */
[----:B------:R-:W-:Y:S02]  /*aec0*/  ISETP.GE.AND P6, PT, R9, R240, PT ;  /* 0x000000f00900720c */ /* 0x000fe40003fc6270 */
[----:B------:R-:W-:-:S02]  /*aed0*/  ISETP.LT.OR P1, PT, R10, R239, P1 ;  /* 0x000000ef0a00720c */ /* 0x000fc40000f21670 */
[----:B------:R-:W-:Y:S01]  /*aee0*/  IADD3 R10, R28, 0x30, RZ ;  /* 0x000000301c0a7810 */ /* 0x000fe20007ffe0ff */
[----:B------:R-:W4:Y:S01]  /*aef0*/  MUFU.TANH R180, R180 ;  /* 0x000000b400b47308 */ /* 0x000f220000002400 */
[----:B-1----:R-:W-:Y:S02]  /*af00*/  FSEL R191, R8, -INF , !P0 ;  /* 0xff80000008bf7808 */ /* 0x002fe40004000000 */
[----:B------:R-:W-:Y:S02]  /*af10*/  ISETP.LT.OR P6, PT, R9, R241, P6 ;  /* 0x000000f10900720c */ /* 0x000fe400037c1670 */
[----:B------:R-:W-:Y:S02]  /*af20*/  IADD3 R8, R28, 0x38, RZ ;  /* 0x000000381c087810 */ /* 0x000fe40007ffe0ff */
[----:B---3--:R-:W-:Y:S02]  /*af30*/  FSEL R34, R34, -INF , !P1 ;  /* 0xff80000022227808 */ /* 0x008fe40004800000 */
[----:B------:R-:W-:-:S02]  /*af40*/  ISETP.GE.AND P1, PT, R10, R240, PT ;  /* 0x000000f00a00720c */ /* 0x000fc40003f26270 */
[-C--:B------:R-:W-:Y:S02]  /*af50*/  ISETP.GE.AND P0, PT, R10, R238.reuse, PT ;  /* 0x000000ee0a00720c */ /* 0x080fe40003f06270 */
[----:B--2---:R-:W-:Y:S02]  /*af60*/  FSEL R32, R32, -INF , !P6 ;  /* 0xff80000020207808 */ /* 0x004fe40007000000 */
[----:B------:R-:W-:Y:S02]  /*af70*/  ISETP.GE.AND P6, PT, R8, R238, PT ;  /* 0x000000ee0800720c */ /* 0x000fe40003fc6270 */
[C---:B------:R-:W-:Y:S02]  /*af80*/  ISETP.LT.OR P1, PT, R10.reuse, R241, P1 ;  /* 0x000000f10a00720c */ /* 0x040fe40000f21670 */
[-C--:B------:R-:W-:Y:S02]  /*af90*/  ISETP.LT.OR P0, PT, R10, R239.reuse, P0 ;  /* 0x000000ef0a00720c */ /* 0x080fe40000701670 */
[----:B------:R-:W-:-:S02]  /*afa0*/  ISETP.LT.OR P6, PT, R8, R239, P6 ;  /* 0x000000ef0800720c */ /* 0x000fc400037c1670 */
[----:B-----5:R-:W-:Y:S02]  /*afb0*/  FSEL R33, R33, -INF , !P1 ;  /* 0xff80000021217808 */ /* 0x020fe40004800000 */
[----:B----4-:R-:W-:Y:S02]  /*afc0*/  FSEL R168, R168, -INF , !P0 ;  /* 0xff800000a8a87808 */ /* 0x010fe40004000000 */
[----:B------:R-:W-:Y:S02]  /*afd0*/  ISETP.GE.AND P1, PT, R9, R238, PT ;  /* 0x000000ee0900720c */ /* 0x000fe40003f26270 */
[----:B------:R-:W-:Y:S02]  /*afe0*/  ISETP.GE.AND P0, PT, R8, R240, PT ;  /* 0x000000f00800720c */ /* 0x000fe40003f06270 */
[----:B------:R-:W-:Y:S02]  /*aff0*/  FSEL R179, R179, -INF , !P6 ;  /* 0xff800000b3b37808 */ /* 0x000fe40007000000 */
[----:B------:R-:W-:-:S02]  /*b000*/  PLOP3.LUT P6, PT, PT, PT, UP0, 0x80, 0x0 ;  /* 0x000000000000781c */ /* 0x000fc40003fcf008 */
[----:B------:R-:W-:Y:S02]  /*b010*/  ISETP.LT.OR P1, PT, R9, R239, P1 ;  /* 0x000000ef0900720c */ /* 0x000fe40000f21670 */
[----:B------:R-:W-:Y:S02]  /*b020*/  ISETP.LT.OR P0, PT, R8, R241, P0 ;  /* 0x000000f10800720c */ /* 0x000fe40000701670 */
[----:B------:R-:W-:Y:S02]  /*b030*/  IADD3 R28, R28, 0x39, RZ ;  /* 0x000000391c1c7810 */ /* 0x000fe40007ffe0ff */
[----:B------:R-:W-:Y:S02]  /*b040*/  FSEL R182, R182, -INF , !P1 ;  /* 0xff800000b6b67808 */ /* 0x000fe40004800000 */
[----:B------:R-:W-:Y:S02]  /*b050*/  FSEL R170, R170, -INF , !P0 ;  /* 0xff800000aaaa7808 */ /* 0x000fe40004000000 */
[----:B------:R-:W-:-:S02]  /*b060*/  ISETP.GE.AND P1, PT, R28, R240, PT ;  /* 0x000000f01c00720c */ /* 0x000fc40003f26270 */
[C---:B------:R-:W-:Y:S02]  /*b070*/  ISETP.GE.AND P0, PT, R28.reuse, R238, PT ;  /* 0x000000ee1c00720c */ /* 0x040fe40003f06270 */
        /* <DEDUP_REMOVED lines=10> */
[----:B------:R-:W1:Y:S01]  /*b120*/  R2UR UR4, R8 ;  /* 0x00000000080473c2 */ /* 0x000e6200000e0000 */
[----:B------:R-:W-:Y:S02]  /*b130*/  UIADD3 UR10, UR5, -0x40, URZ ;  /* 0xffffffc0050a7890 */ /* 0x000fe4000fffe03f */
        /* <DEDUP_REMOVED lines=39> */
[----:B------:R-:W-:Y:S02]  /*b3b0*/  @UP3 UIADD3 UR11, UR11, 0x1, URZ ;  /* 0x000000010b0b3890 */ /* 0x000fe4000fffe03f */
[----:B------:R-:W-:Y:S02]  /*b3c0*/  UIMAD.WIDE UR8, UR5, 0x4, UR30 ;  /* 0x00000004050878a5 */ /* 0x000fe4000f8e021e */
[----:B------:R-:W-:-:S04]  /*b3d0*/  @!UP0 UIADD3 UR11, -UR11, URZ, URZ ;  /* 0x0000003f0b0b8290 */ /* 0x000fc8000fffe13f */
[----:B------:R-:W-:Y:S01]  /*b3e0*/  USEL UR4, UR4, UR11, !UP2 ;  /* 0x0000000b04047287 */ /* 0x000fe2000d000000 */
[----:B------:R-:W-:Y:S01]  /*b3f0*/  MOV R9, UR9 ;  /* 0x0000000900097c02 */ /* 0x000fe20008000f00 */
[----:B------:R-:W-:Y:S02]  /*b400*/  IMAD.U32 R8, RZ, RZ, UR8 ;  /* 0x00000008ff087e24 */ /* 0x000fe4000f8e00ff */
[----:B------:R-:W-:-:S03]  /*b410*/  UIMAD.WIDE UR10, UR4, 0x4, UR30 ;  /* 0x00000004040a78a5 */ /* 0x000fc6000f8e021e */
[----:B------:R1:W2:Y:S03]  /*b420*/  LDG.E R9, [R8.64] ;  /* 0x0000002008097981 */ /* 0x0002a6000c1e1900 */
[----:B------:R-:W-:Y:S01]  /*b430*/  IMAD.U32 R10, RZ, RZ, UR10 ;  /* 0x0000000aff0a7e24 */ /* 0x000fe2000f8e00ff */
[----:B------:R-:W-:-:S05]  /*b440*/  MOV R11, UR11 ;  /* 0x0000000b000b7c02 */ /* 0x000fca0008000f00 */
[----:B-1----:R-:W3:Y:S01]  /*b450*/  LDG.E R8, [R10.64] ;  /* 0x000000200a087981 */ /* 0x002ee2000c1e1900 */
[----:B------:R-:W-:Y:S02]  /*b460*/  UIADD3 UR5, UR5, -UR4, URZ ;  /* 0x8000000405057290 */ /* 0x000fe4000fffe03f */
[----:B------:R-:W-:Y:S02]  /*b470*/  UMOV UR9, 0x40 ;  /* 0x0000004000097882 */ /* 0x000fe40000000000 */
[----:B------:R-:W-:-:S03]  /*b480*/  UIMAD UR9, UR5, UR6, -UR9 ;  /* 0x00000006050972a4 */ /* 0x000fc6000f8e0a09 */
[----:B------:R-:W-:Y:S02]  /*b490*/  ULDC.64 UR4, c[0x0][0x198] ;  /* 0x0000660000047ab9 */ /* 0x000fe40000000a00 */
[----:B------:R-:W-:-:S04]  /*b4a0*/  USHF.R.S32.HI UR6, URZ, 0x1f, UR9 ;  /* 0x0000001f3f067899 */ /* 0x000fc80008011409 */
[----:B------:R-:W-:Y:S02]  /*b4b0*/  UIMAD UR6, UR6, UR4, URZ ;  /* 0x00000004060672a4 */ /* 0x000fe4000f8e023f */
[----:B------:R-:W-:Y:S02]  /*b4c0*/  UIMAD.WIDE.U32 UR10, UR9, UR4, URZ ;  /* 0x00000004090a72a5 */ /* 0x000fe4000f8e003f */
[----:B------:R-:W-:-:S04]  /*b4d0*/  UIMAD UR5, UR9, UR5, UR6 ;  /* 0x00000005090572a4 */ /* 0x000fc8000f8e0206 */
[----:B------:R-:W-:-:S03]  /*b4e0*/  UIADD3 UR11, UR11, UR5, URZ ;  /* 0x000000050b0b7290 */ /* 0x000fc6000fffe03f */
[----:B------:R-:W-:Y:S01]  /*b4f0*/  ULDC.64 UR4, c[0x0][0x180] ;  /* 0x0000600000047ab9 */ /* 0x000fe20000000a00 */
[----:B--2---:R-:W1:Y:S08]  /*b500*/  R2UR UR8, R9 ;  /* 0x00000000090873c2 */ /* 0x004e7000000e0000 */
[----:B---3--:R-:W1:Y:S02]  /*b510*/  R2UR UR7, R8 ;  /* 0x00000000080773c2 */ /* 0x008e6400000e0000 */
[----:B-1----:R-:W-:-:S04]  /*b520*/  UIADD3 UR7, -UR8, UR7, URZ ;  /* 0x0000000708077290 */ /* 0x002fc8000fffe13f */
[----:B------:R-:W-:-:S04]  /*b530*/  USHF.R.S32.HI UR6, URZ, 0x1f, UR7 ;  /* 0x0000001f3f067899 */ /* 0x000fc80008011407 */
[----:B------:R-:W-:Y:S02]  /*b540*/  UIMAD UR6, UR6, UR4, URZ ;  /* 0x00000004060672a4 */ /* 0x000fe4000f8e023f */
[----:B------:R-:W-:Y:S02]  /*b550*/  UIMAD.WIDE.U32 UR8, UR7, UR4, UR10 ;  /* 0x00000004070872a5 */ /* 0x000fe4000f8e000a */
[----:B------:R-:W-:-:S04]  /*b560*/  UIMAD UR6, UR7, UR5, UR6 ;  /* 0x00000005070672a4 */ /* 0x000fc8000f8e0206 */
[----:B------:R-:W-:Y:S01]  /*b570*/  UIADD3 UR6, UR9, UR6, URZ ;  /* 0x0000000609067290 */ /* 0x000fe2000fffe03f */
[----:B------:R-:W-:Y:S05]  /*b580*/  BRA `(.L_x_3195) ;  /* 0x0000003000007947 */ /* 0x000fea0003800000 */
.L_x_3194:
[----:B------:R-:W-:Y:S02]  /*b590*/  ULDC UR8, c[0x0][0x198] ;  /* 0x0000660000087ab9 */ /* 0x000fe40000000800 */
[----:B------:R-:W-:-:S04]  /*b5a0*/  ULEA UR8, -UR8, URZ, 0x6 ;  /* 0x0000003f08087291 */ /* 0x000fc8000f8e313f */
[----:B------:R-:W-:Y:S02]  /*b5b0*/  USHF.R.S32.HI UR6, URZ, 0x1f, UR8 ;  /* 0x0000001f3f067899 */ /* 0x000fe40008011408 */
.L_x_3195:
[C---:B------:R-:W-:Y:S01]  /*b5c0*/  @!P4 IADD3 R11, P1, R200.reuse, UR8, RZ ;  /* 0x00000008c80bcc10 */ /* 0x040fe2000ff3e0ff */
[----:B------:R-:W-:Y:S01]  /*b5d0*/  IMAD.U32 R14, RZ, RZ, UR8 ;  /* 0x00000008ff0e7e24 */ /* 0x000fe2000f8e00ff */
[----:B------:R-:W-:Y:S01]  /*b5e0*/  @!P3 IADD3 R10, P0, R200, UR8, RZ ;  /* 0x00000008c80abc10 */ /* 0x000fe2000ff1e0ff */
        /* <DEDUP_REMOVED lines=8> */
[----:B------:R-:W-:Y:S01]  /*b670*/  UIADD3.X UR4, UR24, UR6, UR24, UP2, UP1 ;  /* 0x0000000618047290 */ /* 0x000fe200097e2418 */
[----:B------:R-:W-:Y:S01]  /*b680*/  @!P3 LEA R28, P1, R10, c[0x0][0x168], 0x1 ;  /* 0x00005a000a1cba11 */ /* 0x000fe200078208ff */
[----:B------:R-:W-:Y:S01]  /*b690*/  @!UP0 UIADD3.X UR7, UR24, UR6, URZ, UP3, !UPT ;  /* 0x0000000618078290 */ /* 0x000fe20009ffe43f */
[----:B------:R-:W-:Y:S01]  /*b6a0*/  @!P2 IADD3 R9, P0, R200, UR8, RZ ;  /* 0x00000008c809ac10 */ /* 0x000fe2000ff1e0ff */
[----:B------:R-:W-:Y:S01]  /*b6b0*/  BSSY B0, `(.L_x_3196) ;  /* 0x000008b000007945 */ /* 0x000fe20003800000 */
[----:B------:R-:W-:Y:S01]  /*b6c0*/  @!P3 LEA.HI.X R29, R10, c[0x0][0x16c], R8, 0x1, P1 ;  /* 0x00005b000a1dba11 */ /* 0x000fe200008f0c08 */
[----:B------:R-:W-:Y:S01]  /*b6d0*/  IMAD.U32 R10, RZ, RZ, UR6 ;  /* 0x00000006ff0a7e24 */ /* 0x000fe2000f8e00ff */
[----:B------:R-:W-:-:S02]  /*b6e0*/  @!P2 IADD3.X R8, R165, UR6, RZ, P0, !PT ;  /* 0x00000006a508ac10 */ /* 0x000fc400087fe4ff */
[----:B------:R-:W-:-:S04]  /*b6f0*/  @!P4 IADD3 R15, P1, P0, R200, UR25, R14 ;  /* 0x00000019c80fcc10 */ /* 0x000fc8000f83e00e */
[----:B------:R-:W-:Y:S02]  /*b700*/  @!P4 IADD3.X R11, R165, UR24, R10, P1, P0 ;  /* 0x00000018a50bcc10 */ /* 0x000fe40008fe040a */
[----:B------:R-:W-:Y:S02]  /*b710*/  @!P2 LEA R18, P0, R9, c[0x0][0x168], 0x1 ;  /* 0x00005a000912aa11 */ /* 0x000fe400078008ff */
[----:B------:R-:W-:Y:S02]  /*b720*/  @!P4 LEA R172, P1, R15, c[0x0][0x168], 0x1 ;  /* 0x00005a000facca11 */ /* 0x000fe400078208ff */
[----:B------:R-:W-:Y:S01]  /*b730*/  @!P2 LEA.HI.X R19, R9, c[0x0][0x16c], R8, 0x1, P0 ;  /* 0x00005b000913aa11 */ /* 0x000fe200000f0c08 */
[----:B------:R-:W-:Y:S01]  /*b740*/  IMAD.U32 R8, RZ, RZ, UR7 ;  /* 0x00000007ff087e24 */ /* 0x000fe2000f8e00ff */
[----:B------:R-:W-:Y:S01]  /*b750*/  @!P4 LEA.HI.X R173, R15, c[0x0][0x16c], R11, 0x1, P1 ;  /* 0x00005b000fadca11 */ /* 0x000fe200008f0c0b */
[----:B------:R-:W-:Y:S01]  /*b760*/  IMAD.U32 R11, RZ, RZ, UR9 ;  /* 0x00000009ff0b7e24 */ /* 0x000fe2000f8e00ff */
[----:B------:R-:W-:Y:S01]  /*b770*/  @!P3 IADD3 R15, P1, P0, R200, UR25, R14 ;  /* 0x00000019c80fbc10 */ /* 0x000fe2000f83e00e */
[----:B------:R-:W-:-:S03]  /*b780*/  UIADD3 UR7, UP0, UR25, UR5, URZ ;  /* 0x0000000519077290 */ /* 0x000fc6000ff1e03f */
[----:B------:R-:W-:Y:S02]  /*b790*/  @!P3 IADD3.X R9, R165, UR24, R10, P1, P0 ;  /* 0x00000018a509bc10 */ /* 0x000fe40008fe040a */
[----:B------:R-:W-:Y:S02]  /*b7a0*/  @!P3 LEA R16, P0, R15, c[0x0][0x168], 0x1 ;  /* 0x00005a000f10ba11 */ /* 0x000fe400078008ff */
[-C--:B------:R-:W-:Y:S02]  /*b7b0*/  @!P5 LEA R174, P1, R11, R245.reuse, 0x1 ;  /* 0x000000f50baed211 */ /* 0x080fe400078208ff */
        /* <DEDUP_REMOVED lines=122> */
.L_x_3197:
[----:B------:R-:W-:Y:S05]  /*bf60*/  BSYNC B0 ;  /* 0x0000000000007941 */ /* 0x000fea0003800000 */
.L_x_3196:
[----:B------:R-:W0:Y:S01]  /*bf70*/  LDGDEPBAR ;  /* 0x00000000000079af */ /* 0x000e220000000000 */
[----:B--2---:R-:W-:Y:S02]  /*bf80*/  IMAD.U32 R9, RZ, RZ, UR8 ;  /* 0x00000008ff097e24 */ /* 0x004fe4000f8e00ff */
[----:B------:R-:W-:-:S03]  /*bf90*/  IMAD.U32 R8, RZ, RZ, UR6 ;  /* 0x00000006ff087e24 */ /* 0x000fc6000f8e00ff */
[----:B------:R-:W-:-:S04]  /*bfa0*/  LEA R245, P0, R9, R245, 0x1 ;  /* 0x000000f509f57211 */ /* 0x000fc800078008ff */
[----:B------:R-:W-:Y:S02]  /*bfb0*/  LEA.HI.X R244, R9, R244, R8, 0x1, P0 ;  /* 0x000000f409f47211 */ /* 0x000fe400000f0c08 */
.L_x_3193:
        /* <DEDUP_REMOVED lines=43> */
[----:B------:R-:W-:Y:S01]  /*c270*/  FSETP.NEU.FTZ.AND P1, PT, R177, -INF , PT ;  /* 0xff800000b100780b */ /* 0x000fe20003f3d000 */
[----:B------:R-:W-:Y:S01]  /*c280*/  LDSM.16.MT88.4 R8, [R225+0x10000] ;  /* 0x01000000e108783b */ /* 0x000fe20000004200 */
[C---:B------:R-:W-:Y:S01]  /*c290*/  FSETP.NEU.FTZ.AND P0, PT, R176.reuse, -INF , PT ;  /* 0xff800000b000780b */ /* 0x040fe20003f1d000 */
[----:B------:R-:W-:Y:S01]  /*c2a0*/  FMUL.FTZ R181, R176, c[0x0][0x23c] ;  /* 0x00008f00b0b57a20 */ /* 0x000fe20000410000 */
[----:B------:R-:W-:-:S04]  /*c2b0*/  FSEL R171, R171, RZ, P1 ;  /* 0x000000ffabab7208 */ /* 0x000fc80000800000 */
[----:B------:R-:W-:Y:S01]  /*c2c0*/  FSEL R181, R181, RZ, P0 ;  /* 0x000000ffb5b57208 */ /* 0x000fe20000000000 */
[--C-:B------:R-:W-:Y:S02]  /*c2d0*/  FFMA.FTZ R173, R12, c[0x0][0x23c], -R171.reuse ;  /* 0x00008f000cad7a23 */ /* 0x100fe400000108ab */
[--C-:B------:R-:W-:Y:S02]  /*c2e0*/  FFMA.FTZ R172, R13, c[0x0][0x23c], -R171.reuse ;  /* 0x00008f000dac7a23 */ /* 0x100fe400000108ab */
[----:B------:R-:W1:Y:S01]  /*c2f0*/  LDSM.16.MT88.4 R12, [R228+0x10000] ;  /* 0x01000000e40c783b */ /* 0x000e620000004200 */
[----:B------:R-:W-:Y:S01]  /*c300*/  FFMA.FTZ R174, R5, c[0x0][0x23c], -R171 ;  /* 0x00008f0005ae7a23 */ /* 0x000fe200000108ab */
[----:B------:R-:W-:Y:S01]  /*c310*/  FSEL R5, R176, RZ, P0 ;  /* 0x000000ffb0057208 */ /* 0x000fe20000000000 */
[----:B------:R-:W-:Y:S01]  /*c320*/  FFMA.FTZ R165, R4, c[0x0][0x23c], -R181 ;  /* 0x00008f0004a57a23 */ /* 0x000fe200000108b5 */
[----:B------:R-:W-:Y:S01]  /*c330*/  FSEL R4, R177, RZ, P1 ;  /* 0x000000ffb1047208 */ /* 0x000fe20000800000 */
[----:B------:R-:W-:Y:S01]  /*c340*/  FFMA.FTZ R175, R2, c[0x0][0x23c], -R171 ;  /* 0x00008f0002af7a23 */ /* 0x000fe200000108ab */
[----:B------:R-:W-:Y:S01]  /*c350*/  MUFU.EX2 R173, R173 ;  /* 0x000000ad00ad7308 */ /* 0x000fe20000000800 */
[----:B------:R-:W-:-:S02]  /*c360*/  FADD.FTZ R5, R3, -R5 ;  /* 0x8000000503057221 */ /* 0x000fc40000010000 */
[----:B------:R-:W-:Y:S02]  /*c370*/  FADD.FTZ R4, R164, -R4 ;  /* 0x80000004a4047221 */ /* 0x000fe40000010000 */
[--C-:B------:R-:W-:Y:S02]  /*c380*/  FFMA.FTZ R2, R0, c[0x0][0x23c], -R181.reuse ;  /* 0x00008f0000027a23 */ /* 0x100fe400000108b5 */
[--C-:B------:R-:W-:Y:S01]  /*c390*/  FFMA.FTZ R0, R7, c[0x0][0x23c], -R181.reuse ;  /* 0x00008f0007007a23 */ /* 0x100fe200000108b5 */
[----:B------:R-:W-:Y:S01]  /*c3a0*/  MUFU.EX2 R175, R175 ;  /* 0x000000af00af7308 */ /* 0x000fe20000000800 */
[----:B------:R-:W-:Y:S02]  /*c3b0*/  FFMA.FTZ R164, R6, c[0x0][0x23c], -R181 ;  /* 0x00008f0006a47a23 */ /* 0x000fe400000108b5 */
[----:B------:R-:W-:Y:S02]  /*c3c0*/  FMUL.FTZ R3, R5, c[0x0][0x23c] ;  /* 0x00008f0005037a20 */ /* 0x000fe40000410000 */
[----:B------:R-:W-:-:S02]  /*c3d0*/  FMUL.FTZ R4, R4, c[0x0][0x23c] ;  /* 0x00008f0004047a20 */ /* 0x000fc40000410000 */
[--C-:B------:R-:W-:Y:S01]  /*c3e0*/  FFMA.FTZ R187, R23, c[0x0][0x23c], -R181.reuse ;  /* 0x00008f0017bb7a23 */ /* 0x100fe200000108b5 */
[----:B------:R-:W-:Y:S01]  /*c3f0*/  MUFU.EX2 R174, R174 ;  /* 0x000000ae00ae7308 */ /* 0x000fe20000000800 */
[--C-:B------:R-:W-:Y:S02]  /*c400*/  FFMA.FTZ R189, R22, c[0x0][0x23c], -R181.reuse ;  /* 0x00008f0016bd7a23 */ /* 0x100fe400000108b5 */
[--C-:B------:R-:W-:Y:S02]  /*c410*/  FFMA.FTZ R188, R21, c[0x0][0x23c], -R181.reuse ;  /* 0x00008f0015bc7a23 */ /* 0x100fe400000108b5 */
[----:B------:R-:W-:Y:S02]  /*c420*/  FFMA.FTZ R190, R20, c[0x0][0x23c], -R181 ;  /* 0x00008f0014be7a23 */ /* 0x000fe400000108b5 */
[----:B------:R-:W-:Y:S01]  /*c430*/  LDSM.16.MT88.4 R20, [R228+0x12800] ;  /* 0x01280000e414783b */ /* 0x000fe20000004200 */
[----:B------:R-:W2:Y:S01]  /*c440*/  MUFU.EX2 R172, R172 ;  /* 0x000000ac00ac7308 */ /* 0x000ea20000000800 */
[----:B------:R-:W-:-:S02]  /*c450*/  FFMA.FTZ R183, R27, c[0x0][0x23c], -R171 ;  /* 0x00008f001bb77a23 */ /* 0x000fc400000108ab */
[--C-:B------:R-:W-:Y:S02]  /*c460*/  FFMA.FTZ R184, R26, c[0x0][0x23c], -R171.reuse ;  /* 0x00008f001ab87a23 */ /* 0x100fe400000108ab */
[--C-:B------:R-:W-:Y:S02]  /*c470*/  FFMA.FTZ R185, R25, c[0x0][0x23c], -R171.reuse ;  /* 0x00008f0019b97a23 */ /* 0x100fe400000108ab */
[--C-:B------:R-:W-:Y:S01]  /*c480*/  FFMA.FTZ R186, R24, c[0x0][0x23c], -R171.reuse ;  /* 0x00008f0018ba7a23 */ /* 0x100fe200000108ab */
[----:B------:R-:W-:Y:S01]  /*c490*/  MUFU.EX2 R165, R165 ;  /* 0x000000a500a57308 */ /* 0x000fe20000000800 */
[----:B------:R-:W-:Y:S01]  /*c4a0*/  LDSM.16.MT88.4 R24, [R225+0x10800] ;  /* 0x01080000e118783b */ /* 0x000fe20000004200 */
[--C-:B------:R-:W-:Y:S02]  /*c4b0*/  FFMA.FTZ R194, R194, c[0x0][0x23c], -R171.reuse ;  /* 0x00008f00c2c27a23 */ /* 0x100fe400000108ab */
[--C-:B------:R-:W-:Y:S02]  /*c4c0*/  FFMA.FTZ R196, R196, c[0x0][0x23c], -R171.reuse ;  /* 0x00008f00c4c47a23 */ /* 0x100fe400000108ab */
[----:B------:R-:W-:-:S02]  /*c4d0*/  FFMA.FTZ R195, R195, c[0x0][0x23c], -R171 ;  /* 0x00008f00c3c37a23 */ /* 0x000fc400000108ab */
[----:B------:R-:W3:Y:S01]  /*c4e0*/  MUFU.EX2 R2, R2 ;  /* 0x0000000200027308 */ /* 0x000ee20000000800 */
[----:B--2---:R-:W-:Y:S01]  /*c4f0*/  F2FP.PACK_AB R6, R172, R173 ;  /* 0x000000adac06723e */ /* 0x004fe200000000ff */
[----:B------:R-:W-:Y:S02]  /*c500*/  FFMA.FTZ R191, R191, c[0x0][0x23c], -R171 ;  /* 0x00008f00bfbf7a23 */ /* 0x000fe400000108ab */
[--C-:B------:R-:W-:Y:S02]  /*c510*/  FFMA.FTZ R193, R193, c[0x0][0x23c], -R181.reuse ;  /* 0x00008f00c1c17a23 */ /* 0x100fe400000108b5 */
[--C-:B------:R-:W-:Y:S02]  /*c520*/  FFMA.FTZ R192, R192, c[0x0][0x23c], -R181.reuse ;  /* 0x00008f00c0c07a23 */ /* 0x100fe400000108b5 */
[----:B------:R-:W-:Y:S01]  /*c530*/  MUFU.EX2 R0, R0 ;  /* 0x0000000000007308 */ /* 0x000fe20000000800 */
[--C-:B------:R-:W-:Y:S02]  /*c540*/  FFMA.FTZ R197, R34, c[0x0][0x23c], -R181.reuse ;  /* 0x00008f0022c57a23 */ /* 0x100fe400000108b5 */
[----:B------:R-:W-:-:S02]  /*c550*/  FFMA.FTZ R198, R35, c[0x0][0x23c], -R181 ;  /* 0x00008f0023c67a23 */ /* 0x000fc400000108b5 */
[--C-:B------:R-:W-:Y:S02]  /*c560*/  FFMA.FTZ R199, R33, c[0x0][0x23c], -R171.reuse ;  /* 0x00008f0021c77a23 */ /* 0x100fe400000108ab */
[--C-:B------:R-:W-:Y:S01]  /*c570*/  FFMA.FTZ R200, R32, c[0x0][0x23c], -R171.reuse ;  /* 0x00008f0020c87a23 */ /* 0x100fe200000108ab */
[----:B------:R-:W2:Y:S01]  /*c580*/  MUFU.EX2 R164, R164 ;  /* 0x000000a400a47308 */ /* 0x000ea20000000800 */
[----:B---3--:R-:W-:Y:S01]  /*c590*/  F2FP.PACK_AB R5, R2, R165 ;  /* 0x000000a50205723e */ /* 0x008fe200000000ff */
[----:B------:R-:W-:Y:S01]  /*c5a0*/  LDSM.16.MT88.4 R32, [R224+0x17000] ;  /* 0x01700000e020783b */ /* 0x000fe20000004200 */
[--C-:B------:R-:W-:Y:S02]  /*c5b0*/  FFMA.FTZ R201, R170, c[0x0][0x23c], -R171.reuse ;  /* 0x00008f00aac97a23 */ /* 0x100fe400000108ab */
[----:B------:R-:W-:Y:S02]  /*c5c0*/  FFMA.FTZ R202, R169, c[0x0][0x23c], -R171 ;  /* 0x00008f00a9ca7a23 */ /* 0x000fe400000108ab */
[--C-:B------:R-:W-:Y:S01]  /*c5d0*/  FFMA.FTZ R203, R168, c[0x0][0x23c], -R181.reuse ;  /* 0x00008f00a8cb7a23 */ /* 0x100fe200000108b5 */
[----:B------:R3:W4:Y:S01]  /*c5e0*/  MUFU.EX2 R178, R4 ;  /* 0x0000000400b27308 */ /* 0x0007220000000800 */
[--C-:B------:R-:W-:Y:S01]  /*c5f0*/  FFMA.FTZ R182, R182, c[0x0][0x23c], -R181.reuse ;  /* 0x00008f00b6b67a23 */ /* 0x100fe200000108b5 */
[----:B------:R-:W-:Y:S01]  /*c600*/  LDSM.16.MT88.4 R168, [R228+0x11800] ;  /* 0x01180000e4a8783b */ /* 0x000fe20000004200 */
[----:B------:R-:W-:-:S02]  /*c610*/  FFMA.FTZ R179, R179, c[0x0][0x23c], -R181 ;  /* 0x00008f00b3b37a23 */ /* 0x000fc400000108b5 */
[----:B------:R-:W-:-:S03]  /*c620*/  FFMA.FTZ R180, R180, c[0x0][0x23c], -R181 ;  /* 0x00008f00b4b47a23 */ /* 0x000fc600000108b5 */
        /* <DEDUP_REMOVED lines=9> */
[----:B------:R-:W-:Y:S01]  /*c6c0*/  MUFU.EX2 R184, R184 ;  /* 0x000000b800b87308 */ /* 0x000fe20000000800 */
[-C--:B------:R-:W-:Y:S02]  /*c6d0*/  FMUL.FTZ R163, R163, R3.reuse ;  /* 0x00000003a3a37220 */ /* 0x080fe40000410000 */
        /* <DEDUP_REMOVED lines=18> */
[----:B------:R-:W3:Y:S01]  /*c800*/  MUFU.EX2 R187, R187 ;  /* 0x000000bb00bb7308 */ /* 0x000ee20000000800 */
[-C--:B------:R-:W-:Y:S02]  /*c810*/  FMUL.FTZ R146, R146, R3.reuse ;  /* 0x0000000392927220 */ /* 0x080fe40000410000 */
[-C--:B------:R-:W-:Y:S02]  /*c820*/  FMUL.FTZ R147, R147, R3.reuse ;  /* 0x0000000393937220 */ /* 0x080fe40000410000 */
[-C--:B------:R-:W-:Y:S01]  /*c830*/  FMUL.FTZ R140, R140, R178.reuse ;  /* 0x000000b28c8c7220 */ /* 0x080fe20000410000 */
[----:B------:R-:W-:Y:S01]  /*c840*/  HMMA.16816.F32 R148, R4, R18, R148 ;  /* 0x000000120494723c */ /* 0x000fe20000001894 */
[----:B------:R-:W-:Y:S01]  /*c850*/  FMUL.FTZ R141, R141, R178 ;  /* 0x000000b28d8d7220 */ /* 0x000fe20000410000 */
[----:B------:R-:W4:Y:S01]  /*c860*/  LDSM.16.MT88.4 R16, [R228+0x12000] ;  /* 0x01200000e410783b */ /* 0x000f220000004200 */
[-C--:B------:R-:W-:Y:S01]  /*c870*/  FMUL.FTZ R142, R142, R3.reuse ;  /* 0x000000038e8e7220 */ /* 0x080fe20000410000 */
[----:B------:R-:W5:Y:S01]  /*c880*/  MUFU.EX2 R189, R189 ;  /* 0x000000bd00bd7308 */ /* 0x000f620000000800 */
        /* <DEDUP_REMOVED lines=10> */
[----:B------:R-:W2:Y:S01]  /*c930*/  LDSM.16.MT88.4 R8, [R226+0x12000] ;  /* 0x01200000e208783b */ /* 0x000ea20000004200 */
[-C--:B------:R-:W-:Y:S01]  /*c940*/  FMUL.FTZ R134, R134, R3.reuse ;  /* 0x0000000386867220 */ /* 0x080fe20000410000 */
[----:B------:R-:W2:Y:S01]  /*c950*/  MUFU.EX2 R190, R190 ;  /* 0x000000be00be7308 */ /* 0x000ea20000000800 */
[----:B------:R-:W-:-:S02]  /*c960*/  FMUL.FTZ R135, R135, R3 ;  /* 0x0000000387877220 */ /* 0x000fc40000410000 */
[-C--:B------:R-:W-:Y:S01]  /*c970*/  FMUL.FTZ R36, R36, R178.reuse ;  /* 0x000000b224247220 */ /* 0x080fe20000410000 */
[C---:B-1----:R-:W-:Y:S01]  /*c980*/  HMMA.16816.F32 R136, R4.reuse, R12, R136 ;  /* 0x0000000c0488723c */ /* 0x042fe20000001888 */
[-C--:B------:R-:W-:Y:S02]  /*c990*/  FMUL.FTZ R37, R37, R178.reuse ;  /* 0x000000b225257220 */ /* 0x080fe40000410000 */
[-C--:B------:R-:W-:Y:S01]  /*c9a0*/  FMUL.FTZ R38, R38, R3.reuse ;  /* 0x0000000326267220 */ /* 0x080fe20000410000 */
[----:B------:R-:W1:Y:S01]  /*c9b0*/  MUFU.EX2 R194, R194 ;  /* 0x000000c200c27308 */ /* 0x000e620000000800 */
[----:B------:R-:W-:Y:S02]  /*c9c0*/  FMUL.FTZ R39, R39, R3 ;  /* 0x0000000327277220 */ /* 0x000fe40000410000 */
[-C--:B------:R-:W-:Y:S01]  /*c9d0*/  FMUL.FTZ R40, R40, R178.reuse ;  /* 0x000000b228287220 */ /* 0x080fe20000410000 */
[----:B------:R-:W-:Y:S01]  /*c9e0*/  HMMA.16816.F32 R132, R4, R14, R132 ;  /* 0x0000000e0484723c */ /* 0x000fe20000001884 */
[----:B------:R-:W1:Y:S01]  /*c9f0*/  LDSM.16.MT88.4 R12, [R225+0x12000] ;  /* 0x01200000e10c783b */ /* 0x000e620000004200 */
[----:B------:R-:W-:-:S02]  /*ca00*/  FMUL.FTZ R41, R41, R178 ;  /* 0x000000b229297220 */ /* 0x000fc40000410000 */
[-C--:B------:R-:W-:Y:S01]  /*ca10*/  FMUL.FTZ R42, R42, R3.reuse ;  /* 0x000000032a2a7220 */ /* 0x080fe20000410000 */
[----:B------:R-:W-:Y:S01]  /*ca20*/  MUFU.EX2 R196, R196 ;  /* 0x000000c400c47308 */ /* 0x000fe20000000800 */
[-C--:B------:R-:W-:Y:S02]  /*ca30*/  FMUL.FTZ R43, R43, R3.reuse ;  /* 0x000000032b2b7220 */ /* 0x080fe40000410000 */
[-C--:B------:R-:W-:Y:S02]  /*ca40*/  FMUL.FTZ R44, R44, R178.reuse ;  /* 0x000000b22c2c7220 */ /* 0x080fe40000410000 */
[----:B------:R-:W-:Y:S01]  /*ca50*/  FMUL.FTZ R45, R45, R178 ;  /* 0x000000b22d2d7220 */ /* 0x000fe20000410000 */
[----:B----4-:R-:W-:Y:S01]  /*ca60*/  HMMA.16816.F32 R36, R4, R16, R36 ;  /* 0x000000100424723c */ /* 0x010fe20000001824 */
[-C--:B------:R-:W-:Y:S01]  /*ca70*/  FMUL.FTZ R46, R46, R3.reuse ;  /* 0x000000032e2e7220 */ /* 0x080fe20000410000 */
[----:B------:R-:W-:Y:S01]  /*ca80*/  MUFU.EX2 R195, R195 ;  /* 0x000000c300c37308 */ /* 0x000fe20000000800 */
[----:B------:R-:W-:-:S02]  /*ca90*/  FMUL.FTZ R47, R47, R3 ;  /* 0x000000032f2f7220 */ /* 0x000fc40000410000 */
[-C--:B------:R-:W-:Y:S02]  /*caa0*/  FMUL.FTZ R48, R48, R178.reuse ;  /* 0x000000b230307220 */ /* 0x080fe40000410000 */
[-C--:B------:R-:W-:Y:S01]  /*cab0*/  FMUL.FTZ R49, R49, R178.reuse ;  /* 0x000000b231317220 */ /* 0x080fe20000410000 */
[C---:B------:R-:W-:Y:S01]  /*cac0*/  HMMA.16816.F32 R40, R4.reuse, R18, R40 ;  /* 0x000000120428723c */ /* 0x040fe20000001828 */
[-C--:B------:R-:W-:Y:S01]  /*cad0*/  FMUL.FTZ R50, R50, R3.reuse ;  /* 0x0000000332327220 */ /* 0x080fe20000410000 */
[----:B------:R-:W4:Y:S01]  /*cae0*/  LDSM.16.MT88.4 R16, [R224+0x12000] ;  /* 0x01200000e010783b */ /* 0x000f220000004200 */
[-C--:B------:R-:W-:Y:S01]  /*caf0*/  FMUL.FTZ R51, R51, R3.reuse ;  /* 0x0000000333337220 */ /* 0x080fe20000410000 */
[----:B------:R-:W-:Y:S01]  /*cb00*/  MUFU.EX2 R191, R191 ;  /* 0x000000bf00bf7308 */ /* 0x000fe20000000800 */
[-C--:B------:R-:W-:Y:S02]  /*cb10*/  FMUL.FTZ R52, R52, R178.reuse ;  /* 0x000000b234347220 */ /* 0x080fe40000410000 */
[----:B------:R-:W-:Y:S01]  /*cb20*/  FMUL.FTZ R53, R53, R178 ;  /* 0x000000b235357220 */ /* 0x000fe20000410000 */
[----:B--2---:R-:W-:Y:S01]  /*cb30*/  HMMA.16816.F32 R44, R4, R8, R44 ;  /* 0x00000008042c723c */ /* 0x004fe2000000182c */
[----:B------:R-:W-:-:S02]  /*cb40*/  FMUL.FTZ R54, R54, R3 ;  /* 0x0000000336367220 */ /* 0x000fc40000410000 */
[-C--:B------:R-:W-:Y:S01]  /*cb50*/  FMUL.FTZ R55, R55, R3.reuse ;  /* 0x0000000337377220 */ /* 0x080fe20000410000 */
[----:B------:R-:W2:Y:S01]  /*cb60*/  MUFU.EX2 R193, R193 ;  /* 0x000000c100c17308 */ /* 0x000ea20000000800 */
[-C--:B------:R-:W-:Y:S02]  /*cb70*/  FMUL.FTZ R56, R56, R178.reuse ;  /* 0x000000b238387220 */ /* 0x080fe40000410000 */
[-C--:B------:R-:W-:Y:S01]  /*cb80*/  FMUL.FTZ R57, R57, R178.reuse ;  /* 0x000000b239397220 */ /* 0x080fe20000410000 */
[----:B------:R-:W-:Y:S01]  /*cb90*/  HMMA.16816.F32 R48, R4, R10, R48 ;  /* 0x0000000a0430723c */ /* 0x000fe20000001830 */
[-C--:B------:R-:W-:Y:S01]  /*cba0*/  FMUL.FTZ R58, R58, R3.reuse ;  /* 0x000000033a3a7220 */ /* 0x080fe20000410000 */
[----:B------:R-:W2:Y:S01]  /*cbb0*/  LDSM.16.MT88.4 R8, [R228+0x14000] ;  /* 0x01400000e408783b */ /* 0x000ea20000004200 */
        /* <DEDUP_REMOVED lines=29> */
[----:B------:R-:W-:Y:S02]  /*cd90*/  FMUL.FTZ R77, R77, R178 ;  /* 0x000000b24d4d7220 */ /* 0x000fe40000410000 */
[-C--:B------:R-:W-:Y:S01]  /*cda0*/  FMUL.FTZ R78, R78, R3.reuse ;  /* 0x000000034e4e7220 */ /* 0x080fe20000410000 */
[----:B--2---:R-:W-:Y:S01]  /*cdb0*/  HMMA.16816.F32 R68, R4, R8, R68 ;  /* 0x000000080444723c */ /* 0x004fe20000001844 */
[----:B------:R-:W-:-:S02]  /*cdc0*/  FMUL.FTZ R79, R79, R3 ;  /* 0x000000034f4f7220 */ /* 0x000fc40000410000 */
        /* <DEDUP_REMOVED lines=8> */
[----:B------:R-:W-:Y:S01]  /*ce50*/  MUFU.EX2 R202, R202 ;  /* 0x000000ca00ca7308 */ /* 0x000fe20000000800 */
        /* <DEDUP_REMOVED lines=18> */
[----:B------:R-:W3:Y:S01]  /*cf80*/  MUFU.EX2 R179, R179 ;  /* 0x000000b300b37308 */ /* 0x000ee20000000800 */
        /* <DEDUP_REMOVED lines=50> */
[----:B------:R-:W-:Y:S02]  /*d2b0*/  FFMA.FTZ R175, R247, R178, R175 ;  /* 0x000000b2f7af7223 */ /* 0x000fe400000100af */
[----:B------:R-:W-:Y:S02]  /*d2c0*/  FFMA.FTZ R3, R246, R3, R165 ;  /* 0x00000003f6037223 */ /* 0x000fe400000100a5 */
[----:B------:R-:W-:-:S02]  /*d2d0*/  FADD.FTZ R174, R174, R175 ;  /* 0x000000afaeae7221 */ /* 0x000fc40000010000 */
[C---:B-1----:R-:W-:Y:S01]  /*d2e0*/  HMMA.16816.F32 R124, R4.reuse, R12, R124 ;  /* 0x0000000c047c723c */ /* 0x042fe2000000187c */
[----:B------:R-:W-:Y:S01]  /*d2f0*/  FADD.FTZ R2, R2, R3 ;  /* 0x0000000302027221 */ /* 0x000fe20000010000 */
[----:B------:R-:W-:Y:S01]  /*d300*/  MOV R3, R176 ;  /* 0x000000b000037202 */ /* 0x000fe20000000f00 */
[----:B------:R-:W-:Y:S02]  /*d310*/  FADD.FTZ R174, R173, R174 ;  /* 0x000000aeadae7221 */ /* 0x000fe40000010000 */
[----:B------:R-:W-:Y:S02]  /*d320*/  FADD.FTZ R2, R0, R2 ;  /* 0x0000000200027221 */ /* 0x000fe40000010000 */
[----:B------:R-:W-:Y:S01]  /*d330*/  FADD.FTZ R172, R172, R174 ;  /* 0x000000aeacac7221 */ /* 0x000fe20000010000 */
[----:B------:R-:W-:Y:S01]  /*d340*/  HMMA.16816.F32 R128, R4, R14, R128 ;  /* 0x0000000e0480723c */ /* 0x000fe20000001880 */
[----:B------:R-:W1:Y:S01]  /*d350*/  LDSM.16.MT88.4 R12, [R226+0x12800] ;  /* 0x01280000e20c783b */ /* 0x000e620000004200 */
[----:B------:R-:W-:-:S02]  /*d360*/  FADD.FTZ R164, R164, R2 ;  /* 0x00000002a4a47221 */ /* 0x000fc40000010000 */
[----:B------:R-:W-:Y:S02]  /*d370*/  FADD.FTZ R172, R183, R172 ;  /* 0x000000acb7ac7221 */ /* 0x000fe40000010000 */
[----:B------:R-:W-:Y:S01]  /*d380*/  FADD.FTZ R164, R187, R164 ;  /* 0x000000a4bba47221 */ /* 0x000fe20000010000 */
[C---:B------:R-:W-:Y:S01]  /*d390*/  F2FP.PACK_AB R4, R184.reuse, R183 ;  /* 0x000000b7b804723e */ /* 0x040fe200000000ff */
[----:B------:R-:W-:Y:S01]  /*d3a0*/  FADD.FTZ R184, R184, R172 ;  /* 0x000000acb8b87221 */ /* 0x000fe20000010000 */
[C---:B-----5:R-:W-:Y:S01]  /*d3b0*/  F2FP.PACK_AB R5, R189.reuse, R187 ;  /* 0x000000bbbd05723e */ /* 0x060fe200000000ff */
        /* <DEDUP_REMOVED lines=54> */
[----:B------:R-:W-:Y:S07]  /*d720*/  LDSM.16.MT88.4 R16, [R228+0x13000] ;  /* 0x01300000e410783b */ /* 0x000fee0000004200 */
[C---:B-1----:R-:W-:Y:S08]  /*d730*/  HMMA.16816.F32 R124, R4.reuse, R12, R124 ;  /* 0x0000000c047c723c */ /* 0x042ff0000000187c */
[----:B------:R-:W-:Y:S01]  /*d740*/  HMMA.16816.F32 R128, R4, R14, R128 ;  /* 0x0000000e0480723c */ /* 0x000fe20000001880 */
[----:B------:R-:W1:Y:S06]  /*d750*/  LDSM.16.MT88.4 R12, [R226+0x13000] ;  /* 0x01300000e20c783b */ /* 0x000e6c0000004200 */
        /* <DEDUP_REMOVED lines=10> */
[C---:B---3--:R-:W-:Y:S01]  /*d800*/  HMMA.16816.F32 R136, R4.reuse, R20, R136 ;  /* 0x000000140488723c */ /* 0x048fe20000001888 */
[----:B----4-:R-:W-:Y:S02]  /*d810*/  FADD.FTZ R191, R199, R191 ;  /* 0x000000bfc7bf7221 */ /* 0x010fe40000010000 */
[----:B------:R-:W-:Y:S02]  /*d820*/  FADD.FTZ R198, R203, R198 ;  /* 0x000000c6cbc67221 */ /* 0x000fe40000010000 */
[----:B------:R-:W-:Y:S02]  /*d830*/  FADD.FTZ R191, R200, R191 ;  /* 0x000000bfc8bf7221 */ /* 0x000fe40000010000 */
[----:B------:R-:W-:Y:S01]  /*d840*/  FADD.FTZ R198, R182, R198 ;  /* 0x000000c6b6c67221 */ /* 0x000fe20000010000 */
[----:B------:R-:W-:Y:S01]  /*d850*/  HMMA.16816.F32 R132, R4, R22, R132 ;  /* 0x000000160484723c */ /* 0x000fe20000001884 */
[----:B------:R-:W3:Y:S01]  /*d860*/  LDSM.16.MT88.4 R20, [R226+0x15000] ;  /* 0x01500000e214783b */ /* 0x000ee20000004200 */
[----:B------:R-:W-:-:S02]  /*d870*/  FADD.FTZ R191, R201, R191 ;  /* 0x000000bfc9bf7221 */ /* 0x000fc40000010000 */
[----:B------:R-:W-:Y:S02]  /*d880*/  FADD.FTZ R198, R179, R198 ;  /* 0x000000c6b3c67221 */ /* 0x000fe40000010000 */
[----:B------:R-:W-:Y:S02]  /*d890*/  FADD.FTZ R247, R202, R191 ;  /* 0x000000bfcaf77221 */ /* 0x000fe40000010000 */
[----:B--2---:R-:W-:Y:S01]  /*d8a0*/  HMMA.16816.F32 R160, R4, R8, R160 ;  /* 0x0000000804a0723c */ /* 0x004fe200000018a0 */
[----:B------:R-:W-:-:S07]  /*d8b0*/  FADD.FTZ R246, R180, R198 ;  /* 0x000000c6b4f67221 */ /* 0x000fce0000010000 */
[C---:B------:R-:W-:Y:S01]  /*d8c0*/  HMMA.16816.F32 R156, R4.reuse, R10, R156 ;  /* 0x0000000a049c723c */ /* 0x040fe2000000189c */
[----:B------:R-:W2:Y:S07]  /*d8d0*/  LDSM.16.MT88.4 R8, [R225+0x13000] ;  /* 0x01300000e108783b */ /* 0x000eae0000004200 */
[C---:B------:R-:W-:Y:S08]  /*d8e0*/  HMMA.16816.F32 R152, R4.reuse, R28, R152 ;  /* 0x0000001c0498723c */ /* 0x040ff00000001898 */
        /* <DEDUP_REMOVED lines=17> */
[C---:B----4-:R-:W-:Y:S08]  /*da00*/  HMMA.16816.F32 R60, R4.reuse, R28, R60 ;  /* 0x0000001c043c723c */ /* 0x050ff0000000183c */
[C---:B------:R-:W-:Y:S01]  /*da10*/  HMMA.16816.F32 R64, R4.reuse, R30, R64 ;  /* 0x0000001e0440723c */ /* 0x040fe20000001840 */
[----:B------:R-:W4:Y:S07]  /*da20*/  LDSM.16.MT88.4 R28, [R226+0x17000] ;  /* 0x01700000e21c783b */ /* 0x000f2e0000004200 */
[C---:B-1----:R-:W-:Y:S08]  /*da30*/  HMMA.16816.F32 R92, R4.reuse, R12, R92 ;  /* 0x0000000c045c723c */ /* 0x042ff0000000185c */
[C---:B------:R-:W-:Y:S01]  /*da40*/  HMMA.16816.F32 R96, R4.reuse, R14, R96 ;  /* 0x0000000e0460723c */ /* 0x040fe20000001860 */
[----:B------:R-:W-:Y:S07]  /*da50*/  LDSM.16.MT88.4 R12, [R226+0x13800] ;  /* 0x01380000e20c783b */ /* 0x000fee0000004200 */
[C---:B---3--:R-:W-:Y:S08]  /*da60*/  HMMA.16816.F32 R116, R4.reuse, R20, R116 ;  /* 0x000000140474723c */ /* 0x048ff00000001874 */
        /* <DEDUP_REMOVED lines=60> */
[----:B------:R-:W-:Y:S11]  /*de30*/  HMMA.16816.F32 R128, R4, R14, R128 ;  /* 0x0000000e0480723c */ /* 0x000ff60000001880 */
[----:B------:R-:W-:Y:S08]  /*de40*/  @!UPT UIADD3 URZ, URZ, URZ, URZ ;  /* 0x0000003f3f3ff290 */ /* 0x000ff0000fffe03f */
.L_x_3190:
[----:B------:R-:W-:Y:S05]  /*de50*/  @!P6 BRA `(.L_x_3198) ;  /* 0x000052700000e947 */ /* 0x000fea0003800000 */
[----:B------:R-:W-:Y:S01]  /*de60*/  IABS R2, c[0x0][0x2d0] ;  /* 0x0000b40000027a13 */ /* 0x000fe20000000000 */
[----:B------:R-:W-:Y:S01]  /*de70*/  ULDC.64 UR8, c[0x0][0x1a0] ;  /* 0x0000680000087ab9 */ /* 0x000fe20000000a00 */
[----:B------:R-:W-:Y:S01]  /*de80*/  IABS R0, c[0x0][0x2d0] ;  /* 0x0000b40000007a13 */ /* 0x000fe20000000000 */
[----:B------:R-:W-:Y:S01]  /*de90*/  ULEA UR17, -UR8, URZ, 0x6 ;  /* 0x0000003f08117291 */ /* 0x000fe2000f8e313f */
[----:B------:R-:W1:Y:S01]  /*dea0*/  R2UR UR18, R2 ;  /* 0x00000000021273c2 */ /* 0x000e6200000e0000 */
[----:B------:R-:W-:-:S02]  /*deb0*/  UMOV UR34, URZ ;  /* 0x0000003f00227c82 */ /* 0x000fc40008000000 */
[----:B------:R-:W-:Y:S02]  /*dec0*/  UMOV UR22, URZ ;  /* 0x0000003f00167c82 */ /* 0x000fe40008000000 */
[----:B------:R-:W-:Y:S01]  /*ded0*/  USHF.R.S32.HI UR15, URZ, 0x1f, UR17 ;  /* 0x0000001f3f0f7899 */ /* 0x000fe20008011411 */
[----:B------:R-:W-:Y:S01]  /*dee0*/  IMAD.U32 R243, RZ, RZ, UR17 ;  /* 0x00000011fff37e24 */ /* 0x000fe2000f8e00ff */
[----:B------:R-:W-:Y:S01]  /*def0*/  ULDC.64 UR6, c[0x0][0x198] ;  /* 0x0000660000067ab9 */ /* 0x000fe20000000a00 */
[----:B------:R-:W2:Y:S01]  /*df00*/  R2UR UR14, R0 ;  /* 0x00000000000e73c2 */ /* 0x000ea200000e0000 */
[----:B------:R-:W-:Y:S02]  /*df10*/  ULEA UR19, -UR6, URZ, 0x6 ;  /* 0x0000003f06137291 */ /* 0x000fe4000f8e313f */
[----:B------:R-:W-:Y:S01]  /*df20*/  ULDC UR11, c[0x0][0x2d0] ;  /* 0x0000b400000b7ab9 */ /* 0x000fe20000000800 */
[----:B------:R-:W-:Y:S01]  /*df30*/  IMAD.U32 R242, RZ, RZ, UR15 ;  /* 0x0000000ffff27e24 */ /* 0x000fe2000f8e00ff */
[----:B------:R-:W-:-:S02]  /*df40*/  ULDC UR10, c[0x0][0x2d0] ;  /* 0x0000b400000a7ab9 */ /* 0x000fc40000000800 */
[----:B------:R-:W-:Y:S02]  /*df50*/  UISETP.NE.AND UP1, UPT, URZ, UR11, UPT ;  /* 0x0000000b3f00728c */ /* 0x000fe4000bf25270 */
[----:B------:R-:W-:Y:S02]  /*df60*/  ULOP3.LUT UR16, URZ, UR11, URZ, 0x33, !UPT ;  /* 0x0000000b3f107292 */ /* 0x000fe4000f8e333f */
[----:B------:R-:W-:Y:S02]  /*df70*/  UISETP.NE.AND UP0, UPT, URZ, UR10, UPT ;  /* 0x0000000a3f00728c */ /* 0x000fe4000bf05270 */
[----:B------:R-:W-:Y:S02]  /*df80*/  ULOP3.LUT UR13, URZ, UR10, URZ, 0x33, !UPT ;  /* 0x0000000a3f0d7292 */ /* 0x000fe4000f8e333f */
        /* <DEDUP_REMOVED lines=22> */
.L_x_3202:
        /* <DEDUP_REMOVED lines=52> */
[----:B------:R1:W2:Y:S08]  /*e430*/  R2UR UR34, R6 ;  /* 0x00000000062273c2 */ /* 0x0002b000000e0000 */
[----:B------:R-:W3:Y:S08]  /*e440*/  R2UR UR35, R7 ;  /* 0x00000000072373c2 */ /* 0x000ef000000e0000 */
[----:B------:R3:W4:Y:S01]  /*e450*/  R2UR UR23, R5 ;  /* 0x00000000051773c2 */ /* 0x00072200000e0000 */
[----:B-1----:R-:W-:Y:S02]  /*e460*/  IMAD.U32 R6, RZ, RZ, UR22 ;  /* 0x00000016ff067e24 */ /* 0x002fe4000f8e00ff */
[----:B--2---:R-:W-:Y:S01]  /*e470*/  IMAD.U32 R4, RZ, RZ, UR34 ;  /* 0x00000022ff047e24 */ /* 0x004fe2000f8e00ff */
[----:B------:R-:W-:Y:S04]  /*e480*/  UIADD3 UR34, UR39, -UR37, URZ ;  /* 0x8000002527227290 */ /* 0x000fe8000fffe03f */
[----:B------:R-:W-:Y:S04]  /*e490*/  UIMAD UR34, UR34, UR11, -0x40 ;  /* 0xffffffc0222274a4 */ /* 0x000fe8000f8e020b */
[----:B------:R-:W-:Y:S01]  /*e4a0*/  UIMAD UR22, UR9, UR34, URZ ;  /* 0x00000022091672a4 */ /* 0x000fe2000f8e023f */
[----:B---3--:R-:W-:Y:S02]  /*e4b0*/  MOV R5, UR35 ;  /* 0x0000002300057c02 */ /* 0x008fe40008000f00 */
[----:B----4-:R-:W-:Y:S01]  /*e4c0*/  MOV R7, UR23 ;  /* 0x0000001700077c02 */ /* 0x010fe20008000f00 */
[----:B------:R-:W-:Y:S02]  /*e4d0*/  USHF.R.S32.HI UR23, URZ, 0x1f, UR34 ;  /* 0x0000001f3f177899 */ /* 0x000fe40008011422 */
[----:B------:R-:W2:Y:S01]  /*e4e0*/  LDG.E R4, [R4.64] ;  /* 0x0000002004047981 */ /* 0x000ea2000c1e1900 */
[----:B------:R-:W-:Y:S02]  /*e4f0*/  UIMAD.WIDE.U32 UR34, UR8, UR34, URZ ;  /* 0x00000022082272a5 */ /* 0x000fe4000f8e003f */
[----:B------:R-:W-:Y:S01]  /*e500*/  UIMAD UR22, UR23, UR8, UR22 ;  /* 0x00000008171672a4 */ /* 0x000fe2000f8e0216 */
[----:B------:R1:W2:Y:S02]  /*e510*/  LDG.E R6, [R6.64] ;  /* 0x0000002006067981 */ /* 0x0002a4000c1e1900 */
[----:B------:R-:W-:Y:S02]  /*e520*/  UMOV UR23, UR8 ;  /* 0x0000000800177c82 */ /* 0x000fe40008000000 */
[----:B------:R-:W-:Y:S01]  /*e530*/  UIADD3 UR22, UR35, UR22, URZ ;  /* 0x0000001623167290 */ /* 0x000fe2000fffe03f */
[----:B-1----:R-:W-:Y:S05]  /*e540*/  IMAD.U32 R7, RZ, RZ, UR35 ;  /* 0x00000023ff077e24 */ /* 0x002fea000f8e00ff */
[----:B------:R-:W-:Y:S01]  /*e550*/  MOV R7, UR22 ;  /* 0x0000001600077c02 */ /* 0x000fe20008000f00 */
[----:B------:R-:W-:Y:S01]  /*e560*/  UMOV UR22, UR9 ;  /* 0x0000000900167c82 */ /* 0x000fe20008000000 */
[----:B--2---:R-:W-:Y:S01]  /*e570*/  IMAD.IADD R4, R4, 0x1, -R6 ;  /* 0x0000000104047824 */ /* 0x004fe200078e0a06 */
[----:B------:R-:W-:Y:S04]  /*e580*/  MOV R6, UR34 ;  /* 0x0000002200067c02 */ /* 0x000fe80008000f00 */
[----:B------:R-:W-:Y:S01]  /*e590*/  SHF.R.S32.HI R3, RZ, 0x1f, R4 ;  /* 0x0000001fff037819 */ /* 0x000fe20000011404 */
[C---:B------:R-:W-:Y:S04]  /*e5a0*/  IMAD.WIDE.U32 R8, R4.reuse, c[0x0][0x188], R6 ;  /* 0x0000620004087a25 */ /* 0x040fe800078e0006 */
[----:B------:R-:W-:Y:S02]  /*e5b0*/  IMAD R3, R3, c[0x0][0x188], RZ ;  /* 0x0000620003037a24 */ /* 0x000fe400078e02ff */
[----:B------:R-:W-:Y:S02]  /*e5c0*/  IMAD.MOV.U32 R7, RZ, RZ, R8 ;  /* 0x000000ffff077224 */ /* 0x000fe400078e0008 */
[----:B------:R-:W-:Y:S05]  /*e5d0*/  IMAD R3, R4, c[0x0][0x18c], R3 ;  /* 0x0000630004037a24 */ /* 0x000fea00078e0203 */
[----:B------:R-:W-:Y:S02]  /*e5e0*/  IADD3 R3, R9, R3, RZ ;  /* 0x0000000309037210 */ /* 0x000fe40007ffe0ff */
.L_x_3199:
[C---:B------:R-:W-:Y:S01]  /*e5f0*/  ISETP.GE.AND P6, PT, R237.reuse, c[0x0][0x220], PT ;  /* 0x00008800ed007a0c */ /* 0x040fe20003fc6270 */
[----:B------:R-:W-:Y:S01]  /*e600*/  UISETP.GT.AND UP2, UPT, UR28, UR21, UPT ;  /* 0x000000151c00728c */ /* 0x000fe2000bf44270 */
[----:B------:R-:W-:Y:S02]  /*e610*/  IADD3 R4, R237, 0x40, RZ ;  /* 0x00000040ed047810 */ /* 0x000fe40007ffe0ff */
[CC--:B------:R-:W-:Y:S02]  /*e620*/  LEA R248, P0, R7.reuse, R167.reuse, 0x1 ;  /* 0x000000a707f87211 */ /* 0x0c0fe400078008ff */
[----:B------:R-:W-:Y:S02]  /*e630*/  ISETP.GE.AND P5, PT, R4, c[0x0][0x220], PT ;  /* 0x0000880004007a0c */ /* 0x000fe40003fa6270 */
[-C--:B------:R-:W-:Y:S02]  /*e640*/  LEA.HI.X R249, R7, R166.reuse, R3, 0x1, P0 ;  /* 0x000000a607f97211 */ /* 0x080fe400000f0c03 */
[C---:B------:R-:W-:Y:S02]  /*e650*/  IADD3 R5, R237.reuse, 0x80, RZ ;  /* 0x00000080ed057810 */ /* 0x040fe40007ffe0ff */
[----:B------:R-:W-:Y:S01]  /*e660*/  IADD3 R4, R237, 0xc0, RZ ;  /* 0x000000c0ed047810 */ /* 0x000fe20007ffe0ff */
[----:B------:R-:W-:Y:S01]  /*e670*/  @P6 STS.128 [R236+0x10000], RZ ;  /* 0x010000ffec006388 */ /* 0x000fe20000000c00 */
[----:B------:R-:W-:Y:S02]  /*e680*/  ISETP.GE.AND P4, PT, R5, c[0x0][0x220], PT ;  /* 0x0000880005007a0c */ /* 0x000fe40003f86270 */
[----:B------:R-:W-:Y:S02]  /*e690*/  ISETP.GE.AND P3, PT, R4, c[0x0][0x220], PT ;  /* 0x0000880004007a0c */ /* 0x000fe40003f66270 */
[----:B------:R-:W-:Y:S01]  /*e6a0*/  @!PT LDS RZ, [RZ] ;  /* 0x00000000fffff984 */ /* 0x000fe20000000800 */
[----:B------:R-:W-:Y:S01]  /*e6b0*/  @!PT LDS RZ, [RZ] ;  /* 0x00000000fffff984 */ /* 0x000fe20000000800 */
[----:B------:R-:W-:Y:S01]  /*e6c0*/  @!PT LDS RZ, [RZ] ;  /* 0x00000000fffff984 */ /* 0x000fe20000000800 */
[----:B------:R1:W-:Y:S01]  /*e6d0*/  @!P6 LDGSTS.E.BYPASS.LTC128B.128 [R236+0x10000], [R248.64] ;  /* 0x10000000f8ecefae */ /* 0x0003e2000b901d60 */
[----:B------:R-:W-:Y:S04]  /*e6e0*/  IADD3 R6, P1, R7, UR27, RZ ;  /* 0x0000001b07067c10 */ /* 0x000fe8000ff3e0ff */
[----:B------:R-:W-:Y:S01]  /*e6f0*/  @P5 STS.128 [R236+0x12000], RZ ;  /* 0x012000ffec005388 */ /* 0x000fe20000000c00 */
[----:B------:R-:W-:Y:S02]  /*e700*/  IADD3.X R5, R3, UR26, RZ, P1, !PT ;  /* 0x0000001a03057c10 */ /* 0x000fe40008ffe4ff */
[CC--:B------:R-:W-:Y:S02]  /*e710*/  @!P6 LEA R16, P1, R6.reuse, R167.reuse, 0x1 ;  /* 0x000000a70610e211 */ /* 0x0c0fe400078208ff */
        /* <DEDUP_REMOVED lines=115> */
[----:B------:R-:W-:Y:S04]  /*ee50*/  LDSM.16.M88.4 R188, [R230] ;  /* 0x00000000e6bc783b */ /* 0x000fe80000000200 */
[C---:B--2---:R-:W-:Y:S01]  /*ee60*/  HMMA.16816.F32 R12, R32.reuse, R16, RZ ;  /* 0x00000010200c723c */ /* 0x044fe200000018ff */
[----:B------:R-:W2:Y:S05]  /*ee70*/  LDSM.16.M88.4 R192, [R227+0x8000] ;  /* 0x00800000e3c0783b */ /* 0x000eaa0000000200 */
[----:B------:R-:W-:Y:S02]  /*ee80*/  LDSM.16.M88.4 R196, [R227+0x9000] ;  /* 0x00900000e3c4783b */ /* 0x000fe40000000200 */
[C---:B------:R-:W-:Y:S03]  /*ee90*/  HMMA.16816.F32 R16, R32.reuse, R18, RZ ;  /* 0x000000122010723c */ /* 0x040fe600000018ff */
[----:B------:R-:W-:Y:S05]  /*eea0*/  LDSM.16.M88.4 R200, [R229] ;  /* 0x00000000e5c8783b */ /* 0x000fea0000000200 */
[C---:B-----5:R-:W-:Y:S01]  /*eeb0*/  HMMA.16816.F32 R20, R32.reuse, R24, RZ ;  /* 0x000000182014723c */ /* 0x060fe200000018ff */
[----:B------:R-:W-:Y:S07]  /*eec0*/  LDSM.16.M88.4 R204, [R220] ;  /* 0x00000000dccc783b */ /* 0x000fee0000000200 */
[C---:B------:R-:W-:Y:S08]  /*eed0*/  HMMA.16816.F32 R24, R32.reuse, R26, RZ ;  /* 0x0000001a2018723c */ /* 0x040ff000000018ff */
[C---:B-1----:R-:W-:Y:S08]  /*eee0*/  HMMA.16816.F32 R28, R32.reuse, R164, RZ ;  /* 0x000000a4201c723c */ /* 0x042ff000000018ff */
[----:B------:R-:W-:Y:S01]  /*eef0*/  HMMA.16816.F32 R32, R32, R166, RZ ;  /* 0x000000a62020723c */ /* 0x000fe200000018ff */
[----:B------:R-:W1:Y:S07]  /*ef00*/  LDSM.16.M88.4 R164, [R227+0x8800] ;  /* 0x00880000e3a4783b */ /* 0x000e6e0000000200 */
[C---:B----4-:R-:W-:Y:S08]  /*ef10*/  HMMA.16816.F32 R4, R168.reuse, R172, R4 ;  /* 0x000000aca804723c */ /* 0x050ff00000001804 */
[C---:B------:R-:W-:Y:S01]  /*ef20*/  HMMA.16816.F32 R8, R168.reuse, R174, R8 ;  /* 0x000000aea808723c */ /* 0x040fe20000001808 */
[----:B------:R-:W4:Y:S07]  /*ef30*/  LDSM.16.M88.4 R172, [R227+0x9800] ;  /* 0x00980000e3ac783b */ /* 0x000f2e0000000200 */
[C---:B------:R-:W-:Y:S08]  /*ef40*/  HMMA.16816.F32 R12, R168.reuse, R176, R12 ;  /* 0x000000b0a80c723c */ /* 0x040ff0000000180c */
[C---:B------:R-:W-:Y:S01]  /*ef50*/  HMMA.16816.F32 R16, R168.reuse, R178, R16 ;  /* 0x000000b2a810723c */ /* 0x040fe20000001810 */
[----:B------:R-:W-:Y:S07]  /*ef60*/  LDSM.16.M88.4 R176, [R220+0x1000] ;  /* 0x00100000dcb0783b */ /* 0x000fee0000000200 */
[C---:B---3--:R-:W-:Y:S08]  /*ef70*/  HMMA.16816.F32 R20, R168.reuse, R180, R20 ;  /* 0x000000b4a814723c */ /* 0x048ff00000001814 */
[C---:B------:R-:W-:Y:S01]  /*ef80*/  HMMA.16816.F32 R24, R168.reuse, R182, R24 ;  /* 0x000000b6a818723c */ /* 0x040fe20000001818 */
[----:B------:R-:W-:Y:S07]  /*ef90*/  LDSM.16.M88.4 R180, [R220+0x1800] ;  /* 0x00180000dcb4783b */ /* 0x000fee0000000200 */
[C---:B------:R-:W-:Y:S08]  /*efa0*/  HMMA.16816.F32 R28, R168.reuse, R184, R28 ;  /* 0x000000b8a81c723c */ /* 0x040ff0000000181c */
[----:B------:R-:W-:Y:S01]  /*efb0*/  HMMA.16816.F32 R32, R168, R186, R32 ;  /* 0x000000baa820723c */ /* 0x000fe20000001820 */
[----:B------:R-:W3:Y:S05]  /*efc0*/  LDSM.16.M88.4 R168, [R220+0x800] ;  /* 0x00080000dca8783b */ /* 0x000eea0000000200 */
[----:B------:R-:W-:Y:S02]  /*efd0*/  LDSM.16.M88.4 R184, [R234+0x2000] ;  /* 0x00200000eab8783b */ /* 0x000fe40000000200 */
        /* <DEDUP_REMOVED lines=9> */
[C---:B----4-:R-:W-:Y:S08]  /*f070*/  HMMA.16816.F32 R28, R188.reuse, R172, R28 ;  /* 0x000000acbc1c723c */ /* 0x050ff0000000181c */
[----:B------:R-:W-:Y:S01]  /*f080*/  HMMA.16816.F32 R32, R188, R174, R32 ;  /* 0x000000aebc20723c */ /* 0x000fe20000001820 */
[----:B------:R-:W4:Y:S05]  /*f090*/  LDSM.16.M88.4 R172, [R233+0xb000] ;  /* 0x00b00000e9ac783b */ /* 0x000f2a0000000200 */
[----:B------:R-:W5:Y:S02]  /*f0a0*/  LDSM.16.M88.4 R188, [R233+0xb800] ;  /* 0x00b80000e9bc783b */ /* 0x000f640000000200 */
[C---:B------:R-:W-:Y:S08]  /*f0b0*/  HMMA.16816.F32 R4, R200.reuse, R204, R4 ;  /* 0x000000ccc804723c */ /* 0x040ff00000001804 */
[C---:B------:R-:W-:Y:S01]  /*f0c0*/  HMMA.16816.F32 R8, R200.reuse, R206, R8 ;  /* 0x000000cec808723c */ /* 0x040fe20000001808 */
[----:B------:R-:W1:Y:S07]  /*f0d0*/  LDSM.16.M88.4 R204, [R219] ;  /* 0x00000000dbcc783b */ /* 0x000e6e0000000200 */
[C---:B---3--:R-:W-:Y:S08]  /*f0e0*/  HMMA.16816.F32 R12, R200.reuse, R168, R12 ;  /* 0x000000a8c80c723c */ /* 0x048ff0000000180c */
[C---:B------:R-:W-:Y:S01]  /*f0f0*/  HMMA.16816.F32 R16, R200.reuse, R170, R16 ;  /* 0x000000aac810723c */ /* 0x040fe20000001810 */
[----:B------:R-:W3:Y:S07]  /*f100*/  LDSM.16.M88.4 R168, [R218] ;  /* 0x00000000daa8783b */ /* 0x000eee0000000200 */
[C---:B------:R-:W-:Y:S08]  /*f110*/  HMMA.16816.F32 R20, R200.reuse, R176, R20 ;  /* 0x000000b0c814723c */ /* 0x040ff00000001814 */
[C---:B------:R-:W-:Y:S01]  /*f120*/  HMMA.16816.F32 R24, R200.reuse, R178, R24 ;  /* 0x000000b2c818723c */ /* 0x040fe20000001818 */
[----:B------:R-:W3:Y:S07]  /*f130*/  LDSM.16.M88.4 R176, [R217] ;  /* 0x00000000d9b0783b */ /* 0x000eee0000000200 */
[C---:B------:R-:W-:Y:S08]  /*f140*/  HMMA.16816.F32 R28, R200.reuse, R180, R28 ;  /* 0x000000b4c81c723c */ /* 0x040ff0000000181c */
[----:B------:R-:W-:Y:S01]  /*f150*/  HMMA.16816.F32 R32, R200, R182, R32 ;  /* 0x000000b6c820723c */ /* 0x000fe20000001820 */
[----:B------:R-:W3:Y:S05]  /*f160*/  LDSM.16.M88.4 R180, [R216] ;  /* 0x00000000d8b4783b */ /* 0x000eea0000000200 */
[----:B------:R-:W-:Y:S02]  /*f170*/  LDSM.16.M88.4 R200, [R227+0xa000] ;  /* 0x00a00000e3c8783b */ /* 0x000fe40000000200 */
        /* <DEDUP_REMOVED lines=8> */
[----:B------:R-:W4:Y:S07]  /*f200*/  LDSM.16.M88.4 R172, [R227+0xb000] ;  /* 0x00b00000e3ac783b */ /* 0x000f2e0000000200 */
[C---:B-----5:R-:W-:Y:S08]  /*f210*/  HMMA.16816.F32 R28, R184.reuse, R188, R28 ;  /* 0x000000bcb81c723c */ /* 0x060ff0000000181c */
[----:B------:R-:W-:Y:S01]  /*f220*/  HMMA.16816.F32 R32, R184, R190, R32 ;  /* 0x000000beb820723c */ /* 0x000fe20000001820 */
[----:B------:R-:W5:Y:S05]  /*f230*/  LDSM.16.M88.4 R184, [R227+0xb800] ;  /* 0x00b80000e3b8783b */ /* 0x000f6a0000000200 */
[----:B------:R-:W-:Y:S02]  /*f240*/  LDSM.16.M88.4 R188, [R229+0x2000] ;  /* 0x00200000e5bc783b */ /* 0x000fe40000000200 */
[C---:B------:R-:W-:Y:S08]  /*f250*/  HMMA.16816.F32 R4, R196.reuse, R204, R4 ;  /* 0x000000ccc404723c */ /* 0x040ff00000001804 */
[C---:B------:R-:W-:Y:S01]  /*f260*/  HMMA.16816.F32 R8, R196.reuse, R206, R8 ;  /* 0x000000cec408723c */ /* 0x040fe20000001808 */
[----:B------:R-:W1:Y:S07]  /*f270*/  LDSM.16.M88.4 R204, [R220+0x2000] ;  /* 0x00200000dccc783b */ /* 0x000e6e0000000200 */
[C---:B---3--:R-:W-:Y:S08]  /*f280*/  HMMA.16816.F32 R12, R196.reuse, R168, R12 ;  /* 0x000000a8c40c723c */ /* 0x048ff0000000180c */
[C---:B------:R-:W-:Y:S01]  /*f290*/  HMMA.16816.F32 R16, R196.reuse, R170, R16 ;  /* 0x000000aac410723c */ /* 0x040fe20000001810 */
[----:B------:R-:W3:Y:S07]  /*f2a0*/  LDSM.16.M88.4 R168, [R220+0x2800] ;  /* 0x00280000dca8783b */ /* 0x000eee0000000200 */
[C---:B------:R-:W-:Y:S08]  /*f2b0*/  HMMA.16816.F32 R20, R196.reuse, R176, R20 ;  /* 0x000000b0c414723c */ /* 0x040ff00000001814 */
[C---:B------:R-:W-:Y:S01]  /*f2c0*/  HMMA.16816.F32 R24, R196.reuse, R178, R24 ;  /* 0x000000b2c418723c */ /* 0x040fe20000001818 */
[----:B------:R-:W3:Y:S07]  /*f2d0*/  LDSM.16.M88.4 R176, [R220+0x3000] ;  /* 0x00300000dcb0783b */ /* 0x000eee0000000200 */
        /* <DEDUP_REMOVED lines=99> */
[C---:B------:R-:W-:Y:S08]  /*f910*/  HMMA.16816.F32 R16, R188.reuse, R170, R16 ;  /* 0x000000aabc10723c */ /* 0x040ff00000001810 */
[C---:B------:R-:W-:Y:S08]  /*f920*/  HMMA.16816.F32 R20, R188.reuse, R176, R20 ;  /* 0x000000b0bc14723c */ /* 0x040ff00000001814 */
[C---:B------:R-:W-:Y:S08]  /*f930*/  HMMA.16816.F32 R24, R188.reuse, R178, R24 ;  /* 0x000000b2bc18723c */ /* 0x040ff00000001818 */
[C---:B------:R-:W-:Y:S08]  /*f940*/  HMMA.16816.F32 R28, R188.reuse, R180, R28 ;  /* 0x000000b4bc1c723c */ /* 0x040ff0000000181c */
[----:B------:R-:W-:Y:S08]  /*f950*/  HMMA.16816.F32 R32, R188, R182, R32 ;  /* 0x000000b6bc20723c */ /* 0x000ff00000001820 */
[C---:B--2---:R-:W-:Y:S08]  /*f960*/  HMMA.16816.F32 R4, R196.reuse, R200, R4 ;  /* 0x000000c8c404723c */ /* 0x044ff00000001804 */
[C---:B------:R-:W-:Y:S08]  /*f970*/  HMMA.16816.F32 R8, R196.reuse, R202, R8 ;  /* 0x000000cac408723c */ /* 0x040ff00000001808 */
[C---:B-1----:R-:W-:Y:S08]  /*f980*/  HMMA.16816.F32 R12, R196.reuse, R164, R12 ;  /* 0x000000a4c40c723c */ /* 0x042ff0000000180c */
[C---:B------:R-:W-:Y:S01]  /*f990*/  HMMA.16816.F32 R16, R196.reuse, R166, R16 ;  /* 0x000000a6c410723c */ /* 0x040fe20000001810 */
[----:B------:R-:W1:Y:S07]  /*f9a0*/  LDSM.16.M88.4 R164, [R220+0x6800] ;  /* 0x00680000dca4783b */ /* 0x000e6e0000000200 */
[C---:B----4-:R-:W-:Y:S08]  /*f9b0*/  HMMA.16816.F32 R20, R196.reuse, R172, R20 ;  /* 0x000000acc414723c */ /* 0x050ff00000001814 */
[C---:B------:R-:W-:Y:S08]  /*f9c0*/  HMMA.16816.F32 R24, R196.reuse, R174, R24 ;  /* 0x000000aec418723c */ /* 0x040ff00000001818 */
[C---:B-----5:R-:W-:Y:S08]  /*f9d0*/  HMMA.16816.F32 R28, R196.reuse, R184, R28 ;  /* 0x000000b8c41c723c */ /* 0x060ff0000000181c */
[----:B------:R-:W-:Y:S08]  /*f9e0*/  HMMA.16816.F32 R32, R196, R186, R32 ;  /* 0x000000bac420723c */ /* 0x000ff00000001820 */
[C---:B------:R-:W-:Y:S08]  /*f9f0*/  HMMA.16816.F32 R4, R192.reuse, R204, R4 ;  /* 0x000000ccc004723c */ /* 0x040ff00000001804 */
[C---:B------:R-:W-:Y:S08]  /*fa00*/  HMMA.16816.F32 R8, R192.reuse, R206, R8 ;  /* 0x000000cec008723c */ /* 0x040ff00000001808 */
[C---:B-1----:R-:W-:Y:S08]  /*fa10*/  HMMA.16816.F32 R12, R192.reuse, R164, R12 ;  /* 0x000000a4c00c723c */ /* 0x042ff0000000180c */
[----:B------:R-:W-:Y:S01]  /*fa20*/  FMUL.FTZ R4, R4, c[0x0][0x2ec] ;  /* 0x0000bb0004047a20 */ /* 0x000fe20000410000 */
[C---:B------:R-:W-:Y:S03]  /*fa30*/  HMMA.16816.F32 R16, R192.reuse, R166, R16 ;  /* 0x000000a6c010723c */ /* 0x040fe60000001810 */
[----:B------:R-:W1:Y:S01]  /*fa40*/  MUFU.TANH R168, R4 ;  /* 0x0000000400a87308 */ /* 0x000e620000002400 */
[----:B------:R-:W-:Y:S02]  /*fa50*/  FMUL.FTZ R5, R5, c[0x0][0x2ec] ;  /* 0x0000bb0005057a20 */ /* 0x000fe40000410000 */
[----:B------:R-:W-:Y:S02]  /*fa60*/  FMUL.FTZ R6, R6, c[0x0][0x2ec] ;  /* 0x0000bb0006067a20 */ /* 0x000fe40000410000 */
        /* <DEDUP_REMOVED lines=11> */
[----:B------:R-:W-:Y:S02]  /*fb20*/  IMAD.MOV.U32 R167, RZ, RZ, R248 ;  /* 0x000000ffffa77224 */ /* 0x000fe400078e00f8 */
[----:B------:R-:W-:Y:S03]  /*fb30*/  IMAD.MOV.U32 R166, RZ, RZ, R249 ;  /* 0x000000ffffa67224 */ /* 0x000fe600078e00f9 */
[----:B------:R-:W1:Y:S10]  /*fb40*/  MUFU.TANH R171, R8 ;  /* 0x0000000800ab7308 */ /* 0x000e740000002400 */
[----:B------:R-:W1:Y:S01]  /*fb50*/  MUFU.TANH R172, R9 ;  /* 0x0000000900ac7308 */ /* 0x000e620000002400 */
[----:B---3--:R-:W3:Y:S09]  /*fb60*/  LDSM.16.M88.4 R4, [R220+0x7000] ;  /* 0x00700000dc04783b */ /* 0x008ef20000000200 */
[----:B------:R-:W1:Y:S10]  /*fb70*/  MUFU.TANH R165, R10 ;  /* 0x0000000a00a57308 */ /* 0x000e740000002400 */
[----:B------:R5:W1:Y:S10]  /*fb80*/  MUFU.TANH R164, R11 ;  /* 0x0000000b00a47308 */ /* 0x000a740000002400 */
[----:B------:R1:W1:Y:S10]  /*fb90*/  MUFU.TANH R173, R12 ;  /* 0x0000000c00ad7308 */ /* 0x0002740000002400 */
[----:B------:R2:W2:Y:S01]  /*fba0*/  MUFU.TANH R175, R14 ;  /* 0x0000000e00af7308 */ /* 0x0004a20000002400 */
[----:B-----5:R-:W5:Y:S01]  /*fbb0*/  LDSM.16.M88.4 R8, [R220+0x7800] ;  /* 0x00780000dc08783b */ /* 0x020f620000000200 */
[----:B------:R-:W-:Y:S08]  /*fbc0*/  DEPBAR.LE SB0, 0x0 ;  /* 0x000080000000791a */ /* 0x000ff00000000000 */
[----:B------:R-:W2:Y:S01]  /*fbd0*/  MUFU.TANH R3, R3 ;  /* 0x0000000300037308 */ /* 0x000ea20000002400 */
[----:B------:R-:W-:Y:S01]  /*fbe0*/  BAR.SYNC.DEFER_BLOCKING 0x0 ;  /* 0x0000000000007b1d */ /* 0x000fe20000010000 */
[C---:B---3--:R-:W-:Y:S05]  /*fbf0*/  HMMA.16816.F32 R20, R192.reuse, R4, R20 ;  /* 0x00000004c014723c */ /* 0x048fea0000001814 */
[----:B-1----:R-:W-:Y:S02]  /*fc00*/  FMUL.FTZ R12, R13, c[0x0][0x2ec] ;  /* 0x0000bb000d0c7a20 */ /* 0x002fe40000410000 */
[----:B------:R-:W-:Y:S01]  /*fc10*/  FMUL.FTZ R13, R16, c[0x0][0x2ec] ;  /* 0x0000bb00100d7a20 */ /* 0x000fe20000410000 */
[----:B------:R1:W3:Y:S01]  /*fc20*/  MUFU.TANH R174, R15 ;  /* 0x0000000f00ae7308 */ /* 0x0002e20000002400 */
[C---:B------:R-:W-:Y:S03]  /*fc30*/  HMMA.16816.F32 R24, R192.reuse, R6, R24 ;  /* 0x00000006c018723c */ /* 0x040fe60000001818 */
[----:B------:R-:W-:Y:S02]  /*fc40*/  FMUL.FTZ R5, R18, c[0x0][0x2ec] ;  /* 0x0000bb0012057a20 */ /* 0x000fe40000410000 */
[----:B------:R-:W-:Y:S04]  /*fc50*/  FMUL.FTZ R4, R19, c[0x0][0x2ec] ;  /* 0x0000bb0013047a20 */ /* 0x000fe80000410000 */
[----:B------:R-:W1:Y:S06]  /*fc60*/  MUFU.TANH R12, R12 ;  /* 0x0000000c000c7308 */ /* 0x000e6c0000002400 */
[----:B--2---:R-:W-:Y:S02]  /*fc70*/  FMUL.FTZ R14, R20, c[0x0][0x2ec] ;  /* 0x0000bb00140e7a20 */ /* 0x004fe40000410000 */
[----:B------:R-:W-:Y:S02]  /*fc80*/  FMUL.FTZ R21, R21, c[0x0][0x2ec] ;  /* 0x0000bb0015157a20 */ /* 0x000fe40000410000 */
[----:B------:R-:W2:Y:S01]  /*fc90*/  MUFU.TANH R13, R13 ;  /* 0x0000000d000d7308 */ /* 0x000ea20000002400 */
[----:B------:R-:W-:Y:S02]  /*fca0*/  FMUL.FTZ R22, R22, c[0x0][0x2ec] ;  /* 0x0000bb0016167a20 */ /* 0x000fe40000410000 */
[----:B------:R-:W-:Y:S01]  /*fcb0*/  FMUL.FTZ R23, R23, c[0x0][0x2ec] ;  /* 0x0000bb0017177a20 */ /* 0x000fe20000410000 */
[C---:B-----5:R-:W-:Y:S03]  /*fcc0*/  HMMA.16816.F32 R28, R192.reuse, R8, R28 ;  /* 0x00000008c01c723c */ /* 0x060fe6000000181c */
[----:B------:R-:W-:Y:S02]  /*fcd0*/  FMUL.FTZ R24, R24, c[0x0][0x2ec] ;  /* 0x0000bb0018187a20 */ /* 0x000fe40000410000 */
[----:B------:R-:W-:Y:S01]  /*fce0*/  FMUL.FTZ R25, R25, c[0x0][0x2ec] ;  /* 0x0000bb0019197a20 */ /* 0x000fe20000410000 */
[----:B------:R1:W1:Y:S01]  /*fcf0*/  MUFU.TANH R196, R17 ;  /* 0x0000001100c47308 */ /* 0x0002620000002400 */
[----:B------:R-:W-:Y:S01]  /*fd00*/  FMUL.FTZ R26, R26, c[0x0][0x2ec] ;  /* 0x0000bb001a1a7a20 */ /* 0x000fe20000410000 */
[----:B------:R-:W-:Y:S04]  /*fd10*/  HMMA.16816.F32 R32, R192, R10, R32 ;  /* 0x0000000ac020723c */ /* 0x000fe80000001820 */
[----:B------:R-:W-:Y:S04]  /*fd20*/  FMUL.FTZ R27, R27, c[0x0][0x2ec] ;  /* 0x0000bb001b1b7a20 */ /* 0x000fe80000410000 */
[----:B------:R-:W1:Y:S08]  /*fd30*/  MUFU.TANH R5, R5 ;  /* 0x0000000500057308 */ /* 0x000e700000002400 */
[----:B------:R-:W-:Y:S02]  /*fd40*/  FMUL.FTZ R6, R28, c[0x0][0x2ec] ;  /* 0x0000bb001c067a20 */ /* 0x000fe40000410000 */
[----:B------:R-:W1:Y:S01]  /*fd50*/  MUFU.TANH R4, R4 ;  /* 0x0000000400047308 */ /* 0x000e620000002400 */
[----:B------:R-:W-:Y:S02]  /*fd60*/  FMUL.FTZ R29, R29, c[0x0][0x2ec] ;  /* 0x0000bb001d1d7a20 */ /* 0x000fe40000410000 */
[----:B------:R-:W-:Y:S02]  /*fd70*/  FMUL.FTZ R30, R30, c[0x0][0x2ec] ;  /* 0x0000bb001e1e7a20 */ /* 0x000fe40000410000 */
[----:B------:R-:W-:Y:S02]  /*fd80*/  FMUL.FTZ R31, R31, c[0x0][0x2ec] ;  /* 0x0000bb001f1f7a20 */ /* 0x000fe40000410000 */
[----:B------:R-:W-:Y:S02]  /*fd90*/  FMUL.FTZ R11, R35, c[0x0][0x2ec] ;  /* 0x0000bb00230b7a20 */ /* 0x000fe40000410000 */
[----:B------:R-:W-:Y:S01]  /*fda0*/  FMUL.FTZ R32, R32, c[0x0][0x2ec] ;  /* 0x0000bb0020207a20 */ /* 0x000fe20000410000 */
[----:B------:R-:W1:Y:S01]  /*fdb0*/  MUFU.TANH R14, R14 ;  /* 0x0000000e000e7308 */ /* 0x000e620000002400 */
        /* <DEDUP_REMOVED lines=18> */
[----:B--234-:R-:W-:Y:S01]  /*fee0*/  ULDC.64 UR8, c[0x0][0x198] ;  /* 0x0000660000087ab9 */ /* 0x01cfe20000000a00 */
[----:B------:R-:W-:Y:S01]  /*fef0*/  PLOP3.LUT P0, PT, PT, PT, UP6, 0x40, 0x0 ;  /* 0x000000000000781c */ /* 0x000fe20003f0e868 */
[----:B-1----:R-:W-:Y:S01]  /*ff00*/  IMAD.U32 R15, RZ, RZ, UR19 ;  /* 0x00000013ff0f7e24 */ /* 0x002fe2000f8e00ff */
        /* <DEDUP_REMOVED lines=42> */
[----:B------:R-:W1:Y:S01]  /*101b0*/  R2UR UR34, R18 ;  /* 0x00000000122273c2 */ /* 0x000e6200000e0000 */
[----:B------:R-:W-:Y:S02]  /*101c0*/  LEA.HI.X.SX32 R19, R8, UR31, 0x2, P1 ;  /* 0x0000001f08137c11 */ /* 0x000fe400088f16ff */
[----:B------:R-:W-:Y:S05]  /*101d0*/  LEA.HI.X.SX32 R17, R7, UR31, 0x2, P0 ;  /* 0x0000001f07117c11 */ /* 0x000fea00080f16ff */
[----:B------:R1:W2:Y:S08]  /*101e0*/  R2UR UR8, R16 ;  /* 0x00000000100873c2 */ /* 0x0002b000000e0000 */
[----:B------:R-:W3:Y:S08]  /*101f0*/  R2UR UR9, R17 ;  /* 0x00000000110973c2 */ /* 0x000ef000000e0000 */
[----:B------:R-:W4:Y:S01]  /*10200*/  R2UR UR35, R19 ;  /* 0x00000000132373c2 */ /* 0x000f2200000e0000 */
[----:B-1----:R-:W-:Y:S01]  /*10210*/  IMAD.U32 R16, RZ, RZ, UR34 ;  /* 0x00000022ff107e24 */ /* 0x002fe2000f8e00ff */
[----:B------:R-:W-:Y:S01]  /*10220*/  UIADD3 UR34, UR39, -UR37, URZ ;  /* 0x8000002527227290 */ /* 0x000fe2000fffe03f */
[----:B--2---:R-:W-:Y:S03]  /*10230*/  IMAD.U32 R8, RZ, RZ, UR8 ;  /* 0x00000008ff087e24 */ /* 0x004fe6000f8e00ff */
[----:B------:R-:W-:Y:S04]  /*10240*/  UIMAD UR34, UR34, UR10, -0x40 ;  /* 0xffffffc0222274a4 */ /* 0x000fe8000f8e020a */
[----:B------:R-:W-:Y:S01]  /*10250*/  UIMAD UR8, UR7, UR34, URZ ;  /* 0x00000022070872a4 */ /* 0x000fe2000f8e023f */
[----:B---3--:R-:W-:Y:S01]  /*10260*/  MOV R9, UR9 ;  /* 0x0000000900097c02 */ /* 0x008fe20008000f00 */
[----:B------:R-:W-:Y:S04]  /*10270*/  USHF.R.S32.HI UR9, URZ, 0x1f, UR34 ;  /* 0x0000001f3f097899 */ /* 0x000fe80008011422 */
[----:B------:R-:W2:Y:S01]  /*10280*/  LDG.E R8, [R8.64] ;  /* 0x0000002008087981 */ /* 0x000ea2000c1e1900 */
[----:B------:R-:W-:Y:S01]  /*10290*/  UIMAD UR8, UR9, UR6, UR8 ;  /* 0x00000006090872a4 */ /* 0x000fe2000f8e0208 */
[----:B----4-:R-:W-:Y:S01]  /*102a0*/  MOV R17, UR35 ;  /* 0x0000002300117c02 */ /* 0x010fe20008000f00 */
[----:B------:R-:W-:Y:S02]  /*102b0*/  UIMAD.WIDE.U32 UR34, UR6, UR34, URZ ;  /* 0x00000022062272a5 */ /* 0x000fe4000f8e003f */
[----:B------:R-:W-:Y:S02]  /*102c0*/  UMOV UR9, UR7 ;  /* 0x0000000700097c82 */ /* 0x000fe40008000000 */
[----:B------:R1:W2:Y:S01]  /*102d0*/  LDG.E R16, [R16.64] ;  /* 0x0000002010107981 */ /* 0x0002a2000c1e1900 */
        /* <DEDUP_REMOVED lines=12> */
.L_x_3201:
        /* <DEDUP_REMOVED lines=117> */
.L_x_3200:
[----:B-1234-:R-:W-:Y:S01]  /*10af0*/  MOV R15, UR28 ;  /* 0x0000001c000f7c02 */ /* 0x01efe20008000f00 */
[----:B------:R-:W-:Y:S01]  /*10b00*/  LDSM.16.MT88.4 R20, [R226+0x10000] ;  /* 0x01000000e214783b */ /* 0x000fe20000004200 */
[----:B------:R-:W-:Y:S02]  /*10b10*/  UISETP.GT.AND UP2, UPT, UR28, UR21, UPT ;  /* 0x000000151c00728c */ /* 0x000fe4000bf44270 */
[----:B------:R-:W-:Y:S01]  /*10b20*/  LEA R15, R15, R235, 0x6 ;  /* 0x000000eb0f0f7211 */ /* 0x000fe200078e30ff */
[----:B------:R-:W-:Y:S02]  /*10b30*/  UMOV UR8, UR23 ;  /* 0x0000001700087c82 */ /* 0x000fe40008000000 */
[----:B------:R-:W-:Y:S01]  /*10b40*/  UMOV UR9, UR22 ;  /* 0x0000001600097c82 */ /* 0x000fe20008000000 */
[C---:B------:R-:W-:Y:S01]  /*10b50*/  IADD3 R7, R15.reuse, 0x8, RZ ;  /* 0x000000080f077810 */ /* 0x040fe20007ffe0ff */
[----:B------:R-:W-:Y:S01]  /*10b60*/  LDSM.16.MT88.4 R28, [R225+0x10000] ;  /* 0x01000000e11c783b */ /* 0x000fe20000004200 */
[----:B------:R-:W-:Y:S02]  /*10b70*/  ISETP.GE.AND P2, PT, R15, R239, PT ;  /* 0x000000ef0f00720c */ /* 0x000fe40003f46270 */
[C---:B------:R-:W-:Y:S02]  /*10b80*/  ISETP.GE.AND P5, PT, R7.reuse, R241, PT ;  /* 0x000000f10700720c */ /* 0x040fe40003fa6270 */
[----:B------:R-:W-:Y:S02]  /*10b90*/  ISETP.GE.AND P4, PT, R7, R239, PT ;  /* 0x000000ef0700720c */ /* 0x000fe40003f86270 */
[C---:B------:R-:W-:Y:S02]  /*10ba0*/  IADD3 R8, R15.reuse, 0x1, RZ ;  /* 0x000000010f087810 */ /* 0x040fe40007ffe0ff */
[----:B------:R-:W-:Y:S02]  /*10bb0*/  ISETP.GE.OR P2, PT, R15, R238, !P2 ;  /* 0x000000ee0f00720c */ /* 0x000fe40005746670 */
[C---:B------:R-:W-:Y:S02]  /*10bc0*/  ISETP.GE.OR P5, PT, R7.reuse, R240, !P5 ;  /* 0x000000f00700720c */ /* 0x040fe40006fa6670 */
[----:B------:R-:W-:Y:S02]  /*10bd0*/  ISETP.GE.OR P4, PT, R7, R238, !P4 ;  /* 0x000000ee0700720c */ /* 0x000fe40006786670 */
[C---:B------:R-:W-:Y:S02]  /*10be0*/  IADD3 R7, R15.reuse, 0x10, RZ ;  /* 0x000000100f077810 */ /* 0x040fe40007ffe0ff */
[-C--:B------:R-:W-:Y:S02]  /*10bf0*/  ISETP.GE.AND P3, PT, R15, R241.reuse, PT ;  /* 0x000000f10f00720c */ /* 0x080fe40003f66270 */
[----:B------:R-:W-:Y:S02]  /*10c00*/  FSEL R170, R170, -INF , !P2 ;  /* 0xff800000aaaa7808 */ /* 0x000fe40005000000 */
[C---:B------:R-:W-:Y:S02]  /*10c10*/  ISETP.GE.AND P1, PT, R8.reuse, R241, PT ;  /* 0x000000f10800720c */ /* 0x040fe40003f26270 */
[C---:B------:R-:W-:Y:S02]  /*10c20*/  ISETP.GE.AND P6, PT, R8.reuse, R239, PT ;  /* 0x000000ef0800720c */ /* 0x040fe40003fc6270 */
[-C--:B------:R-:W-:Y:S02]  /*10c30*/  ISETP.GE.AND P2, PT, R7, R241.reuse, PT ;  /* 0x000000f10700720c */ /* 0x080fe40003f46270 */
[CC--:B------:R-:W-:Y:S02]  /*10c40*/  ISETP.GE.OR P3, PT, R15.reuse, R240.reuse, !P3 ;  /* 0x000000f00f00720c */ /* 0x0c0fe40005f66670 */
[C---:B------:R-:W-:Y:S02]  /*10c50*/  IADD3 R9, R15.reuse, 0x18, RZ ;  /* 0x000000180f097810 */ /* 0x040fe40007ffe0ff */
[C---:B------:R-:W-:Y:S02]  /*10c60*/  ISETP.GE.OR P1, PT, R8.reuse, R240, !P1 ;  /* 0x000000f00800720c */ /* 0x040fe40004f26670 */
[----:B------:R-:W-:Y:S02]  /*10c70*/  ISETP.GE.OR P6, PT, R8, R238, !P6 ;  /* 0x000000ee0800720c */ /* 0x000fe400077c6670 */
[----:B------:R-:W-:Y:S02]  /*10c80*/  IADD3 R8, R15, 0x9, RZ ;  /* 0x000000090f087810 */ /* 0x000fe40007ffe0ff */
[-C--:B------:R-:W-:Y:S02]  /*10c90*/  ISETP.GE.OR P2, PT, R7, R240.reuse, !P2 ;  /* 0x000000f00700720c */ /* 0x080fe40005746670 */
[----:B------:R-:W-:Y:S02]  /*10ca0*/  FSEL R168, R168, -INF , !P3 ;  /* 0xff800000a8a87808 */ /* 0x000fe40005800000 */
[----:B------:R-:W-:Y:S02]  /*10cb0*/  FSEL R193, R173, -INF , !P2 ;  /* 0xff800000adc17808 */ /* 0x000fe40005000000 */
[C---:B------:R-:W-:Y:S02]  /*10cc0*/  ISETP.GE.AND P0, PT, R8.reuse, R241, PT ;  /* 0x000000f10800720c */ /* 0x040fe40003f06270 */
[C---:B------:R-:W-:Y:S02]  /*10cd0*/  ISETP.GE.AND P3, PT, R8.reuse, R239, PT ;  /* 0x000000ef0800720c */ /* 0x040fe40003f66270 */
[-C--:B------:R-:W-:Y:S02]  /*10ce0*/  ISETP.GE.AND P2, PT, R9, R241.reuse, PT ;  /* 0x000000f10900720c */ /* 0x080fe40003f46270 */
[C---:B------:R-:W-:Y:S02]  /*10cf0*/  ISETP.GE.OR P0, PT, R8.reuse, R240, !P0 ;  /* 0x000000f00800720c */ /* 0x040fe40004706670 */
[----:B------:R-:W-:Y:S02]  /*10d00*/  ISETP.GE.OR P3, PT, R8, R238, !P3 ;  /* 0x000000ee0800720c */ /* 0x000fe40005f66670 */
[----:B------:R-:W-:Y:S02]  /*10d10*/  IADD3 R8, R15, 0x11, RZ ;  /* 0x000000110f087810 */ /* 0x000fe40007ffe0ff */
[----:B------:R-:W-:Y:S02]  /*10d20*/  ISETP.GE.OR P2, PT, R9, R240, !P2 ;  /* 0x000000f00900720c */ /* 0x000fe40005746670 */
[----:B------:R-:W-:Y:S02]  /*10d30*/  FSEL R169, R169, -INF , !P1 ;  /* 0xff800000a9a97808 */ /* 0x000fe40004800000 */
[----:B------:R-:W-:Y:S02]  /*10d40*/  FSEL R171, R171, -INF , !P5 ;  /* 0xff800000abab7808 */ /* 0x000fe40006800000 */
[----:B------:R-:W-:Y:S02]  /*10d50*/  IADD3 R16, R15, 0x20, RZ ;  /* 0x000000200f107810 */ /* 0x000fe40007ffe0ff */
[----:B------:R-:W-:Y:S02]  /*10d60*/  ISETP.GE.AND P5, PT, R8, R241, PT ;  /* 0x000000f10800720c */ /* 0x000fe40003fa6270 */
[----:B------:R-:W-:Y:S02]  /*10d70*/  FSEL R195, R13, -INF , !P2 ;  /* 0xff8000000dc37808 */ /* 0x000fe40005000000 */
[----:B------:R-:W-:Y:S02]  /*10d80*/  FMNMX.FTZ R13, R168, R2, !PT ;  /* 0x00000002a80d7209 */ /* 0x000fe40007810000 */
[----:B------:R-:W-:Y:S02]  /*10d90*/  ISETP.GE.AND P1, PT, R7, R239, PT ;  /* 0x000000ef0700720c */ /* 0x000fe40003f26270 */
[----:B------:R-:W-:Y:S02]  /*10da0*/  FMNMX.FTZ R13, R169, R13, !PT ;  /* 0x0000000da90d7209 */ /* 0x000fe40007810000 */
[----:B------:R-:W-:Y:S02]  /*10db0*/  ISETP.GE.OR P5, PT, R8, R240, !P5 ;  /* 0x000000f00800720c */ /* 0x000fe40006fa6670 */
[----:B------:R-:W-:Y:S02]  /*10dc0*/  ISETP.GE.AND P2, PT, R16, R241, PT ;  /* 0x000000f11000720c */ /* 0x000fe40003f46270 */
[----:B------:R-:W-:Y:S02]  /*10dd0*/  ISETP.GE.OR P1, PT, R7, R238, !P1 ;  /* 0x000000ee0700720c */ /* 0x000fe40004f26670 */
[----:B------:R-:W-:Y:S02]  /*10de0*/  FSEL R7, R172, -INF , !P0 ;  /* 0xff800000ac077808 */ /* 0x000fe40004000000 */
[----:B------:R-:W-:Y:S02]  /*10df0*/  FMNMX.FTZ R13, R171, R13, !PT ;  /* 0x0000000dab0d7209 */ /* 0x000fe40007810000 */
[----:B------:R-:W-:Y:S02]  /*10e00*/  FSEL R194, R12, -INF , !P5 ;  /* 0xff8000000cc27808 */ /* 0x000fe40006800000 */
[C---:B------:R-:W-:Y:S02]  /*10e10*/  IADD3 R12, R15.reuse, 0x21, RZ ;  /* 0x000000210f0c7810 */ /* 0x040fe40007ffe0ff */
[----:B------:R-:W-:Y:S02]  /*10e20*/  ISETP.GE.OR P2, PT, R16, R240, !P2 ;  /* 0x000000f01000720c */ /* 0x000fe40005746670 */
[----:B------:R-:W-:Y:S02]  /*10e30*/  IADD3 R17, R15, 0x19, RZ ;  /* 0x000000190f117810 */ /* 0x000fe40007ffe0ff */
[----:B------:R-:W-:Y:S02]  /*10e40*/  FMNMX.FTZ R13, R7, R13, !PT ;  /* 0x0000000d070d7209 */ /* 0x000fe40007810000 */
[----:B------:R-:W-:Y:S02]  /*10e50*/  ISETP.GE.AND P0, PT, R8, R239, PT ;  /* 0x000000ef0800720c */ /* 0x000fe40003f06270 */
[----:B------:R-:W-:Y:S02]  /*10e60*/  FSEL R248, R14, -INF , !P2 ;  /* 0xff8000000ef87808 */ /* 0x000fe40005000000 */
[-C--:B------:R-:W-:Y:S02]  /*10e70*/  ISETP.GE.AND P2, PT, R12, R241.reuse, PT ;  /* 0x000000f10c00720c */ /* 0x080fe40003f46270 */
[----:B------:R-:W-:Y:S02]  /*10e80*/  ISETP.GE.OR P0, PT, R8, R238, !P0 ;  /* 0x000000ee0800720c */ /* 0x000fe40004706670 */
[----:B------:R-:W-:Y:S02]  /*10e90*/  ISETP.GE.AND P5, PT, R17, R241, PT ;  /* 0x000000f11100720c */ /* 0x000fe40003fa6270 */
[----:B------:R-:W-:Y:S02]  /*10ea0*/  FSEL R8, R3, -INF , !P6 ;  /* 0xff80000003087808 */ /* 0x000fe40007000000 */
[----:B------:R-:W-:Y:S02]  /*10eb0*/  IADD3 R3, R15, 0x28, RZ ;  /* 0x000000280f037810 */ /* 0x000fe40007ffe0ff */
[----:B------:R-:W-:Y:S02]  /*10ec0*/  FMNMX.FTZ R14, R193, R13, !PT ;  /* 0x0000000dc10e7209 */ /* 0x000fe40007810000 */
[-C--:B------:R-:W-:Y:S02]  /*10ed0*/  ISETP.GE.AND P6, PT, R9, R239.reuse, PT ;  /* 0x000000ef0900720c */ /* 0x080fe40003fc6270 */
[-C--:B------:R-:W-:Y:S02]  /*10ee0*/  ISETP.GE.OR P2, PT, R12, R240.reuse, !P2 ;  /* 0x000000f00c00720c */ /* 0x080fe40005746670 */
[----:B------:R-:W-:Y:S02]  /*10ef0*/  FSEL R10, R165, -INF , !P4 ;  /* 0xff800000a50a7808 */ /* 0x000fe40006000000 */
[-C--:B------:R-:W-:Y:S02]  /*10f00*/  ISETP.GE.AND P4, PT, R16, R239.reuse, PT ;  /* 0x000000ef1000720c */ /* 0x080fe40003f86270 */
[----:B------:R-:W-:Y:S02]  /*10f10*/  ISETP.GE.OR P5, PT, R17, R240, !P5 ;  /* 0x000000f01100720c */ /* 0x000fe40006fa6670 */
[----:B------:R-:W-:Y:S02]  /*10f20*/  ISETP.GE.OR P6, PT, R9, R238, !P6 ;  /* 0x000000ee0900720c */ /* 0x000fe400077c6670 */
[----:B------:R-:W-:Y:S02]  /*10f30*/  FSEL R9, R164, -INF , !P3 ;  /* 0xff800000a4097808 */ /* 0x000fe40005800000 */
[----:B------:R-:W-:Y:S02]  /*10f40*/  FSEL R207, R207, -INF , !P2 ;  /* 0xff800000cfcf7808 */ /* 0x000fe40005000000 */
[----:B------:R-:W-:Y:S02]  /*10f50*/  ISETP.GE.AND P3, PT, R12, R239, PT ;  /* 0x000000ef0c00720c */ /* 0x000fe40003f66270 */
[-C--:B------:R-:W-:Y:S02]  /*10f60*/  ISETP.GE.AND P2, PT, R3, R241.reuse, PT ;  /* 0x000000f10300720c */ /* 0x080fe40003f46270 */
[----:B------:R-:W-:Y:S02]  /*10f70*/  FMNMX.FTZ R14, R194, R14, !PT ;  /* 0x0000000ec20e7209 */ /* 0x000fe40007810000 */
[----:B------:R-:W-:Y:S02]  /*10f80*/  ISETP.GE.OR P4, PT, R16, R238, !P4 ;  /* 0x000000ee1000720c */ /* 0x000fe40006786670 */
[----:B------:R-:W-:Y:S02]  /*10f90*/  FMNMX.FTZ R16, R170, R0, !PT ;  /* 0x00000000aa107209 */ /* 0x000fe40007810000 */
[----:B------:R-:W-:Y:S02]  /*10fa0*/  FSEL R196, R196, -INF , !P5 ;  /* 0xff800000c4c47808 */ /* 0x000fe40006800000 */
[----:B------:R-:W-:Y:S02]  /*10fb0*/  ISETP.GE.OR P3, PT, R12, R238, !P3 ;  /* 0x000000ee0c00720c */ /* 0x000fe40005f66670 */
[----:B------:R-:W-:Y:S02]  /*10fc0*/  IADD3 R12, R15, 0x29, RZ ;  /* 0x000000290f0c7810 */ /* 0x000fe40007ffe0ff */
[----:B------:R-:W-:Y:S02]  /*10fd0*/  ISETP.GE.OR P2, PT, R3, R240, !P2 ;  /* 0x000000f00300720c */ /* 0x000fe40005746670 */
[----:B------:R-:W-:Y:S02]  /*10fe0*/  FMNMX.FTZ R14, R195, R14, !PT ;  /* 0x0000000ec30e7209 */ /* 0x000fe40007810000 */
[----:B------:R-:W-:Y:S02]  /*10ff0*/  FMNMX.FTZ R16, R8, R16, !PT ;  /* 0x0000001008107209 */ /* 0x000fe40007810000 */
[----:B------:R-:W-:Y:S02]  /*11000*/  FSEL R206, R206, -INF , !P2 ;  /* 0xff800000cece7808 */ /* 0x000fe40005000000 */
[----:B------:R-:W-:Y:S02]  /*11010*/  ISETP.GE.AND P2, PT, R12, R241, PT ;  /* 0x000000f10c00720c */ /* 0x000fe40003f46270 */
[----:B------:R-:W-:Y:S02]  /*11020*/  FMNMX.FTZ R14, R196, R14, !PT ;  /* 0x0000000ec40e7209 */ /* 0x000fe40007810000 */
[----:B------:R-:W-:Y:S02]  /*11030*/  FSEL R173, R5, -INF , !P6 ;  /* 0xff80000005ad7808 */ /* 0x000fe40007000000 */
[-C--:B------:R-:W-:Y:S02]  /*11040*/  ISETP.GE.AND P5, PT, R17, R239.reuse, PT ;  /* 0x000000ef1100720c */ /* 0x080fe40003fa6270 */
[----:B------:R-:W-:Y:S02]  /*11050*/  FMNMX.FTZ R5, R10, R16, !PT ;  /* 0x000000100a057209 */ /* 0x000fe40007810000 */
[----:B------:R-:W-:Y:S02]  /*11060*/  FSEL R174, R174, -INF , !P0 ;  /* 0xff800000aeae7808 */ /* 0x000fe40004000000 */
[----:B------:R-:W-:Y:S02]  /*11070*/  IADD3 R13, R15, 0x30, RZ ;  /* 0x000000300f0d7810 */ /* 0x000fe40007ffe0ff */
[C---:B------:R-:W-:Y:S02]  /*11080*/  ISETP.GE.AND P0, PT, R12.reuse, R239, PT ;  /* 0x000000ef0c00720c */ /* 0x040fe40003f06270 */
[----:B------:R-:W-:Y:S02]  /*11090*/  ISETP.GE.OR P2, PT, R12, R240, !P2 ;  /* 0x000000f00c00720c */ /* 0x000fe40005746670 */
[----:B------:R-:W-:Y:S02]  /*110a0*/  FMNMX.FTZ R14, R248, R14, !PT ;  /* 0x0000000ef80e7209 */ /* 0x000fe40007810000 */
[----:B------:R-:W-:Y:S02]  /*110b0*/  FSEL R175, R175, -INF , !P1 ;  /* 0xff800000afaf7808 */ /* 0x000fe40004800000 */
[----:B------:R-:W-:Y:S02]  /*110c0*/  ISETP.GE.OR P5, PT, R17, R238, !P5 ;  /* 0x000000ee1100720c */ /* 0x000fe40006fa6670 */
[----:B------:R-:W-:Y:S02]  /*110d0*/  FMNMX.FTZ R5, R9, R5, !PT ;  /* 0x0000000509057209 */ /* 0x000fe40007810000 */
[----:B------:R-:W-:Y:S02]  /*110e0*/  FMNMX.FTZ R14, R207, R14, !PT ;  /* 0x0000000ecf0e7209 */ /* 0x000fe40007810000 */
[----:B------:R-:W-:Y:S02]  /*110f0*/  ISETP.GE.OR P0, PT, R12, R238, !P0 ;  /* 0x000000ee0c00720c */ /* 0x000fe40004706670 */
[----:B------:R-:W-:Y:S02]  /*11100*/  IADD3 R12, R15, 0x31, RZ ;  /* 0x000000310f0c7810 */ /* 0x000fe40007ffe0ff */
[----:B------:R-:W-:Y:S02]  /*11110*/  FSEL R205, R205, -INF , !P2 ;  /* 0xff800000cdcd7808 */ /* 0x000fe40005000000 */
[----:B------:R-:W-:Y:S02]  /*11120*/  ISETP.GE.AND P2, PT, R13, R241, PT ;  /* 0x000000f10d00720c */ /* 0x000fe40003f46270 */
[----:B------:R-:W-:Y:S02]  /*11130*/  ISETP.GE.AND P1, PT, R3, R239, PT ;  /* 0x000000ef0300720c */ /* 0x000fe40003f26270 */
[----:B------:R-:W-:Y:S02]  /*11140*/  FSEL R172, R4, -INF , !P5 ;  /* 0xff80000004ac7808 */ /* 0x000fe40006800000 */
[----:B------:R-:W-:Y:S02]  /*11150*/  FMNMX.FTZ R4, R175, R5, !PT ;  /* 0x00000005af047209 */ /* 0x000fe40007810000 */
[----:B------:R-:W-:Y:S02]  /*11160*/  ISETP.GE.OR P2, PT, R13, R240, !P2 ;  /* 0x000000f00d00720c */ /* 0x000fe40005746670 */
[-C--:B------:R-:W-:Y:S02]  /*11170*/  ISETP.GE.AND P6, PT, R12, R241.reuse, PT ;  /* 0x000000f10c00720c */ /* 0x080fe40003fc6270 */
[----:B------:R-:W-:Y:S02]  /*11180*/  FMNMX.FTZ R5, R206, R14, !PT ;  /* 0x0000000ece057209 */ /* 0x000fe40007810000 */
[----:B------:R-:W-:Y:S02]  /*11190*/  ISETP.GE.OR P1, PT, R3, R238, !P1 ;  /* 0x000000ee0300720c */ /* 0x000fe40004f26670 */
[C---:B------:R-:W-:Y:S02]  /*111a0*/  IADD3 R3, R15.reuse, 0x38, RZ ;  /* 0x000000380f037810 */ /* 0x040fe40007ffe0ff */
        /* <DEDUP_REMOVED lines=23> */
[C---:B------:R-:W-:Y:S02]  /*11320*/  ISETP.GE.AND P2, PT, R13.reuse, R239, PT ;  /* 0x000000ef0d00720c */ /* 0x040fe40003f46270 */
[----:B------:R-:W-:Y:S02]  /*11330*/  FMNMX.FTZ R6, R202, R5, !PT ;  /* 0x00000005ca067209 */ /* 0x000fe40007810000 */
[----:B------:R-:W1:Y:S01]  /*11340*/  SHFL.BFLY PT, R5, R4, 0x2, 0x1f ;  /* 0x0c401f0004057f89 */ /* 0x000e6200000e0000 */
[-C--:B------:R-:W-:Y:S02]  /*11350*/  ISETP.GE.OR P2, PT, R13, R238.reuse, !P2 ;  /* 0x000000ee0d00720c */ /* 0x080fe40005746670 */
[CC--:B------:R-:W-:Y:S02]  /*11360*/  ISETP.GE.AND P1, PT, R12.reuse, R239.reuse, PT ;  /* 0x000000ef0c00720c */ /* 0x0c0fe40003f26270 */
[----:B------:R-:W-:Y:S02]  /*11370*/  FSEL R201, R201, -INF , !P0 ;  /* 0xff800000c9c97808 */ /* 0x000fe40004000000 */
[----:B------:R-:W-:Y:S02]  /*11380*/  ISETP.GE.OR P1, PT, R12, R238, !P1 ;  /* 0x000000ee0c00720c */ /* 0x000fe40004f26670 */
[----:B------:R-:W-:Y:S02]  /*11390*/  FSEL R179, R179, -INF , !P2 ;  /* 0xff800000b3b37808 */ /* 0x000fe40005000000 */
[-C--:B------:R-:W-:Y:S02]  /*113a0*/  ISETP.GE.AND P0, PT, R3, R239.reuse, PT ;  /* 0x000000ef0300720c */ /* 0x080fe40003f06270 */
[----:B------:R-:W-:Y:S02]  /*113b0*/  FMNMX.FTZ R6, R201, R6, !PT ;  /* 0x00000006c9067209 */ /* 0x000fe40007810000 */
[----:B------:R-:W-:Y:S02]  /*113c0*/  FSEL R178, R178, -INF , !P1 ;  /* 0xff800000b2b27808 */ /* 0x000fe40004800000 */
[----:B------:R-:W-:Y:S02]  /*113d0*/  FMNMX.FTZ R6, R179, R6, !PT ;  /* 0x00000006b3067209 */ /* 0x000fe40007810000 */
[-C--:B------:R-:W-:Y:S02]  /*113e0*/  ISETP.GE.OR P2, PT, R3, R238.reuse, !P0 ;  /* 0x000000ee0300720c */ /* 0x080fe40004746670 */
[----:B------:R-:W-:Y:S02]  /*113f0*/  ISETP.GE.AND P0, PT, R15, R239, PT ;  /* 0x000000ef0f00720c */ /* 0x000fe40003f06270 */
[----:B------:R-:W-:Y:S02]  /*11400*/  FSEL R177, R177, -INF , !P2 ;  /* 0xff800000b1b17808 */ /* 0x000fe40005000000 */
[----:B------:R-:W-:Y:S02]  /*11410*/  ISETP.GE.OR P0, PT, R15, R238, !P0 ;  /* 0x000000ee0f00720c */ /* 0x000fe40004706670 */
[----:B------:R-:W-:Y:S01]  /*11420*/  FMNMX.FTZ R3, R178, R6, !PT ;  /* 0x00000006b2037209 */ /* 0x000fe20007810000 */
[----:B------:R-:W-:Y:S01]  /*11430*/  LDSM.16.MT88.4 R12, [R228+0x10000] ;  /* 0x01000000e40c783b */ /* 0x000fe20000004200 */
[----:B------:R-:W-:Y:S02]  /*11440*/  FSEL R165, R11, -INF , !P0 ;  /* 0xff8000000ba57808 */ /* 0x000fe40004000000 */
[----:B------:R-:W-:Y:S04]  /*11450*/  FMNMX.FTZ R3, R177, R3, !PT ;  /* 0x00000003b1037209 */ /* 0x000fe80007810000 */
[----:B------:R-:W-:Y:S02]  /*11460*/  FMNMX.FTZ R3, R165, R3, !PT ;  /* 0x00000003a5037209 */ /* 0x000fe40007810000 */
[----:B-1----:R-:W-:Y:S03]  /*11470*/  FMNMX.FTZ R5, R4, R5, !PT ;  /* 0x0000000504057209 */ /* 0x002fe60007810000 */
[----:B------:R-:W1:Y:S08]  /*11480*/  SHFL.BFLY PT, R4, R3, 0x2, 0x1f ;  /* 0x0c401f0003047f89 */ /* 0x000e7000000e0000 */
[----:B------:R-:W2:Y:S01]  /*11490*/  SHFL.BFLY PT, R164, R5, 0x1, 0x1f ;  /* 0x0c201f0005a47f89 */ /* 0x000ea200000e0000 */
[----:B-1----:R-:W-:Y:S07]  /*114a0*/  FMNMX.FTZ R4, R3, R4, !PT ;  /* 0x0000000403047209 */ /* 0x002fee0007810000 */
[----:B------:R-:W1:Y:S01]  /*114b0*/  SHFL.BFLY PT, R3, R4, 0x1, 0x1f ;  /* 0x0c201f0004037f89 */ /* 0x000e6200000e0000 */
[----:B--2---:R-:W-:Y:S04]  /*114c0*/  FMNMX.FTZ R164, R5, R164, !PT ;  /* 0x000000a405a47209 */ /* 0x004fe80007810000 */
[C---:B------:R-:W-:Y:S01]  /*114d0*/  FSETP.NEU.FTZ.AND P1, PT, R164.reuse, -INF , PT ;  /* 0xff800000a400780b */ /* 0x040fe20003f3d000 */
[----:B------:R-:W-:Y:S05]  /*114e0*/  FMUL.FTZ R189, R164, c[0x0][0x23c] ;  /* 0x00008f00a4bd7a20 */ /* 0x000fea0000410000 */
[----:B------:R-:W-:Y:S05]  /*114f0*/  FSEL R189, R189, RZ, P1 ;  /* 0x000000ffbdbd7208 */ /* 0x000fea0000800000 */
[--C-:B------:R-:W-:Y:S02]  /*11500*/  FFMA.FTZ R186, R168, c[0x0][0x23c], -R189.reuse ;  /* 0x00008f00a8ba7a23 */ /* 0x100fe400000108bd */
[--C-:B------:R-:W-:Y:S02]  /*11510*/  FFMA.FTZ R180, R169, c[0x0][0x23c], -R189.reuse ;  /* 0x00008f00a9b47a23 */ /* 0x100fe400000108bd */
[--C-:B------:R-:W-:Y:S01]  /*11520*/  FFMA.FTZ R185, R171, c[0x0][0x23c], -R189.reuse ;  /* 0x00008f00abb97a23 */ /* 0x100fe200000108bd */
[----:B-1----:R-:W-:Y:S01]  /*11530*/  FMNMX.FTZ R3, R4, R3, !PT ;  /* 0x0000000304037209 */ /* 0x002fe20007810000 */
[--C-:B------:R-:W-:Y:S01]  /*11540*/  FFMA.FTZ R184, R7, c[0x0][0x23c], -R189.reuse ;  /* 0x00008f0007b87a23 */ /* 0x100fe200000108bd */
[----:B------:R-:W-:Y:S01]  /*11550*/  FSEL R4, R164, RZ, P1 ;  /* 0x000000ffa4047208 */ /* 0x000fe20000800000 */
[----:B------:R-:W-:Y:S01]  /*11560*/  MUFU.EX2 R186, R186 ;  /* 0x000000ba00ba7308 */ /* 0x000fe20000000800 */
[C---:B------:R-:W-:Y:S01]  /*11570*/  FSETP.NEU.FTZ.AND P0, PT, R3.reuse, -INF , PT ;  /* 0xff8000000300780b */ /* 0x040fe20003f1d000 */
[C---:B------:R-:W-:Y:S02]  /*11580*/  FMUL.FTZ R176, R3.reuse, c[0x0][0x23c] ;  /* 0x00008f0003b07a20 */ /* 0x040fe40000410000 */
[----:B------:R-:W-:Y:S01]  /*11590*/  FADD.FTZ R2, -R4, R2 ;  /* 0x0000000204027221 */ /* 0x000fe20000010100 */
[----:B------:R-:W-:Y:S01]  /*115a0*/  FSEL R4, R3, RZ, P0 ;  /* 0x000000ff03047208 */ /* 0x000fe20000000000 */
[--C-:B------:R-:W-:Y:S01]  /*115b0*/  FFMA.FTZ R193, R193, c[0x0][0x23c], -R189.reuse ;  /* 0x00008f00c1c17a23 */ /* 0x100fe200000108bd */
[----:B------:R-:W-:Y:S01]  /*115c0*/  FSEL R176, R176, RZ, P0 ;  /* 0x000000ffb0b07208 */ /* 0x000fe20000000000 */
[----:B------:R-:W-:Y:S01]  /*115d0*/  FMUL.FTZ R2, R2, c[0x0][0x23c] ;  /* 0x00008f0002027a20 */ /* 0x000fe20000410000 */
[----:B------:R-:W-:Y:S01]  /*115e0*/  PLOP3.LUT P0, PT, PT, PT, UP2, 0x80, 0x0 ;  /* 0x000000000000781c */ /* 0x000fe20003f0f028 */
[----:B------:R-:W-:Y:S01]  /*115f0*/  FADD.FTZ R0, -R4, R0 ;  /* 0x0000000004007221 */ /* 0x000fe20000010100 */
[----:B------:R-:W1:Y:S01]  /*11600*/  MUFU.EX2 R180, R180 ;  /* 0x000000b400b47308 */ /* 0x000e620000000800 */
[--C-:B------:R-:W-:Y:S02]  /*11610*/  FFMA.FTZ R187, R170, c[0x0][0x23c], -R176.reuse ;  /* 0x00008f00aabb7a23 */ /* 0x100fe400000108b0 */
[--C-:B------:R-:W-:Y:S02]  /*11620*/  FFMA.FTZ R183, R8, c[0x0][0x23c], -R176.reuse ;  /* 0x00008f0008b77a23 */ /* 0x100fe400000108b0 */
[--C-:B------:R-:W-:Y:S02]  /*11630*/  FFMA.FTZ R182, R10, c[0x0][0x23c], -R176.reuse ;  /* 0x00008f000ab67a23 */ /* 0x100fe400000108b0 */
[--C-:B------:R-:W-:Y:S02]  /*11640*/  FFMA.FTZ R181, R9, c[0x0][0x23c], -R176.reuse ;  /* 0x00008f0009b57a23 */ /* 0x100fe400000108b0 */
[----:B------:R-:W-:Y:S01]  /*11650*/  FMUL.FTZ R0, R0, c[0x0][0x23c] ;  /* 0x00008f0000007a20 */ /* 0x000fe20000410000 */
[----:B------:R-:W-:Y:S01]  /*11660*/  MUFU.EX2 R185, R185 ;  /* 0x000000b900b97308 */ /* 0x000fe20000000800 */
[--C-:B------:R-:W-:Y:S02]  /*11670*/  FFMA.FTZ R198, R175, c[0x0][0x23c], -R176.reuse ;  /* 0x00008f00afc67a23 */ /* 0x100fe400000108b0 */
[--C-:B------:R-:W-:Y:S02]  /*11680*/  FFMA.FTZ R197, R174, c[0x0][0x23c], -R176.reuse ;  /* 0x00008f00aec57a23 */ /* 0x100fe400000108b0 */
[--C-:B------:R-:W-:Y:S02]  /*11690*/  FFMA.FTZ R199, R173, c[0x0][0x23c], -R176.reuse ;  /* 0x00008f00adc77a23 */ /* 0x100fe400000108b0 */
[--C-:B------:R-:W-:Y:S02]  /*116a0*/  FFMA.FTZ R200, R172, c[0x0][0x23c], -R176.reuse ;  /* 0x00008f00acc87a23 */ /* 0x100fe400000108b0 */
[----:B------:R-:W-:Y:S01]  /*116b0*/  LDSM.16.MT88.4 R172, [R228+0x14800] ;  /* 0x01480000e4ac783b */ /* 0x000fe20000004200 */
        /* <DEDUP_REMOVED lines=318> */
[C---:B----4-:R-:W-:Y:S03]  /*12aa0*/  HMMA.16816.F32 R4, R132.reuse, R148, R4 ;  /* 0x000000948404723c */ /* 0x050fe60000001804 */
[----:B------:R-:W-:Y:S02]  /*12ab0*/  FADD.FTZ R202, R202, R204 ;  /* 0x000000cccaca7221 */ /* 0x000fe40000010000 */
[----:B------:R-:W-:Y:S02]  /*12ac0*/  FADD.FTZ R206, R205, R206 ;  /* 0x000000cecdce7221 */ /* 0x000fe40000010000 */
[----:B------:R-:W-:Y:S01]  /*12ad0*/  FADD.FTZ R202, R201, R202 ;  /* 0x000000cac9ca7221 */ /* 0x000fe20000010000 */
[C---:B------:R-:W-:Y:S01]  /*12ae0*/  HMMA.16816.F32 R8, R132.reuse, R150, R8 ;  /* 0x000000968408723c */ /* 0x040fe20000001808 */
[----:B------:R-:W4:Y:S03]  /*12af0*/  LDSM.16.MT88.4 R148, [R225+0x13000] ;  /* 0x01300000e194783b */ /* 0x000f260000004200 */
        /* <DEDUP_REMOVED lines=9> */
[C---:B-1----:R-:W-:Y:S04]  /*12b90*/  HMMA.16816.F32 R20, R132.reuse, R136, R20 ;  /* 0x000000888414723c */ /* 0x042fe80000001814 */
[----:B------:R-:W-:Y:S02]  /*12ba0*/  FADD.FTZ R247, R189, R192 ;  /* 0x000000c0bdf77221 */ /* 0x000fe40000010000 */
[----:B------:R-:W-:Y:S02]  /*12bb0*/  FADD.FTZ R246, R165, R188 ;  /* 0x000000bca5f67221 */ /* 0x000fe40000010000 */
        /* <DEDUP_REMOVED lines=78> */
[C---:B-1----:R-:W-:Y:S08]  /*130a0*/  HMMA.16816.F32 R124, R168.reuse, R12, R124 ;  /* 0x0000000ca87c723c */ /* 0x042ff0000000187c */
[----:B------:R-:W-:Y:S01]  /*130b0*/  HMMA.16816.F32 R128, R168, R14, R128 ;  /* 0x0000000ea880723c */ /* 0x000fe20000001880 */
[----:B------:R-:W-:-:S07]  /*130c0*/  @P0 BRA `(.L_x_3202) ;  /* 0xffffb02000000947 */ /* 0x000fce000383ffff */
.L_x_3198:
        /* <DEDUP_REMOVED lines=26> */
[--C-:B------:R-:W-:Y:S01]  /*13270*/  SHF.R.S32.HI R10, RZ, 0x2, R9.reuse ;  /* 0x00000002ff0a7819 */ /* 0x100fe20000011409 */
[----:B---3--:R-:W-:Y:S01]  /*13280*/  FADD.FTZ R4, R247, R4 ;  /* 0x00000004f7047221 */ /* 0x008fe20000010000 */
[----:B------:R-:W-:Y:S02]  /*13290*/  SHF.R.S32.HI R5, RZ, 0x1f, R9 ;  /* 0x0000001fff057819 */ /* 0x000fe40000011409 */
[----:B------:R-:W-:Y:S02]  /*132a0*/  FSETP.NE.FTZ.AND P3, PT, R2, RZ, PT ;  /* 0x000000ff0200720b */ /* 0x000fe40003f75000 */
[----:B------:R-:W-:-:S02]  /*132b0*/  LEA.HI R5, R5, R10, RZ, 0x3 ;  /* 0x0000000a05057211 */ /* 0x000fc400078f18ff */
[----:B------:R-:W-:Y:S02]  /*132c0*/  FSETP.NE.FTZ.AND P4, PT, R4, RZ, PT ;  /* 0x000000ff0400720b */ /* 0x000fe40003f95000 */
[----:B------:R-:W-:Y:S02]  /*132d0*/  LOP3.LUT R5, R5, 0xfffffff8, RZ, 0xc0, !PT ;  /* 0xfffffff805057812 */ /* 0x000fe400078ec0ff */
[----:B------:R-:W-:Y:S02]  /*132e0*/  LOP3.LUT R13, R12, 0xfffffff0, RZ, 0xc0, !PT ;  /* 0xfffffff00c0d7812 */ /* 0x000fe400078ec0ff */
[----:B------:R-:W-:Y:S02]  /*132f0*/  IADD3 R5, R10, -R5, RZ ;  /* 0x800000050a057210 */ /* 0x000fe40007ffe0ff */
[----:B------:R-:W1:Y:S01]  /*13300*/  S2R R10, SR_TID.X ;  /* 0x00000000000a7919 */ /* 0x000e620000002100 */
[----:B------:R-:W-:Y:S01]  /*13310*/  LOP3.LUT R14, R9, 0x1ffffffc, RZ, 0xc0, !PT ;  /* 0x1ffffffc090e7812 */ /* 0x000fe200078ec0ff */
[----:B------:R-:W2:Y:S01]  /*13320*/  @P3 MUFU.RCP R6, R2 ;  /* 0x0000000200063308 */ /* 0x000ea20000001000 */
[----:B------:R-:W-:-:S02]  /*13330*/  IADD3 R13, -R13, R0, RZ ;  /* 0x000000000d0d7210 */ /* 0x000fc40007ffe1ff */
[C---:B------:R-:W-:Y:S02]  /*13340*/  LOP3.LUT R16, R5.reuse, 0x1, RZ, 0xc0, !PT ;  /* 0x0000000105107812 */ /* 0x040fe400078ec0ff */
[----:B------:R-:W-:Y:S02]  /*13350*/  LEA.HI R8, R8, R0, RZ, 0x5 ;  /* 0x0000000008087211 */ /* 0x000fe400078f28ff */
[----:B------:R-:W-:Y:S01]  /*13360*/  SHF.L.U32 R18, R5, 0x6, RZ ;  /* 0x0000000605127819 */ /* 0x000fe200000006ff */
[----:B------:R-:W3:Y:S01]  /*13370*/  @P4 MUFU.RCP R7, R4 ;  /* 0x0000000400074308 */ /* 0x000ee20000001000 */
[----:B------:R-:W-:Y:S02]  /*13380*/  LEA.HI R17, R13, R13, RZ, 0x1 ;  /* 0x0000000d0d117211 */ /* 0x000fe400078f08ff */
[----:B------:R-:W-:Y:S02]  /*13390*/  ISETP.NE.U32.AND P0, PT, R16, 0x1, PT ;  /* 0x000000011000780c */ /* 0x000fe40003f05070 */
[----:B------:R-:W-:-:S02]  /*133a0*/  SHF.R.S32.HI R12, RZ, 0x5, R8 ;  /* 0x00000005ff0c7819 */ /* 0x000fc40000011408 */
[----:B------:R-:W-:Y:S01]  /*133b0*/  IADD3 R14, -R14, R0, RZ ;  /* 0x000000000e0e7210 */ /* 0x000fe20007ffe1ff */
[----:B--2---:R-:W-:Y:S01]  /*133c0*/  FMUL.FTZ R163, R6, R163 ;  /* 0x000000a306a37220 */ /* 0x004fe20000410000 */
[----:B------:R-:W-:Y:S01]  /*133d0*/  LOP3.LUT R18, R18, 0x1c0, RZ, 0xc0, !PT ;  /* 0x000001c012127812 */ /* 0x000fe200078ec0ff */
[C---:B------:R-:W-:Y:S01]  /*133e0*/  FMUL.FTZ R162, R6.reuse, R162 ;  /* 0x000000a206a27220 */ /* 0x040fe20000410000 */
[----:B------:R-:W-:Y:S01]  /*133f0*/  SHF.L.U32 R16, R17, 0x2, RZ ;  /* 0x0000000211107819 */ /* 0x000fe200000006ff */
[----:B------:R-:W-:Y:S01]  /*13400*/  FMUL.FTZ R159, R6, R159 ;  /* 0x0000009f069f7220 */ /* 0x000fe20000410000 */
[----:B------:R-:W-:Y:S01]  /*13410*/  LEA R14, R12, R14, 0x9 ;  /* 0x0000000e0c0e7211 */ /* 0x000fe200078e48ff */
[----:B------:R-:W-:Y:S01]  /*13420*/  FMUL.FTZ R158, R6, R158 ;  /* 0x0000009e069e7220 */ /* 0x000fe20000410000 */
[----:B-1----:R-:W-:Y:S01]  /*13430*/  SHF.R.S32.HI R11, RZ, 0x1f, R10 ;  /* 0x0000001fff0b7819 */ /* 0x002fe2000001140a */
[C---:B---3--:R-:W-:Y:S01]  /*13440*/  FMUL.FTZ R160, R7.reuse, R160 ;  /* 0x000000a007a07220 */ /* 0x048fe20000410000 */
[----:B------:R-:W-:Y:S01]  /*13450*/  LEA.HI R18, R18, R18, RZ, 0x1d ;  /* 0x0000001212127211 */ /* 0x000fe200078fe8ff */
[----:B------:R-:W-:Y:S01]  /*13460*/  FMUL.FTZ R161, R7, R161 ;  /* 0x000000a107a17220 */ /* 0x000fe20000410000 */
[----:B------:R-:W-:Y:S01]  /*13470*/  LEA.HI R15, R11, R10, RZ, 0x4 ;  /* 0x0000000a0b0f7211 */ /* 0x000fe200078f20ff */
[----:B------:R-:W-:Y:S01]  /*13480*/  FMUL.FTZ R156, R7, R156 ;  /* 0x0000009c079c7220 */ /* 0x000fe20000410000 */
[----:B------:R-:W-:Y:S01]  /*13490*/  LOP3.LUT R17, R17, 0xffffffe, RZ, 0xc0, !PT ;  /* 0x0ffffffe11117812 */ /* 0x000fe200078ec0ff */
[C---:B------:R-:W-:Y:S01]  /*134a0*/  FMUL.FTZ R157, R7.reuse, R157 ;  /* 0x0000009d079d7220 */ /* 0x040fe20000410000 */
[----:B------:R-:W-:Y:S01]  /*134b0*/  SHF.R.S32.HI R9, RZ, 0x4, R15 ;  /* 0x00000004ff097819 */ /* 0x000fe2000001140f */
[C---:B------:R-:W-:Y:S01]  /*134c0*/  FMUL.FTZ R152, R7.reuse, R152 ;  /* 0x0000009807987220 */ /* 0x040fe20000410000 */
[----:B------:R-:W-:Y:S01]  /*134d0*/  LEA R14, R14, R18, 0x1 ;  /* 0x000000120e0e7211 */ /* 0x000fe200078e08ff */
[----:B------:R-:W-:Y:S01]  /*134e0*/  FMUL.FTZ R153, R7, R153 ;  /* 0x0000009907997220 */ /* 0x000fe20000410000 */
[----:B------:R-:W-:Y:S01]  /*134f0*/  SHF.L.U32 R15, R9, 0x6, RZ ;  /* 0x00000006090f7819 */ /* 0x000fe200000006ff */
[C---:B------:R-:W-:Y:S01]  /*13500*/  FMUL.FTZ R155, R6.reuse, R155 ;  /* 0x0000009b069b7220 */ /* 0x040fe20000410000 */
[----:B------:R-:W-:Y:S01]  /*13510*/  IADD3 R17, R13, -R17, RZ ;  /* 0x800000110d117210 */ /* 0x000fe20007ffe0ff */
[C---:B------:R-:W-:Y:S01]  /*13520*/  FMUL.FTZ R154, R6.reuse, R154 ;  /* 0x0000009a069a7220 */ /* 0x040fe20000410000 */
[----:B------:R-:W-:Y:S01]  /*13530*/  LOP3.LUT R15, R15, 0x1c0, RZ, 0xc0, !PT ;  /* 0x000001c00f0f7812 */ /* 0x000fe200078ec0ff */
[----:B------:R-:W-:Y:S01]  /*13540*/  FMUL.FTZ R148, R7, R148 ;  /* 0x0000009407947220 */ /* 0x000fe20000410000 */
[----:B------:R-:W-:Y:S01]  /*13550*/  R2P PR, R5, 0x6 ;  /* 0x0000000605007804 */ /* 0x000fe20000000000 */
[----:B------:R-:W-:Y:S01]  /*13560*/  FMUL.FTZ R149, R7, R149 ;  /* 0x0000009507957220 */ /* 0x000fe20000410000 */
[----:B------:R-:W-:Y:S01]  /*13570*/  LOP3.LUT R16, R15, 0x38, R16, 0xf8, !PT ;  /* 0x000000380f107812 */ /* 0x000fe200078ef810 */
[C---:B------:R-:W-:Y:S01]  /*13580*/  FMUL.FTZ R151, R6.reuse, R151 ;  /* 0x0000009706977220 */ /* 0x040fe20000410000 */
[----:B------:R-:W-:Y:S01]  /*13590*/  SHF.R.U32.HI R15, RZ, 0x3, R15 ;  /* 0x00000003ff0f7819 */ /* 0x000fe2000001160f */
[----:B------:R-:W-:Y:S01]  /*135a0*/  FMUL.FTZ R150, R6, R150 ;  /* 0x0000009606967220 */ /* 0x000fe20000410000 */
[----:B------:R-:W-:Y:S01]  /*135b0*/  STS.64 [R14.X4], R160 ;  /* 0x000000a00e007388 */ /* 0x000fe20000004a00 */
[C---:B------:R-:W-:Y:S01]  /*135c0*/  FMUL.FTZ R144, R7.reuse, R144 ;  /* 0x0000009007907220 */ /* 0x040fe20000410000 */
[----:B------:R-:W-:Y:S01]  /*135d0*/  LOP3.LUT R15, R16, R15, RZ, 0x3c, !PT ;  /* 0x0000000f100f7212 */ /* 0x000fe200078e3cff */
[----:B------:R-:W-:Y:S01]  /*135e0*/  FMUL.FTZ R145, R7, R145 ;  /* 0x0000009107917220 */ /* 0x000fe20000410000 */
[----:B------:R-:W-:Y:S01]  /*135f0*/  STS.64 [R14.X4+0x800], R162 ;  /* 0x000800a20e007388 */ /* 0x000fe20000004a00 */
[C---:B------:R-:W-:Y:S01]  /*13600*/  FMUL.FTZ R147, R6.reuse, R147 ;  /* 0x0000009306937220 */ /* 0x040fe20000410000 */
[----:B------:R-:W-:Y:S01]  /*13610*/  LEA R5, R17, R15, 0x2 ;  /* 0x0000000f11057211 */ /* 0x000fe200078e10ff */
[C---:B------:R-:W-:Y:S01]  /*13620*/  FMUL.FTZ R146, R6.reuse, R146 ;  /* 0x0000009206927220 */ /* 0x040fe20000410000 */
[----:B------:R-:W-:Y:S01]  /*13630*/  MOV R15, 0x80 ;  /* 0x00000080000f7802 */ /* 0x000fe20000000f00 */
[----:B------:R-:W-:Y:S01]  /*13640*/  FMUL.FTZ R140, R7, R140 ;  /* 0x0000008c078c7220 */ /* 0x000fe20000410000 */
[----:B------:R-:W-:Y:S01]  /*13650*/  LEA.HI R11, R11, R10, RZ, 0x5 ;  /* 0x0000000a0b0b7211 */ /* 0x000fe200078f28ff */
[----:B------:R-:W-:Y:S01]  /*13660*/  FMUL.FTZ R141, R7, R141 ;  /* 0x0000008d078d7220 */ /* 0x000fe20000410000 */
[----:B------:R-:W-:Y:S01]  /*13670*/  SEL R15, R15, 0xffffff80, !P2 ;  /* 0xffffff800f0f7807 */ /* 0x000fe20005000000 */
[----:B------:R-:W-:Y:S01]  /*13680*/  FMUL.FTZ R143, R6, R143 ;  /* 0x0000008f068f7220 */ /* 0x000fe20000410000 */
[----:B------:R-:W-:Y:S01]  /*13690*/  LOP3.LUT R8, R8, 0xffffffe0, RZ, 0xc0, !PT ;  /* 0xffffffe008087812 */ /* 0x000fe200078ec0ff */
[----:B------:R-:W-:Y:S01]  /*136a0*/  FMUL.FTZ R142, R6, R142 ;  /* 0x0000008e068e7220 */ /* 0x000fe20000410000 */
[----:B------:R-:W-:Y:S01]  /*136b0*/  LOP3.LUT R11, R11, 0xffffffe0, RZ, 0xc0, !PT ;  /* 0xffffffe00b0b7812 */ /* 0x000fe200078ec0ff */
[C---:B------:R-:W-:Y:S01]  /*136c0*/  FMUL.FTZ R136, R7.reuse, R136 ;  /* 0x0000008807887220 */ /* 0x040fe20000410000 */
[----:B------:R-:W1:Y:S01]  /*136d0*/  @P4 MUFU.LG2 R4, R4 ;  /* 0x0000000400044308 */ /* 0x000e620000000c00 */
[----:B------:R-:W-:Y:S01]  /*136e0*/  FMUL.FTZ R137, R7, R137 ;  /* 0x0000008907897220 */ /* 0x000fe20000410000 */
[----:B------:R-:W-:Y:S01]  /*136f0*/  IADD3 R8, -R8, R0, RZ ;  /* 0x0000000008087210 */ /* 0x000fe20007ffe1ff */
[C---:B------:R-:W-:Y:S01]  /*13700*/  FMUL.FTZ R139, R6.reuse, R139 ;  /* 0x0000008b068b7220 */ /* 0x040fe20000410000 */
[----:B------:R-:W-:Y:S01]  /*13710*/  IADD3 R11, -R11, R10, RZ ;  /* 0x0000000a0b0b7210 */ /* 0x000fe20007ffe1ff */
[C---:B------:R-:W-:Y:S01]  /*13720*/  FMUL.FTZ R138, R6.reuse, R138 ;  /* 0x0000008a068a7220 */ /* 0x040fe20000410000 */
[----:B------:R-:W-:Y:S01]  /*13730*/  SHF.L.U32 R10, R13, 0x2, RZ ;  /* 0x000000020d0a7819 */ /* 0x000fe200000006ff */
[C---:B------:R-:W-:Y:S01]  /*13740*/  FMUL.FTZ R132, R7.reuse, R132 ;  /* 0x0000008407847220 */ /* 0x040fe20000410000 */
[----:B------:R-:W2:Y:S01]  /*13750*/  @P3 MUFU.LG2 R2, R2 ;  /* 0x0000000200023308 */ /* 0x000ea20000000c00 */
        /* <DEDUP_REMOVED lines=106> */
[----:B------:R-:W-:Y:S01]  /*13e00*/  SEL R7, R7, 0xffffffc0, !P1 ;  /* 0xffffffc007077807 */ /* 0x000fe20004800000 */
[----:B--2---:R-:W-:Y:S01]  /*13e10*/  @P3 FMUL.FTZ R2, R2, 0.69314718246459960938 ;  /* 0x3f31721802023820 */ /* 0x004fe20000410000 */
        /* <DEDUP_REMOVED lines=70> */
[----:B------:R-:W-:Y:S01]  /*14280*/  STS.64 [R15+0xc000], R128 ;  /* 0x00c000800f007388 */ /* 0x000fe20000000a00 */
[----:B------:R-:W-:-:S03]  /*14290*/  @P3 FFMA.FTZ R7, R3, c[0x0][0x238], R2 ;  /* 0x00008e0003073a23 */ /* 0x000fc60000010002 */
[----:B------:R-:W-:Y:S01]  /*142a0*/  STS.64 [R15+0xc800], R130 ;  /* 0x00c800820f007388 */ /* 0x000fe20000000a00 */
[----:B--2---:R-:W-:-:S03]  /*142b0*/  MOV R6, 0xff800000 ;  /* 0xff80000000067802 */ /* 0x004fc60000000f00 */
[----:B------:R-:W-:Y:S01]  /*142c0*/  BAR.SYNC.DEFER_BLOCKING 0x0 ;  /* 0x0000000000007b1d */ /* 0x000fe20000010000 */
[----:B------:R-:W-:-:S05]  /*142d0*/  @P4 FFMA.FTZ R6, R164, c[0x0][0x238], R4 ;  /* 0x00008e00a4064a23 */ /* 0x000fca0000010004 */
        /* <DEDUP_REMOVED lines=33> */
[----:B------:R-:W-:-:S04]  /*144f0*/  LEA.HI R5, R5, R12, RZ, 0x2 ;  /* 0x0000000c05057211 */ /* 0x000fc800078f10ff */
[----:B------:R-:W-:-:S04]  /*14500*/  LOP3.LUT R5, R5, 0xffffffc, RZ, 0xc0, !PT ;  /* 0x0ffffffc05057812 */ /* 0x000fc800078ec0ff */
[----:B------:R-:W-:-:S04]  /*14510*/  IADD3 R5, R12, -R5, RZ ;  /* 0x800000050c057210 */ /* 0x000fc80007ffe0ff */
[----:B------:R-:W-:Y:S01]  /*14520*/  LEA R5, R5, R0, 0x4 ;  /* 0x0000000005057211 */ /* 0x000fe200078e20ff */
[----:B------:R-:W-:Y:S05]  /*14530*/  @P0 BRA `(.L_x_3204) ;  /* 0x000000b000000947 */ /* 0x000fea0003800000 */
[C---:B-1234-:R-:W-:Y:S01]  /*14540*/  IADD3 R4, R5.reuse, 0x8, RZ ;  /* 0x0000000805047810 */ /* 0x05efe20007ffe0ff */
        /* <DEDUP_REMOVED lines=10> */
.L_x_3204:
[----:B-1234-:R-:W-:Y:S05]  /*145f0*/  BSYNC B0 ;  /* 0x0000000000007941 */ /* 0x01efea0003800000 */
.L_x_3203:
[----:B------:R-:W-:Y:S01]  /*14600*/  ULDC UR4, c[0x0][0x22c] ;  /* 0x00008b0000047ab9 */ /* 0x000fe20000000800 */
[C---:B------:R-:W-:Y:S01]  /*14610*/  IMAD.WIDE R2, R9.reuse, 0x100, R10 ;  /* 0x0000010009027825 */ /* 0x040fe200078e020a */
[----:B------:R-:W-:Y:S01]  /*14620*/  UIMAD UR4, UR5, UR4, URZ ;  /* 0x00000004050472a4 */ /* 0x000fe2000f8e023f */
[----:B------:R-:W-:Y:S01]  /*14630*/  ISETP.GE.AND P1, PT, R9, UR20, PT ;  /* 0x0000001409007c0c */ /* 0x000fe2000bf26270 */
[----:B------:R-:W-:Y:S04]  /*14640*/  BSSY B0, `(.L_x_3205) ;  /* 0x0000013000007945 */ /* 0x000fe80003800000 */
[----:B------:R-:W-:Y:S01]  /*14650*/  IMAD.U32 R0, RZ, RZ, UR4 ;  /* 0x00000004ff007e24 */ /* 0x000fe2000f8e00ff */
[----:B------:R-:W-:-:S04]  /*14660*/  IADD3 R2, P0, R2, UR4, RZ ;  /* 0x0000000402027c10 */ /* 0x000fc8000ff1e0ff */
[----:B------:R-:W-:Y:S02]  /*14670*/  LEA.HI.X.SX32 R0, R0, R3, 0x1, P0 ;  /* 0x0000000300007211 */ /* 0x000fe400000f0eff */
[----:B------:R-:W-:-:S04]  /*14680*/  LEA R4, P0, R2, c[0x0][0x1d8], 0x2 ;  /* 0x0000760002047a11 */ /* 0x000fc800078010ff */
[----:B------:R-:W-:Y:S02]  /*14690*/  LEA.HI.X R5, R2, c[0x0][0x1dc], R0, 0x2, P0 ;  /* 0x0000770002057a11 */ /* 0x000fe400000f1400 */
[----:B------:R-:W-:Y:S01]  /*146a0*/  IADD3 R0, R10, 0x40, RZ ;  /* 0x000000400a007810 */ /* 0x000fe20007ffe0ff */
[----:B------:R-:W-:Y:S05]  /*146b0*/  @P1 BRA `(.L_x_3206) ;  /* 0x000000b000001947 */ /* 0x000fea0003800000 */
[C---:B------:R-:W-:Y:S02]  /*146c0*/  IADD3 R3, R0.reuse, 0x40, RZ ;  /* 0x0000004000037810 */ /* 0x040fe40007ffe0ff */
[C---:B------:R-:W-:Y:S02]  /*146d0*/  IADD3 R2, R0.reuse, 0x80, RZ ;  /* 0x0000008000027810 */ /* 0x040fe40007ffe0ff */
[----:B------:R-:W-:Y:S02]  /*146e0*/  ISETP.GE.AND P0, PT, R0, c[0x0][0x220], PT ;  /* 0x0000880000007a0c */ /* 0x000fe40003f06270 */
[----:B------:R-:W-:Y:S02]  /*146f0*/  ISETP.GE.AND P1, PT, R10, c[0x0][0x220], PT ;  /* 0x000088000a007a0c */ /* 0x000fe40003f26270 */
[----:B------:R-:W-:-:S02]  /*14700*/  ISETP.GE.AND P3, PT, R3, c[0x0][0x220], PT ;  /* 0x0000880003007a0c */ /* 0x000fc40003f66270 */
[----:B------:R-:W-:-:S07]  /*14710*/  ISETP.GE.AND P2, PT, R2, c[0x0][0x220], PT ;  /* 0x0000880002007a0c */ /* 0x000fce0003f46270 */
[----:B------:R1:W-:Y:S04]  /*14720*/  @!P0 STG.E.128 [R4.64+0x100], R104 ;  /* 0x0001006804008986 */ /* 0x0003e8000c101d20 */
[----:B------:R1:W-:Y:S04]  /*14730*/  @!P1 STG.E.64 [R4.64], R136 ;  /* 0x0000008804009986 */ /* 0x0003e8000c101b20 */
[----:B------:R1:W-:Y:S04]  /*14740*/  @!P1 STG.E.64 [R4.64+0x8], R138 ;  /* 0x0000088a04009986 */ /* 0x0003e8000c101b20 */
[----:B------:R1:W-:Y:S04]  /*14750*/  @!P3 STG.E.128 [R4.64+0x200], R72 ;  /* 0x000200480400b986 */ /* 0x0003e8000c101d20 */
[----:B------:R1:W-:Y:S02]  /*14760*/  @!P2 STG.E.128 [R4.64+0x300], R40 ;  /* 0x000300280400a986 */ /* 0x0003e4000c101d20 */
.L_x_3206:
[----:B------:R-:W-:Y:S05]  /*14770*/  BSYNC B0 ;  /* 0x0000000000007941 */ /* 0x000fea0003800000 */
.L_x_3205:
        /* <DEDUP_REMOVED lines=11> */
[----:B------:R2:W-:Y:S04]  /*14830*/  @!P2 STG.E.128 [R4.64+0x2100], R100 ;  /* 0x002100640400a986 */ /* 0x0005e8000c101d20 */
[----:B------:R2:W-:Y:S04]  /*14840*/  @!P1 STG.E.128 [R4.64+0x2200], R68 ;  /* 0x0022004404009986 */ /* 0x0005e8000c101d20 */
[----:B------:R2:W-:Y:S02]  /*14850*/  @!P0 STG.E.128 [R4.64+0x2300], R36 ;  /* 0x0023002404008986 */ /* 0x0005e4000c101d20 */
.L_x_3208:
[----:B------:R-:W-:Y:S05]  /*14860*/  BSYNC B0 ;  /* 0x0000000000007941 */ /* 0x000fea0003800000 */
.L_x_3207:
        /* <DEDUP_REMOVED lines=14> */
.L_x_3210:
[----:B------:R-:W-:Y:S05]  /*14950*/  BSYNC B0 ;  /* 0x0000000000007941 */ /* 0x000fea0003800000 */
.L_x_3209:
        /* <DEDUP_REMOVED lines=14> */
.L_x_3212:
[----:B------:R-:W-:Y:S05]  /*14a40*/  BSYNC B0 ;  /* 0x0000000000007941 */ /* 0x000fea0003800000 */
.L_x_3211:
        /* <DEDUP_REMOVED lines=14> */
.L_x_3214:
[----:B------:R-:W-:Y:S05]  /*14b30*/  BSYNC B0 ;  /* 0x0000000000007941 */ /* 0x000fea0003800000 */
.L_x_3213:
        /* <DEDUP_REMOVED lines=14> */
.L_x_3216:
[----:B------:R-:W-:Y:S05]  /*14c20*/  BSYNC B0 ;  /* 0x0000000000007941 */ /* 0x000fea0003800000 */
.L_x_3215:
        /* <DEDUP_REMOVED lines=14> */
.L_x_3218:
[----:B------:R-:W-:Y:S05]  /*14d10*/  BSYNC B0 ;  /* 0x0000000000007941 */ /* 0x000fea0003800000 */
.L_x_3217:
        /* <DEDUP_REMOVED lines=8> */
[----:B------:R1:W-:Y:S04]  /*14da0*/  @!P1 STG.E.128 [R4.64+0xe100], R76 ;  /* 0x00e1004c04009986 */ /* 0x0003e8000c101d20 */
[----:B------:R1:W-:Y:S01]  /*14db0*/  @!P0 STG.E.128 [R4.64+0xe200], R44 ;  /* 0x00e2002c04008986 */ /* 0x0003e2000c101d20 */
[----:B------:R-:W-:-:S03]  /*14dc0*/  ISETP.GE.AND P0, PT, R0, c[0x0][0x220], PT ;  /* 0x0000880000007a0c */ /* 0x000fc60003f06270 */
[----:B------:R1:W-:Y:S10]  /*14dd0*/  @!P2 STG.E.128 [R4.64+0xe000], R108 ;  /* 0x00e0006c0400a986 */ /* 0x0003f4000c101d20 */
[----:B------:R-:W-:Y:S05]  /*14de0*/  @P0 EXIT ;  /* 0x000000000000094d */ /* 0x000fea0003800000 */
[----:B------:R-:W-:Y:S01]  /*14df0*/  STG.E.128 [R4.64+0xe300], R140 ;  /* 0x00e3008c04007986 */ /* 0x000fe2000c101d20 */
[----:B------:R-:W-:Y:S05]  /*14e00*/  EXIT ;  /* 0x000000000000794d */ /* 0x000fea0003800000 */
.L_x_3219:
        /* <DEDUP_REMOVED lines=15> */
.L_x_8793:


//--------------------- .text._ZN5flash24flash_fwd_splitkv_kernelI23Flash_fwd_kernel_traitsILi256ELi64ELi64ELi4ELb0ELb0EN7cutlass6half_tE19Flash_kernel_traitsILi256ELi64ELi64ELi4ES3_EELb0ELb1ELb0ELb0ELb0ELb0ELb1ELb1EEEvNS_16Flash_fwd_paramsE --------------------------
	.section	.text._ZN5flash24flash_fwd_splitkv_kernelI23Flash_fwd_kernel_traitsILi256ELi64ELi64ELi4ELb0ELb0EN7cutlass6half_tE19Flash_kernel_traitsILi256ELi64ELi64ELi4ES3_EELb0ELb1ELb0ELb0ELb0ELb0ELb1ELb1EEEvNS_16Flash_fwd_paramsE,"ax",@progbits
	.sectioninfo	@"SHI_REGISTERS=255"
	.align	128
        .global         _ZN5flash24flash_fwd_splitkv_kernelI23Flash_fwd_kernel_traitsILi256ELi64ELi64ELi4ELb0ELb0EN7cutlass6half_tE19Flash_kernel_traitsILi256ELi64ELi64ELi4ES3_EELb0ELb1ELb0ELb0ELb0ELb0ELb1ELb1EEEvNS_16Flash_fwd_paramsE
        .type           _ZN5flash24flash_fwd_splitkv_kernelI23Flash_fwd_kernel_traitsILi256ELi64ELi64ELi4ELb0ELb0EN7cutlass6half_tE19Flash_kernel_traitsILi256ELi64ELi64ELi4ES3_EELb0ELb1ELb0ELb0ELb0ELb0ELb1ELb1EEEvNS_16Flash_fwd_paramsE,@function
        .size           _ZN5flash24flash_fwd_splitkv_kernelI23Flash_fwd_kernel_traitsILi256ELi64ELi64ELi4ELb0ELb0EN7cutlass6half_tE19Flash_kernel_traitsILi256ELi64ELi64ELi4ES3_EELb0ELb1ELb0ELb0ELb0ELb0ELb1ELb1EEEvNS_16Flash_fwd_paramsE,(.L_x_8743 - _ZN5flash24flash_fwd_splitkv_kernelI23Flash_fwd_kernel_traitsILi256ELi64ELi64ELi4ELb0ELb0EN7cutlass6half_tE19Flash_kernel_traitsILi256ELi64ELi64ELi4ES3_EELb0ELb1ELb0ELb0ELb0ELb0ELb1ELb1EEEvNS_16Flash_fwd_paramsE)
        .other          _ZN5flash24flash_fwd_splitkv_kernelI23Flash_fwd_kernel_traitsILi256ELi64ELi64ELi4ELb0ELb0EN7cutlass6half_tE19Flash_kernel_traitsILi256ELi64ELi64ELi4ES3_EELb0ELb1ELb0ELb0ELb0ELb0ELb1ELb1EEEvNS_16Flash_fwd_paramsE,@"STO_CUDA_ENTRY STV_DEFAULT"
_ZN5flash24flash_fwd_splitkv_kernelI23Flash_fwd_kernel_traitsILi256ELi64ELi64ELi4ELb0ELb0EN7cutlass6half_tE19Flash_kernel_traitsILi256ELi64ELi64ELi4ES3_EELb0ELb1ELb0ELb0ELb0ELb0ELb1ELb1EEEvNS_16Flash_fwd_paramsE:
.text._ZN5flash24flash_fwd_splitkv_kernelI23Flash_fwd_kernel_traitsILi256ELi64ELi64ELi4ELb0ELb0EN7cutlass6half_tE19Flash_kernel_traitsILi256ELi64ELi64ELi4ES3_EELb0ELb1ELb0ELb0ELb0ELb0ELb1ELb1EEEvNS_16Flash_fwd_paramsE:
[----:B------:R-:W-:Y:S02]  /*0000*/  MOV R1, c[0x0][0x28] ;  /* 0x00000a0000017a02 */ /* 0x000fe40000000f00 */
[----:B------:R-:W1:Y:S01]  /*0010*/  I2F.U32.RP R2, c[0x0][0x1c0] ;  /* 0x0000700000027b06 */ /* 0x000e620000209000 */
[----:B------:R-:W2:Y:S01]  /*0020*/  S2R R240, SR_CTAID.Z ;  /* 0x0000000000f07919 */ /* 0x000ea20000002700 */
[----:B------:R-:W-:Y:S01]  /*0030*/  ISETP.NE.U32.AND P0, PT, RZ, c[0x0][0x1c0], PT ;  /* 0x00007000ff007a0c */ /* 0x000fe20003f05070 */
[----:B------:R-:W3:Y:S01]  /*0040*/  S2UR UR8, SR_CTAID.Y ;  /* 0x00000000000879c3 */ /* 0x000ee20000002600 */
[----:B------:R-:W-:Y:S01]  /*0050*/  ULDC.64 UR4, c[0x0][0x40] ;  /* 0x0000100000047ab9 */ /* 0x000fe20000000a00 */
[----:B------:R-:W4:Y:S01]  /*0060*/  S2R R238, SR_CTAID.X ;  /* 0x0000000000ee7919 */ /* 0x000f220000002500 */
[----:B------:R-:W-:Y:S01]  /*0070*/  BSSY B4, `(.L_x_3220) ;  /* 0x0000017000047945 */ /* 0x000fe20003800000 */
[----:B------:R-:W-:Y:S01]  /*0080*/  UIADD3 UR4, UP0, UR4, 0x160, URZ ;  /* 0x0000016004047890 */ /* 0x000fe2000ff1e03f */
[----:B------:R-:W-:-:S03]  /*0090*/  MOV R237, 0x1e0 ;  /* 0x000001e000ed7802 */ /* 0x000fc60000000f00 */
[----:B------:R-:W-:Y:S01]  /*00a0*/  UIADD3.X UR5, URZ, UR5, URZ, UP0, !UPT ;  /* 0x000000053f057290 */ /* 0x000fe200087fe43f */
[----:B-1----:R-:W1:Y:S02]  /*00b0*/  MUFU.RCP R2, R2 ;  /* 0x0000000200027308 */ /* 0x002e640000001000 */
[----:B-1----:R-:W-:-:S06]  /*00c0*/  IADD3 R2, R2, 0xffffffe, RZ ;  /* 0x0ffffffe02027810 */ /* 0x002fcc0007ffe0ff */
[----:B------:R-:W1:Y:S02]  /*00d0*/  F2I.FTZ.U32.TRUNC.NTZ R3, R2 ;  /* 0x0000000200037305 */ /* 0x000e64000021f000 */
[----:B-1----:R-:W-:Y:S02]  /*00e0*/  IMAD.MOV R0, RZ, RZ, -R3 ;  /* 0x000000ffff007224 */ /* 0x002fe400078e0a03 */
[----:B------:R-:W-:Y:S02]  /*00f0*/  IMAD.MOV.U32 R2, RZ, RZ, RZ ;  /* 0x000000ffff027224 */ /* 0x000fe400078e00ff */
        /* <DEDUP_REMOVED lines=13> */
[----:B---34-:R-:W-:Y:S05]  /*01d0*/  CALL.REL.NOINC `($_ZN5flash24flash_fwd_splitkv_kernelI23Flash_fwd_kernel_traitsILi256ELi64ELi64ELi4ELb0ELb0EN7cutlass6half_tE19Flash_kernel_traitsILi256ELi64ELi64ELi4ES3_EELb0ELb1ELb0ELb0ELb0ELb0ELb1ELb1EEEvNS_16Flash_fwd_paramsE$_ZN5flash30compute_attn_1rowblock_splitkvI23Flash_fwd_kernel_traitsILi256ELi64ELi64ELi4ELb0ELb0EN7cutlass6half_tE19Flash_kernel_traitsILi256ELi64ELi64ELi4ES3_EELb0ELb1ELb0ELb0ELb0ELb0ELb1ELb1ENS_16Flash_fwd_paramsEEEvRKT8_iiiii) ;  /* 0x0000002000007944 */ /* 0x018fea0003c00000 */
[----:B------:R-:W-:Y:S05]  /*01e0*/  BSYNC B4 ;  /* 0x0000000000047941 */ /* 0x000fea0003800000 */
.L_x_3220:
[----:B------:R-:W-:Y:S05]  /*01f0*/  EXIT ;  /* 0x000000000000794d */ /* 0x000fea0003800000 */
        .type           $_ZN5flash24flash_fwd_splitkv_kernelI23Flash_fwd_kernel_traitsILi256ELi64ELi64ELi4ELb0ELb0EN7cutlass6half_tE19Flash_kernel_traitsILi256ELi64ELi64ELi4ES3_EELb0ELb1ELb0ELb0ELb0ELb0ELb1ELb1EEEvNS_16Flash_fwd_paramsE$_ZN5flash30compute_attn_1rowblock_splitkvI23Flash_fwd_kernel_traitsILi256ELi64ELi64ELi4ELb0ELb0EN7cutlass6half_tE19Flash_kernel_traitsILi256ELi64ELi64ELi4ES3_EELb0ELb1ELb0ELb0ELb0ELb0ELb1ELb1ENS_16Flash_fwd_paramsEEEvRKT8_iiiii,@function
        .size           $_ZN5flash24flash_fwd_splitkv_kernelI23Flash_fwd_kernel_traitsILi256ELi64ELi64ELi4ELb0ELb0EN7cutlass6half_tE19Flash_kernel_traitsILi256ELi64ELi64ELi4ES3_EELb0ELb1ELb0ELb0ELb0ELb0ELb1ELb1EEEvNS_16Flash_fwd_paramsE$_ZN5flash30compute_attn_1rowblock_splitkvI23Flash_fwd_kernel_traitsILi256ELi64ELi64ELi4ELb0ELb0EN7cutlass6half_tE19Flash_kernel_traitsILi256ELi64ELi64ELi4ES3_EELb0ELb1ELb0ELb0ELb0ELb0ELb1ELb1ENS_16Flash_fwd_paramsEEEvRKT8_iiiii,($__internal_20_$__cuda_sm70_shflsync_bfly_p - $_ZN5flash24flash_fwd_splitkv_kernelI23Flash_fwd_kernel_traitsILi256ELi64ELi64ELi4ELb0ELb0EN7cutlass6half_tE19Flash_kernel_traitsILi256ELi64ELi64ELi4ES3_EELb0ELb1ELb0ELb0ELb0ELb0ELb1ELb1EEEvNS_16Flash_fwd_paramsE$_ZN5flash30compute_attn_1rowblock_splitkvI23Flash_fwd_kernel_traitsILi256ELi64ELi64ELi4ELb0ELb0EN7cutlass6half_tE19Flash_kernel_traitsILi256ELi64ELi64ELi4ES3_EELb0ELb1ELb0ELb0ELb0ELb0ELb1ELb1ENS_16Flash_fwd_paramsEEEvRKT8_iiiii)
$_ZN5flash24flash_fwd_splitkv_kernelI23Flash_fwd_kernel_traitsILi256ELi64ELi64ELi4ELb0ELb0EN7cutlass6half_tE19Flash_kernel_traitsILi256ELi64ELi64ELi4ES3_EELb0ELb1ELb0ELb0ELb0ELb0ELb1ELb1EEEvNS_16Flash_fwd_paramsE$_ZN5flash30compute_attn_1rowblock_splitkvI23Flash_fwd_kernel_traitsILi256ELi64ELi64ELi4ELb0ELb0EN7cutlass6half_tE19Flash_kernel_traitsILi256ELi64ELi64ELi4ES3_EELb0ELb1ELb0ELb0ELb0ELb0ELb1ELb1ENS_16Flash_fwd_paramsEEEvRKT8_iiiii:
        /* <DEDUP_REMOVED lines=20> */
.L_x_3222:
[----:B------:R-:W-:Y:S05]  /*0340*/  BSYNC B0 ;  /* 0x0000000000007941 */ /* 0x000fea0003800000 */
.L_x_3221:
[----:B------:R-:W3:Y:S04]  /*0350*/  LD.E.64 R20, [R10.64+0xf0] ;  /* 0x0000f0060a147980 */ /* 0x000ee8000c101b00 */
[----:B------:R-:W4:Y:S01]  /*0360*/  @P1 LD.E R239, [R4.64+0x4] ;  /* 0x0000040604ef1980 */ /* 0x000f22000c101900 */
[----:B------:R-:W-:Y:S01]  /*0370*/  IMAD.MOV.U32 R15, RZ, RZ, RZ ;  /* 0x000000ffff0f7224 */ /* 0x000fe200078e00ff */
[----:B---3--:R-:W-:-:S04]  /*0380*/  ISETP.NE.U32.AND P4, PT, R20, RZ, PT ;  /* 0x000000ff1400720c */ /* 0x008fc80003f85070 */
[----:B------:R-:W-:Y:S01]  /*0390*/  ISETP.NE.AND.EX P4, PT, R21, RZ, PT, P4 ;  /* 0x000000ff1500720c */ /* 0x000fe20003f85340 */
[----:B------:R-:W-:Y:S01]  /*03a0*/  IMAD.WIDE R20, R241, 0x4, R20 ;  /* 0x00000004f1147825 */ /* 0x000fe200078e0214 */
[----:B----45:R-:W-:-:S06]  /*03b0*/  @P1 IADD3 R239, R239, -R7, RZ ;  /* 0x80000007efef1210 */ /* 0x030fcc0007ffe0ff */
        /* <DEDUP_REMOVED lines=10> */
.L_x_3224:
[----:B------:R4:W5:Y:S02]  /*0460*/  LD.E R79, [R10.64+0xb8] ;  /* 0x0000b8060a4f7980 */ /* 0x000964000c101900 */
.L_x_3225:
[----:B------:R-:W-:Y:S05]  /*0470*/  BSYNC B0 ;  /* 0x0000000000007941 */ /* 0x000fea0003800000 */
.L_x_3223:
        /* <DEDUP_REMOVED lines=10> */
.L_x_3227:
[----:B------:R-:W2:Y:S01]  /*0520*/  LD.E.64 R2, [R10.64+0x108] ;  /* 0x000108060a027980 */ /* 0x000ea2000c101b00 */
[----:B------:R-:W-:Y:S01]  /*0530*/  BSSY B0, `(.L_x_3229) ;  /* 0x0000006000007945 */ /* 0x000fe20003800000 */
[----:B------:R-:W-:Y:S01]  /*0540*/  IMAD.MOV.U32 R51, RZ, RZ, RZ ;  /* 0x000000ffff337224 */ /* 0x000fe200078e00ff */
[----:B--2---:R-:W-:-:S04]  /*0550*/  ISETP.NE.U32.AND P0, PT, R2, RZ, PT ;  /* 0x000000ff0200720c */ /* 0x004fc80003f05070 */
[----:B------:R-:W-:-:S13]  /*0560*/  ISETP.NE.AND.EX P0, PT, R3, RZ, PT, P0 ;  /* 0x000000ff0300720c */ /* 0x000fda0003f05300 */
[----:B------:R-:W-:Y:S05]  /*0570*/  @!P0 BRA `(.L_x_3230) ;  /* 0x0000001000008947 */ /* 0x000fea0003800000 */
[----:B------:R2:W5:Y:S02]  /*0580*/  LD.E R51, [R10.64+0xbc] ;  /* 0x0000bc060a337980 */ /* 0x000564000c101900 */
.L_x_3230:
[----:B------:R-:W-:Y:S05]  /*0590*/  BSYNC B0 ;  /* 0x0000000000007941 */ /* 0x000fea0003800000 */
.L_x_3229:
[----:B-----5:R-:W-:Y:S02]  /*05a0*/  IADD3 R51, R79, R51, RZ ;  /* 0x000000334f337210 */ /* 0x020fe40007ffe0ff */
.L_x_3228:
[----:B------:R-:W-:Y:S05]  /*05b0*/  BSYNC B1 ;  /* 0x0000000000017941 */ /* 0x000fea0003800000 */
.L_x_3226:
[----:B------:R-:W-:Y:S01]  /*05c0*/  IMAD.SHL.U32 R50, R238, 0x40, RZ ;  /* 0x00000040ee327824 */ /* 0x000fe200078e00ff */
[----:B------:R-:W-:Y:S01]  /*05d0*/  MOV R2, R237 ;  /* 0x000000ed00027202 */ /* 0x000fe20000000f00 */
[----:B------:R-:W-:-:S03]  /*05e0*/  IMAD.MOV.U32 R3, RZ, RZ, 0x0 ;  /* 0x00000000ff037424 */ /* 0x000fc600078e00ff */
[----:B------:R-:W-:-:S13]  /*05f0*/  ISETP.GT.AND P0, PT, R239, R50, PT ;  /* 0x00000032ef00720c */ /* 0x000fda0003f04270 */
[----:B------:R-:W-:Y:S05]  /*0600*/  @!P0 RET.REL.NODEC R2 `(_ZN5flash24flash_fwd_splitkv_kernelI23Flash_fwd_kernel_traitsILi256ELi64ELi64ELi4ELb0ELb0EN7cutlass6half_tE19Flash_kernel_traitsILi256ELi64ELi64ELi4ES3_EELb0ELb1ELb0ELb0ELb0ELb0ELb1ELb1EEEvNS_16Flash_fwd_paramsE) ;  /* 0xfffff9f002008950 */ /* 0x000fea0003c3ffff */
[----:B------:R-:W4:Y:S04]  /*0610*/  LD.E R0, [R10.64+0xb8] ;  /* 0x0000b8060a007980 */ /* 0x000f28000c101900 */
[----:B------:R-:W5:Y:S04]  /*0620*/  LD.E R6, [R10.64+0x184] ;  /* 0x000184060a067980 */ /* 0x000f68000c101900 */
[----:B-12---:R-:W2:Y:S01]  /*0630*/  LD.E R4, [R10.64+0x188] ;  /* 0x000188060a047980 */ /* 0x006ea2000c101900 */
[----:B------:R-:W-:-:S03]  /*0640*/  IABS R3, c[0x0][0x10] ;  /* 0x0000040000037a13 */ /* 0x000fc60000000000 */
[----:B------:R-:W1:Y:S01]  /*0650*/  S2R R132, SR_TID.X ;  /* 0x0000000000847919 */ /* 0x000e620000002100 */
[----:B------:R-:W3:Y:S08]  /*0660*/  I2F.RP R12, R3 ;  /* 0x00000003000c7306 */ /* 0x000ef00000209400 */
[----:B---3--:R-:W3:Y:S02]  /*0670*/  MUFU.RCP R12, R12 ;  /* 0x0000000c000c7308 */ /* 0x008ee40000001000 */
[----:B---3--:R-:W-:-:S06]  /*0680*/  IADD3 R12, R12, 0xffffffe, RZ ;  /* 0x0ffffffe0c0c7810 */ /* 0x008fcc0007ffe0ff */
[----:B------:R-:W3:Y:S02]  /*0690*/  F2I.FTZ.U32.TRUNC.NTZ R13, R12 ;  /* 0x0000000c000d7305 */ /* 0x000ee4000021f000 */
[----:B---3--:R-:W-:Y:S02]  /*06a0*/  IMAD.MOV R5, RZ, RZ, -R13 ;  /* 0x000000ffff057224 */ /* 0x008fe400078e0a0d */
[----:B------:R-:W-:Y:S02]  /*06b0*/  IMAD.MOV.U32 R12, RZ, RZ, RZ ;  /* 0x000000ffff0c7224 */ /* 0x000fe400078e00ff */
[----:B------:R-:W-:-:S04]  /*06c0*/  IMAD R5, R5, R3, RZ ;  /* 0x0000000305057224 */ /* 0x000fc800078e02ff */
[----:B------:R-:W-:Y:S01]  /*06d0*/  IMAD.HI.U32 R5, R13, R5, R12 ;  /* 0x000000050d057227 */ /* 0x000fe200078e000c */
[----:B----4-:R-:W-:-:S04]  /*06e0*/  IADD3 R0, R0, 0x3f, RZ ;  /* 0x0000003f00007810 */ /* 0x010fc80007ffe0ff */
[----:B------:R-:W-:-:S04]  /*06f0*/  SHF.R.S32.HI R8, RZ, 0x1f, R0 ;  /* 0x0000001fff087819 */ /* 0x000fc80000011400 */
[----:B------:R-:W-:Y:S02]  /*0700*/  LEA.HI R8, R8, R0, RZ, 0x6 ;  /* 0x0000000008087211 */ /* 0x000fe400078f30ff */
[----:B------:R-:W-:Y:S02]  /*0710*/  IABS R0, c[0x0][0x10] ;  /* 0x0000040000007a13 */ /* 0x000fe40000000000 */
[----:B------:R-:W-:-:S03]  /*0720*/  LEA.HI.SX32 R8, R8, c[0x0][0x10], 0x1a ;  /* 0x0000040008087a11 */ /* 0x000fc600078fd2ff */
[----:B------:R-:W-:Y:S01]  /*0730*/  IMAD.MOV R0, RZ, RZ, -R0 ;  /* 0x000000ffff007224 */ /* 0x000fe200078e0a00 */
[----:B------:R-:W-:-:S04]  /*0740*/  IADD3 R8, R8, -0x1, RZ ;  /* 0xffffffff08087810 */ /* 0x000fc80007ffe0ff */
[----:B------:R-:W-:Y:S02]  /*0750*/  IABS R2, R8 ;  /* 0x0000000800027213 */ /* 0x000fe40000000000 */
[----:B------:R-:W-:-:S03]  /*0760*/  LOP3.LUT R8, R8, c[0x0][0x10], RZ, 0x3c, !PT ;  /* 0x0000040008087a12 */ /* 0x000fc600078e3cff */
[----:B------:R-:W-:Y:S01]  /*0770*/  IMAD.HI.U32 R5, R5, R2, RZ ;  /* 0x0000000205057227 */ /* 0x000fe200078e00ff */
[----:B------:R-:W-:Y:S02]  /*0780*/  ISETP.GE.AND P0, PT, R8, RZ, PT ;  /* 0x000000ff0800720c */ /* 0x000fe40003f06270 */
[----:B------:R-:W-:Y:S01]  /*0790*/  IADD3 R8, R51, 0x3f, RZ ;  /* 0x0000003f33087810 */ /* 0x000fe20007ffe0ff */
[----:B------:R-:W-:-:S03]  /*07a0*/  IMAD R0, R5, R0, R2 ;  /* 0x0000000005007224 */ /* 0x000fc600078e0202 */
[----:B------:R-:W-:Y:S02]  /*07b0*/  SHF.R.S32.HI R2, RZ, 0x1f, R8 ;  /* 0x0000001fff027819 */ /* 0x000fe40000011408 */
[----:B------:R-:W-:Y:S02]  /*07c0*/  ISETP.GT.U32.AND P1, PT, R3, R0, PT ;  /* 0x000000000300720c */ /* 0x000fe40003f24070 */
[----:B------:R-:W-:-:S04]  /*07d0*/  LEA.HI R2, R2, R8, RZ, 0x6 ;  /* 0x0000000802027211 */ /* 0x000fc800078f30ff */
[----:B------:R-:W-:-:S07]  /*07e0*/  SHF.R.S32.HI R2, RZ, 0x6, R2 ;  /* 0x00000006ff027819 */ /* 0x000fce0000011402 */
[----:B------:R-:W-:Y:S01]  /*07f0*/  @!P1 IMAD.IADD R0, R0, 0x1, -R3 ;  /* 0x0000000100009824 */ /* 0x000fe200078e0a03 */
[----:B------:R-:W-:Y:S02]  /*0800*/  @!P1 IADD3 R5, R5, 0x1, RZ ;  /* 0x0000000105059810 */ /* 0x000fe40007ffe0ff */
[----:B------:R-:W-:Y:S02]  /*0810*/  ISETP.NE.AND P1, PT, RZ, c[0x0][0x10], PT ;  /* 0x00000400ff007a0c */ /* 0x000fe40003f25270 */
[----:B------:R-:W-:Y:S02]  /*0820*/  ISETP.GE.U32.AND P2, PT, R0, R3, PT ;  /* 0x000000030000720c */ /* 0x000fe40003f46070 */
[----:B------:R-:W-:-:S04]  /*0830*/  IADD3 R3, -R239, 0x7f, R50 ;  /* 0x0000007fef037810 */ /* 0x000fc80007ffe132 */
[----:B--2---:R-:W-:-:S04]  /*0840*/  IADD3 R4, R4, R3, R51 ;  /* 0x0000000304047210 */ /* 0x004fc80007ffe033 */
[----:B------:R-:W-:-:S03]  /*0850*/  SHF.R.S32.HI R3, RZ, 0x1f, R4 ;  /* 0x0000001fff037819 */ /* 0x000fc60000011404 */
[----:B------:R-:W-:Y:S02]  /*0860*/  @P2 IADD3 R5, R5, 0x1, RZ ;  /* 0x0000000105052810 */ /* 0x000fe40007ffe0ff */
[----:B------:R-:W-:-:S03]  /*0870*/  LEA.HI R3, R3, R4, RZ, 0x6 ;  /* 0x0000000403037211 */ /* 0x000fc600078f30ff */
[----:B------:R-:W-:Y:S01]  /*0880*/  IMAD.MOV.U32 R0, RZ, RZ, R5 ;  /* 0x000000ffff007224 */ /* 0x000fe200078e0005 */
[----:B------:R-:W-:Y:S02]  /*0890*/  IADD3 R5, R51, R50, -R239 ;  /* 0x0000003233057210 */ /* 0x000fe40007ffe8ef */
[----:B------:R-:W-:Y:S01]  /*08a0*/  SHF.R.S32.HI R3, RZ, 0x6, R3 ;  /* 0x00000006ff037819 */ /* 0x000fe20000011403 */
[----:B------:R-:W-:Y:S01]  /*08b0*/  @!P0 IMAD.MOV R0, RZ, RZ, -R0 ;  /* 0x000000ffff008224 */ /* 0x000fe200078e0a00 */
[----:B------:R-:W-:Y:S01]  /*08c0*/  @!P1 LOP3.LUT R0, RZ, c[0x0][0x10], RZ, 0x33, !PT ;  /* 0x00000400ff009a12 */ /* 0x000fe200078e33ff */
[----:B-----5:R-:W-:-:S04]  /*08d0*/  IMAD.IADD R6, R5, 0x1, -R6 ;  /* 0x0000000105067824 */ /* 0x020fc800078e0a06 */
[----:B------:R-:W-:Y:S01]  /*08e0*/  IMAD R234, R0, UR8, RZ ;  /* 0x0000000800ea7c24 */ /* 0x000fe2000f8e02ff */
[----:B------:R-:W-:-:S03]  /*08f0*/  SHF.R.S32.HI R5, RZ, 0x1f, R6 ;  /* 0x0000001fff057819 */ /* 0x000fc60000011406 */
[----:B------:R-:W-:Y:S01]  /*0900*/  IMAD.IADD R0, R0, 0x1, R234 ;  /* 0x0000000100007824 */ /* 0x000fe200078e02ea */
[----:B------:R-:W-:-:S04]  /*0910*/  LEA.HI R5, R5, R6, RZ, 0x6 ;  /* 0x0000000605057211 */ /* 0x000fc800078f30ff */
[----:B------:R-:W-:Y:S02]  /*0920*/  IMNMX R0, R2, R0, PT ;  /* 0x0000000002007217 */ /* 0x000fe40003800200 */
[----:B------:R-:W-:Y:S02]  /*0930*/  SHF.R.S32.HI R5, RZ, 0x6, R5 ;  /* 0x00000006ff057819 */ /* 0x000fe40000011405 */
[----:B------:R-:W-:Y:S02]  /*0940*/  IMNMX R165, R0, R3, PT ;  /* 0x0000000300a57217 */ /* 0x000fe40003800200 */
[----:B------:R-:W-:-:S04]  /*0950*/  IMNMX R234, R234, R5, !PT ;  /* 0x00000005eaea7217 */ /* 0x000fc80007800200 */
[----:B------:R-:W-:-:S13]  /*0960*/  ISETP.GE.AND P0, PT, R234, R165, PT ;  /* 0x000000a5ea00720c */ /* 0x000fda0003f06270 */
[----:B------:R-:W-:Y:S05]  /*0970*/  @!P0 BRA `(.L_x_3231) ;  /* 0x00000a5000008947 */ /* 0x000fea0003800000 */
[----:B-1----:R1:W2:Y:S04]  /*0980*/  LD.E.64 R2, [R10.64+0xb0] ;  /* 0x0000b0060a027980 */ /* 0x0022a8000c101b00 */
[----:B------:R1:W3:Y:S04]  /*0990*/  LD.E R4, [R10.64+0x60] ;  /* 0x000060060a047980 */ /* 0x0002e8000c101900 */
[----:B------:R1:W4:Y:S04]  /*09a0*/  LD.E R6, [R10.64+0xcc] ;  /* 0x0000cc060a067980 */ /* 0x000328000c101900 */
[----:B------:R1:W4:Y:S04]  /*09b0*/  LD.E.64 R8, [R10.64+0x78] ;  /* 0x000078060a087980 */ /* 0x000328000c101b00 */
[----:B------:R1:W5:Y:S04]  /*09c0*/  LD.E R0, [R10.64+0xc0] ;  /* 0x0000c0060a007980 */ /* 0x000368000c101900 */
[----:B-1----:R-:W5:Y:S01]  /*09d0*/  LD.E.64 R10, [R10.64+0xa8] ;  /* 0x0000a8060a0a7980 */ /* 0x002f62000c101b00 */
[----:B------:R-:W-:Y:S01]  /*09e0*/  SHF.R.S32.HI R7, RZ, 0x1f, R132 ;  /* 0x0000001fff077819 */ /* 0x000fe20000011484 */
[----:B------:R-:W-:Y:S03]  /*09f0*/  BSSY B0, `(.L_x_3232) ;  /* 0x000001e000007945 */ /* 0x000fe60003800000 */
[----:B------:R-:W-:-:S04]  /*0a00*/  LEA.HI R7, R7, R132, RZ, 0x4 ;  /* 0x0000008407077211 */ /* 0x000fc800078f20ff */
[----:B------:R-:W-:-:S05]  /*0a10*/  LOP3.LUT R5, R7, 0xfffffff0, RZ, 0xc0, !PT ;  /* 0xfffffff007057812 */ /* 0x000fca00078ec0ff */
[----:B------:R-:W-:Y:S02]  /*0a20*/  IMAD.IADD R132, R132, 0x1, -R5 ;  /* 0x0000000184847824 */ /* 0x000fe400078e0a05 */
[----:B--2---:R-:W-:-:S04]  /*0a30*/  IMAD R2, R2, UR8, R241 ;  /* 0x0000000802027c24 */ /* 0x004fc8000f8e02f1 */
[----:B---3--:R-:W-:Y:S02]  /*0a40*/  IMAD R2, R2, R4, R240 ;  /* 0x0000000402027224 */ /* 0x008fe400078e02f0 */
[----:B------:R-:W-:Y:S02]  /*0a50*/  IMAD.SHL.U32 R4, R132, 0x4, RZ ;  /* 0x0000000484047824 */ /* 0x000fe400078e00ff */
[--C-:B------:R-:W-:Y:S01]  /*0a60*/  IMAD R3, R3, R2, R50.reuse ;  /* 0x0000000203037224 */ /* 0x100fe200078e0232 */
[----:B------:R-:W-:Y:S01]  /*0a70*/  SHF.R.S32.HI R2, RZ, 0x4, R7 ;  /* 0x00000004ff027819 */ /* 0x000fe20000011407 */
[----:B------:R-:W-:Y:S01]  /*0a80*/  IMAD.IADD R50, R239, 0x1, -R50 ;  /* 0x00000001ef327824 */ /* 0x000fe200078e0a32 */
[--C-:B------:R-:W-:Y:S01]  /*0a90*/  SHF.R.S32.HI R5, RZ, 0x1f, R4.reuse ;  /* 0x0000001fff057819 */ /* 0x100fe20000011404 */
[----:B----4-:R-:W-:Y:S01]  /*0aa0*/  IMAD R7, R3, R6, RZ ;  /* 0x0000000603077224 */ /* 0x010fe200078e02ff */
[----:B------:R-:W-:Y:S02]  /*0ab0*/  IADD3 R17, R4, 0x40, RZ ;  /* 0x0000004004117810 */ /* 0x000fe40007ffe0ff */
[C---:B------:R-:W-:Y:S01]  /*0ac0*/  ISETP.GE.AND P1, PT, R2.reuse, R50, PT ;  /* 0x000000320200720c */ /* 0x040fe20003f26270 */
[----:B------:R-:W-:Y:S01]  /*0ad0*/  IMAD.WIDE R12, R2, 0x100, R4 ;  /* 0x00000100020c7825 */ /* 0x000fe200078e0204 */
[----:B------:R-:W-:-:S02]  /*0ae0*/  IADD3 R16, R4, 0x80, RZ ;  /* 0x0000008004107810 */ /* 0x000fc40007ffe0ff */
[----:B------:R-:W-:Y:S02]  /*0af0*/  IADD3 R15, R4, 0xc0, RZ ;  /* 0x000000c0040f7810 */ /* 0x000fe40007ffe0ff */
[----:B------:R-:W-:-:S04]  /*0b00*/  IADD3 R6, P0, R7, R12, RZ ;  /* 0x0000000c07067210 */ /* 0x000fc80007f1e0ff */
[----:B------:R-:W-:Y:S02]  /*0b10*/  LEA.HI.X.SX32 R7, R7, R13, 0x1, P0 ;  /* 0x0000000d07077211 */ /* 0x000fe400000f0eff */
[----:B------:R-:W-:-:S04]  /*0b20*/  LEA R18, P0, R6, R8, 0x2 ;  /* 0x0000000806127211 */ /* 0x000fc800078010ff */
[----:B------:R-:W-:Y:S01]  /*0b30*/  LEA.HI.X R19, R6, R9, R7, 0x2, P0 ;  /* 0x0000000906137211 */ /* 0x000fe200000f1407 */
[----:B------:R-:W-:Y:S05]  /*0b40*/  @P1 BRA `(.L_x_3233) ;  /* 0x0000008000001947 */ /* 0x000fea0003800000 */
[-C--:B-----5:R-:W-:Y:S02]  /*0b50*/  ISETP.GE.AND P3, PT, R4, R0.reuse, PT ;  /* 0x000000000400720c */ /* 0x0a0fe40003f66270 */
[-C--:B------:R-:W-:Y:S02]  /*0b60*/  ISETP.GE.AND P2, PT, R17, R0.reuse, PT ;  /* 0x000000001100720c */ /* 0x080fe40003f46270 */
[-C--:B------:R-:W-:Y:S02]  /*0b70*/  ISETP.GE.AND P1, PT, R16, R0.reuse, PT ;  /* 0x000000001000720c */ /* 0x080fe40003f26270 */
[----:B------:R-:W-:-:S07]  /*0b80*/  ISETP.GE.AND P0, PT, R15, R0, PT ;  /* 0x000000000f00720c */ /* 0x000fce0003f06270 */
[----:B------:R1:W-:Y:S04]  /*0b90*/  @!P3 ST.E.128 [R18.64], RZ ;  /* 0x000000ff1200b985 */ /* 0x0003e8000c101d06 */
[----:B------:R1:W-:Y:S04]  /*0ba0*/  @!P2 ST.E.128 [R18.64+0x100], RZ ;  /* 0x000100ff1200a985 */ /* 0x0003e8000c101d06 */
[----:B------:R1:W-:Y:S04]  /*0bb0*/  @!P1 ST.E.128 [R18.64+0x200], RZ ;  /* 0x000200ff12009985 */ /* 0x0003e8000c101d06 */
[----:B------:R1:W-:Y:S02]  /*0bc0*/  @!P0 ST.E.128 [R18.64+0x300], RZ ;  /* 0x000300ff12008985 */ /* 0x0003e4000c101d06 */
.L_x_3233:
[----:B------:R-:W-:Y:S05]  /*0bd0*/  BSYNC B0 ;  /* 0x0000000000007941 */ /* 0x000fea0003800000 */
.L_x_3232:
        /* <DEDUP_REMOVED lines=12> */
.L_x_3235:
[----:B------:R-:W-:Y:S05]  /*0ca0*/  BSYNC B0 ;  /* 0x0000000000007941 */ /* 0x000fea0003800000 */
.L_x_3234:
        /* <DEDUP_REMOVED lines=12> */
.L_x_3237:
[----:B------:R-:W-:Y:S05]  /*0d70*/  BSYNC B0 ;  /* 0x0000000000007941 */ /* 0x000fea0003800000 */
.L_x_3236:
        /* <DEDUP_REMOVED lines=12> */
.L_x_3239:
[----:B------:R-:W-:Y:S05]  /*0e40*/  BSYNC B0 ;  /* 0x0000000000007941 */ /* 0x000fea0003800000 */
.L_x_3238:
        /* <DEDUP_REMOVED lines=12> */
.L_x_3241:
[----:B------:R-:W-:Y:S05]  /*0f10*/  BSYNC B0 ;  /* 0x0000000000007941 */ /* 0x000fea0003800000 */
.L_x_3240:
        /* <DEDUP_REMOVED lines=12> */
.L_x_3243:
[----:B------:R-:W-:Y:S05]  /*0fe0*/  BSYNC B0 ;  /* 0x0000000000007941 */ /* 0x000fea0003800000 */
.L_x_3242:
        /* <DEDUP_REMOVED lines=12> */
.L_x_3245:
[----:B------:R-:W-:Y:S05]  /*10b0*/  BSYNC B0 ;  /* 0x0000000000007941 */ /* 0x000fea0003800000 */
.L_x_3244:
        /* <DEDUP_REMOVED lines=12> */
.L_x_3247:
[----:B------:R-:W-:Y:S05]  /*1180*/  BSYNC B0 ;  /* 0x0000000000007941 */ /* 0x000fea0003800000 */
.L_x_3246:
[----:B------:R-:W-:Y:S02]  /*1190*/  ISETP.NE.AND P6, PT, R132, RZ, PT ;  /* 0x000000ff8400720c */ /* 0x000fe40003fc5270 */
[----:B-----5:R-:W-:-:S02]  /*11a0*/  SHF.R.S32.HI R0, RZ, 0x1f, R3 ;  /* 0x0000001fff007819 */ /* 0x020fc40000011403 */
[----:B------:R-:W-:Y:S02]  /*11b0*/  ISETP.GE.OR P0, PT, R2, R50, P6 ;  /* 0x000000320200720c */ /* 0x000fe40003706670 */
[----:B------:R-:W-:Y:S02]  /*11c0*/  IADD3 R3, P1, R3, R2, RZ ;  /* 0x0000000203037210 */ /* 0x000fe40007f3e0ff */
[----:B------:R-:W-:Y:S02]  /*11d0*/  ISETP.GE.OR P5, PT, R14, R50, P6 ;  /* 0x000000320e00720c */ /* 0x000fe400037a6670 */
[----:B------:R-:W-:Y:S02]  /*11e0*/  LEA.HI.X.SX32 R0, R2, R0, 0x1, P1 ;  /* 0x0000000002007211 */ /* 0x000fe400008f0eff */
[----:B------:R-:W-:Y:S02]  /*11f0*/  LEA R2, P1, R3, R10, 0x2 ;  /* 0x0000000a03027211 */ /* 0x000fe400078210ff */
[----:B------:R-:W-:-:S02]  /*1200*/  ISETP.GE.OR P2, PT, R9, R50, P6 ;  /* 0x000000320900720c */ /* 0x000fc40003746670 */
[----:B------:R-:W-:Y:S01]  /*1210*/  LEA.HI.X R3, R3, R11, R0, 0x2, P1 ;  /* 0x0000000b03037211 */ /* 0x000fe200008f1400 */
[----:B------:R-:W-:Y:S01]  /*1220*/  @!P0 IMAD.MOV.U32 R0, RZ, RZ, -0x800000 ;  /* 0xff800000ff008424 */ /* 0x000fe200078e00ff */
[-C--:B------:R-:W-:Y:S02]  /*1230*/  ISETP.GE.OR P1, PT, R8, R50.reuse, P6 ;  /* 0x000000320800720c */ /* 0x080fe40003726670 */
[-C--:B------:R-:W-:Y:S02]  /*1240*/  ISETP.GE.OR P4, PT, R13, R50.reuse, P6 ;  /* 0x000000320d00720c */ /* 0x080fe40003786670 */
[----:B------:R1:W-:Y:S01]  /*1250*/  @!P0 ST.E [R2.64], R0 ;  /* 0x0000000002008985 */ /* 0x0003e2000c101906 */
[-C--:B------:R-:W-:Y:S02]  /*1260*/  ISETP.GE.OR P3, PT, R12, R50.reuse, P6 ;  /* 0x000000320c00720c */ /* 0x080fe40003766670 */
[-C--:B------:R-:W-:Y:S02]  /*1270*/  ISETP.GE.OR P0, PT, R7, R50.reuse, P6 ;  /* 0x000000320700720c */ /* 0x080fe40003706670 */
[----:B------:R-:W-:Y:S01]  /*1280*/  ISETP.GE.OR P6, PT, R6, R50, P6 ;  /* 0x000000320600720c */ /* 0x000fe200037c6670 */
[----:B------:R-:W-:-:S03]  /*1290*/  @!P2 IMAD.MOV.U32 R5, RZ, RZ, -0x800000 ;  /* 0xff800000ff05a424 */ /* 0x000fc600078e00ff */
[----:B------:R-:W-:Y:S02]  /*12a0*/  @!P1 IMAD.MOV.U32 R4, RZ, RZ, -0x800000 ;  /* 0xff800000ff049424 */ /* 0x000fe400078e00ff */
[----:B------:R-:W-:Y:S01]  /*12b0*/  @!P4 IMAD.MOV.U32 R8, RZ, RZ, -0x800000 ;  /* 0xff800000ff08c424 */ /* 0x000fe200078e00ff */
[----:B------:R2:W-:Y:S02]  /*12c0*/  @!P2 ST.E [R2.64+0x80], R5 ;  /* 0x000080050200a985 */ /* 0x0005e4000c101906 */
[----:B------:R-:W-:Y:S02]  /*12d0*/  @!P3 IMAD.MOV.U32 R7, RZ, RZ, -0x800000 ;  /* 0xff800000ff07b424 */ /* 0x000fe400078e00ff */
[----:B------:R3:W-:Y:S04]  /*12e0*/  @!P1 ST.E [R2.64+0xa0], R4 ;  /* 0x0000a00402009985 */ /* 0x0007e8000c101906 */
[----:B------:R-:W-:Y:S04]  /*12f0*/  @!P4 ST.E [R2.64+0x40], R8 ;  /* 0x000040080200c985 */ /* 0x000fe8000c101906 */
[----:B------:R-:W-:Y:S01]  /*1300*/  @!P3 ST.E [R2.64+0x60], R7 ;  /* 0x000060070200b985 */ /* 0x000fe2000c101906 */
[----:B-1----:R-:W-:-:S05]  /*1310*/  @!P5 IMAD.MOV.U32 R0, RZ, RZ, -0x800000 ;  /* 0xff800000ff00d424 */ /* 0x002fca00078e00ff */
[----:B------:R1:W-:Y:S01]  /*1320*/  @!P5 ST.E [R2.64+0x20], R0 ;  /* 0x000020000200d985 */ /* 0x0003e2000c101906 */
[----:B--2---:R-:W-:Y:S02]  /*1330*/  IMAD.MOV.U32 R5, RZ, RZ, 0x0 ;  /* 0x00000000ff057424 */ /* 0x004fe400078e00ff */
[----:B---3--:R-:W-:Y:S02]  /*1340*/  IMAD.MOV.U32 R4, RZ, RZ, R237 ;  /* 0x000000ffff047224 */ /* 0x008fe400078e00ed */
[----:B-1----:R-:W-:-:S05]  /*1350*/  @!P0 IMAD.MOV.U32 R0, RZ, RZ, -0x800000 ;  /* 0xff800000ff008424 */ /* 0x002fca00078e00ff */
[----:B------:R1:W-:Y:S01]  /*1360*/  @!P0 ST.E [R2.64+0xc0], R0 ;  /* 0x0000c00002008985 */ /* 0x0003e2000c101906 */
[----:B------:R-:W-:Y:S05]  /*1370*/  @P6 RET.REL.NODEC R4 `(_ZN5flash24flash_fwd_splitkv_kernelI23Flash_fwd_kernel_traitsILi256ELi64ELi64ELi4ELb0ELb0EN7cutlass6half_tE19Flash_kernel_traitsILi256ELi64ELi64ELi4ES3_EELb0ELb1ELb0ELb0ELb0ELb0ELb1ELb1EEEvNS_16Flash_fwd_paramsE) ;  /* 0xffffec8004006950 */ /* 0x000fea0003c3ffff */
[----:B-1----:R-:W-:-:S05]  /*1380*/  MOV R0, 0xff800000 ;  /* 0xff80000000007802 */ /* 0x002fca0000000f00 */
[----:B------:R1:W-:Y:S02]  /*1390*/  ST.E [R2.64+0xe0], R0 ;  /* 0x0000e00002007985 */ /* 0x0003e4000c101906 */
[----:B-1----:R-:W-:Y:S02]  /*13a0*/  MOV R2, R237 ;  /* 0x000000ed00027202 */ /* 0x002fe40000000f00 */
[----:B------:R-:W-:-:S04]  /*13b0*/  MOV R3, 0x0 ;  /* 0x0000000000037802 */ /* 0x000fc80000000f00 */
[----:B------:R-:W-:Y:S05]  /*13c0*/  RET.REL.NODEC R2 `(_ZN5flash24flash_fwd_splitkv_kernelI23Flash_fwd_kernel_traitsILi256ELi64ELi64ELi4ELb0ELb0EN7cutlass6half_tE19Flash_kernel_traitsILi256ELi64ELi64ELi4ES3_EELb0ELb1ELb0ELb0ELb0ELb0ELb1ELb1EEEvNS_16Flash_fwd_paramsE) ;  /* 0xffffec3002007950 */ /* 0x000fea0003c3ffff */
.L_x_3231:
[----:B-1----:R-:W2:Y:S04]  /*13d0*/  LD.E.64 R8, [R10.64+0x160] ;  /* 0x000160060a087980 */ /* 0x002ea8000c101b00 */
[----:B------:R-:W3:Y:S01]  /*13e0*/  LD.E.64 R2, [R10.64+0x158] ;  /* 0x000158060a027980 */ /* 0x000ee2000c101b00 */
[----:B--2---:R-:W-:-:S04]  /*13f0*/  ISETP.NE.U32.AND P1, PT, R8, RZ, PT ;  /* 0x000000ff0800720c */ /* 0x004fc80003f25070 */
[----:B------:R-:W-:-:S13]  /*1400*/  ISETP.NE.AND.EX P1, PT, R9, RZ, PT, P1 ;  /* 0x000000ff0900720c */ /* 0x000fda0003f25310 */
[----:B------:R-:W2:Y:S01]  /*1410*/  @P1 LD.E.64 R12, [R10.64+0x168] ;  /* 0x000168060a0c1980 */ /* 0x000ea2000c101b00 */
        /* <DEDUP_REMOVED lines=21> */
[----:B------:R-:W3:Y:S01]  /*1570*/  LD.E R4, [R10.64+0x68] ;  /* 0x000068060a047980 */ /* 0x000ee2000c101900 */
[----:B------:R-:W-:-:S03]  /*1580*/  LEA R2, R165, 0xffffffc0, 0x6 ;  /* 0xffffffc0a5027811 */ /* 0x000fc600078e30ff */
[----:B-----5:R-:W4:Y:S01]  /*1590*/  LD.E.64 R14, [R10.64+0x20] ;  /* 0x000020060a0e7980 */ /* 0x020f22000c101b00 */
[----:B------:R-:W-:-:S03]  /*15a0*/  IABS R3, R2 ;  /* 0x0000000200037213 */ /* 0x000fc60000000000 */
[----:B------:R-:W3:Y:S04]  /*15b0*/  LD.E.64 R46, [R10.64+0x38] ;  /* 0x000038060a2e7980 */ /* 0x000ee8000c101b00 */
[----:B------:R-:W3:Y:S04]  /*15c0*/  LD.E.64 R18, [R10.64+0x50] ;  /* 0x000050060a127980 */ /* 0x000ee8000c101b00 */
        /* <DEDUP_REMOVED lines=26> */
[----:B------:R-:W-:-:S05]  /*1770*/  IMAD.WIDE R12, R8, 0x4, R242 ;  /* 0x00000004080c7825 */ /* 0x000fca00078e02f2 */
[----:B------:R2:W4:Y:S04]  /*1780*/  LD.E R3, [R12.64] ;  /* 0x000000060c037980 */ /* 0x000528000c101900 */
[----:B--2---:R-:W2:Y:S01]  /*1790*/  LD.E.64 R12, [R10.64+0x28] ;  /* 0x000028060a0c7980 */ /* 0x004ea2000c101b00 */
[----:B---3--:R-:W-:-:S04]  /*17a0*/  IABS R6, R4 ;  /* 0x0000000400067213 */ /* 0x008fc80000000000 */
[----:B------:R-:W3:Y:S08]  /*17b0*/  I2F.RP R0, R6 ;  /* 0x0000000600007306 */ /* 0x000ef00000209400 */
[----:B---3--:R-:W3:Y:S02]  /*17c0*/  MUFU.RCP R0, R0 ;  /* 0x0000000000007308 */ /* 0x008ee40000001000 */
[----:B---3--:R-:W-:-:S06]  /*17d0*/  IADD3 R0, R0, 0xffffffe, RZ ;  /* 0x0ffffffe00007810 */ /* 0x008fcc0007ffe0ff */
[----:B------:R-:W3:Y:S01]  /*17e0*/  F2I.FTZ.U32.TRUNC.NTZ R23, R0 ;  /* 0x0000000000177305 */ /* 0x000ee2000021f000 */
[----:B------:R-:W-:Y:S01]  /*17f0*/  IMAD.MOV.U32 R22, RZ, RZ, RZ ;  /* 0x000000ffff167224 */ /* 0x000fe200078e00ff */
[----:B------:R-:W-:Y:S01]  /*1800*/  IABS R5, R240 ;  /* 0x000000f000057213 */ /* 0x000fe20000000000 */
[----:B---3--:R-:W-:-:S04]  /*1810*/  IMAD.MOV R0, RZ, RZ, -R23 ;  /* 0x000000ffff007224 */ /* 0x008fc800078e0a17 */
[----:B------:R-:W-:Y:S01]  /*1820*/  IMAD R16, R0, R6, RZ ;  /* 0x0000000600107224 */ /* 0x000fe200078e02ff */
[----:B------:R-:W-:-:S03]  /*1830*/  IABS R0, R4 ;  /* 0x0000000400007213 */ /* 0x000fc60000000000 */
[----:B------:R-:W-:Y:S01]  /*1840*/  IMAD.HI.U32 R16, R23, R16, R22 ;  /* 0x0000001017107227 */ /* 0x000fe200078e0016 */
[----:B------:R-:W-:-:S05]  /*1850*/  IADD3 R0, RZ, -R0, RZ ;  /* 0x80000000ff007210 */ /* 0x000fca0007ffe0ff */
[----:B------:R-:W-:-:S04]  /*1860*/  IMAD.HI.U32 R16, R16, R5, RZ ;  /* 0x0000000510107227 */ /* 0x000fc800078e00ff */
[----:B------:R-:W-:-:S05]  /*1870*/  IMAD R0, R16, R0, R5 ;  /* 0x0000000010007224 */ /* 0x000fca00078e0205 */
[----:B------:R-:W-:Y:S02]  /*1880*/  ISETP.GT.U32.AND P1, PT, R6, R0, PT ;  /* 0x000000000600720c */ /* 0x000fe40003f24070 */
[----:B------:R-:W-:-:S11]  /*1890*/  IADD3 R8, -R8, RZ, RZ ;  /* 0x000000ff08087210 */ /* 0x000fd60007ffe1ff */
[----:B------:R-:W-:-:S05]  /*18a0*/  @!P1 IMAD.IADD R0, R0, 0x1, -R6 ;  /* 0x0000000100009824 */ /* 0x000fca00078e0a06 */
[----:B------:R-:W-:Y:S02]  /*18b0*/  ISETP.GE.U32.AND P2, PT, R0, R6, PT ;  /* 0x000000060000720c */ /* 0x000fe40003f46070 */
[----:B------:R-:W-:Y:S02]  /*18c0*/  LOP3.LUT R6, R240, R4, RZ, 0x3c, !PT ;  /* 0x00000004f0067212 */ /* 0x000fe400078e3cff */
[----:B------:R-:W-:Y:S02]  /*18d0*/  @!P1 IADD3 R16, R16, 0x1, RZ ;  /* 0x0000000110109810 */ /* 0x000fe40007ffe0ff */
[----:B------:R-:W-:Y:S02]  /*18e0*/  ISETP.GE.AND P0, PT, R6, RZ, PT ;  /* 0x000000ff0600720c */ /* 0x000fe40003f06270 */
[----:B------:R-:W-:Y:S01]  /*18f0*/  ISETP.NE.AND P1, PT, R4, RZ, PT ;  /* 0x000000ff0400720c */ /* 0x000fe20003f25270 */
[----:B------:R-:W-:-:S04]  /*1900*/  IMAD R9, R9, R8, R2 ;  /* 0x0000000809097224 */ /* 0x000fc800078e0202 */
[----:B------:R-:W-:Y:S02]  /*1910*/  @P2 IADD3 R16, R16, 0x1, RZ ;  /* 0x0000000110102810 */ /* 0x000fe40007ffe0ff */
[----:B------:R-:W-:-:S04]  /*1920*/  SHF.R.S32.HI R8, RZ, 0x1f, R9 ;  /* 0x0000001fff087819 */ /* 0x000fc80000011409 */
[----:B------:R-:W-:Y:S02]  /*1930*/  @!P0 IADD3 R16, -R16, RZ, RZ ;  /* 0x000000ff10108210 */ /* 0x000fe40007ffe1ff */
[----:B------:R-:W-:Y:S02]  /*1940*/  @!P1 LOP3.LUT R16, RZ, R4, RZ, 0x33, !PT ;  /* 0x00000004ff109212 */ /* 0x000fe400078e33ff */
[----:B----4-:R-:W-:Y:S01]  /*1950*/  SHF.R.S32.HI R0, RZ, 0x1f, R3 ;  /* 0x0000001fff007819 */ /* 0x010fe20000011403 */
[----:B------:R-:W-:-:S04]  /*1960*/  IMAD R5, R15, R3, RZ ;  /* 0x000000030f057224 */ /* 0x000fc800078e02ff */
[C---:B------:R-:W-:Y:S02]  /*1970*/  IMAD R5, R14.reuse, R0, R5 ;  /* 0x000000000e057224 */ /* 0x040fe400078e0205 */
[----:B------:R-:W-:-:S04]  /*1980*/  IMAD.WIDE.U32 R14, R14, R3, RZ ;  /* 0x000000030e0e7225 */ /* 0x000fc800078e00ff */
[----:B------:R-:W-:Y:S02]  /*1990*/  IMAD.IADD R15, R15, 0x1, R5 ;  /* 0x000000010f0f7824 */ /* 0x000fe400078e0205 */
[----:B------:R-:W-:Y:S02]  /*19a0*/  IMAD R5, R47, R9, RZ ;  /* 0x000000092f057224 */ /* 0x000fe400078e02ff */
[----:B------:R-:W-:-:S04]  /*19b0*/  IMAD.WIDE.U32 R14, R9, R46, R14 ;  /* 0x0000002e090e7225 */ /* 0x000fc800078e000e */
[----:B------:R-:W-:Y:S02]  /*19c0*/  IMAD R5, R46, R8, R5 ;  /* 0x000000082e057224 */ /* 0x000fe400078e0205 */
[-C--:B--2---:R-:W-:Y:S02]  /*19d0*/  IMAD R4, R13, R3.reuse, RZ ;  /* 0x000000030d047224 */ /* 0x084fe400078e02ff */
[----:B------:R-:W-:Y:S01]  /*19e0*/  IMAD.IADD R13, R15, 0x1, R5 ;  /* 0x000000010f0d7824 */ /* 0x000fe200078e0205 */
[----:B------:R-:W-:Y:S01]  /*19f0*/  SHF.R.S32.HI R15, RZ, 0x1f, R16 ;  /* 0x0000001fff0f7819 */ /* 0x000fe20000011410 */
[----:B------:R-:W-:-:S04]  /*1a00*/  IMAD.WIDE.U32 R22, R12, R3, RZ ;  /* 0x000000030c167225 */ /* 0x000fc800078e00ff */
[----:B------:R-:W-:Y:S01]  /*1a10*/  IMAD R4, R12, R0, R4 ;  /* 0x000000000c047224 */ /* 0x000fe200078e0204 */
[----:B------:R-:W-:Y:S01]  /*1a20*/  MOV R12, R14 ;  /* 0x0000000e000c7202 */ /* 0x000fe20000000f00 */
[----:B------:R-:W-:-:S04]  /*1a30*/  IMAD R5, R19, R16, RZ ;  /* 0x0000001013057224 */ /* 0x000fc800078e02ff */
[----:B------:R-:W-:Y:S02]  /*1a40*/  IMAD R5, R18, R15, R5 ;  /* 0x0000000f12057224 */ /* 0x000fe400078e0205 */
[----:B------:R-:W-:Y:S01]  /*1a50*/  IMAD.WIDE.U32 R18, R16, R18, R12 ;  /* 0x0000001210127225 */ /* 0x000fe200078e000c */
[----:B------:R-:W-:-:S03]  /*1a60*/  IADD3 R17, R23, R4, RZ ;  /* 0x0000000417117210 */ /* 0x000fc60007ffe0ff */
[----:B------:R-:W-:Y:S01]  /*1a70*/  IMAD.MOV.U32 R13, RZ, RZ, R22 ;  /* 0x000000ffff0d7224 */ /* 0x000fe200078e0016 */
[----:B------:R-:W-:Y:S01]  /*1a80*/  MOV R3, R18 ;  /* 0x0000001200037202 */ /* 0x000fe20000000f00 */
[----:B------:R-:W-:Y:S01]  /*1a90*/  IMAD.IADD R0, R19, 0x1, R5 ;  /* 0x0000000113007824 */ /* 0x000fe200078e0205 */
[----:B------:R-:W-:Y:S05]  /*1aa0*/  BRA `(.L_x_3250) ;  /* 0x0000052000007947 */ /* 0x000fea0003800000 */
.L_x_3249:
[----:B------:R-:W2:Y:S01]  /*1ab0*/  LD.E R5, [R10.64+0x68] ;  /* 0x000068060a057980 */ /* 0x000ea2000c101900 */
[----:B------:R-:W-:-:S03]  /*1ac0*/  ISETP.NE.AND P3, PT, R16, -0x1, PT ;  /* 0xffffffff1000780c */ /* 0x000fc60003f65270 */
[----:B------:R-:W3:Y:S04]  /*1ad0*/  LD.E.64 R46, [R10.64+0x38] ;  /* 0x000038060a2e7980 */ /* 0x000ee8000c101b00 */
[----:B------:R-:W4:Y:S04]  /*1ae0*/  LD.E.64 R48, [R10.64+0x40] ;  /* 0x000040060a307980 */ /* 0x000f28000c101b00 */
        /* <DEDUP_REMOVED lines=16> */
[----:B------:R-:W-:-:S03]  /*1bf0*/  IADD3 R0, RZ, -R0, RZ ;  /* 0x80000000ff007210 */ /* 0x000fc60007ffe0ff */
[----:B---3--:R-:W-:Y:S02]  /*1c00*/  @!P3 IMAD R2, R47, R15, RZ ;  /* 0x0000000f2f02b224 */ /* 0x008fe400078e02ff */
[----:B------:R-:W-:-:S04]  /*1c10*/  IMAD.HI.U32 R4, R4, R8, RZ ;  /* 0x0000000804047227 */ /* 0x000fc800078e00ff */
[----:B------:R-:W-:Y:S02]  /*1c20*/  IMAD R0, R4, R0, R8 ;  /* 0x0000000004007224 */ /* 0x000fe400078e0208 */
[----:B------:R-:W-:Y:S02]  /*1c30*/  @!P3 IMAD R2, R6, R46, R2 ;  /* 0x0000002e0602b224 */ /* 0x000fe400078e0202 */
[----:B------:R-:W-:Y:S01]  /*1c40*/  @!P3 IMAD.WIDE.U32 R30, R46, R15, RZ ;  /* 0x0000000f2e1eb225 */ /* 0x000fe200078e00ff */
[----:B------:R-:W-:-:S03]  /*1c50*/  ISETP.GT.U32.AND P0, PT, R3, R0, PT ;  /* 0x000000000300720c */ /* 0x000fc60003f04070 */
[----:B------:R-:W-:Y:S01]  /*1c60*/  @P3 IMAD.IADD R8, R15, 0x1, R16 ;  /* 0x000000010f083824 */ /* 0x000fe200078e0210 */
[----:B-----5:R-:W-:Y:S02]  /*1c70*/  @!P3 SHF.R.S32.HI R6, RZ, 0x1f, R14 ;  /* 0x0000001fff06b819 */ /* 0x020fe4000001140e */
[----:B------:R-:W-:Y:S01]  /*1c80*/  @!P3 IADD3 R9, R31, R2, RZ ;  /* 0x000000021f09b210 */ /* 0x000fe20007ffe0ff */
[-C--:B------:R-:W-:Y:S02]  /*1c90*/  @P3 IMAD R12, R47, R8.reuse, RZ ;  /* 0x000000082f0c3224 */ /* 0x080fe400078e02ff */
[----:B------:R-:W-:-:S04]  /*1ca0*/  @P3 IMAD.WIDE.U32 R26, R46, R8, RZ ;  /* 0x000000082e1a3225 */ /* 0x000fc800078e00ff */
[----:B------:R-:W-:Y:S02]  /*1cb0*/  @!P3 IMAD R2, R25, R14, RZ ;  /* 0x0000000e1902b224 */ /* 0x000fe400078e02ff */
[----:B------:R-:W-:Y:S02]  /*1cc0*/  @!P3 IMAD.MOV.U32 R8, RZ, RZ, R30 ;  /* 0x000000ffff08b224 */ /* 0x000fe400078e001e */
[C---:B------:R-:W-:Y:S02]  /*1cd0*/  @!P3 IMAD R2, R24.reuse, R6, R2 ;  /* 0x000000061802b224 */ /* 0x040fe400078e0202 */
[----:B------:R-:W-:Y:S01]  /*1ce0*/  @!P3 IMAD.WIDE.U32 R8, R24, R14, R8 ;  /* 0x0000000e1808b225 */ /* 0x000fe200078e0008 */
[----:B------:R-:W-:-:S03]  /*1cf0*/  @P3 IADD3 R12, R27, R12, RZ ;  /* 0x0000000c1b0c3210 */ /* 0x000fc60007ffe0ff */
[----:B------:R-:W-:Y:S01]  /*1d00*/  @P3 IMAD.MOV.U32 R13, RZ, RZ, R26 ;  /* 0x000000ffff0d3224 */ /* 0x000fe200078e001a */
[----:B------:R-:W-:Y:S01]  /*1d10*/  @!P3 MOV R13, R8 ;  /* 0x00000008000db202 */ /* 0x000fe20000000f00 */
[----:B------:R-:W-:Y:S01]  /*1d20*/  @!P3 IMAD.IADD R12, R9, 0x1, R2 ;  /* 0x00000001090cb824 */ /* 0x000fe200078e0202 */
[----:B------:R-:W-:-:S04]  /*1d30*/  @!P0 IADD3 R0, R0, -R3, RZ ;  /* 0x8000000300008210 */ /* 0x000fc80007ffe0ff */
[-C--:B------:R-:W-:Y:S02]  /*1d40*/  LOP3.LUT R13, R13, R12.reuse, RZ, 0x3c, !PT ;  /* 0x0000000c0d0d7212 */ /* 0x080fe400078e3cff */
[----:B------:R-:W-:Y:S02]  /*1d50*/  ISETP.GE.U32.AND P2, PT, R0, R3, PT ;  /* 0x000000030000720c */ /* 0x000fe40003f46070 */
[----:B------:R-:W-:Y:S02]  /*1d60*/  LOP3.LUT R3, R240, R5, RZ, 0x3c, !PT ;  /* 0x00000005f0037212 */ /* 0x000fe400078e3cff */
[----:B------:R-:W-:Y:S02]  /*1d70*/  LOP3.LUT R12, R13, R12, RZ, 0x3c, !PT ;  /* 0x0000000c0d0c7212 */ /* 0x000fe400078e3cff */
[----:B------:R-:W-:Y:S02]  /*1d80*/  ISETP.GE.AND P1, PT, R3, RZ, PT ;  /* 0x000000ff0300720c */ /* 0x000fe40003f26270 */
[----:B------:R-:W-:-:S02]  /*1d90*/  @!P0 IADD3 R4, R4, 0x1, RZ ;  /* 0x0000000104048810 */ /* 0x000fc40007ffe0ff */
[----:B------:R-:W-:Y:S02]  /*1da0*/  LEA R2, R165, 0xffffffc0, 0x6 ;  /* 0xffffffc0a5027811 */ /* 0x000fe400078e30ff */
[----:B------:R-:W-:Y:S02]  /*1db0*/  LOP3.LUT R13, R13, R12, RZ, 0x3c, !PT ;  /* 0x0000000c0d0d7212 */ /* 0x000fe400078e3cff */
[----:B------:R-:W-:Y:S01]  /*1dc0*/  ISETP.NE.AND P0, PT, R5, RZ, PT ;  /* 0x000000ff0500720c */ /* 0x000fe20003f05270 */
[----:B----4-:R-:W-:Y:S01]  /*1dd0*/  @!P3 IMAD R6, R49, R15, RZ ;  /* 0x0000000f3106b224 */ /* 0x010fe200078e02ff */
[----:B------:R-:W-:Y:S01]  /*1de0*/  @!P3 SHF.R.S32.HI R0, RZ, 0x1f, R15 ;  /* 0x0000001fff00b819 */ /* 0x000fe2000001140f */
[----:B------:R-:W-:Y:S01]  /*1df0*/  IMAD.WIDE.U32 R24, R46, R2, R12 ;  /* 0x000000022e187225 */ /* 0x000fe200078e000c */
[----:B------:R-:W-:-:S03]  /*1e00*/  SHF.R.S32.HI R8, RZ, 0x1f, R2 ;  /* 0x0000001fff087819 */ /* 0x000fc60000011402 */
[----:B------:R-:W-:Y:S02]  /*1e10*/  @!P3 IMAD R0, R0, R48, R6 ;  /* 0x000000300000b224 */ /* 0x000fe400078e0206 */
[----:B------:R-:W-:Y:S01]  /*1e20*/  @!P3 IMAD.WIDE.U32 R12, R48, R15, RZ ;  /* 0x0000000f300cb225 */ /* 0x000fe200078e00ff */
[----:B------:R-:W-:-:S03]  /*1e30*/  @P2 IADD3 R4, R4, 0x1, RZ ;  /* 0x0000000104042810 */ /* 0x000fc60007ffe0ff */
[----:B------:R-:W-:Y:S01]  /*1e40*/  IMAD R9, R47, R2, RZ ;  /* 0x000000022f097224 */ /* 0x000fe200078e02ff */
[----:B------:R-:W-:Y:S01]  /*1e50*/  @!P3 IADD3 R13, R13, R0, RZ ;  /* 0x000000000d0db210 */ /* 0x000fe20007ffe0ff */
[----:B------:R-:W-:Y:S01]  /*1e60*/  @P3 IMAD.IADD R15, R15, 0x1, R16 ;  /* 0x000000010f0f3824 */ /* 0x000fe200078e0210 */
[----:B------:R-:W-:Y:S01]  /*1e70*/  @!P1 IADD3 R4, -R4, RZ, RZ ;  /* 0x000000ff04049210 */ /* 0x000fe20007ffe1ff */
[----:B------:R-:W-:Y:S01]  /*1e80*/  IMAD R9, R8, R46, R9 ;  /* 0x0000002e08097224 */ /* 0x000fe200078e0209 */
[----:B------:R-:W-:Y:S01]  /*1e90*/  @!P3 SHF.R.S32.HI R0, RZ, 0x1f, R14 ;  /* 0x0000001fff00b819 */ /* 0x000fe2000001140e */
[----:B------:R-:W-:Y:S01]  /*1ea0*/  @!P3 IMAD R3, R23, R14, RZ ;  /* 0x0000000e1703b224 */ /* 0x000fe200078e02ff */
[----:B------:R-:W-:Y:S01]  /*1eb0*/  @!P0 LOP3.LUT R4, RZ, R5, RZ, 0x33, !PT ;  /* 0x00000005ff048212 */ /* 0x000fe200078e33ff */
[-C--:B------:R-:W-:Y:S02]  /*1ec0*/  @P3 IMAD R17, R49, R15.reuse, RZ ;  /* 0x0000000f31113224 */ /* 0x080fe400078e02ff */
[----:B------:R-:W-:Y:S01]  /*1ed0*/  @P3 IMAD.WIDE.U32 R26, R48, R15, RZ ;  /* 0x0000000f301a3225 */ /* 0x000fe200078e00ff */
[----:B------:R-:W-:-:S03]  /*1ee0*/  SHF.R.S32.HI R15, RZ, 0x1f, R4 ;  /* 0x0000001fff0f7819 */ /* 0x000fc60000011404 */
[----:B------:R-:W-:Y:S02]  /*1ef0*/  IMAD.IADD R25, R25, 0x1, R9 ;  /* 0x0000000119197824 */ /* 0x000fe400078e0209 */
[C---:B------:R-:W-:Y:S02]  /*1f00*/  @!P3 IMAD R0, R22.reuse, R0, R3 ;  /* 0x000000001600b224 */ /* 0x040fe400078e0203 */
[----:B------:R-:W-:Y:S02]  /*1f10*/  IMAD R3, R19, R4, RZ ;  /* 0x0000000413037224 */ /* 0x000fe400078e02ff */
[----:B------:R-:W-:-:S04]  /*1f20*/  @!P3 IMAD.WIDE.U32 R22, R22, R14, R12 ;  /* 0x0000000e1616b225 */ /* 0x000fc800078e000c */
[----:B------:R-:W-:Y:S01]  /*1f30*/  IMAD.WIDE.U32 R24, R18, R4, R24 ;  /* 0x0000000412187225 */ /* 0x000fe200078e0018 */
[----:B------:R-:W-:-:S03]  /*1f40*/  @P3 MOV R13, R26 ;  /* 0x0000001a000d3202 */ /* 0x000fc60000000f00 */
[----:B------:R-:W-:Y:S02]  /*1f50*/  IMAD R18, R18, R15, R3 ;  /* 0x0000000f12127224 */ /* 0x000fe400078e0203 */
[----:B------:R-:W-:Y:S01]  /*1f60*/  @P3 IMAD.IADD R17, R27, 0x1, R17 ;  /* 0x000000011b113824 */ /* 0x000fe200078e0211 */
[----:B------:R-:W-:Y:S01]  /*1f70*/  @!P3 MOV R13, R22 ;  /* 0x00000016000db202 */ /* 0x000fe20000000f00 */
[----:B------:R-:W-:Y:S01]  /*1f80*/  @!P3 IMAD.IADD R17, R23, 0x1, R0 ;  /* 0x000000011711b824 */ /* 0x000fe200078e0200 */
[----:B------:R-:W-:Y:S01]  /*1f90*/  MOV R3, R24 ;  /* 0x0000001800037202 */ /* 0x000fe20000000f00 */
[----:B------:R-:W-:Y:S01]  /*1fa0*/  IMAD.IADD R0, R25, 0x1, R18 ;  /* 0x0000000119007824 */ /* 0x000fe200078e0212 */
[----:B------:R-:W-:Y:S02]  /*1fb0*/  MOV R9, R2 ;  /* 0x0000000200097202 */ /* 0x000fe40000000f00 */
[----:B------:R-:W-:Y:S02]  /*1fc0*/  MOV R16, R4 ;  /* 0x0000000400107202 */ /* 0x000fe40000000f00 */
.L_x_3250:
[----:B-1----:R-:W-:Y:S05]  /*1fd0*/  BSYNC B0 ;  /* 0x0000000000007941 */ /* 0x002fea0003800000 */
.L_x_3248:
[----:B------:R-:W-:Y:S01]  /*1fe0*/  ISETP.NE.AND P0, PT, R7, -0x1, PT ;  /* 0xffffffff0700780c */ /* 0x000fe20003f05270 */
[----:B------:R-:W2:Y:S04]  /*1ff0*/  LD.E.64 R22, [R10.64+0x30] ;  /* 0x000030060a167980 */ /* 0x000ea8000c101b00 */
[----:B------:R-:W3:Y:S04]  /*2000*/  LD.E.64 R24, [R10.64+0x48] ;  /* 0x000048060a187980 */ /* 0x000ee8000c101b00 */
[----:B------:R-:W4:Y:S04]  /*2010*/  LD.E R155, [R10.64+0xc0] ;  /* 0x0000c0060a9b7980 */ /* 0x000f28000c101900 */
[----:B------:R-:W3:Y:S04]  /*2020*/  @!P0 LD.E.64 R26, [R10.64+0x18] ;  /* 0x000018060a1a8980 */ /* 0x000ee8000c101b00 */
[----:B------:R-:W4:Y:S04]  /*2030*/  LD.E.64 R4, [R10.64+0x10] ;  /* 0x000010060a047980 */ /* 0x000f28000c101b00 */
[----:B------:R-:W4:Y:S04]  /*2040*/  LD.E.64 R162, [R10.64+0x8] ;  /* 0x000008060aa27980 */ /* 0x000f28000c101b00 */
[----:B------:R1:W5:Y:S04]  /*2050*/  @P4 LD.E R20, [R20.64] ;  /* 0x0000000614144980 */ /* 0x000368000c101900 */
[----:B------:R2:W5:Y:S01]  /*2060*/  LD.E.64 R172, [R10.64] ;  /* 0x000000060aac7980 */ /* 0x000562000c101b00 */
[----:B------:R-:W-:-:S04]  /*2070*/  SHF.R.S32.HI R45, RZ, 0x1f, R132 ;  /* 0x0000001fff2d7819 */ /* 0x000fc80000011484 */
[----:B------:R-:W-:-:S04]  /*2080*/  LEA.HI R52, R45, R132, RZ, 0x3 ;  /* 0x000000842d347211 */ /* 0x000fc800078f18ff */
[----:B------:R-:W-:Y:S02]  /*2090*/  SHF.R.S32.HI R160, RZ, 0x3, R52 ;  /* 0x00000003ffa07819 */ /* 0x000fe40000011434 */
[----:B------:R-:W-:-:S03]  /*20a0*/  LOP3.LUT R52, R52, 0xfffffff8, RZ, 0xc0, !PT ;  /* 0xfffffff834347812 */ /* 0x000fc600078ec0ff */
[----:B------:R-:W-:Y:S02]  /*20b0*/  IMAD.SHL.U32 R156, R160, 0x40, RZ ;  /* 0x00000040a09c7824 */ /* 0x000fe400078e00ff */
[----:B------:R-:W-:Y:S01]  /*20c0*/  IMAD.IADD R52, R132, 0x1, -R52 ;  /* 0x0000000184347824 */ /* 0x000fe200078e0a34 */
[----:B-1----:R-:W-:-:S03]  /*20d0*/  LEA.HI R21, R45, R132, RZ, 0x4 ;  /* 0x000000842d157211 */ /* 0x002fc600078f20ff */
[----:B------:R-:W-:Y:S01]  /*20e0*/  IMAD.SHL.U32 R18, R52, 0x8, RZ ;  /* 0x0000000834127824 */ /* 0x000fe200078e00ff */
[----:B------:R-:W-:Y:S02]  /*20f0*/  LOP3.LUT R156, R156, 0x1c0, RZ, 0xc0, !PT ;  /* 0x000001c09c9c7812 */ /* 0x000fe400078ec0ff */
[----:B------:R-:W-:Y:S02]  /*2100*/  LOP3.LUT R12, R21, 0xfffffff0, RZ, 0xc0, !PT ;  /* 0xfffffff0150c7812 */ /* 0x000fe400078ec0ff */
[----:B------:R-:W-:Y:S02]  /*2110*/  LOP3.LUT R6, R156, 0x38, R18, 0xf8, !PT ;  /* 0x000000389c067812 */ /* 0x000fe400078ef812 */
[----:B------:R-:W-:Y:S01]  /*2120*/  SHF.R.U32.HI R156, RZ, 0x3, R156 ;  /* 0x00000003ff9c7819 */ /* 0x000fe2000001169c */
[----:B------:R-:W-:-:S03]  /*2130*/  IMAD.IADD R12, R132, 0x1, -R12 ;  /* 0x00000001840c7824 */ /* 0x000fc600078e0a0c */
[----:B------:R-:W-:Y:S02]  /*2140*/  LOP3.LUT R156, R6, R156, RZ, 0x3c, !PT ;  /* 0x0000009c069c7212 */ /* 0x000fe400078e3cff */
[----:B------:R-:W-:Y:S02]  /*2150*/  SHF.R.S32.HI R6, RZ, 0x1f, R12 ;  /* 0x0000001fff067819 */ /* 0x000fe4000001140c */
[----:B------:R-:W-:Y:S02]  /*2160*/  SHF.R.S32.HI R53, RZ, 0x4, R21 ;  /* 0x00000004ff357819 */ /* 0x000fe40000011415 */
[----:B------:R-:W-:Y:S02]  /*2170*/  LEA.HI R6, R6, R12, RZ, 0x3 ;  /* 0x0000000c06067211 */ /* 0x000fe400078f18ff */
[----:B------:R-:W-:Y:S02]  /*2180*/  IADD3 R30, P1, R18, R13, RZ ;  /* 0x0000000d121e7210 */ /* 0x000fe40007f3e0ff */
[----:B------:R-:W-:-:S02]  /*2190*/  LEA.HI R21, R21, R53, RZ, 0x1 ;  /* 0x0000003515157211 */ /* 0x000fc400078f08ff */
[----:B------:R-:W-:Y:S02]  /*21a0*/  LOP3.LUT R13, R6, 0xfffffff8, RZ, 0xc0, !PT ;  /* 0xfffffff8060d7812 */ /* 0x000fe400078ec0ff */
[----:B------:R-:W-:Y:S02]  /*21b0*/  LEA.HI R14, R45, R132, RZ, 0x6 ;  /* 0x000000842d0e7211 */ /* 0x000fe400078f30ff */
[----:B------:R-:W-:Y:S01]  /*21c0*/  SHF.R.S32.HI R19, RZ, 0x1f, R18 ;  /* 0x0000001fff137819 */ /* 0x000fe20000011412 */
[----:B------:R-:W-:Y:S01]  /*21d0*/  IMAD.IADD R13, R12, 0x1, -R13 ;  /* 0x000000010c0d7824 */ /* 0x000fe200078e0a0d */
[----:B------:R-:W-:Y:S01]  /*21e0*/  LOP3.LUT R21, R21, 0xfffffffe, RZ, 0xc0, !PT ;  /* 0xfffffffe15157812 */ /* 0x000fe200078ec0ff */
[----:B------:R-:W-:Y:S02]  /*21f0*/  IMAD.SHL.U32 R14, R14, 0x8, RZ ;  /* 0x000000080e0e7824 */ /* 0x000fe400078e00ff */
[----:B-----5:R-:W-:Y:S02]  /*2200*/  IMAD R8, R8, R48, RZ ;  /* 0x0000003008087224 */ /* 0x020fe400078e02ff */
[----:B------:R-:W-:-:S02]  /*2210*/  IMAD.X R31, R19, 0x1, R17, P1 ;  /* 0x00000001131f7824 */ /* 0x000fc400008e0611 */
[----:B------:R-:W-:Y:S02]  /*2220*/  IMAD.IADD R53, R53, 0x1, -R21 ;  /* 0x0000000135357824 */ /* 0x000fe400078e0a15 */
[----:B------:R-:W-:Y:S01]  /*2230*/  IMAD.SHL.U32 R17, R13, 0x40, RZ ;  /* 0x000000400d117824 */ /* 0x000fe200078e00ff */
[----:B------:R-:W-:Y:S01]  /*2240*/  LOP3.LUT R156, R156, 0xfffffe00, R14, 0xf8, !PT ;  /* 0xfffffe009c9c7812 */ /* 0x000fe200078ef80e */
[C---:B------:R-:W-:Y:S01]  /*2250*/  IMAD R8, R9.reuse, R49, R8 ;  /* 0x0000003109087224 */ /* 0x040fe200078e0208 */
[----:B------:R-:W-:Y:S01]  /*2260*/  SHF.R.S32.HI R54, RZ, 0x1f, R241 ;  /* 0x0000001fff367819 */ /* 0x000fe200000114f1 */
[----:B------:R-:W-:Y:S01]  /*2270*/  IMAD.WIDE.U32 R30, R9, R48, R30 ;  /* 0x00000030091e7225 */ /* 0x000fe200078e001e */
[----:B------:R-:W-:-:S03]  /*2280*/  LOP3.LUT R17, R17, 0x1c0, RZ, 0xc0, !PT ;  /* 0x000001c011117812 */ /* 0x000fc600078ec0ff */
[----:B------:R-:W-:-:S05]  /*2290*/  IMAD.SHL.U32 R14, R53, 0x8, RZ ;  /* 0x00000008350e7824 */ /* 0x000fca00078e00ff */
[----:B------:R-:W-:Y:S02]  /*22a0*/  LOP3.LUT R14, R17, 0x8, R14, 0xf8, !PT ;  /* 0x00000008110e7812 */ /* 0x000fe400078ef80e */
[----:B------:R-:W-:-:S04]  /*22b0*/  SHF.R.U32.HI R17, RZ, 0x3, R17 ;  /* 0x00000003ff117819 */ /* 0x000fc80000011611 */
[----:B------:R-:W-:Y:S01]  /*22c0*/  LOP3.LUT R14, R14, R17, RZ, 0x3c, !PT ;  /* 0x000000110e0e7212 */ /* 0x000fe200078e3cff */
[----:B------:R-:W-:Y:S02]  /*22d0*/  IMAD.IADD R31, R31, 0x1, R8 ;  /* 0x000000011f1f7824 */ /* 0x000fe400078e0208 */
[----:B------:R-:W-:-:S04]  /*22e0*/  IMAD R8, R29, R16, RZ ;  /* 0x000000101d087224 */ /* 0x000fc800078e02ff */
[-C--:B------:R-:W-:Y:S02]  /*22f0*/  IMAD R8, R15, R28.reuse, R8 ;  /* 0x0000001c0f087224 */ /* 0x080fe400078e0208 */
[----:B------:R-:W-:Y:S01]  /*2300*/  IMAD.WIDE.U32 R28, R16, R28, R30 ;  /* 0x0000001c101c7225 */ /* 0x000fe200078e001e */
[C---:B------:R-:W-:Y:S02]  /*2310*/  LOP3.LUT P3, RZ, R13.reuse, 0x4, RZ, 0xc0, !PT ;  /* 0x000000040dff7812 */ /* 0x040fe4000786c0ff */
[----:B------:R-:W-:Y:S01]  /*2320*/  LOP3.LUT P2, RZ, R13, 0x2, RZ, 0xc0, !PT ;  /* 0x000000020dff7812 */ /* 0x000fe2000784c0ff */
[----:B------:R-:W-:Y:S01]  /*2330*/  IMAD R184, R49, R160, RZ ;  /* 0x000000a031b87224 */ /* 0x000fe200078e02ff */
[----:B------:R-:W-:Y:S02]  /*2340*/  SHF.R.S32.HI R161, RZ, 0x1f, R160 ;  /* 0x0000001fffa17819 */ /* 0x000fe400000114a0 */
[----:B------:R-:W-:Y:S02]  /*2350*/  IADD3 R13, R18, 0x80, RZ ;  /* 0x00000080120d7810 */ /* 0x000fe40007ffe0ff */
[----:B------:R-:W-:Y:S01]  /*2360*/  SHF.R.S32.HI R78, RZ, 0x1f, R79 ;  /* 0x0000001fff4e7819 */ /* 0x000fe2000001144f */
[----:B------:R-:W-:-:S03]  /*2370*/  IMAD R184, R161, R48, R184 ;  /* 0x00000030a1b87224 */ /* 0x000fc600078e02b8 */
[----:B------:R-:W-:-:S04]  /*2380*/  LEA.HI R78, R78, R79, RZ, 0x6 ;  /* 0x0000004f4e4e7211 */ /* 0x000fc800078f30ff */
[----:B------:R-:W-:-:S04]  /*2390*/  SHF.R.S32.HI R78, RZ, 0x6, R78 ;  /* 0x00000006ff4e7819 */ /* 0x000fc8000001144e */
[----:B------:R-:W-:Y:S01]  /*23a0*/  IMNMX R78, R234, R78, !PT ;  /* 0x0000004eea4e7217 */ /* 0x000fe20007800200 */
[----:B------:R-:W-:Y:S01]  /*23b0*/  IMAD R157, R47, R160, RZ ;  /* 0x000000a02f9d7224 */ /* 0x000fe200078e02ff */
[----:B------:R-:W-:-:S03]  /*23c0*/  LEA.HI R45, R45, R132, RZ, 0x5 ;  /* 0x000000842d2d7211 */ /* 0x000fc600078f28ff */
[----:B------:R-:W-:Y:S01]  /*23d0*/  IMAD R157, R161, R46, R157 ;  /* 0x0000002ea19d7224 */ /* 0x000fe200078e029d */
[----:B------:R-:W-:Y:S01]  /*23e0*/  LOP3.LUT R154, R45, 0xffffffe0, RZ, 0xc0, !PT ;  /* 0xffffffe02d9a7812 */ /* 0x000fe200078ec0ff */
[C---:B------:R-:W-:Y:S01]  /*23f0*/  IMAD.SHL.U32 R232, R46.reuse, 0x10, RZ ;  /* 0x000000102ee87824 */ /* 0x040fe200078e00ff */
[----:B------:R-:W-:Y:S01]  /*2400*/  SHF.L.U64.HI R233, R46, 0x4, R47 ;  /* 0x000000042ee97819 */ /* 0x000fe2000001022f */
[C---:B------:R-:W-:Y:S01]  /*2410*/  IMAD.SHL.U32 R230, R48.reuse, 0x10, RZ ;  /* 0x0000001030e67824 */ /* 0x040fe200078e00ff */
[----:B------:R-:W-:Y:S01]  /*2420*/  SHF.L.U64.HI R231, R48, 0x4, R49 ;  /* 0x0000000430e77819 */ /* 0x000fe20000010231 */
[----:B------:R-:W-:Y:S01]  /*2430*/  IMAD.IADD R154, R132, 0x1, -R154 ;  /* 0x00000001849a7824 */ /* 0x000fe200078e0a9a */
[----:B------:R-:W-:Y:S01]  /*2440*/  SHF.R.S32.HI R45, RZ, 0x5, R45 ;  /* 0x00000005ff2d7819 */ /* 0x000fe2000001142d */
[----:B------:R-:W-:Y:S02]  /*2450*/  IMAD.SHL.U32 R152, R52, 0x4, RZ ;  /* 0x0000000434987824 */ /* 0x000fe400078e00ff */
[----:B--2---:R-:W-:-:S04]  /*2460*/  @P0 IMAD.WIDE.U32 R34, R22, R7, RZ ;  /* 0x0000000716220225 */ /* 0x004fc800078e00ff */
[----:B------:R-:W-:Y:S02]  /*2470*/  @P0 IMAD R12, R23, R7, RZ ;  /* 0x00000007170c0224 */ /* 0x000fe400078e02ff */
[----:B------:R-:W-:Y:S02]  /*2480*/  @P0 IMAD.MOV.U32 R7, RZ, RZ, R34 ;  /* 0x000000ffff070224 */ /* 0x000fe400078e0022 */
[-C--:B---3--:R-:W-:Y:S02]  /*2490*/  @!P0 IMAD R9, R27, R241.reuse, RZ ;  /* 0x000000f11b098224 */ /* 0x088fe400078e02ff */
[----:B------:R-:W-:-:S04]  /*24a0*/  @!P0 IMAD.WIDE.U32 R32, R26, R241, RZ ;  /* 0x000000f11a208225 */ /* 0x000fc800078e00ff */
[----:B------:R-:W-:Y:S02]  /*24b0*/  @!P0 IMAD R26, R26, R54, R9 ;  /* 0x000000361a1a8224 */ /* 0x000fe400078e0209 */
[----:B------:R-:W-:Y:S02]  /*24c0*/  @!P0 IMAD.MOV.U32 R7, RZ, RZ, R32 ;  /* 0x000000ffff078224 */ /* 0x000fe400078e0020 */
[----:B------:R-:W-:Y:S02]  /*24d0*/  @P0 IMAD.IADD R9, R35, 0x1, R12 ;  /* 0x0000000123090824 */ /* 0x000fe400078e020c */
[----:B------:R-:W-:Y:S01]  /*24e0*/  @!P0 IMAD.IADD R9, R33, 0x1, R26 ;  /* 0x0000000121098824 */ /* 0x000fe200078e021a */
[----:B------:R-:W-:Y:S01]  /*24f0*/  IADD3 R26, P1, R18, R7, RZ ;  /* 0x00000007121a7210 */ /* 0x000fe20007f3e0ff */
[----:B------:R-:W-:Y:S01]  /*2500*/  IMAD.SHL.U32 R35, R6, 0x40, RZ ;  /* 0x0000004006237824 */ /* 0x000fe200078e00ff */
[----:B------:R-:W-:Y:S01]  /*2510*/  SHF.R.S32.HI R12, RZ, 0x1f, R240 ;  /* 0x0000001fff0c7819 */ /* 0x000fe200000114f0 */
[----:B------:R-:W-:-:S02]  /*2520*/  IMAD R7, R25, R240, RZ ;  /* 0x000000f019077224 */ /* 0x000fc400078e02ff */
[----:B------:R-:W-:Y:S01]  /*2530*/  IMAD.X R27, R19, 0x1, R9, P1 ;  /* 0x00000001131b7824 */ /* 0x000fe200008e0609 */
[----:B------:R-:W-:Y:S02]  /*2540*/  LOP3.LUT R35, R14, 0xfffffe00, R35, 0xf8, !PT ;  /* 0xfffffe000e237812 */ /* 0x000fe400078ef823 */
[----:B------:R-:W-:Y:S01]  /*2550*/  IADD3 R14, R18, 0x40, RZ ;  /* 0x00000040120e7810 */ /* 0x000fe20007ffe0ff */
[----:B------:R-:W-:Y:S02]  /*2560*/  @P0 IMAD.MOV.U32 R170, RZ, RZ, R22 ;  /* 0x000000ffffaa0224 */ /* 0x000fe400078e0016 */
[----:B------:R-:W-:Y:S02]  /*2570*/  @P0 IMAD.MOV.U32 R171, RZ, RZ, R23 ;  /* 0x000000ffffab0224 */ /* 0x000fe400078e0017 */
[----:B------:R-:W-:Y:S02]  /*2580*/  IMAD R7, R24, R12, R7 ;  /* 0x0000000c18077224 */ /* 0x000fe400078e0207 */
[----:B------:R-:W-:-:S04]  /*2590*/  IMAD.WIDE.U32 R26, R240, R24, R26 ;  /* 0x00000018f01a7225 */ /* 0x000fc800078e001a */
[----:B------:R-:W-:Y:S02]  /*25a0*/  @!P0 IMAD.MOV.U32 R170, RZ, RZ, R22 ;  /* 0x000000ffffaa8224 */ /* 0x000fe400078e0016 */
[----:B------:R-:W-:Y:S01]  /*25b0*/  @!P0 IMAD.MOV.U32 R171, RZ, RZ, R23 ;  /* 0x000000ffffab8224 */ /* 0x000fe200078e0017 */
[-C--:B----4-:R-:W-:Y:S01]  /*25c0*/  ISETP.GE.AND P0, PT, R14, R155.reuse, PT ;  /* 0x0000009b0e00720c */ /* 0x090fe20003f06270 */
[----:B------:R-:W-:Y:S01]  /*25d0*/  IMAD.IADD R167, R27, 0x1, R7 ;  /* 0x000000011ba77824 */ /* 0x000fe200078e0207 */
[-C--:B------:R-:W-:Y:S02]  /*25e0*/  ISETP.GE.AND P1, PT, R18, R155.reuse, PT ;  /* 0x0000009b1200720c */ /* 0x080fe40003f26270 */
[----:B------:R-:W-:Y:S01]  /*25f0*/  SEL R7, RZ, 0xffffffff, P0 ;  /* 0xffffffffff077807 */ /* 0x000fe20000000000 */
[----:B------:R-:W-:Y:S02]  /*2600*/  IMAD.IADD R9, R29, 0x1, R8 ;  /* 0x000000011d097824 */ /* 0x000fe400078e0208 */
[----:B------:R-:W-:Y:S01]  /*2610*/  IMAD.MOV.U32 R8, RZ, RZ, R28 ;  /* 0x000000ffff087224 */ /* 0x000fe200078e001c */
[----:B------:R-:W-:Y:S01]  /*2620*/  SEL R6, RZ, 0x1, P1 ;  /* 0x00000001ff067807 */ /* 0x000fe20000800000 */
[----:B------:R-:W-:Y:S01]  /*2630*/  IMAD.SHL.U32 R7, R7, 0x2, RZ ;  /* 0x0000000207077824 */ /* 0x000fe200078e00ff */
[----:B------:R-:W-:Y:S01]  /*2640*/  ISETP.GE.AND P0, PT, R13, R155, PT ;  /* 0x0000009b0d00720c */ /* 0x000fe20003f06270 */
[----:B------:R-:W-:Y:S01]  /*2650*/  IMAD.WIDE.U32 R8, R160, R48, R8 ;  /* 0x00000030a0087225 */ /* 0x000fe200078e0008 */
[----:B------:R-:W-:-:S02]  /*2660*/  IADD3 R12, R18, 0xc0, RZ ;  /* 0x000000c0120c7810 */ /* 0x000fc40007ffe0ff */
[----:B------:R-:W-:Y:S01]  /*2670*/  LOP3.LUT R7, R7, 0x2, R6, 0xe2, !PT ;  /* 0x0000000207077812 */ /* 0x000fe200078ee206 */
[----:B------:R-:W-:Y:S01]  /*2680*/  IMAD.IADD R184, R9, 0x1, R184 ;  /* 0x0000000109b87824 */ /* 0x000fe200078e02b8 */
[----:B------:R-:W-:Y:S02]  /*2690*/  SEL R6, RZ, 0x4, P0 ;  /* 0x00000004ff067807 */ /* 0x000fe40000000000 */
[----:B------:R-:W-:Y:S02]  /*26a0*/  LEA R185, P0, R8, R4, 0x1 ;  /* 0x0000000408b97211 */ /* 0x000fe400078008ff */
[----:B------:R-:W-:Y:S02]  /*26b0*/  ISETP.GE.AND P1, PT, R12, R155, PT ;  /* 0x0000009b0c00720c */ /* 0x000fe40003f26270 */
[----:B------:R-:W-:Y:S02]  /*26c0*/  LEA.HI.X R184, R8, R5, R184, 0x1, P0 ;  /* 0x0000000508b87211 */ /* 0x000fe400000f0cb8 */
[----:B------:R-:W-:-:S02]  /*26d0*/  IADD3 R158, P0, R18, R3, RZ ;  /* 0x00000003129e7210 */ /* 0x000fc40007f1e0ff */
[----:B------:R-:W-:Y:S02]  /*26e0*/  SEL R153, RZ, 0x8, P1 ;  /* 0x00000008ff997807 */ /* 0x000fe40000800000 */
[----:B------:R-:W-:Y:S01]  /*26f0*/  ISETP.GT.AND P1, PT, R165, R78, PT ;  /* 0x0000004ea500720c */ /* 0x000fe20003f24270 */
[----:B------:R-:W-:Y:S02]  /*2700*/  IMAD.X R159, R19, 0x1, R0, P0 ;  /* 0x00000001139f7824 */ /* 0x000fe400000e0600 */
[----:B------:R-:W-:-:S04]  /*2710*/  IMAD.WIDE R22, R238, 0x40, R160 ;  /* 0x00000040ee167825 */ /* 0x000fc800078e02a0 */
[----:B------:R-:W-:-:S04]  /*2720*/  IMAD.WIDE.U32 R158, R160, R46, R158 ;  /* 0x0000002ea09e7225 */ /* 0x000fc800078e009e */
[----:B------:R-:W-:Y:S02]  /*2730*/  IMAD.MOV.U32 R166, RZ, RZ, R26 ;  /* 0x000000ffffa67224 */ /* 0x000fe400078e001a */
[----:B------:R-:W-:Y:S01]  /*2740*/  IMAD R168, R23, R170, RZ ;  /* 0x000000aa17a87224 */ /* 0x000fe200078e02ff */
[----:B------:R-:W-:Y:S01]  /*2750*/  LEA R236, P0, R158, R162, 0x1 ;  /* 0x000000a29eec7211 */ /* 0x000fe200078008ff */
[----:B------:R-:W-:Y:S02]  /*2760*/  IMAD.MOV.U32 R34, RZ, RZ, 0x10 ;  /* 0x00000010ff227424 */ /* 0x000fe400078e00ff */
[----:B------:R-:W-:Y:S02]  /*2770*/  IMAD.MOV.U32 R33, RZ, RZ, 0x20 ;  /* 0x00000020ff217424 */ /* 0x000fe400078e00ff */
[----:B------:R-:W-:Y:S02]  /*2780*/  IMAD.IADD R157, R159, 0x1, R157 ;  /* 0x000000019f9d7824 */ /* 0x000fe400078e029d */
[----:B------:R-:W-:-:S02]  /*2790*/  IMAD R168, R22, R171, R168 ;  /* 0x000000ab16a87224 */ /* 0x000fc400078e02a8 */
[----:B------:R-:W-:Y:S01]  /*27a0*/  IMAD.WIDE.U32 R166, R22, R170, R166 ;  /* 0x000000aa16a67225 */ /* 0x000fe200078e00a6 */
[----:B------:R-:W-:Y:S02]  /*27b0*/  LOP3.LUT R153, R153, R7, R6, 0xfe, !PT ;  /* 0x0000000799997212 */ /* 0x000fe400078efe06 */
[----:B------:R-:W-:Y:S01]  /*27c0*/  SEL R34, R34, 0xfffffff0, !P2 ;  /* 0xfffffff022227807 */ /* 0x000fe20005000000 */
[----:B------:R-:W-:Y:S01]  /*27d0*/  @!P4 IMAD.MOV.U32 R20, RZ, RZ, RZ ;  /* 0x000000ffff14c224 */ /* 0x000fe200078e00ff */
[----:B------:R-:W-:Y:S01]  /*27e0*/  SEL R33, R33, 0xffffffe0, !P3 ;  /* 0xffffffe021217807 */ /* 0x000fe20005800000 */
[----:B------:R-:W-:Y:S01]  /*27f0*/  IMAD.IADD R169, R167, 0x1, R168 ;  /* 0x00000001a7a97824 */ /* 0x000fe200078e02a8 */
[----:B------:R-:W-:Y:S01]  /*2800*/  LEA.HI.X R235, R158, R163, R157, 0x1, P0 ;  /* 0x000000a39eeb7211 */ /* 0x000fe200000f0c9d */
[----:B------:R-:W-:Y:S05]  /*2810*/  @!P1 BRA `(.L_x_3251) ;  /* 0x0000c58000009947 */ /* 0x000fea0003800000 */
[----:B------:R-:W2:Y:S04]  /*2820*/  LD.E.64 R36, [R10.64+0x120] ;  /* 0x000120060a247980 */ /* 0x000ea8000c101b00 */
[----:B------:R-:W3:Y:S04]  /*2830*/  LD.E.64 R38, [R10.64+0x118] ;  /* 0x000118060a267980 */ /* 0x000ee8000c101b00 */
[----:B------:R-:W4:Y:S04]  /*2840*/  LD.E.64 R176, [R10.64+0x130] ;  /* 0x000130060ab07980 */ /* 0x000f28000c101b00 */
[----:B------:R-:W5:Y:S04]  /*2850*/  LD.E.64 R178, [R10.64+0x128] ;  /* 0x000128060ab27980 */ /* 0x000f68000c101b00 */
[----:B------:R-:W4:Y:S04]  /*2860*/  LD.E.64 R28, [R10.64+0x140] ;  /* 0x000140060a1c7980 */ /* 0x000f28000c101b00 */
[----:B------:R-:W4:Y:S04]  /*2870*/  LD.E R17, [R10.64+0xd0] ;  /* 0x0000d0060a117980 */ /* 0x000f28000c101900 */
[----:B------:R-:W5:Y:S04]  /*2880*/  LD.E.64 R26, [R10.64+0x138] ;  /* 0x000138060a1a7980 */ /* 0x000f68000c101b00 */
[----:B------:R-:W5:Y:S04]  /*2890*/  LD.E.64 R24, [R10.64+0x108] ;  /* 0x000108060a187980 */ /* 0x000f68000c101b00 */
[----:B------:R-:W5:Y:S04]  /*28a0*/  LD.E.64 R22, [R10.64+0x110] ;  /* 0x000110060a167980 */ /* 0x000f68000c101b00 */
[----:B------:R-:W5:Y:S04]  /*28b0*/  LD.E.64 R8, [R10.64+0x150] ;  /* 0x000150060a087980 */ /* 0x000f68000c101b00 */
[----:B------:R-:W5:Y:S01]  /*28c0*/  LD.E.64 R6, [R10.64+0x148] ;  /* 0x000148060a067980 */ /* 0x000f62000c101b00 */
[----:B------:R-:W-:Y:S01]  /*28d0*/  IADD3 R20, R20, R2, RZ ;  /* 0x0000000214147210 */ /* 0x000fe20007ffe0ff */
[C---:B------:R-:W-:Y:S01]  /*28e0*/  IMAD.SHL.U32 R56, R48.reuse, 0x20, RZ ;  /* 0x0000002030387824 */ /* 0x040fe200078e00ff */
        /* <DEDUP_REMOVED lines=29> */
[----:B-----5:R-:W-:Y:S02]  /*2ac0*/  IMAD R3, R179, R2, RZ ;  /* 0x00000002b3037224 */ /* 0x020fe400078e02ff */
        /* <DEDUP_REMOVED lines=11> */
[-C--:B------:R-:W-:Y:S01]  /*2b80*/  IMAD R3, R27, R16.reuse, RZ ;  /* 0x000000101b037224 */ /* 0x080fe200078e02ff */
        /* <DEDUP_REMOVED lines=71> */
[----:B------:R-:W-:Y:S01]  /*3000*/  SHF.L.U32 R103, R176, 0x4, RZ ;  /* 0x00000004b0677819 */ /* 0x000fe200000006ff */
        /* <DEDUP_REMOVED lines=45> */
.L_x_3369:
        /* <DEDUP_REMOVED lines=9> */
[----:B---3--:R-:W-:-:S05]  /*3370*/  @!P2 BRA `(.L_x_3253) ;  /* 0x000001400000a947 */ /* 0x008fca0003800000 */
        /* <DEDUP_REMOVED lines=20> */
.L_x_3253:
[----:B------:R-:W-:Y:S05]  /*34c0*/  BSYNC B0 ;  /* 0x0000000000007941 */ /* 0x000fea0003800000 */
.L_x_3252:
        /* <DEDUP_REMOVED lines=21> */
.L_x_3255:
[----:B------:R-:W-:Y:S05]  /*3620*/  BSYNC B0 ;  /* 0x0000000000007941 */ /* 0x000fea0003800000 */
.L_x_3254:
        /* <DEDUP_REMOVED lines=21> */
.L_x_3257:
[----:B------:R-:W-:Y:S05]  /*3780*/  BSYNC B0 ;  /* 0x0000000000007941 */ /* 0x000fea0003800000 */
.L_x_3256:
        /* <DEDUP_REMOVED lines=21> */
.L_x_3259:
[----:B------:R-:W-:Y:S05]  /*38e0*/  BSYNC B0 ;  /* 0x0000000000007941 */ /* 0x000fea0003800000 */
.L_x_3258:
        /* <DEDUP_REMOVED lines=19> */
[----:B-1----:R-:W-:Y:S02]  /*3a20*/  MOV R2, R111 ;  /* 0x0000006f00027202 */ /* 0x002fe40000000f00 */
[----:B------:R-:W-:Y:S02]  /*3a30*/  MOV R3, R110 ;  /* 0x0000006e00037202 */ /* 0x000fe40000000f00 */
[----:B------:R-:W-:Y:S03]  /*3a40*/  ISETP.GE.AND P0, PT, R18, R17, PT ;  /* 0x000000111200720c */ /* 0x000fe60003f06270 */
[----:B------:R1:W2:Y:S10]  /*3a50*/  LD.E.128 R24, [R2.64] ;  /* 0x0000000602187980 */ /* 0x0002b4000c101d00 */
        /* <DEDUP_REMOVED lines=47> */
.L_x_3266:
[----:B------:R-:W-:Y:S05]  /*3d50*/  BSYNC B0 ;  /* 0x0000000000007941 */ /* 0x000fea0003800000 */
.L_x_3265:
[----:B------:R-:W-:Y:S01]  /*3d60*/  ISETP.GE.AND P0, PT, R14, R109, PT ;  /* 0x0000006d0e00720c */ /* 0x000fe20003f06270 */
[----:B------:R-:W-:Y:S01]  /*3d70*/  @!UPT UIADD3 URZ, URZ, URZ, URZ ;  /* 0x0000003f3f3ff290 */ /* 0x000fe2000fffe03f */
[----:B------:R-:W-:Y:S11]  /*3d80*/  BSSY B0, `(.L_x_3267) ;  /* 0x0000035000007945 */ /* 0x000ff60003800000 */
[----:B------:R-:W-:-:S05]  /*3d90*/  @P0 BRA `(.L_x_3268) ;  /* 0x0000033000000947 */ /* 0x000fca0003800000 */
[----:B-1----:R-:W-:Y:S02]  /*3da0*/  MOV R2, R111 ;  /* 0x0000006f00027202 */ /* 0x002fe40000000f00 */
[----:B------:R-:W-:Y:S02]  /*3db0*/  MOV R3, R110 ;  /* 0x0000006e00037202 */ /* 0x000fe40000000f00 */
[----:B------:R-:W-:Y:S03]  /*3dc0*/  ISETP.GE.AND P0, PT, R14, R17, PT ;  /* 0x000000110e00720c */ /* 0x000fe60003f06270 */
[----:B------:R1:W2:Y:S10]  /*3dd0*/  LD.E.128 R24, [R2.64+0x80] ;  /* 0x0000800602187980 */ /* 0x0002b4000c101d00 */
        /* <DEDUP_REMOVED lines=47> */
.L_x_3268:
[----:B------:R-:W-:Y:S05]  /*40d0*/  BSYNC B0 ;  /* 0x0000000000007941 */ /* 0x000fea0003800000 */
.L_x_3267:
        /* <DEDUP_REMOVED lines=55> */
.L_x_3270:
[----:B------:R-:W-:Y:S05]  /*4450*/  BSYNC B0 ;  /* 0x0000000000007941 */ /* 0x000fea0003800000 */
.L_x_3269:
[----:B------:R-:W-:Y:S11]  /*4460*/  ISETP.GE.AND P0, PT, R12, R109, PT ;  /* 0x0000006d0c00720c */ /* 0x000ff60003f06270 */
[----:B------:R-:W-:Y:S02]  /*4470*/  @!UPT UIADD3 URZ, URZ, URZ, URZ ;  /* 0x0000003f3f3ff290 */ /* 0x000fe4000fffe03f */
        /* <DEDUP_REMOVED lines=52> */
.L_x_3264:
[----:B------:R-:W-:Y:S05]  /*47c0*/  BSYNC B1 ;  /* 0x0000000000017941 */ /* 0x000fea0003800000 */
.L_x_3263:
        /* <DEDUP_REMOVED lines=14> */
[C---:B------:R-:W-:Y:S02]  /*48b0*/  LEA R24, P1, R81.reuse, R111, 0x1 ;  /* 0x0000006f51187211 */ /* 0x040fe400078208ff */
        /* <DEDUP_REMOVED lines=52> */
.L_x_3274:
[----:B------:R-:W-:Y:S05]  /*4c00*/  BSYNC B0 ;  /* 0x0000000000007941 */ /* 0x000fea0003800000 */
.L_x_3273:
        /* <DEDUP_REMOVED lines=57> */
.L_x_3276:
[----:B------:R-:W-:Y:S05]  /*4fa0*/  BSYNC B0 ;  /* 0x0000000000007941 */ /* 0x000fea0003800000 */
.L_x_3275:
        /* <DEDUP_REMOVED lines=57> */
.L_x_3278:
[----:B------:R-:W-:Y:S05]  /*5340*/  BSYNC B0 ;  /* 0x0000000000007941 */ /* 0x000fea0003800000 */
.L_x_3277:
        /* <DEDUP_REMOVED lines=56> */
.L_x_3272:
[----:B------:R-:W-:Y:S05]  /*56d0*/  BSYNC B1 ;  /* 0x0000000000017941 */ /* 0x000fea0003800000 */
.L_x_3271:
        /* <DEDUP_REMOVED lines=67> */
.L_x_3282:
[----:B------:R-:W-:Y:S05]  /*5b10*/  BSYNC B0 ;  /* 0x0000000000007941 */ /* 0x000fea0003800000 */
.L_x_3281:
        /* <DEDUP_REMOVED lines=57> */
.L_x_3284:
[----:B------:R-:W-:Y:S05]  /*5eb0*/  BSYNC B0 ;  /* 0x0000000000007941 */ /* 0x000fea0003800000 */
.L_x_3283:
        /* <DEDUP_REMOVED lines=57> */
.L_x_3286:
[----:B------:R-:W-:Y:S05]  /*6250*/  BSYNC B0 ;  /* 0x0000000000007941 */ /* 0x000fea0003800000 */
.L_x_3285:
        /* <DEDUP_REMOVED lines=56> */
.L_x_3280:
[----:B------:R-:W-:Y:S05]  /*65e0*/  BSYNC B1 ;  /* 0x0000000000017941 */ /* 0x000fea0003800000 */
.L_x_3279:
        /* <DEDUP_REMOVED lines=71> */
.L_x_3290:
[----:B------:R-:W-:Y:S05]  /*6a60*/  BSYNC B0 ;  /* 0x0000000000007941 */ /* 0x000fea0003800000 */
.L_x_3289:
        /* <DEDUP_REMOVED lines=57> */
.L_x_3292:
[----:B------:R-:W-:Y:S05]  /*6e00*/  BSYNC B0 ;  /* 0x0000000000007941 */ /* 0x000fea0003800000 */
.L_x_3291:
        /* <DEDUP_REMOVED lines=57> */
.L_x_3294:
[----:B------:R-:W-:Y:S05]  /*71a0*/  BSYNC B0 ;  /* 0x0000000000007941 */ /* 0x000fea0003800000 */
.L_x_3293:
        /* <DEDUP_REMOVED lines=56> */
.L_x_3288:
[----:B------:R-:W-:Y:S05]  /*7530*/  BSYNC B1 ;  /* 0x0000000000017941 */ /* 0x000fea0003800000 */
.L_x_3287:
[----:B------:R-:W2:Y:S02]  /*7540*/  LD.E R0, [R10.64+0xd0] ;  /* 0x0000d0060a007980 */ /* 0x000ea4000c101900 */
[----:B--2---:R-:W-:Y:S05]  /*7550*/  IMAD.U32 R0, R0, -0x20, RZ ;  /* 0xffffffe000007824 */ /* 0x004fea00078e00ff */
[C---:B------:R-:W-:Y:S02]  /*7560*/  LEA R20, P1, R0.reuse, R20, 0x1 ;  /* 0x0000001400147211 */ /* 0x040fe400078208ff */
[C---:B------:R-:W-:Y:S02]  /*7570*/  LEA R36, P0, R0.reuse, R36, 0x1 ;  /* 0x0000002400247211 */ /* 0x040fe400078008ff */
[C---:B------:R-:W-:Y:S02]  /*7580*/  LEA.HI.X.SX32 R21, R0.reuse, R21, 0x1, P1 ;  /* 0x0000001500157211 */ /* 0x040fe400008f0eff */
[----:B------:R-:W-:Y:S01]  /*7590*/  LEA.HI.X.SX32 R37, R0, R37, 0x1, P0 ;  /* 0x0000002500257211 */ /* 0x000fe200000f0eff */
[----:B------:R-:W-:-:S05]  /*75a0*/  BRA `(.L_x_3295) ;  /* 0x0000714000007947 */ /* 0x000fca0003800000 */
.L_x_3262:
        /* <DEDUP_REMOVED lines=101> */
.L_x_3301:
[----:B------:R-:W-:Y:S05]  /*7c00*/  BSYNC B0 ;  /* 0x0000000000007941 */ /* 0x000fea0003800000 */
.L_x_3300:
[----:B-----5:R2:W-:Y:S02]  /*7c10*/  ST.E.128 [R116.64], R28 ;  /* 0x0000001c74007985 */ /* 0x0205e4000c101d06 */
.L_x_3299:
[----:B------:R-:W-:Y:S05]  /*7c20*/  BSYNC B1 ;  /* 0x0000000000017941 */ /* 0x000fea0003800000 */
.L_x_3298:
[----:B------:R-:W-:Y:S01]  /*7c30*/  ISETP.GE.AND P0, PT, R14, R109, PT ;  /* 0x0000006d0e00720c */ /* 0x000fe20003f06270 */
[----:B------:R-:W-:Y:S01]  /*7c40*/  @!UPT UIADD3 URZ, URZ, URZ, URZ ;  /* 0x0000003f3f3ff290 */ /* 0x000fe2000fffe03f */
[----:B------:R-:W-:Y:S11]  /*7c50*/  BSSY B1, `(.L_x_3302) ;  /* 0x0000063000017945 */ /* 0x000ff60003800000 */
[----:B------:R-:W-:-:S05]  /*7c60*/  @P0 BRA `(.L_x_3303) ;  /* 0x0000061000000947 */ /* 0x000fca0003800000 */
[----:B------:R-:W-:Y:S01]  /*7c70*/  IMAD.MOV.U32 R22, RZ, RZ, R111 ;  /* 0x000000ffff167224 */ /* 0x000fe200078e006f */
[----:B------:R-:W-:Y:S01]  /*7c80*/  MOV R23, R110 ;  /* 0x0000006e00177202 */ /* 0x000fe20000000f00 */
[----:B------:R-:W-:Y:S01]  /*7c90*/  BSSY B0, `(.L_x_3304) ;  /* 0x000005d000007945 */ /* 0x000fe20003800000 */
[----:B------:R-:W-:Y:S03]  /*7ca0*/  ISETP.GE.AND P0, PT, R14, R17, PT ;  /* 0x000000110e00720c */ /* 0x000fe60003f06270 */
[----:B--2---:R2:W5:Y:S10]  /*7cb0*/  LD.E.128 R28, [R22.64+0x80] ;  /* 0x00008006161c7980 */ /* 0x004574000c101d00 */
[----:B------:R-:W-:-:S05]  /*7cc0*/  @P0 BRA `(.L_x_3305) ;  /* 0x0000059000000947 */ /* 0x000fca0003800000 */
[----:B------:R-:W-:Y:S01]  /*7cd0*/  LEA.HI R0, R17, R17, RZ, 0x1 ;  /* 0x0000001111007211 */ /* 0x000fe200078f08ff */
[----:B-1----:R-:W-:Y:S01]  /*7ce0*/  IMAD.MOV.U32 R6, RZ, RZ, R113 ;  /* 0x000000ffff067224 */ /* 0x002fe200078e0071 */
        /* <DEDUP_REMOVED lines=11> */
[----:B--2---:R-:W-:Y:S01]  /*7da0*/  IMAD.MOV.U32 R22, RZ, RZ, R115 ;  /* 0x000000ffff167224 */ /* 0x004fe200078e0073 */
        /* <DEDUP_REMOVED lines=75> */
.L_x_3305:
[----:B------:R-:W-:Y:S05]  /*8260*/  BSYNC B0 ;  /* 0x0000000000007941 */ /* 0x000fea0003800000 */
.L_x_3304:
[----:B-----5:R3:W-:Y:S02]  /*8270*/  ST.E.128 [R116.64+0x80], R28 ;  /* 0x0000801c74007985 */ /* 0x0207e4000c101d06 */
.L_x_3303:
[----:B------:R-:W-:Y:S05]  /*8280*/  BSYNC B1 ;  /* 0x0000000000017941 */ /* 0x000fea0003800000 */
.L_x_3302:
[----:B------:R-:W-:Y:S01]  /*8290*/  ISETP.GE.AND P0, PT, R13, R109, PT ;  /* 0x0000006d0d00720c */ /* 0x000fe20003f06270 */
[----:B------:R-:W-:Y:S01]  /*82a0*/  @!UPT UIADD3 URZ, URZ, URZ, URZ ;  /* 0x0000003f3f3ff290 */ /* 0x000fe2000fffe03f */
[----:B------:R-:W-:Y:S11]  /*82b0*/  BSSY B1, `(.L_x_3306) ;  /* 0x0000063000017945 */ /* 0x000ff60003800000 */
[----:B------:R-:W-:-:S05]  /*82c0*/  @P0 BRA `(.L_x_3307) ;  /* 0x0000061000000947 */ /* 0x000fca0003800000 */
[----:B--2---:R-:W-:Y:S01]  /*82d0*/  IMAD.MOV.U32 R22, RZ, RZ, R111 ;  /* 0x000000ffff167224 */ /* 0x004fe200078e006f */
[----:B------:R-:W-:Y:S01]  /*82e0*/  MOV R23, R110 ;  /* 0x0000006e00177202 */ /* 0x000fe20000000f00 */
[----:B------:R-:W-:Y:S01]  /*82f0*/  BSSY B0, `(.L_x_3308) ;  /* 0x000005d000007945 */ /* 0x000fe20003800000 */
[----:B------:R-:W-:Y:S03]  /*8300*/  ISETP.GE.AND P0, PT, R13, R17, PT ;  /* 0x000000110d00720c */ /* 0x000fe60003f06270 */
[----:B---3--:R2:W5:Y:S10]  /*8310*/  LD.E.128 R28, [R22.64+0x100] ;  /* 0x00010006161c7980 */ /* 0x008574000c101d00 */
        /* <DEDUP_REMOVED lines=90> */
.L_x_3309:
[----:B------:R-:W-:Y:S05]  /*88c0*/  BSYNC B0 ;  /* 0x0000000000007941 */ /* 0x000fea0003800000 */
.L_x_3308:
[----:B-----5:R3:W-:Y:S02]  /*88d0*/  ST.E.128 [R116.64+0x100], R28 ;  /* 0x0001001c74007985 */ /* 0x0207e4000c101d06 */
.L_x_3307:
[----:B------:R-:W-:Y:S05]  /*88e0*/  BSYNC B1 ;  /* 0x0000000000017941 */ /* 0x000fea0003800000 */
.L_x_3306:
[----:B------:R-:W-:Y:S11]  /*88f0*/  ISETP.GE.AND P0, PT, R12, R109, PT ;  /* 0x0000006d0c00720c */ /* 0x000ff60003f06270 */
[----:B------:R-:W-:Y:S02]  /*8900*/  @!UPT UIADD3 URZ, URZ, URZ, URZ ;  /* 0x0000003f3f3ff290 */ /* 0x000fe4000fffe03f */
        /* <DEDUP_REMOVED lines=96> */
.L_x_3311:
[----:B------:R-:W-:Y:S05]  /*8f10*/  BSYNC B0 ;  /* 0x0000000000007941 */ /* 0x000fea0003800000 */
.L_x_3310:
[----:B-----5:R3:W-:Y:S02]  /*8f20*/  ST.E.128 [R116.64+0x180], R28 ;  /* 0x0001801c74007985 */ /* 0x0207e4000c101d06 */
.L_x_3297:
[----:B------:R-:W-:Y:S05]  /*8f30*/  BSYNC B2 ;  /* 0x0000000000027941 */ /* 0x000fea0003800000 */
.L_x_3296:
        /* <DEDUP_REMOVED lines=13> */
[----:B--23--:R1:W5:Y:S10]  /*9010*/  LD.E.128 R28, [R6.64] ;  /* 0x00000006061c7980 */ /* 0x00c374000c101d00 */
        /* <DEDUP_REMOVED lines=90> */
.L_x_3317:
[----:B------:R-:W-:Y:S05]  /*95c0*/  BSYNC B0 ;  /* 0x0000000000007941 */ /* 0x000fea0003800000 */
.L_x_3316:
[C---:B------:R-:W-:Y:S04]  /*95d0*/  LEA R2, P0, R232.reuse, R116, 0x1 ;  /* 0x00000074e8027211 */ /* 0x040fe800078008ff */
[----:B------:R-:W-:Y:S05]  /*95e0*/  LEA.HI.X R3, R232, R117, R233, 0x1, P0 ;  /* 0x00000075e8037211 */ /* 0x000fea00000f0ce9 */
[----:B-----5:R2:W-:Y:S04]  /*95f0*/  ST.E.128 [R2.64], R28 ;  /* 0x0000001c02007985 */ /* 0x0205e8000c101d06 */
.L_x_3315:
[----:B------:R-:W-:Y:S05]  /*9600*/  BSYNC B1 ;  /* 0x0000000000017941 */ /* 0x000fea0003800000 */
.L_x_3314:
        /* <DEDUP_REMOVED lines=99> */
.L_x_3321:
[----:B------:R-:W-:Y:S05]  /*9c40*/  BSYNC B0 ;  /* 0x0000000000007941 */ /* 0x000fea0003800000 */
.L_x_3320:
[C---:B------:R-:W-:Y:S04]  /*9c50*/  LEA R2, P0, R75.reuse, R116, 0x1 ;  /* 0x000000744b027211 */ /* 0x040fe800078008ff */
[----:B------:R-:W-:Y:S05]  /*9c60*/  LEA.HI.X R3, R75, R117, R74, 0x1, P0 ;  /* 0x000000754b037211 */ /* 0x000fea00000f0c4a */
[----:B-----5:R2:W-:Y:S04]  /*9c70*/  ST.E.128 [R2.64], R28 ;  /* 0x0000001c02007985 */ /* 0x0205e8000c101d06 */
.L_x_3319:
[----:B------:R-:W-:Y:S05]  /*9c80*/  BSYNC B1 ;  /* 0x0000000000017941 */ /* 0x000fea0003800000 */
.L_x_3318:
        /* <DEDUP_REMOVED lines=99> */
.L_x_3325:
[----:B------:R-:W-:Y:S05]  /*a2c0*/  BSYNC B0 ;  /* 0x0000000000007941 */ /* 0x000fea0003800000 */
.L_x_3324:
[C---:B------:R-:W-:Y:S04]  /*a2d0*/  LEA R2, P0, R71.reuse, R116, 0x1 ;  /* 0x0000007447027211 */ /* 0x040fe800078008ff */
[----:B------:R-:W-:Y:S05]  /*a2e0*/  LEA.HI.X R3, R71, R117, R70, 0x1, P0 ;  /* 0x0000007547037211 */ /* 0x000fea00000f0c46 */
[----:B-----5:R2:W-:Y:S04]  /*a2f0*/  ST.E.128 [R2.64], R28 ;  /* 0x0000001c02007985 */ /* 0x0205e8000c101d06 */
.L_x_3323:
[----:B------:R-:W-:Y:S05]  /*a300*/  BSYNC B1 ;  /* 0x0000000000017941 */ /* 0x000fea0003800000 */
.L_x_3322:
[----:B------:R-:W-:Y:S11]  /*a310*/  ISETP.GE.AND P0, PT, R12, R109, PT ;  /* 0x0000006d0c00720c */ /* 0x000ff60003f06270 */
[----:B------:R-:W-:Y:S02]  /*a320*/  @!UPT UIADD3 URZ, URZ, URZ, URZ ;  /* 0x0000003f3f3ff290 */ /* 0x000fe4000fffe03f */
        /* <DEDUP_REMOVED lines=96> */
.L_x_3327:
[----:B------:R-:W-:Y:S05]  /*a930*/  BSYNC B0 ;  /* 0x0000000000007941 */ /* 0x000fea0003800000 */
.L_x_3326:
[C---:B------:R-:W-:Y:S04]  /*a940*/  LEA R2, P0, R65.reuse, R116, 0x1 ;  /* 0x0000007441027211 */ /* 0x040fe800078008ff */
[----:B------:R-:W-:Y:S05]  /*a950*/  LEA.HI.X R3, R65, R117, R64, 0x1, P0 ;  /* 0x0000007541037211 */ /* 0x000fea00000f0c40 */
[----:B-----5:R2:W-:Y:S04]  /*a960*/  ST.E.128 [R2.64], R28 ;  /* 0x0000001c02007985 */ /* 0x0205e8000c101d06 */
.L_x_3313:
[----:B------:R-:W-:Y:S05]  /*a970*/  BSYNC B2 ;  /* 0x0000000000027941 */ /* 0x000fea0003800000 */
.L_x_3312:
        /* <DEDUP_REMOVED lines=104> */
.L_x_3333:
[----:B------:R-:W-:Y:S05]  /*b000*/  BSYNC B0 ;  /* 0x0000000000007941 */ /* 0x000fea0003800000 */
.L_x_3332:
[C---:B------:R-:W-:Y:S04]  /*b010*/  LEA R2, P0, R76.reuse, R116, 0x1 ;  /* 0x000000744c027211 */ /* 0x040fe800078008ff */
[----:B------:R-:W-:Y:S05]  /*b020*/  LEA.HI.X R3, R76, R117, R77, 0x1, P0 ;  /* 0x000000754c037211 */ /* 0x000fea00000f0c4d */
[----:B-----5:R2:W-:Y:S04]  /*b030*/  ST.E.128 [R2.64], R28 ;  /* 0x0000001c02007985 */ /* 0x0205e8000c101d06 */
.L_x_3331:
[----:B------:R-:W-:Y:S05]  /*b040*/  BSYNC B1 ;  /* 0x0000000000017941 */ /* 0x000fea0003800000 */
.L_x_3330:
        /* <DEDUP_REMOVED lines=99> */
.L_x_3337:
[----:B------:R-:W-:Y:S05]  /*b680*/  BSYNC B0 ;  /* 0x0000000000007941 */ /* 0x000fea0003800000 */
.L_x_3336:
[C---:B------:R-:W-:Y:S04]  /*b690*/  LEA R2, P0, R73.reuse, R116, 0x1 ;  /* 0x0000007449027211 */ /* 0x040fe800078008ff */
[----:B------:R-:W-:Y:S05]  /*b6a0*/  LEA.HI.X R3, R73, R117, R72, 0x1, P0 ;  /* 0x0000007549037211 */ /* 0x000fea00000f0c48 */
[----:B-----5:R2:W-:Y:S04]  /*b6b0*/  ST.E.128 [R2.64], R28 ;  /* 0x0000001c02007985 */ /* 0x0205e8000c101d06 */
.L_x_3335:
[----:B------:R-:W-:Y:S05]  /*b6c0*/  BSYNC B1 ;  /* 0x0000000000017941 */ /* 0x000fea0003800000 */
.L_x_3334:
        /* <DEDUP_REMOVED lines=99> */
.L_x_3341:
[----:B------:R-:W-:Y:S05]  /*bd00*/  BSYNC B0 ;  /* 0x0000000000007941 */ /* 0x000fea0003800000 */
.L_x_3340:
[C---:B------:R-:W-:Y:S04]  /*bd10*/  LEA R2, P0, R69.reuse, R116, 0x1 ;  /* 0x0000007445027211 */ /* 0x040fe800078008ff */
[----:B------:R-:W-:Y:S05]  /*bd20*/  LEA.HI.X R3, R69, R117, R68, 0x1, P0 ;  /* 0x0000007545037211 */ /* 0x000fea00000f0c44 */
[----:B-----5:R2:W-:Y:S04]  /*bd30*/  ST.E.128 [R2.64], R28 ;  /* 0x0000001c02007985 */ /* 0x0205e8000c101d06 */
.L_x_3339:
[----:B------:R-:W-:Y:S05]  /*bd40*/  BSYNC B1 ;  /* 0x0000000000017941 */ /* 0x000fea0003800000 */
.L_x_3338:
        /* <DEDUP_REMOVED lines=98> */
.L_x_3343:
[----:B------:R-:W-:Y:S05]  /*c370*/  BSYNC B0 ;  /* 0x0000000000007941 */ /* 0x000fea0003800000 */
.L_x_3342:
[C---:B------:R-:W-:Y:S04]  /*c380*/  LEA R2, P0, R63.reuse, R116, 0x1 ;  /* 0x000000743f027211 */ /* 0x040fe800078008ff */
[----:B------:R-:W-:Y:S05]  /*c390*/  LEA.HI.X R3, R63, R117, R62, 0x1, P0 ;  /* 0x000000753f037211 */ /* 0x000fea00000f0c3e */
[----:B-----5:R2:W-:Y:S04]  /*c3a0*/  ST.E.128 [R2.64], R28 ;  /* 0x0000001c02007985 */ /* 0x0205e8000c101d06 */
.L_x_3329:
[----:B------:R-:W-:Y:S05]  /*c3b0*/  BSYNC B2 ;  /* 0x0000000000027941 */ /* 0x000fea0003800000 */
.L_x_3328:
        /* <DEDUP_REMOVED lines=16> */
[----:B--23--:R1:W5:Y:S01]  /*c4c0*/  LD.E.128 R28, [R6.64] ;  /* 0x00000006061c7980 */ /* 0x00c362000c101d00 */
        /* <DEDUP_REMOVED lines=90> */
.L_x_3349:
[----:B------:R-:W-:Y:S05]  /*ca70*/  BSYNC B0 ;  /* 0x0000000000007941 */ /* 0x000fea0003800000 */
.L_x_3348:
[----:B------:R-:W-:Y:S02]  /*ca80*/  IMAD R0, R47, 0x60, RZ ;  /* 0x000000602f007824 */ /* 0x000fe400078e02ff */
[----:B------:R-:W-:Y:S05]  /*ca90*/  IMAD.WIDE.U32 R2, R46, 0x60, R116 ;  /* 0x000000602e027825 */ /* 0x000fea00078e0074 */
[----:B------:R-:W-:Y:S05]  /*caa0*/  IADD3 R3, R3, R0, RZ ;  /* 0x0000000003037210 */ /* 0x000fea0007ffe0ff */
[----:B-----5:R2:W-:Y:S02]  /*cab0*/  ST.E.128 [R2.64], R28 ;  /* 0x0000001c02007985 */ /* 0x0205e4000c101d06 */
.L_x_3347:
[----:B------:R-:W-:Y:S05]  /*cac0*/  BSYNC B1 ;  /* 0x0000000000017941 */ /* 0x000fea0003800000 */
.L_x_3346:
        /* <DEDUP_REMOVED lines=99> */
.L_x_3353:
[----:B------:R-:W-:Y:S05]  /*d100*/  BSYNC B0 ;  /* 0x0000000000007941 */ /* 0x000fea0003800000 */
.L_x_3352:
[C---:B------:R-:W-:Y:S04]  /*d110*/  LEA R2, P0, R67.reuse, R116, 0x1 ;  /* 0x0000007443027211 */ /* 0x040fe800078008ff */
[----:B------:R-:W-:Y:S05]  /*d120*/  LEA.HI.X R3, R67, R117, R66, 0x1, P0 ;  /* 0x0000007543037211 */ /* 0x000fea00000f0c42 */
[----:B-----5:R2:W-:Y:S04]  /*d130*/  ST.E.128 [R2.64], R28 ;  /* 0x0000001c02007985 */ /* 0x0205e8000c101d06 */
.L_x_3351:
[----:B------:R-:W-:Y:S05]  /*d140*/  BSYNC B1 ;  /* 0x0000000000017941 */ /* 0x000fea0003800000 */
.L_x_3350:
        /* <DEDUP_REMOVED lines=99> */
.L_x_3357:
[----:B------:R-:W-:Y:S05]  /*d780*/  BSYNC B0 ;  /* 0x0000000000007941 */ /* 0x000fea0003800000 */
.L_x_3356:
[C---:B------:R-:W-:Y:S04]  /*d790*/  LEA R2, P0, R61.reuse, R116, 0x1 ;  /* 0x000000743d027211 */ /* 0x040fe800078008ff */
[----:B------:R-:W-:Y:S05]  /*d7a0*/  LEA.HI.X R3, R61, R117, R60, 0x1, P0 ;  /* 0x000000753d037211 */ /* 0x000fea00000f0c3c */
[----:B-----5:R2:W-:Y:S04]  /*d7b0*/  ST.E.128 [R2.64], R28 ;  /* 0x0000001c02007985 */ /* 0x0205e8000c101d06 */
.L_x_3355:
[----:B------:R-:W-:Y:S05]  /*d7c0*/  BSYNC B1 ;  /* 0x0000000000017941 */ /* 0x000fea0003800000 */
.L_x_3354:
        /* <DEDUP_REMOVED lines=27> */
[----:B------:R-:W4:Y:S01]  /*d980*/  LD.E.128 R180, [R180.64] ;  /* 0x00000006b4b47980 */ /* 0x000f22000c101d00 */
[----:B-1----:R-:W-:Y:S02]  /*d990*/  MOV R2, RZ ;  /* 0x000000ff00027202 */ /* 0x002fe40000000f00 */
[----:B------:R-:W-:Y:S04]  /*d9a0*/  @P1 IADD3 R2, -R0, RZ, RZ ;  /* 0x000000ff00021210 */ /* 0x000fe80007ffe1ff */
[----:B------:R-:W-:Y:S04]  /*d9b0*/  IADD3 R3, P0, R133, R2, RZ ;  /* 0x0000000285037210 */ /* 0x000fe80007f1e0ff */
[----:B------:R-:W-:Y:S02]  /*d9c0*/  LEA.HI.X.SX32 R0, R2, R120, 0x1, P0 ;  /* 0x0000007802007211 */ /* 0x000fe400000f0eff */
[C---:B------:R-:W-:Y:S04]  /*d9d0*/  LEA R2, P0, R3.reuse, R115, 0x1 ;  /* 0x0000007303027211 */ /* 0x040fe800078008ff */
[----:B------:R-:W-:Y:S05]  /*d9e0*/  LEA.HI.X R3, R3, R114, R0, 0x1, P0 ;  /* 0x0000007203037211 */ /* 0x000fea00000f0c00 */
[----:B---3--:R4:W3:Y:S02]  /*d9f0*/  LD.E.128 R28, [R2.64] ;  /* 0x00000006021c7980 */ /* 0x0088e4000c101d00 */
[----:B----4-:R-:W-:Y:S01]  /*da00*/  HADD2.F32 R3, -RZ, R181.H0_H0 ;  /* 0x200000b5ff037230 */ /* 0x010fe20000004100 */
        /* <DEDUP_REMOVED lines=35> */
[--C-:B---3--:R-:W-:Y:S01]  /*dc40*/  HADD2.F32 R22, -RZ, R28.reuse.H0_H0 ;  /* 0x2000001cff167230 */ /* 0x108fe20000004100 */
        /* <DEDUP_REMOVED lines=27> */
.L_x_3359:
[----:B------:R-:W-:Y:S05]  /*de00*/  BSYNC B0 ;  /* 0x0000000000007941 */ /* 0x000fea0003800000 */
.L_x_3358:
[C---:B--2---:R-:W-:Y:S04]  /*de10*/  LEA R2, P0, R59.reuse, R116, 0x1 ;  /* 0x000000743b027211 */ /* 0x044fe800078008ff */
[----:B------:R-:W-:Y:S05]  /*de20*/  LEA.HI.X R3, R59, R117, R58, 0x1, P0 ;  /* 0x000000753b037211 */ /* 0x000fea00000f0c3a */
[----:B-----5:R2:W-:Y:S04]  /*de30*/  ST.E.128 [R2.64], R40 ;  /* 0x0000002802007985 */ /* 0x0205e8000c101d06 */
.L_x_3345:
[----:B------:R-:W-:Y:S05]  /*de40*/  BSYNC B2 ;  /* 0x0000000000027941 */ /* 0x000fea0003800000 */
.L_x_3344:
[----:B-1----:R-:W-:Y:S01]  /*de50*/  MOV R5, R114 ;  /* 0x0000007200057202 */ /* 0x002fe20000000f00 */
[----:B------:R-:W4:Y:S01]  /*de60*/  LD.E R0, [R10.64+0xd0] ;  /* 0x0000d0060a007980 */ /* 0x000f22000c101900 */
[----:B--2---:R-:W-:Y:S01]  /*de70*/  MOV R3, R112 ;  /* 0x0000007000037202 */ /* 0x004fe20000000f00 */
[----:B------:R-:W-:Y:S02]  /*de80*/  IMAD.MOV.U32 R4, RZ, RZ, R115 ;  /* 0x000000ffff047224 */ /* 0x000fe400078e0073 */
[----:B------:R-:W-:Y:S02]  /*de90*/  IMAD.MOV.U32 R2, RZ, RZ, R113 ;  /* 0x000000ffff027224 */ /* 0x000fe400078e0071 */
[----:B----4-:R-:W-:Y:S05]  /*dea0*/  IMAD.U32 R0, R0, -0x20, RZ ;  /* 0xffffffe000007824 */ /* 0x010fea00078e00ff */
[C---:B------:R-:W-:Y:S02]  /*deb0*/  LEA R115, P1, R0.reuse, R4, 0x1 ;  /* 0x0000000400737211 */ /* 0x040fe400078208ff */
[C---:B------:R-:W-:Y:S02]  /*dec0*/  LEA R113, P0, R0.reuse, R2, 0x1 ;  /* 0x0000000200717211 */ /* 0x040fe400078008ff */
[C---:B------:R-:W-:Y:S02]  /*ded0*/  LEA.HI.X.SX32 R114, R0.reuse, R5, 0x1, P1 ;  /* 0x0000000500727211 */ /* 0x040fe400008f0eff */
[----:B------:R-:W-:Y:S01]  /*dee0*/  LEA.HI.X.SX32 R112, R0, R3, 0x1, P0 ;  /* 0x0000000300707211 */ /* 0x000fe200000f0eff */
[----:B------:R-:W-:-:S05]  /*def0*/  BRA `(.L_x_3295) ;  /* 0x000007f000007947 */ /* 0x000fca0003800000 */
.L_x_3261:
[----:B------:R-:W-:Y:S01]  /*df00*/  BSSY B0, `(.L_x_3360) ;  /* 0x0000016000007945 */ /* 0x000fe20003800000 */
[----:B------:R-:W-:-:S05]  /*df10*/  @!P2 BRA `(.L_x_3361) ;  /* 0x000001400000a947 */ /* 0x000fca0003800000 */
[----:B------:R-:W-:Y:S02]  /*df20*/  ISETP.NE.AND P1, PT, R150, RZ, PT ;  /* 0x000000ff9600720c */ /* 0x000fe40003f25270 */
[----:B------:R-:W-:Y:S11]  /*df30*/  ISETP.NE.AND P0, PT, R148, RZ, PT ;  /* 0x000000ff9400720c */ /* 0x000ff60003f05270 */
[--C-:B-1----:R-:W-:Y:S02]  /*df40*/  @P1 IMAD.MOV.U32 R2, RZ, RZ, R111.reuse ;  /* 0x000000ffff021224 */ /* 0x102fe400078e006f */
[--C-:B------:R-:W-:Y:S05]  /*df50*/  @P1 IMAD.MOV.U32 R3, RZ, RZ, R110.reuse ;  /* 0x000000ffff031224 */ /* 0x100fea00078e006e */
[----:B------:R1:W2:Y:S02]  /*df60*/  @P1 LD.E.128 R4, [R2.64] ;  /* 0x0000000602041980 */ /* 0x0002a4000c101d00 */
        /* <DEDUP_REMOVED lines=15> */
.L_x_3361:
[----:B------:R-:W-:Y:S05]  /*e060*/  BSYNC B0 ;  /* 0x0000000000007941 */ /* 0x000fea0003800000 */
.L_x_3360:
        /* <DEDUP_REMOVED lines=33> */
.L_x_3363:
[----:B------:R-:W-:Y:S05]  /*e280*/  BSYNC B0 ;  /* 0x0000000000007941 */ /* 0x000fea0003800000 */
.L_x_3362:
        /* <DEDUP_REMOVED lines=33> */
.L_x_3365:
[----:B------:R-:W-:Y:S05]  /*e4a0*/  BSYNC B0 ;  /* 0x0000000000007941 */ /* 0x000fea0003800000 */
.L_x_3364:
        /* <DEDUP_REMOVED lines=36> */
.L_x_3295:
[----:B------:R-:W-:Y:S05]  /*e6f0*/  BSYNC B3 ;  /* 0x0000000000037941 */ /* 0x000fea0003800000 */
.L_x_3260:
        /* <DEDUP_REMOVED lines=17> */
[----:B------:R-:W4:Y:S01]  /*e810*/  LD.E.64 R26, [R10.64+0x40] ;  /* 0x000040060a1a7980 */ /* 0x000f22000c101b00 */
[----:B------:R-:W-:Y:S05]  /*e820*/  IABS R6, R0 ;  /* 0x0000000000067213 */ /* 0x000fea0000000000 */
[----:B---3--:R-:W3:Y:S06]  /*e830*/  LD.E.64 R24, [R10.64+0x20] ;  /* 0x000020060a187980 */ /* 0x008eec000c101b00 */
        /* <DEDUP_REMOVED lines=45> */
[-C--:B----4-:R-:W-:Y:S01]  /*eb10*/  IMAD R4, R27, R0.reuse, RZ ;  /* 0x000000001b047224 */ /* 0x090fe200078e02ff */
[----:B------:R-:W-:Y:S01]  /*eb20*/  SHF.R.S32.HI R2, RZ, 0x1f, R0 ;  /* 0x0000001fff027819 */ /* 0x000fe20000011400 */
[C---:B------:R-:W-:Y:S04]  /*eb30*/  IMAD.WIDE.U32 R28, R26.reuse, R0, RZ ;  /* 0x000000001a1c7225 */ /* 0x040fe800078e00ff */
[----:B------:R-:W-:Y:S01]  /*eb40*/  IMAD R4, R26, R2, R4 ;  /* 0x000000021a047224 */ /* 0x000fe200078e0204 */
[----:B-1----:R-:W4:Y:S01]  /*eb50*/  LD.E.64 R16, [R10.64+0x38] ;  /* 0x000038060a107980 */ /* 0x002f22000c101b00 */
[----:B--2---:R-:W-:Y:S04]  /*eb60*/  IMAD.IADD R6, R5, 0x1, -R6 ;  /* 0x0000000105067824 */ /* 0x004fe800078e0a06 */
[-C--:B---3--:R-:W-:Y:S01]  /*eb70*/  IMAD R3, R25, R6.reuse, RZ ;  /* 0x0000000619037224 */ /* 0x088fe200078e02ff */
        /* <DEDUP_REMOVED lines=9> */
[----:B----4-:R-:W-:Y:S02]  /*ec10*/  IMAD R3, R17, R0, RZ ;  /* 0x0000000011037224 */ /* 0x010fe400078e02ff */
        /* <DEDUP_REMOVED lines=9> */
.L_x_3367:
[----:B------:R-:W2:Y:S01]  /*ecb0*/  LD.E R2, [R10.64+0x40] ;  /* 0x000040060a027980 */ /* 0x000ea2000c101900 */
[----:B------:R-:W-:Y:S02]  /*ecc0*/  IMAD.MOV.U32 R4, RZ, RZ, R119 ;  /* 0x000000ffff047224 */ /* 0x000fe400078e0077 */
[----:B------:R-:W-:Y:S01]  /*ecd0*/  IMAD.MOV.U32 R5, RZ, RZ, R118 ;  /* 0x000000ffff057224 */ /* 0x000fe200078e0076 */
[----:B------:R-:W4:Y:S02]  /*ece0*/  LD.E R0, [R10.64+0x38] ;  /* 0x000038060a007980 */ /* 0x000f24000c101900 */
[----:B----4-:R-:W-:Y:S02]  /*ecf0*/  IMAD.U32 R0, R0, -0x40, RZ ;  /* 0xffffffc000007824 */ /* 0x010fe400078e00ff */
[----:B--2---:R-:W-:Y:S03]  /*ed00*/  IMAD.U32 R2, R2, -0x40, RZ ;  /* 0xffffffc002027824 */ /* 0x004fe600078e00ff */
[----:B---3--:R-:W-:Y:S02]  /*ed10*/  LEA R116, P0, R0, R116, 0x1 ;  /* 0x0000007400747211 */ /* 0x008fe400078008ff */
[----:B------:R-:W-:Y:S02]  /*ed20*/  LEA R119, P1, R2, R4, 0x1 ;  /* 0x0000000402777211 */ /* 0x000fe400078208ff */
[----:B------:R-:W-:Y:S02]  /*ed30*/  LEA.HI.X.SX32 R117, R0, R117, 0x1, P0 ;  /* 0x0000007500757211 */ /* 0x000fe400000f0eff */
[----:B------:R-:W-:Y:S04]  /*ed40*/  LEA.HI.X.SX32 R118, R2, R5, 0x1, P1 ;  /* 0x0000000502767211 */ /* 0x000fe800008f0eff */
.L_x_3368:
[----:B------:R-:W-:Y:S05]  /*ed50*/  BSYNC B0 ;  /* 0x0000000000007941 */ /* 0x000fea0003800000 */
.L_x_3366:
[----:B------:R-:W-:Y:S04]  /*ed60*/  IADD3 R9, R9, -0x1, RZ ;  /* 0xffffffff09097810 */ /* 0x000fe80007ffe0ff */
[----:B------:R-:W-:Y:S11]  /*ed70*/  ISETP.GT.AND P0, PT, R9, R78, PT ;  /* 0x0000004e0900720c */ /* 0x000ff60003f04270 */
[----:B------:R-:W-:Y:S02]  /*ed80*/  @!UPT UIADD3 URZ, URZ, URZ, URZ ;  /* 0x0000003f3f3ff290 */ /* 0x000fe4000fffe03f */
[----:B------:R-:W-:-:S05]  /*ed90*/  @P0 BRA `(.L_x_3369) ;  /* 0xffff454000000947 */ /* 0x000fca000383ffff */
.L_x_3251:
        /* <DEDUP_REMOVED lines=11> */
[----:B------:R-:W4:Y:S04]  /*ee50*/  LD.E.U8 R4, [R10.64+0x1b3] ;  /* 0x0001b3060a047980 */ /* 0x000f28000c101100 */
[----:B------:R1:W5:Y:S04]  /*ee60*/  LD.E.64 R24, [R10.64+0x148] ;  /* 0x000148060a187980 */ /* 0x000368000c101b00 */
[----:B------:R1:W5:Y:S01]  /*ee70*/  LD.E.64 R26, [R10.64+0x150] ;  /* 0x000150060a1a7980 */ /* 0x000362000c101b00 */
[----:B--2---:R-:W-:-:S04]  /*ee80*/  ISETP.NE.U32.AND P1, PT, R2, RZ, PT ;  /* 0x000000ff0200720c */ /* 0x004fc80003f25070 */
[----:B------:R-:W-:-:S13]  /*ee90*/  ISETP.NE.AND.EX P1, PT, R3, RZ, PT, P1 ;  /* 0x000000ff0300720c */ /* 0x000fda0003f25310 */
[----:B------:R-:W-:-:S04]  /*eea0*/  @P1 LEA R2, P0, R241, R2, 0x2 ;  /* 0x00000002f1021211 */ /* 0x000fc800078010ff */
[----:B------:R-:W-:-:S05]  /*eeb0*/  @P1 LEA.HI.X R3, R241, R3, R54, 0x2, P0 ;  /* 0x00000003f1031211 */ /* 0x000fca00000f1436 */
[----:B---3--:R2:W3:Y:S04]  /*eec0*/  @P1 LD.E R7, [R2.64] ;  /* 0x0000000602071980 */ /* 0x0084e8000c101900 */
[----:B--2---:R1:W5:Y:S01]  /*eed0*/  LD.E R2, [R10.64+0xc0] ;  /* 0x0000c0060a027980 */ /* 0x004362000c101900 */
[----:B------:R-:W-:Y:S02]  /*eee0*/  IADD3 R5, P1, R5, R166, RZ ;  /* 0x000000a605057210 */ /* 0x000fe40007f3e0ff */
[----:B------:R-:W-:-:S03]  /*eef0*/  LEA.HI R3, R0, R0, RZ, 0x1 ;  /* 0x0000000000037211 */ /* 0x000fc600078f08ff */
[----:B------:R-:W-:Y:S01]  /*ef00*/  IMAD.X R9, R9, 0x1, R169, P1 ;  /* 0x0000000109097824 */ /* 0x000fe200008e06a9 */
[C---:B------:R-:W-:Y:S02]  /*ef10*/  LEA R36, P1, R5.reuse, R172, 0x1 ;  /* 0x000000ac05247211 */ /* 0x040fe400078208ff */
[C---:B------:R-:W-:Y:S02]  /*ef20*/  LEA R6, P0, R170.reuse, R166, 0x5 ;  /* 0x000000a6aa067211 */ /* 0x040fe400078028ff */
[----:B------:R-:W-:Y:S02]  /*ef30*/  SHF.R.S32.HI R3, RZ, 0x1, R3 ;  /* 0x00000001ff037819 */ /* 0x000fe40000011403 */
[----:B------:R-:W-:Y:S02]  /*ef40*/  LEA.HI.X R37, R5, R173, R9, 0x1, P1 ;  /* 0x000000ad05257211 */ /* 0x000fe400008f0c09 */
[----:B------:R-:W-:Y:S02]  /*ef50*/  LEA.HI.X R15, R170, R169, R171, 0x5, P0 ;  /* 0x000000a9aa0f7211 */ /* 0x000fe400000f2cab */
[----:B----4-:R-:W-:Y:S01]  /*ef60*/  ISETP.NE.AND P4, PT, R4, RZ, PT ;  /* 0x000000ff0400720c */ /* 0x010fe20003f85270 */
[----:B------:R-:W-:Y:S01]  /*ef70*/  IMAD.MOV.U32 R168, RZ, RZ, R166 ;  /* 0x000000ffffa87224 */ /* 0x000fe200078e00a6 */
[-C--:B------:R-:W-:Y:S01]  /*ef80*/  LEA R38, P2, R166, R172.reuse, 0x1 ;  /* 0x000000aca6267211 */ /* 0x080fe200078408ff */
[----:B------:R-:W-:Y:S01]  /*ef90*/  IMAD R21, R160, R3, R152 ;  /* 0x00000003a0157224 */ /* 0x000fe200078e0298 */
[----:B------:R-:W-:Y:S01]  /*efa0*/  LEA R16, P0, R6, R172, 0x1 ;  /* 0x000000ac06107211 */ /* 0x000fe200078008ff */
[----:B------:R-:W-:Y:S01]  /*efb0*/  IMAD R8, R171, 0x30, RZ ;  /* 0x00000030ab087824 */ /* 0x000fe200078e02ff */
[-CC-:B------:R-:W-:Y:S01]  /*efc0*/  LEA.HI.X R39, R166, R173.reuse, R169.reuse, 0x1, P2 ;  /* 0x000000ada6277211 */ /* 0x180fe200010f0ca9 */
[----:B------:R-:W-:Y:S01]  /*efd0*/  IMAD.WIDE.U32 R168, R170, 0x30, R168 ;  /* 0x00000030aaa87825 */ /* 0x000fe200078e00a8 */
[----:B------:R-:W-:-:S03]  /*efe0*/  LEA.HI.X R17, R6, R173, R15, 0x1, P0 ;  /* 0x000000ad06117211 */ /* 0x000fc600000f0c0f */
[----:B------:R-:W-:Y:S02]  /*eff0*/  IMAD.IADD R15, R239, 0x1, -R50 ;  /* 0x00000001ef0f7824 */ /* 0x000fe400078e0a32 */
[----:B------:R-:W-:Y:S01]  /*f000*/  IMAD.IADD R152, R152, 0x1, R21 ;  /* 0x0000000198987824 */ /* 0x000fe200078e0215 */
[----:B------:R-:W-:Y:S01]  /*f010*/  LEA R30, P1, R168, R172, 0x1 ;  /* 0x000000aca81e7211 */ /* 0x000fe200078208ff */
[----:B------:R-:W-:Y:S01]  /*f020*/  IMAD.IADD R4, R169, 0x1, R8 ;  /* 0x00000001a9047824 */ /* 0x000fe200078e0208 */
[----:B------:R-:W-:Y:S01]  /*f030*/  ISETP.GE.AND P0, PT, R160, R15, PT ;  /* 0x0000000fa000720c */ /* 0x000fe20003f06270 */
[----:B------:R-:W-:-:S03]  /*f040*/  IMAD.SHL.U32 R29, R3, 0x10, RZ ;  /* 0x00000010031d7824 */ /* 0x000fc600078e00ff */
[----:B------:R-:W-:Y:S02]  /*f050*/  ISETP.GT.AND P0, PT, R132, -0x8, !P0 ;  /* 0xfffffff88400780c */ /* 0x000fe40004704270 */
[----:B------:R-:W-:Y:S02]  /*f060*/  LEA.HI.X R31, R168, R173, R4, 0x1, P1 ;  /* 0x000000ada81f7211 */ /* 0x000fe400008f0c04 */
[----:B---3--:R-:W-:-:S05]  /*f070*/  IADD3 R5, R7, R79, R50 ;  /* 0x0000004f07057210 */ /* 0x008fca0007ffe032 */
        /* <DEDUP_REMOVED lines=9> */
[----:B-----5:R-:W-:Y:S01]  /*f110*/  ISETP.GE.AND P2, PT, R18, R2, PT ;  /* 0x000000021200720c */ /* 0x020fe20003f46270 */
        /* <DEDUP_REMOVED lines=58> */
.L_x_3378:
[----:B------:R-:W-:Y:S05]  /*f4c0*/  BSYNC B0 ;  /* 0x0000000000007941 */ /* 0x000fea0003800000 */
.L_x_3377:
[----:B-----5:R3:W-:Y:S02]  /*f4d0*/  STS.128 [R244], R40 ;  /* 0x00000028f4007388 */ /* 0x0207e40000000c00 */
.L_x_3376:
[----:B------:R-:W-:Y:S05]  /*f4e0*/  BSYNC B1 ;  /* 0x0000000000017941 */ /* 0x000fea0003800000 */
.L_x_3375:
        /* <DEDUP_REMOVED lines=53> */
.L_x_3382:
[----:B------:R-:W-:Y:S05]  /*f840*/  BSYNC B0 ;  /* 0x0000000000007941 */ /* 0x000fea0003800000 */
.L_x_3381:
[----:B-----5:R1:W-:Y:S02]  /*f850*/  STS.128 [R244+0x2000], R40 ;  /* 0x00200028f4007388 */ /* 0x0203e40000000c00 */
.L_x_3380:
[----:B------:R-:W-:Y:S05]  /*f860*/  BSYNC B1 ;  /* 0x0000000000017941 */ /* 0x000fea0003800000 */
.L_x_3379:
        /* <DEDUP_REMOVED lines=53> */
.L_x_3386:
[----:B------:R-:W-:Y:S05]  /*fbc0*/  BSYNC B0 ;  /* 0x0000000000007941 */ /* 0x000fea0003800000 */
.L_x_3385:
[----:B-----5:R3:W-:Y:S02]  /*fbd0*/  STS.128 [R244+0x4000], R40 ;  /* 0x00400028f4007388 */ /* 0x0207e40000000c00 */
.L_x_3384:
[----:B------:R-:W-:Y:S05]  /*fbe0*/  BSYNC B1 ;  /* 0x0000000000017941 */ /* 0x000fea0003800000 */
.L_x_3383:
        /* <DEDUP_REMOVED lines=8> */
[----:B--2---:R1:W2:Y:S02]  /*fc70*/  LD.E.64 R6, [R8.64+0xc0] ;  /* 0x0000c00608067980 */ /* 0x0042a4000c101b00 */
[----:B-1---5:R-:W-:Y:S02]  /*fc80*/  MOV R39, R42 ;  /* 0x0000002a00277202 */ /* 0x022fe40000000f00 */
[----:B------:R-:W-:Y:S02]  /*fc90*/  MOV R8, R43 ;  /* 0x0000002b00087202 */ /* 0x000fe40000000f00 */
[----:B------:R-:W-:Y:S01]  /*fca0*/  MOV R9, R40 ;  /* 0x0000002800097202 */ /* 0x000fe20000000f00 */
[----:B------:R-:W-:-:S02]  /*fcb0*/  HADD2.F32 R40, -RZ, R41.H0_H0 ;  /* 0x20000029ff287230 */ /* 0x000fc40000004100 */
[--C-:B------:R-:W-:Y:S02]  /*fcc0*/  HADD2.F32 R38, -RZ, R8.reuse.H1_H1 ;  /* 0x30000008ff267230 */ /* 0x100fe40000004100 */
[----:B------:R-:W-:Y:S02]  /*fcd0*/  HADD2.F32 R41, -RZ, R41.H1_H1 ;  /* 0x30000029ff297230 */ /* 0x000fe40000004100 */
[----:B------:R-:W-:Y:S02]  /*fce0*/  HADD2.F32 R43, -RZ, R8.H0_H0 ;  /* 0x20000008ff2b7230 */ /* 0x000fe40000004100 */
[----:B---3--:R-:W-:Y:S02]  /*fcf0*/  HADD2.F32 R22, -RZ, R5.H1_H1 ;  /* 0x30000005ff167230 */ /* 0x008fe40000004100 */
[----:B------:R-:W-:Y:S02]  /*fd00*/  HADD2.F32 R23, -RZ, R4.H1_H1 ;  /* 0x30000004ff177230 */ /* 0x000fe40000004100 */
[----:B--2---:R-:W-:Y:S01]  /*fd10*/  HADD2.F32 R28, -RZ, R7.H1_H1 ;  /* 0x30000007ff1c7230 */ /* 0x004fe20000004100 */
        /* <DEDUP_REMOVED lines=32> */
.L_x_3388:
[----:B------:R-:W-:Y:S05]  /*ff20*/  BSYNC B0 ;  /* 0x0000000000007941 */ /* 0x000fea0003800000 */
.L_x_3387:
[----:B-----5:R3:W-:Y:S02]  /*ff30*/  STS.128 [R244+0x6000], R40 ;  /* 0x00600028f4007388 */ /* 0x0207e40000000c00 */
.L_x_3374:
[----:B------:R-:W-:Y:S05]  /*ff40*/  BSYNC B2 ;  /* 0x0000000000027941 */ /* 0x000fea0003800000 */
.L_x_3373:
[----:B------:R-:W-:Y:S01]  /*ff50*/  IADD3 R28, R160, 0x10, RZ ;  /* 0x00000010a01c7810 */ /* 0x000fe20007ffe0ff */
[----:B------:R-:W-:Y:S03]  /*ff60*/  BSSY B2, `(.L_x_3389) ;  /* 0x00000ee000027945 */ /* 0x000fe60003800000 */
[----:B------:R-:W-:-:S04]  /*ff70*/  ISETP.GE.AND P0, PT, R28, R15, PT ;  /* 0x0000000f1c00720c */ /* 0x000fc80003f06270 */
[----:B------:R-:W-:-:S13]  /*ff80*/  ISETP.LT.OR P0, PT, R132, -0x87, P0 ;  /* 0xffffff798400780c */ /* 0x000fda0000701670 */
[----:B------:R-:W-:Y:S05]  /*ff90*/  @P0 BRA `(.L_x_3390) ;  /* 0x00000ea000000947 */ /* 0x000fea0003800000 */
[----:B-----5:R-:W-:Y:S01]  /*ffa0*/  ISETP.GE.AND P0, PT, R18, R2, PT ;  /* 0x000000021200720c */ /* 0x020fe20003f06270 */
        /* <DEDUP_REMOVED lines=61> */
.L_x_3394:
[----:B------:R-:W-:Y:S05]  /*10380*/  BSYNC B0 ;  /* 0x0000000000007941 */ /* 0x000fea0003800000 */
.L_x_3393:
[----:B-----5:R3:W-:Y:S02]  /*10390*/  STS.128 [R244+0x800], R40 ;  /* 0x00080028f4007388 */ /* 0x0207e40000000c00 */
.L_x_3392:
[----:B------:R-:W-:Y:S05]  /*103a0*/  BSYNC B1 ;  /* 0x0000000000017941 */ /* 0x000fea0003800000 */
.L_x_3391:
        /* <DEDUP_REMOVED lines=54> */
.L_x_3398:
[----:B------:R-:W-:Y:S05]  /*10710*/  BSYNC B0 ;  /* 0x0000000000007941 */ /* 0x000fea0003800000 */
.L_x_3397:
[----:B-----5:R3:W-:Y:S02]  /*10720*/  STS.128 [R244+0x2800], R40 ;  /* 0x00280028f4007388 */ /* 0x0207e40000000c00 */
.L_x_3396:
[----:B------:R-:W-:Y:S05]  /*10730*/  BSYNC B1 ;  /* 0x0000000000017941 */ /* 0x000fea0003800000 */
.L_x_3395:
        /* <DEDUP_REMOVED lines=54> */
.L_x_3402:
[----:B------:R-:W-:Y:S05]  /*10aa0*/  BSYNC B0 ;  /* 0x0000000000007941 */ /* 0x000fea0003800000 */
.L_x_3401:
[----:B-----5:R3:W-:Y:S02]  /*10ab0*/  STS.128 [R244+0x4800], R40 ;  /* 0x00480028f4007388 */ /* 0x0207e40000000c00 */
.L_x_3400:
[----:B------:R-:W-:Y:S05]  /*10ac0*/  BSYNC B1 ;  /* 0x0000000000017941 */ /* 0x000fea0003800000 */
.L_x_3399:
        /* <DEDUP_REMOVED lines=11> */
[--C-:B------:R-:W-:Y:S01]  /*10b80*/  HADD2.F32 R38, -RZ, R22.reuse.H0_H0 ;  /* 0x20000016ff267230 */ /* 0x100fe20000004100 */
[----:B-1----:R-:W-:Y:S01]  /*10b90*/  MOV R8, R39 ;  /* 0x0000002700087202 */ /* 0x002fe20000000f00 */
[----:B------:R-:W-:Y:S01]  /*10ba0*/  HADD2.F32 R39, -RZ, R22.H1_H1 ;  /* 0x30000016ff277230 */ /* 0x000fe20000004100 */
[----:B------:R-:W-:-:S03]  /*10bb0*/  MOV R9, R36 ;  /* 0x0000002400097202 */ /* 0x000fc60000000f00 */
        /* <DEDUP_REMOVED lines=38> */
.L_x_3404:
[----:B------:R-:W-:Y:S05]  /*10e20*/  BSYNC B0 ;  /* 0x0000000000007941 */ /* 0x000fea0003800000 */
.L_x_3403:
[----:B-----5:R1:W-:Y:S02]  /*10e30*/  STS.128 [R244+0x6800], R36 ;  /* 0x00680024f4007388 */ /* 0x0203e40000000c00 */
.L_x_3390:
[----:B------:R-:W-:Y:S05]  /*10e40*/  BSYNC B2 ;  /* 0x0000000000027941 */ /* 0x000fea0003800000 */
.L_x_3389:
[----:B------:R-:W-:Y:S01]  /*10e50*/  IADD3 R29, R160, 0x20, RZ ;  /* 0x00000020a01d7810 */ /* 0x000fe20007ffe0ff */
[----:B------:R-:W-:Y:S03]  /*10e60*/  BSSY B2, `(.L_x_3405) ;  /* 0x00000ec000027945 */ /* 0x000fe60003800000 */
[----:B------:R-:W-:-:S04]  /*10e70*/  ISETP.GE.AND P0, PT, R29, R15, PT ;  /* 0x0000000f1d00720c */ /* 0x000fc80003f06270 */
[----:B------:R-:W-:-:S13]  /*10e80*/  ISETP.LT.OR P0, PT, R132, -0x107, P0 ;  /* 0xfffffef98400780c */ /* 0x000fda0000701670 */
[----:B------:R-:W-:Y:S05]  /*10e90*/  @P0 BRA `(.L_x_3406) ;  /* 0x00000e8000000947 */ /* 0x000fea0003800000 */
[----:B-----5:R-:W-:Y:S01]  /*10ea0*/  ISETP.GE.AND P0, PT, R18, R2, PT ;  /* 0x000000021200720c */ /* 0x020fe20003f06270 */
[----:B------:R-:W-:Y:S01]  /*10eb0*/  IMAD.SHL.U32 R4, R3, 0x20, RZ ;  /* 0x0000002003047824 */ /* 0x000fe200078e00ff */
[----:B------:R-:W-:Y:S04]  /*10ec0*/  BSSY B1, `(.L_x_3407) ;  /* 0x000003e000017945 */ /* 0x000fe80003800000 */
[----:B------:R-:W-:-:S04]  /*10ed0*/  IADD3 R5, P1, R4, R20, RZ ;  /* 0x0000001404057210 */ /* 0x000fc80007f3e0ff */
[----:B------:R-:W-:Y:S01]  /*10ee0*/  LEA.HI.X.SX32 R4, R4, R21, 0x1, P1 ;  /* 0x0000001504047211 */ /* 0x000fe200008f0eff */
[C---:B-1-3--:R-:W-:Y:S02]  /*10ef0*/  IMAD.SHL.U32 R40, R5.reuse, 0x2, RZ ;  /* 0x0000000205287824 */ /* 0x04afe400078e00ff */
[----:B------:R1:W-:Y:S01]  /*10f00*/  @P0 STS.128 [R244+0x1000], RZ ;  /* 0x001000fff4000388 */ /* 0x0003e20000000c00 */
[----:B------:R-:W-:Y:S02]  /*10f10*/  SHF.L.U64.HI R4, R5, 0x1, R4 ;  /* 0x0000000105047819 */ /* 0x000fe40000010204 */
[-C--:B------:R-:W-:Y:S02]  /*10f20*/  IADD3 R8, P2, R24, R40.reuse, RZ ;  /* 0x0000002818087210 */ /* 0x080fe40007f5e0ff */
[----:B------:R-:W-:-:S03]  /*10f30*/  IADD3 R40, P1, R26, R40, RZ ;  /* 0x000000281a287210 */ /* 0x000fc60007f3e0ff */
[--C-:B------:R-:W-:Y:S02]  /*10f40*/  IMAD.X R9, R25, 0x1, R4.reuse, P2 ;  /* 0x0000000119097824 */ /* 0x100fe400010e0604 */
[----:B------:R-:W-:Y:S01]  /*10f50*/  IMAD.X R41, R27, 0x1, R4, P1 ;  /* 0x000000011b297824 */ /* 0x000fe200008e0604 */
[----:B------:R-:W-:Y:S05]  /*10f60*/  @P0 BRA `(.L_x_3408) ;  /* 0x0000033000000947 */ /* 0x000fea0003800000 */
[----:B--2---:R2:W5:Y:S01]  /*10f70*/  LD.E.128 R36, [R16.64] ;  /* 0x0000000610247980 */ /* 0x004562000c101d00 */
        /* <DEDUP_REMOVED lines=48> */
.L_x_3410:
[----:B------:R-:W-:Y:S05]  /*11280*/  BSYNC B0 ;  /* 0x0000000000007941 */ /* 0x000fea0003800000 */
.L_x_3409:
[----:B-----5:R3:W-:Y:S02]  /*11290*/  STS.128 [R244+0x1000], R36 ;  /* 0x00100024f4007388 */ /* 0x0207e40000000c00 */
.L_x_3408:
[----:B------:R-:W-:Y:S05]  /*112a0*/  BSYNC B1 ;  /* 0x0000000000017941 */ /* 0x000fea0003800000 */
.L_x_3407:
[----:B------:R-:W-:Y:S01]  /*112b0*/  ISETP.GE.AND P0, PT, R14, R2, PT ;  /* 0x000000020e00720c */ /* 0x000fe20003f06270 */
[----:B------:R-:W-:-:S12]  /*112c0*/  BSSY B1, `(.L_x_3411) ;  /* 0x0000036000017945 */ /* 0x000fd80003800000 */
[----:B------:R1:W-:Y:S01]  /*112d0*/  @P0 STS.128 [R244+0x3000], RZ ;  /* 0x003000fff4000388 */ /* 0x0003e20000000c00 */
[----:B------:R-:W-:Y:S05]  /*112e0*/  @P0 BRA `(.L_x_3412) ;  /* 0x0000033000000947 */ /* 0x000fea0003800000 */
[----:B--23--:R2:W5:Y:S01]  /*112f0*/  LD.E.128 R36, [R16.64+0x80] ;  /* 0x0000800610247980 */ /* 0x00c562000c101d00 */
        /* <DEDUP_REMOVED lines=48> */
.L_x_3414:
[----:B------:R-:W-:Y:S05]  /*11600*/  BSYNC B0 ;  /* 0x0000000000007941 */ /* 0x000fea0003800000 */
.L_x_3413:
[----:B-----5:R3:W-:Y:S02]  /*11610*/  STS.128 [R244+0x3000], R36 ;  /* 0x00300024f4007388 */ /* 0x0207e40000000c00 */
.L_x_3412:
[----:B------:R-:W-:Y:S05]  /*11620*/  BSYNC B1 ;  /* 0x0000000000017941 */ /* 0x000fea0003800000 */
.L_x_3411:
        /* <DEDUP_REMOVED lines=53> */
.L_x_3418:
[----:B------:R-:W-:Y:S05]  /*11980*/  BSYNC B0 ;  /* 0x0000000000007941 */ /* 0x000fea0003800000 */
.L_x_3417:
[----:B-----5:R3:W-:Y:S02]  /*11990*/  STS.128 [R244+0x5000], R36 ;  /* 0x00500024f4007388 */ /* 0x0207e40000000c00 */
.L_x_3416:
[----:B------:R-:W-:Y:S05]  /*119a0*/  BSYNC B1 ;  /* 0x0000000000017941 */ /* 0x000fea0003800000 */
.L_x_3415:
[----:B------:R-:W-:-:S13]  /*119b0*/  ISETP.GE.AND P0, PT, R12, R2, PT ;  /* 0x000000020c00720c */ /* 0x000fda0003f06270 */
[----:B------:R1:W-:Y:S01]  /*119c0*/  @P0 STS.128 [R244+0x7000], RZ ;  /* 0x007000fff4000388 */ /* 0x0003e20000000c00 */
[----:B------:R-:W-:Y:S05]  /*119d0*/  @P0 BRA `(.L_x_3406) ;  /* 0x0000034000000947 */ /* 0x000fea0003800000 */
[----:B--23--:R2:W5:Y:S01]  /*119e0*/  LD.E.128 R36, [R16.64+0x180] ;  /* 0x0001800610247980 */ /* 0x00c562000c101d00 */
[----:B------:R-:W-:Y:S01]  /*119f0*/  ISETP.GE.AND P0, PT, R12, R0, PT ;  /* 0x000000000c00720c */ /* 0x000fe20003f06270 */
[----:B------:R-:W-:-:S12]  /*11a00*/  BSSY B0, `(.L_x_3419) ;  /* 0x0000030000007945 */ /* 0x000fd80003800000 */
[----:B------:R-:W-:Y:S05]  /*11a10*/  @P0 BRA `(.L_x_3420) ;  /* 0x000002e000000947 */ /* 0x000fea0003800000 */
[----:B--2---:R3:W2:Y:S04]  /*11a20*/  LD.E.64 R4, [R40.64+0xc0] ;  /* 0x0000c00628047980 */ /* 0x0046a8000c101b00 */
[----:B----4-:R1:W4:Y:S01]  /*11a30*/  LD.E.64 R6, [R8.64+0xc0] ;  /* 0x0000c00608067980 */ /* 0x010322000c101b00 */
[----:B-----5:R-:W-:-:S05]  /*11a40*/  MOV R16, R37 ;  /* 0x0000002500107202 */ /* 0x020fca0000000f00 */
[--C-:B------:R-:W-:Y:S01]  /*11a50*/  HADD2.F32 R37, -RZ, R16.reuse.H0_H0 ;  /* 0x20000010ff257230 */ /* 0x100fe20000004100 */
[----:B-1----:R-:W-:Y:S02]  /*11a60*/  MOV R8, R39 ;  /* 0x0000002700087202 */ /* 0x002fe40000000f00 */
[----:B------:R-:W-:Y:S02]  /*11a70*/  MOV R9, R36 ;  /* 0x0000002400097202 */ /* 0x000fe40000000f00 */
[----:B------:R-:W-:Y:S01]  /*11a80*/  MOV R36, R38 ;  /* 0x0000002600247202 */ /* 0x000fe20000000f00 */
[----:B------:R-:W-:Y:S02]  /*11a90*/  HADD2.F32 R38, -RZ, R16.H1_H1 ;  /* 0x30000010ff267230 */ /* 0x000fe40000004100 */
[--C-:B------:R-:W-:Y:S02]  /*11aa0*/  HADD2.F32 R32, -RZ, R8.reuse.H1_H1 ;  /* 0x30000008ff207230 */ /* 0x100fe40000004100 */
[----:B---3--:R-:W-:-:S02]  /*11ab0*/  HADD2.F32 R40, -RZ, R8.H0_H0 ;  /* 0x20000008ff287230 */ /* 0x008fc40000004100 */
[----:B--2---:R-:W-:Y:S02]  /*11ac0*/  HADD2.F32 R16, -RZ, R5.H1_H1 ;  /* 0x30000005ff107230 */ /* 0x004fe40000004100 */
        /* <DEDUP_REMOVED lines=35> */
.L_x_3420:
[----:B------:R-:W-:Y:S05]  /*11d00*/  BSYNC B0 ;  /* 0x0000000000007941 */ /* 0x000fea0003800000 */
.L_x_3419:
[----:B-----5:R3:W-:Y:S02]  /*11d10*/  STS.128 [R244+0x7000], R36 ;  /* 0x00700024f4007388 */ /* 0x0207e40000000c00 */
.L_x_3406:
[----:B------:R-:W-:Y:S05]  /*11d20*/  BSYNC B2 ;  /* 0x0000000000027941 */ /* 0x000fea0003800000 */
.L_x_3405:
[----:B-1-3--:R-:W-:-:S04]  /*11d30*/  IADD3 R40, R160, 0x30, RZ ;  /* 0x00000030a0287810 */ /* 0x00afc80007ffe0ff */
[----:B------:R-:W-:-:S04]  /*11d40*/  ISETP.GE.AND P0, PT, R40, R15, PT ;  /* 0x0000000f2800720c */ /* 0x000fc80003f06270 */
[----:B------:R-:W-:-:S13]  /*11d50*/  ISETP.LT.OR P0, PT, R132, -0x187, P0 ;  /* 0xfffffe798400780c */ /* 0x000fda0000701670 */
[----:B------:R-:W-:Y:S05]  /*11d60*/  @P0 BRA `(.L_x_3421) ;  /* 0x00007f2000000947 */ /* 0x000fea0003800000 */
[----:B-----5:R-:W-:Y:S01]  /*11d70*/  ISETP.GE.AND P0, PT, R18, R2, PT ;  /* 0x000000021200720c */ /* 0x020fe20003f06270 */
        /* <DEDUP_REMOVED lines=62> */
.L_x_3425:
[----:B------:R-:W-:Y:S05]  /*12160*/  BSYNC B0 ;  /* 0x0000000000007941 */ /* 0x000fea0003800000 */
.L_x_3424:
[----:B-----5:R1:W-:Y:S02]  /*12170*/  STS.128 [R244+0x1800], R20 ;  /* 0x00180014f4007388 */ /* 0x0203e40000000c00 */
.L_x_3423:
[----:B------:R-:W-:Y:S05]  /*12180*/  BSYNC B1 ;  /* 0x0000000000017941 */ /* 0x000fea0003800000 */
.L_x_3422:
[----:B------:R-:W-:Y:S01]  /*12190*/  ISETP.GE.AND P0, PT, R14, R2, PT ;  /* 0x000000020e00720c */ /* 0x000fe20003f06270 */
[----:B------:R-:W-:-:S12]  /*121a0*/  BSSY B1, `(.L_x_3426) ;  /* 0x0000036000017945 */ /* 0x000fd80003800000 */
[----:B------:R1:W-:Y:S01]  /*121b0*/  @P0 STS.128 [R244+0x3800], RZ ;  /* 0x003800fff4000388 */ /* 0x0003e20000000c00 */
[----:B------:R-:W-:Y:S05]  /*121c0*/  @P0 BRA `(.L_x_3427) ;  /* 0x0000033000000947 */ /* 0x000fea0003800000 */
[----:B--2---:R2:W5:Y:S01]  /*121d0*/  LD.E.128 R16, [R30.64+0x80] ;  /* 0x000080061e107980 */ /* 0x004562000c101d00 */
[----:B------:R-:W-:Y:S01]  /*121e0*/  ISETP.GE.AND P0, PT, R14, R0, PT ;  /* 0x000000000e00720c */ /* 0x000fe20003f06270 */
[----:B------:R-:W-:-:S12]  /*121f0*/  BSSY B0, `(.L_x_3428) ;  /* 0x000002f000007945 */ /* 0x000fd80003800000 */
[----:B------:R-:W-:Y:S05]  /*12200*/  @P0 BRA `(.L_x_3429) ;  /* 0x000002d000000947 */ /* 0x000fea0003800000 */
[----:B--2---:R-:W2:Y:S04]  /*12210*/  LD.E.64 R4, [R24.64+0x40] ;  /* 0x0000400618047980 */ /* 0x004ea8000c101b00 */
[----:B---3--:R-:W3:Y:S01]  /*12220*/  LD.E.64 R6, [R8.64+0x40] ;  /* 0x0000400608067980 */ /* 0x008ee2000c101b00 */
[----:B-1---5:R-:W-:Y:S02]  /*12230*/  MOV R22, R17 ;  /* 0x0000001100167202 */ /* 0x022fe40000000f00 */
        /* <DEDUP_REMOVED lines=42> */
.L_x_3429:
[----:B------:R-:W-:Y:S05]  /*124e0*/  BSYNC B0 ;  /* 0x0000000000007941 */ /* 0x000fea0003800000 */
.L_x_3428:
[----:B-----5:R1:W-:Y:S02]  /*124f0*/  STS.128 [R244+0x3800], R16 ;  /* 0x00380010f4007388 */ /* 0x0203e40000000c00 */
.L_x_3427:
[----:B------:R-:W-:Y:S05]  /*12500*/  BSYNC B1 ;  /* 0x0000000000017941 */ /* 0x000fea0003800000 */
.L_x_3426:
[----:B------:R-:W-:Y:S01]  /*12510*/  ISETP.GE.AND P0, PT, R13, R2, PT ;  /* 0x000000020d00720c */ /* 0x000fe20003f06270 */
[----:B------:R-:W-:-:S12]  /*12520*/  BSSY B1, `(.L_x_3430) ;  /* 0x0000036000017945 */ /* 0x000fd80003800000 */
[----:B------:R1:W-:Y:S01]  /*12530*/  @P0 STS.128 [R244+0x5800], RZ ;  /* 0x005800fff4000388 */ /* 0x0003e20000000c00 */
[----:B------:R-:W-:Y:S05]  /*12540*/  @P0 BRA `(.L_x_3431) ;  /* 0x0000033000000947 */ /* 0x000fea0003800000 */
[----:B-12---:R1:W5:Y:S01]  /*12550*/  LD.E.128 R16, [R30.64+0x100] ;  /* 0x000100061e107980 */ /* 0x006362000c101d00 */
[----:B------:R-:W-:Y:S01]  /*12560*/  ISETP.GE.AND P0, PT, R13, R0, PT ;  /* 0x000000000d00720c */ /* 0x000fe20003f06270 */
[----:B------:R-:W-:-:S12]  /*12570*/  BSSY B0, `(.L_x_3432) ;  /* 0x000002f000007945 */ /* 0x000fd80003800000 */
[----:B------:R-:W-:Y:S05]  /*12580*/  @P0 BRA `(.L_x_3433) ;  /* 0x000002d000000947 */ /* 0x000fea0003800000 */
[----:B------:R-:W2:Y:S04]  /*12590*/  LD.E.64 R4, [R24.64+0x80] ;  /* 0x0000800618047980 */ /* 0x000ea8000c101b00 */
        /* <DEDUP_REMOVED lines=44> */
.L_x_3433:
[----:B------:R-:W-:Y:S05]  /*12860*/  BSYNC B0 ;  /* 0x0000000000007941 */ /* 0x000fea0003800000 */
.L_x_3432:
[----:B-----5:R2:W-:Y:S02]  /*12870*/  STS.128 [R244+0x5800], R16 ;  /* 0x00580010f4007388 */ /* 0x0205e40000000c00 */
.L_x_3431:
[----:B------:R-:W-:Y:S05]  /*12880*/  BSYNC B1 ;  /* 0x0000000000017941 */ /* 0x000fea0003800000 */
.L_x_3430:
[----:B------:R-:W-:-:S13]  /*12890*/  ISETP.GE.AND P0, PT, R12, R2, PT ;  /* 0x000000020c00720c */ /* 0x000fda0003f06270 */
[----:B------:R1:W-:Y:S01]  /*128a0*/  @P0 STS.128 [R244+0x7800], RZ ;  /* 0x007800fff4000388 */ /* 0x0003e20000000c00 */
[----:B------:R-:W-:Y:S05]  /*128b0*/  @P0 BRA `(.L_x_3421) ;  /* 0x000073d000000947 */ /* 0x000fea0003800000 */
[----:B-12---:R1:W5:Y:S01]  /*128c0*/  LD.E.128 R16, [R30.64+0x180] ;  /* 0x000180061e107980 */ /* 0x006362000c101d00 */
[----:B------:R-:W-:Y:S01]  /*128d0*/  ISETP.GE.AND P0, PT, R12, R0, PT ;  /* 0x000000000c00720c */ /* 0x000fe20003f06270 */
[----:B------:R-:W-:-:S12]  /*128e0*/  BSSY B0, `(.L_x_3434) ;  /* 0x0000030000007945 */ /* 0x000fd80003800000 */
[----:B------:R-:W-:Y:S05]  /*128f0*/  @P0 BRA `(.L_x_3435) ;  /* 0x000002e000000947 */ /* 0x000fea0003800000 */
[----:B------:R-:W2:Y:S04]  /*12900*/  LD.E.64 R2, [R24.64+0xc0] ;  /* 0x0000c00618027980 */ /* 0x000ea8000c101b00 */
[----:B---3--:R1:W3:Y:S01]  /*12910*/  LD.E.64 R4, [R8.64+0xc0] ;  /* 0x0000c00608047980 */ /* 0x0082e2000c101b00 */
        /* <DEDUP_REMOVED lines=9> */
[----:B-1----:R-:W-:Y:S02]  /*129b0*/  HADD2.F32 R8, -RZ, R2.H1_H1 ;  /* 0x30000002ff087230 */ /* 0x002fe40000004100 */
        /* <DEDUP_REMOVED lines=34> */
.L_x_3435:
[----:B------:R-:W-:Y:S05]  /*12be0*/  BSYNC B0 ;  /* 0x0000000000007941 */ /* 0x000fea0003800000 */
.L_x_3434:
[----:B-----5:R2:W-:Y:S01]  /*12bf0*/  STS.128 [R244+0x7800], R16 ;  /* 0x00780010f4007388 */ /* 0x0205e20000000c00 */
[----:B------:R-:W-:Y:S05]  /*12c00*/  BRA `(.L_x_3421) ;  /* 0x0000708000007947 */ /* 0x000fea0003800000 */
.L_x_3372:
[----:B-1----:R-:W-:Y:S01]  /*12c10*/  BSSY B2, `(.L_x_3436) ;  /* 0x0000190000027945 */ /* 0x002fe20003800000 */
[----:B------:R-:W-:Y:S05]  /*12c20*/  @!P0 BRA `(.L_x_3437) ;  /* 0x000018e000008947 */ /* 0x000fea0003800000 */
[----:B-----5:R-:W-:Y:S01]  /*12c30*/  ISETP.GE.AND P0, PT, R18, R2, PT ;  /* 0x000000021200720c */ /* 0x020fe20003f06270 */
        /* <DEDUP_REMOVED lines=96> */
.L_x_3441:
[----:B------:R-:W-:Y:S05]  /*13240*/  BSYNC B0 ;  /* 0x0000000000007941 */ /* 0x000fea0003800000 */
.L_x_3440:
[----:B-----5:R3:W-:Y:S02]  /*13250*/  STS.128 [R244], R56 ;  /* 0x00000038f4007388 */ /* 0x0207e40000000c00 */
.L_x_3439:
[----:B------:R-:W-:Y:S05]  /*13260*/  BSYNC B1 ;  /* 0x0000000000017941 */ /* 0x000fea0003800000 */
.L_x_3438:
        /* <DEDUP_REMOVED lines=97> */
.L_x_3445:
[----:B------:R-:W-:Y:S05]  /*13880*/  BSYNC B0 ;  /* 0x0000000000007941 */ /* 0x000fea0003800000 */
.L_x_3444:
[----:B-----5:R1:W-:Y:S02]  /*13890*/  STS.128 [R244+0x2000], R56 ;  /* 0x00200038f4007388 */ /* 0x0203e40000000c00 */
.L_x_3443:
[----:B------:R-:W-:Y:S05]  /*138a0*/  BSYNC B1 ;  /* 0x0000000000017941 */ /* 0x000fea0003800000 */
.L_x_3442:
        /* <DEDUP_REMOVED lines=97> */
.L_x_3449:
[----:B------:R-:W-:Y:S05]  /*13ec0*/  BSYNC B0 ;  /* 0x0000000000007941 */ /* 0x000fea0003800000 */
.L_x_3448:
[----:B-----5:R3:W-:Y:S02]  /*13ed0*/  STS.128 [R244+0x4000], R56 ;  /* 0x00400038f4007388 */ /* 0x0207e40000000c00 */
.L_x_3447:
[----:B------:R-:W-:Y:S05]  /*13ee0*/  BSYNC B1 ;  /* 0x0000000000017941 */ /* 0x000fea0003800000 */
.L_x_3446:
        /* <DEDUP_REMOVED lines=96> */
.L_x_3451:
[----:B------:R-:W-:Y:S05]  /*144f0*/  BSYNC B0 ;  /* 0x0000000000007941 */ /* 0x000fea0003800000 */
.L_x_3450:
[----:B-----5:R3:W-:Y:S02]  /*14500*/  STS.128 [R244+0x6000], R56 ;  /* 0x00600038f4007388 */ /* 0x0207e40000000c00 */
.L_x_3437:
[----:B------:R-:W-:Y:S05]  /*14510*/  BSYNC B2 ;  /* 0x0000000000027941 */ /* 0x000fea0003800000 */
.L_x_3436:
[----:B------:R-:W-:Y:S01]  /*14520*/  IADD3 R28, R160, 0x10, RZ ;  /* 0x00000010a01c7810 */ /* 0x000fe20007ffe0ff */
[----:B------:R-:W-:Y:S03]  /*14530*/  BSSY B2, `(.L_x_3452) ;  /* 0x000019c000027945 */ /* 0x000fe60003800000 */
[----:B------:R-:W-:-:S04]  /*14540*/  ISETP.GE.AND P0, PT, R28, R15, PT ;  /* 0x0000000f1c00720c */ /* 0x000fc80003f06270 */
[----:B------:R-:W-:-:S13]  /*14550*/  ISETP.LT.OR P0, PT, R132, -0x87, P0 ;  /* 0xffffff798400780c */ /* 0x000fda0000701670 */
[----:B------:R-:W-:Y:S05]  /*14560*/  @P0 BRA `(.L_x_3453) ;  /* 0x0000198000000947 */ /* 0x000fea0003800000 */
[----:B-----5:R-:W-:Y:S01]  /*14570*/  ISETP.GE.AND P0, PT, R18, R2, PT ;  /* 0x000000021200720c */ /* 0x020fe20003f06270 */
        /* <DEDUP_REMOVED lines=98> */
.L_x_3457:
[----:B------:R-:W-:Y:S05]  /*14ba0*/  BSYNC B0 ;  /* 0x0000000000007941 */ /* 0x000fea0003800000 */
.L_x_3456:
[----:B-----5:R3:W-:Y:S02]  /*14bb0*/  STS.128 [R244+0x800], R56 ;  /* 0x00080038f4007388 */ /* 0x0207e40000000c00 */
.L_x_3455:
[----:B------:R-:W-:Y:S05]  /*14bc0*/  BSYNC B1 ;  /* 0x0000000000017941 */ /* 0x000fea0003800000 */
.L_x_3454:
        /* <DEDUP_REMOVED lines=100> */
.L_x_3461:
[----:B------:R-:W-:Y:S05]  /*15210*/  BSYNC B0 ;  /* 0x0000000000007941 */ /* 0x000fea0003800000 */
.L_x_3460:
[----:B-----5:R3:W-:Y:S02]  /*15220*/  STS.128 [R244+0x2800], R56 ;  /* 0x00280038f4007388 */ /* 0x0207e40000000c00 */
.L_x_3459:
[----:B------:R-:W-:Y:S05]  /*15230*/  BSYNC B1 ;  /* 0x0000000000017941 */ /* 0x000fea0003800000 */
.L_x_3458:
        /* <DEDUP_REMOVED lines=100> */
.L_x_3465:
[----:B------:R-:W-:Y:S05]  /*15880*/  BSYNC B0 ;  /* 0x0000000000007941 */ /* 0x000fea0003800000 */
.L_x_3464:
[----:B-----5:R3:W-:Y:S02]  /*15890*/  STS.128 [R244+0x4800], R56 ;  /* 0x00480038f4007388 */ /* 0x0207e40000000c00 */
.L_x_3463:
[----:B------:R-:W-:Y:S05]  /*158a0*/  BSYNC B1 ;  /* 0x0000000000017941 */ /* 0x000fea0003800000 */
.L_x_3462:
        /* <DEDUP_REMOVED lines=18> */
[----:B------:R-:W-:-:S03]  /*159d0*/  LEA R22, P1, R5, R26, 0x1 ;  /* 0x0000001a05167211 */ /* 0x000fc600078208ff */
[----:B--23--:R-:W2:Y:S01]  /*159e0*/  LD.E.128 R36, [R36.64+0x180] ;  /* 0x0001800624247980 */ /* 0x00cea2000c101d00 */
[----:B------:R-:W-:-:S05]  /*159f0*/  LEA.HI.X R23, R5, R27, R4, 0x1, P1 ;  /* 0x0000001b05177211 */ /* 0x000fca00008f0c04 */
[----:B------:R1:W3:Y:S02]  /*15a00*/  LD.E.128 R4, [R22.64] ;  /* 0x0000000616047980 */ /* 0x0002e4000c101d00 */
[----:B-1----:R-:W-:Y:S01]  /*15a10*/  IMAD.MOV.U32 R22, RZ, RZ, RZ ;  /* 0x000000ffff167224 */ /* 0x002fe200078e00ff */
[----:B------:R-:W-:-:S04]  /*15a20*/  @P0 IADD3 R22, -R3, RZ, RZ ;  /* 0x000000ff03160210 */ /* 0x000fc80007ffe1ff */
[----:B------:R-:W-:-:S04]  /*15a30*/  IADD3 R21, P1, R22, R21, RZ ;  /* 0x0000001516157210 */ /* 0x000fc80007f3e0ff */
[----:B------:R-:W-:Y:S02]  /*15a40*/  LEA.HI.X.SX32 R20, R22, R20, 0x1, P1 ;  /* 0x0000001416147211 */ /* 0x000fe400008f0eff */
[----:B------:R-:W-:-:S04]  /*15a50*/  LEA R22, P1, R21, R24, 0x1 ;  /* 0x0000001815167211 */ /* 0x000fc800078208ff */
        /* <DEDUP_REMOVED lines=32> */
[----:B------:R-:W-:Y:S01]  /*15c60*/  HADD2.F32 R42, -RZ, R42.H1_H1 ;  /* 0x3000002aff2a7230 */ /* 0x000fe20000004100 */
[----:B------:R-:W-:Y:S01]  /*15c70*/  FMUL.FTZ R5, R38, R5 ;  /* 0x0000000526057220 */ /* 0x000fe20000410000 */
[----:B------:R-:W-:Y:S01]  /*15c80*/  HADD2.F32 R38, -RZ, R29.H0_H0 ;  /* 0x2000001dff267230 */ /* 0x000fe20000004100 */
        /* <DEDUP_REMOVED lines=15> */
[----:B------:R-:W-:Y:S02]  /*15d80*/  HADD2.F32 R40, -RZ, R40.H1_H1 ;  /* 0x30000028ff287230 */ /* 0x000fe40000004100 */
[----:B------:R-:W-:Y:S02]  /*15d90*/  HADD2.F32 R22, -RZ, R23.H0_H0 ;  /* 0x20000017ff167230 */ /* 0x000fe40000004100 */
[----:B------:R-:W-:Y:S02]  /*15da0*/  HADD2.F32 R29, -RZ, R41.H0_H0 ;  /* 0x20000029ff1d7230 */ /* 0x000fe40000004100 */
[----:B------:R-:W-:Y:S02]  /*15db0*/  HADD2.F32 R37, -RZ, R32.H0_H0 ;  /* 0x20000020ff257230 */ /* 0x000fe40000004100 */
        /* <DEDUP_REMOVED lines=12> */
[----:B------:R-:W-:Y:S01]  /*15e80*/  F2FP.PACK_AB R6, R7, R6 ;  /* 0x000000060706723e */ /* 0x000fe200000000ff */
[----:B------:R-:W-:Y:S01]  /*15e90*/  IMAD.MOV.U32 R40, RZ, RZ, R4 ;  /* 0x000000ffff287224 */ /* 0x000fe200078e0004 */
[----:B------:R-:W-:Y:S02]  /*15ea0*/  MOV R41, R20 ;  /* 0x0000001400297202 */ /* 0x000fe40000000f00 */
[----:B------:R-:W-:Y:S02]  /*15eb0*/  MOV R42, R5 ;  /* 0x00000005002a7202 */ /* 0x000fe40000000f00 */
[----:B------:R-:W-:-:S02]  /*15ec0*/  MOV R43, R6 ;  /* 0x00000006002b7202 */ /* 0x000fc40000000f00 */
.L_x_3467:
[----:B------:R-:W-:Y:S05]  /*15ed0*/  BSYNC B0 ;  /* 0x0000000000007941 */ /* 0x000fea0003800000 */
.L_x_3466:
[----:B-----5:R1:W-:Y:S02]  /*15ee0*/  STS.128 [R244+0x6800], R40 ;  /* 0x00680028f4007388 */ /* 0x0203e40000000c00 */
.L_x_3453:
[----:B------:R-:W-:Y:S05]  /*15ef0*/  BSYNC B2 ;  /* 0x0000000000027941 */ /* 0x000fea0003800000 */
.L_x_3452:
        /* <DEDUP_REMOVED lines=9> */
[----:B-1----:R1:W5:Y:S01]  /*15f90*/  LD.E.128 R40, [R16.64] ;  /* 0x0000000610287980 */ /* 0x002362000c101d00 */
        /* <DEDUP_REMOVED lines=15> */
[----:B--23--:R-:W2:Y:S01]  /*16090*/  LD.E.128 R36, [R36.64] ;  /* 0x0000000624247980 */ /* 0x00cea2000c101d00 */
[----:B------:R-:W-:-:S05]  /*160a0*/  LEA.HI.X R23, R5, R27, R4, 0x1, P1 ;  /* 0x0000001b05177211 */ /* 0x000fca00008f0c04 */
[----:B----4-:R3:W4:Y:S02]  /*160b0*/  LD.E.128 R4, [R22.64] ;  /* 0x0000000616047980 */ /* 0x010724000c101d00 */
[----:B---3--:R-:W-:Y:S01]  /*160c0*/  MOV R22, RZ ;  /* 0x000000ff00167202 */ /* 0x008fe20000000f00 */
[----:B------:R-:W-:-:S05]  /*160d0*/  @P0 IMAD.MOV R22, RZ, RZ, -R3 ;  /* 0x000000ffff160224 */ /* 0x000fca00078e0a03 */
[----:B------:R-:W-:-:S04]  /*160e0*/  IADD3 R21, P1, R22, R21, RZ ;  /* 0x0000001516157210 */ /* 0x000fc80007f3e0ff */
[----:B------:R-:W-:Y:S02]  /*160f0*/  LEA.HI.X.SX32 R20, R22, R20, 0x1, P1 ;  /* 0x0000001416147211 */ /* 0x000fe400008f0eff */
[----:B------:R-:W-:-:S04]  /*16100*/  LEA R22, P1, R21, R24, 0x1 ;  /* 0x0000001815167211 */ /* 0x000fc800078208ff */
[----:B------:R-:W-:-:S06]  /*16110*/  LEA.HI.X R23, R21, R25, R20, 0x1, P1 ;  /* 0x0000001915177211 */ /* 0x000fcc00008f0c14 */
[----:B------:R-:W3:Y:S01]  /*16120*/  LD.E.128 R20, [R22.64] ;  /* 0x0000000616147980 */ /* 0x000ee2000c101d00 */
[----:B-----5:R-:W-:Y:S02]  /*16130*/  MOV R32, R41 ;  /* 0x0000002900207202 */ /* 0x020fe40000000f00 */
[----:B------:R-:W-:Y:S02]  /*16140*/  MOV R41, R40 ;  /* 0x0000002800297202 */ /* 0x000fe40000000f00 */
[----:B------:R-:W-:Y:S01]  /*16150*/  MOV R40, R43 ;  /* 0x0000002b00287202 */ /* 0x000fe20000000f00 */
[----:B--2---:R-:W-:Y:S01]  /*16160*/  IMAD.MOV.U32 R43, RZ, RZ, R37 ;  /* 0x000000ffff2b7224 */ /* 0x004fe200078e0025 */
[----:B------:R-:W-:Y:S01]  /*16170*/  MOV R37, R38 ;  /* 0x0000002600257202 */ /* 0x000fe20000000f00 */
[----:B------:R-:W-:Y:S02]  /*16180*/  HADD2.F32 R56, -RZ, R36.H0_H0 ;  /* 0x20000024ff387230 */ /* 0x000fe40000004100 */
[----:B----4-:R-:W-:-:S02]  /*16190*/  HADD2.F32 R38, -RZ, R4.H0_H0 ;  /* 0x20000004ff267230 */ /* 0x010fc40000004100 */
[----:B------:R-:W-:Y:S02]  /*161a0*/  HADD2.F32 R44, -RZ, R4.H1_H1 ;  /* 0x30000004ff2c7230 */ /* 0x000fe40000004100 */
        /* <DEDUP_REMOVED lines=19> */
[----:B------:R-:W-:Y:S01]  /*162e0*/  @!P0 FADD.FTZ R5, -R5, -RZ ;  /* 0x800000ff05058221 */ /* 0x000fe20000010100 */
[----:B------:R-:W-:Y:S01]  /*162f0*/  HADD2.F32 R43, -RZ, R43.H1_H1 ;  /* 0x3000002bff2b7230 */ /* 0x000fe20000004100 */
[----:B------:R-:W-:Y:S02]  /*16300*/  @!P0 FADD.FTZ R44, -R44, -RZ ;  /* 0x800000ff2c2c8221 */ /* 0x000fe40000010100 */
[----:B------:R-:W-:Y:S02]  /*16310*/  FMUL.FTZ R55, R37, R55 ;  /* 0x0000003725377220 */ /* 0x000fe40000410000 */
[----:B------:R-:W-:Y:S01]  /*16320*/  FMUL.FTZ R6, R4, R6 ;  /* 0x0000000604067220 */ /* 0x000fe20000410000 */
[----:B------:R-:W-:Y:S01]  /*16330*/  HADD2.F32 R4, -RZ, R41.H0_H0 ;  /* 0x20000029ff047230 */ /* 0x000fe20000004100 */
[----:B------:R-:W-:Y:S02]  /*16340*/  FMUL.FTZ R7, R39, R7 ;  /* 0x0000000727077220 */ /* 0x000fe40000410000 */
[----:B------:R-:W-:-:S02]  /*16350*/  @!P0 FADD.FTZ R54, -R54, -RZ ;  /* 0x800000ff36368221 */ /* 0x000fc40000010100 */
[----:B------:R-:W-:Y:S01]  /*16360*/  FMUL.FTZ R5, R38, R5 ;  /* 0x0000000526057220 */ /* 0x000fe20000410000 */
[----:B------:R-:W-:Y:S01]  /*16370*/  HADD2.F32 R38, -RZ, R32.H0_H0 ;  /* 0x20000020ff267230 */ /* 0x000fe20000004100 */
[----:B------:R-:W-:Y:S01]  /*16380*/  FMUL.FTZ R57, R57, R44 ;  /* 0x0000002c39397220 */ /* 0x000fe20000410000 */
[--C-:B---3--:R-:W-:Y:S02]  /*16390*/  HADD2.F32 R37, -RZ, R20.reuse.H0_H0 ;  /* 0x20000014ff257230 */ /* 0x108fe40000004100 */
[----:B------:R-:W-:Y:S02]  /*163a0*/  HADD2.F32 R39, -RZ, R20.H1_H1 ;  /* 0x30000014ff277230 */ /* 0x000fe40000004100 */
[--C-:B------:R-:W-:Y:S01]  /*163b0*/  HADD2.F32 R20, -RZ, R21.reuse.H0_H0 ;  /* 0x20000015ff147230 */ /* 0x100fe20000004100 */
[----:B------:R-:W-:Y:S01]  /*163c0*/  FMUL.FTZ R43, R43, R54 ;  /* 0x000000362b2b7220 */ /* 0x000fe20000410000 */
[----:B------:R-:W-:Y:S01]  /*163d0*/  HADD2.F32 R44, -RZ, R21.H1_H1 ;  /* 0x30000015ff2c7230 */ /* 0x000fe20000004100 */
[----:B------:R-:W-:Y:S01]  /*163e0*/  FFMA.FTZ R4, R4, R37, R56 ;  /* 0x0000002504047223 */ /* 0x000fe20000010038 */
[--C-:B------:R-:W-:Y:S01]  /*163f0*/  HADD2.F32 R21, -RZ, R22.reuse.H0_H0 ;  /* 0x20000016ff157230 */ /* 0x100fe20000004100 */
[----:B------:R-:W-:Y:S01]  /*16400*/  FFMA.FTZ R20, R38, R20, R36 ;  /* 0x0000001426147223 */ /* 0x000fe20000010024 */
[----:B------:R-:W-:-:S02]  /*16410*/  HADD2.F32 R54, -RZ, R22.H1_H1 ;  /* 0x30000016ff367230 */ /* 0x000fc40000004100 */
[----:B------:R-:W-:Y:S02]  /*16420*/  HADD2.F32 R22, -RZ, R23.H0_H0 ;  /* 0x20000017ff167230 */ /* 0x000fe40000004100 */
[----:B------:R-:W-:Y:S02]  /*16430*/  HADD2.F32 R37, -RZ, R40.H0_H0 ;  /* 0x20000028ff257230 */ /* 0x000fe40000004100 */
[----:B------:R-:W-:Y:S02]  /*16440*/  HADD2.F32 R41, -RZ, R41.H1_H1 ;  /* 0x30000029ff297230 */ /* 0x000fe40000004100 */
[----:B------:R-:W-:Y:S02]  /*16450*/  HADD2.F32 R23, -RZ, R23.H1_H1 ;  /* 0x30000017ff177230 */ /* 0x000fe40000004100 */
[----:B------:R-:W-:Y:S02]  /*16460*/  HADD2.F32 R36, -RZ, R32.H1_H1 ;  /* 0x30000020ff247230 */ /* 0x000fe40000004100 */
[----:B------:R-:W-:-:S02]  /*16470*/  HADD2.F32 R40, -RZ, R40.H1_H1 ;  /* 0x30000028ff287230 */ /* 0x000fc40000004100 */
[--C-:B------:R-:W-:Y:S01]  /*16480*/  HADD2.F32 R32, -RZ, R42.reuse.H0_H0 ;  /* 0x2000002aff207230 */ /* 0x100fe20000004100 */
[----:B------:R-:W-:Y:S01]  /*16490*/  FFMA.FTZ R39, R41, R39, R57 ;  /* 0x0000002729277223 */ /* 0x000fe20000010039 */
[----:B------:R-:W-:Y:S01]  /*164a0*/  HADD2.F32 R42, -RZ, R42.H1_H1 ;  /* 0x3000002aff2a7230 */ /* 0x000fe20000004100 */
[----:B------:R-:W-:Y:S02]  /*164b0*/  FFMA.FTZ R36, R36, R44, R43 ;  /* 0x0000002c24247223 */ /* 0x000fe4000001002b */
[----:B------:R-:W-:Y:S02]  /*164c0*/  FFMA.FTZ R6, R37, R22, R6 ;  /* 0x0000001625067223 */ /* 0x000fe40000010006 */
[----:B------:R-:W-:Y:S01]  /*164d0*/  FFMA.FTZ R7, R40, R23, R7 ;  /* 0x0000001728077223 */ /* 0x000fe20000010007 */
[----:B------:R-:W-:Y:S01]  /*164e0*/  F2FP.PACK_AB R4, R39, R4 ;  /* 0x000000042704723e */ /* 0x000fe200000000ff */
[----:B------:R-:W-:Y:S01]  /*164f0*/  FFMA.FTZ R5, R32, R21, R5 ;  /* 0x0000001520057223 */ /* 0x000fe20000010005 */
[----:B------:R-:W-:Y:S01]  /*16500*/  F2FP.PACK_AB R20, R36, R20 ;  /* 0x000000142414723e */ /* 0x000fe200000000ff */
[----:B------:R-:W-:Y:S01]  /*16510*/  FFMA.FTZ R42, R42, R54, R55 ;  /* 0x000000362a2a7223 */ /* 0x000fe20000010037 */
[----:B------:R-:W-:-:S02]  /*16520*/  F2FP.PACK_AB R6, R7, R6 ;  /* 0x000000060706723e */ /* 0x000fc400000000ff */
[----:B------:R-:W-:Y:S02]  /*16530*/  MOV R40, R4 ;  /* 0x0000000400287202 */ /* 0x000fe40000000f00 */
[----:B------:R-:W-:Y:S02]  /*16540*/  F2FP.PACK_AB R42, R42, R5 ;  /* 0x000000052a2a723e */ /* 0x000fe400000000ff */
[----:B------:R-:W-:Y:S02]  /*16550*/  MOV R41, R20 ;  /* 0x0000001400297202 */ /* 0x000fe40000000f00 */
[----:B------:R-:W-:Y:S02]  /*16560*/  MOV R43, R6 ;  /* 0x00000006002b7202 */ /* 0x000fe40000000f00 */
.L_x_3473:
[----:B------:R-:W-:Y:S05]  /*16570*/  BSYNC B0 ;  /* 0x0000000000007941 */ /* 0x000fea0003800000 */
.L_x_3472:
[----:B-----5:R1:W-:Y:S02]  /*16580*/  STS.128 [R244+0x1000], R40 ;  /* 0x00100028f4007388 */ /* 0x0203e40000000c00 */
.L_x_3471:
[----:B------:R-:W-:Y:S05]  /*16590*/  BSYNC B1 ;  /* 0x0000000000017941 */ /* 0x000fea0003800000 */
.L_x_3470:
        /* <DEDUP_REMOVED lines=20> */
[----:B--23--:R-:W2:Y:S01]  /*166e0*/  LD.E.128 R36, [R36.64+0x80] ;  /* 0x0000800624247980 */ /* 0x00cea2000c101d00 */
[----:B------:R-:W-:-:S05]  /*166f0*/  LEA.HI.X R23, R5, R27, R4, 0x1, P1 ;  /* 0x0000001b05177211 */ /* 0x000fca00008f0c04 */
[----:B----4-:R3:W4:Y:S02]  /*16700*/  LD.E.128 R4, [R22.64] ;  /* 0x0000000616047980 */ /* 0x010724000c101d00 */
[----:B---3--:R-:W-:Y:S02]  /*16710*/  MOV R22, RZ ;  /* 0x000000ff00167202 */ /* 0x008fe40000000f00 */
[----:B------:R-:W-:-:S04]  /*16720*/  @P0 IADD3 R22, -R3, RZ, RZ ;  /* 0x000000ff03160210 */ /* 0x000fc80007ffe1ff */
[----:B------:R-:W-:-:S04]  /*16730*/  IADD3 R21, P1, R22, R21, RZ ;  /* 0x0000001516157210 */ /* 0x000fc80007f3e0ff */
[----:B------:R-:W-:Y:S02]  /*16740*/  LEA.HI.X.SX32 R20, R22, R20, 0x1, P1 ;  /* 0x0000001416147211 */ /* 0x000fe400008f0eff */
[----:B------:R-:W-:-:S04]  /*16750*/  LEA R22, P1, R21, R24, 0x1 ;  /* 0x0000001815167211 */ /* 0x000fc800078208ff */
[----:B------:R-:W-:-:S06]  /*16760*/  LEA.HI.X R23, R21, R25, R20, 0x1, P1 ;  /* 0x0000001915177211 */ /* 0x000fcc00008f0c14 */
[----:B------:R-:W3:Y:S01]  /*16770*/  LD.E.128 R20, [R22.64] ;  /* 0x0000000616147980 */ /* 0x000ee2000c101d00 */
[----:B-----5:R-:W-:Y:S01]  /*16780*/  IMAD.MOV.U32 R32, RZ, RZ, R41 ;  /* 0x000000ffff207224 */ /* 0x020fe200078e0029 */
[----:B------:R-:W-:Y:S02]  /*16790*/  MOV R41, R40 ;  /* 0x0000002800297202 */ /* 0x000fe40000000f00 */
[----:B------:R-:W-:Y:S02]  /*167a0*/  MOV R40, R43 ;  /* 0x0000002b00287202 */ /* 0x000fe40000000f00 */
[----:B--2---:R-:W-:Y:S01]  /*167b0*/  MOV R43, R37 ;  /* 0x00000025002b7202 */ /* 0x004fe20000000f00 */
[----:B------:R-:W-:Y:S01]  /*167c0*/  IMAD.MOV.U32 R37, RZ, RZ, R38 ;  /* 0x000000ffff257224 */ /* 0x000fe200078e0026 */
        /* <DEDUP_REMOVED lines=63> */
.L_x_3477:
[----:B------:R-:W-:Y:S05]  /*16bc0*/  BSYNC B0 ;  /* 0x0000000000007941 */ /* 0x000fea0003800000 */
.L_x_3476:
[----:B-----5:R1:W-:Y:S02]  /*16bd0*/  STS.128 [R244+0x3000], R40 ;  /* 0x00300028f4007388 */ /* 0x0203e40000000c00 */
.L_x_3475:
[----:B------:R-:W-:Y:S05]  /*16be0*/  BSYNC B1 ;  /* 0x0000000000017941 */ /* 0x000fea0003800000 */
.L_x_3474:
        /* <DEDUP_REMOVED lines=98> */
.L_x_3481:
[----:B------:R-:W-:Y:S05]  /*17210*/  BSYNC B0 ;  /* 0x0000000000007941 */ /* 0x000fea0003800000 */
.L_x_3480:
[----:B-----5:R1:W-:Y:S02]  /*17220*/  STS.128 [R244+0x5000], R40 ;  /* 0x00500028f4007388 */ /* 0x0203e40000000c00 */
.L_x_3479:
[----:B------:R-:W-:Y:S05]  /*17230*/  BSYNC B1 ;  /* 0x0000000000017941 */ /* 0x000fea0003800000 */
.L_x_3478:
[----:B------:R-:W-:-:S13]  /*17240*/  ISETP.GE.AND P0, PT, R12, R2, PT ;  /* 0x000000020c00720c */ /* 0x000fda0003f06270 */
[----:B------:R1:W-:Y:S01]  /*17250*/  @P0 STS.128 [R244+0x7000], RZ ;  /* 0x007000fff4000388 */ /* 0x0003e20000000c00 */
[----:B------:R-:W-:Y:S05]  /*17260*/  @P0 BRA `(.L_x_3469) ;  /* 0x0000064000000947 */ /* 0x000fea0003800000 */
[----:B-123--:R1:W5:Y:S01]  /*17270*/  LD.E.128 R36, [R16.64+0x180] ;  /* 0x0001800610247980 */ /* 0x00e362000c101d00 */
        /* <DEDUP_REMOVED lines=15> */
[----:B------:R-:W2:Y:S03]  /*17370*/  LD.E.128 R40, [R40.64+0x180] ;  /* 0x0001800628287980 */ /* 0x000ea6000c101d00 */
[----:B------:R-:W-:Y:S02]  /*17380*/  LEA.HI.X R23, R5, R27, R4, 0x1, P1 ;  /* 0x0000001b05177211 */ /* 0x000fe400008f0c04 */
[----:B-1----:R-:W-:Y:S02]  /*17390*/  MOV R16, RZ ;  /* 0x000000ff00107202 */ /* 0x002fe40000000f00 */
[----:B------:R-:W-:Y:S01]  /*173a0*/  @P0 IADD3 R16, -R3, RZ, RZ ;  /* 0x000000ff03100210 */ /* 0x000fe20007ffe1ff */
[----:B------:R1:W3:Y:S03]  /*173b0*/  LD.E.128 R4, [R22.64] ;  /* 0x0000000616047980 */ /* 0x0002e6000c101d00 */
[----:B------:R-:W-:-:S04]  /*173c0*/  IADD3 R21, P1, R16, R21, RZ ;  /* 0x0000001510157210 */ /* 0x000fc80007f3e0ff */
[----:B------:R-:W-:Y:S02]  /*173d0*/  LEA.HI.X.SX32 R16, R16, R20, 0x1, P1 ;  /* 0x0000001410107211 */ /* 0x000fe400008f0eff */
[----:B------:R-:W-:-:S04]  /*173e0*/  LEA R20, P1, R21, R24, 0x1 ;  /* 0x0000001815147211 */ /* 0x000fc800078208ff */
[----:B------:R-:W-:-:S06]  /*173f0*/  LEA.HI.X R21, R21, R25, R16, 0x1, P1 ;  /* 0x0000001915157211 */ /* 0x000fcc00008f0c10 */
[----:B-1--4-:R-:W4:Y:S01]  /*17400*/  LD.E.128 R20, [R20.64] ;  /* 0x0000000614147980 */ /* 0x012f22000c101d00 */
[----:B-----5:R-:W-:Y:S01]  /*17410*/  IMAD.MOV.U32 R16, RZ, RZ, R37 ;  /* 0x000000ffff107224 */ /* 0x020fe200078e0025 */
[----:B------:R-:W-:Y:S02]  /*17420*/  MOV R32, R36 ;  /* 0x0000002400207202 */ /* 0x000fe40000000f00 */
[----:B------:R-:W-:Y:S02]  /*17430*/  MOV R37, R38 ;  /* 0x0000002600257202 */ /* 0x000fe40000000f00 */
[----:B------:R-:W-:Y:S01]  /*17440*/  MOV R17, R39 ;  /* 0x0000002700117202 */ /* 0x000fe20000000f00 */
[----:B--2---:R-:W-:Y:S01]  /*17450*/  IMAD.MOV.U32 R36, RZ, RZ, R40 ;  /* 0x000000ffff247224 */ /* 0x004fe200078e0028 */
[----:B------:R-:W-:Y:S02]  /*17460*/  MOV R38, R42 ;  /* 0x0000002a00267202 */ /* 0x000fe40000000f00 */
[----:B------:R-:W-:Y:S01]  /*17470*/  MOV R39, R41 ;  /* 0x0000002900277202 */ /* 0x000fe20000000f00 */
[----:B---3--:R-:W-:-:S02]  /*17480*/  HADD2.F32 R40, -RZ, R4.H0_H0 ;  /* 0x20000004ff287230 */ /* 0x008fc40000004100 */
[----:B------:R-:W-:Y:S02]  /*17490*/  HADD2.F32 R42, -RZ, R4.H1_H1 ;  /* 0x30000004ff2a7230 */ /* 0x000fe40000004100 */
[--C-:B------:R-:W-:Y:S01]  /*174a0*/  HADD2.F32 R4, -RZ, R5.reuse.H0_H0 ;  /* 0x20000005ff047230 */ /* 0x100fe20000004100 */
[----:B------:R-:W-:Y:S01]  /*174b0*/  MOV R41, R43 ;  /* 0x0000002b00297202 */ /* 0x000fe20000000f00 */
        /* <DEDUP_REMOVED lines=43> */
[----:B------:R-:W-:Y:S02]  /*17770*/  HADD2.F32 R36, -RZ, R17.H0_H0 ;  /* 0x20000011ff247230 */ /* 0x000fe40000004100 */
        /* <DEDUP_REMOVED lines=17> */
.L_x_3483:
[----:B------:R-:W-:Y:S05]  /*17890*/  BSYNC B0 ;  /* 0x0000000000007941 */ /* 0x000fea0003800000 */
.L_x_3482:
[----:B-----5:R2:W-:Y:S02]  /*178a0*/  STS.128 [R244+0x7000], R36 ;  /* 0x00700024f4007388 */ /* 0x0205e40000000c00 */
.L_x_3469:
[----:B------:R-:W-:Y:S05]  /*178b0*/  BSYNC B2 ;  /* 0x0000000000027941 */ /* 0x000fea0003800000 */
.L_x_3468:
[----:B-1----:R-:W-:-:S04]  /*178c0*/  IADD3 R40, R160, 0x30, RZ ;  /* 0x00000030a0287810 */ /* 0x002fc80007ffe0ff */
[----:B------:R-:W-:-:S04]  /*178d0*/  ISETP.GE.AND P0, PT, R40, R15, PT ;  /* 0x0000000f2800720c */ /* 0x000fc80003f06270 */
[----:B------:R-:W-:-:S13]  /*178e0*/  ISETP.LT.OR P0, PT, R132, -0x187, P0 ;  /* 0xfffffe798400780c */ /* 0x000fda0000701670 */
[----:B------:R-:W-:Y:S05]  /*178f0*/  @P0 BRA `(.L_x_3421) ;  /* 0x0000239000000947 */ /* 0x000fea0003800000 */
[----:B-----5:R-:W-:Y:S01]  /*17900*/  ISETP.GE.AND P0, PT, R18, R2, PT ;  /* 0x000000021200720c */ /* 0x020fe20003f06270 */
        /* <DEDUP_REMOVED lines=16> */
[----:B--2---:R-:W-:Y:S01]  /*17a10*/  IMAD.WIDE R36, R6, 0x2, R30 ;  /* 0x0000000206247825 */ /* 0x004fe200078e021e */
[----:B------:R-:W-:Y:S02]  /*17a20*/  LEA.HI.X.SX32 R4, R4, R15, 0x1, P1 ;  /* 0x0000000f04047211 */ /* 0x000fe400008f0eff */
[C---:B------:R-:W-:Y:S01]  /*17a30*/  LEA R18, P1, R5.reuse, R26, 0x1 ;  /* 0x0000001a05127211 */ /* 0x040fe200078208ff */
[----:B------:R-:W-:Y:S02]  /*17a40*/  IMAD.MOV.U32 R17, RZ, RZ, RZ ;  /* 0x000000ffff117224 */ /* 0x000fe400078e00ff */
[----:B---3--:R-:W2:Y:S01]  /*17a50*/  LD.E.128 R36, [R36.64] ;  /* 0x0000000624247980 */ /* 0x008ea2000c101d00 */
[----:B------:R-:W-:Y:S02]  /*17a60*/  LEA.HI.X R19, R5, R27, R4, 0x1, P1 ;  /* 0x0000001b05137211 */ /* 0x000fe400008f0c04 */
[----:B------:R-:W-:-:S03]  /*17a70*/  @P0 IADD3 R17, -R3, RZ, RZ ;  /* 0x000000ff03110210 */ /* 0x000fc60007ffe1ff */
[----:B----4-:R3:W4:Y:S01]  /*17a80*/  LD.E.128 R4, [R18.64] ;  /* 0x0000000612047980 */ /* 0x010722000c101d00 */
[----:B------:R-:W-:-:S04]  /*17a90*/  IADD3 R16, P1, R17, R16, RZ ;  /* 0x0000001011107210 */ /* 0x000fc80007f3e0ff */
[----:B------:R-:W-:Y:S02]  /*17aa0*/  LEA.HI.X.SX32 R15, R17, R15, 0x1, P1 ;  /* 0x0000000f110f7211 */ /* 0x000fe400008f0eff */
[----:B---3--:R-:W-:-:S04]  /*17ab0*/  LEA R18, P1, R16, R24, 0x1 ;  /* 0x0000001810127211 */ /* 0x008fc800078208ff */
[----:B------:R-:W-:-:S06]  /*17ac0*/  LEA.HI.X R19, R16, R25, R15, 0x1, P1 ;  /* 0x0000001910137211 */ /* 0x000fcc00008f0c0f */
[----:B------:R-:W3:Y:S01]  /*17ad0*/  LD.E.128 R16, [R18.64] ;  /* 0x0000000612107980 */ /* 0x000ee2000c101d00 */
[----:B-----5:R-:W-:Y:S02]  /*17ae0*/  MOV R15, R21 ;  /* 0x00000015000f7202 */ /* 0x020fe40000000f00 */
[----:B------:R-:W-:Y:S01]  /*17af0*/  MOV R21, R20 ;  /* 0x0000001400157202 */ /* 0x000fe20000000f00 */
[----:B------:R-:W-:Y:S01]  /*17b00*/  IMAD.MOV.U32 R20, RZ, RZ, R23 ;  /* 0x000000ffff147224 */ /* 0x000fe200078e0017 */
[----:B------:R-:W-:Y:S02]  /*17b10*/  MOV R23, R22 ;  /* 0x0000001600177202 */ /* 0x000fe40000000f00 */
[----:B--2---:R-:W-:Y:S01]  /*17b20*/  MOV R22, R36 ;  /* 0x0000002400167202 */ /* 0x004fe20000000f00 */
[----:B------:R-:W-:Y:S01]  /*17b30*/  IMAD.MOV.U32 R32, RZ, RZ, R38 ;  /* 0x000000ffff207224 */ /* 0x000fe200078e0026 */
[----:B------:R-:W-:Y:S02]  /*17b40*/  MOV R36, R37 ;  /* 0x0000002500247202 */ /* 0x000fe40000000f00 */
[----:B------:R-:W-:Y:S01]  /*17b50*/  MOV R38, R39 ;  /* 0x0000002700267202 */ /* 0x000fe20000000f00 */
[----:B----4-:R-:W-:-:S02]  /*17b60*/  HADD2.F32 R37, -RZ, R4.H0_H0 ;  /* 0x20000004ff257230 */ /* 0x010fc40000004100 */
        /* <DEDUP_REMOVED lines=10> */
[--C-:B------:R-:W-:Y:S01]  /*17c10*/  HADD2.F32 R6, -RZ, R7.reuse.H0_H0 ;  /* 0x20000007ff067230 */ /* 0x100fe20000004100 */
[----:B------:R-:W-:Y:S01]  /*17c20*/  FMUL.FTZ R43, R43, R37 ;  /* 0x000000252b2b7220 */ /* 0x000fe20000410000 */
[----:B------:R-:W-:Y:S01]  /*17c30*/  HADD2.F32 R7, -RZ, R7.H1_H1 ;  /* 0x30000007ff077230 */ /* 0x000fe20000004100 */
[----:B------:R-:W-:Y:S01]  /*17c40*/  FMUL.FTZ R22, R22, R4 ;  /* 0x0000000416167220 */ /* 0x000fe20000410000 */
[----:B------:R-:W-:Y:S01]  /*17c50*/  HADD2.F32 R37, -RZ, R32.H0_H0 ;  /* 0x20000020ff257230 */ /* 0x000fe20000004100 */
[----:B------:R-:W-:Y:S01]  /*17c60*/  @!P0 FADD.FTZ R5, -R5, -RZ ;  /* 0x800000ff05058221 */ /* 0x000fe20000010100 */
[--C-:B------:R-:W-:Y:S01]  /*17c70*/  HADD2.F32 R4, -RZ, R38.reuse.H0_H0 ;  /* 0x20000026ff047230 */ /* 0x100fe20000004100 */
[----:B------:R-:W-:Y:S01]  /*17c80*/  @!P0 FADD.FTZ R6, -R6, -RZ ;  /* 0x800000ff06068221 */ /* 0x000fe20000010100 */
[----:B------:R-:W-:Y:S01]  /*17c90*/  HADD2.F32 R38, -RZ, R38.H1_H1 ;  /* 0x30000026ff267230 */ /* 0x000fe20000004100 */
[----:B------:R-:W-:Y:S01]  /*17ca0*/  @!P0 FADD.FTZ R7, -R7, -RZ ;  /* 0x800000ff07078221 */ /* 0x000fe20000010100 */
[----:B------:R-:W-:Y:S01]  /*17cb0*/  HADD2.F32 R32, -RZ, R32.H1_H1 ;  /* 0x30000020ff207230 */ /* 0x000fe20000004100 */
[----:B------:R-:W-:-:S02]  /*17cc0*/  @!P0 FADD.FTZ R42, -R42, -RZ ;  /* 0x800000ff2a2a8221 */ /* 0x000fc40000010100 */
[----:B------:R-:W-:Y:S01]  /*17cd0*/  FMUL.FTZ R5, R37, R5 ;  /* 0x0000000525057220 */ /* 0x000fe20000410000 */
[--C-:B------:R-:W-:Y:S01]  /*17ce0*/  HADD2.F32 R37, -RZ, R21.reuse.H1_H1 ;  /* 0x30000015ff257230 */ /* 0x100fe20000004100 */
[----:B------:R-:W-:Y:S01]  /*17cf0*/  FMUL.FTZ R6, R4, R6 ;  /* 0x0000000604067220 */ /* 0x000fe20000410000 */
[----:B------:R-:W-:Y:S01]  /*17d00*/  HADD2.F32 R4, -RZ, R21.H0_H0 ;  /* 0x20000015ff047230 */ /* 0x000fe20000004100 */
[----:B------:R-:W-:Y:S01]  /*17d10*/  FMUL.FTZ R7, R38, R7 ;  /* 0x0000000726077220 */ /* 0x000fe20000410000 */
[----:B---3--:R-:W-:Y:S01]  /*17d20*/  HADD2.F32 R21, -RZ, R16.H0_H0 ;  /* 0x20000010ff157230 */ /* 0x008fe20000004100 */
[----:B------:R-:W-:Y:S01]  /*17d30*/  @!P0 FADD.FTZ R39, -R39, -RZ ;  /* 0x800000ff27278221 */ /* 0x000fe20000010100 */
[----:B------:R-:W-:Y:S01]  /*17d40*/  HADD2.F32 R36, -RZ, R36.H1_H1 ;  /* 0x30000024ff247230 */ /* 0x000fe20000004100 */
[----:B------:R-:W-:Y:S01]  /*17d50*/  FMUL.FTZ R42, R32, R42 ;  /* 0x0000002a202a7220 */ /* 0x000fe20000410000 */
[----:B------:R-:W-:Y:S01]  /*17d60*/  HADD2.F32 R38, -RZ, R16.H1_H1 ;  /* 0x30000010ff267230 */ /* 0x000fe20000004100 */
[----:B------:R-:W-:Y:S01]  /*17d70*/  @!P0 FADD.FTZ R41, -R41, -RZ ;  /* 0x800000ff29298221 */ /* 0x000fe20000010100 */
[----:B------:R-:W-:-:S02]  /*17d80*/  HADD2.F32 R32, -RZ, R15.H0_H0 ;  /* 0x2000000fff207230 */ /* 0x000fc40000004100 */
[--C-:B------:R-:W-:Y:S01]  /*17d90*/  HADD2.F32 R16, -RZ, R17.reuse.H0_H0 ;  /* 0x20000011ff107230 */ /* 0x100fe20000004100 */
[----:B------:R-:W-:Y:S01]  /*17da0*/  FMUL.FTZ R44, R44, R39 ;  /* 0x000000272c2c7220 */ /* 0x000fe20000410000 */
[----:B------:R-:W-:Y:S01]  /*17db0*/  HADD2.F32 R39, -RZ, R17.H1_H1 ;  /* 0x30000011ff277230 */ /* 0x000fe20000004100 */
[----:B------:R-:W-:Y:S01]  /*17dc0*/  FFMA.FTZ R4, R4, R21, R43 ;  /* 0x0000001504047223 */ /* 0x000fe2000001002b */
[----:B------:R-:W-:Y:S01]  /*17dd0*/  HADD2.F32 R21, -RZ, R15.H1_H1 ;  /* 0x3000000fff157230 */ /* 0x000fe20000004100 */
[----:B------:R-:W-:Y:S01]  /*17de0*/  FMUL.FTZ R36, R36, R41 ;  /* 0x0000002924247220 */ /* 0x000fe20000410000 */
[--C-:B------:R-:W-:Y:S01]  /*17df0*/  HADD2.F32 R17, -RZ, R18.reuse.H0_H0 ;  /* 0x20000012ff117230 */ /* 0x100fe20000004100 */
[----:B------:R-:W-:Y:S01]  /*17e00*/  FFMA.FTZ R16, R32, R16, R22 ;  /* 0x0000001020107223 */ /* 0x000fe20000010016 */
[----:B------:R-:W-:Y:S02]  /*17e10*/  HADD2.F32 R41, -RZ, R18.H1_H1 ;  /* 0x30000012ff297230 */ /* 0x000fe40000004100 */
[----:B------:R-:W-:-:S02]  /*17e20*/  HADD2.F32 R15, -RZ, R23.H0_H0 ;  /* 0x20000017ff0f7230 */ /* 0x000fc40000004100 */
[----:B------:R-:W-:Y:S02]  /*17e30*/  HADD2.F32 R18, -RZ, R19.H0_H0 ;  /* 0x20000013ff127230 */ /* 0x000fe40000004100 */
[----:B------:R-:W-:Y:S02]  /*17e40*/  HADD2.F32 R23, -RZ, R23.H1_H1 ;  /* 0x30000017ff177230 */ /* 0x000fe40000004100 */
[--C-:B------:R-:W-:Y:S02]  /*17e50*/  HADD2.F32 R22, -RZ, R20.reuse.H0_H0 ;  /* 0x20000014ff167230 */ /* 0x100fe40000004100 */
        /* <DEDUP_REMOVED lines=11> */
[----:B------:R-:W-:-:S02]  /*17f10*/  MOV R22, R23 ;  /* 0x0000001700167202 */ /* 0x000fc40000000f00 */
[----:B------:R-:W-:Y:S02]  /*17f20*/  F2FP.PACK_AB R21, R21, R16 ;  /* 0x000000101515723e */ /* 0x000fe400000000ff */
[----:B------:R-:W-:Y:S02]  /*17f30*/  MOV R20, R4 ;  /* 0x0000000400147202 */ /* 0x000fe40000000f00 */
[----:B------:R-:W-:Y:S02]  /*17f40*/  MOV R23, R6 ;  /* 0x0000000600177202 */ /* 0x000fe40000000f00 */
.L_x_3487:
[----:B------:R-:W-:Y:S05]  /*17f50*/  BSYNC B0 ;  /* 0x0000000000007941 */ /* 0x000fea0003800000 */
.L_x_3486:
[----:B-----5:R1:W-:Y:S02]  /*17f60*/  STS.128 [R244+0x1800], R20 ;  /* 0x00180014f4007388 */ /* 0x0203e40000000c00 */
.L_x_3485:
[----:B------:R-:W-:Y:S05]  /*17f70*/  BSYNC B1 ;  /* 0x0000000000017941 */ /* 0x000fea0003800000 */
.L_x_3484:
        /* <DEDUP_REMOVED lines=20> */
[----:B--2---:R-:W-:-:S03]  /*180c0*/  IMAD.WIDE R36, R6, 0x2, R30 ;  /* 0x0000000206247825 */ /* 0x004fc600078e021e */
[----:B------:R-:W-:-:S03]  /*180d0*/  LEA.HI.X R17, R5, R27, R4, 0x1, P1 ;  /* 0x0000001b05117211 */ /* 0x000fc600008f0c04 */
[----:B---3--:R-:W2:Y:S04]  /*180e0*/  LD.E.128 R36, [R36.64+0x80] ;  /* 0x0000800624247980 */ /* 0x008ea8000c101d00 */
        /* <DEDUP_REMOVED lines=10> */
[----:B--2---:R-:W-:Y:S01]  /*18190*/  MOV R21, R36 ;  /* 0x0000002400157202 */ /* 0x004fe20000000f00 */
[----:B------:R-:W-:Y:S01]  /*181a0*/  IMAD.MOV.U32 R23, RZ, RZ, R38 ;  /* 0x000000ffff177224 */ /* 0x000fe200078e0026 */
[----:B------:R-:W-:Y:S01]  /*181b0*/  MOV R32, R37 ;  /* 0x0000002500207202 */ /* 0x000fe20000000f00 */
[--C-:B----4-:R-:W-:Y:S01]  /*181c0*/  HADD2.F32 R36, -RZ, R4.reuse.H0_H0 ;  /* 0x20000004ff247230 */ /* 0x110fe20000004100 */
[----:B------:R-:W-:Y:S01]  /*181d0*/  MOV R37, R39 ;  /* 0x0000002700257202 */ /* 0x000fe20000000f00 */
[----:B------:R-:W-:Y:S02]  /*181e0*/  HADD2.F32 R38, -RZ, R4.H1_H1 ;  /* 0x30000004ff267230 */ /* 0x000fe40000004100 */
[----:B------:R-:W-:Y:S01]  /*181f0*/  HADD2.F32 R4, -RZ, R5.H0_H0 ;  /* 0x20000005ff047230 */ /* 0x000fe20000004100 */
        /* <DEDUP_REMOVED lines=30> */
[----:B------:R-:W-:-:S03]  /*183e0*/  HADD2.F32 R23, -RZ, R14.H0_H0 ;  /* 0x2000000eff177230 */ /* 0x000fc60000004100 */
[----:B------:R-:W-:Y:S01]  /*183f0*/  FMUL.FTZ R32, R32, R39 ;  /* 0x0000002720207220 */ /* 0x000fe20000410000 */
[--C-:B---3--:R-:W-:Y:S02]  /*18400*/  HADD2.F32 R20, -RZ, R16.reuse.H0_H0 ;  /* 0x20000010ff147230 */ /* 0x108fe40000004100 */
        /* <DEDUP_REMOVED lines=8> */
[----:B------:R-:W-:Y:S01]  /*18490*/  HADD2.F32 R18, -RZ, R19.H0_H0 ;  /* 0x20000013ff127230 */ /* 0x000fe20000004100 */
[----:B------:R-:W-:Y:S01]  /*184a0*/  F2FP.PACK_AB R4, R36, R4 ;  /* 0x000000042404723e */ /* 0x000fe200000000ff */
[----:B------:R-:W-:Y:S02]  /*184b0*/  HADD2.F32 R20, -RZ, R14.H1_H1 ;  /* 0x3000000eff147230 */ /* 0x000fe40000004100 */
[----:B------:R-:W-:Y:S02]  /*184c0*/  HADD2.F32 R21, -RZ, R15.H0_H0 ;  /* 0x2000000fff157230 */ /* 0x000fe40000004100 */
[----:B------:R-:W-:Y:S01]  /*184d0*/  HADD2.F32 R19, -RZ, R19.H1_H1 ;  /* 0x30000013ff137230 */ /* 0x000fe20000004100 */
[----:B------:R-:W-:Y:S01]  /*184e0*/  FFMA.FTZ R20, R20, R38, R32 ;  /* 0x0000002614147223 */ /* 0x000fe20000010020 */
[----:B------:R-:W-:Y:S01]  /*184f0*/  HADD2.F32 R15, -RZ, R15.H1_H1 ;  /* 0x3000000fff0f7230 */ /* 0x000fe20000004100 */
[----:B------:R-:W-:Y:S01]  /*18500*/  FFMA.FTZ R6, R21, R18, R6 ;  /* 0x0000001215067223 */ /* 0x000fe20000010006 */
[----:B------:R-:W-:-:S02]  /*18510*/  HADD2.F32 R14, -RZ, R22.H0_H0 ;  /* 0x20000016ff0e7230 */ /* 0x000fc40000004100 */
[----:B------:R-:W-:Y:S01]  /*18520*/  HADD2.F32 R22, -RZ, R22.H1_H1 ;  /* 0x30000016ff167230 */ /* 0x000fe20000004100 */
[----:B------:R-:W-:Y:S01]  /*18530*/  FFMA.FTZ R7, R15, R19, R7 ;  /* 0x000000130f077223 */ /* 0x000fe20000010007 */
[----:B------:R-:W-:Y:S01]  /*18540*/  F2FP.PACK_AB R20, R20, R16 ;  /* 0x000000101414723e */ /* 0x000fe200000000ff */
[----:B------:R-:W-:Y:S02]  /*18550*/  FFMA.FTZ R5, R14, R17, R5 ;  /* 0x000000110e057223 */ /* 0x000fe40000010005 */
[----:B------:R-:W-:Y:S01]  /*18560*/  FFMA.FTZ R22, R22, R39, R41 ;  /* 0x0000002716167223 */ /* 0x000fe20000010029 */
[----:B------:R-:W-:Y:S02]  /*18570*/  F2FP.PACK_AB R6, R7, R6 ;  /* 0x000000060706723e */ /* 0x000fe400000000ff */
[----:B------:R-:W-:Y:S02]  /*18580*/  MOV R21, R20 ;  /* 0x0000001400157202 */ /* 0x000fe40000000f00 */
[----:B------:R-:W-:-:S02]  /*18590*/  F2FP.PACK_AB R22, R22, R5 ;  /* 0x000000051616723e */ /* 0x000fc400000000ff */
[----:B------:R-:W-:Y:S02]  /*185a0*/  MOV R20, R4 ;  /* 0x0000000400147202 */ /* 0x000fe40000000f00 */
[----:B------:R-:W-:Y:S02]  /*185b0*/  MOV R23, R6 ;  /* 0x0000000600177202 */ /* 0x000fe40000000f00 */
.L_x_3491:
[----:B------:R-:W-:Y:S05]  /*185c0*/  BSYNC B0 ;  /* 0x0000000000007941 */ /* 0x000fea0003800000 */
.L_x_3490:
[----:B-----5:R1:W-:Y:S02]  /*185d0*/  STS.128 [R244+0x3800], R20 ;  /* 0x00380014f4007388 */ /* 0x0203e40000000c00 */
.L_x_3489:
[----:B------:R-:W-:Y:S05]  /*185e0*/  BSYNC B1 ;  /* 0x0000000000017941 */ /* 0x000fea0003800000 */
.L_x_3488:
        /* <DEDUP_REMOVED lines=19> */
[----:B------:R-:W-:Y:S01]  /*18720*/  LEA R16, P1, R5, R26, 0x1 ;  /* 0x0000001a05107211 */ /* 0x000fe200078208ff */
[----:B--2---:R-:W-:-:S03]  /*18730*/  IMAD.WIDE R36, R6, 0x2, R30 ;  /* 0x0000000206247825 */ /* 0x004fc600078e021e */
[----:B------:R-:W-:Y:S02]  /*18740*/  LEA.HI.X R17, R5, R27, R4, 0x1, P1 ;  /* 0x0000001b05117211 */ /* 0x000fe400008f0c04 */
[----:B------:R-:W-:Y:S01]  /*18750*/  MOV R15, RZ ;  /* 0x000000ff000f7202 */ /* 0x000fe20000000f00 */
[----:B---3--:R-:W2:Y:S01]  /*18760*/  LD.E.128 R36, [R36.64+0x100] ;  /* 0x0001000624247980 */ /* 0x008ea2000c101d00 */
[----:B------:R-:W-:-:S03]  /*18770*/  @P0 IADD3 R15, -R3, RZ, RZ ;  /* 0x000000ff030f0210 */ /* 0x000fc60007ffe1ff */
[----:B----4-:R3:W4:Y:S01]  /*18780*/  LD.E.128 R4, [R16.64] ;  /* 0x0000000610047980 */ /* 0x010722000c101d00 */
[----:B------:R-:W-:-:S04]  /*18790*/  IADD3 R14, P1, R15, R14, RZ ;  /* 0x0000000e0f0e7210 */ /* 0x000fc80007f3e0ff */
[----:B------:R-:W-:Y:S02]  /*187a0*/  LEA.HI.X.SX32 R13, R15, R13, 0x1, P1 ;  /* 0x0000000d0f0d7211 */ /* 0x000fe400008f0eff */
[----:B---3--:R-:W-:-:S04]  /*187b0*/  LEA R16, P1, R14, R24, 0x1 ;  /* 0x000000180e107211 */ /* 0x008fc800078208ff */
[----:B------:R-:W-:-:S06]  /*187c0*/  LEA.HI.X R17, R14, R25, R13, 0x1, P1 ;  /* 0x000000190e117211 */ /* 0x000fcc00008f0c0d */
[----:B------:R-:W3:Y:S01]  /*187d0*/  LD.E.128 R16, [R16.64] ;  /* 0x0000000610107980 */ /* 0x000ee2000c101d00 */
[----:B-----5:R-:W-:Y:S01]  /*187e0*/  MOV R15, R20 ;  /* 0x00000014000f7202 */ /* 0x020fe20000000f00 */
[----:B------:R-:W-:Y:S01]  /*187f0*/  IMAD.MOV.U32 R13, RZ, RZ, R21 ;  /* 0x000000ffff0d7224 */ /* 0x000fe200078e0015 */
[----:B------:R-:W-:Y:S02]  /*18800*/  MOV R14, R23 ;  /* 0x00000017000e7202 */ /* 0x000fe40000000f00 */
[----:B------:R-:W-:Y:S01]  /*18810*/  MOV R21, R22 ;  /* 0x0000001600157202 */ /* 0x000fe20000000f00 */
[----:B--2---:R-:W-:Y:S01]  /*18820*/  IMAD.MOV.U32 R20, RZ, RZ, R36 ;  /* 0x000000ffff147224 */ /* 0x004fe200078e0024 */
[----:B------:R-:W-:Y:S02]  /*18830*/  MOV R23, R37 ;  /* 0x0000002500177202 */ /* 0x000fe40000000f00 */
[----:B------:R-:W-:Y:S01]  /*18840*/  MOV R22, R38 ;  /* 0x0000002600167202 */ /* 0x000fe20000000f00 */
[--C-:B----4-:R-:W-:Y:S01]  /*18850*/  HADD2.F32 R32, -RZ, R4.reuse.H0_H0 ;  /* 0x20000004ff207230 */ /* 0x110fe20000004100 */
        /* <DEDUP_REMOVED lines=33> */
[--C-:B---3--:R-:W-:Y:S02]  /*18a70*/  HADD2.F32 R15, -RZ, R16.reuse.H0_H0 ;  /* 0x20000010ff0f7230 */ /* 0x108fe40000004100 */
        /* <DEDUP_REMOVED lines=30> */
.L_x_3495:
[----:B------:R-:W-:Y:S05]  /*18c60*/  BSYNC B0 ;  /* 0x0000000000007941 */ /* 0x000fea0003800000 */
.L_x_3494:
[----:B-----5:R1:W-:Y:S02]  /*18c70*/  STS.128 [R244+0x5800], R20 ;  /* 0x00580014f4007388 */ /* 0x0203e40000000c00 */
.L_x_3493:
[----:B------:R-:W-:Y:S05]  /*18c80*/  BSYNC B1 ;  /* 0x0000000000017941 */ /* 0x000fea0003800000 */
.L_x_3492:
        /* <DEDUP_REMOVED lines=24> */
[----:B-12---:R1:W2:Y:S01]  /*18e10*/  LD.E.128 R20, [R6.64] ;  /* 0x0000000606147980 */ /* 0x0062a2000c101d00 */
[----:B------:R-:W-:-:S04]  /*18e20*/  @P0 IADD3 R0, -R3, RZ, RZ ;  /* 0x000000ff03000210 */ /* 0x000fc80007ffe1ff */
[----:B------:R-:W-:-:S04]  /*18e30*/  IADD3 R8, P1, R0, R8, RZ ;  /* 0x0000000800087210 */ /* 0x000fc80007f3e0ff */
[----:B------:R-:W-:Y:S01]  /*18e40*/  LEA.HI.X.SX32 R0, R0, R9, 0x1, P1 ;  /* 0x0000000900007211 */ /* 0x000fe200008f0eff */
[----:B-1-3--:R1:W3:Y:S02]  /*18e50*/  LD.E.128 R4, [R12.64] ;  /* 0x000000060c047980 */ /* 0x00a2e4000c101d00 */
[----:B-1----:R-:W-:-:S04]  /*18e60*/  LEA R12, P1, R8, R24, 0x1 ;  /* 0x00000018080c7211 */ /* 0x002fc800078208ff */
[----:B------:R-:W-:-:S06]  /*18e70*/  LEA.HI.X R13, R8, R25, R0, 0x1, P1 ;  /* 0x00000019080d7211 */ /* 0x000fcc00008f0c00 */
[----:B----4-:R-:W4:Y:S01]  /*18e80*/  LD.E.128 R12, [R12.64] ;  /* 0x000000060c0c7980 */ /* 0x010f22000c101d00 */
        /* <DEDUP_REMOVED lines=12> */
[--C-:B---3--:R-:W-:Y:S02]  /*18f50*/  HADD2.F32 R18, -RZ, R4.reuse.H0_H0 ;  /* 0x20000004ff127230 */ /* 0x108fe40000004100 */
        /* <DEDUP_REMOVED lines=29> */
[--C-:B----4-:R-:W-:Y:S01]  /*19130*/  HADD2.F32 R3, -RZ, R12.reuse.H0_H0 ;  /* 0x2000000cff037230 */ /* 0x110fe20000004100 */
        /* <DEDUP_REMOVED lines=29> */
.L_x_3497:
[----:B------:R-:W-:Y:S05]  /*19310*/  BSYNC B0 ;  /* 0x0000000000007941 */ /* 0x000fea0003800000 */
.L_x_3496:
[----:B-----5:R1:W-:Y:S01]  /*19320*/  STS.128 [R244+0x7800], R16 ;  /* 0x00780010f4007388 */ /* 0x0203e20000000c00 */
[----:B------:R-:W-:Y:S05]  /*19330*/  BRA `(.L_x_3421) ;  /* 0x0000095000007947 */ /* 0x000fea0003800000 */
.L_x_3371:
[----:B------:R-:W-:Y:S01]  /*19340*/  IMAD.IADD R0, R239, 0x1, -R50 ;  /* 0x00000001ef007824 */ /* 0x000fe200078e0a32 */
[----:B------:R-:W-:Y:S01]  /*19350*/  BSSY B0, `(.L_x_3498) ;  /* 0x0000024000007945 */ /* 0x000fe20003800000 */
[----:B------:R-:W-:-:S02]  /*19360*/  ISETP.GE.AND P2, PT, R13, R155, PT ;  /* 0x0000009b0d00720c */ /* 0x000fc40003f46270 */
[-C--:B------:R-:W-:Y:S02]  /*19370*/  ISETP.GE.AND P1, PT, R12, R155.reuse, PT ;  /* 0x0000009b0c00720c */ /* 0x080fe40003f26270 */
[----:B------:R-:W-:Y:S02]  /*19380*/  ISETP.GE.AND P3, PT, R160, R0, PT ;  /* 0x00000000a000720c */ /* 0x000fe40003f66270 */
[----:B------:R-:W-:-:S11]  /*19390*/  ISETP.GE.AND P0, PT, R14, R155, PT ;  /* 0x0000009b0e00720c */ /* 0x000fd60003f06270 */
[----:B------:R-:W-:Y:S05]  /*193a0*/  @P3 BRA `(.L_x_3499) ;  /* 0x000001e000003947 */ /* 0x000fea0003800000 */
[----:B------:R-:W-:Y:S02]  /*193b0*/  ISETP.GE.AND P6, PT, R18, R155, PT ;  /* 0x0000009b1200720c */ /* 0x000fe40003fc6270 */
[CC--:B------:R-:W-:Y:S02]  /*193c0*/  @!P0 LEA R6, P4, R166.reuse, R172.reuse, 0x1 ;  /* 0x000000aca6068211 */ /* 0x0c0fe400078808ff */
        /* <DEDUP_REMOVED lines=28> */
.L_x_3499:
[----:B------:R-:W-:Y:S05]  /*19590*/  BSYNC B0 ;  /* 0x0000000000007941 */ /* 0x000fea0003800000 */
.L_x_3498:
[----:B---3--:R-:W-:Y:S01]  /*195a0*/  IADD3 R28, R160, 0x10, RZ ;  /* 0x00000010a01c7810 */ /* 0x008fe20007ffe0ff */
[----:B------:R-:W-:Y:S03]  /*195b0*/  BSSY B0, `(.L_x_3500) ;  /* 0x0000023000007945 */ /* 0x000fe60003800000 */
[----:B------:R-:W-:-:S13]  /*195c0*/  ISETP.GE.AND P3, PT, R28, R0, PT ;  /* 0x000000001c00720c */ /* 0x000fda0003f66270 */
[----:B------:R-:W-:Y:S05]  /*195d0*/  @P3 BRA `(.L_x_3501) ;  /* 0x0000020000003947 */ /* 0x000fea0003800000 */
[----:B------:R-:W-:Y:S02]  /*195e0*/  ISETP.GE.AND P5, PT, R18, R155, PT ;  /* 0x0000009b1200720c */ /* 0x000fe40003fa6270 */
[----:B------:R-:W-:-:S04]  /*195f0*/  IADD3 R5, P3, R5, R166, RZ ;  /* 0x000000a605057210 */ /* 0x000fc80007f7e0ff */
[-C--:B-1----:R-:W-:Y:S01]  /*19600*/  @!P0 LEA R6, P4, R5, R172.reuse, 0x1 ;  /* 0x000000ac05068211 */ /* 0x082fe200078808ff */
        /* <DEDUP_REMOVED lines=29> */
.L_x_3501:
[----:B------:R-:W-:Y:S05]  /*197e0*/  BSYNC B0 ;  /* 0x0000000000007941 */ /* 0x000fea0003800000 */
.L_x_3500:
[----:B------:R-:W-:Y:S01]  /*197f0*/  IADD3 R29, R160, 0x20, RZ ;  /* 0x00000020a01d7810 */ /* 0x000fe20007ffe0ff */
[----:B------:R-:W-:Y:S03]  /*19800*/  BSSY B0, `(.L_x_3502) ;  /* 0x0000023000007945 */ /* 0x000fe60003800000 */
[----:B------:R-:W-:-:S13]  /*19810*/  ISETP.GE.AND P3, PT, R29, R0, PT ;  /* 0x000000001d00720c */ /* 0x000fda0003f66270 */
[----:B------:R-:W-:Y:S05]  /*19820*/  @P3 BRA `(.L_x_3503) ;  /* 0x0000020000003947 */ /* 0x000fea0003800000 */
[----:B------:R-:W-:Y:S02]  /*19830*/  ISETP.GE.AND P5, PT, R18, R155, PT ;  /* 0x0000009b1200720c */ /* 0x000fe40003fa6270 */
[----:B-1----:R-:W-:-:S04]  /*19840*/  LEA R3, P3, R170, R166, 0x5 ;  /* 0x000000a6aa037211 */ /* 0x002fc800078628ff */
[----:B------:R-:W-:Y:S02]  /*19850*/  LEA.HI.X R2, R170, R169, R171, 0x5, P3 ;  /* 0x000000a9aa027211 */ /* 0x000fe400018f2cab */
[CC--:B------:R-:W-:Y:S02]  /*19860*/  @!P0 LEA R6, P4, R3.reuse, R172.reuse, 0x1 ;  /* 0x000000ac03068211 */ /* 0x0c0fe400078808ff */
        /* <DEDUP_REMOVED lines=28> */
.L_x_3503:
[----:B------:R-:W-:Y:S05]  /*19a30*/  BSYNC B0 ;  /* 0x0000000000007941 */ /* 0x000fea0003800000 */
.L_x_3502:
        /* <DEDUP_REMOVED lines=8> */
[CC--:B-1----:R-:W-:Y:S02]  /*19ac0*/  @!P0 LEA R4, P4, R170.reuse, R172.reuse, 0x1 ;  /* 0x000000acaa048211 */ /* 0x0c2fe400078808ff */
        /* <DEDUP_REMOVED lines=28> */
.L_x_3421:
[----:B------:R-:W-:Y:S05]  /*19c90*/  BSYNC B3 ;  /* 0x0000000000037941 */ /* 0x000fea0003800000 */
.L_x_3370:
[----:B------:R-:W-:Y:S01]  /*19ca0*/  IADD3 R245, R165, -0x1, RZ ;  /* 0xffffffffa5f57810 */ /* 0x000fe20007ffe0ff */
[----:B------:R-:W-:Y:S01]  /*19cb0*/  BSSY B0, `(.L_x_3504) ;  /* 0x0000025000007945 */ /* 0x000fe20003800000 */
[----:B------:R-:W-:-:S03]  /*19cc0*/  LOP3.LUT R246, R153, 0xff, RZ, 0xc0, !PT ;  /* 0x000000ff99f67812 */ /* 0x000fc600078ec0ff */
[----:B-1---5:R-:W-:-:S04]  /*19cd0*/  IMAD.SHL.U32 R2, R245, 0x40, RZ ;  /* 0x00000040f5027824 */ /* 0x022fc800078e00ff */
        /* <DEDUP_REMOVED lines=34> */
.L_x_3505:
[----:B------:R-:W-:Y:S05]  /*19f00*/  BSYNC B0 ;  /* 0x0000000000007941 */ /* 0x000fea0003800000 */
.L_x_3504:
        /* <DEDUP_REMOVED lines=38> */
.L_x_3507:
[----:B------:R-:W-:Y:S05]  /*1a170*/  BSYNC B0 ;  /* 0x0000000000007941 */ /* 0x000fea0003800000 */
.L_x_3506:
        /* <DEDUP_REMOVED lines=40> */
.L_x_3509:
[----:B------:R-:W-:Y:S05]  /*1a400*/  BSYNC B0 ;  /* 0x0000000000007941 */ /* 0x000fea0003800000 */
.L_x_3508:
[----:B------:R-:W-:Y:S01]  /*1a410*/  ISETP.GE.AND P0, PT, R40, R0, PT ;  /* 0x000000002800720c */ /* 0x000fe20003f06270 */
[----:B------:R-:W-:-:S12]  /*1a420*/  BSSY B0, `(.L_x_3510) ;  /* 0x000002a000007945 */ /* 0x000fd80003800000 */
[----:B------:R-:W-:Y:S05]  /*1a430*/  @P0 BRA `(.L_x_3511) ;  /* 0x0000028000000947 */ /* 0x000fea0003800000 */
[C---:B------:R-:W-:Y:S01]  /*1a440*/  LOP3.LUT R3, R246.reuse, 0x1, RZ, 0xc0, !PT ;  /* 0x00000001f6037812 */ /* 0x040fe200078ec0ff */
[----:B------:R-:W-:Y:S01]  /*1a450*/  IMAD.MOV.U32 R156, RZ, RZ, R158 ;  /* 0x000000ffff9c7224 */ /* 0x000fe200078e009e */
[C---:B------:R-:W-:Y:S02]  /*1a460*/  LOP3.LUT P4, RZ, R246.reuse, 0x2, RZ, 0xc0, !PT ;  /* 0x00000002f6ff7812 */ /* 0x040fe4000788c0ff */
[----:B------:R-:W-:Y:S01]  /*1a470*/  ISETP.NE.U32.AND P5, PT, R3, 0x1, PT ;  /* 0x000000010300780c */ /* 0x000fe20003fa5070 */
[----:B------:R-:W-:Y:S01]  /*1a480*/  IMAD R3, R47, 0x30, RZ ;  /* 0x000000302f037824 */ /* 0x000fe200078e02ff */
[----:B------:R-:W-:Y:S01]  /*1a490*/  LOP3.LUT P3, RZ, R246, 0x4, RZ, 0xc0, !PT ;  /* 0x00000004f6ff7812 */ /* 0x000fe2000786c0ff */
        /* <DEDUP_REMOVED lines=34> */
.L_x_3511:
[----:B------:R-:W-:Y:S05]  /*1a6c0*/  BSYNC B0 ;  /* 0x0000000000007941 */ /* 0x000fea0003800000 */
.L_x_3510:
        /* <DEDUP_REMOVED lines=48> */
.L_x_3513:
[----:B------:R-:W-:Y:S05]  /*1a9d0*/  BSYNC B0 ;  /* 0x0000000000007941 */ /* 0x000fea0003800000 */
.L_x_3512:
        /* <DEDUP_REMOVED lines=40> */
.L_x_3515:
[----:B------:R-:W-:Y:S05]  /*1ac60*/  BSYNC B0 ;  /* 0x0000000000007941 */ /* 0x000fea0003800000 */
.L_x_3514:
        /* <DEDUP_REMOVED lines=10> */
[----:B------:R-:W-:Y:S01]  /*1ad10*/  IMAD.SHL.U32 R4, R48, 0x20, RZ ;  /* 0x0000002030047824 */ /* 0x000fe200078e00ff */
[C---:B------:R-:W-:Y:S02]  /*1ad20*/  LOP3.LUT P3, RZ, R246.reuse, 0x4, RZ, 0xc0, !PT ;  /* 0x00000004f6ff7812 */ /* 0x040fe4000786c0ff */
[----:B------:R-:W-:Y:S02]  /*1ad30*/  LOP3.LUT P1, RZ, R246, 0x8, RZ, 0xc0, !PT ;  /* 0x00000008f6ff7812 */ /* 0x000fe4000782c0ff */
[----:B------:R-:W-:-:S05]  /*1ad40*/  SHF.L.U64.HI R5, R48, 0x5, R49 ;  /* 0x0000000530057819 */ /* 0x000fca0000010231 */
        /* <DEDUP_REMOVED lines=28> */
.L_x_3517:
[----:B------:R-:W-:Y:S05]  /*1af10*/  BSYNC B0 ;  /* 0x0000000000007941 */ /* 0x000fea0003800000 */
.L_x_3516:
        /* <DEDUP_REMOVED lines=23> */
[----:B------:R-:W-:-:S03]  /*1b090*/  @!P0 IMAD.WIDE.U32 R16, R48, 0x60, R4 ;  /* 0x0000006030108825 */ /* 0x000fc600078e0004 */
        /* <DEDUP_REMOVED lines=30> */
.L_x_3519:
[----:B------:R-:W-:Y:S05]  /*1b280*/  BSYNC B0 ;  /* 0x0000000000007941 */ /* 0x000fea0003800000 */
.L_x_3518:
        /* <DEDUP_REMOVED lines=19> */
[----:B---3--:R-:W-:Y:S01]  /*1b3c0*/  LDSM.16.M88.4 R28, [R225] ;  /* 0x00000000e11c783b */ /* 0x008fe20000000200 */
        /* <DEDUP_REMOVED lines=12> */
[----:B------:R-:W3:Y:S01]  /*1b490*/  LDSM.16.M88.4 R16, [R228+0x9000] ;  /* 0x00900000e410783b */ /* 0x000ee20000000200 */
        /* <DEDUP_REMOVED lines=297> */
.L_x_3523:
[----:B------:R-:W2:Y:S02]  /*1c730*/  LD.E R5, [R10.64+0x38] ;  /* 0x000038060a057980 */ /* 0x000ea4000c101900 */
[----:B--2---:R-:W-:-:S04]  /*1c740*/  LEA R5, -R5, RZ, 0x6 ;  /* 0x000000ff05057211 */ /* 0x004fc800078e31ff */
[----:B------:R-:W-:Y:S02]  /*1c750*/  SHF.R.S32.HI R0, RZ, 0x1f, R5 ;  /* 0x0000001fff007819 */ /* 0x000fe40000011405 */
.L_x_3524:
[----:B------:R-:W-:Y:S05]  /*1c760*/  BSYNC B0 ;  /* 0x0000000000007941 */ /* 0x000fea0003800000 */
.L_x_3522:
[C---:B------:R-:W-:Y:S02]  /*1c770*/  LOP3.LUT P5, RZ, R246.reuse, 0x1, RZ, 0xc0, !PT ;  /* 0x00000001f6ff7812 */ /* 0x040fe400078ac0ff */
[C---:B------:R-:W-:Y:S02]  /*1c780*/  LOP3.LUT P4, RZ, R246.reuse, 0x2, RZ, 0xc0, !PT ;  /* 0x00000002f6ff7812 */ /* 0x040fe4000788c0ff */
[C---:B------:R-:W-:Y:S02]  /*1c790*/  LEA R28, P2, R5.reuse, R236, 0x1 ;  /* 0x000000ec051c7211 */ /* 0x040fe400078408ff */
[C---:B------:R-:W-:Y:S02]  /*1c7a0*/  IADD3 R4, P1, R5.reuse, R232, RZ ;  /* 0x000000e805047210 */ /* 0x040fe40007f3e0ff */
        /* <DEDUP_REMOVED lines=121> */
.L_x_3521:
[----:B------:R-:W-:Y:S05]  /*1cf40*/  BSYNC B1 ;  /* 0x0000000000017941 */ /* 0x000fea0003800000 */
.L_x_3520:
[----:B------:R-:W2:Y:S01]  /*1cf50*/  LD.E R182, [R10.64+0xdc] ;  /* 0x0000dc060ab67980 */ /* 0x000ea2000c101900 */
[----:B------:R-:W-:-:S02]  /*1cf60*/  IMAD.IADD R3, R2, 0x1, R3 ;  /* 0x0000000102037824 */ /* 0x000fc400078e0203 */
[----:B------:R-:W-:-:S03]  /*1cf70*/  IMAD.SHL.U32 R223, R35, 0x2, RZ ;  /* 0x0000000223df7824 */ /* 0x000fc600078e00ff */
[----:B------:R-:W-:Y:S01]  /*1cf80*/  IADD3 R2, R3, 0x1, RZ ;  /* 0x0000000103027810 */ /* 0x000fe20007ffe0ff */
[--C-:B------:R-:W-:Y:S01]  /*1cf90*/  IMAD R220, R33, 0x2, R223.reuse ;  /* 0x0000000221dc7824 */ /* 0x100fe200078e02df */
[-C--:B------:R-:W-:Y:S01]  /*1cfa0*/  ISETP.GE.AND P3, PT, R3, R250.reuse, PT ;  /* 0x000000fa0300720c */ /* 0x080fe20003f66270 */
[----:B------:R-:W-:Y:S01]  /*1cfb0*/  IMAD R221, R34, 0x2, R223 ;  /* 0x0000000222dd7824 */ /* 0x000fe200078e02df */
[C---:B------:R-:W-:Y:S01]  /*1cfc0*/  ISETP.GE.AND P5, PT, R2.reuse, R250, PT ;  /* 0x000000fa0200720c */ /* 0x040fe20003fa6270 */
[----:B------:R-:W-:Y:S01]  /*1cfd0*/  LDSM.16.MT88.4 R156, [R223+0x10000] ;  /* 0x01000000df9c783b */ /* 0x000fe20000004200 */
[C---:B------:R-:W-:Y:S01]  /*1cfe0*/  ISETP.GE.AND P1, PT, R2.reuse, R249, PT ;  /* 0x000000f90200720c */ /* 0x040fe20003f26270 */
[----:B------:R-:W-:Y:S01]  /*1cff0*/  IMAD R219, R33, 0x2, R221 ;  /* 0x0000000221db7824 */ /* 0x000fe200078e02dd */
[-C--:B------:R-:W-:Y:S01]  /*1d000*/  ISETP.GE.OR P3, PT, R3, R247.reuse, !P3 ;  /* 0x000000f70300720c */ /* 0x080fe20005f66670 */
[----:B------:R-:W-:Y:S01]  /*1d010*/  LDSM.16.MT88.4 R140, [R220+0x10000] ;  /* 0x01000000dc8c783b */ /* 0x000fe20000004200 */
[----:B------:R-:W-:-:S02]  /*1d020*/  ISETP.GE.OR P5, PT, R2, R247, !P5 ;  /* 0x000000f70200720c */ /* 0x000fc40006fa6670 */
[----:B------:R-:W-:Y:S01]  /*1d030*/  ISETP.GE.OR P1, PT, R2, R248, !P1 ;  /* 0x000000f80200720c */ /* 0x000fe20004f26670 */
[----:B------:R-:W-:Y:S01]  /*1d040*/  LDSM.16.MT88.4 R148, [R221+0x10000] ;  /* 0x01000000dd94783b */ /* 0x000fe20000004200 */
[C---:B------:R-:W-:Y:S02]  /*1d050*/  IADD3 R0, R3.reuse, 0x8, RZ ;  /* 0x0000000803007810 */ /* 0x040fe40007ffe0ff */
[----:B------:R-:W-:Y:S01]  /*1d060*/  IADD3 R2, R3, 0x9, RZ ;  /* 0x0000000903027810 */ /* 0x000fe20007ffe0ff */
[----:B------:R-:W-:Y:S01]  /*1d070*/  LDSM.16.MT88.4 R132, [R219+0x10000] ;  /* 0x01000000db84783b */ /* 0x000fe20000004200 */
[----:B------:R-:W-:Y:S02]  /*1d080*/  FSEL R68, R68, -INF , !P3 ;  /* 0xff80000044447808 */ /* 0x000fe40005800000 */
[----:B------:R-:W-:Y:S01]  /*1d090*/  FSEL R69, R69, -INF , !P5 ;  /* 0xff80000045457808 */ /* 0x000fe20006800000 */
[----:B-1----:R-:W-:Y:S01]  /*1d0a0*/  LDSM.16.MT88.4 R40, [R223+0x12000] ;  /* 0x01200000df28783b */ /* 0x002fe20000004200 */
[----:B------:R-:W-:-:S02]  /*1d0b0*/  FSEL R71, R71, -INF , !P1 ;  /* 0xff80000047477808 */ /* 0x000fc40004800000 */
[CC--:B------:R-:W-:Y:S01]  /*1d0c0*/  ISETP.GE.AND P2, PT, R3.reuse, R249.reuse, PT ;  /* 0x000000f90300720c */ /* 0x0c0fe20003f46270 */
[----:B------:R-:W-:Y:S01]  /*1d0d0*/  LDSM.16.MT88.4 R48, [R221+0x12000] ;  /* 0x01200000dd30783b */ /* 0x000fe20000004200 */
[CC--:B------:R-:W-:Y:S02]  /*1d0e0*/  ISETP.GE.AND P4, PT, R0.reuse, R250.reuse, PT ;  /* 0x000000fa0000720c */ /* 0x0c0fe40003f86270 */
[-C--:B------:R-:W-:Y:S01]  /*1d0f0*/  ISETP.GE.AND P3, PT, R0, R249.reuse, PT ;  /* 0x000000f90000720c */ /* 0x080fe20003f66270 */
[----:B------:R-:W-:Y:S01]  /*1d100*/  LDSM.16.MT88.4 R72, [R223+0x14000] ;  /* 0x01400000df48783b */ /* 0x000fe20000004200 */
[C---:B------:R-:W-:Y:S02]  /*1d110*/  ISETP.GE.AND P5, PT, R2.reuse, R250, PT ;  /* 0x000000fa0200720c */ /* 0x040fe40003fa6270 */
[----:B------:R-:W-:Y:S01]  /*1d120*/  ISETP.GE.AND P1, PT, R2, R249, PT ;  /* 0x000000f90200720c */ /* 0x000fe20003f26270 */
[----:B------:R-:W-:Y:S01]  /*1d130*/  LDSM.16.MT88.4 R96, [R219+0x14000] ;  /* 0x01400000db60783b */ /* 0x000fe20000004200 */
[----:B------:R-:W-:-:S02]  /*1d140*/  ISETP.GE.OR P2, PT, R3, R248, !P2 ;  /* 0x000000f80300720c */ /* 0x000fc40005746670 */
[CC--:B------:R-:W-:Y:S01]  /*1d150*/  ISETP.GE.OR P4, PT, R0.reuse, R247.reuse, !P4 ;  /* 0x000000f70000720c */ /* 0x0c0fe20006786670 */
[----:B------:R-:W-:Y:S01]  /*1d160*/  LDSM.16.MT88.4 R104, [R223+0x16000] ;  /* 0x01600000df68783b */ /* 0x000fe20000004200 */
[-C--:B------:R-:W-:Y:S02]  /*1d170*/  ISETP.GE.OR P3, PT, R0, R248.reuse, !P3 ;  /* 0x000000f80000720c */ /* 0x080fe40005f66670 */
[C---:B------:R-:W-:Y:S01]  /*1d180*/  ISETP.GE.OR P5, PT, R2.reuse, R247, !P5 ;  /* 0x000000f70200720c */ /* 0x040fe20006fa6670 */
[----:B------:R-:W-:Y:S01]  /*1d190*/  LDSM.16.MT88.4 R112, [R221+0x16000] ;  /* 0x01600000dd70783b */ /* 0x000fe20000004200 */
[----:B------:R-:W-:Y:S02]  /*1d1a0*/  ISETP.GE.OR P1, PT, R2, R248, !P1 ;  /* 0x000000f80200720c */ /* 0x000fe40004f26670 */
[C---:B------:R-:W-:Y:S01]  /*1d1b0*/  IADD3 R0, R3.reuse, 0x10, RZ ;  /* 0x0000001003007810 */ /* 0x040fe20007ffe0ff */
[----:B------:R-:W-:Y:S01]  /*1d1c0*/  LDSM.16.MT88.4 R120, [R220+0x16000] ;  /* 0x01600000dc78783b */ /* 0x000fe20000004200 */
[----:B------:R-:W-:-:S02]  /*1d1d0*/  IADD3 R2, R3, 0x11, RZ ;  /* 0x0000001103027810 */ /* 0x000fc40007ffe0ff */
[----:B------:R-:W-:Y:S01]  /*1d1e0*/  FSEL R70, R70, -INF , !P2 ;  /* 0xff80000046467808 */ /* 0x000fe20005000000 */
[----:B------:R-:W-:Y:S01]  /*1d1f0*/  LDSM.16.MT88.4 R20, [R221+0x10800] ;  /* 0x01080000dd14783b */ /* 0x000fe20000004200 */
[----:B------:R-:W-:Y:S02]  /*1d200*/  FSEL R64, R64, -INF , !P4 ;  /* 0xff80000040407808 */ /* 0x000fe40006000000 */
[----:B------:R-:W-:Y:S01]  /*1d210*/  FSEL R65, R65, -INF , !P5 ;  /* 0xff80000041417808 */ /* 0x000fe20006800000 */
[----:B------:R-:W-:Y:S01]  /*1d220*/  LDSM.16.MT88.4 R24, [R223+0x10800] ;  /* 0x01080000df18783b */ /* 0x000fe20000004200 */
[----:B------:R-:W-:Y:S02]  /*1d230*/  FSEL R67, R67, -INF , !P1 ;  /* 0xff80000043437808 */ /* 0x000fe40004800000 */
[C---:B------:R-:W-:Y:S01]  /*1d240*/  ISETP.GE.AND P2, PT, R0.reuse, R250, PT ;  /* 0x000000fa0000720c */ /* 0x040fe20003f46270 */
[----:B------:R-:W-:Y:S01]  /*1d250*/  LDSM.16.MT88.4 R28, [R223+0x12800] ;  /* 0x01280000df1c783b */ /* 0x000fe20000004200 */
[----:B------:R-:W-:-:S02]  /*1d260*/  ISETP.GE.AND P4, PT, R0, R249, PT ;  /* 0x000000f90000720c */ /* 0x000fc40003f86270 */
[C---:B------:R-:W-:Y:S02]  /*1d270*/  ISETP.GE.AND P5, PT, R2.reuse, R250, PT ;  /* 0x000000fa0200720c */ /* 0x040fe40003fa6270 */
[----:B------:R-:W-:Y:S02]  /*1d280*/  ISETP.GE.AND P1, PT, R2, R249, PT ;  /* 0x000000f90200720c */ /* 0x000fe40003f26270 */
[CC--:B------:R-:W-:Y:S02]  /*1d290*/  ISETP.GE.OR P2, PT, R0.reuse, R247.reuse, !P2 ;  /* 0x000000f70000720c */ /* 0x0c0fe40005746670 */
[-C--:B------:R-:W-:Y:S02]  /*1d2a0*/  ISETP.GE.OR P4, PT, R0, R248.reuse, !P4 ;  /* 0x000000f80000720c */ /* 0x080fe40006786670 */
[C---:B------:R-:W-:Y:S02]  /*1d2b0*/  ISETP.GE.OR P5, PT, R2.reuse, R247, !P5 ;  /* 0x000000f70200720c */ /* 0x040fe40006fa6670 */
[----:B------:R-:W-:-:S02]  /*1d2c0*/  ISETP.GE.OR P1, PT, R2, R248, !P1 ;  /* 0x000000f80200720c */ /* 0x000fc40004f26670 */
[C---:B------:R-:W-:Y:S02]  /*1d2d0*/  IADD3 R0, R3.reuse, 0x18, RZ ;  /* 0x0000001803007810 */ /* 0x040fe40007ffe0ff */
[----:B------:R-:W-:Y:S02]  /*1d2e0*/  IADD3 R2, R3, 0x19, RZ ;  /* 0x0000001903027810 */ /* 0x000fe40007ffe0ff */
[----:B------:R-:W-:Y:S02]  /*1d2f0*/  FSEL R6, R60, -INF , !P2 ;  /* 0xff8000003c067808 */ /* 0x000fe40005000000 */
[----:B------:R-:W-:Y:S02]  /*1d300*/  FSEL R12, R62, -INF , !P4 ;  /* 0xff8000003e0c7808 */ /* 0x000fe40006000000 */
[----:B------:R-:W-:Y:S02]  /*1d310*/  ISETP.GE.AND P2, PT, R0, R249, PT ;  /* 0x000000f90000720c */ /* 0x000fe40003f46270 */
[----:B------:R-:W-:-:S02]  /*1d320*/  ISETP.GE.AND P4, PT, R2, R250, PT ;  /* 0x000000fa0200720c */ /* 0x000fc40003f86270 */
[----:B------:R-:W-:Y:S02]  /*1d330*/  FSEL R66, R66, -INF , !P3 ;  /* 0xff80000042427808 */ /* 0x000fe40005800000 */
[----:B------:R-:W-:Y:S02]  /*1d340*/  ISETP.GE.AND P3, PT, R0, R250, PT ;  /* 0x000000fa0000720c */ /* 0x000fe40003f66270 */
[----:B------:R-:W-:Y:S02]  /*1d350*/  FSEL R9, R63, -INF , !P1 ;  /* 0xff8000003f097808 */ /* 0x000fe40004800000 */
[----:B------:R-:W-:Y:S02]  /*1d360*/  ISETP.GE.AND P1, PT, R2, R249, PT ;  /* 0x000000f90200720c */ /* 0x000fe40003f26270 */
[----:B------:R-:W-:Y:S02]  /*1d370*/  ISETP.GE.OR P2, PT, R0, R248, !P2 ;  /* 0x000000f80000720c */ /* 0x000fe40005746670 */
[----:B------:R-:W-:-:S02]  /*1d380*/  ISETP.GE.OR P4, PT, R2, R247, !P4 ;  /* 0x000000f70200720c */ /* 0x000fc40006786670 */
[C---:B------:R-:W-:Y:S02]  /*1d390*/  IADD3 R13, R3.reuse, 0x21, RZ ;  /* 0x00000021030d7810 */ /* 0x040fe40007ffe0ff */
[----:B------:R-:W-:Y:S02]  /*1d3a0*/  ISETP.GE.OR P3, PT, R0, R247, !P3 ;  /* 0x000000f70000720c */ /* 0x000fe40005f66670 */
[----:B------:R-:W-:Y:S02]  /*1d3b0*/  IADD3 R0, R3, 0x20, RZ ;  /* 0x0000002003007810 */ /* 0x000fe40007ffe0ff */
[----:B------:R-:W-:Y:S02]  /*1d3c0*/  ISETP.GE.OR P1, PT, R2, R248, !P1 ;  /* 0x000000f80200720c */ /* 0x000fe40004f26670 */
[----:B------:R-:W-:Y:S02]  /*1d3d0*/  FSEL R8, R58, -INF , !P2 ;  /* 0xff8000003a087808 */ /* 0x000fe40005000000 */
[----:B------:R-:W-:-:S02]  /*1d3e0*/  FSEL R2, R57, -INF , !P4 ;  /* 0xff80000039027808 */ /* 0x000fc40006000000 */
[CC--:B------:R-:W-:Y:S02]  /*1d3f0*/  ISETP.GE.AND P4, PT, R13.reuse, R250.reuse, PT ;  /* 0x000000fa0d00720c */ /* 0x0c0fe40003f86270 */
[-C--:B------:R-:W-:Y:S02]  /*1d400*/  ISETP.GE.AND P2, PT, R13, R249.reuse, PT ;  /* 0x000000f90d00720c */ /* 0x080fe40003f46270 */
[----:B------:R-:W-:Y:S02]  /*1d410*/  FSEL R5, R61, -INF , !P5 ;  /* 0xff8000003d057808 */ /* 0x000fe40006800000 */
[----:B------:R-:W-:Y:S02]  /*1d420*/  FSEL R4, R56, -INF , !P3 ;  /* 0xff80000038047808 */ /* 0x000fe40005800000 */
[C---:B------:R-:W-:Y:S02]  /*1d430*/  ISETP.GE.AND P5, PT, R0.reuse, R250, PT ;  /* 0x000000fa0000720c */ /* 0x040fe40003fa6270 */
[----:B------:R-:W-:-:S02]  /*1d440*/  ISETP.GE.AND P3, PT, R0, R249, PT ;  /* 0x000000f90000720c */ /* 0x000fc40003f66270 */
[----:B------:R-:W-:Y:S02]  /*1d450*/  IADD3 R7, R3, 0x28, RZ ;  /* 0x0000002803077810 */ /* 0x000fe40007ffe0ff */
[C---:B------:R-:W-:Y:S02]  /*1d460*/  ISETP.GE.OR P4, PT, R13.reuse, R247, !P4 ;  /* 0x000000f70d00720c */ /* 0x040fe40006786670 */
[-C--:B------:R-:W-:Y:S02]  /*1d470*/  ISETP.GE.OR P2, PT, R13, R248.reuse, !P2 ;  /* 0x000000f80d00720c */ /* 0x080fe40005746670 */
[----:B------:R-:W-:Y:S02]  /*1d480*/  FMNMX.FTZ R13, R68, R69, !PT ;  /* 0x00000045440d7209 */ /* 0x000fe40007810000 */
[C---:B------:R-:W-:Y:S02]  /*1d490*/  ISETP.GE.OR P5, PT, R0.reuse, R247, !P5 ;  /* 0x000000f70000720c */ /* 0x040fe40006fa6670 */
[----:B------:R-:W-:-:S02]  /*1d4a0*/  ISETP.GE.OR P3, PT, R0, R248, !P3 ;  /* 0x000000f80000720c */ /* 0x000fc40005f66670 */
[----:B------:R-:W-:Y:S02]  /*1d4b0*/  FSEL R0, R59, -INF , !P1 ;  /* 0xff8000003b007808 */ /* 0x000fe40004800000 */
[C---:B------:R-:W-:Y:S01]  /*1d4c0*/  ISETP.GE.AND P1, PT, R7.reuse, R250, PT ;  /* 0x000000fa0700720c */ /* 0x040fe20003f26270 */
[----:B------:R-:W-:Y:S01]  /*1d4d0*/  LDSM.16.MT88.4 R56, [R220+0x12000] ;  /* 0x01200000dc38783b */ /* 0x000fe20000004200 */
[----:B------:R-:W-:Y:S02]  /*1d4e0*/  FMNMX.FTZ R13, R64, R13, !PT ;  /* 0x0000000d400d7209 */ /* 0x000fe40007810000 */
[----:B------:R-:W-:Y:S02]  /*1d4f0*/  ISETP.GE.OR P1, PT, R7, R247, !P1 ;  /* 0x000000f70700720c */ /* 0x000fe40004f26670 */
[----:B------:R-:W-:Y:S02]  /*1d500*/  IADD3 R14, R3, 0x30, RZ ;  /* 0x00000030030e7810 */ /* 0x000fe40007ffe0ff */
[----:B------:R-:W-:-:S02]  /*1d510*/  FMNMX.FTZ R13, R65, R13, !PT ;  /* 0x0000000d410d7209 */ /* 0x000fc40007810000 */
[----:B------:R-:W-:Y:S02]  /*1d520*/  FSEL R179, R90, -INF , !P3 ;  /* 0xff8000005ab37808 */ /* 0x000fe40005800000 */
[----:B------:R-:W-:Y:S02]  /*1d530*/  FSEL R178, R16, -INF , !P1 ;  /* 0xff80000010b27808 */ /* 0x000fe40004800000 */
[----:B------:R-:W-:Y:S02]  /*1d540*/  ISETP.GE.AND P3, PT, R14, R250, PT ;  /* 0x000000fa0e00720c */ /* 0x000fe40003f66270 */
[----:B------:R-:W-:Y:S02]  /*1d550*/  FMNMX.FTZ R13, R6, R13, !PT ;  /* 0x0000000d060d7209 */ /* 0x000fe40007810000 */
[----:B------:R-:W-:Y:S02]  /*1d560*/  ISETP.GE.AND P1, PT, R14, R249, PT ;  /* 0x000000f90e00720c */ /* 0x000fe40003f26270 */
[----:B------:R-:W-:-:S02]  /*1d570*/  FMNMX.FTZ R15, R5, R13, !PT ;  /* 0x0000000d050f7209 */ /* 0x000fc40007810000 */
[C---:B------:R-:W-:Y:S02]  /*1d580*/  ISETP.GE.OR P3, PT, R14.reuse, R247, !P3 ;  /* 0x000000f70e00720c */ /* 0x040fe40005f66670 */
[----:B------:R-:W-:Y:S02]  /*1d590*/  ISETP.GE.OR P1, PT, R14, R248, !P1 ;  /* 0x000000f80e00720c */ /* 0x000fe40004f26670 */
[----:B------:R-:W-:Y:S02]  /*1d5a0*/  FMNMX.FTZ R14, R70, R71, !PT ;  /* 0x00000047460e7209 */ /* 0x000fe40007810000 */
[----:B------:R-:W-:Y:S02]  /*1d5b0*/  FSEL R175, R88, -INF , !P5 ;  /* 0xff80000058af7808 */ /* 0x000fe40006800000 */
[----:B------:R-:W-:Y:S02]  /*1d5c0*/  ISETP.GE.AND P5, PT, R7, R249, PT ;  /* 0x000000f90700720c */ /* 0x000fe40003fa6270 */
[----:B------:R-:W-:-:S02]  /*1d5d0*/  FMNMX.FTZ R15, R4, R15, !PT ;  /* 0x0000000f040f7209 */ /* 0x000fc40007810000 */
[----:B------:R-:W-:Y:S02]  /*1d5e0*/  FMNMX.FTZ R14, R66, R14, !PT ;  /* 0x0000000e420e7209 */ /* 0x000fe40007810000 */
[----:B------:R-:W-:Y:S02]  /*1d5f0*/  ISETP.GE.OR P5, PT, R7, R248, !P5 ;  /* 0x000000f80700720c */ /* 0x000fe40006fa6670 */
[----:B------:R-:W-:Y:S02]  /*1d600*/  IADD3 R7, R3, 0x29, RZ ;  /* 0x0000002903077810 */ /* 0x000fe40007ffe0ff */
[----:B------:R-:W-:Y:S02]  /*1d610*/  FMNMX.FTZ R15, R2, R15, !PT ;  /* 0x0000000f020f7209 */ /* 0x000fe40007810000 */
[----:B------:R-:W-:Y:S02]  /*1d620*/  FMNMX.FTZ R14, R67, R14, !PT ;  /* 0x0000000e430e7209 */ /* 0x000fe40007810000 */
[----:B------:R-:W-:-:S02]  /*1d630*/  FSEL R176, R89, -INF , !P4 ;  /* 0xff80000059b07808 */ /* 0x000fc40006000000 */
[----:B------:R-:W-:Y:S02]  /*1d640*/  ISETP.GE.AND P4, PT, R7, R250, PT ;  /* 0x000000fa0700720c */ /* 0x000fe40003f86270 */
[----:B------:R-:W-:Y:S02]  /*1d650*/  FMNMX.FTZ R15, R175, R15, !PT ;  /* 0x0000000faf0f7209 */ /* 0x000fe40007810000 */
[----:B------:R-:W-:Y:S02]  /*1d660*/  FMNMX.FTZ R14, R12, R14, !PT ;  /* 0x0000000e0c0e7209 */ /* 0x000fe40007810000 */
[----:B------:R-:W-:Y:S02]  /*1d670*/  FSEL R180, R91, -INF , !P2 ;  /* 0xff8000005bb47808 */ /* 0x000fe40005000000 */
[C---:B------:R-:W-:Y:S01]  /*1d680*/  ISETP.GE.AND P2, PT, R7.reuse, R249, PT ;  /* 0x000000f90700720c */ /* 0x040fe20003f46270 */
[----:B------:R-:W-:Y:S01]  /*1d690*/  LDSM.16.MT88.4 R88, [R220+0x14000] ;  /* 0x01400000dc58783b */ /* 0x000fe20000004200 */
[----:B------:R-:W-:-:S02]  /*1d6a0*/  ISETP.GE.OR P4, PT, R7, R247, !P4 ;  /* 0x000000f70700720c */ /* 0x000fc40006786670 */
[----:B------:R-:W-:Y:S02]  /*1d6b0*/  IADD3 R13, R3, 0x31, RZ ;  /* 0x00000031030d7810 */ /* 0x000fe40007ffe0ff */
[----:B------:R-:W-:Y:S02]  /*1d6c0*/  FMNMX.FTZ R15, R176, R15, !PT ;  /* 0x0000000fb00f7209 */ /* 0x000fe40007810000 */
[----:B------:R-:W-:Y:S02]  /*1d6d0*/  FMNMX.FTZ R14, R9, R14, !PT ;  /* 0x0000000e090e7209 */ /* 0x000fe40007810000 */
[----:B------:R-:W-:Y:S02]  /*1d6e0*/  ISETP.GE.OR P2, PT, R7, R248, !P2 ;  /* 0x000000f80700720c */ /* 0x000fe40005746670 */
[----:B------:R-:W-:Y:S02]  /*1d6f0*/  FSEL R188, R18, -INF , !P5 ;  /* 0xff80000012bc7808 */ /* 0x000fe40006800000 */
[----:B------:R-:W-:-:S02]  /*1d700*/  IADD3 R7, R3, 0x38, RZ ;  /* 0x0000003803077810 */ /* 0x000fc40007ffe0ff */
[----:B------:R-:W-:Y:S02]  /*1d710*/  ISETP.GE.AND P5, PT, R13, R250, PT ;  /* 0x000000fa0d00720c */ /* 0x000fe40003fa6270 */
[----:B------:R-:W-:Y:S02]  /*1d720*/  FSEL R177, R17, -INF , !P4 ;  /* 0xff80000011b17808 */ /* 0x000fe40006000000 */
[----:B------:R-:W-:Y:S02]  /*1d730*/  FMNMX.FTZ R15, R178, R15, !PT ;  /* 0x0000000fb20f7209 */ /* 0x000fe40007810000 */
[----:B------:R-:W-:Y:S02]  /*1d740*/  FMNMX.FTZ R14, R8, R14, !PT ;  /* 0x0000000e080e7209 */ /* 0x000fe40007810000 */
[----:B------:R-:W-:Y:S02]  /*1d750*/  IADD3 R3, R3, 0x39, RZ ;  /* 0x0000003903037810 */ /* 0x000fe40007ffe0ff */
[----:B------:R-:W-:-:S02]  /*1d760*/  ISETP.GE.AND P4, PT, R7, R250, PT ;  /* 0x000000fa0700720c */ /* 0x000fc40003f86270 */
[----:B------:R-:W-:Y:S02]  /*1d770*/  FSEL R195, R80, -INF , !P3 ;  /* 0xff80000050c37808 */ /* 0x000fe40005800000 */
[----:B------:R-:W-:Y:S02]  /*1d780*/  ISETP.GE.OR P5, PT, R13, R247, !P5 ;  /* 0x000000f70d00720c */ /* 0x000fe40006fa6670 */
[----:B------:R-:W-:Y:S02]  /*1d790*/  FMNMX.FTZ R15, R177, R15, !PT ;  /* 0x0000000fb10f7209 */ /* 0x000fe40007810000 */
[----:B------:R-:W-:Y:S02]  /*1d7a0*/  FMNMX.FTZ R14, R0, R14, !PT ;  /* 0x0000000e000e7209 */ /* 0x000fe40007810000 */
[----:B------:R-:W-:Y:S02]  /*1d7b0*/  ISETP.GE.AND P3, PT, R3, R250, PT ;  /* 0x000000fa0300720c */ /* 0x000fe40003f66270 */
[----:B------:R-:W-:-:S02]  /*1d7c0*/  ISETP.GE.OR P4, PT, R7, R247, !P4 ;  /* 0x000000f70700720c */ /* 0x000fc40006786670 */
[----:B------:R-:W-:Y:S02]  /*1d7d0*/  FSEL R194, R81, -INF , !P5 ;  /* 0xff80000051c27808 */ /* 0x000fe40006800000 */
[----:B------:R-:W-:Y:S02]  /*1d7e0*/  FMNMX.FTZ R15, R195, R15, !PT ;  /* 0x0000000fc30f7209 */ /* 0x000fe40007810000 */
[----:B------:R-:W-:Y:S02]  /*1d7f0*/  FMNMX.FTZ R14, R179, R14, !PT ;  /* 0x0000000eb30e7209 */ /* 0x000fe40007810000 */
[----:B------:R-:W-:Y:S02]  /*1d800*/  ISETP.GE.OR P3, PT, R3, R247, !P3 ;  /* 0x000000f70300720c */ /* 0x000fe40005f66670 */
[----:B------:R-:W-:Y:S02]  /*1d810*/  FSEL R193, R76, -INF , !P4 ;  /* 0xff8000004cc17808 */ /* 0x000fe40006000000 */
[----:B------:R-:W-:-:S02]  /*1d820*/  FMNMX.FTZ R15, R194, R15, !PT ;  /* 0x0000000fc20f7209 */ /* 0x000fc40007810000 */
[----:B------:R-:W-:Y:S02]  /*1d830*/  FMNMX.FTZ R14, R180, R14, !PT ;  /* 0x0000000eb40e7209 */ /* 0x000fe40007810000 */
[----:B------:R-:W-:Y:S02]  /*1d840*/  FSEL R192, R77, -INF , !P3 ;  /* 0xff8000004dc07808 */ /* 0x000fe40005800000 */
[----:B------:R-:W-:Y:S02]  /*1d850*/  FMNMX.FTZ R16, R193, R15, !PT ;  /* 0x0000000fc1107209 */ /* 0x000fe40007810000 */
[----:B------:R-:W-:Y:S02]  /*1d860*/  ISETP.GE.AND P3, PT, R13, R249, PT ;  /* 0x000000f90d00720c */ /* 0x000fe40003f66270 */
[----:B------:R-:W-:Y:S02]  /*1d870*/  FSEL R189, R19, -INF , !P2 ;  /* 0xff80000013bd7808 */ /* 0x000fe40005000000 */
[----:B------:R-:W-:-:S02]  /*1d880*/  FMNMX.FTZ R15, R188, R14, !PT ;  /* 0x0000000ebc0f7209 */ /* 0x000fc40007810000 */
[-C--:B------:R-:W-:Y:S02]  /*1d890*/  ISETP.GE.OR P3, PT, R13, R248.reuse, !P3 ;  /* 0x000000f80d00720c */ /* 0x080fe40005f66670 */
[----:B------:R-:W-:Y:S02]  /*1d8a0*/  ISETP.GE.AND P2, PT, R7, R249, PT ;  /* 0x000000f90700720c */ /* 0x000fe40003f46270 */
[----:B------:R-:W-:Y:S02]  /*1d8b0*/  FSEL R190, R82, -INF , !P1 ;  /* 0xff80000052be7808 */ /* 0x000fe40004800000 */
[----:B------:R-:W-:Y:S02]  /*1d8c0*/  FMNMX.FTZ R13, R189, R15, !PT ;  /* 0x0000000fbd0d7209 */ /* 0x000fe40007810000 */
[----:B------:R-:W-:Y:S02]  /*1d8d0*/  ISETP.GE.OR P2, PT, R7, R248, !P2 ;  /* 0x000000f80700720c */ /* 0x000fe40005746670 */
[----:B------:R-:W-:-:S02]  /*1d8e0*/  ISETP.GE.AND P1, PT, R3, R249, PT ;  /* 0x000000f90300720c */ /* 0x000fc40003f26270 */
[----:B------:R-:W-:Y:S02]  /*1d8f0*/  FSEL R187, R83, -INF , !P3 ;  /* 0xff80000053bb7808 */ /* 0x000fe40005800000 */
[----:B------:R-:W-:Y:S01]  /*1d900*/  FMNMX.FTZ R13, R190, R13, !PT ;  /* 0x0000000dbe0d7209 */ /* 0x000fe20007810000 */
[----:B------:R-:W-:Y:S01]  /*1d910*/  LDSM.16.MT88.4 R80, [R221+0x14000] ;  /* 0x01400000dd50783b */ /* 0x000fe20000004200 */
[----:B------:R-:W-:Y:S02]  /*1d920*/  ISETP.GE.OR P1, PT, R3, R248, !P1 ;  /* 0x000000f80300720c */ /* 0x000fe40004f26670 */
[----:B------:R-:W-:Y:S02]  /*1d930*/  FSEL R186, R78, -INF , !P2 ;  /* 0xff8000004eba7808 */ /* 0x000fe40005000000 */
[----:B------:R-:W-:Y:S02]  /*1d940*/  FMNMX.FTZ R13, R187, R13, !PT ;  /* 0x0000000dbb0d7209 */ /* 0x000fe40007810000 */
[----:B------:R-:W-:-:S02]  /*1d950*/  FMNMX.FTZ R14, R192, R16, !PT ;  /* 0x00000010c00e7209 */ /* 0x000fc40007810000 */
        /* <DEDUP_REMOVED lines=59> */
[----:B------:R-:W1:Y:S01]  /*1dd10*/  MUFU.EX2 R35, R35 ;  /* 0x0000002300237308 */ /* 0x000e620000000800 */
[----:B-----5:R-:W-:Y:S01]  /*1dd20*/  F2FP.PACK_AB R129, R173, R172 ;  /* 0x000000acad81723e */ /* 0x020fe200000000ff */
[----:B------:R-:W-:-:S02]  /*1dd30*/  FFMA.FTZ R187, R187, R182, -R181 ;  /* 0x000000b6bbbb7223 */ /* 0x000fc400000108b5 */
[-CC-:B------:R-:W-:Y:S02]  /*1dd40*/  FFMA.FTZ R186, R186, R182.reuse, -R181.reuse ;  /* 0x000000b6baba7223 */ /* 0x180fe400000108b5 */
[----:B------:R-:W-:Y:S02]  /*1dd50*/  FFMA.FTZ R251, R183, R182, -R181 ;  /* 0x000000b6b7fb7223 */ /* 0x000fe400000108b5 */
[----:B------:R-:W-:Y:S01]  /*1dd60*/  MUFU.EX2 R168, R168 ;  /* 0x000000a800a87308 */ /* 0x000fe20000000800 */
[----:B------:R-:W-:Y:S02]  /*1dd70*/  FADD.FTZ R170, R171, R170 ;  /* 0x000000aaabaa7221 */ /* 0x000fe40000010000 */
[----:B------:R-:W-:Y:S02]  /*1dd80*/  FADD.FTZ R172, R172, R173 ;  /* 0x000000adacac7221 */ /* 0x000fe40000010000 */
[----:B------:R-:W-:Y:S01]  /*1dd90*/  FADD.FTZ R169, R169, R170 ;  /* 0x000000aaa9a97221 */ /* 0x000fe20000010000 */
[----:B-1----:R-:W-:-:S02]  /*1dda0*/  F2FP.PACK_AB R131, R35, R174 ;  /* 0x000000ae2383723e */ /* 0x002fc400000000ff */
        /* <DEDUP_REMOVED lines=109> */
[C---:B-----5:R-:W-:Y:S08]  /*1e480*/  HMMA.16816.F32 R76, R4.reuse, R24, R76 ;  /* 0x00000018044c723c */ /* 0x060ff0000000184c */
[C---:B------:R-:W-:Y:S01]  /*1e490*/  HMMA.16816.F32 R80, R4.reuse, R26, R80 ;  /* 0x0000001a0450723c */ /* 0x040fe20000001850 */
[----:B------:R-:W5:Y:S07]  /*1e4a0*/  LDSM.16.MT88.4 R24, [R221+0x11000] ;  /* 0x01100000dd18783b */ /* 0x000f6e0000004200 */
[C---:B---3--:R-:W-:Y:S08]  /*1e4b0*/  HMMA.16816.F32 R116, R4.reuse, R20, R116 ;  /* 0x000000140474723c */ /* 0x048ff00000001874 */
[C---:B------:R-:W-:Y:S01]  /*1e4c0*/  HMMA.16816.F32 R120, R4.reuse, R22, R120 ;  /* 0x000000160478723c */ /* 0x040fe20000001878 */
[----:B------:R-:W3:Y:S07]  /*1e4d0*/  LDSM.16.MT88.4 R20, [R220+0x11000] ;  /* 0x01100000dc14783b */ /* 0x000eee0000004200 */
[C---:B----4-:R-:W-:Y:S08]  /*1e4e0*/  HMMA.16816.F32 R124, R4.reuse, R16, R124 ;  /* 0x00000010047c723c */ /* 0x050ff0000000187c */
[----:B------:R-:W-:Y:S01]  /*1e4f0*/  HMMA.16816.F32 R128, R4, R18, R128 ;  /* 0x000000120480723c */ /* 0x000fe20000001880 */
[----:B------:R-:W4:Y:S06]  /*1e500*/  LDSM.16.MT88.4 R16, [R219+0x11000] ;  /* 0x01100000db10783b */ /* 0x000f2c0000004200 */
[----:B------:R-:W-:Y:S01]  /*1e510*/  F2FP.PACK_AB R4, R176, R175 ;  /* 0x000000afb004723e */ /* 0x000fe200000000ff */
[----:B------:R-:W-:Y:S01]  /*1e520*/  FADD.FTZ R175, R175, R32 ;  /* 0x00000020afaf7221 */ /* 0x000fe20000010000 */
[----:B--2---:R-:W-:-:S02]  /*1e530*/  F2FP.PACK_AB R6, R177, R178 ;  /* 0x000000b2b106723e */ /* 0x004fc400000000ff */
        /* <DEDUP_REMOVED lines=16> */
[----:B-----5:R-:W-:Y:S01]  /*1e640*/  HMMA.16816.F32 R152, R4, R24, R152 ;  /* 0x000000180498723c */ /* 0x020fe20000001898 */
[----:B------:R-:W-:Y:S02]  /*1e650*/  FADD.FTZ R178, R193, R178 ;  /* 0x000000b2c1b27221 */ /* 0x000fe40000010000 */
[----:B------:R-:W-:-:S05]  /*1e660*/  FADD.FTZ R188, R186, R188 ;  /* 0x000000bcbabc7221 */ /* 0x000fca0000010000 */
        /* <DEDUP_REMOVED lines=41> */
[C---:B----4-:R-:W-:Y:S08]  /*1e900*/  HMMA.16816.F32 R124, R4.reuse, R16, R124 ;  /* 0x00000010047c723c */ /* 0x050ff0000000187c */
        /* <DEDUP_REMOVED lines=12> */
[C---:B---3--:R-:W-:Y:S08]  /*1e9d0*/  HMMA.16816.F32 R144, R4.reuse, R16, R144 ;  /* 0x000000100490723c */ /* 0x048ff00000001890 */
[C---:B------:R-:W-:Y:S01]  /*1e9e0*/  HMMA.16816.F32 R140, R4.reuse, R18, R140 ;  /* 0x00000012048c723c */ /* 0x040fe2000000188c */
[----:B------:R-:W2:Y:S07]  /*1e9f0*/  LDSM.16.MT88.4 R16, [R220+0x13800] ;  /* 0x01380000dc10783b */ /* 0x000eae0000004200 */
[C---:B------:R-:W-:Y:S01]  /*1ea00*/  HMMA.16816.F32 R148, R4.reuse, R26, R148 ;  /* 0x0000001a0494723c */ /* 0x040fe20000001894 */
[----:B------:R-:W3:Y:S07]  /*1ea10*/  LDSM.16.MT88.4 R24, [R221+0x13800] ;  /* 0x01380000dd18783b */ /* 0x000eee0000004200 */
[C---:B------:R-:W-:Y:S08]  /*1ea20*/  HMMA.16816.F32 R136, R4.reuse, R20, R136 ;  /* 0x000000140488723c */ /* 0x040ff00000001888 */
[C---:B-1----:R-:W-:Y:S08]  /*1ea30*/  HMMA.16816.F32 R36, R4.reuse, R12, R36 ;  /* 0x0000000c0424723c */ /* 0x042ff00000001824 */
        /* <DEDUP_REMOVED lines=9> */
[----:B------:R-:W-:Y:S07]  /*1ead0*/  LDSM.16.MT88.4 R24, [R219+0x15800] ;  /* 0x01580000db18783b */ /* 0x000fee0000004200 */
[C---:B-1----:R-:W-:Y:S08]  /*1eae0*/  HMMA.16816.F32 R68, R4.reuse, R12, R68 ;  /* 0x0000000c0444723c */ /* 0x042ff00000001844 */
        /* <DEDUP_REMOVED lines=12> */
[C---:B------:R-:W-:Y:S08]  /*1ebb0*/  HMMA.16816.F32 R80, R4.reuse, R30, R80 ;  /* 0x0000001e0450723c */ /* 0x040ff00000001850 */
[C---:B------:R-:W-:Y:S08]  /*1ebc0*/  HMMA.16816.F32 R92, R4.reuse, R24, R92 ;  /* 0x00000018045c723c */ /* 0x040ff0000000185c */
[C---:B------:R-:W-:Y:S08]  /*1ebd0*/  HMMA.16816.F32 R96, R4.reuse, R26, R96 ;  /* 0x0000001a0460723c */ /* 0x040ff00000001860 */
[C---:B---3--:R-:W-:Y:S08]  /*1ebe0*/  HMMA.16816.F32 R108, R4.reuse, R20, R108 ;  /* 0x00000014046c723c */ /* 0x048ff0000000186c */
[C---:B------:R-:W-:Y:S08]  /*1ebf0*/  HMMA.16816.F32 R112, R4.reuse, R22, R112 ;  /* 0x000000160470723c */ /* 0x040ff00000001870 */
[C---:B--2---:R-:W-:Y:S08]  /*1ec00*/  HMMA.16816.F32 R116, R4.reuse, R16, R116 ;  /* 0x000000100474723c */ /* 0x044ff00000001874 */
[C---:B------:R-:W-:Y:S08]  /*1ec10*/  HMMA.16816.F32 R120, R4.reuse, R18, R120 ;  /* 0x000000120478723c */ /* 0x040ff00000001878 */
[C---:B-1----:R-:W-:Y:S08]  /*1ec20*/  HMMA.16816.F32 R124, R4.reuse, R12, R124 ;  /* 0x0000000c047c723c */ /* 0x042ff0000000187c */
        /* <DEDUP_REMOVED lines=71> */
.L_x_3527:
[----:B------:R-:W-:Y:S02]  /*1f0a0*/  ULDC.64 UR4, c[0x0][0x118] ;  /* 0x0000460000047ab9 */ /* 0x000fe40000000a00 */
[----:B------:R-:W2:Y:S02]  /*1f0b0*/  LD.E R4, [R10.64+0x40] ;  /* 0x000040040a047980 */ /* 0x000ea4000c101900 */
[----:B--2---:R-:W-:-:S04]  /*1f0c0*/  LEA R4, -R4, RZ, 0x6 ;  /* 0x000000ff04047211 */ /* 0x004fc800078e31ff */
[----:B------:R-:W-:Y:S02]  /*1f0d0*/  SHF.R.S32.HI R2, RZ, 0x1f, R4 ;  /* 0x0000001fff027819 */ /* 0x000fe40000011404 */
.L_x_3528:
[----:B------:R-:W-:Y:S05]  /*1f0e0*/  BSYNC B0 ;  /* 0x0000000000007941 */ /* 0x000fea0003800000 */
.L_x_3526:
[C---:B------:R-:W-:Y:S01]  /*1f0f0*/  LOP3.LUT P6, RZ, R246.reuse, 0x1, RZ, 0xc0, !PT ;  /* 0x00000001f6ff7812 */ /* 0x040fe200078cc0ff */
[----:B------:R-:W-:Y:S01]  /*1f100*/  ULDC.64 UR4, c[0x0][0x118] ;  /* 0x0000460000047ab9 */ /* 0x000fe20000000a00 */
[C---:B------:R-:W-:Y:S01]  /*1f110*/  LOP3.LUT P5, RZ, R246.reuse, 0x2, RZ, 0xc0, !PT ;  /* 0x00000002f6ff7812 */ /* 0x040fe200078ac0ff */
[----:B------:R-:W-:Y:S01]  /*1f120*/  BSSY B1, `(.L_x_3529) ;  /* 0x0000286000017945 */ /* 0x000fe20003800000 */
[----:B------:R-:W-:Y:S02]  /*1f130*/  LOP3.LUT P4, RZ, R246, 0x4, RZ, 0xc0, !PT ;  /* 0x00000004f6ff7812 */ /* 0x000fe4000788c0ff */
        /* <DEDUP_REMOVED lines=115> */
[----:B------:R-:W-:Y:S04]  /*1f870*/  LDSM.16.M88.4 R184, [R227] ;  /* 0x00000000e3b8783b */ /* 0x000fe80000000200 */
[----:B----4-:R-:W-:Y:S04]  /*1f880*/  LDSM.16.M88.4 R4, [R228+0x8000] ;  /* 0x00800000e404783b */ /* 0x010fe80000000200 */
[----:B-1----:R-:W-:Y:S04]  /*1f890*/  LDSM.16.M88.4 R20, [R226] ;  /* 0x00000000e214783b */ /* 0x002fe80000000200 */
[----:B--2---:R-:W3:Y:S04]  /*1f8a0*/  LDSM.16.M88.4 R28, [R229] ;  /* 0x00000000e51c783b */ /* 0x004ee80000000200 */
[----:B------:R-:W1:Y:S04]  /*1f8b0*/  LDSM.16.M88.4 R16, [R218] ;  /* 0x00000000da10783b */ /* 0x000e680000000200 */
[----:B-----5:R-:W2:Y:S04]  /*1f8c0*/  LDSM.16.M88.4 R24, [R228+0x9800] ;  /* 0x00980000e418783b */ /* 0x020ea80000000200 */
[----:B------:R-:W4:Y:S04]  /*1f8d0*/  LDSM.16.M88.4 R196, [R217] ;  /* 0x00000000d9c4783b */ /* 0x000f280000000200 */
[----:B------:R-:W5:Y:S04]  /*1f8e0*/  LDSM.16.M88.4 R188, [R216] ;  /* 0x00000000d8bc783b */ /* 0x000f680000000200 */
[----:B------:R-:W-:Y:S04]  /*1f8f0*/  LDSM.16.M88.4 R192, [R225] ;  /* 0x00000000e1c0783b */ /* 0x000fe80000000200 */
[----:B------:R-:W1:Y:S04]  /*1f900*/  S2R R0, SR_TID.X ;  /* 0x0000000000007919 */ /* 0x000e680000002100 */
[----:B------:R-:W0:Y:S01]  /*1f910*/  LDGDEPBAR ;  /* 0x00000000000079af */ /* 0x000e220000000000 */
[C---:B---3--:R-:W-:Y:S08]  /*1f920*/  HMMA.16816.F32 R12, R28.reuse, R4, RZ ;  /* 0x000000041c0c723c */ /* 0x048ff000000018ff */
[----:B------:R-:W-:Y:S01]  /*1f930*/  HMMA.16816.F32 R180, R28, R176, RZ ;  /* 0x000000b01cb4723c */ /* 0x000fe200000018ff */
[----:B-1----:R-:W-:-:S05]  /*1f940*/  IMAD.SHL.U32 R0, R0, 0x2, RZ ;  /* 0x0000000200007824 */ /* 0x002fca00078e00ff */
        /* <DEDUP_REMOVED lines=12> */
[----:B------:R-:W-:Y:S08]  /*1fa10*/  HMMA.16816.F32 R168, R28, R170, RZ ;  /* 0x000000aa1ca8723c */ /* 0x000ff000000018ff */
[C---:B------:R-:W-:Y:S08]  /*1fa20*/  HMMA.16816.F32 R12, R184.reuse, R20, R12 ;  /* 0x00000014b80c723c */ /* 0x040ff0000000180c */
[C---:B------:R-:W-:Y:S01]  /*1fa30*/  HMMA.16816.F32 R4, R184.reuse, R22, R4 ;  /* 0x00000016b804723c */ /* 0x040fe20000001804 */
[----:B------:R-:W1:Y:S07]  /*1fa40*/  LDSM.16.M88.4 R20, [R222+0x8800] ;  /* 0x00880000de14783b */ /* 0x000e6e0000000200 */
[C---:B------:R-:W-:Y:S08]  /*1fa50*/  HMMA.16816.F32 R180, R184.reuse, R16, R180 ;  /* 0x00000010b8b4723c */ /* 0x040ff000000018b4 */
[----:B------:R-:W-:Y:S01]  /*1fa60*/  HMMA.16816.F32 R176, R184, R18, R176 ;  /* 0x00000012b8b0723c */ /* 0x000fe200000018b0 */
[----:B------:R-:W3:Y:S07]  /*1fa70*/  LDSM.16.M88.4 R16, [R222+0x9000] ;  /* 0x00900000de10783b */ /* 0x000eee0000000200 */
[C---:B--2---:R-:W-:Y:S08]  /*1fa80*/  HMMA.16816.F32 R32, R28.reuse, R24, RZ ;  /* 0x000000181c20723c */ /* 0x044ff000000018ff */
[----:B------:R-:W-:Y:S01]  /*1fa90*/  HMMA.16816.F32 R28, R28, R26, RZ ;  /* 0x0000001a1c1c723c */ /* 0x000fe200000018ff */
[----:B------:R-:W2:Y:S07]  /*1faa0*/  LDSM.16.M88.4 R24, [R222+0x8000] ;  /* 0x00800000de18783b */ /* 0x000eae0000000200 */
[C---:B----4-:R-:W-:Y:S08]  /*1fab0*/  HMMA.16816.F32 R172, R184.reuse, R196, R172 ;  /* 0x000000c4b8ac723c */ /* 0x050ff000000018ac */
[C---:B------:R-:W-:Y:S01]  /*1fac0*/  HMMA.16816.F32 R168, R184.reuse, R198, R168 ;  /* 0x000000c6b8a8723c */ /* 0x040fe200000018a8 */
[----:B------:R-:W4:Y:S07]  /*1fad0*/  LDSM.16.M88.4 R196, [R222+0x9800] ;  /* 0x00980000dec4783b */ /* 0x000f2e0000000200 */
[C---:B-----5:R-:W-:Y:S08]  /*1fae0*/  HMMA.16816.F32 R32, R184.reuse, R188, R32 ;  /* 0x000000bcb820723c */ /* 0x060ff00000001820 */
[----:B------:R-:W-:Y:S01]  /*1faf0*/  HMMA.16816.F32 R28, R184, R190, R28 ;  /* 0x000000beb81c723c */ /* 0x000fe2000000181c */
[----:B------:R-:W-:Y:S04]  /*1fb00*/  LDSM.16.M88.4 R188, [R215] ;  /* 0x00000000d7bc783b */ /* 0x000fe80000000200 */
[----:B------:R-:W-:Y:S03]  /*1fb10*/  LDSM.16.M88.4 R184, [R215+0x800] ;  /* 0x00080000d7b8783b */ /* 0x000fe60000000200 */
[C---:B-1----:R-:W-:Y:S08]  /*1fb20*/  HMMA.16816.F32 R180, R192.reuse, R20, R180 ;  /* 0x00000014c0b4723c */ /* 0x042ff000000018b4 */
[C---:B------:R-:W-:Y:S01]  /*1fb30*/  HMMA.16816.F32 R176, R192.reuse, R22, R176 ;  /* 0x00000016c0b0723c */ /* 0x040fe200000018b0 */
[----:B------:R-:W1:Y:S07]  /*1fb40*/  LDSM.16.M88.4 R20, [R224] ;  /* 0x00000000e014783b */ /* 0x000e6e0000000200 */
[C---:B---3--:R-:W-:Y:S08]  /*1fb50*/  HMMA.16816.F32 R172, R192.reuse, R16, R172 ;  /* 0x00000010c0ac723c */ /* 0x048ff000000018ac */
[C---:B------:R-:W-:Y:S01]  /*1fb60*/  HMMA.16816.F32 R168, R192.reuse, R18, R168 ;  /* 0x00000012c0a8723c */ /* 0x040fe200000018a8 */
[----:B------:R-:W3:Y:S07]  /*1fb70*/  LDSM.16.M88.4 R16, [R215+0x1000] ;  /* 0x00100000d710783b */ /* 0x000eee0000000200 */
[C---:B--2---:R-:W-:Y:S08]  /*1fb80*/  HMMA.16816.F32 R12, R192.reuse, R24, R12 ;  /* 0x00000018c00c723c */ /* 0x044ff0000000180c */
[C---:B------:R-:W-:Y:S01]  /*1fb90*/  HMMA.16816.F32 R4, R192.reuse, R26, R4 ;  /* 0x0000001ac004723c */ /* 0x040fe20000001804 */
[----:B------:R-:W2:Y:S07]  /*1fba0*/  LDSM.16.M88.4 R24, [R215+0x1800] ;  /* 0x00180000d718783b */ /* 0x000eae0000000200 */
[C---:B----4-:R-:W-:Y:S08]  /*1fbb0*/  HMMA.16816.F32 R32, R192.reuse, R196, R32 ;  /* 0x000000c4c020723c */ /* 0x050ff00000001820 */
[----:B------:R-:W-:Y:S01]  /*1fbc0*/  HMMA.16816.F32 R28, R192, R198, R28 ;  /* 0x000000c6c01c723c */ /* 0x000fe2000000181c */
[----:B------:R-:W-:Y:S04]  /*1fbd0*/  LDSM.16.M88.4 R192, [R228+0xa000] ;  /* 0x00a00000e4c0783b */ /* 0x000fe80000000200 */
[----:B------:R-:W-:Y:S03]  /*1fbe0*/  LDSM.16.M88.4 R196, [R214] ;  /* 0x00000000d6c4783b */ /* 0x000fe60000000200 */
[C---:B-1----:R-:W-:Y:S08]  /*1fbf0*/  HMMA.16816.F32 R12, R20.reuse, R188, R12 ;  /* 0x000000bc140c723c */ /* 0x042ff0000000180c */
[C---:B---3--:R-:W-:Y:S08]  /*1fc00*/  HMMA.16816.F32 R172, R20.reuse, R16, R172 ;  /* 0x0000001014ac723c */ /* 0x048ff000000018ac */
[C---:B------:R-:W-:Y:S01]  /*1fc10*/  HMMA.16816.F32 R168, R20.reuse, R18, R168 ;  /* 0x0000001214a8723c */ /* 0x040fe200000018a8 */
[----:B------:R-:W1:Y:S07]  /*1fc20*/  LDSM.16.M88.4 R16, [R229+0x2000] ;  /* 0x00200000e510783b */ /* 0x000e6e0000000200 */
[C---:B------:R-:W-:Y:S01]  /*1fc30*/  HMMA.16816.F32 R4, R20.reuse, R190, R4 ;  /* 0x000000be1404723c */ /* 0x040fe20000001804 */
[----:B------:R-:W3:Y:S07]  /*1fc40*/  LDSM.16.M88.4 R188, [R228+0xa800] ;  /* 0x00a80000e4bc783b */ /* 0x000eee0000000200 */
[C---:B------:R-:W-:Y:S08]  /*1fc50*/  HMMA.16816.F32 R180, R20.reuse, R184, R180 ;  /* 0x000000b814b4723c */ /* 0x040ff000000018b4 */
        /* <DEDUP_REMOVED lines=17> */
[----:B------:R-:W2:Y:S04]  /*1fd70*/  LDSM.16.M88.4 R24, [R211] ;  /* 0x00000000d318783b */ /* 0x000ea80000000200 */
[----:B------:R-:W4:Y:S03]  /*1fd80*/  LDSM.16.M88.4 R16, [R222+0xa000] ;  /* 0x00a00000de10783b */ /* 0x000f260000000200 */
[C---:B-----5:R-:W-:Y:S08]  /*1fd90*/  HMMA.16816.F32 R12, R20.reuse, R196, R12 ;  /* 0x000000c4140c723c */ /* 0x060ff0000000180c */
[C---:B------:R-:W-:Y:S01]  /*1fda0*/  HMMA.16816.F32 R4, R20.reuse, R198, R4 ;  /* 0x000000c61404723c */ /* 0x040fe20000001804 */
[----:B------:R-:W5:Y:S07]  /*1fdb0*/  LDSM.16.M88.4 R196, [R222+0xa800] ;  /* 0x00a80000dec4783b */ /* 0x000f6e0000000200 */
[C---:B-1----:R-:W-:Y:S08]  /*1fdc0*/  HMMA.16816.F32 R180, R20.reuse, R192, R180 ;  /* 0x000000c014b4723c */ /* 0x042ff000000018b4 */
[C---:B------:R-:W-:Y:S01]  /*1fdd0*/  HMMA.16816.F32 R176, R20.reuse, R194, R176 ;  /* 0x000000c214b0723c */ /* 0x040fe200000018b0 */
[----:B------:R-:W1:Y:S07]  /*1fde0*/  LDSM.16.M88.4 R192, [R222+0xb000] ;  /* 0x00b00000dec0783b */ /* 0x000e6e0000000200 */
[C---:B---3--:R-:W-:Y:S08]  /*1fdf0*/  HMMA.16816.F32 R172, R20.reuse, R188, R172 ;  /* 0x000000bc14ac723c */ /* 0x048ff000000018ac */
[C---:B------:R-:W-:Y:S01]  /*1fe00*/  HMMA.16816.F32 R168, R20.reuse, R190, R168 ;  /* 0x000000be14a8723c */ /* 0x040fe200000018a8 */
[----:B------:R-:W3:Y:S07]  /*1fe10*/  LDSM.16.M88.4 R188, [R222+0xb800] ;  /* 0x00b80000debc783b */ /* 0x000eee0000000200 */
[C---:B--2---:R-:W-:Y:S08]  /*1fe20*/  HMMA.16816.F32 R32, R20.reuse, R24, R32 ;  /* 0x000000181420723c */ /* 0x044ff00000001820 */
[----:B------:R-:W-:Y:S01]  /*1fe30*/  HMMA.16816.F32 R28, R20, R26, R28 ;  /* 0x0000001a141c723c */ /* 0x000fe2000000181c */
[----:B------:R-:W-:Y:S04]  /*1fe40*/  LDSM.16.M88.4 R24, [R224+0x2000] ;  /* 0x00200000e018783b */ /* 0x000fe80000000200 */
[----:B------:R-:W2:Y:S03]  /*1fe50*/  LDSM.16.M88.4 R20, [R215+0x2000] ;  /* 0x00200000d714783b */ /* 0x000ea60000000200 */
[C---:B----4-:R-:W-:Y:S08]  /*1fe60*/  HMMA.16816.F32 R12, R184.reuse, R16, R12 ;  /* 0x00000010b80c723c */ /* 0x050ff0000000180c */
[C---:B------:R-:W-:Y:S01]  /*1fe70*/  HMMA.16816.F32 R4, R184.reuse, R18, R4 ;  /* 0x00000012b804723c */ /* 0x040fe20000001804 */
[----:B------:R-:W4:Y:S07]  /*1fe80*/  LDSM.16.M88.4 R16, [R215+0x2800] ;  /* 0x00280000d710783b */ /* 0x000f2e0000000200 */
[C---:B-----5:R-:W-:Y:S08]  /*1fe90*/  HMMA.16816.F32 R180, R184.reuse, R196, R180 ;  /* 0x000000c4b8b4723c */ /* 0x060ff000000018b4 */
[C---:B------:R-:W-:Y:S01]  /*1fea0*/  HMMA.16816.F32 R176, R184.reuse, R198, R176 ;  /* 0x000000c6b8b0723c */ /* 0x040fe200000018b0 */
[----:B------:R-:W-:Y:S07]  /*1feb0*/  LDSM.16.M88.4 R196, [R228+0xd000] ;  /* 0x00d00000e4c4783b */ /* 0x000fee0000000200 */
[C---:B-1----:R-:W-:Y:S08]  /*1fec0*/  HMMA.16816.F32 R172, R184.reuse, R192, R172 ;  /* 0x000000c0b8ac723c */ /* 0x042ff000000018ac */
[C---:B------:R-:W-:Y:S01]  /*1fed0*/  HMMA.16816.F32 R168, R184.reuse, R194, R168 ;  /* 0x000000c2b8a8723c */ /* 0x040fe200000018a8 */
[----:B------:R-:W1:Y:S07]  /*1fee0*/  LDSM.16.M88.4 R192, [R215+0x3000] ;  /* 0x00300000d7c0783b */ /* 0x000e6e0000000200 */
[C---:B---3--:R-:W-:Y:S08]  /*1fef0*/  HMMA.16816.F32 R32, R184.reuse, R188, R32 ;  /* 0x000000bcb820723c */ /* 0x048ff00000001820 */
[----:B------:R-:W-:Y:S01]  /*1ff00*/  HMMA.16816.F32 R28, R184, R190, R28 ;  /* 0x000000beb81c723c */ /* 0x000fe2000000181c */
[----:B------:R-:W3:Y:S04]  /*1ff10*/  LDSM.16.M88.4 R188, [R215+0x3800] ;  /* 0x00380000d7bc783b */ /* 0x000ee80000000200 */
[----:B------:R-:W-:Y:S03]  /*1ff20*/  LDSM.16.M88.4 R184, [R229+0x4000] ;  /* 0x00400000e5b8783b */ /* 0x000fe60000000200 */
        /* <DEDUP_REMOVED lines=8> */
[----:B------:R-:W1:Y:S07]  /*1ffb0*/  LDSM.16.M88.4 R192, [R228+0xd800] ;  /* 0x00d80000e4c0783b */ /* 0x000e6e0000000200 */
[C---:B---3--:R-:W-:Y:S08]  /*1ffc0*/  HMMA.16816.F32 R32, R24.reuse, R188, R32 ;  /* 0x000000bc1820723c */ /* 0x048ff00000001820 */
[----:B------:R-:W-:Y:S01]  /*1ffd0*/  HMMA.16816.F32 R28, R24, R190, R28 ;  /* 0x000000be181c723c */ /* 0x000fe2000000181c */
[----:B------:R-:W-:Y:S04]  /*1ffe0*/  LDSM.16.M88.4 R188, [R227+0x4000] ;  /* 0x00400000e3bc783b */ /* 0x000fe80000000200 */
[----:B------:R-:W3:Y:S03]  /*1fff0*/  LDSM.16.M88.4 R24, [R210] ;  /* 0x00000000d218783b */ /* 0x000ee60000000200 */
[C---:B--2---:R-:W-:Y:S08]  /*20000*/  HMMA.16816.F32 R12, R184.reuse, R20, R12 ;  /* 0x00000014b80c723c */ /* 0x044ff0000000180c */
[C---:B------:R-:W-:Y:S01]  /*20010*/  HMMA.16816.F32 R4, R184.reuse, R22, R4 ;  /* 0x00000016b804723c */ /* 0x040fe20000001804 */
[----:B------:R-:W2:Y:S07]  /*20020*/  LDSM.16.M88.4 R20, [R209] ;  /* 0x00000000d114783b */ /* 0x000eae0000000200 */
[C---:B----4-:R-:W-:Y:S08]  /*20030*/  HMMA.16816.F32 R180, R184.reuse, R16, R180 ;  /* 0x00000010b8b4723c */ /* 0x050ff000000018b4 */
[C---:B------:R-:W-:Y:S01]  /*20040*/  HMMA.16816.F32 R176, R184.reuse, R18, R176 ;  /* 0x00000012b8b0723c */ /* 0x040fe200000018b0 */
[----:B------:R-:W4:Y:S07]  /*20050*/  LDSM.16.M88.4 R16, [R208] ;  /* 0x00000000d010783b */ /* 0x000f2e0000000200 */
[C---:B------:R-:W-:Y:S08]  /*20060*/  HMMA.16816.F32 R172, R184.reuse, R196, R172 ;  /* 0x000000c4b8ac723c */ /* 0x040ff000000018ac */
[C---:B------:R-:W-:Y:S01]  /*20070*/  HMMA.16816.F32 R168, R184.reuse, R198, R168 ;  /* 0x000000c6b8a8723c */ /* 0x040fe200000018a8 */
[----:B------:R-:W5:Y:S07]  /*20080*/  LDSM.16.M88.4 R196, [R207] ;  /* 0x00000000cfc4783b */ /* 0x000f6e0000000200 */
[C---:B-1----:R-:W-:Y:S08]  /*20090*/  HMMA.16816.F32 R32, R184.reuse, R192, R32 ;  /* 0x000000c0b820723c */ /* 0x042ff00000001820 */
[----:B------:R-:W-:Y:S01]  /*200a0*/  HMMA.16816.F32 R28, R184, R194, R28 ;  /* 0x000000c2b81c723c */ /* 0x000fe2000000181c */
[----:B------:R-:W-:Y:S04]  /*200b0*/  LDSM.16.M88.4 R184, [R225+0x4000] ;  /* 0x00400000e1b8783b */ /* 0x000fe80000000200 */
[----:B------:R-:W-:Y:S03]  /*200c0*/  LDSM.16.M88.4 R192, [R222+0xd800] ;  /* 0x00d80000dec0783b */ /* 0x000fe60000000200 */
[C---:B---3--:R-:W-:Y:S08]  /*200d0*/  HMMA.16816.F32 R12, R188.reuse, R24, R12 ;  /* 0x00000018bc0c723c */ /* 0x048ff0000000180c */
[C---:B------:R-:W-:Y:S01]  /*200e0*/  HMMA.16816.F32 R4, R188.reuse, R26, R4 ;  /* 0x0000001abc04723c */ /* 0x040fe20000001804 */
[----:B------:R-:W1:Y:S07]  /*200f0*/  LDSM.16.M88.4 R24, [R222+0xc000] ;  /* 0x00c00000de18783b */ /* 0x000e6e0000000200 */
[C---:B--2---:R-:W-:Y:S08]  /*20100*/  HMMA.16816.F32 R180, R188.reuse, R20, R180 ;  /* 0x00000014bcb4723c */ /* 0x044ff000000018b4 */
[C---:B------:R-:W-:Y:S01]  /*20110*/  HMMA.16816.F32 R176, R188.reuse, R22, R176 ;  /* 0x00000016bcb0723c */ /* 0x040fe200000018b0 */
[----:B------:R-:W2:Y:S07]  /*20120*/  LDSM.16.M88.4 R20, [R222+0xc800] ;  /* 0x00c80000de14783b */ /* 0x000eae0000000200 */
[C---:B----4-:R-:W-:Y:S08]  /*20130*/  HMMA.16816.F32 R172, R188.reuse, R16, R172 ;  /* 0x00000010bcac723c */ /* 0x050ff000000018ac */
[C---:B------:R-:W-:Y:S01]  /*20140*/  HMMA.16816.F32 R168, R188.reuse, R18, R168 ;  /* 0x00000012bca8723c */ /* 0x040fe200000018a8 */
[----:B------:R-:W3:Y:S07]  /*20150*/  LDSM.16.M88.4 R16, [R222+0xd000] ;  /* 0x00d00000de10783b */ /* 0x000eee0000000200 */
[C---:B-----5:R-:W-:Y:S08]  /*20160*/  HMMA.16816.F32 R32, R188.reuse, R196, R32 ;  /* 0x000000c4bc20723c */ /* 0x060ff00000001820 */
        /* <DEDUP_REMOVED lines=13> */
[----:B------:R-:W-:Y:S01]  /*20240*/  HMMA.16816.F32 R28, R184, R194, R28 ;  /* 0x000000c2b81c723c */ /* 0x000fe2000000181c */
[----:B------:R-:W4:Y:S04]  /*20250*/  LDSM.16.M88.4 R184, [R215+0x5800] ;  /* 0x00580000d7b8783b */ /* 0x000f280000000200 */
[----:B------:R-:W-:Y:S03]  /*20260*/  LDSM.16.M88.4 R192, [R206] ;  /* 0x00000000cec0783b */ /* 0x000fe60000000200 */
        /* <DEDUP_REMOVED lines=15> */
[----:B------:R-:W1:Y:S07]  /*20360*/  LDSM.16.M88.4 R20, [R227+0x6000] ;  /* 0x00600000e314783b */ /* 0x000e6e0000000200 */
[C---:B--2---:R-:W-:Y:S08]  /*20370*/  HMMA.16816.F32 R12, R16.reuse, R188, R12 ;  /* 0x000000bc100c723c */ /* 0x044ff0000000180c */
[C---:B------:R-:W-:Y:S01]  /*20380*/  HMMA.16816.F32 R4, R16.reuse, R190, R4 ;  /* 0x000000be1004723c */ /* 0x040fe20000001804 */
[----:B------:R-:W2:Y:S07]  /*20390*/  LDSM.16.M88.4 R188, [R205] ;  /* 0x00000000cdbc783b */ /* 0x000eae0000000200 */
[C---:B---3--:R-:W-:Y:S08]  /*203a0*/  HMMA.16816.F32 R172, R16.reuse, R184, R172 ;  /* 0x000000b810ac723c */ /* 0x048ff000000018ac */
[C---:B------:R-:W-:Y:S01]  /*203b0*/  HMMA.16816.F32 R168, R16.reuse, R186, R168 ;  /* 0x000000ba10a8723c */ /* 0x040fe200000018a8 */
[----:B------:R-:W3:Y:S07]  /*203c0*/  LDSM.16.M88.4 R184, [R204] ;  /* 0x00000000ccb8783b */ /* 0x000eee0000000200 */
[C---:B----4-:R-:W-:Y:S08]  /*203d0*/  HMMA.16816.F32 R32, R16.reuse, R24, R32 ;  /* 0x000000181020723c */ /* 0x050ff00000001820 */
[----:B------:R-:W-:Y:S01]  /*203e0*/  HMMA.16816.F32 R28, R16, R26, R28 ;  /* 0x0000001a101c723c */ /* 0x000fe2000000181c */
[----:B------:R-:W4:Y:S04]  /*203f0*/  LDSM.16.M88.4 R24, [R167] ;  /* 0x00000000a718783b */ /* 0x000f280000000200 */
[----:B------:R-:W5:Y:S03]  /*20400*/  LDSM.16.M88.4 R16, [R222+0xe000] ;  /* 0x00e00000de10783b */ /* 0x000f660000000200 */
        /* <DEDUP_REMOVED lines=9> */
[C---:B----4-:R-:W-:Y:S08]  /*204a0*/  HMMA.16816.F32 R32, R20.reuse, R24, R32 ;  /* 0x000000181420723c */ /* 0x050ff00000001820 */
[----:B------:R-:W-:Y:S01]  /*204b0*/  HMMA.16816.F32 R28, R20, R26, R28 ;  /* 0x0000001a141c723c */ /* 0x000fe2000000181c */
[----:B------:R-:W-:Y:S04]  /*204c0*/  LDSM.16.M88.4 R24, [R224+0x6000] ;  /* 0x00600000e018783b */ /* 0x000fe80000000200 */
[----:B------:R-:W3:Y:S03]  /*204d0*/  LDSM.16.M88.4 R20, [R215+0x6000] ;  /* 0x00600000d714783b */ /* 0x000ee60000000200 */
[C---:B-----5:R-:W-:Y:S08]  /*204e0*/  HMMA.16816.F32 R12, R196.reuse, R16, R12 ;  /* 0x00000010c40c723c */ /* 0x060ff0000000180c */
[C---:B------:R-:W-:Y:S01]  /*204f0*/  HMMA.16816.F32 R4, R196.reuse, R18, R4 ;  /* 0x00000012c404723c */ /* 0x040fe20000001804 */
[----:B------:R-:W4:Y:S07]  /*20500*/  LDSM.16.M88.4 R16, [R215+0x6800] ;  /* 0x00680000d710783b */ /* 0x000f2e0000000200 */
[C---:B-1----:R-:W-:Y:S08]  /*20510*/  HMMA.16816.F32 R180, R196.reuse, R192, R180 ;  /* 0x000000c0c4b4723c */ /* 0x042ff000000018b4 */
[C---:B------:R-:W-:Y:S08]  /*20520*/  HMMA.16816.F32 R176, R196.reuse, R194, R176 ;  /* 0x000000c2c4b0723c */ /* 0x040ff000000018b0 */
[----:B--2---:R-:W-:Y:S08]  /*20530*/  HMMA.16816.F32 R172, R196, R188, R172 ;  /* 0x000000bcc4ac723c */ /* 0x004ff000000018ac */
[C---:B---3--:R-:W-:Y:S08]  /*20540*/  HMMA.16816.F32 R12, R24.reuse, R20, R12 ;  /* 0x00000014180c723c */ /* 0x048ff0000000180c */
[C---:B------:R-:W-:Y:S01]  /*20550*/  HMMA.16816.F32 R4, R24.reuse, R22, R4 ;  /* 0x000000161804723c */ /* 0x040fe20000001804 */
[----:B------:R-:W1:Y:S07]  /*20560*/  LDSM.16.M88.4 R20, [R215+0x7000] ;  /* 0x00700000d714783b */ /* 0x000e6e0000000200 */
[C---:B----4-:R-:W-:Y:S07]  /*20570*/  HMMA.16816.F32 R180, R24.reuse, R16, R180 ;  /* 0x0000001018b4723c */ /* 0x050fee00000018b4 */
        /* <DEDUP_REMOVED lines=11> */
[----:B------:R-:W-:Y:S01]  /*20630*/  HMMA.16816.F32 R32, R196, R184, R32 ;  /* 0x000000b8c420723c */ /* 0x000fe20000001820 */
[CC--:B------:R-:W-:Y:S02]  /*20640*/  ISETP.GE.OR P6, PT, R17.reuse, R247.reuse, !P6 ;  /* 0x000000f71100720c */ /* 0x0c0fe400077c6670 */
[----:B------:R-:W-:Y:S02]  /*20650*/  ISETP.GE.OR P1, PT, R17, R248, !P1 ;  /* 0x000000f81100720c */ /* 0x000fe40004f26670 */
[----:B------:R-:W-:Y:S02]  /*20660*/  FSEL R17, R15, -INF , !P2 ;  /* 0xff8000000f117808 */ /* 0x000fe40005000000 */
[C---:B------:R-:W-:Y:S01]  /*20670*/  ISETP.GE.AND P2, PT, R166.reuse, R250, PT ;  /* 0x000000faa600720c */ /* 0x040fe20003f46270 */
[----:B------:R-:W2:Y:S01]  /*20680*/  LDSM.16.M88.4 R12, [R215+0x7800] ;  /* 0x00780000d70c783b */ /* 0x000ea20000000200 */
[----:B------:R-:W-:Y:S01]  /*20690*/  IADD3 R18, R165, 0x10, RZ ;  /* 0x00000010a5127810 */ /* 0x000fe20007ffe0ff */
[----:B-1----:R-:W-:Y:S01]  /*206a0*/  HMMA.16816.F32 R172, R24, R20, R172 ;  /* 0x0000001418ac723c */ /* 0x002fe200000018ac */
[----:B------:R-:W-:Y:S01]  /*206b0*/  ISETP.GE.OR P2, PT, R166, R247, !P2 ;  /* 0x000000f7a600720c */ /* 0x000fe20005746670 */
[----:B------:R-:W-:-:S04]  /*206c0*/  DEPBAR.LE SB0, 0x0 ;  /* 0x000080000000791a */ /* 0x000fc80000000000 */
[----:B------:R-:W-:Y:S01]  /*206d0*/  FSEL R4, R4, -INF , !P6 ;  /* 0xff80000004047808 */ /* 0x000fe20007000000 */
[----:B------:R-:W-:Y:S01]  /*206e0*/  IMAD.MOV.U32 R185, RZ, RZ, R8 ;  /* 0x000000ffffb97224 */ /* 0x000fe200078e0008 */
[-C--:B------:R-:W-:Y:S01]  /*206f0*/  ISETP.GE.AND P6, PT, R166, R249.reuse, PT ;  /* 0x000000f9a600720c */ /* 0x080fe20003fc6270 */
[----:B------:R-:W-:Y:S01]  /*20700*/  HMMA.16816.F32 R168, R24, R22, R168 ;  /* 0x0000001618a8723c */ /* 0x000fe200000018a8 */
[----:B------:R-:W-:Y:S01]  /*20710*/  FSEL R6, R6, -INF , !P1 ;  /* 0xff80000006067808 */ /* 0x000fe20004800000 */
[----:B------:R-:W-:Y:S01]  /*20720*/  IMAD.MOV.U32 R184, RZ, RZ, R9 ;  /* 0x000000ffffb87224 */ /* 0x000fe200078e0009 */
[----:B------:R-:W-:Y:S01]  /*20730*/  BAR.SYNC.DEFER_BLOCKING 0x0 ;  /* 0x0000000000007b1d */ /* 0x000fe20000010000 */
[C---:B------:R-:W-:Y:S02]  /*20740*/  ISETP.GE.AND P1, PT, R18.reuse, R250, PT ;  /* 0x000000fa1200720c */ /* 0x040fe40003f26270 */
[----:B------:R-:W-:Y:S02]  /*20750*/  FSEL R5, R5, -INF , !P2 ;  /* 0xff80000005057808 */ /* 0x000fe40005000000 */
[----:B------:R-:W-:Y:S01]  /*20760*/  ISETP.GE.AND P2, PT, R18, R249, PT ;  /* 0x000000f91200720c */ /* 0x000fe20003f46270 */
[----:B------:R-:W-:Y:S01]  /*20770*/  HMMA.16816.F32 R28, R196, R186, R28 ;  /* 0x000000bac41c723c */ /* 0x000fe2000000181c */
[----:B------:R-:W-:-:S02]  /*20780*/  ISETP.GE.OR P6, PT, R166, R248, !P6 ;  /* 0x000000f8a600720c */ /* 0x000fc400077c6670 */
[C---:B------:R-:W-:Y:S02]  /*20790*/  IADD3 R19, R165.reuse, 0x11, RZ ;  /* 0x00000011a5137810 */ /* 0x040fe40007ffe0ff */
[C---:B------:R-:W-:Y:S02]  /*207a0*/  ISETP.GE.OR P1, PT, R18.reuse, R247, !P1 ;  /* 0x000000f71200720c */ /* 0x040fe40004f26670 */
[----:B------:R-:W-:Y:S02]  /*207b0*/  ISETP.GE.OR P2, PT, R18, R248, !P2 ;  /* 0x000000f81200720c */ /* 0x000fe40005746670 */
[----:B------:R-:W-:Y:S02]  /*207c0*/  IADD3 R18, R165, 0x18, RZ ;  /* 0x00000018a5127810 */ /* 0x000fe40007ffe0ff */
[----:B------:R-:W-:Y:S02]  /*207d0*/  FSEL R7, R7, -INF , !P6 ;  /* 0xff80000007077808 */ /* 0x000fe40007000000 */
[----:B------:R-:W-:-:S02]  /*207e0*/  ISETP.GE.AND P6, PT, R19, R250, PT ;  /* 0x000000fa1300720c */ /* 0x000fc40003fc6270 */
[----:B------:R-:W-:Y:S02]  /*207f0*/  FSEL R192, R180, -INF , !P1 ;  /* 0xff800000b4c07808 */ /* 0x000fe40004800000 */
[C---:B------:R-:W-:Y:S02]  /*20800*/  ISETP.GE.AND P1, PT, R19.reuse, R249, PT ;  /* 0x000000f91300720c */ /* 0x040fe40003f26270 */
[----:B------:R-:W-:Y:S01]  /*20810*/  FSEL R182, R182, -INF , !P2 ;  /* 0xff800000b6b67808 */ /* 0x000fe20005000000 */
[----:B--2---:R-:W-:Y:S01]  /*20820*/  HMMA.16816.F32 R32, R24, R12, R32 ;  /* 0x0000000c1820723c */ /* 0x004fe20000001820 */
[----:B------:R-:W-:Y:S02]  /*20830*/  ISETP.GE.AND P2, PT, R18, R250, PT ;  /* 0x000000fa1200720c */ /* 0x000fe40003f46270 */
[C---:B------:R-:W-:Y:S02]  /*20840*/  ISETP.GE.OR P6, PT, R19.reuse, R247, !P6 ;  /* 0x000000f71300720c */ /* 0x040fe400077c6670 */
[----:B------:R-:W-:-:S02]  /*20850*/  ISETP.GE.OR P1, PT, R19, R248, !P1 ;  /* 0x000000f81300720c */ /* 0x000fc40004f26670 */
[C---:B------:R-:W-:Y:S02]  /*20860*/  ISETP.GE.OR P2, PT, R18.reuse, R247, !P2 ;  /* 0x000000f71200720c */ /* 0x040fe40005746670 */
[----:B------:R-:W-:Y:S02]  /*20870*/  IADD3 R19, R165, 0x19, RZ ;  /* 0x00000019a5137810 */ /* 0x000fe40007ffe0ff */
[----:B------:R-:W-:Y:S02]  /*20880*/  FSEL R191, R181, -INF , !P6 ;  /* 0xff800000b5bf7808 */ /* 0x000fe40007000000 */
[----:B------:R-:W-:Y:S02]  /*20890*/  FSEL R181, R183, -INF , !P1 ;  /* 0xff800000b7b57808 */ /* 0x000fe40004800000 */
[----:B------:R-:W-:Y:S02]  /*208a0*/  ISETP.GE.AND P1, PT, R18, R249, PT ;  /* 0x000000f91200720c */ /* 0x000fe40003f26270 */
[----:B------:R-:W-:-:S02]  /*208b0*/  FSEL R190, R176, -INF , !P2 ;  /* 0xff800000b0be7808 */ /* 0x000fc40005000000 */
        /* <DEDUP_REMOVED lines=33> */
[----:B------:R-:W-:Y:S01]  /*20ad0*/  HMMA.16816.F32 R12, R24, R14, R28 ;  /* 0x0000000e180c723c */ /* 0x000fe2000000181c */
        /* <DEDUP_REMOVED lines=99> */
.L_x_3532:
[----:B------:R-:W-:Y:S02]  /*21110*/  ULDC.64 UR4, c[0x0][0x118] ;  /* 0x0000460000047ab9 */ /* 0x000fe40000000a00 */
[----:B------:R-:W2:Y:S02]  /*21120*/  LD.E R15, [R10.64+0x38] ;  /* 0x000038040a0f7980 */ /* 0x000ea4000c101900 */
[----:B--2---:R-:W-:-:S04]  /*21130*/  LEA R15, -R15, RZ, 0x6 ;  /* 0x000000ff0f0f7211 */ /* 0x004fc800078e31ff */
[----:B------:R-:W-:Y:S02]  /*21140*/  SHF.R.S32.HI R14, RZ, 0x1f, R15 ;  /* 0x0000001fff0e7819 */ /* 0x000fe4000001140f */
.L_x_3533:
[----:B------:R-:W-:Y:S05]  /*21150*/  BSYNC B0 ;  /* 0x0000000000007941 */ /* 0x000fea0003800000 */
.L_x_3531:
[C---:B------:R-:W-:Y:S01]  /*21160*/  @P5 IADD3 R9, P0, R15.reuse, R232, RZ ;  /* 0x000000e80f095210 */ /* 0x040fe20007f1e0ff */
[----:B------:R-:W-:Y:S01]  /*21170*/  ULDC.64 UR4, c[0x0][0x118] ;  /* 0x0000460000047ab9 */ /* 0x000fe20000000a00 */
[CC--:B------:R-:W-:Y:S02]  /*21180*/  LEA R34, P1, R15.reuse, R236.reuse, 0x1 ;  /* 0x000000ec0f227211 */ /* 0x0c0fe400078208ff */
        /* <DEDUP_REMOVED lines=127> */
.L_x_3530:
[----:B------:R-:W-:Y:S05]  /*21980*/  BSYNC B1 ;  /* 0x0000000000017941 */ /* 0x000fea0003800000 */
.L_x_3529:
        /* <DEDUP_REMOVED lines=64> */
[--C-:B------:R-:W-:Y:S02]  /*21d90*/  FFMA.FTZ R164, R7, R31, -R30.reuse ;  /* 0x0000001f07a47223 */ /* 0x100fe4000001081e */
[C---:B------:R-:W-:Y:S02]  /*21da0*/  FMUL.FTZ R3, R31.reuse, R5 ;  /* 0x000000051f037220 */ /* 0x040fe40000410000 */
[----:B------:R-:W-:Y:S01]  /*21db0*/  FMUL.FTZ R4, R31, R4 ;  /* 0x000000041f047220 */ /* 0x000fe20000410000 */
[----:B------:R-:W-:Y:S01]  /*21dc0*/  MUFU.EX2 R35, R35 ;  /* 0x0000002300237308 */ /* 0x000fe20000000800 */
[----:B------:R-:W-:-:S02]  /*21dd0*/  FFMA.FTZ R179, R182, R31, -R30 ;  /* 0x0000001fb6b37223 */ /* 0x000fc4000001081e */
[-CC-:B------:R-:W-:Y:S02]  /*21de0*/  FFMA.FTZ R175, R192, R31.reuse, -R174.reuse ;  /* 0x0000001fc0af7223 */ /* 0x180fe400000108ae */
[-CC-:B------:R-:W-:Y:S02]  /*21df0*/  FFMA.FTZ R176, R191, R31.reuse, -R174.reuse ;  /* 0x0000001fbfb07223 */ /* 0x180fe400000108ae */
[-CC-:B------:R-:W-:Y:S01]  /*21e00*/  FFMA.FTZ R177, R190, R31.reuse, -R174.reuse ;  /* 0x0000001fbeb17223 */ /* 0x180fe200000108ae */
[----:B------:R-:W3:Y:S01]  /*21e10*/  MUFU.EX2 R34, R34 ;  /* 0x0000002200227308 */ /* 0x000ee20000000800 */
[-C--:B------:R-:W-:Y:S02]  /*21e20*/  FFMA.FTZ R178, R178, R31.reuse, -R174 ;  /* 0x0000001fb2b27223 */ /* 0x080fe400000108ae */
        /* <DEDUP_REMOVED lines=14> */
[-C--:B------:R-:W-:Y:S02]  /*21f10*/  FFMA.FTZ R192, R22, R31.reuse, -R30 ;  /* 0x0000001f16c07223 */ /* 0x080fe4000001081e */
[----:B------:R-:W-:Y:S01]  /*21f20*/  LDSM.16.MT88.4 R20, [R223+0x15000] ;  /* 0x01500000df14783b */ /* 0x000fe20000004200 */
[-CC-:B------:R-:W-:Y:S02]  /*21f30*/  FFMA.FTZ R193, R25, R31.reuse, -R174.reuse ;  /* 0x0000001f19c17223 */ /* 0x180fe400000108ae */
[----:B------:R-:W-:-:S02]  /*21f40*/  FFMA.FTZ R194, R24, R31, -R174 ;  /* 0x0000001f18c27223 */ /* 0x000fc400000108ae */
[----:B------:R-:W3:Y:S01]  /*21f50*/  MUFU.EX2 R164, R164 ;  /* 0x000000a400a47308 */ /* 0x000ee20000000800 */
[----:B----4-:R-:W-:Y:S01]  /*21f60*/  F2FP.PACK_AB R5, R2, R32 ;  /* 0x000000200205723e */ /* 0x010fe200000000ff */
[----:B------:R-:W-:Y:S01]  /*21f70*/  LDSM.16.MT88.4 R24, [R219+0x17000] ;  /* 0x01700000db18783b */ /* 0x000fe20000004200 */
[-CC-:B------:R-:W-:Y:S02]  /*21f80*/  FFMA.FTZ R173, R173, R31.reuse, -R174.reuse ;  /* 0x0000001fadad7223 */ /* 0x180fe400000108ae */
[-C--:B------:R-:W-:Y:S02]  /*21f90*/  FFMA.FTZ R172, R172, R31.reuse, -R174 ;  /* 0x0000001facac7223 */ /* 0x080fe400000108ae */
[-CC-:B------:R-:W-:Y:S01]  /*21fa0*/  FFMA.FTZ R171, R171, R31.reuse, -R30.reuse ;  /* 0x0000001fabab7223 */ /* 0x180fe2000001081e */
[----:B------:R4:W5:Y:S01]  /*21fb0*/  MUFU.EX2 R169, R4 ;  /* 0x0000000400a97308 */ /* 0x0009620000000800 */
[-CC-:B------:R-:W-:Y:S02]  /*21fc0*/  FFMA.FTZ R170, R170, R31.reuse, -R30.reuse ;  /* 0x0000001faaaa7223 */ /* 0x180fe4000001081e */
[----:B------:R-:W-:-:S02]  /*21fd0*/  FFMA.FTZ R174, R29, R31, -R30 ;  /* 0x0000001f1dae7223 */ /* 0x000fc4000001081e */
[----:B------:R-:W-:Y:S02]  /*21fe0*/  FFMA.FTZ R195, R28, R31, -R30 ;  /* 0x0000001f1cc37223 */ /* 0x000fe4000001081e */
[----:B------:R-:W-:Y:S01]  /*21ff0*/  LDSM.16.MT88.4 R28, [R223+0x13800] ;  /* 0x01380000df1c783b */ /* 0x000fe20000004200 */
        /* <DEDUP_REMOVED lines=12> */
[----:B------:R-:W-:Y:S02]  /*220c0*/  FMUL.FTZ R159, R159, R3 ;  /* 0x000000039f9f7220 */ /* 0x000fe40000410000 */
[-C--:B------:R-:W-:Y:S01]  /*220d0*/  FMUL.FTZ R152, R152, R169.reuse ;  /* 0x000000a998987220 */ /* 0x080fe20000410000 */
[C---:B------:R-:W-:Y:S01]  /*220e0*/  HMMA.16816.F32 R160, R4.reuse, R8, R160 ;  /* 0x0000000804a0723c */ /* 0x040fe200000018a0 */
[----:B------:R-:W-:Y:S01]  /*220f0*/  FMUL.FTZ R153, R153, R169 ;  /* 0x000000a999997220 */ /* 0x000fe20000410000 */
[----:B------:R-:W-:Y:S01]  /*22100*/  MUFU.EX2 R177, R177 ;  /* 0x000000b100b17308 */ /* 0x000fe20000000800 */
[-C--:B------:R-:W-:Y:S02]  /*22110*/  FMUL.FTZ R154, R154, R3.reuse ;  /* 0x000000039a9a7220 */ /* 0x080fe40000410000 */
[----:B------:R-:W-:Y:S02]  /*22120*/  FMUL.FTZ R155, R155, R3 ;  /* 0x000000039b9b7220 */ /* 0x000fe40000410000 */
        /* <DEDUP_REMOVED lines=9> */
[----:B------:R-:W-:Y:S02]  /*221c0*/  FMUL.FTZ R145, R145, R169 ;  /* 0x000000a991917220 */ /* 0x000fe40000410000 */
        /* <DEDUP_REMOVED lines=8> */
[----:B------:R-:W4:Y:S01]  /*22250*/  MUFU.EX2 R181, R181 ;  /* 0x000000b500b57308 */ /* 0x000f220000000800 */
[----:B------:R-:W-:Y:S02]  /*22260*/  FMUL.FTZ R143, R143, R3 ;  /* 0x000000038f8f7220 */ /* 0x000fe40000410000 */
[C---:B------:R-:W-:Y:S01]  /*22270*/  HMMA.16816.F32 R144, R4.reuse, R12, R144 ;  /* 0x0000000c0490723c */ /* 0x040fe20000001890 */
[-C--:B------:R-:W-:Y:S02]  /*22280*/  FMUL.FTZ R136, R136, R169.reuse ;  /* 0x000000a988887220 */ /* 0x080fe40000410000 */
[----:B------:R-:W-:Y:S02]  /*22290*/  FMUL.FTZ R137, R137, R169 ;  /* 0x000000a989897220 */ /* 0x000fe40000410000 */
[-C--:B------:R-:W-:Y:S01]  /*222a0*/  FMUL.FTZ R138, R138, R3.reuse ;  /* 0x000000038a8a7220 */ /* 0x080fe20000410000 */
[----:B------:R-:W-:Y:S01]  /*222b0*/  MUFU.EX2 R180, R180 ;  /* 0x000000b400b47308 */ /* 0x000fe20000000800 */
[----:B------:R-:W-:Y:S01]  /*222c0*/  FMUL.FTZ R139, R139, R3 ;  /* 0x000000038b8b7220 */ /* 0x000fe20000410000 */
[----:B------:R-:W-:Y:S01]  /*222d0*/  HMMA.16816.F32 R140, R4, R14, R140 ;  /* 0x0000000e048c723c */ /* 0x000fe2000000188c */
[----:B------:R-:W5:Y:S01]  /*222e0*/  LDSM.16.MT88.4 R12, [R221+0x12000] ;  /* 0x01200000dd0c783b */ /* 0x000f620000004200 */
[----:B------:R-:W-:-:S02]  /*222f0*/  FMUL.FTZ R132, R132, R169 ;  /* 0x000000a984847220 */ /* 0x000fc40000410000 */
[----:B------:R-:W-:Y:S02]  /*22300*/  FMUL.FTZ R133, R133, R169 ;  /* 0x000000a985857220 */ /* 0x000fe40000410000 */
[-C--:B------:R-:W-:Y:S01]  /*22310*/  FMUL.FTZ R134, R134, R3.reuse ;  /* 0x0000000386867220 */ /* 0x080fe20000410000 */
[----:B------:R-:W1:Y:S01]  /*22320*/  MUFU.EX2 R182, R182 ;  /* 0x000000b600b67308 */ /* 0x000e620000000800 */
[----:B------:R-:W-:Y:S01]  /*22330*/  FMUL.FTZ R135, R135, R3 ;  /* 0x0000000387877220 */ /* 0x000fe20000410000 */
[C---:B---3--:R-:W-:Y:S01]  /*22340*/  HMMA.16816.F32 R136, R4.reuse, R8, R136 ;  /* 0x000000080488723c */ /* 0x048fe20000001888 */
[-C--:B------:R-:W-:Y:S02]  /*22350*/  FMUL.FTZ R36, R36, R169.reuse ;  /* 0x000000a924247220 */ /* 0x080fe40000410000 */
[----:B------:R-:W-:Y:S02]  /*22360*/  FMUL.FTZ R37, R37, R169 ;  /* 0x000000a925257220 */ /* 0x000fe40000410000 */
[-C--:B------:R-:W-:Y:S01]  /*22370*/  FMUL.FTZ R38, R38, R3.reuse ;  /* 0x0000000326267220 */ /* 0x080fe20000410000 */
[----:B------:R-:W3:Y:S01]  /*22380*/  MUFU.EX2 R187, R187 ;  /* 0x000000bb00bb7308 */ /* 0x000ee20000000800 */
[----:B------:R-:W-:Y:S01]  /*22390*/  FMUL.FTZ R39, R39, R3 ;  /* 0x0000000327277220 */ /* 0x000fe20000410000 */
[----:B------:R-:W-:Y:S01]  /*223a0*/  HMMA.16816.F32 R132, R4, R10, R132 ;  /* 0x0000000a0484723c */ /* 0x000fe20000001884 */
[----:B------:R-:W1:Y:S01]  /*223b0*/  LDSM.16.MT88.4 R8, [R220+0x12000] ;  /* 0x01200000dc08783b */ /* 0x000e620000004200 */
[----:B------:R-:W-:-:S02]  /*223c0*/  FMUL.FTZ R40, R40, R169 ;  /* 0x000000a928287220 */ /* 0x000fc40000410000 */
[----:B------:R-:W-:Y:S02]  /*223d0*/  FMUL.FTZ R41, R41, R169 ;  /* 0x000000a929297220 */ /* 0x000fe40000410000 */
[-C--:B------:R-:W-:Y:S01]  /*223e0*/  FMUL.FTZ R42, R42, R3.reuse ;  /* 0x000000032a2a7220 */ /* 0x080fe20000410000 */
[----:B------:R-:W-:Y:S01]  /*223f0*/  MUFU.EX2 R188, R188 ;  /* 0x000000bc00bc7308 */ /* 0x000fe20000000800 */
[----:B------:R-:W-:Y:S01]  /*22400*/  FMUL.FTZ R43, R43, R3 ;  /* 0x000000032b2b7220 */ /* 0x000fe20000410000 */
[C---:B--2---:R-:W-:Y:S01]  /*22410*/  HMMA.16816.F32 R36, R4.reuse, R16, R36 ;  /* 0x000000100424723c */ /* 0x044fe20000001824 */
[-C--:B------:R-:W-:Y:S02]  /*22420*/  FMUL.FTZ R44, R44, R169.reuse ;  /* 0x000000a92c2c7220 */ /* 0x080fe40000410000 */
[----:B------:R-:W-:Y:S02]  /*22430*/  FMUL.FTZ R45, R45, R169 ;  /* 0x000000a92d2d7220 */ /* 0x000fe40000410000 */
[-C--:B------:R-:W-:Y:S01]  /*22440*/  FMUL.FTZ R46, R46, R3.reuse ;  /* 0x000000032e2e7220 */ /* 0x080fe20000410000 */
[----:B------:R-:W-:Y:S01]  /*22450*/  MUFU.EX2 R186, R186 ;  /* 0x000000ba00ba7308 */ /* 0x000fe20000000800 */
[----:B------:R-:W-:Y:S01]  /*22460*/  FMUL.FTZ R47, R47, R3 ;  /* 0x000000032f2f7220 */ /* 0x000fe20000410000 */
[----:B------:R-:W-:Y:S01]  /*22470*/  HMMA.16816.F32 R40, R4, R18, R40 ;  /* 0x000000120428723c */ /* 0x000fe20000001828 */
[-C--:B------:R-:W-:Y:S01]  /*22480*/  FMUL.FTZ R48, R48, R169.reuse ;  /* 0x000000a930307220 */ /* 0x080fe20000410000 */
[----:B------:R-:W2:Y:S01]  /*22490*/  LDSM.16.MT88.4 R16, [R219+0x12000] ;  /* 0x01200000db10783b */ /* 0x000ea20000004200 */
[----:B------:R-:W-:-:S02]  /*224a0*/  FMUL.FTZ R49, R49, R169 ;  /* 0x000000a931317220 */ /* 0x000fc40000410000 */
[-C--:B------:R-:W-:Y:S01]  /*224b0*/  FMUL.FTZ R50, R50, R3.reuse ;  /* 0x0000000332327220 */ /* 0x080fe20000410000 */
[----:B------:R-:W-:Y:S01]  /*224c0*/  MUFU.EX2 R183, R183 ;  /* 0x000000b700b77308 */ /* 0x000fe20000000800 */
[----:B------:R-:W-:Y:S01]  /*224d0*/  FMUL.FTZ R51, R51, R3 ;  /* 0x0000000333337220 */ /* 0x000fe20000410000 */
[C---:B-----5:R-:W-:Y:S01]  /*224e0*/  HMMA.16816.F32 R44, R4.reuse, R12, R44 ;  /* 0x0000000c042c723c */ /* 0x060fe2000000182c */
[-C--:B------:R-:W-:Y:S02]  /*224f0*/  FMUL.FTZ R52, R52, R169.reuse ;  /* 0x000000a934347220 */ /* 0x080fe40000410000 */
[----:B------:R-:W-:Y:S02]  /*22500*/  FMUL.FTZ R53, R53, R169 ;  /* 0x000000a935357220 */ /* 0x000fe40000410000 */
[-C--:B------:R-:W-:Y:S01]  /*22510*/  FMUL.FTZ R54, R54, R3.reuse ;  /* 0x0000000336367220 */ /* 0x080fe20000410000 */
[----:B------:R-:W5:Y:S01]  /*22520*/  MUFU.EX2 R189, R189 ;  /* 0x000000bd00bd7308 */ /* 0x000f620000000800 */
[----:B------:R-:W-:Y:S01]  /*22530*/  FMUL.FTZ R55, R55, R3 ;  /* 0x0000000337377220 */ /* 0x000fe20000410000 */
[----:B------:R-:W-:Y:S01]  /*22540*/  HMMA.16816.F32 R48, R4, R14, R48 ;  /* 0x0000000e0430723c */ /* 0x000fe20000001830 */
[----:B------:R-:W3:Y:S01]  /*22550*/  LDSM.16.MT88.4 R12, [R223+0x14000] ;  /* 0x01400000df0c783b */ /* 0x000ee20000004200 */
[----:B------:R-:W-:-:S02]  /*22560*/  FMUL.FTZ R56, R56, R169 ;  /* 0x000000a938387220 */ /* 0x000fc40000410000 */
[----:B------:R-:W-:Y:S02]  /*22570*/  FMUL.FTZ R57, R57, R169 ;  /* 0x000000a939397220 */ /* 0x000fe40000410000 */
[-C--:B------:R-:W-:Y:S01]  /*22580*/  FMUL.FTZ R58, R58, R3.reuse ;  /* 0x000000033a3a7220 */ /* 0x080fe20000410000 */
[----:B------:R-:W2:Y:S01]  /*22590*/  MUFU.EX2 R190, R190 ;  /* 0x000000be00be7308 */ /* 0x000ea20000000800 */
[----:B------:R-:W-:Y:S01]  /*225a0*/  FMUL.FTZ R59, R59, R3 ;  /* 0x000000033b3b7220 */ /* 0x000fe20000410000 */
[C---:B-1----:R-:W-:Y:S01]  /*225b0*/  HMMA.16816.F32 R52, R4.reuse, R8, R52 ;  /* 0x000000080434723c */ /* 0x042fe20000001834 */
[-C--:B------:R-:W-:Y:S02]  /*225c0*/  FMUL.FTZ R60, R60, R169.reuse ;  /* 0x000000a93c3c7220 */ /* 0x080fe40000410000 */
[----:B------:R-:W-:Y:S02]  /*225d0*/  FMUL.FTZ R61, R61, R169 ;  /* 0x000000a93d3d7220 */ /* 0x000fe40000410000 */
[-C--:B------:R-:W-:Y:S01]  /*225e0*/  FMUL.FTZ R62, R62, R3.reuse ;  /* 0x000000033e3e7220 */ /* 0x080fe20000410000 */
[----:B------:R-:W-:Y:S01]  /*225f0*/  MUFU.EX2 R191, R191 ;  /* 0x000000bf00bf7308 */ /* 0x000fe20000000800 */
[----:B------:R-:W-:Y:S01]  /*22600*/  FMUL.FTZ R63, R63, R3 ;  /* 0x000000033f3f7220 */ /* 0x000fe20000410000 */
[----:B------:R-:W-:Y:S01]  /*22610*/  HMMA.16816.F32 R56, R4, R10, R56 ;  /* 0x0000000a0438723c */ /* 0x000fe20000001838 */
[-C--:B------:R-:W-:Y:S01]  /*22620*/  FMUL.FTZ R64, R64, R169.reuse ;  /* 0x000000a940407220 */ /* 0x080fe20000410000 */
[----:B------:R-:W1:Y:S01]  /*22630*/  LDSM.16.MT88.4 R8, [R221+0x14000] ;  /* 0x01400000dd08783b */ /* 0x000e620000004200 */
[----:B------:R-:W-:-:S02]  /*22640*/  FMUL.FTZ R65, R65, R169 ;  /* 0x000000a941417220 */ /* 0x000fc40000410000 */
[-C--:B------:R-:W-:Y:S01]  /*22650*/  FMUL.FTZ R66, R66, R3.reuse ;  /* 0x0000000342427220 */ /* 0x080fe20000410000 */
[----:B------:R-:W1:Y:S01]  /*22660*/  MUFU.EX2 R192, R192 ;  /* 0x000000c000c07308 */ /* 0x000e620000000800 */
[----:B------:R-:W-:Y:S01]  /*22670*/  FMUL.FTZ R67, R67, R3 ;  /* 0x0000000343437220 */ /* 0x000fe20000410000 */
[C---:B--2---:R-:W-:Y:S01]  /*22680*/  HMMA.16816.F32 R60, R4.reuse, R16, R60 ;  /* 0x00000010043c723c */ /* 0x044fe2000000183c */
[-C--:B------:R-:W-:Y:S02]  /*22690*/  FMUL.FTZ R68, R68, R169.reuse ;  /* 0x000000a944447220 */ /* 0x080fe40000410000 */
[----:B------:R-:W-:Y:S02]  /*226a0*/  FMUL.FTZ R69, R69, R169 ;  /* 0x000000a945457220 */ /* 0x000fe40000410000 */
[-C--:B------:R-:W-:Y:S01]  /*226b0*/  FMUL.FTZ R70, R70, R3.reuse ;  /* 0x0000000346467220 */ /* 0x080fe20000410000 */
[----:B------:R-:W2:Y:S01]  /*226c0*/  MUFU.EX2 R193, R193 ;  /* 0x000000c100c17308 */ /* 0x000ea20000000800 */
[----:B------:R-:W-:Y:S01]  /*226d0*/  FMUL.FTZ R71, R71, R3 ;  /* 0x0000000347477220 */ /* 0x000fe20000410000 */
[----:B------:R-:W-:Y:S01]  /*226e0*/  HMMA.16816.F32 R64, R4, R18, R64 ;  /* 0x000000120440723c */ /* 0x000fe20000001840 */
[----:B------:R-:W2:Y:S01]  /*226f0*/  LDSM.16.MT88.4 R16, [R220+0x14000] ;  /* 0x01400000dc10783b */ /* 0x000ea20000004200 */
[----:B------:R-:W-:-:S02]  /*22700*/  FMUL.FTZ R72, R72, R169 ;  /* 0x000000a948487220 */ /* 0x000fc40000410000 */
[----:B------:R-:W-:Y:S02]  /*22710*/  FMUL.FTZ R73, R73, R169 ;  /* 0x000000a949497220 */ /* 0x000fe40000410000 */
[-C--:B------:R-:W-:Y:S01]  /*22720*/  FMUL.FTZ R74, R74, R3.reuse ;  /* 0x000000034a4a7220 */ /* 0x080fe20000410000 */
[----:B------:R-:W-:Y:S01]  /*22730*/  MUFU.EX2 R194, R194 ;  /* 0x000000c200c27308 */ /* 0x000fe20000000800 */
[----:B------:R-:W-:Y:S01]  /*22740*/  FMUL.FTZ R75, R75, R3 ;  /* 0x000000034b4b7220 */ /* 0x000fe20000410000 */
[C---:B---3--:R-:W-:Y:S01]  /*22750*/  HMMA.16816.F32 R68, R4.reuse, R12, R68 ;  /* 0x0000000c0444723c */ /* 0x048fe20000001844 */
[-C--:B------:R-:W-:Y:S02]  /*22760*/  FMUL.FTZ R76, R76, R169.reuse ;  /* 0x000000a94c4c7220 */ /* 0x080fe40000410000 */
[----:B------:R-:W-:Y:S02]  /*22770*/  FMUL.FTZ R77, R77, R169 ;  /* 0x000000a94d4d7220 */ /* 0x000fe40000410000 */
[-C--:B------:R-:W-:Y:S01]  /*22780*/  FMUL.FTZ R78, R78, R3.reuse ;  /* 0x000000034e4e7220 */ /* 0x080fe20000410000 */
[----:B------:R-:W-:Y:S01]  /*22790*/  MUFU.EX2 R173, R173 ;  /* 0x000000ad00ad7308 */ /* 0x000fe20000000800 */
[----:B------:R-:W-:Y:S01]  /*227a0*/  FMUL.FTZ R79, R79, R3 ;  /* 0x000000034f4f7220 */ /* 0x000fe20000410000 */
[----:B------:R-:W-:Y:S01]  /*227b0*/  HMMA.16816.F32 R72, R4, R14, R72 ;  /* 0x0000000e0448723c */ /* 0x000fe20000001848 */
[----:B------:R-:W3:Y:S01]  /*227c0*/  LDSM.16.MT88.4 R12, [R219+0x14000] ;  /* 0x01400000db0c783b */ /* 0x000ee20000004200 */
[----:B------:R-:W-:-:S02]  /*227d0*/  FMUL.FTZ R80, R80, R169 ;  /* 0x000000a950507220 */ /* 0x000fc40000410000 */
[----:B------:R-:W-:Y:S02]  /*227e0*/  FMUL.FTZ R81, R81, R169 ;  /* 0x000000a951517220 */ /* 0x000fe40000410000 */
[-C--:B------:R-:W-:Y:S01]  /*227f0*/  FMUL.FTZ R82, R82, R3.reuse ;  /* 0x0000000352527220 */ /* 0x080fe20000410000 */
[----:B------:R-:W-:Y:S01]  /*22800*/  MUFU.EX2 R172, R172 ;  /* 0x000000ac00ac7308 */ /* 0x000fe20000000800 */
[----:B------:R-:W-:Y:S01]  /*22810*/  FMUL.FTZ R83, R83, R3 ;  /* 0x0000000353537220 */ /* 0x000fe20000410000 */
[C---:B-1----:R-:W-:Y:S01]  /*22820*/  HMMA.16816.F32 R76, R4.reuse, R8, R76 ;  /* 0x00000008044c723c */ /* 0x042fe2000000184c */
[-C--:B------:R-:W-:Y:S02]  /*22830*/  FMUL.FTZ R84, R84, R169.reuse ;  /* 0x000000a954547220 */ /* 0x080fe40000410000 */
[----:B------:R-:W-:Y:S02]  /*22840*/  FMUL.FTZ R85, R85, R169 ;  /* 0x000000a955557220 */ /* 0x000fe40000410000 */
[-C--:B------:R-:W-:Y:S01]  /*22850*/  FMUL.FTZ R86, R86, R3.reuse ;  /* 0x0000000356567220 */ /* 0x080fe20000410000 */
[----:B------:R-:W1:Y:S01]  /*22860*/  MUFU.EX2 R171, R171 ;  /* 0x000000ab00ab7308 */ /* 0x000e620000000800 */
[----:B------:R-:W-:Y:S01]  /*22870*/  FMUL.FTZ R87, R87, R3 ;  /* 0x0000000357577220 */ /* 0x000fe20000410000 */
[----:B------:R-:W-:Y:S01]  /*22880*/  HMMA.16816.F32 R80, R4, R10, R80 ;  /* 0x0000000a0450723c */ /* 0x000fe20000001850 */
[----:B------:R-:W1:Y:S01]  /*22890*/  LDSM.16.MT88.4 R8, [R223+0x16000] ;  /* 0x01600000df08783b */ /* 0x000e620000004200 */
[----:B------:R-:W-:-:S02]  /*228a0*/  FMUL.FTZ R88, R88, R169 ;  /* 0x000000a958587220 */ /* 0x000fc40000410000 */
[----:B------:R-:W-:Y:S02]  /*228b0*/  FMUL.FTZ R89, R89, R169 ;  /* 0x000000a959597220 */ /* 0x000fe40000410000 */
        /* <DEDUP_REMOVED lines=10> */
[-C--:B------:R-:W-:Y:S01]  /*22960*/  FMUL.FTZ R96, R96, R169.reuse ;  /* 0x000000a960607220 */ /* 0x080fe20000410000 */
[----:B------:R-:W2:Y:S01]  /*22970*/  LDSM.16.MT88.4 R16, [R221+0x16000] ;  /* 0x01600000dd10783b */ /* 0x000ea20000004200 */
[----:B------:R-:W-:-:S02]  /*22980*/  FMUL.FTZ R97, R97, R169 ;  /* 0x000000a961617220 */ /* 0x000fc40000410000 */
[-C--:B------:R-:W-:Y:S01]  /*22990*/  FMUL.FTZ R98, R98, R3.reuse ;  /* 0x0000000362627220 */ /* 0x080fe20000410000 */
[----:B------:R-:W1:Y:S01]  /*229a0*/  MUFU.EX2 R195, R195 ;  /* 0x000000c300c37308 */ /* 0x000e620000000800 */
[----:B------:R-:W-:Y:S01]  /*229b0*/  FMUL.FTZ R99, R99, R3 ;  /* 0x0000000363637220 */ /* 0x000fe20000410000 */
[C---:B---3--:R-:W-:Y:S01]  /*229c0*/  HMMA.16816.F32 R92, R4.reuse, R12, R92 ;  /* 0x0000000c045c723c */ /* 0x048fe2000000185c */
[-C--:B------:R-:W-:Y:S02]  /*229d0*/  FMUL.FTZ R100, R100, R169.reuse ;  /* 0x000000a964647220 */ /* 0x080fe40000410000 */
[----:B------:R-:W-:Y:S02]  /*229e0*/  FMUL.FTZ R101, R101, R169 ;  /* 0x000000a965657220 */ /* 0x000fe40000410000 */
[-C--:B------:R-:W-:Y:S02]  /*229f0*/  FMUL.FTZ R102, R102, R3.reuse ;  /* 0x0000000366667220 */ /* 0x080fe40000410000 */
[----:B------:R-:W-:Y:S01]  /*22a00*/  FMUL.FTZ R103, R103, R3 ;  /* 0x0000000367677220 */ /* 0x000fe20000410000 */
[----:B------:R-:W-:Y:S01]  /*22a10*/  HMMA.16816.F32 R96, R4, R14, R96 ;  /* 0x0000000e0460723c */ /* 0x000fe20000001860 */
[----:B------:R-:W3:Y:S01]  /*22a20*/  LDSM.16.MT88.4 R12, [R220+0x16000] ;  /* 0x01600000dc0c783b */ /* 0x000ee20000004200 */
[----:B------:R-:W-:-:S02]  /*22a30*/  FMUL.FTZ R104, R104, R169 ;  /* 0x000000a968687220 */ /* 0x000fc40000410000 */
[----:B------:R-:W-:Y:S02]  /*22a40*/  FMUL.FTZ R105, R105, R169 ;  /* 0x000000a969697220 */ /* 0x000fe40000410000 */
[-C--:B------:R-:W-:Y:S02]  /*22a50*/  FMUL.FTZ R106, R106, R3.reuse ;  /* 0x000000036a6a7220 */ /* 0x080fe40000410000 */
[----:B------:R-:W-:Y:S01]  /*22a60*/  FMUL.FTZ R107, R107, R3 ;  /* 0x000000036b6b7220 */ /* 0x000fe20000410000 */
[----:B-1----:R-:W-:Y:S01]  /*22a70*/  HMMA.16816.F32 R100, R4, R8, R100 ;  /* 0x000000080464723c */ /* 0x002fe20000001864 */
[-C--:B------:R-:W-:Y:S02]  /*22a80*/  FMUL.FTZ R108, R108, R169.reuse ;  /* 0x000000a96c6c7220 */ /* 0x080fe40000410000 */
[----:B------:R-:W-:Y:S02]  /*22a90*/  FMUL.FTZ R109, R109, R169 ;  /* 0x000000a96d6d7220 */ /* 0x000fe40000410000 */
[----:B------:R-:W-:-:S02]  /*22aa0*/  FMUL.FTZ R110, R110, R3 ;  /* 0x000000036e6e7220 */ /* 0x000fc40000410000 */
[----:B------:R-:W-:Y:S01]  /*22ab0*/  FMUL.FTZ R111, R111, R3 ;  /* 0x000000036f6f7220 */ /* 0x000fe20000410000 */
[C---:B------:R-:W-:Y:S01]  /*22ac0*/  HMMA.16816.F32 R104, R4.reuse, R10, R104 ;  /* 0x0000000a0468723c */ /* 0x040fe20000001868 */
[-C--:B------:R-:W-:Y:S01]  /*22ad0*/  FMUL.FTZ R112, R112, R169.reuse ;  /* 0x000000a970707220 */ /* 0x080fe20000410000 */
[----:B------:R-:W1:Y:S01]  /*22ae0*/  LDSM.16.MT88.4 R8, [R219+0x16000] ;  /* 0x01600000db08783b */ /* 0x000e620000004200 */
[----:B------:R-:W-:Y:S02]  /*22af0*/  FMUL.FTZ R113, R113, R169 ;  /* 0x000000a971717220 */ /* 0x000fe40000410000 */
[-C--:B------:R-:W-:Y:S02]  /*22b00*/  FMUL.FTZ R114, R114, R3.reuse ;  /* 0x0000000372727220 */ /* 0x080fe40000410000 */
[----:B------:R-:W-:Y:S01]  /*22b10*/  FMUL.FTZ R115, R115, R3 ;  /* 0x0000000373737220 */ /* 0x000fe20000410000 */
[----:B--2---:R-:W-:Y:S01]  /*22b20*/  HMMA.16816.F32 R108, R4, R16, R108 ;  /* 0x00000010046c723c */ /* 0x004fe2000000186c */
[----:B------:R-:W-:-:S02]  /*22b30*/  FMUL.FTZ R116, R116, R169 ;  /* 0x000000a974747220 */ /* 0x000fc40000410000 */
[----:B------:R-:W-:Y:S02]  /*22b40*/  FMUL.FTZ R117, R117, R169 ;  /* 0x000000a975757220 */ /* 0x000fe40000410000 */
[-C--:B------:R-:W-:Y:S02]  /*22b50*/  FMUL.FTZ R118, R118, R3.reuse ;  /* 0x0000000376767220 */ /* 0x080fe40000410000 */
[----:B------:R-:W-:Y:S01]  /*22b60*/  FMUL.FTZ R119, R119, R3 ;  /* 0x0000000377777220 */ /* 0x000fe20000410000 */
[----:B------:R-:W-:Y:S01]  /*22b70*/  HMMA.16816.F32 R112, R4, R18, R112 ;  /* 0x000000120470723c */ /* 0x000fe20000001870 */
[-C--:B------:R-:W-:Y:S01]  /*22b80*/  FMUL.FTZ R120, R120, R169.reuse ;  /* 0x000000a978787220 */ /* 0x080fe20000410000 */
[----:B------:R-:W2:Y:S01]  /*22b90*/  LDSM.16.MT88.4 R16, [R223+0x10800] ;  /* 0x01080000df10783b */ /* 0x000ea20000004200 */
[----:B------:R-:W-:Y:S02]  /*22ba0*/  FMUL.FTZ R121, R121, R169 ;  /* 0x000000a979797220 */ /* 0x000fe40000410000 */
[----:B------:R-:W-:-:S02]  /*22bb0*/  FMUL.FTZ R122, R122, R3 ;  /* 0x000000037a7a7220 */ /* 0x000fc40000410000 */
        /* <DEDUP_REMOVED lines=13> */
[----:B------:R-:W-:Y:S02]  /*22c90*/  FFMA.FTZ R165, R252, R169, R165 ;  /* 0x000000a9fca57223 */ /* 0x000fe400000100a5 */
[----:B------:R-:W-:Y:S02]  /*22ca0*/  FFMA.FTZ R3, R251, R3, R32 ;  /* 0x00000003fb037223 */ /* 0x000fe40000010020 */
[----:B------:R-:W-:-:S02]  /*22cb0*/  FADD.FTZ R35, R35, R165 ;  /* 0x000000a523237221 */ /* 0x000fc40000010000 */
[----:B------:R-:W-:Y:S01]  /*22cc0*/  FADD.FTZ R2, R2, R3 ;  /* 0x0000000302027221 */ /* 0x000fe20000010000 */
[----:B------:R-:W-:Y:S01]  /*22cd0*/  HMMA.16816.F32 R128, R4, R10, R128 ;  /* 0x0000000a0480723c */ /* 0x000fe20000001880 */
[----:B------:R-:W1:Y:S01]  /*22ce0*/  LDSM.16.MT88.4 R8, [R220+0x10800] ;  /* 0x01080000dc08783b */ /* 0x000e620000004200 */
[----:B------:R-:W-:Y:S01]  /*22cf0*/  FADD.FTZ R35, R34, R35 ;  /* 0x0000002322237221 */ /* 0x000fe20000010000 */
[----:B------:R-:W-:Y:S01]  /*22d00*/  MOV R3, R166 ;  /* 0x000000a600037202 */ /* 0x000fe20000000f00 */
[----:B------:R-:W-:Y:S02]  /*22d10*/  FADD.FTZ R2, R0, R2 ;  /* 0x0000000200027221 */ /* 0x000fe40000010000 */
[----:B------:R-:W-:Y:S01]  /*22d20*/  FADD.FTZ R33, R33, R35 ;  /* 0x0000002321217221 */ /* 0x000fe20000010000 */
[----:B------:R-:W-:Y:S01]  /*22d30*/  F2FP.PACK_AB R4, R176, R175 ;  /* 0x000000afb004723e */ /* 0x000fe200000000ff */
[----:B------:R-:W-:Y:S01]  /*22d40*/  FADD.FTZ R164, R164, R2 ;  /* 0x00000002a4a47221 */ /* 0x000fe20000010000 */
[----:B----4-:R-:W-:Y:S01]  /*22d50*/  F2FP.PACK_AB R5, R181, R179 ;  /* 0x000000b3b505723e */ /* 0x010fe200000000ff */
[----:B------:R-:W-:Y:S01]  /*22d60*/  FADD.FTZ R33, R175, R33 ;  /* 0x00000021af217221 */ /* 0x000fe20000010000 */
[----:B------:R-:W-:Y:S01]  /*22d70*/  F2FP.PACK_AB R6, R178, R177 ;  /* 0x000000b1b206723e */ /* 0x000fe200000000ff */
[----:B------:R-:W-:Y:S01]  /*22d80*/  FADD.FTZ R164, R179, R164 ;  /* 0x000000a4b3a47221 */ /* 0x000fe20000010000 */
[----:B------:R-:W-:Y:S01]  /*22d90*/  F2FP.PACK_AB R7, R182, R180 ;  /* 0x000000b4b607723e */ /* 0x000fe200000000ff */
[----:B------:R-:W-:-:S02]  /*22da0*/  FADD.FTZ R176, R176, R33 ;  /* 0x00000021b0b07221 */ /* 0x000fc40000010000 */
[----:B------:R-:W-:Y:S01]  /*22db0*/  FADD.FTZ R181, R181, R164 ;  /* 0x000000a4b5b57221 */ /* 0x000fe20000010000 */
[----:B------:R-:W-:Y:S01]  /*22dc0*/  MOV R164, R168 ;  /* 0x000000a800a47202 */ /* 0x000fe20000000f00 */
        /* <DEDUP_REMOVED lines=8> */
[----:B-----5:R-:W-:-:S06]  /*22e50*/  FADD.FTZ R182, R189, R182 ;  /* 0x000000b6bdb67221 */ /* 0x020fcc0000010000 */
        /* <DEDUP_REMOVED lines=43> */
[----:B------:R-:W-:Y:S01]  /*23110*/  HMMA.16816.F32 R128, R4, R18, R128 ;  /* 0x000000120480723c */ /* 0x000fe20000001880 */
[----:B------:R-:W2:Y:S06]  /*23120*/  LDSM.16.MT88.4 R16, [R220+0x11000] ;  /* 0x01100000dc10783b */ /* 0x000eac0000004200 */
        /* <DEDUP_REMOVED lines=11> */
[----:B------:R-:W-:Y:S02]  /*231e0*/  FADD.FTZ R183, R193, R183 ;  /* 0x000000b7c1b77221 */ /* 0x000fe40000010000 */
        /* <DEDUP_REMOVED lines=8> */
[----:B-1----:R-:W-:Y:S01]  /*23270*/  HMMA.16816.F32 R152, R4, R8, R152 ;  /* 0x000000080498723c */ /* 0x002fe20000001898 */
[----:B------:R-:W-:-:S07]  /*23280*/  FADD.FTZ R251, R195, R192 ;  /* 0x000000c0c3fb7221 */ /* 0x000fce0000010000 */
[C---:B------:R-:W-:Y:S01]  /*23290*/  HMMA.16816.F32 R148, R4.reuse, R10, R148 ;  /* 0x0000000a0494723c */ /* 0x040fe20000001894 */
[----:B------:R-:W1:Y:S07]  /*232a0*/  LDSM.16.MT88.4 R8, [R223+0x13000] ;  /* 0x01300000df08783b */ /* 0x000e6e0000004200 */
[C---:B--2---:R-:W-:Y:S08]  /*232b0*/  HMMA.16816.F32 R144, R4.reuse, R16, R144 ;  /* 0x000000100490723c */ /* 0x044ff00000001890 */
[C---:B------:R-:W-:Y:S01]  /*232c0*/  HMMA.16816.F32 R140, R4.reuse, R18, R140 ;  /* 0x00000012048c723c */ /* 0x040fe2000000188c */
[----:B------:R-:W2:Y:S07]  /*232d0*/  LDSM.16.MT88.4 R16, [R221+0x13000] ;  /* 0x01300000dd10783b */ /* 0x000eae0000004200 */
        /* <DEDUP_REMOVED lines=21> */
[C---:B----4-:R-:W-:Y:S08]  /*23430*/  HMMA.16816.F32 R100, R4.reuse, R20, R100 ;  /* 0x000000140464723c */ /* 0x050ff00000001864 */
[C---:B---3--:R-:W-:Y:S08]  /*23440*/  HMMA.16816.F32 R76, R4.reuse, R12, R76 ;  /* 0x0000000c044c723c */ /* 0x048ff0000000184c */
[C---:B------:R-:W-:Y:S01]  /*23450*/  HMMA.16816.F32 R80, R4.reuse, R14, R80 ;  /* 0x0000000e0450723c */ /* 0x040fe20000001850 */
[----:B------:R-:W2:Y:S07]  /*23460*/  LDSM.16.MT88.4 R12, [R221+0x17000] ;  /* 0x01700000dd0c783b */ /* 0x000eae0000004200 */
[C---:B-1----:R-:W-:Y:S08]  /*23470*/  HMMA.16816.F32 R84, R4.reuse, R8, R84 ;  /* 0x000000080454723c */ /* 0x042ff00000001854 */
[C---:B------:R-:W-:Y:S01]  /*23480*/  HMMA.16816.F32 R88, R4.reuse, R10, R88 ;  /* 0x0000000a0458723c */ /* 0x040fe20000001858 */
[----:B------:R-:W1:Y:S07]  /*23490*/  LDSM.16.MT88.4 R8, [R220+0x17000] ;  /* 0x01700000dc08783b */ /* 0x000e6e0000004200 */
[C---:B------:R-:W-:Y:S01]  /*234a0*/  HMMA.16816.F32 R104, R4.reuse, R22, R104 ;  /* 0x000000160468723c */ /* 0x040fe20000001868 */
[----:B------:R-:W3:Y:S07]  /*234b0*/  LDSM.16.MT88.4 R20, [R223+0x11800] ;  /* 0x01180000df14783b */ /* 0x000eee0000004200 */
[C---:B------:R-:W-:Y:S08]  /*234c0*/  HMMA.16816.F32 R124, R4.reuse, R24, R124 ;  /* 0x00000018047c723c */ /* 0x040ff0000000187c */
[C---:B------:R-:W-:Y:S01]  /*234d0*/  HMMA.16816.F32 R128, R4.reuse, R26, R128 ;  /* 0x0000001a0480723c */ /* 0x040fe20000001880 */
[----:B------:R-:W-:Y:S07]  /*234e0*/  LDSM.16.MT88.4 R24, [R221+0x13800] ;  /* 0x01380000dd18783b */ /* 0x000fee0000004200 */
[C---:B--2---:R-:W-:Y:S08]  /*234f0*/  HMMA.16816.F32 R108, R4.reuse, R12, R108 ;  /* 0x0000000c046c723c */ /* 0x044ff0000000186c */
[C---:B------:R-:W-:Y:S01]  /*23500*/  HMMA.16816.F32 R112, R4.reuse, R14, R112 ;  /* 0x0000000e0470723c */ /* 0x040fe20000001870 */
[----:B------:R-:W2:Y:S07]  /*23510*/  LDSM.16.MT88.4 R12, [R220+0x11800] ;  /* 0x01180000dc0c783b */ /* 0x000eae0000004200 */
[C---:B-1----:R-:W-:Y:S08]  /*23520*/  HMMA.16816.F32 R116, R4.reuse, R8, R116 ;  /* 0x000000080474723c */ /* 0x042ff00000001874 */
[----:B------:R-:W-:Y:S01]  /*23530*/  HMMA.16816.F32 R120, R4, R10, R120 ;  /* 0x0000000a0478723c */ /* 0x000fe20000001878 */
[----:B------:R-:W1:Y:S06]  /*23540*/  LDSM.16.MT88.4 R8, [R219+0x11800] ;  /* 0x01180000db08783b */ /* 0x000e6c0000004200 */
[----:B------:R-:W-:-:S02]  /*23550*/  F2FP.PACK_AB R4, R194, R193 ;  /* 0x000000c1c204723e */ /* 0x000fc400000000ff */
[----:B------:R-:W-:Y:S02]  /*23560*/  F2FP.PACK_AB R5, R170, R171 ;  /* 0x000000abaa05723e */ /* 0x000fe400000000ff */
[----:B------:R-:W-:Y:S02]  /*23570*/  F2FP.PACK_AB R6, R172, R173 ;  /* 0x000000adac06723e */ /* 0x000fe400000000ff */
[----:B------:R-:W-:-:S07]  /*23580*/  F2FP.PACK_AB R7, R195, R174 ;  /* 0x000000aec307723e */ /* 0x000fce00000000ff */
[C---:B---3--:R-:W-:Y:S08]  /*23590*/  HMMA.16816.F32 R160, R4.reuse, R20, R160 ;  /* 0x0000001404a0723c */ /* 0x048ff000000018a0 */
        /* <DEDUP_REMOVED lines=31> */
[C---:B---3--:R-:W-:Y:S08]  /*23790*/  HMMA.16816.F32 R84, R4.reuse, R20, R84 ;  /* 0x000000140454723c */ /* 0x048ff00000001854 */
[C---:B------:R-:W-:Y:S08]  /*237a0*/  HMMA.16816.F32 R88, R4.reuse, R22, R88 ;  /* 0x000000160458723c */ /* 0x040ff00000001858 */
[C---:B------:R-:W-:Y:S08]  /*237b0*/  HMMA.16816.F32 R92, R4.reuse, R24, R92 ;  /* 0x00000018045c723c */ /* 0x040ff0000000185c */
[C---:B------:R-:W-:Y:S08]  /*237c0*/  HMMA.16816.F32 R96, R4.reuse, R26, R96 ;  /* 0x0000001a0460723c */ /* 0x040ff00000001860 */
[C---:B-1----:R-:W-:Y:S08]  /*237d0*/  HMMA.16816.F32 R108, R4.reuse, R8, R108 ;  /* 0x00000008046c723c */ /* 0x042ff0000000186c */
[C---:B------:R-:W-:Y:S08]  /*237e0*/  HMMA.16816.F32 R112, R4.reuse, R10, R112 ;  /* 0x0000000a0470723c */ /* 0x040ff00000001870 */
[C---:B------:R-:W-:Y:S08]  /*237f0*/  HMMA.16816.F32 R116, R4.reuse, R16, R116 ;  /* 0x000000100474723c */ /* 0x040ff00000001874 */
[C---:B------:R-:W-:Y:S08]  /*23800*/  HMMA.16816.F32 R120, R4.reuse, R18, R120 ;  /* 0x000000120478723c */ /* 0x040ff00000001878 */
[C---:B--2---:R-:W-:Y:S08]  /*23810*/  HMMA.16816.F32 R124, R4.reuse, R12, R124 ;  /* 0x0000000c047c723c */ /* 0x044ff0000000187c */
[----:B------:R-:W-:Y:S11]  /*23820*/  HMMA.16816.F32 R128, R4, R14, R128 ;  /* 0x0000000e0480723c */ /* 0x000ff60000001880 */
[----:B------:R-:W-:Y:S08]  /*23830*/  @!UPT UIADD3 URZ, URZ, URZ, URZ ;  /* 0x0000003f3f3ff290 */ /* 0x000ff0000fffe03f */
.L_x_3525:
[----:B------:R-:W-:Y:S05]  /*23840*/  @!P6 BRA `(.L_x_3534) ;  /* 0x000052100000e947 */ /* 0x000fea0003800000 */
[----:B------:R-:W-:Y:S02]  /*23850*/  MOV R0, R3 ;  /* 0x0000000300007202 */ /* 0x000fe40000000f00 */
[----:B------:R-:W-:-:S02]  /*23860*/  MOV R2, R164 ;  /* 0x000000a400027202 */ /* 0x000fc40000000f00 */
.L_x_3543:
        /* <DEDUP_REMOVED lines=77> */
.L_x_3536:
[----:B------:R-:W-:Y:S02]  /*23d40*/  ULDC.64 UR4, c[0x0][0x118] ;  /* 0x0000460000047ab9 */ /* 0x000fe40000000a00 */
[----:B------:R-:W2:Y:S02]  /*23d50*/  LD.E R7, [R164.64+0x40] ;  /* 0x00004004a4077980 */ /* 0x000ea4000c101900 */
[----:B--2---:R-:W-:Y:S04]  /*23d60*/  LEA R7, -R7, RZ, 0x6 ;  /* 0x000000ff07077211 */ /* 0x004fe800078e31ff */
[----:B------:R-:W-:Y:S02]  /*23d70*/  SHF.R.S32.HI R3, RZ, 0x1f, R7 ;  /* 0x0000001fff037819 */ /* 0x000fe40000011407 */
.L_x_3537:
[----:B------:R-:W-:Y:S05]  /*23d80*/  BSYNC B0 ;  /* 0x0000000000007941 */ /* 0x000fea0003800000 */
.L_x_3535:
[C---:B------:R-:W-:Y:S01]  /*23d90*/  LOP3.LUT P6, RZ, R246.reuse, 0x1, RZ, 0xc0, !PT ;  /* 0x00000001f6ff7812 */ /* 0x040fe200078cc0ff */
[----:B------:R-:W-:Y:S01]  /*23da0*/  ULDC.64 UR4, c[0x0][0x118] ;  /* 0x0000460000047ab9 */ /* 0x000fe20000000a00 */
[C---:B------:R-:W-:Y:S01]  /*23db0*/  LOP3.LUT P5, RZ, R246.reuse, 0x2, RZ, 0xc0, !PT ;  /* 0x00000002f6ff7812 */ /* 0x040fe200078ac0ff */
[----:B------:R-:W-:Y:S01]  /*23dc0*/  BSSY B1, `(.L_x_3538) ;  /* 0x000023b000017945 */ /* 0x000fe20003800000 */
[C---:B------:R-:W-:Y:S02]  /*23dd0*/  LEA R200, P0, R7.reuse, R185, 0x1 ;  /* 0x000000b907c87211 */ /* 0x040fe400078008ff */
[C---:B------:R-:W-:Y:S02]  /*23de0*/  LOP3.LUT P4, RZ, R246.reuse, 0x4, RZ, 0xc0, !PT ;  /* 0x00000004f6ff7812 */ /* 0x040fe4000788c0ff */
[C---:B------:R-:W-:Y:S02]  /*23df0*/  LEA.HI.X R201, R7.reuse, R184, R3, 0x1, P0 ;  /* 0x000000b807c97211 */ /* 0x040fe400000f0c03 */
[----:B------:R-:W-:Y:S02]  /*23e00*/  LOP3.LUT P3, RZ, R246, 0x8, RZ, 0xc0, !PT ;  /* 0x00000008f6ff7812 */ /* 0x000fe4000786c0ff */
[----:B------:R-:W-:Y:S01]  /*23e10*/  IADD3 R6, P1, R7, R230, RZ ;  /* 0x000000e607067210 */ /* 0x000fe20007f3e0ff */
[----:B------:R-:W-:Y:S01]  /*23e20*/  @!PT LDS RZ, [RZ] ;  /* 0x00000000fffff984 */ /* 0x000fe20000000800 */
[----:B------:R-:W-:Y:S01]  /*23e30*/  @!PT LDS RZ, [RZ] ;  /* 0x00000000fffff984 */ /* 0x000fe20000000800 */
[----:B------:R-:W-:Y:S01]  /*23e40*/  @!PT LDS RZ, [RZ] ;  /* 0x00000000fffff984 */ /* 0x000fe20000000800 */
[----:B------:R1:W-:Y:S02]  /*23e50*/  @P6 LDGSTS.E.BYPASS.LTC128B.128 [R244+0x10000], [R200.64] ;  /* 0x10000000c8f46fae */ /* 0x0003e4000b901d44 */
[--C-:B------:R-:W-:Y:S01]  /*23e60*/  @P5 IMAD.MOV.U32 R28, RZ, RZ, R200.reuse ;  /* 0x000000ffff1c5224 */ /* 0x100fe200078e00c8 */
[----:B------:R-:W-:Y:S01]  /*23e70*/  @P5 MOV R29, R201 ;  /* 0x000000c9001d5202 */ /* 0x000fe20000000f00 */
[----:B------:R-:W-:Y:S01]  /*23e80*/  @!P6 STS.128 [R244+0x10000], RZ ;  /* 0x010000fff400e388 */ /* 0x000fe20000000c00 */
[----:B------:R-:W-:Y:S01]  /*23e90*/  IMAD.X R5, R3, 0x1, R231, P1 ;  /* 0x0000000103057824 */ /* 0x000fe200008e06e7 */
[CC--:B------:R-:W-:Y:S02]  /*23ea0*/  @P6 LEA R16, P1, R6.reuse, R185.reuse, 0x1 ;  /* 0x000000b906106211 */ /* 0x0c0fe400078208ff */
[----:B------:R-:W-:Y:S01]  /*23eb0*/  @!PT LDS RZ, [RZ] ;  /* 0x00000000fffff984 */ /* 0x000fe20000000800 */
[----:B------:R-:W-:Y:S01]  /*23ec0*/  @!PT LDS RZ, [RZ] ;  /* 0x00000000fffff984 */ /* 0x000fe20000000800 */
[----:B------:R-:W-:Y:S01]  /*23ed0*/  @!PT LDS RZ, [RZ] ;  /* 0x00000000fffff984 */ /* 0x000fe20000000800 */
[----:B------:R2:W-:Y:S01]  /*23ee0*/  @P5 LDGSTS.E.BYPASS.LTC128B.128 [R244+0x12000], [R28.64+0x80] ;  /* 0x120000801cf45fae */ /* 0x0005e2000b901d44 */
[CC--:B------:R-:W-:Y:S02]  /*23ef0*/  @P5 LEA R12, P0, R6.reuse, R185.reuse, 0x1 ;  /* 0x000000b9060c5211 */ /* 0x0c0fe400078008ff */
[C-C-:B------:R-:W-:Y:S01]  /*23f00*/  @P6 LEA.HI.X R17, R6.reuse, R184, R5.reuse, 0x1, P1 ;  /* 0x000000b806116211 */ /* 0x140fe200008f0c05 */
[----:B------:R-:W-:Y:S01]  /*23f10*/  @!P5 STS.128 [R244+0x12000], RZ ;  /* 0x012000fff400d388 */ /* 0x000fe20000000c00 */
[C---:B------:R-:W-:Y:S02]  /*23f20*/  IADD3 R4, P2, R6.reuse, R230, RZ ;  /* 0x000000e606047210 */ /* 0x040fe40007f5e0ff */
[CC--:B------:R-:W-:Y:S02]  /*23f30*/  @P5 LEA.HI.X R13, R6.reuse, R184.reuse, R5, 0x1, P0 ;  /* 0x000000b8060d5211 */ /* 0x0c0fe400000f0c05 */
[CC--:B------:R-:W-:Y:S01]  /*23f40*/  @P3 LEA R8, P1, R6.reuse, R185.reuse, 0x1 ;  /* 0x000000b906083211 */ /* 0x0c0fe200078208ff */
[----:B------:R-:W-:Y:S01]  /*23f50*/  IMAD.X R3, R5, 0x1, R231, P2 ;  /* 0x0000000105037824 */ /* 0x000fe200010e06e7 */
[CC--:B------:R-:W-:Y:S02]  /*23f60*/  @P4 LEA R10, P2, R6.reuse, R185.reuse, 0x1 ;  /* 0x000000b9060a4211 */ /* 0x0c0fe400078408ff */
[CCC-:B------:R-:W-:Y:S02]  /*23f70*/  @P3 LEA.HI.X R9, R6.reuse, R184.reuse, R5.reuse, 0x1, P1 ;  /* 0x000000b806093211 */ /* 0x1c0fe400008f0c05 */
[-C--:B------:R-:W-:Y:S02]  /*23f80*/  @P4 LEA.HI.X R11, R6, R184.reuse, R5, 0x1, P2 ;  /* 0x000000b8060b4211 */ /* 0x080fe400010f0c05 */
[CC--:B------:R-:W-:Y:S02]  /*23f90*/  @P6 LEA R14, P0, R4.reuse, R185.reuse, 0x1 ;  /* 0x000000b9040e6211 */ /* 0x0c0fe400078008ff */
[CC--:B------:R-:W-:Y:S02]  /*23fa0*/  @P5 LEA R20, P2, R4.reuse, R185.reuse, 0x1 ;  /* 0x000000b904145211 */ /* 0x0c0fe400078408ff */
[CCC-:B------:R-:W-:Y:S02]  /*23fb0*/  @P6 LEA.HI.X R15, R4.reuse, R184.reuse, R3.reuse, 0x1, P0 ;  /* 0x000000b8040f6211 */ /* 0x1c0fe400000f0c03 */
[CC--:B------:R-:W-:Y:S02]  /*23fc0*/  @P5 LEA.HI.X R21, R4.reuse, R184.reuse, R3, 0x1, P2 ;  /* 0x000000b804155211 */ /* 0x0c0fe400010f0c03 */
[CC--:B------:R-:W-:Y:S01]  /*23fd0*/  @P4 LEA R18, P1, R4.reuse, R185.reuse, 0x1 ;  /* 0x000000b904124211 */ /* 0x0c0fe200078208ff */
[--C-:B--2---:R-:W-:Y:S01]  /*23fe0*/  @P4 IMAD.MOV.U32 R28, RZ, RZ, R200.reuse ;  /* 0x000000ffff1c4224 */ /* 0x104fe200078e00c8 */
[CC--:B------:R-:W-:Y:S01]  /*23ff0*/  @P3 LEA R6, P0, R4.reuse, R185.reuse, 0x1 ;  /* 0x000000b904063211 */ /* 0x0c0fe200078008ff */
[----:B------:R-:W-:Y:S01]  /*24000*/  @P4 IMAD.MOV.U32 R29, RZ, RZ, R201 ;  /* 0x000000ffff1d4224 */ /* 0x000fe200078e00c9 */
[C-C-:B------:R-:W-:Y:S02]  /*24010*/  @P4 LEA.HI.X R19, R4.reuse, R184, R3.reuse, 0x1, P1 ;  /* 0x000000b804134211 */ /* 0x140fe400008f0c03 */
[C---:B------:R-:W-:Y:S02]  /*24020*/  IADD3 R5, P2, R4.reuse, R230, RZ ;  /* 0x000000e604057210 */ /* 0x040fe40007f5e0ff */
[----:B------:R-:W-:Y:S01]  /*24030*/  @!PT LDS RZ, [RZ] ;  /* 0x00000000fffff984 */ /* 0x000fe20000000800 */
[----:B------:R-:W-:Y:S01]  /*24040*/  @!PT LDS RZ, [RZ] ;  /* 0x00000000fffff984 */ /* 0x000fe20000000800 */
[----:B------:R-:W-:Y:S01]  /*24050*/  @!PT LDS RZ, [RZ] ;  /* 0x00000000fffff984 */ /* 0x000fe20000000800 */
[----:B------:R2:W-:Y:S01]  /*24060*/  @P4 LDGSTS.E.BYPASS.LTC128B.128 [R244+0x14000], [R28.64+0x100] ;  /* 0x140001001cf44fae */ /* 0x0005e2000b901d44 */
[-C--:B------:R-:W-:Y:S02]  /*24070*/  @P3 LEA.HI.X R7, R4, R184.reuse, R3, 0x1, P0 ;  /* 0x000000b804073211 */ /* 0x080fe400000f0c03 */
[----:B------:R-:W-:Y:S01]  /*24080*/  IMAD.X R3, R3, 0x1, R231, P2 ;  /* 0x0000000103037824 */ /* 0x000fe200010e06e7 */
[----:B------:R-:W-:Y:S01]  /*24090*/  @!P4 STS.128 [R244+0x14000], RZ ;  /* 0x014000fff400c388 */ /* 0x000fe20000000c00 */
[CC--:B------:R-:W-:Y:S02]  /*240a0*/  @P6 LEA R26, P0, R5.reuse, R185.reuse, 0x1 ;  /* 0x000000b9051a6211 */ /* 0x0c0fe400078008ff */
[CC--:B------:R-:W-:Y:S02]  /*240b0*/  @P5 LEA R24, P2, R5.reuse, R185.reuse, 0x1 ;  /* 0x000000b905185211 */ /* 0x0c0fe400078408ff */
[CCC-:B------:R-:W-:Y:S02]  /*240c0*/  @P6 LEA.HI.X R27, R5.reuse, R184.reuse, R3.reuse, 0x1, P0 ;  /* 0x000000b8051b6211 */ /* 0x1c0fe400000f0c03 */
[CCC-:B------:R-:W-:Y:S02]  /*240d0*/  @P5 LEA.HI.X R25, R5.reuse, R184.reuse, R3.reuse, 0x1, P2 ;  /* 0x000000b805195211 */ /* 0x1c0fe400010f0c03 */
[CC--:B------:R-:W-:Y:S02]  /*240e0*/  @P4 LEA R22, P1, R5.reuse, R185.reuse, 0x1 ;  /* 0x000000b905164211 */ /* 0x0c0fe400078208ff */
[C---:B------:R-:W-:Y:S02]  /*240f0*/  @P3 LEA R4, P0, R5.reuse, R185, 0x1 ;  /* 0x000000b905043211 */ /* 0x040fe400078008ff */
[CCC-:B------:R-:W-:Y:S02]  /*24100*/  @P4 LEA.HI.X R23, R5.reuse, R184.reuse, R3.reuse, 0x1, P1 ;  /* 0x000000b805174211 */ /* 0x1c0fe400008f0c03 */
[----:B------:R-:W-:Y:S02]  /*24110*/  @P3 LEA.HI.X R5, R5, R184, R3, 0x1, P0 ;  /* 0x000000b805053211 */ /* 0x000fe400000f0c03 */
[----:B------:R-:W-:Y:S01]  /*24120*/  ISETP.GT.AND P0, PT, R245, R234, PT ;  /* 0x000000eaf500720c */ /* 0x000fe20003f04270 */
[----:B--2---:R-:W-:Y:S02]  /*24130*/  @P3 IMAD.MOV.U32 R28, RZ, RZ, R200 ;  /* 0x000000ffff1c3224 */ /* 0x004fe400078e00c8 */
        /* <DEDUP_REMOVED lines=67> */
[----:B-----5:R-:W2:Y:S04]  /*24570*/  LDSM.16.M88.4 R8, [R228+0x8000] ;  /* 0x00800000e408783b */ /* 0x020ea80000000200 */
[----:B---3--:R-:W4:Y:S04]  /*24580*/  LDSM.16.M88.4 R16, [R228+0x8800] ;  /* 0x00880000e410783b */ /* 0x008f280000000200 */
[----:B-1----:R-:W1:Y:S04]  /*24590*/  LDSM.16.M88.4 R24, [R228+0x9000] ;  /* 0x00900000e418783b */ /* 0x002e680000000200 */
[----:B------:R-:W0:Y:S04]  /*245a0*/  LDGDEPBAR ;  /* 0x00000000000079af */ /* 0x000e280000000000 */
[----:B------:R-:W3:Y:S04]  /*245b0*/  LDSM.16.M88.4 R168, [R228+0x9800] ;  /* 0x00980000e4a8783b */ /* 0x000ee80000000200 */
[----:B------:R-:W-:Y:S04]  /*245c0*/  LDSM.16.M88.4 R172, [R227] ;  /* 0x00000000e3ac783b */ /* 0x000fe80000000200 */
[----:B------:R-:W5:Y:S04]  /*245d0*/  LDSM.16.M88.4 R176, [R226] ;  /* 0x00000000e2b0783b */ /* 0x000f680000000200 */
[----:B------:R-:W1:Y:S04]  /*245e0*/  LDSM.16.M88.4 R180, [R218] ;  /* 0x00000000dab4783b */ /* 0x000e680000000200 */
[----:B------:R-:W1:Y:S04]  /*245f0*/  LDSM.16.M88.4 R184, [R217] ;  /* 0x00000000d9b8783b */ /* 0x000e680000000200 */
[----:B------:R-:W3:Y:S01]  /*24600*/  LDSM.16.M88.4 R188, [R216] ;  /* 0x00000000d8bc783b */ /* 0x000ee20000000200 */
[C---:B--2---:R-:W-:Y:S03]  /*24610*/  HMMA.16816.F32 R4, R32.reuse, R8, RZ ;  /* 0x000000082004723c */ /* 0x044fe600000018ff */
[----:B------:R-:W-:Y:S04]  /*24620*/  LDSM.16.M88.4 R192, [R222+0x8000] ;  /* 0x00800000dec0783b */ /* 0x000fe80000000200 */
[----:B------:R-:W-:Y:S01]  /*24630*/  LDSM.16.M88.4 R196, [R222+0x8800] ;  /* 0x00880000dec4783b */ /* 0x000fe20000000200 */
[C---:B------:R-:W-:Y:S08]  /*24640*/  HMMA.16816.F32 R8, R32.reuse, R10, RZ ;  /* 0x0000000a2008723c */ /* 0x040ff000000018ff */
[C---:B----4-:R-:W-:Y:S08]  /*24650*/  HMMA.16816.F32 R12, R32.reuse, R16, RZ ;  /* 0x00000010200c723c */ /* 0x050ff000000018ff */
[C---:B------:R-:W-:Y:S08]  /*24660*/  HMMA.16816.F32 R16, R32.reuse, R18, RZ ;  /* 0x000000122010723c */ /* 0x040ff000000018ff */
[C---:B-1----:R-:W-:Y:S08]  /*24670*/  HMMA.16816.F32 R20, R32.reuse, R24, RZ ;  /* 0x000000182014723c */ /* 0x042ff000000018ff */
[C---:B------:R-:W-:Y:S08]  /*24680*/  HMMA.16816.F32 R24, R32.reuse, R26, RZ ;  /* 0x0000001a2018723c */ /* 0x040ff000000018ff */
[C---:B---3--:R-:W-:Y:S08]  /*24690*/  HMMA.16816.F32 R28, R32.reuse, R168, RZ ;  /* 0x000000a8201c723c */ /* 0x048ff000000018ff */
[----:B------:R-:W-:Y:S01]  /*246a0*/  HMMA.16816.F32 R32, R32, R170, RZ ;  /* 0x000000aa2020723c */ /* 0x000fe200000018ff */
[----:B------:R-:W1:Y:S07]  /*246b0*/  LDSM.16.M88.4 R168, [R225] ;  /* 0x00000000e1a8783b */ /* 0x000e6e0000000200 */
[C---:B-----5:R-:W-:Y:S08]  /*246c0*/  HMMA.16816.F32 R4, R172.reuse, R176, R4 ;  /* 0x000000b0ac04723c */ /* 0x060ff00000001804 */
[C---:B------:R-:W-:Y:S01]  /*246d0*/  HMMA.16816.F32 R8, R172.reuse, R178, R8 ;  /* 0x000000b2ac08723c */ /* 0x040fe20000001808 */
[----:B------:R-:W2:Y:S07]  /*246e0*/  LDSM.16.M88.4 R176, [R222+0x9000] ;  /* 0x00900000deb0783b */ /* 0x000eae0000000200 */
[C---:B------:R-:W-:Y:S07]  /*246f0*/  HMMA.16816.F32 R12, R172.reuse, R180, R12 ;  /* 0x000000b4ac0c723c */ /* 0x040fee000000180c */
[----:B------:R-:W-:Y:S01]  /*24700*/  MOV R180, R200 ;  /* 0x000000c800b47202 */ /* 0x000fe20000000f00 */
[C---:B------:R-:W-:Y:S04]  /*24710*/  HMMA.16816.F32 R16, R172.reuse, R182, R16 ;  /* 0x000000b6ac10723c */ /* 0x040fe80000001810 */
[----:B------:R-:W-:Y:S02]  /*24720*/  IMAD.MOV.U32 R181, RZ, RZ, R201 ;  /* 0x000000ffffb57224 */ /* 0x000fe400078e00c9 */
[----:B------:R-:W3:Y:S02]  /*24730*/  LDSM.16.M88.4 R200, [R222+0x9800] ;  /* 0x00980000dec8783b */ /* 0x000ee40000000200 */
[C---:B------:R-:W-:Y:S08]  /*24740*/  HMMA.16816.F32 R20, R172.reuse, R184, R20 ;  /* 0x000000b8ac14723c */ /* 0x040ff00000001814 */
[C---:B------:R-:W-:Y:S01]  /*24750*/  HMMA.16816.F32 R24, R172.reuse, R186, R24 ;  /* 0x000000baac18723c */ /* 0x040fe20000001818 */
[----:B------:R-:W-:Y:S07]  /*24760*/  LDSM.16.M88.4 R184, [R215] ;  /* 0x00000000d7b8783b */ /* 0x000fee0000000200 */
[C---:B------:R-:W-:Y:S07]  /*24770*/  HMMA.16816.F32 R28, R172.reuse, R188, R28 ;  /* 0x000000bcac1c723c */ /* 0x040fee000000181c */
[----:B------:R-:W-:Y:S01]  /*24780*/  IMAD.MOV.U32 R188, RZ, RZ, R180 ;  /* 0x000000ffffbc7224 */ /* 0x000fe200078e00b4 */
[----:B------:R-:W-:Y:S01]  /*24790*/  HMMA.16816.F32 R32, R172, R190, R32 ;  /* 0x000000beac20723c */ /* 0x000fe20000001820 */
[----:B------:R-:W-:Y:S03]  /*247a0*/  LDSM.16.M88.4 R172, [R215+0x800] ;  /* 0x00080000d7ac783b */ /* 0x000fe60000000200 */
[----:B------:R-:W-:Y:S02]  /*247b0*/  IMAD.MOV.U32 R189, RZ, RZ, R181 ;  /* 0x000000ffffbd7224 */ /* 0x000fe400078e00b5 */
[----:B------:R-:W4:Y:S02]  /*247c0*/  LDSM.16.M88.4 R180, [R224] ;  /* 0x00000000e0b4783b */ /* 0x000f240000000200 */
        /* <DEDUP_REMOVED lines=8> */
[----:B------:R-:W1:Y:S07]  /*24850*/  LDSM.16.M88.4 R176, [R215+0x1000] ;  /* 0x00100000d7b0783b */ /* 0x000e6e0000000200 */
[C---:B---3--:R-:W-:Y:S07]  /*24860*/  HMMA.16816.F32 R28, R168.reuse, R200, R28 ;  /* 0x000000c8a81c723c */ /* 0x048fee000000181c */
[----:B------:R-:W-:Y:S01]  /*24870*/  IMAD.MOV.U32 R200, RZ, RZ, R188 ;  /* 0x000000ffffc87224 */ /* 0x000fe200078e00bc */
[----:B------:R-:W-:Y:S01]  /*24880*/  HMMA.16816.F32 R32, R168, R202, R32 ;  /* 0x000000caa820723c */ /* 0x000fe20000001820 */
[----:B------:R-:W2:Y:S03]  /*24890*/  LDSM.16.M88.4 R168, [R215+0x1800] ;  /* 0x00180000d7a8783b */ /* 0x000ea60000000200 */
[----:B------:R-:W-:Y:S02]  /*248a0*/  MOV R201, R189 ;  /* 0x000000bd00c97202 */ /* 0x000fe40000000f00 */
[----:B------:R-:W3:Y:S02]  /*248b0*/  LDSM.16.M88.4 R188, [R229+0x2000] ;  /* 0x00200000e5bc783b */ /* 0x000ee40000000200 */
[C---:B----4-:R-:W-:Y:S08]  /*248c0*/  HMMA.16816.F32 R4, R180.reuse, R184, R4 ;  /* 0x000000b8b404723c */ /* 0x050ff00000001804 */
[C---:B------:R-:W-:Y:S01]  /*248d0*/  HMMA.16816.F32 R8, R180.reuse, R186, R8 ;  /* 0x000000bab408723c */ /* 0x040fe20000001808 */
[----:B------:R-:W4:Y:S07]  /*248e0*/  LDSM.16.M88.4 R184, [R228+0xb000] ;  /* 0x00b00000e4b8783b */ /* 0x000f2e0000000200 */
[C---:B------:R-:W-:Y:S07]  /*248f0*/  HMMA.16816.F32 R12, R180.reuse, R172, R12 ;  /* 0x000000acb40c723c */ /* 0x040fee000000180c */
[----:B------:R-:W-:Y:S01]  /*24900*/  IMAD.MOV.U32 R172, RZ, RZ, R200 ;  /* 0x000000ffffac7224 */ /* 0x000fe200078e00c8 */
[C---:B------:R-:W-:Y:S04]  /*24910*/  HMMA.16816.F32 R16, R180.reuse, R174, R16 ;  /* 0x000000aeb410723c */ /* 0x040fe80000001810 */
[----:B------:R-:W-:Y:S02]  /*24920*/  IMAD.MOV.U32 R173, RZ, RZ, R201 ;  /* 0x000000ffffad7224 */ /* 0x000fe400078e00c9 */
[----:B------:R-:W5:Y:S02]  /*24930*/  LDSM.16.M88.4 R200, [R228+0xb800] ;  /* 0x00b80000e4c8783b */ /* 0x000f640000000200 */
[C---:B-1----:R-:W-:Y:S08]  /*24940*/  HMMA.16816.F32 R20, R180.reuse, R176, R20 ;  /* 0x000000b0b414723c */ /* 0x042ff00000001814 */
[C---:B------:R-:W-:Y:S01]  /*24950*/  HMMA.16816.F32 R24, R180.reuse, R178, R24 ;  /* 0x000000b2b418723c */ /* 0x040fe20000001818 */
[----:B------:R-:W-:Y:S07]  /*24960*/  LDSM.16.M88.4 R176, [R213] ;  /* 0x00000000d5b0783b */ /* 0x000fee0000000200 */
[C---:B--2---:R-:W-:Y:S08]  /*24970*/  HMMA.16816.F32 R28, R180.reuse, R168, R28 ;  /* 0x000000a8b41c723c */ /* 0x044ff0000000181c */
[----:B------:R-:W-:Y:S01]  /*24980*/  HMMA.16816.F32 R32, R180, R170, R32 ;  /* 0x000000aab420723c */ /* 0x000fe20000001820 */
[----:B------:R-:W-:Y:S04]  /*24990*/  LDSM.16.M88.4 R168, [R227+0x2000] ;  /* 0x00200000e3a8783b */ /* 0x000fe80000000200 */
[----:B------:R-:W-:Y:S03]  /*249a0*/  LDSM.16.M88.4 R180, [R212] ;  /* 0x00000000d4b4783b */ /* 0x000fe60000000200 */
[C---:B---3--:R-:W-:Y:S07]  /*249b0*/  HMMA.16816.F32 R4, R188.reuse, R192, R4 ;  /* 0x000000c0bc04723c */ /* 0x048fee0000001804 */
[----:B------:R-:W-:Y:S01]  /*249c0*/  IMAD.MOV.U32 R192, RZ, RZ, R172 ;  /* 0x000000ffffc07224 */ /* 0x000fe200078e00ac */
[C---:B------:R-:W-:Y:S04]  /*249d0*/  HMMA.16816.F32 R8, R188.reuse, R194, R8 ;  /* 0x000000c2bc08723c */ /* 0x040fe80000001808 */
[----:B------:R-:W-:Y:S02]  /*249e0*/  IMAD.MOV.U32 R193, RZ, RZ, R173 ;  /* 0x000000ffffc17224 */ /* 0x000fe400078e00ad */
[----:B------:R-:W1:Y:S02]  /*249f0*/  LDSM.16.M88.4 R172, [R214] ;  /* 0x00000000d6ac783b */ /* 0x000e640000000200 */
[C---:B------:R-:W-:Y:S08]  /*24a00*/  HMMA.16816.F32 R12, R188.reuse, R196, R12 ;  /* 0x000000c4bc0c723c */ /* 0x040ff0000000180c */
[C---:B------:R-:W-:Y:S01]  /*24a10*/  HMMA.16816.F32 R16, R188.reuse, R198, R16 ;  /* 0x000000c6bc10723c */ /* 0x040fe20000001810 */
[----:B------:R-:W-:Y:S07]  /*24a20*/  LDSM.16.M88.4 R196, [R222+0xa000] ;  /* 0x00a00000dec4783b */ /* 0x000fee0000000200 */
[C---:B----4-:R-:W-:Y:S08]  /*24a30*/  HMMA.16816.F32 R20, R188.reuse, R184, R20 ;  /* 0x000000b8bc14723c */ /* 0x050ff00000001814 */
[C---:B------:R-:W-:Y:S01]  /*24a40*/  HMMA.16816.F32 R24, R188.reuse, R186, R24 ;  /* 0x000000babc18723c */ /* 0x040fe20000001818 */
[----:B------:R-:W2:Y:S07]  /*24a50*/  LDSM.16.M88.4 R184, [R211] ;  /* 0x00000000d3b8783b */ /* 0x000eae0000000200 */
[C---:B-----5:R-:W-:Y:S07]  /*24a60*/  HMMA.16816.F32 R28, R188.reuse, R200, R28 ;  /* 0x000000c8bc1c723c */ /* 0x060fee000000181c */
[----:B------:R-:W-:Y:S01]  /*24a70*/  MOV R200, R192 ;  /* 0x000000c000c87202 */ /* 0x000fe20000000f00 */
[----:B------:R-:W-:Y:S01]  /*24a80*/  HMMA.16816.F32 R32, R188, R202, R32 ;  /* 0x000000cabc20723c */ /* 0x000fe20000001820 */
[----:B------:R-:W-:Y:S03]  /*24a90*/  LDSM.16.M88.4 R188, [R222+0xa800] ;  /* 0x00a80000debc783b */ /* 0x000fe60000000200 */
[----:B------:R-:W-:Y:S02]  /*24aa0*/  IMAD.MOV.U32 R201, RZ, RZ, R193 ;  /* 0x000000ffffc97224 */ /* 0x000fe400078e00c1 */
[----:B------:R-:W3:Y:S02]  /*24ab0*/  LDSM.16.M88.4 R192, [R225+0x2000] ;  /* 0x00200000e1c0783b */ /* 0x000ee40000000200 */
[C---:B-1----:R-:W-:Y:S08]  /*24ac0*/  HMMA.16816.F32 R4, R168.reuse, R172, R4 ;  /* 0x000000aca804723c */ /* 0x042ff00000001804 */
[C---:B------:R-:W-:Y:S01]  /*24ad0*/  HMMA.16816.F32 R8, R168.reuse, R174, R8 ;  /* 0x000000aea808723c */ /* 0x040fe20000001808 */
[----:B------:R-:W1:Y:S07]  /*24ae0*/  LDSM.16.M88.4 R172, [R222+0xb000] ;  /* 0x00b00000deac783b */ /* 0x000e6e0000000200 */
[C---:B------:R-:W-:Y:S07]  /*24af0*/  HMMA.16816.F32 R12, R168.reuse, R176, R12 ;  /* 0x000000b0a80c723c */ /* 0x040fee000000180c */
[----:B------:R-:W-:Y:S01]  /*24b00*/  IMAD.MOV.U32 R176, RZ, RZ, R200 ;  /* 0x000000ffffb07224 */ /* 0x000fe200078e00c8 */
[C---:B------:R-:W-:Y:S04]  /*24b10*/  HMMA.16816.F32 R16, R168.reuse, R178, R16 ;  /* 0x000000b2a810723c */ /* 0x040fe80000001810 */
[----:B------:R-:W-:Y:S02]  /*24b20*/  IMAD.MOV.U32 R177, RZ, RZ, R201 ;  /* 0x000000ffffb17224 */ /* 0x000fe400078e00c9 */
[----:B------:R-:W4:Y:S02]  /*24b30*/  LDSM.16.M88.4 R200, [R222+0xb800] ;  /* 0x00b80000dec8783b */ /* 0x000f240000000200 */
[C---:B------:R-:W-:Y:S08]  /*24b40*/  HMMA.16816.F32 R20, R168.reuse, R180, R20 ;  /* 0x000000b4a814723c */ /* 0x040ff00000001814 */
[C---:B------:R-:W-:Y:S01]  /*24b50*/  HMMA.16816.F32 R24, R168.reuse, R182, R24 ;  /* 0x000000b6a818723c */ /* 0x040fe20000001818 */
[----:B------:R-:W-:Y:S07]  /*24b60*/  LDSM.16.M88.4 R180, [R215+0x2800] ;  /* 0x00280000d7b4783b */ /* 0x000fee0000000200 */
[C---:B--2---:R-:W-:Y:S07]  /*24b70*/  HMMA.16816.F32 R28, R168.reuse, R184, R28 ;  /* 0x000000b8a81c723c */ /* 0x044fee000000181c */
[----:B------:R-:W-:Y:S01]  /*24b80*/  IMAD.MOV.U32 R184, RZ, RZ, R176 ;  /* 0x000000ffffb87224 */ /* 0x000fe200078e00b0 */
[----:B------:R-:W-:Y:S01]  /*24b90*/  HMMA.16816.F32 R32, R168, R186, R32 ;  /* 0x000000baa820723c */ /* 0x000fe20000001820 */
[----:B------:R-:W-:Y:S03]  /*24ba0*/  LDSM.16.M88.4 R168, [R224+0x2000] ;  /* 0x00200000e0a8783b */ /* 0x000fe60000000200 */
[----:B------:R-:W-:Y:S02]  /*24bb0*/  MOV R185, R177 ;  /* 0x000000b100b97202 */ /* 0x000fe40000000f00 */
[----:B------:R-:W2:Y:S02]  /*24bc0*/  LDSM.16.M88.4 R176, [R215+0x2000] ;  /* 0x00200000d7b0783b */ /* 0x000ea40000000200 */
[C---:B---3--:R-:W-:Y:S08]  /*24bd0*/  HMMA.16816.F32 R4, R192.reuse, R196, R4 ;  /* 0x000000c4c004723c */ /* 0x048ff00000001804 */
[C---:B------:R-:W-:Y:S01]  /*24be0*/  HMMA.16816.F32 R8, R192.reuse, R198, R8 ;  /* 0x000000c6c008723c */ /* 0x040fe20000001808 */
[----:B------:R-:W-:Y:S07]  /*24bf0*/  LDSM.16.M88.4 R196, [R215+0x3800] ;  /* 0x00380000d7c4783b */ /* 0x000fee0000000200 */
[C---:B------:R-:W-:Y:S07]  /*24c00*/  HMMA.16816.F32 R12, R192.reuse, R188, R12 ;  /* 0x000000bcc00c723c */ /* 0x040fee000000180c */
[----:B------:R-:W-:Y:S01]  /*24c10*/  IMAD.MOV.U32 R188, RZ, RZ, R184 ;  /* 0x000000ffffbc7224 */ /* 0x000fe200078e00b8 */
[C---:B------:R-:W-:Y:S04]  /*24c20*/  HMMA.16816.F32 R16, R192.reuse, R190, R16 ;  /* 0x000000bec010723c */ /* 0x040fe80000001810 */
[----:B------:R-:W-:Y:S02]  /*24c30*/  IMAD.MOV.U32 R189, RZ, RZ, R185 ;  /* 0x000000ffffbd7224 */ /* 0x000fe400078e00b9 */
[----:B------:R-:W3:Y:S02]  /*24c40*/  LDSM.16.M88.4 R184, [R215+0x3000] ;  /* 0x00300000d7b8783b */ /* 0x000ee40000000200 */
[C---:B-1----:R-:W-:Y:S08]  /*24c50*/  HMMA.16816.F32 R20, R192.reuse, R172, R20 ;  /* 0x000000acc014723c */ /* 0x042ff00000001814 */
[C---:B------:R-:W-:Y:S01]  /*24c60*/  HMMA.16816.F32 R24, R192.reuse, R174, R24 ;  /* 0x000000aec018723c */ /* 0x040fe20000001818 */
[----:B------:R-:W-:Y:S07]  /*24c70*/  LDSM.16.M88.4 R172, [R229+0x4000] ;  /* 0x00400000e5ac783b */ /* 0x000fee0000000200 */
[C---:B----4-:R-:W-:Y:S07]  /*24c80*/  HMMA.16816.F32 R28, R192.reuse, R200, R28 ;  /* 0x000000c8c01c723c */ /* 0x050fee000000181c */
[----:B------:R-:W-:Y:S01]  /*24c90*/  IMAD.MOV.U32 R200, RZ, RZ, R188 ;  /* 0x000000ffffc87224 */ /* 0x000fe200078e00bc */
[----:B------:R-:W-:Y:S01]  /*24ca0*/  HMMA.16816.F32 R32, R192, R202, R32 ;  /* 0x000000cac020723c */ /* 0x000fe20000001820 */
[----:B------:R-:W-:Y:S03]  /*24cb0*/  LDSM.16.M88.4 R192, [R210] ;  /* 0x00000000d2c0783b */ /* 0x000fe60000000200 */
[----:B------:R-:W-:Y:S02]  /*24cc0*/  MOV R201, R189 ;  /* 0x000000bd00c97202 */ /* 0x000fe40000000f00 */
[----:B------:R-:W1:Y:S02]  /*24cd0*/  LDSM.16.M88.4 R188, [R228+0xc000] ;  /* 0x00c00000e4bc783b */ /* 0x000e640000000200 */
[C---:B--2---:R-:W-:Y:S08]  /*24ce0*/  HMMA.16816.F32 R4, R168.reuse, R176, R4 ;  /* 0x000000b0a804723c */ /* 0x044ff00000001804 */
[C---:B------:R-:W-:Y:S01]  /*24cf0*/  HMMA.16816.F32 R8, R168.reuse, R178, R8 ;  /* 0x000000b2a808723c */ /* 0x040fe20000001808 */
[----:B------:R-:W2:Y:S07]  /*24d00*/  LDSM.16.M88.4 R176, [R228+0xc800] ;  /* 0x00c80000e4b0783b */ /* 0x000eae0000000200 */
[C---:B------:R-:W-:Y:S08]  /*24d10*/  HMMA.16816.F32 R12, R168.reuse, R180, R12 ;  /* 0x000000b4a80c723c */ /* 0x040ff0000000180c */
[C---:B------:R-:W-:Y:S01]  /*24d20*/  HMMA.16816.F32 R16, R168.reuse, R182, R16 ;  /* 0x000000b6a810723c */ /* 0x040fe20000001810 */
[----:B------:R-:W4:Y:S07]  /*24d30*/  LDSM.16.M88.4 R180, [R228+0xd000] ;  /* 0x00d00000e4b4783b */ /* 0x000f2e0000000200 */
[C---:B---3--:R-:W-:Y:S08]  /*24d40*/  HMMA.16816.F32 R20, R168.reuse, R184, R20 ;  /* 0x000000b8a814723c */ /* 0x048ff00000001814 */
[C---:B------:R-:W-:Y:S01]  /*24d50*/  HMMA.16816.F32 R24, R168.reuse, R186, R24 ;  /* 0x000000baa818723c */ /* 0x040fe20000001818 */
[----:B------:R-:W-:Y:S07]  /*24d60*/  LDSM.16.M88.4 R184, [R227+0x4000] ;  /* 0x00400000e3b8783b */ /* 0x000fee0000000200 */
[C---:B------:R-:W-:Y:S08]  /*24d70*/  HMMA.16816.F32 R28, R168.reuse, R196, R28 ;  /* 0x000000c4a81c723c */ /* 0x040ff0000000181c */
[----:B------:R-:W-:Y:S01]  /*24d80*/  HMMA.16816.F32 R32, R168, R198, R32 ;  /* 0x000000c6a820723c */ /* 0x000fe20000001820 */
[----:B------:R-:W3:Y:S04]  /*24d90*/  LDSM.16.M88.4 R168, [R228+0xd800] ;  /* 0x00d80000e4a8783b */ /* 0x000ee80000000200 */
[----:B------:R-:W5:Y:S03]  /*24da0*/  LDSM.16.M88.4 R196, [R209] ;  /* 0x00000000d1c4783b */ /* 0x000f660000000200 */
[C---:B-1----:R-:W-:Y:S08]  /*24db0*/  HMMA.16816.F32 R4, R172.reuse, R188, R4 ;  /* 0x000000bcac04723c */ /* 0x042ff00000001804 */
[C---:B------:R-:W-:Y:S01]  /*24dc0*/  HMMA.16816.F32 R8, R172.reuse, R190, R8 ;  /* 0x000000beac08723c */ /* 0x040fe20000001808 */
[----:B------:R-:W1:Y:S07]  /*24dd0*/  LDSM.16.M88.4 R188, [R208] ;  /* 0x00000000d0bc783b */ /* 0x000e6e0000000200 */
[C---:B--2---:R-:W-:Y:S07]  /*24de0*/  HMMA.16816.F32 R12, R172.reuse, R176, R12 ;  /* 0x000000b0ac0c723c */ /* 0x044fee000000180c */
[----:B------:R-:W-:Y:S01]  /*24df0*/  IMAD.MOV.U32 R176, RZ, RZ, R200 ;  /* 0x000000ffffb07224 */ /* 0x000fe200078e00c8 */
[C---:B------:R-:W-:Y:S04]  /*24e00*/  HMMA.16816.F32 R16, R172.reuse, R178, R16 ;  /* 0x000000b2ac10723c */ /* 0x040fe80000001810 */
[----:B------:R-:W-:Y:S02]  /*24e10*/  IMAD.MOV.U32 R177, RZ, RZ, R201 ;  /* 0x000000ffffb17224 */ /* 0x000fe400078e00c9 */
[----:B------:R-:W2:Y:S02]  /*24e20*/  LDSM.16.M88.4 R200, [R207] ;  /* 0x00000000cfc8783b */ /* 0x000ea40000000200 */
[C---:B----4-:R-:W-:Y:S08]  /*24e30*/  HMMA.16816.F32 R20, R172.reuse, R180, R20 ;  /* 0x000000b4ac14723c */ /* 0x050ff00000001814 */
[C---:B------:R-:W-:Y:S01]  /*24e40*/  HMMA.16816.F32 R24, R172.reuse, R182, R24 ;  /* 0x000000b6ac18723c */ /* 0x040fe20000001818 */
[----:B------:R-:W-:Y:S07]  /*24e50*/  LDSM.16.M88.4 R180, [R222+0xd000] ;  /* 0x00d00000deb4783b */ /* 0x000fee0000000200 */
[C---:B---3--:R-:W-:Y:S08]  /*24e60*/  HMMA.16816.F32 R28, R172.reuse, R168, R28 ;  /* 0x000000a8ac1c723c */ /* 0x048ff0000000181c */
[----:B------:R-:W-:Y:S01]  /*24e70*/  HMMA.16816.F32 R32, R172, R170, R32 ;  /* 0x000000aaac20723c */ /* 0x000fe20000001820 */
[----:B------:R-:W-:Y:S04]  /*24e80*/  LDSM.16.M88.4 R168, [R225+0x4000] ;  /* 0x00400000e1a8783b */ /* 0x000fe80000000200 */
[----:B------:R-:W3:Y:S03]  /*24e90*/  LDSM.16.M88.4 R172, [R222+0xc000] ;  /* 0x00c00000deac783b */ /* 0x000ee60000000200 */
[C---:B------:R-:W-:Y:S07]  /*24ea0*/  HMMA.16816.F32 R4, R184.reuse, R192, R4 ;  /* 0x000000c0b804723c */ /* 0x040fee0000001804 */
[----:B------:R-:W-:Y:S01]  /*24eb0*/  IMAD.MOV.U32 R192, RZ, RZ, R176 ;  /* 0x000000ffffc07224 */ /* 0x000fe200078e00b0 */
[C---:B------:R-:W-:Y:S04]  /*24ec0*/  HMMA.16816.F32 R8, R184.reuse, R194, R8 ;  /* 0x000000c2b808723c */ /* 0x040fe80000001808 */
[----:B------:R-:W-:Y:S02]  /*24ed0*/  MOV R193, R177 ;  /* 0x000000b100c17202 */ /* 0x000fe40000000f00 */
[----:B------:R-:W4:Y:S02]  /*24ee0*/  LDSM.16.M88.4 R176, [R222+0xc800] ;  /* 0x00c80000deb0783b */ /* 0x000f240000000200 */
[C---:B-----5:R-:W-:Y:S07]  /*24ef0*/  HMMA.16816.F32 R12, R184.reuse, R196, R12 ;  /* 0x000000c4b80c723c */ /* 0x060fee000000180c */
[----:B------:R-:W-:Y:S01]  /*24f00*/  IMAD.MOV.U32 R196, RZ, RZ, R192 ;  /* 0x000000ffffc47224 */ /* 0x000fe200078e00c0 */
[C---:B------:R-:W-:Y:S04]  /*24f10*/  HMMA.16816.F32 R16, R184.reuse, R198, R16 ;  /* 0x000000c6b810723c */ /* 0x040fe80000001810 */
[----:B------:R-:W-:Y:S02]  /*24f20*/  IMAD.MOV.U32 R197, RZ, RZ, R193 ;  /* 0x000000ffffc57224 */ /* 0x000fe400078e00c1 */
[----:B------:R-:W5:Y:S02]  /*24f30*/  LDSM.16.M88.4 R192, [R222+0xd800] ;  /* 0x00d80000dec0783b */ /* 0x000f640000000200 */
[C---:B-1----:R-:W-:Y:S08]  /*24f40*/  HMMA.16816.F32 R20, R184.reuse, R188, R20 ;  /* 0x000000bcb814723c */ /* 0x042ff00000001814 */
[C---:B------:R-:W-:Y:S01]  /*24f50*/  HMMA.16816.F32 R24, R184.reuse, R190, R24 ;  /* 0x000000beb818723c */ /* 0x040fe20000001818 */
[----:B------:R-:W-:Y:S07]  /*24f60*/  LDSM.16.M88.4 R188, [R224+0x4000] ;  /* 0x00400000e0bc783b */ /* 0x000fee0000000200 */
[C---:B--2---:R-:W-:Y:S07]  /*24f70*/  HMMA.16816.F32 R28, R184.reuse, R200, R28 ;  /* 0x000000c8b81c723c */ /* 0x044fee000000181c */
[----:B------:R-:W-:Y:S01]  /*24f80*/  IMAD.MOV.U32 R200, RZ, RZ, R196 ;  /* 0x000000ffffc87224 */ /* 0x000fe200078e00c4 */
[----:B------:R-:W-:Y:S01]  /*24f90*/  HMMA.16816.F32 R32, R184, R202, R32 ;  /* 0x000000cab820723c */ /* 0x000fe20000001820 */
[----:B------:R-:W-:Y:S03]  /*24fa0*/  LDSM.16.M88.4 R184, [R215+0x4800] ;  /* 0x00480000d7b8783b */ /* 0x000fe60000000200 */
[----:B------:R-:W-:Y:S02]  /*24fb0*/  MOV R201, R197 ;  /* 0x000000c500c97202 */ /* 0x000fe40000000f00 */
[----:B------:R-:W1:Y:S02]  /*24fc0*/  LDSM.16.M88.4 R196, [R215+0x4000] ;  /* 0x00400000d7c4783b */ /* 0x000e640000000200 */
[C---:B---3--:R-:W-:Y:S08]  /*24fd0*/  HMMA.16816.F32 R4, R168.reuse, R172, R4 ;  /* 0x000000aca804723c */ /* 0x048ff00000001804 */
[C---:B------:R-:W-:Y:S01]  /*24fe0*/  HMMA.16816.F32 R8, R168.reuse, R174, R8 ;  /* 0x000000aea808723c */ /* 0x040fe20000001808 */
[----:B------:R-:W2:Y:S07]  /*24ff0*/  LDSM.16.M88.4 R172, [R215+0x5000] ;  /* 0x00500000d7ac783b */ /* 0x000eae0000000200 */
[C---:B----4-:R-:W-:Y:S08]  /*25000*/  HMMA.16816.F32 R12, R168.reuse, R176, R12 ;  /* 0x000000b0a80c723c */ /* 0x050ff0000000180c */
[C---:B------:R-:W-:Y:S01]  /*25010*/  HMMA.16816.F32 R16, R168.reuse, R178, R16 ;  /* 0x000000b2a810723c */ /* 0x040fe20000001810 */
[----:B------:R-:W3:Y:S07]  /*25020*/  LDSM.16.M88.4 R176, [R215+0x5800] ;  /* 0x00580000d7b0783b */ /* 0x000eee0000000200 */
[C---:B------:R-:W-:Y:S08]  /*25030*/  HMMA.16816.F32 R20, R168.reuse, R180, R20 ;  /* 0x000000b4a814723c */ /* 0x040ff00000001814 */
[C---:B------:R-:W-:Y:S01]  /*25040*/  HMMA.16816.F32 R24, R168.reuse, R182, R24 ;  /* 0x000000b6a818723c */ /* 0x040fe20000001818 */
[----:B------:R-:W-:Y:S07]  /*25050*/  LDSM.16.M88.4 R180, [R229+0x6000] ;  /* 0x00600000e5b4783b */ /* 0x000fee0000000200 */
[C---:B-----5:R-:W-:Y:S07]  /*25060*/  HMMA.16816.F32 R28, R168.reuse, R192, R28 ;  /* 0x000000c0a81c723c */ /* 0x060fee000000181c */
[----:B------:R-:W-:Y:S01]  /*25070*/  IMAD.MOV.U32 R192, RZ, RZ, R200 ;  /* 0x000000ffffc07224 */ /* 0x000fe200078e00c8 */
[----:B------:R-:W-:Y:S01]  /*25080*/  HMMA.16816.F32 R32, R168, R194, R32 ;  /* 0x000000c2a820723c */ /* 0x000fe20000001820 */
[----:B------:R-:W-:Y:S03]  /*25090*/  LDSM.16.M88.4 R168, [R228+0xe800] ;  /* 0x00e80000e4a8783b */ /* 0x000fe60000000200 */
[----:B------:R-:W-:Y:S02]  /*250a0*/  IMAD.MOV.U32 R193, RZ, RZ, R201 ;  /* 0x000000ffffc17224 */ /* 0x000fe400078e00c9 */
[----:B------:R-:W4:Y:S02]  /*250b0*/  LDSM.16.M88.4 R200, [R228+0xe000] ;  /* 0x00e00000e4c8783b */ /* 0x000f240000000200 */
[C---:B-1----:R-:W-:Y:S07]  /*250c0*/  HMMA.16816.F32 R4, R188.reuse, R196, R4 ;  /* 0x000000c4bc04723c */ /* 0x042fee0000001804 */
[----:B------:R-:W-:Y:S01]  /*250d0*/  IMAD.MOV.U32 R196, RZ, RZ, R192 ;  /* 0x000000ffffc47224 */ /* 0x000fe200078e00c0 */
[C---:B------:R-:W-:Y:S04]  /*250e0*/  HMMA.16816.F32 R8, R188.reuse, R198, R8 ;  /* 0x000000c6bc08723c */ /* 0x040fe80000001808 */
[----:B------:R-:W-:Y:S02]  /*250f0*/  MOV R197, R193 ;  /* 0x000000c100c57202 */ /* 0x000fe40000000f00 */
[----:B------:R-:W1:Y:S02]  /*25100*/  LDSM.16.M88.4 R192, [R228+0xf000] ;  /* 0x00f00000e4c0783b */ /* 0x000e640000000200 */
[C---:B------:R-:W-:Y:S07]  /*25110*/  HMMA.16816.F32 R12, R188.reuse, R184, R12 ;  /* 0x000000b8bc0c723c */ /* 0x040fee000000180c */
[----:B------:R-:W-:Y:S01]  /*25120*/  IMAD.MOV.U32 R184, RZ, RZ, R196 ;  /* 0x000000ffffb87224 */ /* 0x000fe200078e00c4 */
[C---:B------:R-:W-:Y:S04]  /*25130*/  HMMA.16816.F32 R16, R188.reuse, R186, R16 ;  /* 0x000000babc10723c */ /* 0x040fe80000001810 */
[----:B------:R-:W-:Y:S02]  /*25140*/  IMAD.MOV.U32 R185, RZ, RZ, R197 ;  /* 0x000000ffffb97224 */ /* 0x000fe400078e00c5 */
[----:B------:R-:W5:Y:S02]  /*25150*/  LDSM.16.M88.4 R196, [R228+0xf800] ;  /* 0x00f80000e4c4783b */ /* 0x000f640000000200 */
[C---:B--2---:R-:W-:Y:S08]  /*25160*/  HMMA.16816.F32 R20, R188.reuse, R172, R20 ;  /* 0x000000acbc14723c */ /* 0x044ff00000001814 */
[C---:B------:R-:W-:Y:S01]  /*25170*/  HMMA.16816.F32 R24, R188.reuse, R174, R24 ;  /* 0x000000aebc18723c */ /* 0x040fe20000001818 */
[----:B------:R-:W-:Y:S07]  /*25180*/  LDSM.16.M88.4 R172, [R227+0x6000] ;  /* 0x00600000e3ac783b */ /* 0x000fee0000000200 */
[C---:B---3--:R-:W-:Y:S08]  /*25190*/  HMMA.16816.F32 R28, R188.reuse, R176, R28 ;  /* 0x000000b0bc1c723c */ /* 0x048ff0000000181c */
[----:B------:R-:W-:Y:S01]  /*251a0*/  HMMA.16816.F32 R32, R188, R178, R32 ;  /* 0x000000b2bc20723c */ /* 0x000fe20000001820 */
[----:B------:R-:W2:Y:S06]  /*251b0*/  LDSM.16.M88.4 R176, [R206] ;  /* 0x00000000ceb0783b */ /* 0x000eac0000000200 */
[----:B------:R-:W-:Y:S01]  /*251c0*/  IMAD.MOV.U32 R190, RZ, RZ, R184 ;  /* 0x000000ffffbe7224 */ /* 0x000fe200078e00b8 */
[C---:B----4-:R-:W-:Y:S05]  /*251d0*/  HMMA.16816.F32 R4, R180.reuse, R200, R4 ;  /* 0x000000c8b404723c */ /* 0x050fea0000001804 */
[----:B------:R-:W-:Y:S02]  /*251e0*/  MOV R191, R185 ;  /* 0x000000b900bf7202 */ /* 0x000fe40000000f00 */
[----:B------:R-:W3:Y:S01]  /*251f0*/  LDSM.16.M88.4 R184, [R205] ;  /* 0x00000000cdb8783b */ /* 0x000ee20000000200 */
[C---:B------:R-:W-:Y:S03]  /*25200*/  HMMA.16816.F32 R8, R180.reuse, R202, R8 ;  /* 0x000000cab408723c */ /* 0x040fe60000001808 */
[----:B------:R-:W-:Y:S05]  /*25210*/  LDSM.16.M88.4 R200, [R222+0xe000] ;  /* 0x00e00000dec8783b */ /* 0x000fea0000000200 */
[C---:B------:R-:W-:Y:S08]  /*25220*/  HMMA.16816.F32 R12, R180.reuse, R168, R12 ;  /* 0x000000a8b40c723c */ /* 0x040ff0000000180c */
[C---:B------:R-:W-:Y:S01]  /*25230*/  HMMA.16816.F32 R16, R180.reuse, R170, R16 ;  /* 0x000000aab410723c */ /* 0x040fe20000001810 */
[----:B------:R-:W4:Y:S07]  /*25240*/  LDSM.16.M88.4 R168, [R204] ;  /* 0x00000000cca8783b */ /* 0x000f2e0000000200 */
[C---:B-1----:R-:W-:Y:S08]  /*25250*/  HMMA.16816.F32 R20, R180.reuse, R192, R20 ;  /* 0x000000c0b414723c */ /* 0x042ff00000001814 */
[C---:B------:R-:W-:Y:S01]  /*25260*/  HMMA.16816.F32 R24, R180.reuse, R194, R24 ;  /* 0x000000c2b418723c */ /* 0x040fe20000001818 */
[----:B------:R-:W-:Y:S07]  /*25270*/  LDSM.16.M88.4 R192, [R225+0x6000] ;  /* 0x00600000e1c0783b */ /* 0x000fee0000000200 */
[C---:B-----5:R-:W-:Y:S07]  /*25280*/  HMMA.16816.F32 R28, R180.reuse, R196, R28 ;  /* 0x000000c4b41c723c */ /* 0x060fee000000181c */
[----:B------:R-:W-:Y:S01]  /*25290*/  IMAD.MOV.U32 R196, RZ, RZ, R190 ;  /* 0x000000ffffc47224 */ /* 0x000fe200078e00be */
[----:B------:R-:W-:Y:S01]  /*252a0*/  HMMA.16816.F32 R32, R180, R198, R32 ;  /* 0x000000c6b420723c */ /* 0x000fe20000001820 */
[----:B------:R-:W-:Y:S03]  /*252b0*/  LDSM.16.M88.4 R180, [R222+0xe800] ;  /* 0x00e80000deb4783b */ /* 0x000fe60000000200 */
[----:B------:R-:W-:Y:S02]  /*252c0*/  IMAD.MOV.U32 R197, RZ, RZ, R191 ;  /* 0x000000ffffc57224 */ /* 0x000fe400078e00bf */
[----:B------:R-:W1:Y:S02]  /*252d0*/  LDSM.16.M88.4 R188, [R167] ;  /* 0x00000000a7bc783b */ /* 0x000e640000000200 */
[C---:B--2---:R-:W-:Y:S08]  /*252e0*/  HMMA.16816.F32 R4, R172.reuse, R176, R4 ;  /* 0x000000b0ac04723c */ /* 0x044ff00000001804 */
[C---:B------:R-:W-:Y:S01]  /*252f0*/  HMMA.16816.F32 R8, R172.reuse, R178, R8 ;  /* 0x000000b2ac08723c */ /* 0x040fe20000001808 */
[----:B------:R-:W2:Y:S07]  /*25300*/  LDSM.16.M88.4 R176, [R222+0xf000] ;  /* 0x00f00000deb0783b */ /* 0x000eae0000000200 */
[C---:B---3--:R-:W-:Y:S07]  /*25310*/  HMMA.16816.F32 R12, R172.reuse, R184, R12 ;  /* 0x000000b8ac0c723c */ /* 0x048fee000000180c */
[----:B------:R-:W-:Y:S01]  /*25320*/  IMAD.MOV.U32 R184, RZ, RZ, R196 ;  /* 0x000000ffffb87224 */ /* 0x000fe200078e00c4 */
[C---:B------:R-:W-:Y:S04]  /*25330*/  HMMA.16816.F32 R16, R172.reuse, R186, R16 ;  /* 0x000000baac10723c */ /* 0x040fe80000001810 */
[----:B------:R-:W-:Y:S02]  /*25340*/  MOV R185, R197 ;  /* 0x000000c500b97202 */ /* 0x000fe40000000f00 */
[----:B------:R-:W3:Y:S02]  /*25350*/  LDSM.16.M88.4 R196, [R222+0xf800] ;  /* 0x00f80000dec4783b */ /* 0x000ee40000000200 */
[C---:B----4-:R-:W-:Y:S08]  /*25360*/  HMMA.16816.F32 R20, R172.reuse, R168, R20 ;  /* 0x000000a8ac14723c */ /* 0x050ff00000001814 */
[C---:B------:R-:W-:Y:S01]  /*25370*/  HMMA.16816.F32 R24, R172.reuse, R170, R24 ;  /* 0x000000aaac18723c */ /* 0x040fe20000001818 */
[----:B------:R-:W-:Y:S07]  /*25380*/  LDSM.16.M88.4 R168, [R224+0x6000] ;  /* 0x00600000e0a8783b */ /* 0x000fee0000000200 */
[C---:B-1----:R-:W-:Y:S08]  /*25390*/  HMMA.16816.F32 R28, R172.reuse, R188, R28 ;  /* 0x000000bcac1c723c */ /* 0x042ff0000000181c */
[----:B------:R-:W-:Y:S01]  /*253a0*/  HMMA.16816.F32 R32, R172, R190, R32 ;  /* 0x000000beac20723c */ /* 0x000fe20000001820 */
[----:B------:R-:W1:Y:S04]  /*253b0*/  LDSM.16.M88.4 R172, [R215+0x6000] ;  /* 0x00600000d7ac783b */ /* 0x000e680000000200 */
[----:B------:R-:W-:Y:S03]  /*253c0*/  LDSM.16.M88.4 R188, [R215+0x7000] ;  /* 0x00700000d7bc783b */ /* 0x000fe60000000200 */
[C---:B------:R-:W-:Y:S07]  /*253d0*/  HMMA.16816.F32 R4, R192.reuse, R200, R4 ;  /* 0x000000c8c004723c */ /* 0x040fee0000001804 */
[----:B------:R-:W-:Y:S01]  /*253e0*/  IMAD.MOV.U32 R200, RZ, RZ, R184 ;  /* 0x000000ffffc87224 */ /* 0x000fe200078e00b8 */
[C---:B------:R-:W-:Y:S04]  /*253f0*/  HMMA.16816.F32 R8, R192.reuse, R202, R8 ;  /* 0x000000cac008723c */ /* 0x040fe80000001808 */
[----:B------:R-:W-:Y:S02]  /*25400*/  IMAD.MOV.U32 R201, RZ, RZ, R185 ;  /* 0x000000ffffc97224 */ /* 0x000fe400078e00b9 */
[----:B------:R-:W4:Y:S02]  /*25410*/  LDSM.16.M88.4 R184, [R215+0x6800] ;  /* 0x00680000d7b8783b */ /* 0x000f240000000200 */
[C---:B------:R-:W-:Y:S07]  /*25420*/  HMMA.16816.F32 R12, R192.reuse, R180, R12 ;  /* 0x000000b4c00c723c */ /* 0x040fee000000180c */
[----:B------:R-:W-:Y:S01]  /*25430*/  IMAD.MOV.U32 R180, RZ, RZ, R200 ;  /* 0x000000ffffb47224 */ /* 0x000fe200078e00c8 */
[C---:B------:R-:W-:Y:S04]  /*25440*/  HMMA.16816.F32 R16, R192.reuse, R182, R16 ;  /* 0x000000b6c010723c */ /* 0x040fe80000001810 */
[----:B------:R-:W-:Y:S02]  /*25450*/  MOV R181, R201 ;  /* 0x000000c900b57202 */ /* 0x000fe40000000f00 */
[----:B------:R-:W5:Y:S02]  /*25460*/  LDSM.16.M88.4 R200, [R215+0x7800] ;  /* 0x00780000d7c8783b */ /* 0x000f640000000200 */
[C---:B--2---:R-:W-:Y:S01]  /*25470*/  HMMA.16816.F32 R20, R192.reuse, R176, R20 ;  /* 0x000000b0c014723c */ /* 0x044fe20000001814 */
[----:B------:R-:W-:Y:S04]  /*25480*/  DEPBAR.LE SB0, 0x0 ;  /* 0x000080000000791a */ /* 0x000fe80000000000 */
[----:B------:R-:W-:Y:S03]  /*25490*/  BAR.SYNC.DEFER_BLOCKING 0x0 ;  /* 0x0000000000007b1d */ /* 0x000fe60000010000 */
[C---:B------:R-:W-:Y:S08]  /*254a0*/  HMMA.16816.F32 R24, R192.reuse, R178, R24 ;  /* 0x000000b2c018723c */ /* 0x040ff00000001818 */
[C---:B---3--:R-:W-:Y:S08]  /*254b0*/  HMMA.16816.F32 R28, R192.reuse, R196, R28 ;  /* 0x000000c4c01c723c */ /* 0x048ff0000000181c */
[----:B------:R-:W-:Y:S08]  /*254c0*/  HMMA.16816.F32 R32, R192, R198, R32 ;  /* 0x000000c6c020723c */ /* 0x000ff00000001820 */
[C---:B-1----:R-:W-:Y:S08]  /*254d0*/  HMMA.16816.F32 R4, R168.reuse, R172, R4 ;  /* 0x000000aca804723c */ /* 0x042ff00000001804 */
[C---:B------:R-:W-:Y:S08]  /*254e0*/  HMMA.16816.F32 R8, R168.reuse, R174, R8 ;  /* 0x000000aea808723c */ /* 0x040ff00000001808 */
[C---:B----4-:R-:W-:Y:S07]  /*254f0*/  HMMA.16816.F32 R12, R168.reuse, R184, R12 ;  /* 0x000000b8a80c723c */ /* 0x050fee000000180c */
[----:B------:R-:W-:Y:S01]  /*25500*/  IMAD.MOV.U32 R185, RZ, RZ, R180 ;  /* 0x000000ffffb97224 */ /* 0x000fe200078e00b4 */
[C---:B------:R-:W-:Y:S04]  /*25510*/  HMMA.16816.F32 R16, R168.reuse, R186, R16 ;  /* 0x000000baa810723c */ /* 0x040fe80000001810 */
[----:B------:R-:W-:Y:S04]  /*25520*/  IMAD.MOV.U32 R184, RZ, RZ, R181 ;  /* 0x000000ffffb87224 */ /* 0x000fe800078e00b5 */
[C---:B------:R-:W-:Y:S08]  /*25530*/  HMMA.16816.F32 R20, R168.reuse, R188, R20 ;  /* 0x000000bca814723c */ /* 0x040ff00000001814 */
[C---:B------:R-:W-:Y:S08]  /*25540*/  HMMA.16816.F32 R24, R168.reuse, R190, R24 ;  /* 0x000000bea818723c */ /* 0x040ff00000001818 */
        /* <DEDUP_REMOVED lines=73> */
.L_x_3541:
[----:B------:R-:W-:Y:S02]  /*259e0*/  ULDC.64 UR4, c[0x0][0x118] ;  /* 0x0000460000047ab9 */ /* 0x000fe40000000a00 */
[----:B------:R-:W2:Y:S02]  /*259f0*/  LD.E R170, [R164.64+0x38] ;  /* 0x00003804a4aa7980 */ /* 0x000ea4000c101900 */
[----:B--2---:R-:W-:Y:S04]  /*25a00*/  LEA R170, -R170, RZ, 0x6 ;  /* 0x000000ffaaaa7211 */ /* 0x004fe800078e31ff */
[----:B------:R-:W-:Y:S02]  /*25a10*/  SHF.R.S32.HI R3, RZ, 0x1f, R170 ;  /* 0x0000001fff037819 */ /* 0x000fe400000114aa */
.L_x_3542:
[----:B------:R-:W-:Y:S05]  /*25a20*/  BSYNC B0 ;  /* 0x0000000000007941 */ /* 0x000fea0003800000 */
.L_x_3540:
        /* <DEDUP_REMOVED lines=116> */
.L_x_3539:
[----:B------:R-:W-:Y:S05]  /*26170*/  BSYNC B1 ;  /* 0x0000000000017941 */ /* 0x000fea0003800000 */
.L_x_3538:
        /* <DEDUP_REMOVED lines=30> */
[C---:B------:R-:W-:Y:S02]  /*26360*/  ISETP.GE.AND P3, PT, R164.reuse, R249, PT ;  /* 0x000000f9a400720c */ /* 0x040fe40003f66270 */
[----:B------:R-:W-:Y:S02]  /*26370*/  ISETP.GE.OR P1, PT, R164, R247, !P1 ;  /* 0x000000f7a400720c */ /* 0x000fe40004f26670 */
[-C--:B------:R-:W-:Y:S02]  /*26380*/  ISETP.GE.AND P0, PT, R4, R249.reuse, PT ;  /* 0x000000f90400720c */ /* 0x080fe40003f06270 */
[-C--:B------:R-:W-:Y:S02]  /*26390*/  ISETP.GE.OR P3, PT, R164, R248.reuse, !P3 ;  /* 0x000000f8a400720c */ /* 0x080fe40005f66670 */
[----:B-1----:R-:W-:Y:S02]  /*263a0*/  FSEL R194, R12, -INF , !P1 ;  /* 0xff8000000cc27808 */ /* 0x002fe40004800000 */
[----:B------:R-:W-:Y:S02]  /*263b0*/  IADD3 R12, R3, 0x20, RZ ;  /* 0x00000020030c7810 */ /* 0x000fe40007ffe0ff */
[----:B------:R-:W-:Y:S02]  /*263c0*/  ISETP.GE.OR P0, PT, R4, R248, !P0 ;  /* 0x000000f80400720c */ /* 0x000fe40004706670 */
[----:B------:R-:W-:Y:S02]  /*263d0*/  FSEL R198, R14, -INF , !P3 ;  /* 0xff8000000ec67808 */ /* 0x000fe40005800000 */
[----:B------:R-:W-:Y:S02]  /*263e0*/  FSEL R199, R15, -INF , !P0 ;  /* 0xff8000000fc77808 */ /* 0x000fe40004000000 */
[C---:B------:R-:W-:Y:S02]  /*263f0*/  ISETP.GE.AND P0, PT, R12.reuse, R250, PT ;  /* 0x000000fa0c00720c */ /* 0x040fe40003f06270 */
[C---:B------:R-:W-:Y:S02]  /*26400*/  ISETP.GE.AND P3, PT, R12.reuse, R249, PT ;  /* 0x000000f90c00720c */ /* 0x040fe40003f66270 */
[CC--:B------:R-:W-:Y:S02]  /*26410*/  ISETP.GE.OR P0, PT, R12.reuse, R247.reuse, !P0 ;  /* 0x000000f70c00720c */ /* 0x0c0fe40004706670 */
[----:B------:R-:W-:Y:S02]  /*26420*/  ISETP.GE.OR P3, PT, R12, R248, !P3 ;  /* 0x000000f80c00720c */ /* 0x000fe40005f66670 */
[----:B------:R-:W-:Y:S02]  /*26430*/  FSEL R5, R5, -INF , !P6 ;  /* 0xff80000005057808 */ /* 0x000fe40007000000 */
[----:B------:R-:W-:Y:S02]  /*26440*/  FMNMX.FTZ R12, R168, R2, !PT ;  /* 0x00000002a80c7209 */ /* 0x000fe40007810000 */
[----:B------:R-:W-:Y:S02]  /*26450*/  ISETP.GE.AND P6, PT, R4, R250, PT ;  /* 0x000000fa0400720c */ /* 0x000fe40003fc6270 */
[----:B------:R-:W-:Y:S02]  /*26460*/  FMNMX.FTZ R12, R5, R12, !PT ;  /* 0x0000000c050c7209 */ /* 0x000fe40007810000 */
[----:B------:R-:W-:Y:S02]  /*26470*/  IADD3 R164, R3, 0x18, RZ ;  /* 0x0000001803a47810 */ /* 0x000fe40007ffe0ff */
[----:B------:R-:W-:Y:S02]  /*26480*/  FSEL R9, R9, -INF , !P5 ;  /* 0xff80000009097808 */ /* 0x000fe40006800000 */
[----:B------:R-:W-:Y:S02]  /*26490*/  FMNMX.FTZ R12, R8, R12, !PT ;  /* 0x0000000c080c7209 */ /* 0x000fe40007810000 */
[----:B------:R-:W-:Y:S02]  /*264a0*/  ISETP.GE.OR P6, PT, R4, R247, !P6 ;  /* 0x000000f70400720c */ /* 0x000fe400077c6670 */
[----:B------:R-:W-:Y:S02]  /*264b0*/  IADD3 R4, R3, 0x19, RZ ;  /* 0x0000001903047810 */ /* 0x000fe40007ffe0ff */
[----:B------:R-:W-:Y:S02]  /*264c0*/  FSEL R11, R11, -INF , !P2 ;  /* 0xff8000000b0b7808 */ /* 0x000fe40005000000 */
[----:B------:R-:W-:Y:S02]  /*264d0*/  ISETP.GE.AND P2, PT, R164, R250, PT ;  /* 0x000000faa400720c */ /* 0x000fe40003f46270 */
[----:B------:R-:W-:Y:S02]  /*264e0*/  FMNMX.FTZ R12, R9, R12, !PT ;  /* 0x0000000c090c7209 */ /* 0x000fe40007810000 */
[-C--:B------:R-:W-:Y:S02]  /*264f0*/  ISETP.GE.AND P4, PT, R166, R249.reuse, PT ;  /* 0x000000f9a600720c */ /* 0x080fe40003f86270 */
[C---:B------:R-:W-:Y:S02]  /*26500*/  ISETP.GE.AND P5, PT, R4.reuse, R250, PT ;  /* 0x000000fa0400720c */ /* 0x040fe40003fa6270 */
[----:B------:R-:W-:Y:S02]  /*26510*/  ISETP.GE.AND P1, PT, R4, R249, PT ;  /* 0x000000f90400720c */ /* 0x000fe40003f26270 */
[-C--:B------:R-:W-:Y:S02]  /*26520*/  ISETP.GE.OR P2, PT, R164, R247.reuse, !P2 ;  /* 0x000000f7a400720c */ /* 0x080fe40005746670 */
[----:B------:R-:W-:Y:S02]  /*26530*/  FMNMX.FTZ R14, R194, R12, !PT ;  /* 0x0000000cc20e7209 */ /* 0x000fe40007810000 */
[-C--:B------:R-:W-:Y:S02]  /*26540*/  ISETP.GE.OR P4, PT, R166, R248.reuse, !P4 ;  /* 0x000000f8a600720c */ /* 0x080fe40006786670 */
[C---:B------:R-:W-:Y:S02]  /*26550*/  ISETP.GE.OR P5, PT, R4.reuse, R247, !P5 ;  /* 0x000000f70400720c */ /* 0x040fe40006fa6670 */
[----:B------:R-:W-:Y:S02]  /*26560*/  ISETP.GE.OR P1, PT, R4, R248, !P1 ;  /* 0x000000f80400720c */ /* 0x000fe40004f26670 */
[----:B------:R-:W-:Y:S02]  /*26570*/  IADD3 R4, R3, 0x21, RZ ;  /* 0x0000002103047810 */ /* 0x000fe40007ffe0ff */
[----:B------:R-:W-:Y:S02]  /*26580*/  FSEL R195, R13, -INF , !P6 ;  /* 0xff8000000dc37808 */ /* 0x000fe40007000000 */
[----:B------:R-:W-:Y:S02]  /*26590*/  FSEL R10, R10, -INF , !P4 ;  /* 0xff8000000a0a7808 */ /* 0x000fe40006000000 */
[-C--:B------:R-:W-:Y:S02]  /*265a0*/  ISETP.GE.AND P4, PT, R164, R249.reuse, PT ;  /* 0x000000f9a400720c */ /* 0x080fe40003f86270 */
[----:B------:R-:W-:Y:S02]  /*265b0*/  ISETP.GE.AND P6, PT, R4, R250, PT ;  /* 0x000000fa0400720c */ /* 0x000fe40003fc6270 */
[----:B------:R-:W-:Y:S02]  /*265c0*/  FSEL R196, R16, -INF , !P2 ;  /* 0xff80000010c47808 */ /* 0x000fe40005000000 */
[----:B------:R-:W-:Y:S02]  /*265d0*/  ISETP.GE.AND P2, PT, R4, R249, PT ;  /* 0x000000f90400720c */ /* 0x000fe40003f46270 */
[----:B------:R-:W-:Y:S02]  /*265e0*/  FMNMX.FTZ R14, R195, R14, !PT ;  /* 0x0000000ec30e7209 */ /* 0x000fe40007810000 */
[----:B------:R-:W-:Y:S02]  /*265f0*/  FMNMX.FTZ R15, R6, R0, !PT ;  /* 0x00000000060f7209 */ /* 0x000fe40007810000 */
[-C--:B------:R-:W-:Y:S02]  /*26600*/  ISETP.GE.OR P4, PT, R164, R248.reuse, !P4 ;  /* 0x000000f8a400720c */ /* 0x080fe40006786670 */
        /* <DEDUP_REMOVED lines=15> */
[-C--:B------:R-:W-:Y:S02]  /*26700*/  ISETP.GE.OR P5, PT, R4, R247.reuse, !P5 ;  /* 0x000000f70400720c */ /* 0x080fe40006fa6670 */
[----:B------:R-:W-:Y:S02]  /*26710*/  FMNMX.FTZ R15, R18, R16, !PT ;  /* 0x00000010120f7209 */ /* 0x000fe40007810000 */
[----:B------:R-:W-:Y:S02]  /*26720*/  FMNMX.FTZ R14, R11, R14, !PT ;  /* 0x0000000e0b0e7209 */ /* 0x000fe40007810000 */
[C---:B------:R-:W-:Y:S02]  /*26730*/  ISETP.GE.OR P4, PT, R13.reuse, R247, !P4 ;  /* 0x000000f70d00720c */ /* 0x040fe40006786670 */
[----:B------:R-:W-:Y:S02]  /*26740*/  ISETP.GE.OR P0, PT, R13, R248, !P0 ;  /* 0x000000f80d00720c */ /* 0x000fe40004706670 */
[C---:B------:R-:W-:Y:S02]  /*26750*/  IADD3 R13, R3.reuse, 0x30, RZ ;  /* 0x00000030030d7810 */ /* 0x040fe40007ffe0ff */
[----:B------:R-:W-:Y:S02]  /*26760*/  IADD3 R12, R3, 0x31, RZ ;  /* 0x00000031030c7810 */ /* 0x000fe40007ffe0ff */
[----:B------:R-:W-:Y:S02]  /*26770*/  FSEL R201, R19, -INF , !P1 ;  /* 0xff80000013c97808 */ /* 0x000fe40004800000 */
[----:B------:R-:W-:Y:S02]  /*26780*/  ISETP.GE.AND P6, PT, R13, R250, PT ;  /* 0x000000fa0d00720c */ /* 0x000fe40003fc6270 */
[----:B------:R-:W-:Y:S02]  /*26790*/  FSEL R24, R24, -INF , !P5 ;  /* 0xff80000018187808 */ /* 0x000fe40006800000 */
[----:B------:R-:W-:Y:S02]  /*267a0*/  FMNMX.FTZ R15, R17, R15, !PT ;  /* 0x0000000f110f7209 */ /* 0x000fe40007810000 */
[----:B------:R-:W-:Y:S02]  /*267b0*/  FMNMX.FTZ R14, R198, R14, !PT ;  /* 0x0000000ec60e7209 */ /* 0x000fe40007810000 */
[----:B------:R-:W-:Y:S02]  /*267c0*/  ISETP.GE.AND P1, PT, R4, R249, PT ;  /* 0x000000f90400720c */ /* 0x000fe40003f26270 */
[----:B------:R-:W-:Y:S02]  /*267d0*/  ISETP.GE.AND P5, PT, R12, R250, PT ;  /* 0x000000fa0c00720c */ /* 0x000fe40003fa6270 */
[----:B------:R-:W-:Y:S02]  /*267e0*/  ISETP.GE.OR P6, PT, R13, R247, !P6 ;  /* 0x000000f70d00720c */ /* 0x000fe400077c6670 */
[----:B------:R-:W-:Y:S02]  /*267f0*/  FSEL R203, R25, -INF , !P4 ;  /* 0xff80000019cb7808 */ /* 0x000fe40006000000 */
[----:B------:R-:W-:Y:S02]  /*26800*/  FMNMX.FTZ R15, R24, R15, !PT ;  /* 0x0000000f180f7209 */ /* 0x000fe40007810000 */
[----:B------:R-:W-:Y:S02]  /*26810*/  ISETP.GE.OR P1, PT, R4, R248, !P1 ;  /* 0x000000f80400720c */ /* 0x000fe40004f26670 */
[----:B------:R-:W-:Y:S02]  /*26820*/  IADD3 R4, R3, 0x38, RZ ;  /* 0x0000003803047810 */ /* 0x000fe40007ffe0ff */
        /* <DEDUP_REMOVED lines=8> */
[----:B------:R-:W-:Y:S02]  /*268b0*/  ISETP.GE.OR P4, PT, R4, R247, !P4 ;  /* 0x000000f70400720c */ /* 0x000fe40006786670 */
[----:B------:R-:W-:Y:S02]  /*268c0*/  FMNMX.FTZ R15, R180, R15, !PT ;  /* 0x0000000fb40f7209 */ /* 0x000fe40007810000 */
        /* <DEDUP_REMOVED lines=11> */
[----:B------:R-:W-:Y:S02]  /*26980*/  ISETP.GE.OR P1, PT, R13, R248, !P2 ;  /* 0x000000f80d00720c */ /* 0x000fe40005726670 */
[----:B------:R-:W-:Y:S02]  /*26990*/  ISETP.GE.AND P2, PT, R12, R249, PT ;  /* 0x000000f90c00720c */ /* 0x000fe40003f46270 */
[----:B------:R-:W-:Y:S02]  /*269a0*/  FSEL R181, R27, -INF , !P0 ;  /* 0xff8000001bb57808 */ /* 0x000fe40004000000 */
[----:B------:R-:W-:Y:S02]  /*269b0*/  FMNMX.FTZ R15, R182, R15, !PT ;  /* 0x0000000fb60f7209 */ /* 0x000fe40007810000 */
[----:B------:R-:W-:Y:S02]  /*269c0*/  ISETP.GE.AND P6, PT, R3, R250, PT ;  /* 0x000000fa0300720c */ /* 0x000fe40003fc6270 */
[-C--:B------:R-:W-:Y:S02]  /*269d0*/  ISETP.GE.OR P2, PT, R12, R248.reuse, !P2 ;  /* 0x000000f80c00720c */ /* 0x080fe40005746670 */
        /* <DEDUP_REMOVED lines=63> */
[-CC-:B------:R-:W-:Y:S02]  /*26dd0*/  FFMA.FTZ R201, R201, R165.reuse, -R172.reuse ;  /* 0x000000a5c9c97223 */ /* 0x180fe400000108ac */
        /* <DEDUP_REMOVED lines=9> */
[----:B------:R-:W-:Y:S02]  /*26e70*/  FMUL.FTZ R9, R2, R157 ;  /* 0x0000009d02097220 */ /* 0x000fe40000410000 */
[----:B------:R-:W-:Y:S02]  /*26e80*/  IMAD.MOV.U32 R161, RZ, RZ, R17 ;  /* 0x000000ffffa17224 */ /* 0x000fe400078e0011 */
[C---:B----4-:R-:W-:Y:S02]  /*26e90*/  FMUL.FTZ R7, R0.reuse, R163 ;  /* 0x000000a300077220 */ /* 0x050fe40000410000 */
[C---:B------:R-:W-:Y:S01]  /*26ea0*/  FMUL.FTZ R6, R0.reuse, R162 ;  /* 0x000000a200067220 */ /* 0x040fe20000410000 */
[----:B------:R-:W-:Y:S01]  /*26eb0*/  MOV R162, R24 ;  /* 0x0000001800a27202 */ /* 0x000fe20000000f00 */
[C---:B------:R-:W-:Y:S01]  /*26ec0*/  FMUL.FTZ R10, R0.reuse, R158 ;  /* 0x0000009e000a7220 */ /* 0x040fe20000410000 */
[----:B------:R-:W-:Y:S01]  /*26ed0*/  MUFU.EX2 R191, R191 ;  /* 0x000000bf00bf7308 */ /* 0x000fe20000000800 */
[----:B------:R-:W-:Y:S02]  /*26ee0*/  FMUL.FTZ R11, R0, R159 ;  /* 0x0000009f000b7220 */ /* 0x000fe40000410000 */
[C---:B------:R-:W-:Y:S01]  /*26ef0*/  FMUL.FTZ R16, R2.reuse, R148 ;  /* 0x0000009402107220 */ /* 0x040fe20000410000 */
[----:B------:R-:W-:Y:S01]  /*26f00*/  LDSM.16.MT88.4 R156, [R223+0x14800] ;  /* 0x01480000df9c783b */ /* 0x000fe20000004200 */
[----:B------:R-:W-:Y:S02]  /*26f10*/  FMUL.FTZ R17, R2, R149 ;  /* 0x0000009502117220 */ /* 0x000fe40000410000 */
[C---:B------:R-:W-:Y:S02]  /*26f20*/  FMUL.FTZ R18, R0.reuse, R150 ;  /* 0x0000009600127220 */ /* 0x040fe40000410000 */
[----:B------:R-:W-:Y:S01]  /*26f30*/  FMUL.FTZ R19, R0, R151 ;  /* 0x0000009700137220 */ /* 0x000fe20000410000 */
[----:B------:R-:W3:Y:S01]  /*26f40*/  MUFU.EX2 R190, R190 ;  /* 0x000000be00be7308 */ /* 0x000ee20000000800 */
[C---:B------:R-:W-:Y:S01]  /*26f50*/  FMUL.FTZ R24, R2.reuse, R140 ;  /* 0x0000008c02187220 */ /* 0x040fe20000410000 */
[----:B------:R-:W-:Y:S01]  /*26f60*/  LDSM.16.MT88.4 R148, [R219+0x10800] ;  /* 0x01080000db94783b */ /* 0x000fe20000004200 */
[----:B------:R-:W-:Y:S01]  /*26f70*/  FMUL.FTZ R25, R2, R141 ;  /* 0x0000008d02197220 */ /* 0x000fe20000410000 */
[----:B--2---:R-:W-:Y:S01]  /*26f80*/  F2FP.PACK_AB R170, R192, R193 ;  /* 0x000000c1c0aa723e */ /* 0x004fe200000000ff */
[C---:B------:R-:W-:Y:S02]  /*26f90*/  FMUL.FTZ R26, R0.reuse, R142 ;  /* 0x0000008e001a7220 */ /* 0x040fe40000410000 */
[----:B------:R-:W-:Y:S02]  /*26fa0*/  FMUL.FTZ R27, R0, R143 ;  /* 0x0000008f001b7220 */ /* 0x000fe40000410000 */
[C---:B------:R-:W-:Y:S01]  /*26fb0*/  FMUL.FTZ R32, R2.reuse, R132 ;  /* 0x0000008402207220 */ /* 0x040fe20000410000 */
[----:B------:R-:W-:Y:S01]  /*26fc0*/  MUFU.EX2 R189, R189 ;  /* 0x000000bd00bd7308 */ /* 0x000fe20000000800 */
[----:B------:R-:W-:Y:S01]  /*26fd0*/  FMUL.FTZ R33, R2, R133 ;  /* 0x0000008502217220 */ /* 0x000fe20000410000 */
[----:B------:R-:W-:Y:S01]  /*26fe0*/  LDSM.16.MT88.4 R140, [R219+0x12000] ;  /* 0x01200000db8c783b */ /* 0x000fe20000004200 */
[C---:B------:R-:W-:Y:S02]  /*26ff0*/  FMUL.FTZ R34, R0.reuse, R134 ;  /* 0x0000008600227220 */ /* 0x040fe40000410000 */
[----:B------:R-:W-:Y:S02]  /*27000*/  FMUL.FTZ R35, R0, R135 ;  /* 0x0000008700237220 */ /* 0x000fe40000410000 */
[C---:B------:R-:W-:Y:S02]  /*27010*/  FMUL.FTZ R36, R2.reuse, R36 ;  /* 0x0000002402247220 */ /* 0x040fe40000410000 */
[----:B------:R-:W-:Y:S01]  /*27020*/  FMUL.FTZ R37, R2, R37 ;  /* 0x0000002502257220 */ /* 0x000fe20000410000 */
[----:B------:R-:W2:Y:S01]  /*27030*/  MUFU.EX2 R188, R188 ;  /* 0x000000bc00bc7308 */ /* 0x000ea20000000800 */
[----:B------:R-:W-:Y:S01]  /*27040*/  LDSM.16.MT88.4 R132, [R220+0x12000] ;  /* 0x01200000dc84783b */ /* 0x000fe20000004200 */
[----:B------:R-:W-:Y:S01]  /*27050*/  FMUL.FTZ R38, R0, R38 ;  /* 0x0000002600267220 */ /* 0x000fe20000410000 */
[----:B---3--:R-:W-:Y:S01]  /*27060*/  F2FP.PACK_AB R169, R190, R191 ;  /* 0x000000bfbea9723e */ /* 0x008fe200000000ff */
        /* <DEDUP_REMOVED lines=11> */
[----:B------:R-:W-:Y:S01]  /*27120*/  FMUL.FTZ R48, R2, R48 ;  /* 0x0000003002307220 */ /* 0x000fe20000410000 */
[----:B--2---:R-:W-:Y:S01]  /*27130*/  F2FP.PACK_AB R171, R188, R189 ;  /* 0x000000bdbcab723e */ /* 0x004fe200000000ff */
[----:B------:R-:W-:Y:S02]  /*27140*/  FMUL.FTZ R49, R2, R49 ;  /* 0x0000003102317220 */ /* 0x000fe40000410000 */
[C---:B------:R-:W-:Y:S02]  /*27150*/  FMUL.FTZ R50, R0.reuse, R50 ;  /* 0x0000003200327220 */ /* 0x040fe40000410000 */
[----:B------:R-:W-:Y:S01]  /*27160*/  FMUL.FTZ R51, R0, R51 ;  /* 0x0000003300337220 */ /* 0x000fe20000410000 */
[----:B------:R-:W-:Y:S01]  /*27170*/  MUFU.EX2 R196, R196 ;  /* 0x000000c400c47308 */ /* 0x000fe20000000800 */
[C---:B-1----:R-:W-:Y:S05]  /*27180*/  HMMA.16816.F32 R4, R168.reuse, R12, R4 ;  /* 0x0000000ca804723c */ /* 0x042fea0000001804 */
[C---:B------:R-:W-:Y:S02]  /*27190*/  FMUL.FTZ R52, R2.reuse, R52 ;  /* 0x0000003402347220 */ /* 0x040fe40000410000 */
[C---:B------:R-:W-:Y:S01]  /*271a0*/  FMUL.FTZ R12, R2.reuse, R152 ;  /* 0x00000098020c7220 */ /* 0x040fe20000410000 */
[C---:B------:R-:W-:Y:S01]  /*271b0*/  HMMA.16816.F32 R8, R168.reuse, R14, R8 ;  /* 0x0000000ea808723c */ /* 0x040fe20000001808 */
[----:B------:R-:W-:Y:S03]  /*271c0*/  MUFU.EX2 R197, R197 ;  /* 0x000000c500c57308 */ /* 0x000fe60000000800 */
[C---:B------:R-:W-:Y:S02]  /*271d0*/  FMUL.FTZ R13, R2.reuse, R153 ;  /* 0x00000099020d7220 */ /* 0x040fe40000410000 */
[----:B------:R-:W-:Y:S02]  /*271e0*/  FMUL.FTZ R53, R2, R53 ;  /* 0x0000003502357220 */ /* 0x000fe40000410000 */
[C---:B------:R-:W-:Y:S03]  /*271f0*/  FMUL.FTZ R14, R0.reuse, R154 ;  /* 0x0000009a000e7220 */ /* 0x040fe60000410000 */
[----:B------:R-:W-:Y:S01]  /*27200*/  MUFU.EX2 R198, R198 ;  /* 0x000000c600c67308 */ /* 0x000fe20000000800 */
[C---:B------:R-:W-:Y:S02]  /*27210*/  FMUL.FTZ R15, R0.reuse, R155 ;  /* 0x0000009b000f7220 */ /* 0x040fe40000410000 */
[----:B------:R-:W1:Y:S01]  /*27220*/  LDSM.16.MT88.4 R152, [R219+0x10000] ;  /* 0x01000000db98783b */ /* 0x000e620000004200 */
[C---:B------:R-:W-:Y:S02]  /*27230*/  FMUL.FTZ R54, R0.reuse, R54 ;  /* 0x0000003600367220 */ /* 0x040fe40000410000 */
[----:B------:R-:W-:Y:S02]  /*27240*/  FMUL.FTZ R55, R0, R55 ;  /* 0x0000003700377220 */ /* 0x000fe40000410000 */
[C---:B------:R-:W-:Y:S02]  /*27250*/  HMMA.16816.F32 R12, R168.reuse, R20, R12 ;  /* 0x00000014a80c723c */ /* 0x040fe4000000180c */
[----:B------:R-:W2:Y:S01]  /*27260*/  MUFU.EX2 R199, R199 ;  /* 0x000000c700c77308 */ /* 0x000ea20000000800 */
[C---:B------:R-:W-:Y:S02]  /*27270*/  FMUL.FTZ R56, R2.reuse, R56 ;  /* 0x0000003802387220 */ /* 0x040fe40000410000 */
[C---:B------:R-:W-:Y:S02]  /*27280*/  FMUL.FTZ R57, R2.reuse, R57 ;  /* 0x0000003902397220 */ /* 0x040fe40000410000 */
[C---:B------:R-:W-:Y:S01]  /*27290*/  FMUL.FTZ R20, R2.reuse, R144 ;  /* 0x0000009002147220 */ /* 0x040fe20000410000 */
[C---:B------:R-:W-:Y:S04]  /*272a0*/  HMMA.16816.F32 R16, R168.reuse, R22, R16 ;  /* 0x00000016a810723c */ /* 0x040fe80000001810 */
[----:B------:R-:W-:Y:S01]  /*272b0*/  FMUL.FTZ R21, R2, R145 ;  /* 0x0000009102157220 */ /* 0x000fe20000410000 */
[----:B------:R-:W-:Y:S01]  /*272c0*/  MUFU.EX2 R200, R200 ;  /* 0x000000c800c87308 */ /* 0x000fe20000000800 */
[C---:B------:R-:W-:Y:S02]  /*272d0*/  FMUL.FTZ R58, R0.reuse, R58 ;  /* 0x0000003a003a7220 */ /* 0x040fe40000410000 */
[C---:B------:R-:W-:Y:S04]  /*272e0*/  FMUL.FTZ R22, R0.reuse, R146 ;  /* 0x0000009200167220 */ /* 0x040fe80000410000 */
[C---:B------:R-:W-:Y:S02]  /*272f0*/  FMUL.FTZ R23, R0.reuse, R147 ;  /* 0x0000009300177220 */ /* 0x040fe40000410000 */
[----:B------:R-:W4:Y:S01]  /*27300*/  LDSM.16.MT88.4 R144, [R223+0x12000] ;  /* 0x01200000df90783b */ /* 0x000f220000004200 */
[----:B------:R-:W-:Y:S01]  /*27310*/  FMUL.FTZ R59, R0, R59 ;  /* 0x0000003b003b7220 */ /* 0x000fe20000410000 */
[----:B------:R-:W5:Y:S01]  /*27320*/  MUFU.EX2 R201, R201 ;  /* 0x000000c900c97308 */ /* 0x000f620000000800 */
[C---:B------:R-:W-:Y:S02]  /*27330*/  FMUL.FTZ R60, R2.reuse, R60 ;  /* 0x0000003c023c7220 */ /* 0x040fe40000410000 */
[C---:B------:R-:W-:Y:S03]  /*27340*/  HMMA.16816.F32 R20, R168.reuse, R28, R20 ;  /* 0x0000001ca814723c */ /* 0x040fe60000001814 */
[----:B------:R-:W-:Y:S02]  /*27350*/  FMUL.FTZ R61, R2, R61 ;  /* 0x0000003d023d7220 */ /* 0x000fe40000410000 */
[----:B------:R-:W-:Y:S02]  /*27360*/  FMUL.FTZ R62, R0, R62 ;  /* 0x0000003e003e7220 */ /* 0x000fe40000410000 */
[C---:B------:R-:W-:Y:S01]  /*27370*/  FMUL.FTZ R28, R2.reuse, R136 ;  /* 0x00000088021c7220 */ /* 0x040fe20000410000 */
[C---:B------:R-:W-:Y:S01]  /*27380*/  HMMA.16816.F32 R24, R168.reuse, R30, R24 ;  /* 0x0000001ea818723c */ /* 0x040fe20000001818 */
[----:B------:R-:W-:Y:S03]  /*27390*/  MUFU.EX2 R203, R203 ;  /* 0x000000cb00cb7308 */ /* 0x000fe60000000800 */
[----:B------:R-:W-:Y:S02]  /*273a0*/  FMUL.FTZ R29, R2, R137 ;  /* 0x00000089021d7220 */ /* 0x000fe40000410000 */
[C---:B------:R-:W-:Y:S02]  /*273b0*/  FMUL.FTZ R63, R0.reuse, R63 ;  /* 0x0000003f003f7220 */ /* 0x040fe40000410000 */
[C---:B------:R-:W-:Y:S04]  /*273c0*/  FMUL.FTZ R30, R0.reuse, R138 ;  /* 0x0000008a001e7220 */ /* 0x040fe80000410000 */
[----:B------:R-:W-:Y:S02]  /*273d0*/  FMUL.FTZ R31, R0, R139 ;  /* 0x0000008b001f7220 */ /* 0x000fe40000410000 */
[----:B------:R-:W2:Y:S01]  /*273e0*/  LDSM.16.MT88.4 R136, [R221+0x12000] ;  /* 0x01200000dd88783b */ /* 0x000ea20000004200 */
        /* <DEDUP_REMOVED lines=94> */
[-CC-:B------:R-:W-:Y:S02]  /*279d0*/  FFMA.FTZ R202, R202, R165.reuse, -R172.reuse ;  /* 0x000000a5caca7223 */ /* 0x180fe400000108ac */
[--C-:B------:R-:W-:Y:S03]  /*279e0*/  FFMA.FTZ R181, R181, R165, -R172.reuse ;  /* 0x000000a5b5b57223 */ /* 0x100fe600000108ac */
[C---:B------:R-:W-:Y:S01]  /*279f0*/  HMMA.16816.F32 R120, R168.reuse, R138, R120 ;  /* 0x0000008aa878723c */ /* 0x040fe20000001878 */
[----:B------:R-:W1:Y:S01]  /*27a00*/  LDSM.16.MT88.4 R136, [R220+0x10800] ;  /* 0x01080000dc88783b */ /* 0x000e620000004200 */
[----:B------:R-:W1:Y:S01]  /*27a10*/  MUFU.EX2 R202, R202 ;  /* 0x000000ca00ca7308 */ /* 0x000e620000000800 */
[C---:B------:R-:W-:Y:S02]  /*27a20*/  FMUL.FTZ R124, R2.reuse, R124 ;  /* 0x0000007c027c7220 */ /* 0x040fe40000410000 */
[----:B------:R-:W-:Y:S02]  /*27a30*/  FMUL.FTZ R125, R2, R125 ;  /* 0x0000007d027d7220 */ /* 0x000fe40000410000 */
[C---:B------:R-:W-:Y:S02]  /*27a40*/  FMUL.FTZ R126, R0.reuse, R126 ;  /* 0x0000007e007e7220 */ /* 0x040fe40000410000 */
[----:B------:R-:W-:Y:S03]  /*27a50*/  FMUL.FTZ R127, R0, R127 ;  /* 0x0000007f007f7220 */ /* 0x000fe60000410000 */
[-C--:B------:R-:W-:Y:S02]  /*27a60*/  FFMA.FTZ R172, R166, R165.reuse, -R172 ;  /* 0x000000a5a6ac7223 */ /* 0x080fe400000108ac */
[--C-:B------:R-:W-:Y:S02]  /*27a70*/  FFMA.FTZ R180, R180, R165, -R179.reuse ;  /* 0x000000a5b4b47223 */ /* 0x100fe400000108b3 */
[C---:B--2---:R-:W-:Y:S03]  /*27a80*/  HMMA.16816.F32 R124, R168.reuse, R132, R124 ;  /* 0x00000084a87c723c */ /* 0x044fe6000000187c */
[C---:B------:R-:W-:Y:S02]  /*27a90*/  FMUL.FTZ R128, R2.reuse, R128 ;  /* 0x0000008002807220 */ /* 0x040fe40000410000 */
[----:B------:R-:W-:Y:S02]  /*27aa0*/  FMUL.FTZ R129, R2, R129 ;  /* 0x0000008102817220 */ /* 0x000fe40000410000 */
[C---:B------:R-:W-:Y:S01]  /*27ab0*/  FMUL.FTZ R130, R0.reuse, R130 ;  /* 0x0000008200827220 */ /* 0x040fe20000410000 */
[----:B---3--:R-:W-:Y:S01]  /*27ac0*/  F2FP.PACK_AB R132, R195, R194 ;  /* 0x000000c2c384723e */ /* 0x008fe200000000ff */
[----:B------:R-:W-:Y:S03]  /*27ad0*/  FMUL.FTZ R131, R0, R131 ;  /* 0x0000008300837220 */ /* 0x000fe60000410000 */
[----:B------:R-:W-:Y:S01]  /*27ae0*/  F2FP.PACK_AB R133, R199, R198 ;  /* 0x000000c6c785723e */ /* 0x000fe200000000ff */
[----:B------:R-:W-:Y:S02]  /*27af0*/  FFMA.FTZ R178, R178, R165, -R179 ;  /* 0x000000a5b2b27223 */ /* 0x000fe400000108b3 */
[----:B------:R-:W-:Y:S01]  /*27b00*/  FFMA.FTZ R187, R2, R252, R187 ;  /* 0x000000fc02bb7223 */ /* 0x000fe200000100bb */
[----:B------:R-:W-:Y:S01]  /*27b10*/  HMMA.16816.F32 R128, R168, R134, R128 ;  /* 0x00000086a880723c */ /* 0x000fe20000001880 */
[----:B------:R-:W-:Y:S02]  /*27b20*/  MUFU.EX2 R168, R181 ;  /* 0x000000b500a87308 */ /* 0x000fe40000000800 */
[----:B------:R-:W-:Y:S02]  /*27b30*/  FFMA.FTZ R191, R0, R251, R191 ;  /* 0x000000fb00bf7223 */ /* 0x000fe400000100bf */
[----:B------:R-:W-:Y:S02]  /*27b40*/  FADD.FTZ R187, R186, R187 ;  /* 0x000000bbbabb7221 */ /* 0x000fe40000010000 */
[----:B------:R-:W-:Y:S01]  /*27b50*/  F2FP.PACK_AB R134, R197, R196 ;  /* 0x000000c4c586723e */ /* 0x000fe200000000ff */
[----:B------:R-:W-:Y:S01]  /*27b60*/  IMAD.MOV.U32 R169, RZ, RZ, R160 ;  /* 0x000000ffffa97224 */ /* 0x000fe200078e00a0 */
[----:B-----5:R-:W-:Y:S02]  /*27b70*/  F2FP.PACK_AB R135, R201, R200 ;  /* 0x000000c8c987723e */ /* 0x020fe400000000ff */
[----:B------:R-:W-:Y:S01]  /*27b80*/  MUFU.EX2 R181, R178 ;  /* 0x000000b200b57308 */ /* 0x000fe20000000800 */
[----:B------:R-:W-:Y:S01]  /*27b90*/  MOV R171, R162 ;  /* 0x000000a200ab7202 */ /* 0x000fe20000000f00 */
[----:B------:R-:W-:Y:S01]  /*27ba0*/  FADD.FTZ R191, R190, R191 ;  /* 0x000000bfbebf7221 */ /* 0x000fe20000010000 */
[----:B------:R-:W-:Y:S01]  /*27bb0*/  MOV R170, R161 ;  /* 0x000000a100aa7202 */ /* 0x000fe20000000f00 */
[----:B------:R-:W-:Y:S01]  /*27bc0*/  FADD.FTZ R187, R193, R187 ;  /* 0x000000bbc1bb7221 */ /* 0x000fe20000010000 */
[C---:B----4-:R-:W-:Y:S01]  /*27bd0*/  HMMA.16816.F32 R4, R132.reuse, R140, R4 ;  /* 0x0000008c8404723c */ /* 0x050fe20000001804 */
[----:B------:R-:W-:Y:S04]  /*27be0*/  LDSM.16.MT88.4 R160, [R221+0x14800] ;  /* 0x01480000dda0783b */ /* 0x000fe80000004200 */
[----:B------:R-:W-:Y:S02]  /*27bf0*/  FADD.FTZ R191, R189, R191 ;  /* 0x000000bfbdbf7221 */ /* 0x000fe40000010000 */
[----:B------:R-:W-:Y:S01]  /*27c00*/  FADD.FTZ R192, R192, R187 ;  /* 0x000000bbc0c07221 */ /* 0x000fe20000010000 */
[C---:B------:R-:W-:Y:S01]  /*27c10*/  HMMA.16816.F32 R8, R132.reuse, R142, R8 ;  /* 0x0000008e8408723c */ /* 0x040fe20000001808 */
[----:B------:R-:W2:Y:S03]  /*27c20*/  LDSM.16.MT88.4 R140, [R221+0x12800] ;  /* 0x01280000dd8c783b */ /* 0x000ea60000004200 */
[----:B------:R-:W-:Y:S02]  /*27c30*/  FADD.FTZ R188, R188, R191 ;  /* 0x000000bfbcbc7221 */ /* 0x000fe40000010000 */
[----:B------:R-:W-:Y:S02]  /*27c40*/  FADD.FTZ R192, R194, R192 ;  /* 0x000000c0c2c07221 */ /* 0x000fe40000010000 */
[C---:B------:R-:W-:Y:S04]  /*27c50*/  HMMA.16816.F32 R12, R132.reuse, R144, R12 ;  /* 0x00000090840c723c */ /* 0x040fe8000000180c */
[----:B------:R-:W-:Y:S02]  /*27c60*/  FADD.FTZ R188, R198, R188 ;  /* 0x000000bcc6bc7221 */ /* 0x000fe40000010000 */
[----:B------:R-:W-:Y:S02]  /*27c70*/  FADD.FTZ R195, R195, R192 ;  /* 0x000000c0c3c37221 */ /* 0x000fe40000010000 */
[C---:B------:R-:W-:Y:S01]  /*27c80*/  HMMA.16816.F32 R16, R132.reuse, R146, R16 ;  /* 0x000000928410723c */ /* 0x040fe20000001810 */
[----:B------:R-:W-:Y:S03]  /*27c90*/  LDSM.16.MT88.4 R144, [R219+0x12800] ;  /* 0x01280000db90783b */ /* 0x000fe60000004200 */
[----:B------:R-:W-:Y:S02]  /*27ca0*/  FADD.FTZ R199, R199, R188 ;  /* 0x000000bcc7c77221 */ /* 0x000fe40000010000 */
[----:B------:R-:W-:Y:S02]  /*27cb0*/  FADD.FTZ R195, R196, R195 ;  /* 0x000000c3c4c37221 */ /* 0x000fe40000010000 */
[C---:B-1----:R-:W-:Y:S04]  /*27cc0*/  HMMA.16816.F32 R20, R132.reuse, R136, R20 ;  /* 0x000000888414723c */ /* 0x042fe80000001814 */
[----:B------:R-:W-:Y:S02]  /*27cd0*/  FADD.FTZ R199, R200, R199 ;  /* 0x000000c7c8c77221 */ /* 0x000fe40000010000 */
[----:B------:R-:W-:Y:S02]  /*27ce0*/  FADD.FTZ R197, R197, R195 ;  /* 0x000000c3c5c57221 */ /* 0x000fe40000010000 */
[C---:B------:R-:W-:Y:S01]  /*27cf0*/  HMMA.16816.F32 R24, R132.reuse, R138, R24 ;  /* 0x0000008a8418723c */ /* 0x040fe20000001818 */
[----:B------:R-:W1:Y:S03]  /*27d00*/  LDSM.16.MT88.4 R136, [R220+0x12800] ;  /* 0x01280000dc88783b */ /* 0x000e660000004200 */
[----:B------:R-:W-:Y:S04]  /*27d10*/  FADD.FTZ R201, R201, R199 ;  /* 0x000000c7c9c97221 */ /* 0x000fe80000010000 */
[C---:B------:R-:W-:Y:S04]  /*27d20*/  HMMA.16816.F32 R28, R132.reuse, R148, R28 ;  /* 0x00000094841c723c */ /* 0x040fe8000000181c */
[----:B------:R-:W-:Y:S04]  /*27d30*/  FADD.FTZ R2, R202, R201 ;  /* 0x000000c9ca027221 */ /* 0x000fe80000010000 */
[C---:B------:R-:W-:Y:S01]  /*27d40*/  HMMA.16816.F32 R32, R132.reuse, R150, R32 ;  /* 0x000000968420723c */ /* 0x040fe20000001820 */
[----:B------:R-:W3:Y:S07]  /*27d50*/  LDSM.16.MT88.4 R148, [R220+0x14800] ;  /* 0x01480000dc94783b */ /* 0x000eee0000004200 */
[C---:B------:R-:W-:Y:S08]  /*27d60*/  HMMA.16816.F32 R36, R132.reuse, R152, R36 ;  /* 0x000000988424723c */ /* 0x040ff00000001824 */
[C---:B------:R-:W-:Y:S08]  /*27d70*/  HMMA.16816.F32 R40, R132.reuse, R154, R40 ;  /* 0x0000009a8428723c */ /* 0x040ff00000001828 */
[C---:B--2---:R-:W-:Y:S08]  /*27d80*/  HMMA.16816.F32 R44, R132.reuse, R140, R44 ;  /* 0x0000008c842c723c */ /* 0x044ff0000000182c */
[C---:B------:R-:W-:Y:S01]  /*27d90*/  HMMA.16816.F32 R48, R132.reuse, R142, R48 ;  /* 0x0000008e8430723c */ /* 0x040fe20000001830 */
[----:B------:R-:W2:Y:S07]  /*27da0*/  LDSM.16.MT88.4 R140, [R219+0x14800] ;  /* 0x01480000db8c783b */ /* 0x000eae0000004200 */
[C---:B-1----:R-:W-:Y:S08]  /*27db0*/  HMMA.16816.F32 R52, R132.reuse, R136, R52 ;  /* 0x000000888434723c */ /* 0x042ff00000001834 */
[C---:B------:R-:W-:Y:S01]  /*27dc0*/  HMMA.16816.F32 R56, R132.reuse, R138, R56 ;  /* 0x0000008a8438723c */ /* 0x040fe20000001838 */
[----:B------:R-:W1:Y:S07]  /*27dd0*/  LDSM.16.MT88.4 R136, [R223+0x16800] ;  /* 0x01680000df88783b */ /* 0x000e6e0000004200 */
[C---:B------:R-:W-:Y:S07]  /*27de0*/  HMMA.16816.F32 R60, R132.reuse, R144, R60 ;  /* 0x00000090843c723c */ /* 0x040fee000000183c */
[-CC-:B------:R-:W-:Y:S01]  /*27df0*/  FFMA.FTZ R144, R169, R165.reuse, -R179.reuse ;  /* 0x000000a5a9907223 */ /* 0x180fe200000108b3 */
[C---:B------:R-:W-:Y:S01]  /*27e00*/  HMMA.16816.F32 R64, R132.reuse, R146, R64 ;  /* 0x000000928440723c */ /* 0x040fe20000001840 */
[----:B------:R-:W-:Y:S07]  /*27e10*/  MUFU.EX2 R169, R182 ;  /* 0x000000b600a97308 */ /* 0x000fee0000000800 */
[C---:B------:R-:W-:Y:S03]  /*27e20*/  HMMA.16816.F32 R68, R132.reuse, R156, R68 ;  /* 0x0000009c8444723c */ /* 0x040fe60000001844 */
[----:B------:R4:W5:Y:S05]  /*27e30*/  MUFU.EX2 R153, R144 ;  /* 0x0000009000997308 */ /* 0x00096a0000000800 */
[C---:B------:R-:W-:Y:S01]  /*27e40*/  HMMA.16816.F32 R72, R132.reuse, R158, R72 ;  /* 0x0000009e8448723c */ /* 0x040fe20000001848 */
[----:B------:R-:W-:Y:S07]  /*27e50*/  LDSM.16.MT88.4 R156, [R219+0x11000] ;  /* 0x01100000db9c783b */ /* 0x000fee0000004200 */
[C---:B------:R-:W-:Y:S08]  /*27e60*/  HMMA.16816.F32 R76, R132.reuse, R160, R76 ;  /* 0x000000a0844c723c */ /* 0x040ff0000000184c */
[C---:B------:R-:W-:Y:S01]  /*27e70*/  HMMA.16816.F32 R80, R132.reuse, R162, R80 ;  /* 0x000000a28450723c */ /* 0x040fe20000001850 */
[----:B------:R-:W-:Y:S07]  /*27e80*/  LDSM.16.MT88.4 R160, [R221+0x15000] ;  /* 0x01500000dda0783b */ /* 0x000fee0000004200 */
[C---:B---3--:R-:W-:Y:S01]  /*27e90*/  HMMA.16816.F32 R84, R132.reuse, R148, R84 ;  /* 0x000000948454723c */ /* 0x048fe20000001854 */
[----:B----4-:R-:W3:Y:S06]  /*27ea0*/  LDSM.16.MT88.4 R144, [R221+0x16800] ;  /* 0x01680000dd90783b */ /* 0x010eec0000004200 */
[--C-:B------:R-:W-:Y:S01]  /*27eb0*/  FFMA.FTZ R148, R170, R165, -R179.reuse ;  /* 0x000000a5aa947223 */ /* 0x100fe200000108b3 */
[C---:B------:R-:W-:Y:S01]  /*27ec0*/  HMMA.16816.F32 R88, R132.reuse, R150, R88 ;  /* 0x000000968458723c */ /* 0x040fe20000001858 */
[----:B------:R5:W-:Y:S07]  /*27ed0*/  MUFU.EX2 R170, R183 ;  /* 0x000000b700aa7308 */ /* 0x000bee0000000800 */
[C---:B--2---:R-:W-:Y:S03]  /*27ee0*/  HMMA.16816.F32 R92, R132.reuse, R140, R92 ;  /* 0x0000008c845c723c */ /* 0x044fe6000000185c */
[----:B------:R2:W4:Y:S05]  /*27ef0*/  MUFU.EX2 R152, R148 ;  /* 0x0000009400987308 */ /* 0x00052a0000000800 */
[C---:B------:R-:W-:Y:S01]  /*27f00*/  HMMA.16816.F32 R96, R132.reuse, R142, R96 ;  /* 0x0000008e8460723c */ /* 0x040fe20000001860 */
[----:B------:R-:W-:Y:S07]  /*27f10*/  LDSM.16.MT88.4 R140, [R219+0x16800] ;  /* 0x01680000db8c783b */ /* 0x000fee0000004200 */
[C---:B-1----:R-:W-:Y:S04]  /*27f20*/  HMMA.16816.F32 R100, R132.reuse, R136, R100 ;  /* 0x000000888464723c */ /* 0x042fe80000001864 */
[----:B-----5:R-:W-:Y:S04]  /*27f30*/  MOV R183, R153 ;  /* 0x0000009900b77202 */ /* 0x020fe80000000f00 */
[C---:B------:R-:W-:Y:S01]  /*27f40*/  HMMA.16816.F32 R104, R132.reuse, R138, R104 ;  /* 0x0000008a8468723c */ /* 0x040fe20000001868 */
[----:B------:R-:W-:Y:S03]  /*27f50*/  LDSM.16.MT88.4 R136, [R223+0x11000] ;  /* 0x01100000df88783b */ /* 0x000fe60000004200 */
[-CC-:B--2---:R-:W-:Y:S01]  /*27f60*/  FFMA.FTZ R148, R171, R165.reuse, -R179.reuse ;  /* 0x000000a5ab947223 */ /* 0x184fe200000108b3 */
[----:B----4-:R-:W-:Y:S01]  /*27f70*/  MOV R182, R152 ;  /* 0x0000009800b67202 */ /* 0x010fe20000000f00 */
[----:B------:R-:W-:Y:S02]  /*27f80*/  FFMA.FTZ R179, R175, R165, -R179 ;  /* 0x000000a5afb37223 */ /* 0x000fe400000108b3 */
[C---:B---3--:R-:W-:Y:S01]  /*27f90*/  HMMA.16816.F32 R108, R132.reuse, R144, R108 ;  /* 0x00000090846c723c */ /* 0x048fe2000000186c */
[----:B------:R1:W-:Y:S01]  /*27fa0*/  MUFU.EX2 R171, R148 ;  /* 0x0000009400ab7308 */ /* 0x0003e20000000800 */
[----:B------:R-:W-:Y:S06]  /*27fb0*/  LDSM.16.MT88.4 R152, [R221+0x11000] ;  /* 0x01100000dd98783b */ /* 0x000fec0000004200 */
[C---:B------:R-:W-:Y:S02]  /*27fc0*/  HMMA.16816.F32 R112, R132.reuse, R146, R112 ;  /* 0x000000928470723c */ /* 0x040fe40000001870 */
[----:B------:R-:W-:Y:S01]  /*27fd0*/  LDSM.16.MT88.4 R144, [R220+0x11000] ;  /* 0x01100000dc90783b */ /* 0x000fe20000004200 */
[----:B------:R-:W2:Y:S10]  /*27fe0*/  MUFU.EX2 R178, R179 ;  /* 0x000000b300b27308 */ /* 0x000eb40000000800 */
[----:B------:R-:W-:Y:S01]  /*27ff0*/  MUFU.EX2 R165, R172 ;  /* 0x000000ac00a57308 */ /* 0x000fe20000000800 */
[----:B-1----:R-:W1:Y:S01]  /*28000*/  LDSM.16.MT88.4 R148, [R220+0x16800] ;  /* 0x01680000dc94783b */ /* 0x002e620000004200 */
[----:B--2---:R-:W-:Y:S01]  /*28010*/  MOV R166, R178 ;  /* 0x000000b200a67202 */ /* 0x004fe20000000f00 */
[C---:B-1----:R-:W-:Y:S08]  /*28020*/  HMMA.16816.F32 R116, R132.reuse, R148, R116 ;  /* 0x000000948474723c */ /* 0x042ff00000001874 */
[C---:B------:R-:W-:Y:S01]  /*28030*/  HMMA.16816.F32 R120, R132.reuse, R150, R120 ;  /* 0x000000968478723c */ /* 0x040fe20000001878 */
[----:B------:R-:W-:Y:S07]  /*28040*/  LDSM.16.MT88.4 R148, [R220+0x13000] ;  /* 0x01300000dc94783b */ /* 0x000fee0000004200 */
[C---:B------:R-:W-:Y:S08]  /*28050*/  HMMA.16816.F32 R124, R132.reuse, R140, R124 ;  /* 0x0000008c847c723c */ /* 0x040ff0000000187c */
[----:B------:R-:W-:Y:S01]  /*28060*/  HMMA.16816.F32 R128, R132, R142, R128 ;  /* 0x0000008e8480723c */ /* 0x000fe20000001880 */
[----:B------:R-:W1:Y:S06]  /*28070*/  LDSM.16.MT88.4 R140, [R223+0x13000] ;  /* 0x01300000df8c783b */ /* 0x000e6c0000004200 */
[----:B------:R-:W-:Y:S02]  /*28080*/  F2FP.PACK_AB R132, R182, R183 ;  /* 0x000000b7b684723e */ /* 0x000fe400000000ff */
[----:B------:R-:W-:Y:S03]  /*28090*/  F2FP.PACK_AB R134, R203, R171 ;  /* 0x000000abcb86723e */ /* 0x000fe600000000ff */
[----:B------:R-:W-:Y:S02]  /*280a0*/  F2FP.PACK_AB R133, R170, R202 ;  /* 0x000000caaa85723e */ /* 0x000fe400000000ff */
[-C--:B------:R-:W-:Y:S07]  /*280b0*/  F2FP.PACK_AB R135, R168, R169.reuse ;  /* 0x000000a9a887723e */ /* 0x080fee00000000ff */
[C---:B------:R-:W-:Y:S08]  /*280c0*/  HMMA.16816.F32 R4, R132.reuse, R136, R4 ;  /* 0x000000888404723c */ /* 0x040ff00000001804 */
[C---:B------:R-:W-:Y:S01]  /*280d0*/  HMMA.16816.F32 R8, R132.reuse, R138, R8 ;  /* 0x0000008a8408723c */ /* 0x040fe20000001808 */
[----:B------:R-:W2:Y:S07]  /*280e0*/  LDSM.16.MT88.4 R136, [R221+0x13000] ;  /* 0x01300000dd88783b */ /* 0x000eae0000004200 */
[C---:B------:R-:W-:Y:S08]  /*280f0*/  HMMA.16816.F32 R12, R132.reuse, R152, R12 ;  /* 0x00000098840c723c */ /* 0x040ff0000000180c */
[C---:B------:R-:W-:Y:S01]  /*28100*/  HMMA.16816.F32 R16, R132.reuse, R154, R16 ;  /* 0x0000009a8410723c */ /* 0x040fe20000001810 */
[----:B------:R-:W-:Y:S07]  /*28110*/  LDSM.16.MT88.4 R152, [R223+0x15000] ;  /* 0x01500000df98783b */ /* 0x000fee0000004200 */
        /* <DEDUP_REMOVED lines=18> */
[C---:B------:R-:W-:Y:S08]  /*28240*/  HMMA.16816.F32 R68, R132.reuse, R152, R68 ;  /* 0x000000988444723c */ /* 0x040ff00000001844 */
[C---:B------:R-:W-:Y:S01]  /*28250*/  HMMA.16816.F32 R72, R132.reuse, R154, R72 ;  /* 0x0000009a8448723c */ /* 0x040fe20000001848 */
[----:B------:R-:W3:Y:S07]  /*28260*/  LDSM.16.MT88.4 R152, [R219+0x17000] ;  /* 0x01700000db98783b */ /* 0x000eee0000004200 */
[C---:B------:R-:W-:Y:S01]  /*28270*/  HMMA.16816.F32 R76, R132.reuse, R160, R76 ;  /* 0x000000a0844c723c */ /* 0x040fe2000000184c */
[----:B------:R-:W-:Y:S07]  /*28280*/  MUFU.EX2 R161, R174 ;  /* 0x000000ae00a17308 */ /* 0x000fee0000000800 */
[C---:B------:R-:W-:Y:S03]  /*28290*/  HMMA.16816.F32 R80, R132.reuse, R162, R80 ;  /* 0x000000a28450723c */ /* 0x040fe60000001850 */
[----:B------:R-:W-:Y:S04]  /*282a0*/  MUFU.EX2 R160, R180 ;  /* 0x000000b400a07308 */ /* 0x000fe80000000800 */
[----:B------:R-:W-:Y:S01]  /*282b0*/  MOV R162, R169 ;  /* 0x000000a900a27202 */ /* 0x000fe20000000f00 */
[C---:B----4-:R-:W-:Y:S04]  /*282c0*/  HMMA.16816.F32 R84, R132.reuse, R156, R84 ;  /* 0x0000009c8454723c */ /* 0x050fe80000001854 */
[----:B------:R-:W-:Y:S01]  /*282d0*/  IMAD.MOV.U32 R163, RZ, RZ, R168 ;  /* 0x000000ffffa37224 */ /* 0x000fe200078e00a8 */
[----:B------:R-:W4:Y:S03]  /*282e0*/  MUFU.EX2 R180, R177 ;  /* 0x000000b100b47308 */ /* 0x000f260000000800 */
[C---:B------:R-:W-:Y:S01]  /*282f0*/  HMMA.16816.F32 R88, R132.reuse, R158, R88 ;  /* 0x0000009e8458723c */ /* 0x040fe20000001858 */
[----:B------:R-:W5:Y:S06]  /*28300*/  LDSM.16.MT88.4 R156, [R223+0x11800] ;  /* 0x01180000df9c783b */ /* 0x000f6c0000004200 */
[----:B------:R2:W2:Y:S01]  /*28310*/  MUFU.EX2 R169, R173 ;  /* 0x000000ad00a97308 */ /* 0x0004a20000000800 */
[C---:B-1----:R-:W-:Y:S08]  /*28320*/  HMMA.16816.F32 R92, R132.reuse, R136, R92 ;  /* 0x00000088845c723c */ /* 0x042ff0000000185c */
[C---:B------:R-:W-:Y:S01]  /*28330*/  HMMA.16816.F32 R96, R132.reuse, R138, R96 ;  /* 0x0000008a8460723c */ /* 0x040fe20000001860 */
[----:B------:R-:W1:Y:S01]  /*28340*/  LDSM.16.MT88.4 R136, [R221+0x11800] ;  /* 0x01180000dd88783b */ /* 0x000e620000004200 */
[----:B------:R3:W1:Y:S06]  /*28350*/  MUFU.EX2 R168, R176 ;  /* 0x000000b000a87308 */ /* 0x00066c0000000800 */
[C---:B------:R-:W-:Y:S01]  /*28360*/  HMMA.16816.F32 R100, R132.reuse, R140, R100 ;  /* 0x0000008c8464723c */ /* 0x040fe20000001864 */
[----:B--2---:R-:W-:Y:S07]  /*28370*/  LDSM.16.MT88.4 R172, [R219+0x11800] ;  /* 0x01180000dbac783b */ /* 0x004fee0000004200 */
[C---:B------:R-:W-:Y:S01]  /*28380*/  HMMA.16816.F32 R104, R132.reuse, R142, R104 ;  /* 0x0000008e8468723c */ /* 0x040fe20000001868 */
[----:B------:R-:W2:Y:S07]  /*28390*/  LDSM.16.MT88.4 R140, [R220+0x11800] ;  /* 0x01180000dc8c783b */ /* 0x000eae0000004200 */
[C---:B------:R-:W-:Y:S01]  /*283a0*/  HMMA.16816.F32 R108, R132.reuse, R144, R108 ;  /* 0x00000090846c723c */ /* 0x040fe2000000186c */
[----:B---3--:R-:W3:Y:S07]  /*283b0*/  LDSM.16.MT88.4 R176, [R223+0x13800] ;  /* 0x01380000dfb0783b */ /* 0x008eee0000004200 */
[C---:B------:R-:W-:Y:S04]  /*283c0*/  HMMA.16816.F32 R112, R132.reuse, R146, R112 ;  /* 0x000000928470723c */ /* 0x040fe80000001870 */
[----:B------:R-:W-:Y:S02]  /*283d0*/  MOV R145, R162 ;  /* 0x000000a200917202 */ /* 0x000fe40000000f00 */
[----:B------:R-:W-:Y:S01]  /*283e0*/  MOV R144, R163 ;  /* 0x000000a300907202 */ /* 0x000fe20000000f00 */
[----:B----4-:R-:W-:Y:S01]  /*283f0*/  IMAD.MOV.U32 R146, RZ, RZ, R180 ;  /* 0x000000ffff927224 */ /* 0x010fe200078e00b4 */
[C---:B------:R-:W-:Y:S04]  /*28400*/  HMMA.16816.F32 R116, R132.reuse, R148, R116 ;  /* 0x000000948474723c */ /* 0x040fe80000001874 */
[----:B------:R-:W-:Y:S03]  /*28410*/  MOV R147, R160 ;  /* 0x000000a000937202 */ /* 0x000fe60000000f00 */
[----:B------:R-:W-:Y:S01]  /*28420*/  MOV R149, R181 ;  /* 0x000000b500957202 */ /* 0x000fe20000000f00 */
[C---:B------:R-:W-:Y:S04]  /*28430*/  HMMA.16816.F32 R120, R132.reuse, R150, R120 ;  /* 0x000000968478723c */ /* 0x040fe80000001878 */
[----:B------:R-:W-:Y:S03]  /*28440*/  MOV R148, R161 ;  /* 0x000000a100947202 */ /* 0x000fe60000000f00 */
[----:B------:R-:W-:Y:S01]  /*28450*/  IMAD.MOV.U32 R150, RZ, RZ, R182 ;  /* 0x000000ffff967224 */ /* 0x000fe200078e00b6 */
[C---:B------:R-:W-:Y:S04]  /*28460*/  HMMA.16816.F32 R124, R132.reuse, R152, R124 ;  /* 0x00000098847c723c */ /* 0x040fe8000000187c */
[----:B------:R-:W-:Y:S02]  /*28470*/  MOV R151, R183 ;  /* 0x000000b700977202 */ /* 0x000fe40000000f00 */
[----:B------:R-:W4:Y:S02]  /*28480*/  LDSM.16.MT88.4 R180, [R221+0x13800] ;  /* 0x01380000ddb4783b */ /* 0x000f240000004200 */
[----:B------:R-:W-:Y:S07]  /*28490*/  HMMA.16816.F32 R128, R132, R154, R128 ;  /* 0x0000009a8480723c */ /* 0x000fee0000001880 */
[----:B------:R-:W-:Y:S01]  /*284a0*/  IMAD.MOV.U32 R134, RZ, RZ, R169 ;  /* 0x000000ffff867224 */ /* 0x000fe200078e00a9 */
[----:B-1----:R-:W-:Y:S04]  /*284b0*/  MOV R135, R168 ;  /* 0x000000a800877202 */ /* 0x002fe80000000f00 */
[----:B------:R-:W-:Y:S02]  /*284c0*/  MOV R132, R171 ;  /* 0x000000ab00847202 */ /* 0x000fe40000000f00 */
[----:B------:R-:W-:Y:S02]  /*284d0*/  MOV R133, R170 ;  /* 0x000000aa00857202 */ /* 0x000fe40000000f00 */
[----:B------:R-:W-:Y:S02]  /*284e0*/  F2FP.PACK_AB R168, R149, R147 ;  /* 0x0000009395a8723e */ /* 0x000fe400000000ff */
[----:B------:R-:W-:Y:S02]  /*284f0*/  F2FP.PACK_AB R170, R166, R135 ;  /* 0x00000087a6aa723e */ /* 0x000fe400000000ff */
[----:B------:R-:W-:Y:S02]  /*28500*/  F2FP.PACK_AB R169, R148, R146 ;  /* 0x0000009294a9723e */ /* 0x000fe400000000ff */
[----:B------:R-:W-:Y:S07]  /*28510*/  F2FP.PACK_AB R171, R165, R134 ;  /* 0x00000086a5ab723e */ /* 0x000fee00000000ff */
[C---:B-----5:R-:W-:Y:S01]  /*28520*/  HMMA.16816.F32 R160, R168.reuse, R156, R4 ;  /* 0x0000009ca8a0723c */ /* 0x060fe20000001804 */
[----:B------:R-:W1:Y:S07]  /*28530*/  LDSM.16.MT88.4 R4, [R220+0x13800] ;  /* 0x01380000dc04783b */ /* 0x000e6e0000004200 */
[C---:B------:R-:W-:Y:S01]  /*28540*/  HMMA.16816.F32 R156, R168.reuse, R158, R8 ;  /* 0x0000009ea89c723c */ /* 0x040fe20000001808 */
[----:B------:R-:W5:Y:S07]  /*28550*/  LDSM.16.MT88.4 R8, [R219+0x13800] ;  /* 0x01380000db08783b */ /* 0x000f6e0000004200 */
[C---:B------:R-:W-:Y:S07]  /*28560*/  HMMA.16816.F32 R152, R168.reuse, R136, R12 ;  /* 0x00000088a898723c */ /* 0x040fee000000180c */
[----:B------:R-:W-:Y:S01]  /*28570*/  MOV R12, R150 ;  /* 0x00000096000c7202 */ /* 0x000fe20000000f00 */
[----:B------:R-:W-:Y:S01]  /*28580*/  IMAD.MOV.U32 R14, RZ, RZ, R148 ;  /* 0x000000ffff0e7224 */ /* 0x000fe200078e0094 */
[----:B------:R-:W-:Y:S03]  /*28590*/  MOV R13, R151 ;  /* 0x00000097000d7202 */ /* 0x000fe60000000f00 */
[----:B------:R-:W-:Y:S02]  /*285a0*/  MOV R15, R149 ;  /* 0x00000095000f7202 */ /* 0x000fe40000000f00 */
[C---:B------:R-:W-:Y:S07]  /*285b0*/  HMMA.16816.F32 R148, R168.reuse, R138, R16 ;  /* 0x0000008aa894723c */ /* 0x040fee0000001810 */
[----:B------:R-:W-:Y:S01]  /*285c0*/  MOV R16, R146 ;  /* 0x0000009200107202 */ /* 0x000fe20000000f00 */
[----:B------:R-:W-:Y:S01]  /*285d0*/  IMAD.MOV.U32 R18, RZ, RZ, R144 ;  /* 0x000000ffff127224 */ /* 0x000fe200078e0090 */
[----:B------:R-:W-:Y:S03]  /*285e0*/  MOV R17, R147 ;  /* 0x0000009300117202 */ /* 0x000fe60000000f00 */
[----:B------:R-:W-:Y:S02]  /*285f0*/  MOV R19, R145 ;  /* 0x0000009100137202 */ /* 0x000fe40000000f00 */
[C---:B--2---:R-:W-:Y:S01]  /*28600*/  HMMA.16816.F32 R144, R168.reuse, R140, R20 ;  /* 0x0000008ca890723c */ /* 0x044fe20000001814 */
[----:B------:R-:W-:Y:S07]  /*28610*/  LDSM.16.MT88.4 R20, [R220+0x15800] ;  /* 0x01580000dc14783b */ /* 0x000fee0000004200 */
[C---:B------:R-:W-:Y:S01]  /*28620*/  HMMA.16816.F32 R140, R168.reuse, R142, R24 ;  /* 0x0000008ea88c723c */ /* 0x040fe20000001818 */
[----:B------:R-:W-:Y:S07]  /*28630*/  LDSM.16.MT88.4 R24, [R219+0x15800] ;  /* 0x01580000db18783b */ /* 0x000fee0000004200 */
[C---:B------:R-:W-:Y:S07]  /*28640*/  HMMA.16816.F32 R136, R168.reuse, R172, R28 ;  /* 0x000000aca888723c */ /* 0x040fee000000181c */
[----:B------:R-:W-:Y:S01]  /*28650*/  MOV R30, R132 ;  /* 0x00000084001e7202 */ /* 0x000fe20000000f00 */
[----:B------:R-:W-:Y:S01]  /*28660*/  IMAD.MOV.U32 R173, RZ, RZ, R134 ;  /* 0x000000ffffad7224 */ /* 0x000fe200078e0086 */
[----:B------:R-:W-:Y:S03]  /*28670*/  MOV R31, R133 ;  /* 0x00000085001f7202 */ /* 0x000fe60000000f00 */
[----:B------:R-:W-:Y:S02]  /*28680*/  MOV R172, R135 ;  /* 0x0000008700ac7202 */ /* 0x000fe40000000f00 */
[C---:B------:R-:W-:Y:S07]  /*28690*/  HMMA.16816.F32 R132, R168.reuse, R174, R32 ;  /* 0x000000aea884723c */ /* 0x040fee0000001820 */
[----:B------:R-:W-:Y:S01]  /*286a0*/  MOV R34, R12 ;  /* 0x0000000c00227202 */ /* 0x000fe20000000f00 */
[C---:B---3--:R-:W-:Y:S04]  /*286b0*/  HMMA.16816.F32 R36, R168.reuse, R176, R36 ;  /* 0x000000b0a824723c */ /* 0x048fe80000001824 */
[----:B------:R-:W-:Y:S01]  /*286c0*/  MOV R35, R13 ;  /* 0x0000000d00237202 */ /* 0x000fe20000000f00 */
[----:B------:R-:W-:Y:S01]  /*286d0*/  IMAD.MOV.U32 R175, RZ, RZ, R14 ;  /* 0x000000ffffaf7224 */ /* 0x000fe200078e000e */
[----:B------:R-:W-:Y:S02]  /*286e0*/  MOV R174, R15 ;  /* 0x0000000f00ae7202 */ /* 0x000fe40000000f00 */
[C---:B------:R-:W-:Y:S01]  /*286f0*/  HMMA.16816.F32 R40, R168.reuse, R178, R40 ;  /* 0x000000b2a828723c */ /* 0x040fe20000001828 */
[----:B------:R-:W2:Y:S03]  /*28700*/  LDSM.16.MT88.4 R12, [R223+0x15800] ;  /* 0x01580000df0c783b */ /* 0x000ea60000004200 */
[----:B------:R-:W-:Y:S02]  /*28710*/  MOV R177, R16 ;  /* 0x0000001000b17202 */ /* 0x000fe40000000f00 */
[----:B------:R-:W-:Y:S01]  /*28720*/  MOV R176, R17 ;  /* 0x0000001100b07202 */ /* 0x000fe20000000f00 */
[----:B------:R-:W-:Y:S01]  /*28730*/  IMAD.MOV.U32 R179, RZ, RZ, R18 ;  /* 0x000000ffffb37224 */ /* 0x000fe200078e0012 */
[C---:B----4-:R-:W-:Y:S04]  /*28740*/  HMMA.16816.F32 R44, R168.reuse, R180, R44 ;  /* 0x000000b4a82c723c */ /* 0x050fe8000000182c */
[----:B------:R-:W-:Y:S02]  /*28750*/  MOV R178, R19 ;  /* 0x0000001300b27202 */ /* 0x000fe40000000f00 */
[----:B------:R-:W3:Y:S01]  /*28760*/  LDSM.16.MT88.4 R16, [R221+0x15800] ;  /* 0x01580000dd10783b */ /* 0x000ee20000004200 */
[----:B------:R-:W-:Y:S01]  /*28770*/  MOV R181, R30 ;  /* 0x0000001e00b57202 */ /* 0x000fe20000000f00 */
[C---:B------:R-:W-:Y:S04]  /*28780*/  HMMA.16816.F32 R48, R168.reuse, R182, R48 ;  /* 0x000000b6a830723c */ /* 0x040fe80000001830 */
[----:B------:R-:W-:Y:S02]  /*28790*/  MOV R180, R31 ;  /* 0x0000001f00b47202 */ /* 0x000fe40000000f00 */
[----:B------:R-:W4:Y:S01]  /*287a0*/  LDSM.16.MT88.4 R28, [R223+0x17800] ;  /* 0x01780000df1c783b */ /* 0x000f220000004200 */
[----:B------:R-:W-:Y:S01]  /*287b0*/  IMAD.MOV.U32 R183, RZ, RZ, R34 ;  /* 0x000000ffffb77224 */ /* 0x000fe200078e0022 */
[C---:B-1----:R-:W-:Y:S04]  /*287c0*/  HMMA.16816.F32 R52, R168.reuse, R4, R52 ;  /* 0x00000004a834723c */ /* 0x042fe80000001834 */
[----:B------:R-:W-:Y:S01]  /*287d0*/  MOV R182, R35 ;  /* 0x0000002300b67202 */ /* 0x000fe20000000f00 */
[----:B------:R-:W-:Y:S01]  /*287e0*/  FADD.FTZ R2, R180, R2 ;  /* 0x00000002b4027221 */ /* 0x000fe20000010000 */
[----:B------:R-:W1:Y:S02]  /*287f0*/  LDSM.16.MT88.4 R32, [R221+0x17800] ;  /* 0x01780000dd20783b */ /* 0x000e640000004200 */
[C---:B------:R-:W-:Y:S04]  /*28800*/  HMMA.16816.F32 R56, R168.reuse, R6, R56 ;  /* 0x00000006a838723c */ /* 0x040fe80000001838 */
[----:B------:R-:W-:Y:S02]  /*28810*/  FADD.FTZ R0, R182, R197 ;  /* 0x000000c5b6007221 */ /* 0x000fe40000010000 */
[----:B------:R-:W1:Y:S01]  /*28820*/  LDSM.16.MT88.4 R4, [R220+0x17800] ;  /* 0x01780000dc04783b */ /* 0x000e620000004200 */
[----:B------:R-:W-:Y:S01]  /*28830*/  FADD.FTZ R2, R178, R2 ;  /* 0x00000002b2027221 */ /* 0x000fe20000010000 */
[C---:B-----5:R-:W-:Y:S04]  /*28840*/  HMMA.16816.F32 R60, R168.reuse, R8, R60 ;  /* 0x00000008a83c723c */ /* 0x060fe8000000183c */
[----:B------:R-:W-:Y:S04]  /*28850*/  FADD.FTZ R0, R183, R0 ;  /* 0x00000000b7007221 */ /* 0x000fe80000010000 */
[C---:B------:R-:W-:Y:S01]  /*28860*/  HMMA.16816.F32 R64, R168.reuse, R10, R64 ;  /* 0x0000000aa840723c */ /* 0x040fe20000001840 */
[----:B------:R-:W5:Y:S03]  /*28870*/  LDSM.16.MT88.4 R8, [R219+0x17800] ;  /* 0x01780000db08783b */ /* 0x000f660000004200 */
[----:B------:R-:W-:Y:S04]  /*28880*/  FADD.FTZ R0, R181, R0 ;  /* 0x00000000b5007221 */ /* 0x000fe80000010000 */
[C---:B--2---:R-:W-:Y:S04]  /*28890*/  HMMA.16816.F32 R68, R168.reuse, R12, R68 ;  /* 0x0000000ca844723c */ /* 0x044fe80000001844 */
[----:B------:R-:W-:Y:S02]  /*288a0*/  FADD.FTZ R203, R203, R0 ;  /* 0x00000000cbcb7221 */ /* 0x000fe40000010000 */
[----:B------:R-:W-:Y:S01]  /*288b0*/  FADD.FTZ R0, R179, R2 ;  /* 0x00000002b3007221 */ /* 0x000fe20000010000 */
[----:B------:R-:W-:Y:S01]  /*288c0*/  MOV R2, R164 ;  /* 0x000000a400027202 */ /* 0x000fe20000000f00 */
[C---:B------:R-:W-:Y:S04]  /*288d0*/  HMMA.16816.F32 R72, R168.reuse, R14, R72 ;  /* 0x0000000ea848723c */ /* 0x040fe80000001848 */
[----:B------:R-:W-:Y:S02]  /*288e0*/  FADD.FTZ R203, R176, R203 ;  /* 0x000000cbb0cb7221 */ /* 0x000fe40000010000 */
[----:B------:R-:W-:Y:S02]  /*288f0*/  FADD.FTZ R0, R177, R0 ;  /* 0x00000000b1007221 */ /* 0x000fe40000010000 */
[C---:B---3--:R-:W-:Y:S04]  /*28900*/  HMMA.16816.F32 R76, R168.reuse, R16, R76 ;  /* 0x00000010a84c723c */ /* 0x048fe8000000184c */
[----:B------:R-:W-:Y:S02]  /*28910*/  FADD.FTZ R203, R174, R203 ;  /* 0x000000cbaecb7221 */ /* 0x000fe40000010000 */
[----:B------:R-:W-:Y:S02]  /*28920*/  FADD.FTZ R0, R175, R0 ;  /* 0x00000000af007221 */ /* 0x000fe40000010000 */
[C---:B------:R-:W-:Y:S04]  /*28930*/  HMMA.16816.F32 R80, R168.reuse, R18, R80 ;  /* 0x00000012a850723c */ /* 0x040fe80000001850 */
[----:B------:R-:W-:Y:S02]  /*28940*/  FADD.FTZ R203, R172, R203 ;  /* 0x000000cbaccb7221 */ /* 0x000fe40000010000 */
[----:B------:R-:W-:Y:S02]  /*28950*/  FADD.FTZ R0, R173, R0 ;  /* 0x00000000ad007221 */ /* 0x000fe40000010000 */
[C---:B------:R-:W-:Y:S04]  /*28960*/  HMMA.16816.F32 R84, R168.reuse, R20, R84 ;  /* 0x00000014a854723c */ /* 0x040fe80000001854 */
[----:B------:R-:W-:Y:S02]  /*28970*/  FADD.FTZ R252, R166, R203 ;  /* 0x000000cba6fc7221 */ /* 0x000fe40000010000 */
[----:B------:R-:W-:Y:S01]  /*28980*/  FADD.FTZ R251, R165, R0 ;  /* 0x00000000a5fb7221 */ /* 0x000fe20000010000 */
[----:B------:R-:W-:Y:S01]  /*28990*/  MOV R0, R3 ;  /* 0x0000000300007202 */ /* 0x000fe20000000f00 */
[C---:B------:R-:W-:Y:S08]  /*289a0*/  HMMA.16816.F32 R88, R168.reuse, R22, R88 ;  /* 0x00000016a858723c */ /* 0x040ff00000001858 */
[C---:B------:R-:W-:Y:S08]  /*289b0*/  HMMA.16816.F32 R92, R168.reuse, R24, R92 ;  /* 0x00000018a85c723c */ /* 0x040ff0000000185c */
[C---:B------:R-:W-:Y:S08]  /*289c0*/  HMMA.16816.F32 R96, R168.reuse, R26, R96 ;  /* 0x0000001aa860723c */ /* 0x040ff00000001860 */
[C---:B----4-:R-:W-:Y:S08]  /*289d0*/  HMMA.16816.F32 R100, R168.reuse, R28, R100 ;  /* 0x0000001ca864723c */ /* 0x050ff00000001864 */
[C---:B------:R-:W-:Y:S08]  /*289e0*/  HMMA.16816.F32 R104, R168.reuse, R30, R104 ;  /* 0x0000001ea868723c */ /* 0x040ff00000001868 */
[C---:B-1----:R-:W-:Y:S08]  /*289f0*/  HMMA.16816.F32 R108, R168.reuse, R32, R108 ;  /* 0x00000020a86c723c */ /* 0x042ff0000000186c */
[C---:B------:R-:W-:Y:S08]  /*28a00*/  HMMA.16816.F32 R112, R168.reuse, R34, R112 ;  /* 0x00000022a870723c */ /* 0x040ff00000001870 */
[C---:B------:R-:W-:Y:S08]  /*28a10*/  HMMA.16816.F32 R116, R168.reuse, R4, R116 ;  /* 0x00000004a874723c */ /* 0x040ff00000001874 */
[C---:B------:R-:W-:Y:S08]  /*28a20*/  HMMA.16816.F32 R120, R168.reuse, R6, R120 ;  /* 0x00000006a878723c */ /* 0x040ff00000001878 */
[C---:B-----5:R-:W-:Y:S08]  /*28a30*/  HMMA.16816.F32 R124, R168.reuse, R8, R124 ;  /* 0x00000008a87c723c */ /* 0x060ff0000000187c */
[----:B------:R-:W-:Y:S01]  /*28a40*/  HMMA.16816.F32 R128, R168, R10, R128 ;  /* 0x0000000aa880723c */ /* 0x000fe20000001880 */
[----:B------:R-:W-:-:S07]  /*28a50*/  @P0 BRA `(.L_x_3543) ;  /* 0xffffae1000000947 */ /* 0x000fce000383ffff */
.L_x_3534:
        /* <DEDUP_REMOVED lines=11> */
.L_x_3562:
[----:B---3--:R-:W-:Y:S01]  /*28b10*/  FADD.FTZ R2, R2, R252 ;  /* 0x000000fc02027221 */ /* 0x008fe20000010000 */
[----:B------:R-:W-:Y:S05]  /*28b20*/  BRA.DIV ~URZ, `(.L_x_3545) ;  /* 0x00001e827f007947 */ /* 0x000fea000b800000 */
[----:B------:R-:W3:Y:S04]  /*28b30*/  SHFL.BFLY PT, R6, R251, 0x2, 0x1f ;  /* 0x0c401f00fb067f89 */ /* 0x000ee800000e0000 */
[----:B------:R-:W4:Y:S01]  /*28b40*/  SHFL.BFLY PT, R7, R2, 0x1, 0x1f ;  /* 0x0c201f0002077f89 */ /* 0x000f2200000e0000 */
[----:B---3--:R-:W-:Y:S02]  /*28b50*/  FADD.FTZ R251, R6, R251 ;  /* 0x000000fb06fb7221 */ /* 0x008fe40000010000 */
[----:B----4-:R-:W-:-:S03]  /*28b60*/  FADD.FTZ R2, R2, R7 ;  /* 0x0000000702027221 */ /* 0x010fc60000010000 */
[----:B------:R3:W4:Y:S04]  /*28b70*/  SHFL.BFLY PT, R6, R251, 0x1, 0x1f ;  /* 0x0c201f00fb067f89 */ /* 0x00072800000e0000 */
.L_x_3563:
        /* <DEDUP_REMOVED lines=13> */
[----:B------:R-:W-:Y:S01]  /*28c50*/  SHF.R.S32.HI R12, RZ, 0x1f, R11 ;  /* 0x0000001fff0c7819 */ /* 0x000fe2000001140b */
        /* <DEDUP_REMOVED lines=107> */
[C---:B------:R-:W-:Y:S01]  /*29310*/  FMUL.FTZ R134, R7.reuse, R134 ;  /* 0x0000008607867220 */ /* 0x040fe20000410000 */
[----:B------:R-:W-:Y:S01]  /*29320*/  STS.64 [R8], R148 ;  /* 0x0000009408007388 */ /* 0x000fe20000000a00 */
[C---:B------:R-:W-:Y:S02]  /*29330*/  FMUL.FTZ R39, R7.reuse, R39 ;  /* 0x0000002707277220 */ /* 0x040fe40000410000 */
[C---:B------:R-:W-:Y:S01]  /*29340*/  FMUL.FTZ R38, R7.reuse, R38 ;  /* 0x0000002607267220 */ /* 0x040fe20000410000 */
[----:B------:R-:W-:Y:S01]  /*29350*/  STS.64 [R8+0x800], R150 ;  /* 0x0008009608007388 */ /* 0x000fe20000000a00 */
        /* <DEDUP_REMOVED lines=45> */
[----:B------:R-:W-:Y:S01]  /*29630*/  FMUL.FTZ R130, R7, R130 ;  /* 0x0000008207827220 */ /* 0x000fe20000410000 */
[----:B------:R-:W-:-:S04]  /*29640*/  MOV R7, 0x80 ;  /* 0x0000008000077802 */ /* 0x000fc80000000f00 */
[----:B------:R-:W-:-:S04]  /*29650*/  SEL R7, R7, 0xffffff80, !P2 ;  /* 0xffffff8007077807 */ /* 0x000fc80005000000 */
[----:B------:R-:W-:Y:S02]  /*29660*/  IADD3 R13, R13, R7, RZ ;  /* 0x000000070d0d7210 */ /* 0x000fe40007ffe0ff */
[----:B------:R-:W-:Y:S02]  /*29670*/  IADD3 R17, R7, R15, RZ ;  /* 0x0000000f07117210 */ /* 0x000fe40007ffe0ff */
[-C--:B------:R-:W-:Y:S01]  /*29680*/  IADD3 R18, R16, R7.reuse, RZ ;  /* 0x0000000710127210 */ /* 0x080fe20007ffe0ff */
[----:B------:R-:W-:Y:S01]  /*29690*/  STS.64 [R13], R144 ;  /* 0x000000900d007388 */ /* 0x000fe20000000a00 */
[----:B------:R-:W-:-:S03]  /*296a0*/  IADD3 R7, R8, R7, RZ ;  /* 0x0000000708077210 */ /* 0x000fc60007ffe0ff */
        /* <DEDUP_REMOVED lines=44> */
[----:B------:R-:W-:Y:S04]  /*29970*/  STS.64 [R16+0xc800], R110 ;  /* 0x00c8006e10007388 */ /* 0x000fe80000000a00 */
        /* <DEDUP_REMOVED lines=10> */
[----:B-1----:R-:W3:Y:S04]  /*29a20*/  LD.E.64 R14, [R4.64+0xb0] ;  /* 0x0000b004040e7980 */ /* 0x002ee8000c101b00 */
[----:B------:R-:W3:Y:S04]  /*29a30*/  LD.E R144, [R4.64+0x60] ;  /* 0x0000600404907980 */ /* 0x000ee8000c101900 */
[----:B----4-:R-:W1:Y:S01]  /*29a40*/  S2R R8, SR_TID.X ;  /* 0x0000000000087919 */ /* 0x010e620000002100 */
[----:B------:R-:W-:-:S03]  /*29a50*/  LEA.HI R145, R10, R9, RZ, 0x4 ;  /* 0x000000090a917211 */ /* 0x000fc600078f20ff */
[----:B--2---:R2:W5:Y:S01]  /*29a60*/  LD.E R13, [R4.64+0xcc] ;  /* 0x0000cc04040d7980 */ /* 0x004562000c101900 */
[----:B------:R-:W-:-:S03]  /*29a70*/  LOP3.LUT R145, R145, 0xfffffff0, RZ, 0xc0, !PT ;  /* 0xfffffff091917812 */ /* 0x000fc600078ec0ff */
[----:B------:R2:W5:Y:S01]  /*29a80*/  LD.E.64 R148, [R4.64+0x78] ;  /* 0x0000780404947980 */ /* 0x000562000c101b00 */
[----:B------:R-:W-:-:S03]  /*29a90*/  IADD3 R145, -R145, R9, RZ ;  /* 0x0000000991917210 */ /* 0x000fc60007ffe1ff */
[----:B------:R2:W5:Y:S01]  /*29aa0*/  LD.E.64 R150, [R4.64+0xa8] ;  /* 0x0000a80404967980 */ /* 0x000562000c101b00 */
[----:B------:R-:W-:Y:S01]  /*29ab0*/  LEA.HI R17, R145, R145, RZ, 0x1 ;  /* 0x0000009191117211 */ /* 0x000fe200078f08ff */
[----:B------:R-:W4:Y:S01]  /*29ac0*/  @P4 MUFU.LG2 R2, R2 ;  /* 0x0000000200024308 */ /* 0x000f220000000c00 */
[----:B------:R-:W-:Y:S01]  /*29ad0*/  LOP3.LUT R12, R12, 0xffffffe0, RZ, 0xc0, !PT ;  /* 0xffffffe00c0c7812 */ /* 0x000fe200078ec0ff */
[----:B------:R-:W-:Y:S01]  /*29ae0*/  BSSY B0, `(.L_x_3546) ;  /* 0x0000055000007945 */ /* 0x000fe20003800000 */
[C---:B------:R-:W-:Y:S02]  /*29af0*/  SHF.L.U32 R18, R17.reuse, 0x2, RZ ;  /* 0x0000000211127819 */ /* 0x040fe400000006ff */
[----:B------:R-:W-:Y:S02]  /*29b00*/  LOP3.LUT R17, R17, 0xffffffe, RZ, 0xc0, !PT ;  /* 0x0ffffffe11117812 */ /* 0x000fe400078ec0ff */
[----:B------:R-:W-:Y:S01]  /*29b10*/  IADD3 R12, -R12, R9, RZ ;  /* 0x000000090c0c7210 */ /* 0x000fe20007ffe1ff */
[----:B------:R-:W2:Y:S01]  /*29b20*/  @P3 MUFU.LG2 R6, R6 ;  /* 0x0000000600063308 */ /* 0x000ea20000000c00 */
[----:B------:R-:W-:-:S02]  /*29b30*/  IADD3 R17, R145, -R17, RZ ;  /* 0x8000001191117210 */ /* 0x000fc40007ffe0ff */
[----:B-1----:R-:W-:Y:S02]  /*29b40*/  SHF.R.S32.HI R7, RZ, 0x1f, R8 ;  /* 0x0000001fff077819 */ /* 0x002fe40000011408 */
[----:B------:R-:W-:Y:S02]  /*29b50*/  SHF.R.S32.HI R146, RZ, 0x1f, R11 ;  /* 0x0000001fff927819 */ /* 0x000fe4000001140b */
[CC--:B------:R-:W-:Y:S01]  /*29b60*/  LEA.HI R10, R7.reuse, R8.reuse, RZ, 0x4 ;  /* 0x00000008070a7211 */ /* 0x0c0fe200078f20ff */
[----:B----4-:R-:W-:Y:S01]  /*29b70*/  @P4 FMUL.FTZ R2, R2, 0.69314718246459960938 ;  /* 0x3f31721802024820 */ /* 0x010fe20000410000 */
[----:B------:R-:W-:Y:S02]  /*29b80*/  LEA.HI R7, R7, R8, RZ, 0x5 ;  /* 0x0000000807077211 */ /* 0x000fe400078f28ff */
[----:B------:R-:W-:Y:S02]  /*29b90*/  SHF.R.S32.HI R10, RZ, 0x4, R10 ;  /* 0x00000004ff0a7819 */ /* 0x000fe4000001140a */
[----:B------:R-:W-:-:S02]  /*29ba0*/  LOP3.LUT R7, R7, 0xffffffe0, RZ, 0xc0, !PT ;  /* 0xffffffe007077812 */ /* 0x000fc400078ec0ff */
[----:B------:R-:W-:Y:S01]  /*29bb0*/  SHF.L.U32 R16, R10, 0x6, RZ ;  /* 0x000000060a107819 */ /* 0x000fe200000006ff */
[----:B--2---:R-:W-:Y:S01]  /*29bc0*/  @P3 FMUL.FTZ R6, R6, 0.69314718246459960938 ;  /* 0x3f31721806063820 */ /* 0x004fe20000410000 */
[----:B------:R-:W-:Y:S02]  /*29bd0*/  IADD3 R7, -R7, R8, RZ ;  /* 0x0000000807077210 */ /* 0x000fe40007ffe1ff */
[----:B------:R-:W-:Y:S01]  /*29be0*/  LOP3.LUT R16, R16, 0x1c0, RZ, 0xc0, !PT ;  /* 0x000001c010107812 */ /* 0x000fe200078ec0ff */
[----:B------:R-:W-:Y:S01]  /*29bf0*/  BAR.SYNC.DEFER_BLOCKING 0x0 ;  /* 0x0000000000007b1d */ /* 0x000fe20000010000 */
[----:B------:R-:W-:Y:S02]  /*29c00*/  LOP3.LUT P0, RZ, R12, 0x3, RZ, 0xc0, !PT ;  /* 0x000000030cff7812 */ /* 0x000fe4000780c0ff */
[----:B------:R-:W-:Y:S02]  /*29c10*/  LOP3.LUT R18, R16, 0x38, R18, 0xf8, !PT ;  /* 0x0000003810127812 */ /* 0x000fe400078ef812 */
[----:B------:R-:W-:-:S02]  /*29c20*/  SHF.R.U32.HI R16, RZ, 0x3, R16 ;  /* 0x00000003ff107819 */ /* 0x000fc40000011610 */
[----:B------:R-:W-:Y:S02]  /*29c30*/  LEA.HI R146, R146, R11, RZ, 0x2 ;  /* 0x0000000b92927211 */ /* 0x000fe400078f10ff */
[----:B------:R-:W-:Y:S02]  /*29c40*/  LOP3.LUT R16, R18, R16, RZ, 0x3c, !PT ;  /* 0x0000001012107212 */ /* 0x000fe400078e3cff */
[----:B------:R-:W-:Y:S02]  /*29c50*/  SHF.R.S32.HI R8, RZ, 0x1f, R7 ;  /* 0x0000001fff087819 */ /* 0x000fe40000011407 */
[----:B------:R-:W-:Y:S02]  /*29c60*/  LEA R147, R17, R16, 0x2 ;  /* 0x0000001011937211 */ /* 0x000fe400078e10ff */
[----:B------:R-:W-:Y:S02]  /*29c70*/  LOP3.LUT R146, R146, 0xffffffc, RZ, 0xc0, !PT ;  /* 0x0ffffffc92927812 */ /* 0x000fe400078ec0ff */
[----:B------:R-:W-:-:S02]  /*29c80*/  LEA.HI R8, R8, R7, RZ, 0x2 ;  /* 0x0000000708087211 */ /* 0x000fc400078f10ff */
[----:B------:R-:W-:Y:S02]  /*29c90*/  SHF.L.U32 R7, R238, 0x6, RZ ;  /* 0x00000006ee077819 */ /* 0x000fe400000006ff */
[----:B------:R-:W-:Y:S02]  /*29ca0*/  IADD3 R146, R11, -R146, RZ ;  /* 0x800000920b927210 */ /* 0x000fe40007ffe0ff */
[----:B------:R-:W-:Y:S01]  /*29cb0*/  SHF.R.S32.HI R8, RZ, 0x2, R8 ;  /* 0x00000002ff087819 */ /* 0x000fe20000011408 */
[----:B------:R1:W2:Y:S01]  /*29cc0*/  LDS.128 R140, [R147.X4] ;  /* 0x00000000938c7984 */ /* 0x0002a20000004c00 */
[----:B------:R-:W-:Y:S01]  /*29cd0*/  MOV R9, 0xff800000 ;  /* 0xff80000000097802 */ /* 0x000fe20000000f00 */
[-C--:B-----5:R-:W-:Y:S01]  /*29ce0*/  @P4 FFMA.FTZ R9, R164, R0.reuse, R2 ;  /* 0x00000000a4094223 */ /* 0x0a0fe20000010002 */
[----:B------:R-:W-:Y:S01]  /*29cf0*/  MOV R11, 0xff800000 ;  /* 0xff800000000b7802 */ /* 0x000fe20000000f00 */
[----:B------:R1:W4:Y:S01]  /*29d00*/  LDS.128 R136, [R147.X4+0x800] ;  /* 0x0008000093887984 */ /* 0x0003220000004c00 */
[----:B------:R-:W-:Y:S01]  /*29d10*/  @P3 FFMA.FTZ R11, R3, R0, R6 ;  /* 0x00000000030b3223 */ /* 0x000fe20000010006 */
[----:B------:R-:W-:-:S02]  /*29d20*/  LEA R8, R146, R8, 0x4 ;  /* 0x0000000892087211 */ /* 0x000fc400078e20ff */
[----:B------:R1:W1:Y:S04]  /*29d30*/  LDS.128 R132, [R147.X4+0x1000] ;  /* 0x0010000093847984 */ /* 0x0002680000004c00 */
        /* <DEDUP_REMOVED lines=28> */
[----:B------:R1:W1:Y:S01]  /*29f00*/  LDS.128 R16, [R147.X4+0xf800] ;  /* 0x00f8000093107984 */ /* 0x0002620000004c00 */
[----:B---3--:R-:W-:-:S04]  /*29f10*/  IMAD R14, R14, UR8, R241 ;  /* 0x000000080e0e7c24 */ /* 0x008fc8000f8e02f1 */
[----:B------:R-:W-:Y:S01]  /*29f20*/  IMAD R14, R14, R144, R240 ;  /* 0x000000900e0e7224 */ /* 0x000fe200078e02f0 */
[----:B------:R-:W-:-:S03]  /*29f30*/  SHF.L.U32 R144, R145, 0x2, RZ ;  /* 0x0000000291907819 */ /* 0x000fc600000006ff */
[----:B------:R-:W-:Y:S01]  /*29f40*/  IMAD R7, R15, R14, R7 ;  /* 0x0000000e0f077224 */ /* 0x000fe200078e0207 */
[----:B------:R-:W-:Y:S01]  /*29f50*/  SHF.R.S32.HI R145, RZ, 0x1f, R144 ;  /* 0x0000001fff917819 */ /* 0x000fe20000011490 */
[----:B------:R-:W-:Y:S05]  /*29f60*/  @P0 BRA `(.L_x_3547) ;  /* 0x000000c000000947 */ /* 0x000fea0003800000 */
[----:B-12-4-:R-:W-:Y:S01]  /*29f70*/  IMAD R0, R238, -0x40, R239 ;  /* 0xffffffc0ee007824 */ /* 0x016fe200078e02ef */
[C---:B------:R-:W-:Y:S01]  /*29f80*/  IADD3 R6, R8.reuse, 0x8, RZ ;  /* 0x0000000808067810 */ /* 0x040fe20007ffe0ff */
[----:B------:R-:W-:Y:S01]  /*29f90*/  ULDC.64 UR4, c[0x0][0x118] ;  /* 0x0000460000047ab9 */ /* 0x000fe20000000a00 */
[----:B------:R-:W-:Y:S02]  /*29fa0*/  SHF.R.S32.HI R3, RZ, 0x1f, R7 ;  /* 0x0000001fff037819 */ /* 0x000fe40000011407 */
[----:B------:R-:W-:Y:S02]  /*29fb0*/  IADD3 R2, P0, R7, R8, RZ ;  /* 0x0000000807027210 */ /* 0x000fe40007f1e0ff */
[-C--:B------:R-:W-:Y:S02]  /*29fc0*/  ISETP.GE.AND P2, PT, R8, R0.reuse, PT ;  /* 0x000000000800720c */ /* 0x080fe40003f46270 */
[----:B------:R-:W-:-:S02]  /*29fd0*/  ISETP.GE.AND P1, PT, R6, R0, PT ;  /* 0x000000000600720c */ /* 0x000fc40003f26270 */
[----:B------:R-:W-:Y:S02]  /*29fe0*/  LEA.HI.X.SX32 R3, R8, R3, 0x1, P0 ;  /* 0x0000000308037211 */ /* 0x000fe400000f0eff */
[----:B------:R-:W-:-:S04]  /*29ff0*/  LEA R14, P0, R2, R150, 0x2 ;  /* 0x00000096020e7211 */ /* 0x000fc800078010ff */
[----:B------:R-:W-:-:S05]  /*2a000*/  LEA.HI.X R15, R2, R151, R3, 0x2, P0 ;  /* 0x00000097020f7211 */ /* 0x000fca00000f1403 */
[----:B------:R1:W-:Y:S04]  /*2a010*/  @!P2 ST.E [R14.64], R9 ;  /* 0x000000090e00a985 */ /* 0x0003e8000c101904 */
[----:B------:R1:W-:Y:S02]  /*2a020*/  @!P1 ST.E [R14.64+0x20], R11 ;  /* 0x0000200b0e009985 */ /* 0x0003e4000c101904 */
.L_x_3547:
[----:B-12-4-:R-:W-:Y:S05]  /*2a030*/  BSYNC B0 ;  /* 0x0000000000007941 */ /* 0x016fea0003800000 */
.L_x_3546:
        /* <DEDUP_REMOVED lines=9> */
[----:B------:R-:W-:-:S04]  /*2a0d0*/  LEA R6, P0, R0, R148, 0x2 ;  /* 0x0000009400067211 */ /* 0x000fc800078010ff */
[----:B------:R-:W-:Y:S02]  /*2a0e0*/  LEA.HI.X R7, R0, R149, R13, 0x2, P0 ;  /* 0x0000009500077211 */ /* 0x000fe400000f140d */
[----:B------:R-:W-:Y:S01]  /*2a0f0*/  IADD3 R0, R144, 0x40, RZ ;  /* 0x0000004090007810 */ /* 0x000fe20007ffe0ff */
[----:B------:R-:W-:Y:S05]  /*2a100*/  @P1 BRA `(.L_x_3549) ;  /* 0x000000c000001947 */ /* 0x000fea0003800000 */
[C---:B------:R-:W-:Y:S01]  /*2a110*/  IADD3 R3, R0.reuse, 0x40, RZ ;  /* 0x0000004000037810 */ /* 0x040fe20007ffe0ff */
[----:B------:R-:W-:Y:S01]  /*2a120*/  ULDC.64 UR4, c[0x0][0x118] ;  /* 0x0000460000047ab9 */ /* 0x000fe20000000a00 */
[C---:B------:R-:W-:Y:S02]  /*2a130*/  IADD3 R2, R0.reuse, 0x80, RZ ;  /* 0x0000008000027810 */ /* 0x040fe40007ffe0ff */
[-C--:B-----5:R-:W-:Y:S02]  /*2a140*/  ISETP.GE.AND P2, PT, R0, R4.reuse, PT ;  /* 0x000000040000720c */ /* 0x0a0fe40003f46270 */
[-C--:B------:R-:W-:Y:S02]  /*2a150*/  ISETP.GE.AND P3, PT, R144, R4.reuse, PT ;  /* 0x000000049000720c */ /* 0x080fe40003f66270 */
[----:B------:R-:W-:-:S02]  /*2a160*/  ISETP.GE.AND P1, PT, R3, R4, PT ;  /* 0x000000040300720c */ /* 0x000fc40003f26270 */
[----:B------:R-:W-:-:S07]  /*2a170*/  ISETP.GE.AND P0, PT, R2, R4, PT ;  /* 0x000000040200720c */ /* 0x000fce0003f06270 */
[----:B------:R2:W-:Y:S04]  /*2a180*/  @!P2 ST.E.128 [R6.64+0x100], R108 ;  /* 0x0001006c0600a985 */ /* 0x0005e8000c101d04 */
[----:B------:R2:W-:Y:S04]  /*2a190*/  @!P3 ST.E.64 [R6.64], R140 ;  /* 0x0000008c0600b985 */ /* 0x0005e8000c101b04 */
[----:B------:R2:W-:Y:S04]  /*2a1a0*/  @!P3 ST.E.64 [R6.64+0x8], R142 ;  /* 0x0000088e0600b985 */ /* 0x0005e8000c101b04 */
[----:B------:R2:W-:Y:S04]  /*2a1b0*/  @!P1 ST.E.128 [R6.64+0x200], R76 ;  /* 0x0002004c06009985 */ /* 0x0005e8000c101d04 */
[----:B------:R2:W-:Y:S02]  /*2a1c0*/  @!P0 ST.E.128 [R6.64+0x300], R44 ;  /* 0x0003002c06008985 */ /* 0x0005e4000c101d04 */
.L_x_3549:
[----:B------:R-:W-:Y:S05]  /*2a1d0*/  BSYNC B0 ;  /* 0x0000000000007941 */ /* 0x000fea0003800000 */
.L_x_3548:
[----:B------:R-:W-:Y:S01]  /*2a1e0*/  IADD3 R2, R10, 0x8, RZ ;  /* 0x000000080a027810 */ /* 0x000fe20007ffe0ff */
[----:B------:R-:W-:Y:S03]  /*2a1f0*/  BSSY B0, `(.L_x_3550) ;  /* 0x000000e000007945 */ /* 0x000fe60003800000 */
[----:B------:R-:W-:-:S13]  /*2a200*/  ISETP.GE.AND P0, PT, R2, R238, PT ;  /* 0x000000ee0200720c */ /* 0x000fda0003f06270 */
[----:B------:R-:W-:Y:S05]  /*2a210*/  @P0 BRA `(.L_x_3551) ;  /* 0x000000b000000947 */ /* 0x000fea0003800000 */
[C---:B------:R-:W-:Y:S01]  /*2a220*/  IADD3 R3, R0.reuse, 0x40, RZ ;  /* 0x0000004000037810 */ /* 0x040fe20007ffe0ff */
[----:B------:R-:W-:Y:S01]  /*2a230*/  ULDC.64 UR4, c[0x0][0x118] ;  /* 0x0000460000047ab9 */ /* 0x000fe20000000a00 */
[----:B------:R-:W-:Y:S02]  /*2a240*/  IADD3 R2, R0, 0x80, RZ ;  /* 0x0000008000027810 */ /* 0x000fe40007ffe0ff */
        /* <DEDUP_REMOVED lines=8> */
.L_x_3551:
[----:B------:R-:W-:Y:S05]  /*2a2d0*/  BSYNC B0 ;  /* 0x0000000000007941 */ /* 0x000fea0003800000 */
.L_x_3550:
        /* <DEDUP_REMOVED lines=15> */
.L_x_3553:
[----:B------:R-:W-:Y:S05]  /*2a3d0*/  BSYNC B0 ;  /* 0x0000000000007941 */ /* 0x000fea0003800000 */
.L_x_3552:
        /* <DEDUP_REMOVED lines=15> */
.L_x_3555:
[----:B------:R-:W-:Y:S05]  /*2a4d0*/  BSYNC B0 ;  /* 0x0000000000007941 */ /* 0x000fea0003800000 */
.L_x_3554:
        /* <DEDUP_REMOVED lines=15> */
.L_x_3557:
[----:B------:R-:W-:Y:S05]  /*2a5d0*/  BSYNC B0 ;  /* 0x0000000000007941 */ /* 0x000fea0003800000 */
.L_x_3556:
        /* <DEDUP_REMOVED lines=15> */
.L_x_3559:
[----:B------:R-:W-:Y:S05]  /*2a6d0*/  BSYNC B0 ;  /* 0x0000000000007941 */ /* 0x000fea0003800000 */
.L_x_3558:
        /* <DEDUP_REMOVED lines=15> */
.L_x_3561:
[----:B------:R-:W-:Y:S05]  /*2a7d0*/  BSYNC B0 ;  /* 0x0000000000007941 */ /* 0x000fea0003800000 */
.L_x_3560:
[----:B------:R-:W-:Y:S01]  /*2a7e0*/  IADD3 R10, R10, 0x38, RZ ;  /* 0x000000380a0a7810 */ /* 0x000fe20007ffe0ff */
[----:B------:R-:W-:-:S02]  /*2a7f0*/  IMAD.MOV.U32 R2, RZ, RZ, R237 ;  /* 0x000000ffff027224 */ /* 0x000fc400078e00ed */
[----:B------:R-:W-:Y:S01]  /*2a800*/  IMAD.MOV.U32 R3, RZ, RZ, 0x0 ;  /* 0x00000000ff037424 */ /* 0x000fe200078e00ff */
[----:B------:R-:W-:-:S13]  /*2a810*/  ISETP.GE.AND P0, PT, R10, R238, PT ;  /* 0x000000ee0a00720c */ /* 0x000fda0003f06270 */
[----:B------:R-:W-:Y:S05]  /*2a820*/  @P0 RET.REL.NODEC R2 `(_ZN5flash24flash_fwd_splitkv_kernelI23Flash_fwd_kernel_traitsILi256ELi64ELi64ELi4ELb0ELb0EN7cutlass6half_tE19Flash_kernel_traitsILi256ELi64ELi64ELi4ES3_EELb0ELb1ELb0ELb0ELb0ELb0ELb1ELb1EEEvNS_16Flash_fwd_paramsE) ;  /* 0xfffd57d002000950 */ /* 0x000fea0003c3ffff */
[C---:B------:R-:W-:Y:S01]  /*2a830*/  IADD3 R2, R0.reuse, 0x40, RZ ;  /* 0x0000004000027810 */ /* 0x040fe20007ffe0ff */
[----:B------:R-:W-:Y:S01]  /*2a840*/  ULDC.64 UR4, c[0x0][0x118] ;  /* 0x0000460000047ab9 */ /* 0x000fe20000000a00 */
[-C--:B-----5:R-:W-:Y:S01]  /*2a850*/  ISETP.GE.AND P1, PT, R0, R4.reuse, PT ;  /* 0x000000040000720c */ /* 0x0a0fe20003f26270 */
[----:B------:R-:W-:Y:S01]  /*2a860*/  IMAD.MOV.U32 R3, RZ, RZ, 0x0 ;  /* 0x00000000ff037424 */ /* 0x000fe200078e00ff */
[-C--:B------:R-:W-:Y:S01]  /*2a870*/  ISETP.GE.AND P0, PT, R2, R4.reuse, PT ;  /* 0x000000040200720c */ /* 0x080fe20003f06270 */
[----:B------:R-:W-:Y:S01]  /*2a880*/  IMAD.MOV.U32 R2, RZ, RZ, R237 ;  /* 0x000000ffff027224 */ /* 0x000fe200078e00ed */
[----:B------:R-:W-:Y:S02]  /*2a890*/  IADD3 R0, R0, 0x80, RZ ;  /* 0x0000008000007810 */ /* 0x000fe40007ffe0ff */
[----:B------:R-:W-:-:S07]  /*2a8a0*/  ISETP.GE.AND P2, PT, R144, R4, PT ;  /* 0x000000049000720c */ /* 0x000fce0003f46270 */
[----:B------:R1:W-:Y:S04]  /*2a8b0*/  @!P1 ST.E.128 [R6.64+0xe100], R80 ;  /* 0x00e1005006009985 */ /* 0x0003e8000c101d04 */
[----:B------:R1:W-:Y:S01]  /*2a8c0*/  @!P0 ST.E.128 [R6.64+0xe200], R48 ;  /* 0x00e2003006008985 */ /* 0x0003e2000c101d04 */
[----:B------:R-:W-:-:S03]  /*2a8d0*/  ISETP.GE.AND P0, PT, R0, R4, PT ;  /* 0x000000040000720c */ /* 0x000fc60003f06270 */
[----:B------:R1:W-:Y:S10]  /*2a8e0*/  @!P2 ST.E.128 [R6.64+0xe000], R112 ;  /* 0x00e000700600a985 */ /* 0x0003f4000c101d04 */
[----:B------:R-:W-:Y:S05]  /*2a8f0*/  @P0 RET.REL.NODEC R2 `(_ZN5flash24flash_fwd_splitkv_kernelI23Flash_fwd_kernel_traitsILi256ELi64ELi64ELi4ELb0ELb0EN7cutlass6half_tE19Flash_kernel_traitsILi256ELi64ELi64ELi4ES3_EELb0ELb1ELb0ELb0ELb0ELb0ELb1ELb1EEEvNS_16Flash_fwd_paramsE) ;  /* 0xfffd570002000950 */ /* 0x000fea0003c3ffff */
[----:B------:R-:W-:Y:S01]  /*2a900*/  MOV R2, R237 ;  /* 0x000000ed00027202 */ /* 0x000fe20000000f00 */
[----:B------:R-:W-:Y:S01]  /*2a910*/  ULDC.64 UR4, c[0x0][0x118] ;  /* 0x0000460000047ab9 */ /* 0x000fe20000000a00 */
[----:B------:R-:W-:Y:S01]  /*2a920*/  MOV R3, 0x0 ;  /* 0x0000000000037802 */ /* 0x000fe20000000f00 */
[----:B------:R1:W-:Y:S03]  /*2a930*/  ST.E.128 [R6.64+0xe300], R16 ;  /* 0x00e3001006007985 */ /* 0x0003e6000c101d04 */
[----:B------:R-:W-:Y:S05]  /*2a940*/  RET.REL.NODEC R2 `(_ZN5flash24flash_fwd_splitkv_kernelI23Flash_fwd_kernel_traitsILi256ELi64ELi64ELi4ELb0ELb0EN7cutlass6half_tE19Flash_kernel_traitsILi256ELi64ELi64ELi4ES3_EELb0ELb1ELb0ELb0ELb0ELb0ELb1ELb1EEEvNS_16Flash_fwd_paramsE) ;  /* 0xfffd56b002007950 */ /* 0x000fea0003c3ffff */
.L_x_3544:
[----:B------:R-:W-:Y:S01]  /*2a950*/  IMAD.MOV.U32 R10, RZ, RZ, R252 ;  /* 0x000000ffff0a7224 */ /* 0x000fe200078e00fc */
[----:B------:R-:W-:-:S02]  /*2a960*/  MOV R9, 0x2 ;  /* 0x0000000200097802 */ /* 0x000fc40000000f00 */
[----:B------:R-:W-:Y:S02]  /*2a970*/  MOV R7, 0x2a990 ;  /* 0x0002a99000077802 */ /* 0x000fe40000000f00 */
[----:B-1---5:R-:W-:Y:S05]  /*2a980*/  CALL.REL.NOINC `($__internal_20_$__cuda_sm70_shflsync_bfly_p) ;  /* 0x0000012000007944 */ /* 0x022fea0003c00000 */
[----:B------:R-:W-:Y:S01]  /*2a990*/  MOV R2, R9 ;  /* 0x0000000900027202 */ /* 0x000fe20000000f00 */
[----:B------:R-:W-:Y:S05]  /*2a9a0*/  BRA `(.L_x_3562) ;  /* 0xffffe16000007947 */ /* 0x000fea000383ffff */
.L_x_3545:
[----:B------:R-:W-:Y:S01]  /*2a9b0*/  IMAD.MOV.U32 R10, RZ, RZ, R2 ;  /* 0x000000ffff0a7224 */ /* 0x000fe200078e0002 */
[----:B------:R-:W-:Y:S02]  /*2a9c0*/  MOV R9, 0x1 ;  /* 0x0000000100097802 */ /* 0x000fe40000000f00 */
[----:B------:R-:W-:Y:S02]  /*2a9d0*/  MOV R7, 0x2a9f0 ;  /* 0x0002a9f000077802 */ /* 0x000fe40000000f00 */
[----:B-12--5:R-:W-:Y:S05]  /*2a9e0*/  CALL.REL.NOINC `($__internal_20_$__cuda_sm70_shflsync_bfly_p) ;  /* 0x000000c000007944 */ /* 0x026fea0003c00000 */
[----:B------:R-:W-:Y:S01]  /*2a9f0*/  FADD.FTZ R2, R2, R9 ;  /* 0x0000000902027221 */ /* 0x000fe20000010000 */
[----:B------:R-:W-:Y:S02]  /*2aa00*/  MOV R10, R251 ;  /* 0x000000fb000a7202 */ /* 0x000fe40000000f00 */
[----:B------:R-:W-:Y:S02]  /*2aa10*/  MOV R9, 0x2 ;  /* 0x0000000200097802 */ /* 0x000fe40000000f00 */
[----:B------:R-:W-:Y:S02]  /*2aa20*/  MOV R7, 0x2aa40 ;  /* 0x0002aa4000077802 */ /* 0x000fe40000000f00 */
[----:B------:R-:W-:Y:S05]  /*2aa30*/  CALL.REL.NOINC `($__internal_20_$__cuda_sm70_shflsync_bfly_p) ;  /* 0x0000007000007944 */ /* 0x000fea0003c00000 */
[----:B------:R-:W-:Y:S01]  /*2aa40*/  FADD.FTZ R251, R251, R9 ;  /* 0x00000009fbfb7221 */ /* 0x000fe20000010000 */
[----:B------:R-:W-:-:S02]  /*2aa50*/  MOV R9, 0x1 ;  /* 0x0000000100097802 */ /* 0x000fc40000000f00 */
[----:B------:R-:W-:Y:S02]  /*2aa60*/  MOV R7, 0x2aa90 ;  /* 0x0002aa9000077802 */ /* 0x000fe40000000f00 */
[----:B------:R-:W-:Y:S02]  /*2aa70*/  MOV R10, R251 ;  /* 0x000000fb000a7202 */ /* 0x000fe40000000f00 */
[----:B------:R-:W-:Y:S05]  /*2aa80*/  CALL.REL.NOINC `($__internal_20_$__cuda_sm70_shflsync_bfly_p) ;  /* 0x0000002000007944 */ /* 0x000fea0003c00000 */
[----:B------:R-:W-:Y:S01]  /*2aa90*/  MOV R6, R9 ;  /* 0x0000000900067202 */ /* 0x000fe20000000f00 */
[----:B------:R-:W-:Y:S05]  /*2aaa0*/  BRA `(.L_x_3563) ;  /* 0xffffe0d000007947 */ /* 0x000fea000383ffff */
        .weak           $__internal_20_$__cuda_sm70_shflsync_bfly_p
        .type           $__internal_20_$__cuda_sm70_shflsync_bfly_p,@function
        .size           $__internal_20_$__cuda_sm70_shflsync_bfly_p,(.L_x_8743 - $__internal_20_$__cuda_sm70_shflsync_bfly_p)
$__internal_20_$__cuda_sm70_shflsync_bfly_p:
[----:B------:R-:W-:Y:S04]  /*2aab0*/  WARPSYNC R6 ;  /* 0x0000000600007348 */ /* 0x000fe80003800000 */
[----:B------:R1:W2:Y:S01]  /*2aac0*/  SHFL.BFLY PT, R9, R10, R9, R8 ;  /* 0x0c0000090a097389 */ /* 0x0002a200000e0008 */
[----:B------:R-:W-:Y:S02]  /*2aad0*/  MOV R11, 0x0 ;  /* 0x00000000000b7802 */ /* 0x000fe40000000f00 */
[----:B-1----:R-:W-:-:S04]  /*2aae0*/  MOV R10, R7 ;  /* 0x00000007000a7202 */ /* 0x002fc80000000f00 */
[----:B--2---:R-:W-:Y:S05]  /*2aaf0*/  RET.REL.NODEC R10 `(_ZN5flash24flash_fwd_splitkv_kernelI23Flash_fwd_kernel_traitsILi256ELi64ELi64ELi4ELb0ELb0EN7cutlass6half_tE19Flash_kernel_traitsILi256ELi64ELi64ELi4ES3_EELb0ELb1ELb0ELb0ELb0ELb0ELb1ELb1EEEvNS_16Flash_fwd_paramsE) ;  /* 0xfffd55000a007950 */ /* 0x004fea0003c3ffff */
.L_x_3564:
        /* <DEDUP_REMOVED lines=16> */
.L_x_8743:


//--------------------- .text._ZN5flash24flash_fwd_splitkv_kernelI23Flash_fwd_kernel_traitsILi256ELi64ELi64ELi4ELb0ELb0EN7cutlass6half_tE19Flash_kernel_traitsILi256ELi64ELi64ELi4ES3_EELb0ELb1ELb0ELb0ELb0ELb1ELb1ELb1EEEvNS_16Flash_fwd_paramsE --------------------------
	.section	.text._ZN5flash24flash_fwd_splitkv_kernelI23Flash_fwd_kernel_traitsILi256ELi64ELi64ELi4ELb0ELb0EN7cutlass6half_tE19Flash_kernel_traitsILi256ELi64ELi64ELi4ES3_EELb0ELb1ELb0ELb0ELb0ELb1ELb1ELb1EEEvNS_16Flash_fwd_paramsE,"ax",@progbits
	.sectioninfo	@"SHI_REGISTERS=255"
	.align	128
        .global         _ZN5flash24flash_fwd_splitkv_kernelI23Flash_fwd_kernel_traitsILi256ELi64ELi64ELi4ELb0ELb0EN7cutlass6half_tE19Flash_kernel_traitsILi256ELi64ELi64ELi4ES3_EELb0ELb1ELb0ELb0ELb0ELb1ELb1ELb1EEEvNS_16Flash_fwd_paramsE
        .type           _ZN5flash24flash_fwd_splitkv_kernelI23Flash_fwd_kernel_traitsILi256ELi64ELi64ELi4ELb0ELb0EN7cutlass6half_tE19Flash_kernel_traitsILi256ELi64ELi64ELi4ES3_EELb0ELb1ELb0ELb0ELb0ELb1ELb1ELb1EEEvNS_16Flash_fwd_paramsE,@function
        .size           _ZN5flash24flash_fwd_splitkv_kernelI23Flash_fwd_kernel_traitsILi256ELi64ELi64ELi4ELb0ELb0EN7cutlass6half_tE19Flash_kernel_traitsILi256ELi64ELi64ELi4ES3_EELb0ELb1ELb0ELb0ELb0ELb1ELb1ELb1EEEvNS_16Flash_fwd_paramsE,(.L_x_8745 - _ZN5flash24flash_fwd_splitkv_kernelI23Flash_fwd_kernel_traitsILi256ELi64ELi64ELi4ELb0ELb0EN7cutlass6half_tE19Flash_kernel_traitsILi256ELi64ELi64ELi4ES3_EELb0ELb1ELb0ELb0ELb0ELb1ELb1ELb1EEEvNS_16Flash_fwd_paramsE)
        .other          _ZN5flash24flash_fwd_splitkv_kernelI23Flash_fwd_kernel_traitsILi256ELi64ELi64ELi4ELb0ELb0EN7cutlass6half_tE19Flash_kernel_traitsILi256ELi64ELi64ELi4ES3_EELb0ELb1ELb0ELb0ELb0ELb1ELb1ELb1EEEvNS_16Flash_fwd_paramsE,@"STO_CUDA_ENTRY STV_DEFAULT"
_ZN5flash24flash_fwd_splitkv_kernelI23Flash_fwd_kernel_traitsILi256ELi64ELi64ELi4ELb0ELb0EN7cutlass6half_tE19Flash_kernel_traitsILi256ELi64ELi64ELi4ES3_EELb0ELb1ELb0ELb0ELb0ELb1ELb1ELb1EEEvNS_16Flash_fwd_paramsE:
.text._ZN5flash24flash_fwd_splitkv_kernelI23Flash_fwd_kernel_traitsILi256ELi64ELi64ELi4ELb0ELb0EN7cutlass6half_tE19Flash_kernel_traitsILi256ELi64ELi64ELi4ES3_EELb0ELb1ELb0ELb0ELb0ELb1ELb1ELb1EEEvNS_16Flash_fwd_paramsE:
        /* <DEDUP_REMOVED lines=30> */
[----:B---34-:R-:W-:Y:S05]  /*01e0*/  CALL.REL.NOINC `($_ZN5flash24flash_fwd_splitkv_kernelI23Flash_fwd_kernel_traitsILi256ELi64ELi64ELi4ELb0ELb0EN7cutlass6half_tE19Flash_kernel_traitsILi256ELi64ELi64ELi4ES3_EELb0ELb1ELb0ELb0ELb0ELb1ELb1ELb1EEEvNS_16Flash_fwd_paramsE$_ZN5flash30compute_attn_1rowblock_splitkvI23Flash_fwd_kernel_traitsILi256ELi64ELi64ELi4ELb0ELb0EN7cutlass6half_tE19Flash_kernel_traitsILi256ELi64ELi64ELi4ES3_EELb0ELb1ELb0ELb0ELb0ELb1ELb1ELb1ENS_16Flash_fwd_paramsEEEvRKT8_iiiii) ;  /* 0x0000002000007944 */ /* 0x018fea0003c00000 */
[----:B------:R-:W-:Y:S05]  /*01f0*/  BSYNC B4 ;  /* 0x0000000000047941 */ /* 0x000fea0003800000 */
.L_x_3565:
[----:B------:R-:W-:Y:S05]  /*0200*/  EXIT ;  /* 0x000000000000794d */ /* 0x000fea0003800000 */
        .type           $_ZN5flash24flash_fwd_splitkv_kernelI23Flash_fwd_kernel_traitsILi256ELi64ELi64ELi4ELb0ELb0EN7cutlass6half_tE19Flash_kernel_traitsILi256ELi64ELi64ELi4ES3_EELb0ELb1ELb0ELb0ELb0ELb1ELb1ELb1EEEvNS_16Flash_fwd_paramsE$_ZN5flash30compute_attn_1rowblock_splitkvI23Flash_fwd_kernel_traitsILi256ELi64ELi64ELi4ELb0ELb0EN7cutlass6half_tE19Flash_kernel_traitsILi256ELi64ELi64ELi4ES3_EELb0ELb1ELb0ELb0ELb0ELb1ELb1ELb1ENS_16Flash_fwd_paramsEEEvRKT8_iiiii,@function
        .size           $_ZN5flash24flash_fwd_splitkv_kernelI23Flash_fwd_kernel_traitsILi256ELi64ELi64ELi4ELb0ELb0EN7cutlass6half_tE19Flash_kernel_traitsILi256ELi64ELi64ELi4ES3_EELb0ELb1ELb0ELb0ELb0ELb1ELb1ELb1EEEvNS_16Flash_fwd_paramsE$_ZN5flash30compute_attn_1rowblock_splitkvI23Flash_fwd_kernel_traitsILi256ELi64ELi64ELi4ELb0ELb0EN7cutlass6half_tE19Flash_kernel_traitsILi256ELi64ELi64ELi4ES3_EELb0ELb1ELb0ELb0ELb0ELb1ELb1ELb1ENS_16Flash_fwd_paramsEEEvRKT8_iiiii,($__internal_21_$__cuda_sm70_shflsync_bfly_p - $_ZN5flash24flash_fwd_splitkv_kernelI23Flash_fwd_kernel_traitsILi256ELi64ELi64ELi4ELb0ELb0EN7cutlass6half_tE19Flash_kernel_traitsILi256ELi64ELi64ELi4ES3_EELb0ELb1ELb0ELb0ELb0ELb1ELb1ELb1EEEvNS_16Flash_fwd_paramsE$_ZN5flash30compute_attn_1rowblock_splitkvI23Flash_fwd_kernel_traitsILi256ELi64ELi64ELi4ELb0ELb0EN7cutlass6half_tE19Flash_kernel_traitsILi256ELi64ELi64ELi4ES3_EELb0ELb1ELb0ELb0ELb0ELb1ELb1ELb1ENS_16Flash_fwd_paramsEEEvRKT8_iiiii)
$_ZN5flash24flash_fwd_splitkv_kernelI23Flash_fwd_kernel_traitsILi256ELi64ELi64ELi4ELb0ELb0EN7cutlass6half_tE19Flash_kernel_traitsILi256ELi64ELi64ELi4ES3_EELb0ELb1ELb0ELb0ELb0ELb1ELb1ELb1EEEvNS_16Flash_fwd_paramsE$_ZN5flash30compute_attn_1rowblock_splitkvI23Flash_fwd_kernel_traitsILi256ELi64ELi64ELi4ELb0ELb0EN7cutlass6half_tE19Flash_kernel_traitsILi256ELi64ELi64ELi4ES3_EELb0ELb1ELb0ELb0ELb0ELb1ELb1ELb1ENS_16Flash_fwd_paramsEEEvRKT8_iiiii:
        /* <DEDUP_REMOVED lines=20> */
.L_x_3567:
[----:B------:R-:W-:Y:S05]  /*0350*/  BSYNC B0 ;  /* 0x0000000000007941 */ /* 0x000fea0003800000 */
.L_x_3566:
[----:B------:R-:W3:Y:S04]  /*0360*/  LD.E.64 R20, [R10.64+0xf0] ;  /* 0x0000f0060a147980 */ /* 0x000ee8000c101b00 */
[----:B-1----:R-:W4:Y:S01]  /*0370*/  @P1 LD.E R3, [R2.64+0x4] ;  /* 0x0000040602031980 */ /* 0x002f22000c101900 */
        /* <DEDUP_REMOVED lines=15> */
.L_x_3569:
[----:B------:R3:W5:Y:S02]  /*0470*/  LD.E R3, [R10.64+0xb8] ;  /* 0x0000b8060a037980 */ /* 0x000764000c101900 */
.L_x_3570:
[----:B------:R-:W-:Y:S05]  /*0480*/  BSYNC B0 ;  /* 0x0000000000007941 */ /* 0x000fea0003800000 */
.L_x_3568:
[----:B--23--:R-:W2:Y:S01]  /*0490*/  LD.E.64 R4, [R10.64+0xf8] ;  /* 0x0000f8060a047980 */ /* 0x00cea2000c101b00 */
        /* <DEDUP_REMOVED lines=9> */
.L_x_3572:
[----:B------:R-:W2:Y:S01]  /*0530*/  LD.E.64 R2, [R10.64+0x108] ;  /* 0x000108060a027980 */ /* 0x000ea2000c101b00 */
[----:B------:R-:W-:Y:S01]  /*0540*/  BSSY B0, `(.L_x_3574) ;  /* 0x0000006000007945 */ /* 0x000fe20003800000 */
[----:B------:R-:W-:Y:S01]  /*0550*/  IMAD.MOV.U32 R65, RZ, RZ, RZ ;  /* 0x000000ffff417224 */ /* 0x000fe200078e00ff */
[----:B--2---:R-:W-:-:S04]  /*0560*/  ISETP.NE.U32.AND P0, PT, R2, RZ, PT ;  /* 0x000000ff0200720c */ /* 0x004fc80003f05070 */
[----:B------:R-:W-:-:S13]  /*0570*/  ISETP.NE.AND.EX P0, PT, R3, RZ, PT, P0 ;  /* 0x000000ff0300720c */ /* 0x000fda0003f05300 */
[----:B------:R-:W-:Y:S05]  /*0580*/  @!P0 BRA `(.L_x_3575) ;  /* 0x0000001000008947 */ /* 0x000fea0003800000 */
[----:B------:R2:W5:Y:S02]  /*0590*/  LD.E R65, [R10.64+0xbc] ;  /* 0x0000bc060a417980 */ /* 0x000564000c101900 */
.L_x_3575:
[----:B------:R-:W-:Y:S05]  /*05a0*/  BSYNC B0 ;  /* 0x0000000000007941 */ /* 0x000fea0003800000 */
.L_x_3574:
[----:B-----5:R-:W-:Y:S02]  /*05b0*/  IADD3 R65, R94, R65, RZ ;  /* 0x000000415e417210 */ /* 0x020fe40007ffe0ff */
.L_x_3573:
[----:B------:R-:W-:Y:S05]  /*05c0*/  BSYNC B1 ;  /* 0x0000000000017941 */ /* 0x000fea0003800000 */
.L_x_3571:
[----:B------:R-:W-:Y:S01]  /*05d0*/  IMAD.SHL.U32 R55, R237, 0x40, RZ ;  /* 0x00000040ed377824 */ /* 0x000fe200078e00ff */
[----:B------:R-:W-:Y:S01]  /*05e0*/  MOV R2, R238 ;  /* 0x000000ee00027202 */ /* 0x000fe20000000f00 */
[----:B------:R-:W-:-:S03]  /*05f0*/  IMAD.MOV.U32 R3, RZ, RZ, 0x0 ;  /* 0x00000000ff037424 */ /* 0x000fc600078e00ff */
[----:B------:R-:W-:-:S13]  /*0600*/  ISETP.GT.AND P0, PT, R240, R55, PT ;  /* 0x00000037f000720c */ /* 0x000fda0003f04270 */
[----:B------:R-:W-:Y:S05]  /*0610*/  @!P0 RET.REL.NODEC R2 `(_ZN5flash24flash_fwd_splitkv_kernelI23Flash_fwd_kernel_traitsILi256ELi64ELi64ELi4ELb0ELb0EN7cutlass6half_tE19Flash_kernel_traitsILi256ELi64ELi64ELi4ES3_EELb0ELb1ELb0ELb0ELb0ELb1ELb1ELb1EEEvNS_16Flash_fwd_paramsE) ;  /* 0xfffff9e002008950 */ /* 0x000fea0003c3ffff */
[----:B------:R-:W3:Y:S04]  /*0620*/  LD.E R3, [R10.64+0xb8] ;  /* 0x0000b8060a037980 */ /* 0x000ee8000c101900 */
[----:B------:R-:W4:Y:S04]  /*0630*/  LD.E R7, [R10.64+0x184] ;  /* 0x000184060a077980 */ /* 0x000f28000c101900 */
[----:B------:R-:W5:Y:S01]  /*0640*/  LD.E R0, [R10.64+0x188] ;  /* 0x000188060a007980 */ /* 0x000f62000c101900 */
[----:B------:R-:W-:-:S03]  /*0650*/  IABS R4, c[0x0][0x10] ;  /* 0x0000040000047a13 */ /* 0x000fc60000000000 */
[----:B------:R-:W1:Y:S01]  /*0660*/  S2R R146, SR_TID.X ;  /* 0x0000000000927919 */ /* 0x000e620000002100 */
[----:B------:R-:W2:Y:S08]  /*0670*/  I2F.RP R2, R4 ;  /* 0x0000000400027306 */ /* 0x000eb00000209400 */
[----:B--2---:R-:W2:Y:S02]  /*0680*/  MUFU.RCP R12, R2 ;  /* 0x00000002000c7308 */ /* 0x004ea40000001000 */
[----:B--2---:R-:W-:-:S02]  /*0690*/  IADD3 R12, R12, 0xffffffe, RZ ;  /* 0x0ffffffe0c0c7810 */ /* 0x004fc40007ffe0ff */
[----:B------:R-:W-:-:S04]  /*06a0*/  IABS R2, c[0x0][0x10] ;  /* 0x0000040000027a13 */ /* 0x000fc80000000000 */
[----:B------:R-:W2:Y:S01]  /*06b0*/  F2I.FTZ.U32.TRUNC.NTZ R13, R12 ;  /* 0x0000000c000d7305 */ /* 0x000ea2000021f000 */
[----:B------:R-:W-:Y:S02]  /*06c0*/  IMAD.MOV R2, RZ, RZ, -R2 ;  /* 0x000000ffff027224 */ /* 0x000fe400078e0a02 */
[----:B--2---:R-:W-:Y:S02]  /*06d0*/  IMAD.MOV R5, RZ, RZ, -R13 ;  /* 0x000000ffff057224 */ /* 0x004fe400078e0a0d */
[----:B------:R-:W-:Y:S02]  /*06e0*/  IMAD.MOV.U32 R12, RZ, RZ, RZ ;  /* 0x000000ffff0c7224 */ /* 0x000fe400078e00ff */
[----:B------:R-:W-:-:S04]  /*06f0*/  IMAD R5, R5, R4, RZ ;  /* 0x0000000405057224 */ /* 0x000fc800078e02ff */
[----:B------:R-:W-:Y:S01]  /*0700*/  IMAD.HI.U32 R5, R13, R5, R12 ;  /* 0x000000050d057227 */ /* 0x000fe200078e000c */
[----:B---3--:R-:W-:-:S04]  /*0710*/  IADD3 R3, R3, 0x3f, RZ ;  /* 0x0000003f03037810 */ /* 0x008fc80007ffe0ff */
[----:B------:R-:W-:-:S04]  /*0720*/  SHF.R.S32.HI R8, RZ, 0x1f, R3 ;  /* 0x0000001fff087819 */ /* 0x000fc80000011403 */
[----:B------:R-:W-:-:S04]  /*0730*/  LEA.HI R8, R8, R3, RZ, 0x6 ;  /* 0x0000000308087211 */ /* 0x000fc800078f30ff */
[----:B------:R-:W-:-:S04]  /*0740*/  LEA.HI.SX32 R8, R8, c[0x0][0x10], 0x1a ;  /* 0x0000040008087a11 */ /* 0x000fc800078fd2ff */
[----:B------:R-:W-:-:S04]  /*0750*/  IADD3 R8, R8, -0x1, RZ ;  /* 0xffffffff08087810 */ /* 0x000fc80007ffe0ff */
[----:B------:R-:W-:Y:S02]  /*0760*/  IABS R3, R8 ;  /* 0x0000000800037213 */ /* 0x000fe40000000000 */
[----:B------:R-:W-:-:S03]  /*0770*/  LOP3.LUT R8, R8, c[0x0][0x10], RZ, 0x3c, !PT ;  /* 0x0000040008087a12 */ /* 0x000fc600078e3cff */
[----:B------:R-:W-:Y:S01]  /*0780*/  IMAD.HI.U32 R9, R5, R3, RZ ;  /* 0x0000000305097227 */ /* 0x000fe200078e00ff */
[----:B------:R-:W-:Y:S02]  /*0790*/  ISETP.GE.AND P0, PT, R8, RZ, PT ;  /* 0x000000ff0800720c */ /* 0x000fe40003f06270 */
[----:B------:R-:W-:Y:S01]  /*07a0*/  IADD3 R5, -R240, 0x7f, R55 ;  /* 0x0000007ff0057810 */ /* 0x000fe20007ffe137 */
[----:B------:R-:W-:Y:S01]  /*07b0*/  IMAD R3, R9, R2, R3 ;  /* 0x0000000209037224 */ /* 0x000fe200078e0203 */
[----:B------:R-:W-:Y:S02]  /*07c0*/  IADD3 R2, R65, R55, -R240 ;  /* 0x0000003741027210 */ /* 0x000fe40007ffe8f0 */
[----:B-----5:R-:W-:Y:S02]  /*07d0*/  IADD3 R5, R0, R5, R65 ;  /* 0x0000000500057210 */ /* 0x020fe40007ffe041 */
[----:B------:R-:W-:Y:S01]  /*07e0*/  ISETP.GT.U32.AND P1, PT, R4, R3, PT ;  /* 0x000000030400720c */ /* 0x000fe20003f24070 */
[----:B----4-:R-:W-:Y:S01]  /*07f0*/  IMAD.IADD R7, R2, 0x1, -R7 ;  /* 0x0000000102077824 */ /* 0x010fe200078e0a07 */
[----:B------:R-:W-:-:S04]  /*0800*/  SHF.R.S32.HI R2, RZ, 0x1f, R5 ;  /* 0x0000001fff027819 */ /* 0x000fc80000011405 */
[----:B------:R-:W-:-:S04]  /*0810*/  LEA.HI R2, R2, R5, RZ, 0x6 ;  /* 0x0000000502027211 */ /* 0x000fc800078f30ff */
[----:B------:R-:W-:-:S03]  /*0820*/  SHF.R.S32.HI R165, RZ, 0x6, R2 ;  /* 0x00000006ffa57819 */ /* 0x000fc60000011402 */
[----:B------:R-:W-:Y:S01]  /*0830*/  @!P1 IMAD.IADD R3, R3, 0x1, -R4 ;  /* 0x0000000103039824 */ /* 0x000fe200078e0a04 */
[----:B------:R-:W-:Y:S02]  /*0840*/  @!P1 IADD3 R9, R9, 0x1, RZ ;  /* 0x0000000109099810 */ /* 0x000fe40007ffe0ff */
[----:B------:R-:W-:Y:S02]  /*0850*/  ISETP.NE.AND P1, PT, RZ, c[0x0][0x10], PT ;  /* 0x00000400ff007a0c */ /* 0x000fe40003f25270 */
[----:B------:R-:W-:Y:S02]  /*0860*/  ISETP.GE.U32.AND P2, PT, R3, R4, PT ;  /* 0x000000040300720c */ /* 0x000fe40003f46070 */
[----:B------:R-:W-:-:S04]  /*0870*/  IADD3 R4, R65, 0x3f, RZ ;  /* 0x0000003f41047810 */ /* 0x000fc80007ffe0ff */
[----:B------:R-:W-:-:S04]  /*0880*/  SHF.R.S32.HI R3, RZ, 0x1f, R4 ;  /* 0x0000001fff037819 */ /* 0x000fc80000011404 */
[----:B------:R-:W-:Y:S02]  /*0890*/  LEA.HI R3, R3, R4, RZ, 0x6 ;  /* 0x0000000403037211 */ /* 0x000fe400078f30ff */
[----:B------:R-:W-:Y:S02]  /*08a0*/  SHF.R.S32.HI R4, RZ, 0x1f, R7 ;  /* 0x0000001fff047819 */ /* 0x000fe40000011407 */
[----:B------:R-:W-:Y:S02]  /*08b0*/  @P2 IADD3 R9, R9, 0x1, RZ ;  /* 0x0000000109092810 */ /* 0x000fe40007ffe0ff */
[----:B------:R-:W-:Y:S02]  /*08c0*/  SHF.R.S32.HI R3, RZ, 0x6, R3 ;  /* 0x00000006ff037819 */ /* 0x000fe40000011403 */
[----:B------:R-:W-:Y:S01]  /*08d0*/  LEA.HI R4, R4, R7, RZ, 0x6 ;  /* 0x0000000704047211 */ /* 0x000fe200078f30ff */
[----:B------:R-:W-:Y:S01]  /*08e0*/  @!P0 IMAD.MOV R9, RZ, RZ, -R9 ;  /* 0x000000ffff098224 */ /* 0x000fe200078e0a09 */
[----:B------:R-:W-:-:S05]  /*08f0*/  @!P1 LOP3.LUT R9, RZ, c[0x0][0x10], RZ, 0x33, !PT ;  /* 0x00000400ff099a12 */ /* 0x000fca00078e33ff */
[----:B------:R-:W-:-:S04]  /*0900*/  IMAD R234, R9, UR8, RZ ;  /* 0x0000000809ea7c24 */ /* 0x000fc8000f8e02ff */
[----:B------:R-:W-:-:S05]  /*0910*/  IMAD.IADD R0, R9, 0x1, R234 ;  /* 0x0000000109007824 */ /* 0x000fca00078e02ea */
[----:B------:R-:W-:Y:S02]  /*0920*/  IMNMX R0, R3, R0, PT ;  /* 0x0000000003007217 */ /* 0x000fe40003800200 */
[----:B------:R-:W-:Y:S02]  /*0930*/  SHF.R.S32.HI R3, RZ, 0x6, R4 ;  /* 0x00000006ff037819 */ /* 0x000fe40000011404 */
[----:B------:R-:W-:Y:S02]  /*0940*/  IMNMX R165, R0, R165, PT ;  /* 0x000000a500a57217 */ /* 0x000fe40003800200 */
[----:B------:R-:W-:-:S04]  /*0950*/  IMNMX R234, R234, R3, !PT ;  /* 0x00000003eaea7217 */ /* 0x000fc80007800200 */
[----:B------:R-:W-:-:S13]  /*0960*/  ISETP.GE.AND P0, PT, R234, R165, PT ;  /* 0x000000a5ea00720c */ /* 0x000fda0003f06270 */
[----:B------:R-:W-:Y:S05]  /*0970*/  @!P0 BRA `(.L_x_3576) ;  /* 0x00000a3000008947 */ /* 0x000fea0003800000 */
[----:B-1----:R-:W2:Y:S04]  /*0980*/  LD.E.64 R2, [R10.64+0xb0] ;  /* 0x0000b0060a027980 */ /* 0x002ea8000c101b00 */
[----:B------:R-:W3:Y:S04]  /*0990*/  LD.E R6, [R10.64+0x60] ;  /* 0x000060060a067980 */ /* 0x000ee8000c101900 */
[----:B------:R-:W4:Y:S04]  /*09a0*/  LD.E R8, [R10.64+0xcc] ;  /* 0x0000cc060a087980 */ /* 0x000f28000c101900 */
[----:B------:R1:W4:Y:S01]  /*09b0*/  LD.E.64 R12, [R10.64+0x78] ;  /* 0x000078060a0c7980 */ /* 0x000322000c101b00 */
[----:B------:R-:W-:-:S03]  /*09c0*/  SHF.R.S32.HI R9, RZ, 0x1f, R146 ;  /* 0x0000001fff097819 */ /* 0x000fc60000011492 */
[----:B------:R1:W5:Y:S01]  /*09d0*/  LD.E R0, [R10.64+0xc0] ;  /* 0x0000c0060a007980 */ /* 0x000362000c101900 */
[----:B------:R-:W-:-:S03]  /*09e0*/  LEA.HI R9, R9, R146, RZ, 0x4 ;  /* 0x0000009209097211 */ /* 0x000fc600078f20ff */
[----:B------:R1:W5:Y:S01]  /*09f0*/  LD.E.64 R4, [R10.64+0xa8] ;  /* 0x0000a8060a047980 */ /* 0x000362000c101b00 */
[----:B------:R-:W-:Y:S01]  /*0a00*/  LOP3.LUT R7, R9, 0xfffffff0, RZ, 0xc0, !PT ;  /* 0xfffffff009077812 */ /* 0x000fe200078ec0ff */
[----:B------:R-:W-:Y:S04]  /*0a10*/  BSSY B0, `(.L_x_3577) ;  /* 0x000001c000007945 */ /* 0x000fe80003800000 */
[----:B------:R-:W-:Y:S02]  /*0a20*/  IMAD.IADD R146, R146, 0x1, -R7 ;  /* 0x0000000192927824 */ /* 0x000fe400078e0a07 */
[----:B--2---:R-:W-:-:S04]  /*0a30*/  IMAD R2, R2, UR8, R241 ;  /* 0x0000000802027c24 */ /* 0x004fc8000f8e02f1 */
[----:B---3--:R-:W-:Y:S02]  /*0a40*/  IMAD R2, R2, R6, R239 ;  /* 0x0000000602027224 */ /* 0x008fe400078e02ef */
[----:B------:R-:W-:Y:S02]  /*0a50*/  IMAD.SHL.U32 R6, R146, 0x4, RZ ;  /* 0x0000000492067824 */ /* 0x000fe400078e00ff */
[----:B------:R-:W-:Y:S01]  /*0a60*/  IMAD R3, R3, R2, R55 ;  /* 0x0000000203037224 */ /* 0x000fe200078e0237 */
[----:B------:R-:W-:Y:S01]  /*0a70*/  SHF.R.S32.HI R2, RZ, 0x4, R9 ;  /* 0x00000004ff027819 */ /* 0x000fe20000011409 */
[----:B------:R-:W-:Y:S01]  /*0a80*/  IMAD.IADD R55, R240, 0x1, -R55 ;  /* 0x00000001f0377824 */ /* 0x000fe200078e0a37 */
[----:B------:R-:W-:Y:S01]  /*0a90*/  SHF.R.S32.HI R7, RZ, 0x1f, R6 ;  /* 0x0000001fff077819 */ /* 0x000fe20000011406 */
[----:B----4-:R-:W-:-:S03]  /*0aa0*/  IMAD R8, R3, R8, RZ ;  /* 0x0000000803087224 */ /* 0x010fc600078e02ff */
[C---:B------:R-:W-:Y:S01]  /*0ab0*/  ISETP.GE.AND P1, PT, R2.reuse, R55, PT ;  /* 0x000000370200720c */ /* 0x040fe20003f26270 */
[----:B-1----:R-:W-:-:S05]  /*0ac0*/  IMAD.WIDE R10, R2, 0x100, R6 ;  /* 0x00000100020a7825 */ /* 0x002fca00078e0206 */
        /* <DEDUP_REMOVED lines=8> */
[-C--:B-----5:R-:W-:Y:S02]  /*0b50*/  ISETP.GE.AND P3, PT, R6, R0.reuse, PT ;  /* 0x000000000600720c */ /* 0x0a0fe40003f66270 */
[----:B------:R-:W-:-:S02]  /*0b60*/  ISETP.GE.AND P2, PT, R13, R0, PT ;  /* 0x000000000d00720c */ /* 0x000fc40003f46270 */
[-C--:B------:R-:W-:Y:S02]  /*0b70*/  ISETP.GE.AND P1, PT, R11, R0.reuse, PT ;  /* 0x000000000b00720c */ /* 0x080fe40003f26270 */
[----:B------:R-:W-:-:S07]  /*0b80*/  ISETP.GE.AND P0, PT, R9, R0, PT ;  /* 0x000000000900720c */ /* 0x000fce0003f06270 */
[----:B------:R1:W-:Y:S04]  /*0b90*/  @!P3 ST.E.128 [R22.64], RZ ;  /* 0x000000ff1600b985 */ /* 0x0003e8000c101d06 */
[----:B------:R1:W-:Y:S04]  /*0ba0*/  @!P2 ST.E.128 [R22.64+0x100], RZ ;  /* 0x000100ff1600a985 */ /* 0x0003e8000c101d06 */
[----:B------:R1:W-:Y:S04]  /*0bb0*/  @!P1 ST.E.128 [R22.64+0x200], RZ ;  /* 0x000200ff16009985 */ /* 0x0003e8000c101d06 */
[----:B------:R1:W-:Y:S02]  /*0bc0*/  @!P0 ST.E.128 [R22.64+0x300], RZ ;  /* 0x000300ff16008985 */ /* 0x0003e4000c101d06 */
.L_x_3578:
[----:B------:R-:W-:Y:S05]  /*0bd0*/  BSYNC B0 ;  /* 0x0000000000007941 */ /* 0x000fea0003800000 */
.L_x_3577:
        /* <DEDUP_REMOVED lines=12> */
.L_x_3580:
[----:B------:R-:W-:Y:S05]  /*0ca0*/  BSYNC B0 ;  /* 0x0000000000007941 */ /* 0x000fea0003800000 */
.L_x_3579:
        /* <DEDUP_REMOVED lines=12> */
.L_x_3582:
[----:B------:R-:W-:Y:S05]  /*0d70*/  BSYNC B0 ;  /* 0x0000000000007941 */ /* 0x000fea0003800000 */
.L_x_3581:
        /* <DEDUP_REMOVED lines=12> */
.L_x_3584:
[----:B------:R-:W-:Y:S05]  /*0e40*/  BSYNC B0 ;  /* 0x0000000000007941 */ /* 0x000fea0003800000 */
.L_x_3583:
        /* <DEDUP_REMOVED lines=12> */
.L_x_3586:
[----:B------:R-:W-:Y:S05]  /*0f10*/  BSYNC B0 ;  /* 0x0000000000007941 */ /* 0x000fea0003800000 */
.L_x_3585:
        /* <DEDUP_REMOVED lines=12> */
.L_x_3588:
[----:B------:R-:W-:Y:S05]  /*0fe0*/  BSYNC B0 ;  /* 0x0000000000007941 */ /* 0x000fea0003800000 */
.L_x_3587:
        /* <DEDUP_REMOVED lines=12> */
.L_x_3590:
[----:B------:R-:W-:Y:S05]  /*10b0*/  BSYNC B0 ;  /* 0x0000000000007941 */ /* 0x000fea0003800000 */
.L_x_3589:
        /* <DEDUP_REMOVED lines=12> */
.L_x_3592:
[----:B------:R-:W-:Y:S05]  /*1180*/  BSYNC B0 ;  /* 0x0000000000007941 */ /* 0x000fea0003800000 */
.L_x_3591:
        /* <DEDUP_REMOVED lines=29> */
[----:B------:R-:W-:Y:S05]  /*1360*/  @P6 RET.REL.NODEC R238 `(_ZN5flash24flash_fwd_splitkv_kernelI23Flash_fwd_kernel_traitsILi256ELi64ELi64ELi4ELb0ELb0EN7cutlass6half_tE19Flash_kernel_traitsILi256ELi64ELi64ELi4ES3_EELb0ELb1ELb0ELb0ELb0ELb1ELb1ELb1EEEvNS_16Flash_fwd_paramsE) ;  /* 0xffffec90ee006950 */ /* 0x000fea0003c3ffff */
[----:B-1----:R-:W-:Y:S02]  /*1370*/  MOV R5, 0xff800000 ;  /* 0xff80000000057802 */ /* 0x002fe40000000f00 */
[----:B------:R-:W-:-:S03]  /*1380*/  MOV R239, 0x0 ;  /* 0x0000000000ef7802 */ /* 0x000fc60000000f00 */
[----:B------:R1:W-:Y:S01]  /*1390*/  ST.E [R2.64+0xe0], R5 ;  /* 0x0000e00502007985 */ /* 0x0003e2000c101906 */
[----:B------:R-:W-:Y:S05]  /*13a0*/  RET.REL.NODEC R238 `(_ZN5flash24flash_fwd_splitkv_kernelI23Flash_fwd_kernel_traitsILi256ELi64ELi64ELi4ELb0ELb0EN7cutlass6half_tE19Flash_kernel_traitsILi256ELi64ELi64ELi4ES3_EELb0ELb1ELb0ELb0ELb0ELb1ELb1ELb1EEEvNS_16Flash_fwd_paramsE) ;  /* 0xffffec50ee007950 */ /* 0x000fea0003c3ffff */
.L_x_3576:
        /* <DEDUP_REMOVED lines=22> */
[----:B-1----:R-:W2:Y:S04]  /*1510*/  LD.E R8, [R10.64+0x170] ;  /* 0x000170060a087980 */ /* 0x002ea8000c101900 */
[----:B------:R-:W3:Y:S01]  /*1520*/  LD.E R4, [R10.64+0x68] ;  /* 0x000068060a047980 */ /* 0x000ee2000c101900 */
[----:B------:R-:W-:-:S03]  /*1530*/  LEA R5, R165, 0xffffffc0, 0x6 ;  /* 0xffffffc0a5057811 */ /* 0x000fc600078e30ff */
[----:B------:R-:W4:Y:S01]  /*1540*/  LD.E.64 R22, [R10.64+0x20] ;  /* 0x000020060a167980 */ /* 0x000f22000c101b00 */
[----:B------:R-:W-:-:S03]  /*1550*/  IABS R2, R5 ;  /* 0x0000000500027213 */ /* 0x000fc60000000000 */
[----:B------:R-:W3:Y:S04]  /*1560*/  LD.E.64 R60, [R10.64+0x38] ;  /* 0x000038060a3c7980 */ /* 0x000ee8000c101b00 */
        /* <DEDUP_REMOVED lines=8> */
[----:B-----5:R-:W2:Y:S02]  /*15f0*/  F2I.FTZ.U32.TRUNC.NTZ R13, R12 ;  /* 0x0000000c000d7305 */ /* 0x020ea4000021f000 */
[----:B--2---:R-:W-:Y:S02]  /*1600*/  IMAD.MOV R0, RZ, RZ, -R13 ;  /* 0x000000ffff007224 */ /* 0x004fe400078e0a0d */
[----:B------:R-:W-:Y:S02]  /*1610*/  IMAD.MOV.U32 R12, RZ, RZ, RZ ;  /* 0x000000ffff0c7224 */ /* 0x000fe400078e00ff */
[----:B------:R-:W-:Y:S01]  /*1620*/  IMAD R7, R0, R3, RZ ;  /* 0x0000000300077224 */ /* 0x000fe200078e02ff */
[----:B------:R-:W-:-:S03]  /*1630*/  IABS R0, R8 ;  /* 0x0000000800007213 */ /* 0x000fc60000000000 */
        /* <DEDUP_REMOVED lines=15> */
[----:B------:R2:W4:Y:S01]  /*1730*/  LD.E R2, [R2.64] ;  /* 0x0000000602027980 */ /* 0x000522000c101900 */
[----:B---3--:R-:W-:-:S04]  /*1740*/  IABS R7, R4 ;  /* 0x0000000400077213 */ /* 0x008fc80000000000 */
[----:B------:R-:W3:Y:S08]  /*1750*/  I2F.RP R16, R7 ;  /* 0x0000000700107306 */ /* 0x000ef00000209400 */
[----:B---3--:R-:W3:Y:S02]  /*1760*/  MUFU.RCP R12, R16 ;  /* 0x00000010000c7308 */ /* 0x008ee40000001000 */
[----:B---3--:R-:W-:-:S06]  /*1770*/  IADD3 R12, R12, 0xffffffe, RZ ;  /* 0x0ffffffe0c0c7810 */ /* 0x008fcc0007ffe0ff */
[----:B------:R-:W3:Y:S01]  /*1780*/  F2I.FTZ.U32.TRUNC.NTZ R25, R12 ;  /* 0x0000000c00197305 */ /* 0x000ee2000021f000 */
[----:B------:R-:W-:Y:S01]  /*1790*/  IMAD.MOV.U32 R24, RZ, RZ, RZ ;  /* 0x000000ffff187224 */ /* 0x000fe200078e00ff */
[----:B--2---:R-:W-:Y:S02]  /*17a0*/  IABS R3, R4 ;  /* 0x0000000400037213 */ /* 0x004fe40000000000 */
[----:B---3--:R-:W-:-:S05]  /*17b0*/  IADD3 R0, RZ, -R25, RZ ;  /* 0x80000019ff007210 */ /* 0x008fca0007ffe0ff */
        /* <DEDUP_REMOVED lines=10> */
[----:B------:R-:W-:Y:S01]  /*1860*/  LOP3.LUT R7, R239, R4, RZ, 0x3c, !PT ;  /* 0x00000004ef077212 */ /* 0x000fe200078e3cff */
[----:B------:R-:W-:Y:S01]  /*1870*/  IMAD R13, R8, R9, R5 ;  /* 0x00000009080d7224 */ /* 0x000fe200078e0205 */
[----:B------:R-:W-:Y:S02]  /*1880*/  @!P1 IADD3 R16, R16, 0x1, RZ ;  /* 0x0000000110109810 */ /* 0x000fe40007ffe0ff */
[----:B------:R-:W-:Y:S02]  /*1890*/  ISETP.GE.AND P0, PT, R7, RZ, PT ;  /* 0x000000ff0700720c */ /* 0x000fe40003f06270 */
[----:B------:R-:W-:Y:S01]  /*18a0*/  ISETP.NE.AND P1, PT, R4, RZ, PT ;  /* 0x000000ff0400720c */ /* 0x000fe20003f25270 */
[----:B------:R-:W-:Y:S01]  /*18b0*/  IMAD R7, R61, R13, RZ ;  /* 0x0000000d3d077224 */ /* 0x000fe200078e02ff */
[----:B------:R-:W-:-:S03]  /*18c0*/  SHF.R.S32.HI R17, RZ, 0x1f, R13 ;  /* 0x0000001fff117819 */ /* 0x000fc6000001140d */
[----:B------:R-:W-:Y:S02]  /*18d0*/  @P2 IADD3 R16, R16, 0x1, RZ ;  /* 0x0000000110102810 */ /* 0x000fe40007ffe0ff */
[----:B------:R-:W-:-:S04]  /*18e0*/  IMAD R7, R60, R17, R7 ;  /* 0x000000113c077224 */ /* 0x000fc800078e0207 */
[----:B------:R-:W-:Y:S02]  /*18f0*/  @!P0 IMAD.MOV R16, RZ, RZ, -R16 ;  /* 0x000000ffff108224 */ /* 0x000fe400078e0a10 */
[----:B------:R-:W-:-:S05]  /*1900*/  @!P1 LOP3.LUT R16, RZ, R4, RZ, 0x33, !PT ;  /* 0x00000004ff109212 */ /* 0x000fca00078e33ff */
[----:B------:R-:W-:Y:S01]  /*1910*/  IMAD R4, R19, R16, RZ ;  /* 0x0000001013047224 */ /* 0x000fe200078e02ff */
[----:B----4-:R-:W-:Y:S01]  /*1920*/  SHF.R.S32.HI R0, RZ, 0x1f, R2 ;  /* 0x0000001fff007819 */ /* 0x010fe20000011402 */
[-C--:B------:R-:W-:Y:S02]  /*1930*/  IMAD R3, R23, R2.reuse, RZ ;  /* 0x0000000217037224 */ /* 0x080fe400078e02ff */
[----:B------:R-:W-:-:S04]  /*1940*/  IMAD.WIDE.U32 R8, R22, R2, RZ ;  /* 0x0000000216087225 */ /* 0x000fc800078e00ff */
[----:B------:R-:W-:-:S05]  /*1950*/  IMAD R3, R22, R0, R3 ;  /* 0x0000000016037224 */ /* 0x000fca00078e0203 */
[----:B------:R-:W-:-:S05]  /*1960*/  IADD3 R9, R9, R3, RZ ;  /* 0x0000000309097210 */ /* 0x000fca0007ffe0ff */
[----:B------:R-:W-:-:S04]  /*1970*/  IMAD.WIDE.U32 R8, R13, R60, R8 ;  /* 0x0000003c0d087225 */ /* 0x000fc800078e0008 */
[-C--:B------:R-:W-:Y:S01]  /*1980*/  IMAD R3, R15, R2.reuse, RZ ;  /* 0x000000020f037224 */ /* 0x080fe200078e02ff */
[----:B------:R-:W-:Y:S02]  /*1990*/  IADD3 R9, R9, R7, RZ ;  /* 0x0000000709097210 */ /* 0x000fe40007ffe0ff */
[----:B------:R-:W-:Y:S01]  /*19a0*/  SHF.R.S32.HI R15, RZ, 0x1f, R16 ;  /* 0x0000001fff0f7819 */ /* 0x000fe20000011410 */
        /* <DEDUP_REMOVED lines=9> */
.L_x_3594:
[----:B-1----:R-:W2:Y:S01]  /*1a40*/  LD.E R4, [R10.64+0x68] ;  /* 0x000068060a047980 */ /* 0x002ea2000c101900 */
        /* <DEDUP_REMOVED lines=8> */
[----:B-----5:R-:W-:-:S02]  /*1ad0*/  @!P3 SHF.R.S32.HI R8, RZ, 0x1f, R13 ;  /* 0x0000001fff08b819 */ /* 0x020fc4000001140d */
[----:B--2---:R-:W-:-:S04]  /*1ae0*/  IABS R3, R4 ;  /* 0x0000000400037213 */ /* 0x004fc80000000000 */
[----:B------:R-:W2:Y:S08]  /*1af0*/  I2F.RP R7, R3 ;  /* 0x0000000300077306 */ /* 0x000eb00000209400 */
[----:B--2---:R-:W2:Y:S02]  /*1b00*/  MUFU.RCP R2, R7 ;  /* 0x0000000700027308 */ /* 0x004ea40000001000 */
[----:B--2---:R-:W-:-:S06]  /*1b10*/  IADD3 R2, R2, 0xffffffe, RZ ;  /* 0x0ffffffe02027810 */ /* 0x004fcc0007ffe0ff */
[----:B------:R-:W2:Y:S01]  /*1b20*/  F2I.FTZ.U32.TRUNC.NTZ R25, R2 ;  /* 0x0000000200197305 */ /* 0x000ea2000021f000 */
[----:B------:R-:W-:Y:S02]  /*1b30*/  IABS R9, R4 ;  /* 0x0000000400097213 */ /* 0x000fe40000000000 */
[----:B--2---:R-:W-:-:S05]  /*1b40*/  IADD3 R0, RZ, -R25, RZ ;  /* 0x80000019ff007210 */ /* 0x004fca0007ffe0ff */
        /* <DEDUP_REMOVED lines=8> */
[-C--:B---3--:R-:W-:Y:S02]  /*1bd0*/  @!P3 IMAD R5, R61, R14.reuse, RZ ;  /* 0x0000000e3d05b224 */ /* 0x088fe400078e02ff */
[----:B------:R-:W-:-:S04]  /*1be0*/  @!P3 IMAD.WIDE.U32 R24, R60, R14, RZ ;  /* 0x0000000e3c18b225 */ /* 0x000fc800078e00ff */
[----:B------:R-:W-:Y:S02]  /*1bf0*/  @!P3 IMAD R5, R7, R60, R5 ;  /* 0x0000003c0705b224 */ /* 0x000fe400078e0205 */
[----:B------:R-:W-:-:S03]  /*1c00*/  @P3 IMAD.IADD R7, R14, 0x1, R15 ;  /* 0x000000010e073824 */ /* 0x000fc600078e020f */
[----:B------:R-:W-:Y:S01]  /*1c10*/  @!P3 IADD3 R25, R25, R5, RZ ;  /* 0x000000051919b210 */ /* 0x000fe20007ffe0ff */
[----:B------:R-:W-:Y:S02]  /*1c20*/  @!P0 IMAD.IADD R0, R0, 0x1, -R3 ;  /* 0x0000000100008824 */ /* 0x000fe400078e0a03 */
[----:B------:R-:W-:Y:S02]  /*1c30*/  @!P3 IMAD R5, R17, R13, RZ ;  /* 0x0000000d1105b224 */ /* 0x000fe400078e02ff */
[----:B------:R-:W-:Y:S01]  /*1c40*/  @P3 IMAD R9, R61, R7, RZ ;  /* 0x000000073d093224 */ /* 0x000fe200078e02ff */
[----:B------:R-:W-:Y:S01]  /*1c50*/  ISETP.GE.U32.AND P2, PT, R0, R3, PT ;  /* 0x000000030000720c */ /* 0x000fe20003f46070 */
[----:B------:R-:W-:Y:S01]  /*1c60*/  @!P3 IMAD R5, R16, R8, R5 ;  /* 0x000000081005b224 */ /* 0x000fe200078e0205 */
[----:B------:R-:W-:Y:S01]  /*1c70*/  LOP3.LUT R0, R239, R4, RZ, 0x3c, !PT ;  /* 0x00000004ef007212 */ /* 0x000fe200078e3cff */
[----:B------:R-:W-:-:S04]  /*1c80*/  @P3 IMAD.WIDE.U32 R26, R60, R7, RZ ;  /* 0x000000073c1a3225 */ /* 0x000fc800078e00ff */
[----:B------:R-:W-:Y:S01]  /*1c90*/  @!P3 IMAD.WIDE.U32 R16, R16, R13, R24 ;  /* 0x0000000d1010b225 */ /* 0x000fe200078e0018 */
[----:B------:R-:W-:Y:S02]  /*1ca0*/  ISETP.GE.AND P1, PT, R0, RZ, PT ;  /* 0x000000ff0000720c */ /* 0x000fe40003f26270 */
[----:B------:R-:W-:Y:S01]  /*1cb0*/  @!P0 IADD3 R2, R2, 0x1, RZ ;  /* 0x0000000102028810 */ /* 0x000fe20007ffe0ff */
[----:B------:R-:W-:Y:S01]  /*1cc0*/  @P3 IMAD.IADD R9, R27, 0x1, R9 ;  /* 0x000000011b093824 */ /* 0x000fe200078e0209 */
[----:B------:R-:W-:Y:S02]  /*1cd0*/  @P3 MOV R12, R26 ;  /* 0x0000001a000c3202 */ /* 0x000fe40000000f00 */
[----:B------:R-:W-:Y:S02]  /*1ce0*/  @!P3 IADD3 R9, R17, R5, RZ ;  /* 0x000000051109b210 */ /* 0x000fe40007ffe0ff */
[----:B------:R-:W-:Y:S02]  /*1cf0*/  ISETP.NE.AND P0, PT, R4, RZ, PT ;  /* 0x000000ff0400720c */ /* 0x000fe40003f05270 */
[----:B------:R-:W-:-:S02]  /*1d00*/  LEA R5, R165, 0xffffffc0, 0x6 ;  /* 0xffffffc0a5057811 */ /* 0x000fc400078e30ff */
[----:B------:R-:W-:Y:S01]  /*1d10*/  @!P3 MOV R12, R16 ;  /* 0x00000010000cb202 */ /* 0x000fe20000000f00 */
[----:B----4-:R-:W-:Y:S01]  /*1d20*/  @!P3 IMAD R7, R63, R14, RZ ;  /* 0x0000000e3f07b224 */ /* 0x010fe200078e02ff */
[----:B------:R-:W-:Y:S01]  /*1d30*/  @!P3 SHF.R.S32.HI R3, RZ, 0x1f, R14 ;  /* 0x0000001fff03b819 */ /* 0x000fe2000001140e */
[----:B------:R-:W-:Y:S01]  /*1d40*/  IMAD R8, R61, R5, RZ ;  /* 0x000000053d087224 */ /* 0x000fe200078e02ff */
[----:B------:R-:W-:Y:S01]  /*1d50*/  SHF.R.S32.HI R17, RZ, 0x1f, R5 ;  /* 0x0000001fff117819 */ /* 0x000fe20000011405 */
[----:B------:R-:W-:Y:S01]  /*1d60*/  IMAD.MOV.U32 R26, RZ, RZ, R12 ;  /* 0x000000ffff1a7224 */ /* 0x000fe200078e000c */
[----:B------:R-:W-:Y:S01]  /*1d70*/  MOV R27, R9 ;  /* 0x00000009001b7202 */ /* 0x000fe20000000f00 */
[----:B------:R-:W-:Y:S01]  /*1d80*/  @!P3 IMAD R3, R3, R62, R7 ;  /* 0x0000003e0303b224 */ /* 0x000fe200078e0207 */
[----:B------:R-:W-:Y:S01]  /*1d90*/  @P2 IADD3 R2, R2, 0x1, RZ ;  /* 0x0000000102022810 */ /* 0x000fe20007ffe0ff */
[----:B------:R-:W-:-:S04]  /*1da0*/  @!P3 IMAD.WIDE.U32 R24, R62, R14, RZ ;  /* 0x0000000e3e18b225 */ /* 0x000fc800078e00ff */
[----:B------:R-:W-:Y:S02]  /*1db0*/  IMAD R8, R17, R60, R8 ;  /* 0x0000003c11087224 */ /* 0x000fe400078e0208 */
[----:B------:R-:W-:Y:S01]  /*1dc0*/  IMAD.WIDE.U32 R26, R60, R5, R26 ;  /* 0x000000053c1a7225 */ /* 0x000fe200078e001a */
[----:B------:R-:W-:-:S03]  /*1dd0*/  @P3 IADD3 R14, R14, R15, RZ ;  /* 0x0000000f0e0e3210 */ /* 0x000fc60007ffe0ff */
[----:B------:R-:W-:Y:S01]  /*1de0*/  @!P3 IMAD.IADD R25, R25, 0x1, R3 ;  /* 0x000000011919b824 */ /* 0x000fe200078e0203 */
[----:B------:R-:W-:Y:S01]  /*1df0*/  @!P3 SHF.R.S32.HI R3, RZ, 0x1f, R13 ;  /* 0x0000001fff03b819 */ /* 0x000fe2000001140d */
[----:B------:R-:W-:Y:S01]  /*1e00*/  @!P1 IMAD.MOV R2, RZ, RZ, -R2 ;  /* 0x000000ffff029224 */ /* 0x000fe200078e0a02 */
[----:B------:R-:W-:Y:S01]  /*1e10*/  @!P0 LOP3.LUT R2, RZ, R4, RZ, 0x33, !PT ;  /* 0x00000004ff028212 */ /* 0x000fe200078e33ff */
[----:B------:R-:W-:Y:S01]  /*1e20*/  @!P3 IMAD R0, R23, R13, RZ ;  /* 0x0000000d1700b224 */ /* 0x000fe200078e02ff */
[----:B------:R-:W-:Y:S02]  /*1e30*/  IADD3 R9, R27, R8, RZ ;  /* 0x000000081b097210 */ /* 0x000fe40007ffe0ff */
[----:B------:R-:W-:Y:S01]  /*1e40*/  MOV R8, R26 ;  /* 0x0000001a00087202 */ /* 0x000fe20000000f00 */
[----:B------:R-:W-:Y:S01]  /*1e50*/  @!P3 IMAD R0, R22, R3, R0 ;  /* 0x000000031600b224 */ /* 0x000fe200078e0200 */
[----:B------:R-:W-:Y:S01]  /*1e60*/  SHF.R.S32.HI R15, RZ, 0x1f, R2 ;  /* 0x0000001fff0f7819 */ /* 0x000fe20000011402 */
[----:B------:R-:W-:-:S02]  /*1e70*/  IMAD R3, R19, R2, RZ ;  /* 0x0000000213037224 */ /* 0x000fc400078e02ff */
[-C--:B------:R-:W-:Y:S02]  /*1e80*/  @P3 IMAD R23, R63, R14.reuse, RZ ;  /* 0x0000000e3f173224 */ /* 0x080fe400078e02ff */
[----:B------:R-:W-:-:S04]  /*1e90*/  @P3 IMAD.WIDE.U32 R26, R62, R14, RZ ;  /* 0x0000000e3e1a3225 */ /* 0x000fc800078e00ff */
[----:B------:R-:W-:Y:S01]  /*1ea0*/  @!P3 IMAD.WIDE.U32 R24, R22, R13, R24 ;  /* 0x0000000d1618b225 */ /* 0x000fe200078e0018 */
[----:B------:R-:W-:-:S03]  /*1eb0*/  @P3 IADD3 R23, R27, R23, RZ ;  /* 0x000000171b173210 */ /* 0x000fc60007ffe0ff */
[----:B------:R-:W-:Y:S01]  /*1ec0*/  IMAD.WIDE.U32 R8, R18, R2, R8 ;  /* 0x0000000212087225 */ /* 0x000fe200078e0008 */
[----:B------:R-:W-:-:S03]  /*1ed0*/  @P3 MOV R14, R26 ;  /* 0x0000001a000e3202 */ /* 0x000fc60000000f00 */
[----:B------:R-:W-:Y:S01]  /*1ee0*/  IMAD R3, R18, R15, R3 ;  /* 0x0000000f12037224 */ /* 0x000fe200078e0203 */
[----:B------:R-:W-:Y:S01]  /*1ef0*/  @!P3 MOV R14, R24 ;  /* 0x00000018000eb202 */ /* 0x000fe20000000f00 */
[----:B------:R-:W-:Y:S01]  /*1f00*/  @!P3 IMAD.IADD R23, R25, 0x1, R0 ;  /* 0x000000011917b824 */ /* 0x000fe200078e0200 */
[----:B------:R-:W-:Y:S01]  /*1f10*/  MOV R0, R8 ;  /* 0x0000000800007202 */ /* 0x000fe20000000f00 */
[----:B------:R-:W-:Y:S01]  /*1f20*/  IMAD.IADD R7, R9, 0x1, R3 ;  /* 0x0000000109077824 */ /* 0x000fe200078e0203 */
[----:B------:R-:W-:Y:S02]  /*1f30*/  MOV R13, R5 ;  /* 0x00000005000d7202 */ /* 0x000fe40000000f00 */
[----:B------:R-:W-:Y:S02]  /*1f40*/  MOV R16, R2 ;  /* 0x0000000200107202 */ /* 0x000fe40000000f00 */
.L_x_3595:
[----:B-1----:R-:W-:Y:S05]  /*1f50*/  BSYNC B0 ;  /* 0x0000000000007941 */ /* 0x002fea0003800000 */
.L_x_3593:
        /* <DEDUP_REMOVED lines=12> */
[----:B------:R-:W-:Y:S02]  /*2020*/  LOP3.LUT R19, R19, 0xfffffff8, RZ, 0xc0, !PT ;  /* 0xfffffff813137812 */ /* 0x000fe400078ec0ff */
[----:B------:R-:W-:Y:S01]  /*2030*/  LEA.HI R4, R9, R146, RZ, 0x4 ;  /* 0x0000009209047211 */ /* 0x000fe200078f20ff */
[----:B------:R-:W-:Y:S02]  /*2040*/  IMAD.SHL.U32 R31, R176, 0x40, RZ ;  /* 0x00000040b01f7824 */ /* 0x000fe400078e00ff */
[----:B------:R-:W-:-:S03]  /*2050*/  IMAD.IADD R66, R146, 0x1, -R19 ;  /* 0x0000000192427824 */ /* 0x000fc600078e0a13 */
[----:B------:R-:W-:Y:S01]  /*2060*/  LOP3.LUT R31, R31, 0x1c0, RZ, 0xc0, !PT ;  /* 0x000001c01f1f7812 */ /* 0x000fe200078ec0ff */
[----:B------:R-:W-:Y:S01]  /*2070*/  IMAD.SHL.U32 R18, R66, 0x8, RZ ;  /* 0x0000000842127824 */ /* 0x000fe200078e00ff */
[----:B-1----:R-:W-:Y:S02]  /*2080*/  LOP3.LUT R21, R4, 0xfffffff0, RZ, 0xc0, !PT ;  /* 0xfffffff004157812 */ /* 0x002fe400078ec0ff */
[----:B------:R-:W-:Y:S02]  /*2090*/  SHF.R.U32.HI R170, RZ, 0x3, R31 ;  /* 0x00000003ffaa7819 */ /* 0x000fe4000001161f */
[----:B------:R-:W-:Y:S01]  /*20a0*/  LOP3.LUT R19, R31, 0x38, R18, 0xf8, !PT ;  /* 0x000000381f137812 */ /* 0x000fe200078ef812 */
[----:B------:R-:W-:Y:S01]  /*20b0*/  IMAD.IADD R12, R146, 0x1, -R21 ;  /* 0x00000001920c7824 */ /* 0x000fe200078e0a15 */
[----:B------:R-:W-:Y:S02]  /*20c0*/  SHF.R.S32.HI R67, RZ, 0x4, R4 ;  /* 0x00000004ff437819 */ /* 0x000fe40000011404 */
[----:B------:R-:W-:-:S02]  /*20d0*/  LOP3.LUT R170, R19, R170, RZ, 0x3c, !PT ;  /* 0x000000aa13aa7212 */ /* 0x000fc400078e3cff */
[----:B------:R-:W-:Y:S01]  /*20e0*/  SHF.R.S32.HI R19, RZ, 0x1f, R12 ;  /* 0x0000001fff137819 */ /* 0x000fe2000001140c */
[----:B------:R-:W-:Y:S01]  /*20f0*/  IMAD R8, R17, R62, RZ ;  /* 0x0000003e11087224 */ /* 0x000fe200078e02ff */
[----:B------:R-:W-:Y:S02]  /*2100*/  LEA.HI R17, R4, R67, RZ, 0x1 ;  /* 0x0000004304117211 */ /* 0x000fe400078f08ff */
[----:B------:R-:W-:Y:S02]  /*2110*/  LEA.HI R4, R19, R12, RZ, 0x3 ;  /* 0x0000000c13047211 */ /* 0x000fe400078f18ff */
[----:B------:R-:W-:Y:S02]  /*2120*/  IADD3 R22, P1, R18, R14, RZ ;  /* 0x0000000e12167210 */ /* 0x000fe40007f3e0ff */
[----:B------:R-:W-:Y:S02]  /*2130*/  SHF.R.S32.HI R19, RZ, 0x1f, R18 ;  /* 0x0000001fff137819 */ /* 0x000fe40000011412 */
[----:B------:R-:W-:-:S02]  /*2140*/  LOP3.LUT R14, R17, 0xfffffffe, RZ, 0xc0, !PT ;  /* 0xfffffffe110e7812 */ /* 0x000fc400078ec0ff */
[----:B------:R-:W-:Y:S01]  /*2150*/  LOP3.LUT R17, R4, 0xfffffff8, RZ, 0xc0, !PT ;  /* 0xfffffff804117812 */ /* 0x000fe200078ec0ff */
[----:B------:R-:W-:Y:S01]  /*2160*/  IMAD.X R23, R19, 0x1, R23, P1 ;  /* 0x0000000113177824 */ /* 0x000fe200008e0617 */
[----:B------:R-:W-:Y:S01]  /*2170*/  SHF.R.S32.HI R68, RZ, 0x1f, R241 ;  /* 0x0000001fff447819 */ /* 0x000fe200000114f1 */
[C---:B------:R-:W-:Y:S02]  /*2180*/  IMAD R8, R13.reuse, R63, R8 ;  /* 0x0000003f0d087224 */ /* 0x040fe400078e0208 */
[----:B------:R-:W-:-:S04]  /*2190*/  IMAD.WIDE.U32 R30, R13, R62, R22 ;  /* 0x0000003e0d1e7225 */ /* 0x000fc800078e0016 */
[----:B------:R-:W-:Y:S02]  /*21a0*/  IMAD.IADD R17, R12, 0x1, -R17 ;  /* 0x000000010c117824 */ /* 0x000fe400078e0a11 */
[----:B------:R-:W-:Y:S01]  /*21b0*/  IMAD.IADD R67, R67, 0x1, -R14 ;  /* 0x0000000143437824 */ /* 0x000fe200078e0a0e */
[----:B------:R-:W-:Y:S01]  /*21c0*/  IADD3 R14, R18, 0x40, RZ ;  /* 0x00000040120e7810 */ /* 0x000fe20007ffe0ff */
[----:B------:R-:W-:Y:S02]  /*21d0*/  IMAD.IADD R31, R31, 0x1, R8 ;  /* 0x000000011f1f7824 */ /* 0x000fe400078e0208 */
[----:B------:R-:W-:Y:S02]  /*21e0*/  IMAD R8, R29, R16, RZ ;  /* 0x000000101d087224 */ /* 0x000fe400078e02ff */
[----:B------:R-:W-:Y:S02]  /*21f0*/  IMAD.SHL.U32 R47, R4, 0x40, RZ ;  /* 0x00000040042f7824 */ /* 0x000fe400078e00ff */
[----:B------:R-:W-:-:S02]  /*2200*/  IMAD R8, R15, R28, R8 ;  /* 0x0000001c0f087224 */ /* 0x000fc400078e0208 */
[----:B------:R-:W-:Y:S01]  /*2210*/  IMAD.WIDE.U32 R28, R16, R28, R30 ;  /* 0x0000001c101c7225 */ /* 0x000fe200078e001e */
[----:B------:R-:W-:-:S03]  /*2220*/  SHF.R.S32.HI R177, RZ, 0x1f, R176 ;  /* 0x0000001fffb17819 */ /* 0x000fc600000114b0 */
[----:B------:R-:W-:Y:S01]  /*2230*/  IMAD R185, R63, R176, RZ ;  /* 0x000000b03fb97224 */ /* 0x000fe200078e02ff */
[C---:B------:R-:W-:Y:S02]  /*2240*/  LOP3.LUT P3, RZ, R17.reuse, 0x4, RZ, 0xc0, !PT ;  /* 0x0000000411ff7812 */ /* 0x040fe4000786c0ff */
[----:B------:R-:W-:Y:S01]  /*2250*/  LOP3.LUT P2, RZ, R17, 0x2, RZ, 0xc0, !PT ;  /* 0x0000000211ff7812 */ /* 0x000fe2000784c0ff */
[----:B------:R-:W-:Y:S01]  /*2260*/  IMAD R185, R177, R62, R185 ;  /* 0x0000003eb1b97224 */ /* 0x000fe200078e02b9 */
[----:B------:R-:W-:-:S05]  /*2270*/  LEA.HI R21, R9, R146, RZ, 0x6 ;  /* 0x0000009209157211 */ /* 0x000fca00078f30ff */
[----:B------:R-:W-:-:S05]  /*2280*/  IMAD.SHL.U32 R21, R21, 0x8, RZ ;  /* 0x0000000815157824 */ /* 0x000fca00078e00ff */
[----:B------:R-:W-:Y:S02]  /*2290*/  LOP3.LUT R170, R170, 0xfffffe00, R21, 0xf8, !PT ;  /* 0xfffffe00aaaa7812 */ /* 0x000fe400078ef815 */
[----:B------:R-:W-:Y:S01]  /*22a0*/  SHF.R.S32.HI R21, RZ, 0x1f, R239 ;  /* 0x0000001fff157819 */ /* 0x000fe200000114ef */
[----:B------:R-:W-:Y:S01]  /*22b0*/  IMAD R175, R61, R176, RZ ;  /* 0x000000b03daf7224 */ /* 0x000fe200078e02ff */
[----:B------:R-:W-:-:S03]  /*22c0*/  LEA.HI R64, R9, R146, RZ, 0x5 ;  /* 0x0000009209407211 */ /* 0x000fc600078f28ff */
[----:B------:R-:W-:Y:S01]  /*22d0*/  IMAD R175, R177, R60, R175 ;  /* 0x0000003cb1af7224 */ /* 0x000fe200078e02af */
[----:B------:R-:W-:Y:S01]  /*22e0*/  LOP3.LUT R169, R64, 0xffffffe0, RZ, 0xc0, !PT ;  /* 0xffffffe040a97812 */ /* 0x000fe200078ec0ff */
[----:B------:R-:W-:Y:S02]  /*22f0*/  IMAD.MOV.U32 R50, RZ, RZ, 0x10 ;  /* 0x00000010ff327424 */ /* 0x000fe400078e00ff */
        /* <DEDUP_REMOVED lines=8> */
[----:B------:R-:W-:Y:S01]  /*2380*/  IMAD.SHL.U32 R167, R66, 0x4, RZ ;  /* 0x0000000442a77824 */ /* 0x000fe200078e00ff */
[----:B------:R-:W-:Y:S01]  /*2390*/  SEL R48, R48, 0xffffffe0, !P3 ;  /* 0xffffffe030307807 */ /* 0x000fe20005800000 */
[----:B--2---:R-:W-:-:S04]  /*23a0*/  @P0 IMAD.WIDE.U32 R22, R186, R6, RZ ;  /* 0x00000006ba160225 */ /* 0x004fc800078e00ff */
[----:B------:R-:W-:Y:S02]  /*23b0*/  @P0 IMAD R12, R187, R6, RZ ;  /* 0x00000006bb0c0224 */ /* 0x000fe400078e02ff */
[-C--:B---3--:R-:W-:Y:S02]  /*23c0*/  @!P0 IMAD R13, R27, R241.reuse, RZ ;  /* 0x000000f11b0d8224 */ /* 0x088fe400078e02ff */
[----:B------:R-:W-:-:S04]  /*23d0*/  @!P0 IMAD.WIDE.U32 R32, R26, R241, RZ ;  /* 0x000000f11a208225 */ /* 0x000fc800078e00ff */
[----:B------:R-:W-:Y:S02]  /*23e0*/  @!P0 IMAD R26, R26, R68, R13 ;  /* 0x000000441a1a8224 */ /* 0x000fe400078e020d */
[----:B------:R-:W-:Y:S02]  /*23f0*/  @P0 IMAD.IADD R13, R23, 0x1, R12 ;  /* 0x00000001170d0824 */ /* 0x000fe400078e020c */
[----:B------:R-:W-:Y:S02]  /*2400*/  IMAD.SHL.U32 R23, R17, 0x40, RZ ;  /* 0x0000004011177824 */ /* 0x000fe400078e00ff */
[----:B------:R-:W-:Y:S02]  /*2410*/  @P0 IMAD.MOV.U32 R6, RZ, RZ, R22 ;  /* 0x000000ffff060224 */ /* 0x000fe400078e0016 */
[----:B------:R-:W-:Y:S01]  /*2420*/  @!P0 IMAD.MOV.U32 R6, RZ, RZ, R32 ;  /* 0x000000ffff068224 */ /* 0x000fe200078e0020 */
[----:B------:R-:W-:Y:S01]  /*2430*/  LOP3.LUT R23, R23, 0x1c0, RZ, 0xc0, !PT ;  /* 0x000001c017177812 */ /* 0x000fe200078ec0ff */
[----:B------:R-:W-:-:S02]  /*2440*/  IMAD.SHL.U32 R12, R67, 0x8, RZ ;  /* 0x00000008430c7824 */ /* 0x000fc400078e00ff */
[----:B------:R-:W-:Y:S01]  /*2450*/  @!P0 IMAD.IADD R13, R33, 0x1, R26 ;  /* 0x00000001210d8824 */ /* 0x000fe200078e021a */
[----:B------:R-:W-:Y:S02]  /*2460*/  IADD3 R26, P1, R18, R6, RZ ;  /* 0x00000006121a7210 */ /* 0x000fe40007f3e0ff */
[----:B------:R-:W-:Y:S02]  /*2470*/  ISETP.GE.AND P0, PT, R14, R171, PT ;  /* 0x000000ab0e00720c */ /* 0x000fe40003f06270 */
[----:B------:R-:W-:Y:S02]  /*2480*/  LOP3.LUT R12, R23, 0x8, R12, 0xf8, !PT ;  /* 0x00000008170c7812 */ /* 0x000fe400078ef80c */
[----:B------:R-:W-:Y:S01]  /*2490*/  SHF.R.U32.HI R23, RZ, 0x3, R23 ;  /* 0x00000003ff177819 */ /* 0x000fe20000011617 */
[----:B------:R-:W-:Y:S01]  /*24a0*/  IMAD.X R27, R19, 0x1, R13, P1 ;  /* 0x00000001131b7824 */ /* 0x000fe200008e060d */
[----:B------:R-:W-:Y:S01]  /*24b0*/  SEL R4, RZ, 0xffffffff, P0 ;  /* 0xffffffffff047807 */ /* 0x000fe20000000000 */
[----:B------:R-:W-:Y:S01]  /*24c0*/  IMAD.MOV.U32 R22, RZ, RZ, R28 ;  /* 0x000000ffff167224 */ /* 0x000fe200078e001c */
[----:B------:R-:W-:Y:S01]  /*24d0*/  LOP3.LUT R12, R12, R23, RZ, 0x3c, !PT ;  /* 0x000000170c0c7212 */ /* 0x000fe200078e3cff */
[----:B------:R-:W-:Y:S01]  /*24e0*/  IMAD.IADD R23, R29, 0x1, R8 ;  /* 0x000000011d177824 */ /* 0x000fe200078e0208 */
[----:B------:R-:W-:-:S02]  /*24f0*/  ISETP.GE.AND P1, PT, R18, R171, PT ;  /* 0x000000ab1200720c */ /* 0x000fc40003f26270 */
[----:B------:R-:W-:Y:S01]  /*2500*/  IADD3 R13, R18, 0x80, RZ ;  /* 0x00000080120d7810 */ /* 0x000fe20007ffe0ff */
[----:B------:R-:W-:Y:S01]  /*2510*/  IMAD.SHL.U32 R4, R4, 0x2, RZ ;  /* 0x0000000204047824 */ /* 0x000fe200078e00ff */
[----:B------:R-:W-:Y:S01]  /*2520*/  SEL R17, RZ, 0x1, P1 ;  /* 0x00000001ff117807 */ /* 0x000fe20000800000 */
[----:B------:R-:W-:Y:S01]  /*2530*/  IMAD.WIDE.U32 R22, R176, R62, R22 ;  /* 0x0000003eb0167225 */ /* 0x000fe200078e0016 */
[----:B------:R-:W-:Y:S02]  /*2540*/  ISETP.GE.AND P0, PT, R13, R171, PT ;  /* 0x000000ab0d00720c */ /* 0x000fe40003f06270 */
[----:B------:R-:W-:Y:S01]  /*2550*/  LOP3.LUT R4, R4, 0x2, R17, 0xe2, !PT ;  /* 0x0000000204047812 */ /* 0x000fe200078ee211 */
[----:B------:R-:W-:Y:S01]  /*2560*/  IMAD.IADD R185, R23, 0x1, R185 ;  /* 0x0000000117b97824 */ /* 0x000fe200078e02b9 */
[----:B------:R-:W-:Y:S02]  /*2570*/  SEL R17, RZ, 0x4, P0 ;  /* 0x00000004ff117807 */ /* 0x000fe40000000000 */
[----:B----4-:R-:W-:-:S04]  /*2580*/  LEA R184, P0, R22, R2, 0x1 ;  /* 0x0000000216b87211 */ /* 0x010fc800078008ff */
[----:B------:R-:W-:Y:S02]  /*2590*/  LEA.HI.X R185, R22, R3, R185, 0x1, P0 ;  /* 0x0000000316b97211 */ /* 0x000fe400000f0cb9 */
[----:B------:R-:W-:Y:S02]  /*25a0*/  SHF.R.S32.HI R3, RZ, 0x1f, R94 ;  /* 0x0000001fff037819 */ /* 0x000fe4000001145e */
[----:B------:R-:W-:Y:S02]  /*25b0*/  LOP3.LUT R47, R12, 0xfffffe00, R47, 0xf8, !PT ;  /* 0xfffffe000c2f7812 */ /* 0x000fe400078ef82f */
[----:B------:R-:W-:Y:S02]  /*25c0*/  LEA.HI R3, R3, R94, RZ, 0x6 ;  /* 0x0000005e03037211 */ /* 0x000fe400078f30ff */
[----:B------:R-:W-:Y:S02]  /*25d0*/  IADD3 R12, R18, 0xc0, RZ ;  /* 0x000000c0120c7810 */ /* 0x000fe40007ffe0ff */
[----:B------:R-:W-:-:S02]  /*25e0*/  SHF.R.S32.HI R3, RZ, 0x6, R3 ;  /* 0x00000006ff037819 */ /* 0x000fc40000011403 */
[----:B------:R-:W-:Y:S02]  /*25f0*/  ISETP.GE.AND P1, PT, R12, R171, PT ;  /* 0x000000ab0c00720c */ /* 0x000fe40003f26270 */
[----:B------:R-:W-:Y:S01]  /*2600*/  IMNMX R92, R234, R3, !PT ;  /* 0x00000003ea5c7217 */ /* 0x000fe20007800200 */
[----:B------:R-:W-:Y:S01]  /*2610*/  IMAD R6, R25, R239, RZ ;  /* 0x000000ef19067224 */ /* 0x000fe200078e02ff */
[----:B------:R-:W-:Y:S02]  /*2620*/  IADD3 R172, P0, R18, R0, RZ ;  /* 0x0000000012ac7210 */ /* 0x000fe40007f1e0ff */
[----:B------:R-:W-:Y:S02]  /*2630*/  SEL R168, RZ, 0x8, P1 ;  /* 0x00000008ffa87807 */ /* 0x000fe40000800000 */
[----:B------:R-:W-:Y:S01]  /*2640*/  ISETP.GT.AND P1, PT, R165, R92, PT ;  /* 0x0000005ca500720c */ /* 0x000fe20003f24270 */
[----:B------:R-:W-:Y:S02]  /*2650*/  IMAD R6, R24, R21, R6 ;  /* 0x0000001518067224 */ /* 0x000fe400078e0206 */
[----:B------:R-:W-:-:S04]  /*2660*/  IMAD.WIDE.U32 R180, R239, R24, R26 ;  /* 0x00000018efb47225 */ /* 0x000fc800078e001a */
[----:B------:R-:W-:Y:S02]  /*2670*/  IMAD.X R173, R19, 0x1, R7, P0 ;  /* 0x0000000113ad7824 */ /* 0x000fe400000e0607 */
[----:B------:R-:W-:-:S04]  /*2680*/  IMAD.WIDE R24, R237, 0x40, R176 ;  /* 0x00000040ed187825 */ /* 0x000fc800078e02b0 */
[----:B------:R-:W-:-:S04]  /*2690*/  IMAD.WIDE.U32 R172, R176, R60, R172 ;  /* 0x0000003cb0ac7225 */ /* 0x000fc800078e00ac */
[----:B------:R-:W-:Y:S02]  /*26a0*/  IMAD.IADD R181, R181, 0x1, R6 ;  /* 0x00000001b5b57824 */ /* 0x000fe400078e0206 */
[----:B------:R-:W-:Y:S01]  /*26b0*/  IMAD R183, R25, R186, RZ ;  /* 0x000000ba19b77224 */ /* 0x000fe200078e02ff */
[----:B------:R-:W-:Y:S01]  /*26c0*/  LEA R236, P0, R172, R178, 0x1 ;  /* 0x000000b2acec7211 */ /* 0x000fe200078008ff */
[----:B------:R-:W-:Y:S02]  /*26d0*/  IMAD.IADD R175, R173, 0x1, R175 ;  /* 0x00000001adaf7824 */ /* 0x000fe400078e02af */
[C---:B------:R-:W-:Y:S02]  /*26e0*/  IMAD R183, R24.reuse, R187, R183 ;  /* 0x000000bb18b77224 */ /* 0x040fe400078e02b7 */
[----:B------:R-:W-:Y:S01]  /*26f0*/  IMAD.WIDE.U32 R180, R24, R186, R180 ;  /* 0x000000ba18b47225 */ /* 0x000fe200078e00b4 */
[----:B------:R-:W-:Y:S02]  /*2700*/  LOP3.LUT R168, R168, R4, R17, 0xfe, !PT ;  /* 0x00000004a8a87212 */ /* 0x000fe400078efe11 */
[----:B------:R-:W-:Y:S01]  /*2710*/  LEA.HI.X R235, R172, R179, R175, 0x1, P0 ;  /* 0x000000b3aceb7211 */ /* 0x000fe200000f0caf */
[----:B------:R-:W-:-:S02]  /*2720*/  @!P4 IMAD.MOV.U32 R20, RZ, RZ, RZ ;  /* 0x000000ffff14c224 */ /* 0x000fc400078e00ff */
        /* <DEDUP_REMOVED lines=13> */
[----:B------:R-:W-:-:S02]  /*2800*/  SHF.R.S32.HI R21, RZ, 0x1f, R94 ;  /* 0x0000001fff157819 */ /* 0x000fc4000001145e */
[----:B-----5:R-:W-:Y:S01]  /*2810*/  IADD3 R20, R20, R5, RZ ;  /* 0x0000000514147210 */ /* 0x020fe20007ffe0ff */
[----:B------:R-:W-:Y:S01]  /*2820*/  IMAD.SHL.U32 R70, R62, 0x20, RZ ;  /* 0x000000203e467824 */ /* 0x000fe200078e00ff */
[----:B------:R-:W-:Y:S01]  /*2830*/  LOP3.LUT R158, R168, 0xffff, RZ, 0xc0, !PT ;  /* 0x0000ffffa89e7812 */ /* 0x000fe200078ec0ff */
[----:B------:R-:W-:Y:S01]  /*2840*/  IMAD R69, R63, 0x60, RZ ;  /* 0x000000603f457824 */ /* 0x000fe200078e02ff */
[C---:B------:R-:W-:Y:S01]  /*2850*/  SHF.L.U64.HI R71, R62.reuse, 0x5, R63 ;  /* 0x000000053e477819 */ /* 0x040fe2000001023f */
[----:B------:R-:W-:Y:S01]  /*2860*/  IMAD.WIDE.U32 R190, R62, 0x60, RZ ;  /* 0x000000603ebe7825 */ /* 0x000fe200078e00ff */
[C---:B------:R-:W-:Y:S02]  /*2870*/  LOP3.LUT R164, R158.reuse, 0x1, RZ, 0xc0, !PT ;  /* 0x000000019ea47812 */ /* 0x040fe400078ec0ff */
        /* <DEDUP_REMOVED lines=41> */
[----:B------:R-:W-:Y:S02]  /*2b10*/  IMAD.X R21, R177, 0x1, ~R21, P0 ;  /* 0x00000001b1157824 */ /* 0x000fe400000e0e15 */
[----:B------:R-:W-:Y:S02]  /*2b20*/  IMAD.IADD R29, R29, 0x1, R2 ;  /* 0x000000011d1d7824 */ /* 0x000fe400078e0202 */
[----:B------:R-:W-:Y:S02]  /*2b30*/  IMAD.IADD R27, R27, 0x1, R0 ;  /* 0x000000011b1b7824 */ /* 0x000fe400078e0200 */
[C---:B------:R-:W-:Y:S02]  /*2b40*/  IMAD R121, R21.reuse, R192, RZ ;  /* 0x000000c015797224 */ /* 0x040fe400078e02ff */
[----:B------:R-:W-:Y:S02]  /*2b50*/  IMAD R125, R21, R194, RZ ;  /* 0x000000c2157d7224 */ /* 0x000fe400078e02ff */
[----:B------:R-:W-:-:S02]  /*2b60*/  IMAD R4, R176, R155, R167 ;  /* 0x0000009bb0047224 */ /* 0x000fc400078e02a7 */
[----:B------:R-:W-:Y:S02]  /*2b70*/  IMAD R129, R155, R20, RZ ;  /* 0x000000149b817224 */ /* 0x000fe400078e02ff */
[-C--:B------:R-:W-:Y:S02]  /*2b80*/  IMAD R121, R193, R3.reuse, R121 ;  /* 0x00000003c1797224 */ /* 0x080fe400078e0279 */
[-C--:B------:R-:W-:Y:S02]  /*2b90*/  IMAD R125, R195, R3.reuse, R125 ;  /* 0x00000003c37d7224 */ /* 0x080fe400078e027d */
[----:B------:R-:W-:-:S04]  /*2ba0*/  IMAD.WIDE.U32 R16, R192, R3, R28 ;  /* 0x00000003c0107225 */ /* 0x000fc800078e001c */
[----:B------:R-:W-:-:S04]  /*2bb0*/  IMAD.WIDE.U32 R20, R194, R3, R26 ;  /* 0x00000003c2147225 */ /* 0x000fc800078e001a */
[----:B------:R-:W-:Y:S01]  /*2bc0*/  IMAD.IADD R3, R167, 0x1, R4 ;  /* 0x00000001a7037824 */ /* 0x000fe200078e0204 */
[----:B------:R-:W-:Y:S02]  /*2bd0*/  SHF.R.S32.HI R2, RZ, 0x1f, R129 ;  /* 0x0000001fff027819 */ /* 0x000fe40000011481 */
[----:B------:R-:W-:Y:S02]  /*2be0*/  IADD3 R0, P3, R129, R4, RZ ;  /* 0x0000000481007210 */ /* 0x000fe40007f7e0ff */
[----:B------:R-:W-:Y:S02]  /*2bf0*/  IADD3 R125, R21, R125, RZ ;  /* 0x0000007d157d7210 */ /* 0x000fe40007ffe0ff */
[C---:B------:R-:W-:Y:S02]  /*2c00*/  LEA R124, P0, R20.reuse, R24, 0x1 ;  /* 0x00000018147c7211 */ /* 0x040fe400078008ff */
[----:B------:R-:W-:Y:S01]  /*2c10*/  IADD3 R129, P2, R129, R3, RZ ;  /* 0x0000000381817210 */ /* 0x000fe20007f5e0ff */
        /* <DEDUP_REMOVED lines=64> */
[C---:B------:R-:W-:Y:S01]  /*3020*/  IMAD.IADD R150, R166.reuse, 0x1, R153 ;  /* 0x00000001a6967824 */ /* 0x040fe200078e0299 */
[C---:B------:R-:W-:Y:S01]  /*3030*/  IADD3 R116, P0, R107.reuse, R106, RZ ;  /* 0x0000006a6b747210 */ /* 0x040fe20007f1e0ff */
[C---:B------:R-:W-:Y:S01]  /*3040*/  IMAD.IADD R148, R166.reuse, 0x1, R151 ;  /* 0x00000001a6947824 */ /* 0x040fe200078e0297 */
        /* <DEDUP_REMOVED lines=27> */
.L_x_3714:
        /* <DEDUP_REMOVED lines=22> */
.L_x_3598:
[----:B------:R-:W-:Y:S05]  /*3360*/  BSYNC B0 ;  /* 0x0000000000007941 */ /* 0x000fea0003800000 */
.L_x_3597:
        /* <DEDUP_REMOVED lines=21> */
.L_x_3600:
[----:B------:R-:W-:Y:S05]  /*34c0*/  BSYNC B0 ;  /* 0x0000000000007941 */ /* 0x000fea0003800000 */
.L_x_3599:
        /* <DEDUP_REMOVED lines=21> */
.L_x_3602:
[----:B------:R-:W-:Y:S05]  /*3620*/  BSYNC B0 ;  /* 0x0000000000007941 */ /* 0x000fea0003800000 */
.L_x_3601:
        /* <DEDUP_REMOVED lines=21> */
.L_x_3604:
[----:B------:R-:W-:Y:S05]  /*3780*/  BSYNC B0 ;  /* 0x0000000000007941 */ /* 0x000fea0003800000 */
.L_x_3603:
        /* <DEDUP_REMOVED lines=69> */
.L_x_3611:
[----:B------:R-:W-:Y:S05]  /*3be0*/  BSYNC B0 ;  /* 0x0000000000007941 */ /* 0x000fea0003800000 */
.L_x_3610:
        /* <DEDUP_REMOVED lines=54> */
.L_x_3613:
[----:B------:R-:W-:Y:S05]  /*3f50*/  BSYNC B0 ;  /* 0x0000000000007941 */ /* 0x000fea0003800000 */
.L_x_3612:
        /* <DEDUP_REMOVED lines=54> */
.L_x_3615:
[----:B------:R-:W-:Y:S05]  /*42c0*/  BSYNC B0 ;  /* 0x0000000000007941 */ /* 0x000fea0003800000 */
.L_x_3614:
        /* <DEDUP_REMOVED lines=53> */
.L_x_3609:
[----:B------:R-:W-:Y:S05]  /*4620*/  BSYNC B1 ;  /* 0x0000000000017941 */ /* 0x000fea0003800000 */
.L_x_3608:
        /* <DEDUP_REMOVED lines=67> */
.L_x_3619:
[----:B------:R-:W-:Y:S05]  /*4a60*/  BSYNC B0 ;  /* 0x0000000000007941 */ /* 0x000fea0003800000 */
.L_x_3618:
        /* <DEDUP_REMOVED lines=57> */
.L_x_3621:
[----:B------:R-:W-:Y:S05]  /*4e00*/  BSYNC B0 ;  /* 0x0000000000007941 */ /* 0x000fea0003800000 */
.L_x_3620:
        /* <DEDUP_REMOVED lines=57> */
.L_x_3623:
[----:B------:R-:W-:Y:S05]  /*51a0*/  BSYNC B0 ;  /* 0x0000000000007941 */ /* 0x000fea0003800000 */
.L_x_3622:
        /* <DEDUP_REMOVED lines=56> */
.L_x_3617:
[----:B------:R-:W-:Y:S05]  /*5530*/  BSYNC B1 ;  /* 0x0000000000017941 */ /* 0x000fea0003800000 */
.L_x_3616:
        /* <DEDUP_REMOVED lines=67> */
.L_x_3627:
[----:B------:R-:W-:Y:S05]  /*5970*/  BSYNC B0 ;  /* 0x0000000000007941 */ /* 0x000fea0003800000 */
.L_x_3626:
        /* <DEDUP_REMOVED lines=57> */
.L_x_3629:
[----:B------:R-:W-:Y:S05]  /*5d10*/  BSYNC B0 ;  /* 0x0000000000007941 */ /* 0x000fea0003800000 */
.L_x_3628:
        /* <DEDUP_REMOVED lines=57> */
.L_x_3631:
[----:B------:R-:W-:Y:S05]  /*60b0*/  BSYNC B0 ;  /* 0x0000000000007941 */ /* 0x000fea0003800000 */
.L_x_3630:
        /* <DEDUP_REMOVED lines=56> */
.L_x_3625:
[----:B------:R-:W-:Y:S05]  /*6440*/  BSYNC B1 ;  /* 0x0000000000017941 */ /* 0x000fea0003800000 */
.L_x_3624:
        /* <DEDUP_REMOVED lines=69> */
.L_x_3635:
[----:B------:R-:W-:Y:S05]  /*68a0*/  BSYNC B0 ;  /* 0x0000000000007941 */ /* 0x000fea0003800000 */
.L_x_3634:
        /* <DEDUP_REMOVED lines=57> */
.L_x_3637:
[----:B------:R-:W-:Y:S05]  /*6c40*/  BSYNC B0 ;  /* 0x0000000000007941 */ /* 0x000fea0003800000 */
.L_x_3636:
        /* <DEDUP_REMOVED lines=57> */
.L_x_3639:
[----:B------:R-:W-:Y:S05]  /*6fe0*/  BSYNC B0 ;  /* 0x0000000000007941 */ /* 0x000fea0003800000 */
.L_x_3638:
        /* <DEDUP_REMOVED lines=56> */
.L_x_3633:
[----:B------:R-:W-:Y:S05]  /*7370*/  BSYNC B1 ;  /* 0x0000000000017941 */ /* 0x000fea0003800000 */
.L_x_3632:
[----:B-1----:R-:W2:Y:S02]  /*7380*/  LD.E R3, [R10.64+0xd0] ;  /* 0x0000d0060a037980 */ /* 0x002ea4000c101900 */
[----:B--2---:R-:W-:Y:S05]  /*7390*/  IMAD.U32 R3, R3, -0x20, RZ ;  /* 0xffffffe003037824 */ /* 0x004fea00078e00ff */
[C---:B------:R-:W-:Y:S02]  /*73a0*/  LEA R20, P1, R3.reuse, R20, 0x1 ;  /* 0x0000001403147211 */ /* 0x040fe400078208ff */
[C---:B------:R-:W-:Y:S02]  /*73b0*/  LEA R52, P0, R3.reuse, R52, 0x1 ;  /* 0x0000003403347211 */ /* 0x040fe400078008ff */
[C---:B------:R-:W-:Y:S02]  /*73c0*/  LEA.HI.X.SX32 R21, R3.reuse, R21, 0x1, P1 ;  /* 0x0000001503157211 */ /* 0x040fe400008f0eff */
[----:B------:R-:W-:Y:S01]  /*73d0*/  LEA.HI.X.SX32 R53, R3, R53, 0x1, P0 ;  /* 0x0000003503357211 */ /* 0x000fe200000f0eff */
[----:B------:R-:W-:-:S05]  /*73e0*/  BRA `(.L_x_3640) ;  /* 0x00006dc000007947 */ /* 0x000fca0003800000 */
.L_x_3607:
        /* <DEDUP_REMOVED lines=95> */
.L_x_3646:
[----:B------:R-:W-:Y:S05]  /*79e0*/  BSYNC B0 ;  /* 0x0000000000007941 */ /* 0x000fea0003800000 */
.L_x_3645:
[----:B-----5:R3:W-:Y:S02]  /*79f0*/  ST.E.128 [R130.64], R36 ;  /* 0x0000002482007985 */ /* 0x0207e4000c101d06 */
.L_x_3644:
[----:B------:R-:W-:Y:S05]  /*7a00*/  BSYNC B1 ;  /* 0x0000000000017941 */ /* 0x000fea0003800000 */
.L_x_3643:
        /* <DEDUP_REMOVED lines=93> */
.L_x_3650:
[----:B------:R-:W-:Y:S05]  /*7fe0*/  BSYNC B0 ;  /* 0x0000000000007941 */ /* 0x000fea0003800000 */
.L_x_3649:
[----:B-----5:R4:W-:Y:S02]  /*7ff0*/  ST.E.128 [R130.64+0x80], R36 ;  /* 0x0000802482007985 */ /* 0x0209e4000c101d06 */
.L_x_3648:
[----:B------:R-:W-:Y:S05]  /*8000*/  BSYNC B1 ;  /* 0x0000000000017941 */ /* 0x000fea0003800000 */
.L_x_3647:
        /* <DEDUP_REMOVED lines=93> */
.L_x_3654:
[----:B------:R-:W-:Y:S05]  /*85e0*/  BSYNC B0 ;  /* 0x0000000000007941 */ /* 0x000fea0003800000 */
.L_x_3653:
[----:B-----5:R4:W-:Y:S02]  /*85f0*/  ST.E.128 [R130.64+0x100], R36 ;  /* 0x0001002482007985 */ /* 0x0209e4000c101d06 */
.L_x_3652:
[----:B------:R-:W-:Y:S05]  /*8600*/  BSYNC B1 ;  /* 0x0000000000017941 */ /* 0x000fea0003800000 */
.L_x_3651:
        /* <DEDUP_REMOVED lines=92> */
.L_x_3656:
[----:B------:R-:W-:Y:S05]  /*8bd0*/  BSYNC B0 ;  /* 0x0000000000007941 */ /* 0x000fea0003800000 */
.L_x_3655:
[----:B-----5:R4:W-:Y:S02]  /*8be0*/  ST.E.128 [R130.64+0x180], R36 ;  /* 0x0001802482007985 */ /* 0x0209e4000c101d06 */
.L_x_3642:
[----:B------:R-:W-:Y:S05]  /*8bf0*/  BSYNC B2 ;  /* 0x0000000000027941 */ /* 0x000fea0003800000 */
.L_x_3641:
        /* <DEDUP_REMOVED lines=29> */
[C---:B------:R-:W-:Y:S02]  /*8dd0*/  LEA R22, P0, R201.reuse, R202, 0x1 ;  /* 0x000000cac9167211 */ /* 0x040fe400078008ff */
        /* <DEDUP_REMOVED lines=73> */
.L_x_3662:
[----:B------:R-:W-:Y:S05]  /*9270*/  BSYNC B0 ;  /* 0x0000000000007941 */ /* 0x000fea0003800000 */
.L_x_3661:
[C---:B-1----:R-:W-:Y:S04]  /*9280*/  LEA R2, P0, R232.reuse, R130, 0x1 ;  /* 0x00000082e8027211 */ /* 0x042fe800078008ff */
[----:B------:R-:W-:Y:S05]  /*9290*/  LEA.HI.X R3, R232, R131, R233, 0x1, P0 ;  /* 0x00000083e8037211 */ /* 0x000fea00000f0ce9 */
[----:B-----5:R1:W-:Y:S04]  /*92a0*/  ST.E.128 [R2.64], R36 ;  /* 0x0000002402007985 */ /* 0x0203e8000c101d06 */
.L_x_3660:
[----:B------:R-:W-:Y:S05]  /*92b0*/  BSYNC B1 ;  /* 0x0000000000017941 */ /* 0x000fea0003800000 */
.L_x_3659:
        /* <DEDUP_REMOVED lines=98> */
.L_x_3666:
[----:B------:R-:W-:Y:S05]  /*98e0*/  BSYNC B0 ;  /* 0x0000000000007941 */ /* 0x000fea0003800000 */
.L_x_3665:
[C---:B------:R-:W-:Y:S04]  /*98f0*/  LEA R2, P0, R89.reuse, R130, 0x1 ;  /* 0x0000008259027211 */ /* 0x040fe800078008ff */
[----:B------:R-:W-:Y:S05]  /*9900*/  LEA.HI.X R3, R89, R131, R88, 0x1, P0 ;  /* 0x0000008359037211 */ /* 0x000fea00000f0c58 */
[----:B-----5:R3:W-:Y:S04]  /*9910*/  ST.E.128 [R2.64], R36 ;  /* 0x0000002402007985 */ /* 0x0207e8000c101d06 */
.L_x_3664:
[----:B------:R-:W-:Y:S05]  /*9920*/  BSYNC B1 ;  /* 0x0000000000017941 */ /* 0x000fea0003800000 */
.L_x_3663:
        /* <DEDUP_REMOVED lines=98> */
.L_x_3670:
[----:B------:R-:W-:Y:S05]  /*9f50*/  BSYNC B0 ;  /* 0x0000000000007941 */ /* 0x000fea0003800000 */
.L_x_3669:
[C---:B------:R-:W-:Y:S04]  /*9f60*/  LEA R2, P0, R85.reuse, R130, 0x1 ;  /* 0x0000008255027211 */ /* 0x040fe800078008ff */
[----:B------:R-:W-:Y:S05]  /*9f70*/  LEA.HI.X R3, R85, R131, R84, 0x1, P0 ;  /* 0x0000008355037211 */ /* 0x000fea00000f0c54 */
[----:B-----5:R3:W-:Y:S04]  /*9f80*/  ST.E.128 [R2.64], R36 ;  /* 0x0000002402007985 */ /* 0x0207e8000c101d06 */
.L_x_3668:
[----:B------:R-:W-:Y:S05]  /*9f90*/  BSYNC B1 ;  /* 0x0000000000017941 */ /* 0x000fea0003800000 */
.L_x_3667:
        /* <DEDUP_REMOVED lines=97> */
.L_x_3672:
[----:B------:R-:W-:Y:S05]  /*a5b0*/  BSYNC B0 ;  /* 0x0000000000007941 */ /* 0x000fea0003800000 */
.L_x_3671:
[C---:B------:R-:W-:Y:S04]  /*a5c0*/  LEA R2, P0, R79.reuse, R130, 0x1 ;  /* 0x000000824f027211 */ /* 0x040fe800078008ff */
[----:B------:R-:W-:Y:S05]  /*a5d0*/  LEA.HI.X R3, R79, R131, R78, 0x1, P0 ;  /* 0x000000834f037211 */ /* 0x000fea00000f0c4e */
[----:B-----5:R3:W-:Y:S04]  /*a5e0*/  ST.E.128 [R2.64], R36 ;  /* 0x0000002402007985 */ /* 0x0207e8000c101d06 */
.L_x_3658:
[----:B------:R-:W-:Y:S05]  /*a5f0*/  BSYNC B2 ;  /* 0x0000000000027941 */ /* 0x000fea0003800000 */
.L_x_3657:
        /* <DEDUP_REMOVED lines=103> */
.L_x_3678:
[----:B------:R-:W-:Y:S05]  /*ac70*/  BSYNC B0 ;  /* 0x0000000000007941 */ /* 0x000fea0003800000 */
.L_x_3677:
[C---:B------:R-:W-:Y:S04]  /*ac80*/  LEA R2, P0, R90.reuse, R130, 0x1 ;  /* 0x000000825a027211 */ /* 0x040fe800078008ff */
[----:B------:R-:W-:Y:S05]  /*ac90*/  LEA.HI.X R3, R90, R131, R91, 0x1, P0 ;  /* 0x000000835a037211 */ /* 0x000fea00000f0c5b */
[----:B-----5:R3:W-:Y:S04]  /*aca0*/  ST.E.128 [R2.64], R36 ;  /* 0x0000002402007985 */ /* 0x0207e8000c101d06 */
.L_x_3676:
[----:B------:R-:W-:Y:S05]  /*acb0*/  BSYNC B1 ;  /* 0x0000000000017941 */ /* 0x000fea0003800000 */
.L_x_3675:
        /* <DEDUP_REMOVED lines=98> */
.L_x_3682:
[----:B------:R-:W-:Y:S05]  /*b2e0*/  BSYNC B0 ;  /* 0x0000000000007941 */ /* 0x000fea0003800000 */
.L_x_3681:
[C---:B------:R-:W-:Y:S04]  /*b2f0*/  LEA R2, P0, R87.reuse, R130, 0x1 ;  /* 0x0000008257027211 */ /* 0x040fe800078008ff */
[----:B------:R-:W-:Y:S05]  /*b300*/  LEA.HI.X R3, R87, R131, R86, 0x1, P0 ;  /* 0x0000008357037211 */ /* 0x000fea00000f0c56 */
[----:B-----5:R3:W-:Y:S04]  /*b310*/  ST.E.128 [R2.64], R36 ;  /* 0x0000002402007985 */ /* 0x0207e8000c101d06 */
.L_x_3680:
[----:B------:R-:W-:Y:S05]  /*b320*/  BSYNC B1 ;  /* 0x0000000000017941 */ /* 0x000fea0003800000 */
.L_x_3679:
        /* <DEDUP_REMOVED lines=23> */
[----:B------:R-:W-:Y:S02]  /*b4a0*/  IADD3 R7, P2, R151, R8, RZ ;  /* 0x0000000897077210 */ /* 0x000fe40007f5e0ff */
[----:B------:R-:W-:Y:S02]  /*b4b0*/  LEA.HI.X.SX32 R23, R42, R45, 0x1, P0 ;  /* 0x0000002d2a177211 */ /* 0x000fe400000f0eff */
[C---:B------:R-:W-:Y:S02]  /*b4c0*/  LEA R200, P0, R7.reuse, R126, 0x1 ;  /* 0x0000007e07c87211 */ /* 0x040fe400078008ff */
        /* <DEDUP_REMOVED lines=72> */
.L_x_3686:
[----:B------:R-:W-:Y:S05]  /*b950*/  BSYNC B0 ;  /* 0x0000000000007941 */ /* 0x000fea0003800000 */
.L_x_3685:
[C---:B------:R-:W-:Y:S04]  /*b960*/  LEA R2, P0, R83.reuse, R130, 0x1 ;  /* 0x0000008253027211 */ /* 0x040fe800078008ff */
[----:B------:R-:W-:Y:S05]  /*b970*/  LEA.HI.X R3, R83, R131, R82, 0x1, P0 ;  /* 0x0000008353037211 */ /* 0x000fea00000f0c52 */
[----:B-----5:R3:W-:Y:S04]  /*b980*/  ST.E.128 [R2.64], R36 ;  /* 0x0000002402007985 */ /* 0x0207e8000c101d06 */
.L_x_3684:
[----:B------:R-:W-:Y:S05]  /*b990*/  BSYNC B1 ;  /* 0x0000000000017941 */ /* 0x000fea0003800000 */
.L_x_3683:
        /* <DEDUP_REMOVED lines=96> */
.L_x_3688:
[----:B------:R-:W-:Y:S05]  /*bfa0*/  BSYNC B0 ;  /* 0x0000000000007941 */ /* 0x000fea0003800000 */
.L_x_3687:
[C---:B-1----:R-:W-:Y:S04]  /*bfb0*/  LEA R2, P0, R77.reuse, R130, 0x1 ;  /* 0x000000824d027211 */ /* 0x042fe800078008ff */
[----:B------:R-:W-:Y:S05]  /*bfc0*/  LEA.HI.X R3, R77, R131, R76, 0x1, P0 ;  /* 0x000000834d037211 */ /* 0x000fea00000f0c4c */
[----:B-----5:R1:W-:Y:S04]  /*bfd0*/  ST.E.128 [R2.64], R28 ;  /* 0x0000001c02007985 */ /* 0x0203e8000c101d06 */
.L_x_3674:
[----:B------:R-:W-:Y:S05]  /*bfe0*/  BSYNC B2 ;  /* 0x0000000000027941 */ /* 0x000fea0003800000 */
.L_x_3673:
        /* <DEDUP_REMOVED lines=103> */
.L_x_3694:
[----:B------:R-:W-:Y:S05]  /*c660*/  BSYNC B0 ;  /* 0x0000000000007941 */ /* 0x000fea0003800000 */
.L_x_3693:
[----:B------:R-:W-:Y:S02]  /*c670*/  IMAD R0, R61, 0x60, RZ ;  /* 0x000000603d007824 */ /* 0x000fe400078e02ff */
[----:B-1----:R-:W-:Y:S05]  /*c680*/  IMAD.WIDE.U32 R2, R60, 0x60, R130 ;  /* 0x000000603c027825 */ /* 0x002fea00078e0082 */
[----:B------:R-:W-:Y:S05]  /*c690*/  IADD3 R3, R3, R0, RZ ;  /* 0x0000000003037210 */ /* 0x000fea0007ffe0ff */
[----:B-----5:R1:W-:Y:S02]  /*c6a0*/  ST.E.128 [R2.64], R28 ;  /* 0x0000001c02007985 */ /* 0x0203e4000c101d06 */
.L_x_3692:
[----:B------:R-:W-:Y:S05]  /*c6b0*/  BSYNC B1 ;  /* 0x0000000000017941 */ /* 0x000fea0003800000 */
.L_x_3691:
        /* <DEDUP_REMOVED lines=19> */
[C---:B------:R-:W-:Y:S02]  /*c7f0*/  @P1 IADD3 R4, -R5.reuse, RZ, RZ ;  /* 0x000000ff05041210 */ /* 0x040fe40007ffe1ff */
        /* <DEDUP_REMOVED lines=77> */
.L_x_3698:
[----:B------:R-:W-:Y:S05]  /*ccd0*/  BSYNC B0 ;  /* 0x0000000000007941 */ /* 0x000fea0003800000 */
.L_x_3697:
[C---:B-1----:R-:W-:Y:S04]  /*cce0*/  LEA R2, P0, R81.reuse, R130, 0x1 ;  /* 0x0000008251027211 */ /* 0x042fe800078008ff */
[----:B------:R-:W-:Y:S05]  /*ccf0*/  LEA.HI.X R3, R81, R131, R80, 0x1, P0 ;  /* 0x0000008351037211 */ /* 0x000fea00000f0c50 */
[----:B-----5:R1:W-:Y:S04]  /*cd00*/  ST.E.128 [R2.64], R28 ;  /* 0x0000001c02007985 */ /* 0x0203e8000c101d06 */
.L_x_3696:
[----:B------:R-:W-:Y:S05]  /*cd10*/  BSYNC B1 ;  /* 0x0000000000017941 */ /* 0x000fea0003800000 */
.L_x_3695:
        /* <DEDUP_REMOVED lines=22> */
[----:B------:R-:W-:Y:S01]  /*ce80*/  LEA.HI.X.SX32 R3, R6, R3, 0x1, P0 ;  /* 0x0000000306037211 */ /* 0x000fe200000f0eff */
[----:B------:R-:W-:Y:S01]  /*ce90*/  IMAD.MOV.U32 R6, RZ, RZ, RZ ;  /* 0x000000ffff067224 */ /* 0x000fe200078e00ff */
[----:B------:R-:W-:Y:S02]  /*cea0*/  LEA R40, P0, R4, R126, 0x1 ;  /* 0x0000007e04287211 */ /* 0x000fe400078008ff */
[----:B------:R-:W-:Y:S01]  /*ceb0*/  LEA.HI.X.SX32 R5, R5, R135, 0x1, P2 ;  /* 0x0000008705057211 */ /* 0x000fe200010f0eff */
        /* <DEDUP_REMOVED lines=71> */
.L_x_3702:
[----:B------:R-:W-:Y:S05]  /*d330*/  BSYNC B0 ;  /* 0x0000000000007941 */ /* 0x000fea0003800000 */
.L_x_3701:
[C---:B-1----:R-:W-:Y:S04]  /*d340*/  LEA R2, P0, R75.reuse, R130, 0x1 ;  /* 0x000000824b027211 */ /* 0x042fe800078008ff */
[----:B------:R-:W-:Y:S05]  /*d350*/  LEA.HI.X R3, R75, R131, R74, 0x1, P0 ;  /* 0x000000834b037211 */ /* 0x000fea00000f0c4a */
[----:B-----5:R1:W-:Y:S04]  /*d360*/  ST.E.128 [R2.64], R28 ;  /* 0x0000001c02007985 */ /* 0x0203e8000c101d06 */
.L_x_3700:
[----:B------:R-:W-:Y:S05]  /*d370*/  BSYNC B1 ;  /* 0x0000000000017941 */ /* 0x000fea0003800000 */
.L_x_3699:
        /* <DEDUP_REMOVED lines=20> */
[C---:B------:R-:W-:Y:S02]  /*d4c0*/  IADD3 R0, P2, R147.reuse, R4, RZ ;  /* 0x0000000493007210 */ /* 0x040fe40007f5e0ff */
[----:B------:R-:W-:Y:S02]  /*d4d0*/  LEA.HI.X.SX32 R3, R6, R3, 0x1, P0 ;  /* 0x0000000306037211 */ /* 0x000fe400000f0eff */
[----:B------:R-:W-:Y:S02]  /*d4e0*/  LEA R40, P0, R0, R126, 0x1 ;  /* 0x0000007e00287211 */ /* 0x000fe400078008ff */
[----:B------:R-:W-:Y:S01]  /*d4f0*/  LEA.HI.X.SX32 R4, R4, R134, 0x1, P2 ;  /* 0x0000008604047211 */ /* 0x000fe200010f0eff */
[----:B------:R1:W3:Y:S03]  /*d500*/  LD.E.128 R24, [R2.64] ;  /* 0x0000000602187980 */ /* 0x0002e6000c101d00 */
[----:B------:R-:W-:Y:S02]  /*d510*/  LEA.HI.X R41, R0, R127, R4, 0x1, P0 ;  /* 0x0000007f00297211 */ /* 0x000fe400000f0c04 */
[----:B------:R-:W-:Y:S01]  /*d520*/  MOV R0, RZ ;  /* 0x000000ff00007202 */ /* 0x000fe20000000f00 */
[----:B------:R-:W-:Y:S03]  /*d530*/  @P1 IMAD.MOV R0, RZ, RZ, -R5 ;  /* 0x000000ffff001224 */ /* 0x000fe600078e0a05 */
[----:B------:R-:W1:Y:S02]  /*d540*/  LD.E.128 R40, [R40.64] ;  /* 0x0000000628287980 */ /* 0x000e64000c101d00 */
[----:B------:R-:W-:Y:S04]  /*d550*/  IADD3 R7, P0, R147, R0, RZ ;  /* 0x0000000093077210 */ /* 0x000fe80007f1e0ff */
        /* <DEDUP_REMOVED lines=67> */
.L_x_3704:
[----:B------:R-:W-:Y:S05]  /*d990*/  BSYNC B0 ;  /* 0x0000000000007941 */ /* 0x000fea0003800000 */
.L_x_3703:
[C---:B-1----:R-:W-:Y:S04]  /*d9a0*/  LEA R2, P0, R73.reuse, R130, 0x1 ;  /* 0x0000008249027211 */ /* 0x042fe800078008ff */
[----:B------:R-:W-:Y:S05]  /*d9b0*/  LEA.HI.X R3, R73, R131, R72, 0x1, P0 ;  /* 0x0000008349037211 */ /* 0x000fea00000f0c48 */
[----:B-----5:R1:W-:Y:S04]  /*d9c0*/  ST.E.128 [R2.64], R28 ;  /* 0x0000001c02007985 */ /* 0x0203e8000c101d06 */
.L_x_3690:
[----:B------:R-:W-:Y:S05]  /*d9d0*/  BSYNC B2 ;  /* 0x0000000000027941 */ /* 0x000fea0003800000 */
.L_x_3689:
[----:B-1-3--:R-:W3:Y:S02]  /*d9e0*/  LD.E R3, [R10.64+0xd0] ;  /* 0x0000d0060a037980 */ /* 0x00aee4000c101900 */
[----:B---3--:R-:W-:Y:S05]  /*d9f0*/  IMAD.U32 R3, R3, -0x20, RZ ;  /* 0xffffffe003037824 */ /* 0x008fea00078e00ff */
[C---:B------:R-:W-:Y:S02]  /*da00*/  LEA R128, P1, R3.reuse, R128, 0x1 ;  /* 0x0000008003807211 */ /* 0x040fe400078208ff */
[C---:B------:R-:W-:Y:S02]  /*da10*/  LEA R126, P0, R3.reuse, R126, 0x1 ;  /* 0x0000007e037e7211 */ /* 0x040fe400078008ff */
[C---:B------:R-:W-:Y:S02]  /*da20*/  LEA.HI.X.SX32 R129, R3.reuse, R129, 0x1, P1 ;  /* 0x0000008103817211 */ /* 0x040fe400008f0eff */
[----:B------:R-:W-:Y:S01]  /*da30*/  LEA.HI.X.SX32 R127, R3, R127, 0x1, P0 ;  /* 0x0000007f037f7211 */ /* 0x000fe200000f0eff */
[----:B------:R-:W-:-:S05]  /*da40*/  BRA `(.L_x_3640) ;  /* 0x0000076000007947 */ /* 0x000fca0003800000 */
.L_x_3606:
        /* <DEDUP_REMOVED lines=14> */
.L_x_3706:
[----:B------:R-:W-:Y:S05]  /*db30*/  BSYNC B0 ;  /* 0x0000000000007941 */ /* 0x000fea0003800000 */
.L_x_3705:
        /* <DEDUP_REMOVED lines=33> */
.L_x_3708:
[----:B------:R-:W-:Y:S05]  /*dd50*/  BSYNC B0 ;  /* 0x0000000000007941 */ /* 0x000fea0003800000 */
.L_x_3707:
        /* <DEDUP_REMOVED lines=33> */
.L_x_3710:
[----:B------:R-:W-:Y:S05]  /*df70*/  BSYNC B0 ;  /* 0x0000000000007941 */ /* 0x000fea0003800000 */
.L_x_3709:
        /* <DEDUP_REMOVED lines=35> */
.L_x_3640:
[----:B------:R-:W-:Y:S05]  /*e1b0*/  BSYNC B3 ;  /* 0x0000000000037941 */ /* 0x000fea0003800000 */
.L_x_3605:
        /* <DEDUP_REMOVED lines=89> */
.L_x_3712:
        /* <DEDUP_REMOVED lines=8> */
.L_x_3713:
[----:B------:R-:W-:Y:S05]  /*e7d0*/  BSYNC B0 ;  /* 0x0000000000007941 */ /* 0x000fea0003800000 */
.L_x_3711:
[----:B------:R-:W-:Y:S04]  /*e7e0*/  IADD3 R9, R9, -0x1, RZ ;  /* 0xffffffff09097810 */ /* 0x000fe80007ffe0ff */
[----:B------:R-:W-:Y:S11]  /*e7f0*/  ISETP.GT.AND P0, PT, R9, R92, PT ;  /* 0x0000005c0900720c */ /* 0x000ff60003f04270 */
[----:B------:R-:W-:Y:S02]  /*e800*/  @!UPT UIADD3 URZ, URZ, URZ, URZ ;  /* 0x0000003f3f3ff290 */ /* 0x000fe4000fffe03f */
[----:B------:R-:W-:-:S05]  /*e810*/  @P0 BRA `(.L_x_3714) ;  /* 0xffff49e000000947 */ /* 0x000fca000383ffff */
.L_x_3596:
        /* <DEDUP_REMOVED lines=19> */
[----:B------:R-:W2:Y:S01]  /*e950*/  @P1 LD.E R2, [R20.64] ;  /* 0x0000000614021980 */ /* 0x000ea2000c101900 */
[----:B------:R-:W-:Y:S02]  /*e960*/  LEA.HI R15, R3, R3, RZ, 0x1 ;  /* 0x00000003030f7211 */ /* 0x000fe400078f08ff */
[----:B------:R-:W-:Y:S02]  /*e970*/  IADD3 R5, P1, R5, R180, RZ ;  /* 0x000000b405057210 */ /* 0x000fe40007f3e0ff */
[----:B------:R-:W-:Y:S02]  /*e980*/  SHF.R.S32.HI R15, RZ, 0x1, R15 ;  /* 0x00000001ff0f7819 */ /* 0x000fe4000001140f */
[----:B---3--:R-:W-:Y:S01]  /*e990*/  ISETP.NE.AND P4, PT, R0, RZ, PT ;  /* 0x000000ff0000720c */ /* 0x008fe20003f85270 */
[----:B------:R-:W-:Y:S01]  /*e9a0*/  IMAD.MOV.U32 R182, RZ, RZ, R180 ;  /* 0x000000ffffb67224 */ /* 0x000fe200078e00b4 */
[----:B------:R-:W-:Y:S01]  /*e9b0*/  LEA R44, P2, R180, R188, 0x1 ;  /* 0x000000bcb42c7211 */ /* 0x000fe200078408ff */
[----:B------:R-:W-:Y:S01]  /*e9c0*/  IMAD R16, R176, R15, R167 ;  /* 0x0000000fb0107224 */ /* 0x000fe200078e02a7 */
[----:B------:R-:W-:Y:S01]  /*e9d0*/  LEA R7, P0, R186, R180, 0x5 ;  /* 0x000000b4ba077211 */ /* 0x000fe200078028ff */
[--C-:B------:R-:W-:Y:S01]  /*e9e0*/  IMAD.X R6, R17, 0x1, R183.reuse, P1 ;  /* 0x0000000111067824 */ /* 0x100fe200008e06b7 */
[----:B------:R-:W-:Y:S01]  /*e9f0*/  LEA.HI.X R45, R180, R189, R183, 0x1, P2 ;  /* 0x000000bdb42d7211 */ /* 0x000fe200010f0cb7 */
[----:B------:R-:W-:Y:S01]  /*ea00*/  IMAD R4, R187, 0x30, RZ ;  /* 0x00000030bb047824 */ /* 0x000fe200078e02ff */
[C---:B------:R-:W-:Y:S01]  /*ea10*/  LEA.HI.X R8, R186.reuse, R183, R187, 0x5, P0 ;  /* 0x000000b7ba087211 */ /* 0x040fe200000f2cbb */
[----:B------:R-:W-:Y:S01]  /*ea20*/  IMAD.WIDE.U32 R182, R186, 0x30, R182 ;  /* 0x00000030bab67825 */ /* 0x000fe200078e00b6 */
[----:B------:R-:W-:-:S02]  /*ea30*/  LEA R32, P1, R5, R188, 0x1 ;  /* 0x000000bc05207211 */ /* 0x000fc400078208ff */
[-C--:B------:R-:W-:Y:S01]  /*ea40*/  LEA R34, P0, R7, R188.reuse, 0x1 ;  /* 0x000000bc07227211 */ /* 0x080fe200078008ff */
[----:B------:R-:W-:Y:S01]  /*ea50*/  IMAD.IADD R17, R240, 0x1, -R55 ;  /* 0x00000001f0117824 */ /* 0x000fe200078e0a37 */
[-C--:B------:R-:W-:Y:S01]  /*ea60*/  LEA.HI.X R33, R5, R189.reuse, R6, 0x1, P1 ;  /* 0x000000bd05217211 */ /* 0x080fe200008f0c06 */
[----:B------:R-:W-:Y:S01]  /*ea70*/  IMAD.IADD R5, R183, 0x1, R4 ;  /* 0x00000001b7057824 */ /* 0x000fe200078e0204 */
[----:B------:R-:W-:Y:S02]  /*ea80*/  LEA.HI.X R35, R7, R189, R8, 0x1, P0 ;  /* 0x000000bd07237211 */ /* 0x000fe400000f0c08 */
[----:B------:R-:W-:Y:S02]  /*ea90*/  ISETP.GE.AND P0, PT, R176, R17, PT ;  /* 0x00000011b000720c */ /* 0x000fe40003f06270 */
[----:B------:R-:W-:Y:S01]  /*eaa0*/  LEA R30, P1, R182, R188, 0x1 ;  /* 0x000000bcb61e7211 */ /* 0x000fe200078208ff */
[----:B------:R-:W-:Y:S01]  /*eab0*/  IMAD.SHL.U32 R29, R15, 0x10, RZ ;  /* 0x000000100f1d7824 */ /* 0x000fe200078e00ff */
[----:B------:R-:W-:-:S02]  /*eac0*/  ISETP.GT.AND P0, PT, R146, -0x8, !P0 ;  /* 0xfffffff89200780c */ /* 0x000fc40004704270 */
[----:B------:R-:W-:Y:S02]  /*ead0*/  LEA.HI.X R31, R182, R189, R5, 0x1, P1 ;  /* 0x000000bdb61f7211 */ /* 0x000fe400008f0c05 */
[----:B--2---:R-:W-:-:S05]  /*eae0*/  IADD3 R2, R2, R94, R55 ;  /* 0x0000005e02027210 */ /* 0x004fca0007ffe037 */
[----:B------:R-:W-:Y:S02]  /*eaf0*/  IMAD R21, R2, R15, RZ ;  /* 0x0000000f02157224 */ /* 0x000fe400078e02ff */
[----:B------:R-:W-:-:S03]  /*eb00*/  IMAD.IADD R2, R167, 0x1, R16 ;  /* 0x00000001a7027824 */ /* 0x000fc600078e0210 */
        /* <DEDUP_REMOVED lines=9> */
[C---:B----4-:R-:W-:Y:S01]  /*eba0*/  IMAD.SHL.U32 R39, R8.reuse, 0x2, RZ ;  /* 0x0000000208277824 */ /* 0x050fe200078e00ff */
        /* <DEDUP_REMOVED lines=14> */
[--C-:B-----5:R-:W-:Y:S01]  /*ec90*/  HADD2.F32 R41, -RZ, R21.reuse.H0_H0 ;  /* 0x20000015ff297230 */ /* 0x120fe20000004100 */
[----:B------:R-:W-:Y:S01]  /*eca0*/  MOV R40, R22 ;  /* 0x0000001600287202 */ /* 0x000fe20000000f00 */
[----:B------:R-:W-:Y:S02]  /*ecb0*/  HADD2.F32 R51, -RZ, R21.H1_H1 ;  /* 0x30000015ff337230 */ /* 0x000fe40000004100 */
[--C-:B------:R-:W-:Y:S02]  /*ecc0*/  HADD2.F32 R28, -RZ, R23.reuse.H1_H1 ;  /* 0x30000017ff1c7230 */ /* 0x100fe40000004100 */
[----:B------:R-:W-:-:S02]  /*ecd0*/  HADD2.F32 R49, -RZ, R23.H0_H0 ;  /* 0x20000017ff317230 */ /* 0x000fc40000004100 */
[----:B---3--:R-:W-:Y:S02]  /*ece0*/  HADD2.F32 R0, -RZ, R5.H1_H1 ;  /* 0x30000005ff007230 */ /* 0x008fe40000004100 */
[----:B------:R-:W-:Y:S02]  /*ecf0*/  HADD2.F32 R2, -RZ, R4.H1_H1 ;  /* 0x30000004ff027230 */ /* 0x000fe40000004100 */
[----:B----4-:R-:W-:Y:S01]  /*ed00*/  HADD2.F32 R21, -RZ, R7.H1_H1 ;  /* 0x30000007ff157230 */ /* 0x010fe20000004100 */
        /* <DEDUP_REMOVED lines=31> */
.L_x_3723:
[----:B------:R-:W-:Y:S05]  /*ef00*/  BSYNC B0 ;  /* 0x0000000000007941 */ /* 0x000fea0003800000 */
.L_x_3722:
[----:B-----5:R3:W-:Y:S02]  /*ef10*/  STS.128 [R244], R20 ;  /* 0x00000014f4007388 */ /* 0x0207e40000000c00 */
.L_x_3721:
[----:B------:R-:W-:Y:S05]  /*ef20*/  BSYNC B1 ;  /* 0x0000000000017941 */ /* 0x000fea0003800000 */
.L_x_3720:
        /* <DEDUP_REMOVED lines=49> */
.L_x_3727:
[----:B------:R-:W-:Y:S05]  /*f240*/  BSYNC B0 ;  /* 0x0000000000007941 */ /* 0x000fea0003800000 */
.L_x_3726:
[----:B-----5:R1:W-:Y:S02]  /*f250*/  STS.128 [R244+0x2000], R20 ;  /* 0x00200014f4007388 */ /* 0x0203e40000000c00 */
.L_x_3725:
[----:B------:R-:W-:Y:S05]  /*f260*/  BSYNC B1 ;  /* 0x0000000000017941 */ /* 0x000fea0003800000 */
.L_x_3724:
        /* <DEDUP_REMOVED lines=10> */
[--C-:B-----5:R-:W-:Y:S01]  /*f310*/  HADD2.F32 R41, -RZ, R21.reuse.H0_H0 ;  /* 0x20000015ff297230 */ /* 0x120fe20000004100 */
[----:B------:R-:W-:Y:S01]  /*f320*/  MOV R40, R22 ;  /* 0x0000001600287202 */ /* 0x000fe20000000f00 */
[----:B------:R-:W-:Y:S02]  /*f330*/  HADD2.F32 R51, -RZ, R21.H1_H1 ;  /* 0x30000015ff337230 */ /* 0x000fe40000004100 */
[--C-:B------:R-:W-:Y:S02]  /*f340*/  HADD2.F32 R28, -RZ, R23.reuse.H1_H1 ;  /* 0x30000017ff1c7230 */ /* 0x100fe40000004100 */
[----:B------:R-:W-:-:S02]  /*f350*/  HADD2.F32 R49, -RZ, R23.H0_H0 ;  /* 0x20000017ff317230 */ /* 0x000fc40000004100 */
        /* <DEDUP_REMOVED lines=34> */
.L_x_3731:
[----:B------:R-:W-:Y:S05]  /*f580*/  BSYNC B0 ;  /* 0x0000000000007941 */ /* 0x000fea0003800000 */
.L_x_3730:
[----:B-----5:R3:W-:Y:S02]  /*f590*/  STS.128 [R244+0x4000], R20 ;  /* 0x00400014f4007388 */ /* 0x0207e40000000c00 */
.L_x_3729:
[----:B------:R-:W-:Y:S05]  /*f5a0*/  BSYNC B1 ;  /* 0x0000000000017941 */ /* 0x000fea0003800000 */
.L_x_3728:
        /* <DEDUP_REMOVED lines=9> */
[--C-:B-----5:R-:W-:Y:S01]  /*f640*/  HADD2.F32 R41, -RZ, R21.reuse.H0_H0 ;  /* 0x20000015ff297230 */ /* 0x120fe20000004100 */
[----:B------:R-:W-:Y:S01]  /*f650*/  MOV R40, R22 ;  /* 0x0000001600287202 */ /* 0x000fe20000000f00 */
[----:B------:R-:W-:Y:S02]  /*f660*/  HADD2.F32 R43, -RZ, R21.H1_H1 ;  /* 0x30000015ff2b7230 */ /* 0x000fe40000004100 */
[--C-:B------:R-:W-:Y:S02]  /*f670*/  HADD2.F32 R28, -RZ, R23.reuse.H1_H1 ;  /* 0x30000017ff1c7230 */ /* 0x100fe40000004100 */
[----:B---3--:R-:W-:-:S02]  /*f680*/  HADD2.F32 R39, -RZ, R23.H0_H0 ;  /* 0x20000017ff277230 */ /* 0x008fc40000004100 */
[----:B--2---:R-:W-:Y:S02]  /*f690*/  HADD2.F32 R0, -RZ, R5.H1_H1 ;  /* 0x30000005ff007230 */ /* 0x004fe40000004100 */
        /* <DEDUP_REMOVED lines=33> */
.L_x_3733:
[----:B------:R-:W-:Y:S05]  /*f8b0*/  BSYNC B0 ;  /* 0x0000000000007941 */ /* 0x000fea0003800000 */
.L_x_3732:
[----:B-----5:R3:W-:Y:S02]  /*f8c0*/  STS.128 [R244+0x6000], R20 ;  /* 0x00600014f4007388 */ /* 0x0207e40000000c00 */
.L_x_3719:
[----:B------:R-:W-:Y:S05]  /*f8d0*/  BSYNC B2 ;  /* 0x0000000000027941 */ /* 0x000fea0003800000 */
.L_x_3718:
        /* <DEDUP_REMOVED lines=9> */
[----:B----4-:R-:W-:-:S03]  /*f970*/  IMAD.SHL.U32 R39, R5, 0x2, RZ ;  /* 0x0000000205277824 */ /* 0x010fc600078e00ff */
        /* <DEDUP_REMOVED lines=52> */
.L_x_3739:
[----:B------:R-:W-:Y:S05]  /*fcc0*/  BSYNC B0 ;  /* 0x0000000000007941 */ /* 0x000fea0003800000 */
.L_x_3738:
[----:B-----5:R3:W-:Y:S02]  /*fcd0*/  STS.128 [R244+0x800], R20 ;  /* 0x00080014f4007388 */ /* 0x0207e40000000c00 */
.L_x_3737:
[----:B------:R-:W-:Y:S05]  /*fce0*/  BSYNC B1 ;  /* 0x0000000000017941 */ /* 0x000fea0003800000 */
.L_x_3736:
        /* <DEDUP_REMOVED lines=49> */
.L_x_3743:
[----:B------:R-:W-:Y:S05]  /*10000*/  BSYNC B0 ;  /* 0x0000000000007941 */ /* 0x000fea0003800000 */
.L_x_3742:
[----:B-----5:R3:W-:Y:S02]  /*10010*/  STS.128 [R244+0x2800], R20 ;  /* 0x00280014f4007388 */ /* 0x0207e40000000c00 */
.L_x_3741:
[----:B------:R-:W-:Y:S05]  /*10020*/  BSYNC B1 ;  /* 0x0000000000017941 */ /* 0x000fea0003800000 */
.L_x_3740:
        /* <DEDUP_REMOVED lines=49> */
.L_x_3747:
[----:B------:R-:W-:Y:S05]  /*10340*/  BSYNC B0 ;  /* 0x0000000000007941 */ /* 0x000fea0003800000 */
.L_x_3746:
[----:B-----5:R3:W-:Y:S02]  /*10350*/  STS.128 [R244+0x4800], R20 ;  /* 0x00480014f4007388 */ /* 0x0207e40000000c00 */
.L_x_3745:
[----:B------:R-:W-:Y:S05]  /*10360*/  BSYNC B1 ;  /* 0x0000000000017941 */ /* 0x000fea0003800000 */
.L_x_3744:
        /* <DEDUP_REMOVED lines=9> */
[--C-:B-1---5:R-:W-:Y:S01]  /*10400*/  HADD2.F32 R33, -RZ, R21.reuse.H0_H0 ;  /* 0x20000015ff217230 */ /* 0x122fe20000004100 */
        /* <DEDUP_REMOVED lines=38> */
.L_x_3749:
[----:B------:R-:W-:Y:S05]  /*10670*/  BSYNC B0 ;  /* 0x0000000000007941 */ /* 0x000fea0003800000 */
.L_x_3748:
[----:B-----5:R3:W-:Y:S02]  /*10680*/  STS.128 [R244+0x6800], R20 ;  /* 0x00680014f4007388 */ /* 0x0207e40000000c00 */
.L_x_3735:
[----:B------:R-:W-:Y:S05]  /*10690*/  BSYNC B2 ;  /* 0x0000000000027941 */ /* 0x000fea0003800000 */
.L_x_3734:
        /* <DEDUP_REMOVED lines=10> */
[C---:B----4-:R-:W-:Y:S02]  /*10740*/  IMAD.SHL.U32 R39, R0.reuse, 0x2, RZ ;  /* 0x0000000200277824 */ /* 0x050fe400078e00ff */
[----:B------:R1:W-:Y:S01]  /*10750*/  @P0 STS.128 [R244+0x1000], RZ ;  /* 0x001000fff4000388 */ /* 0x0003e20000000c00 */
[----:B------:R-:W-:Y:S02]  /*10760*/  SHF.L.U64.HI R5, R0, 0x1, R5 ;  /* 0x0000000100057819 */ /* 0x000fe40000010205 */
[-C--:B------:R-:W-:Y:S02]  /*10770*/  IADD3 R36, P2, R24, R39.reuse, RZ ;  /* 0x0000002718247210 */ /* 0x080fe40007f5e0ff */
[----:B------:R-:W-:-:S03]  /*10780*/  IADD3 R38, P1, R26, R39, RZ ;  /* 0x000000271a267210 */ /* 0x000fc60007f3e0ff */
[--C-:B------:R-:W-:Y:S02]  /*10790*/  IMAD.X R37, R25, 0x1, R5.reuse, P2 ;  /* 0x0000000119257824 */ /* 0x100fe400010e0605 */
[----:B------:R-:W-:Y:S01]  /*107a0*/  IMAD.X R39, R27, 0x1, R5, P1 ;  /* 0x000000011b277824 */ /* 0x000fe200008e0605 */
[----:B------:R-:W-:Y:S05]  /*107b0*/  @P0 BRA `(.L_x_3753) ;  /* 0x000002e000000947 */ /* 0x000fea0003800000 */
[----:B---3--:R3:W5:Y:S01]  /*107c0*/  LD.E.128 R20, [R34.64] ;  /* 0x0000000622147980 */ /* 0x008762000c101d00 */
[----:B------:R-:W-:Y:S01]  /*107d0*/  ISETP.GE.AND P0, PT, R18, R3, PT ;  /* 0x000000031200720c */ /* 0x000fe20003f06270 */
[----:B------:R-:W-:-:S12]  /*107e0*/  BSSY B0, `(.L_x_3754) ;  /* 0x000002a000007945 */ /* 0x000fd80003800000 */
[----:B------:R-:W-:Y:S05]  /*107f0*/  @P0 BRA `(.L_x_3755) ;  /* 0x0000028000000947 */ /* 0x000fea0003800000 */
[----:B------:R-:W4:Y:S04]  /*10800*/  LD.E.64 R4, [R38.64] ;  /* 0x0000000626047980 */ /* 0x000f28000c101b00 */
[----:B--2---:R-:W2:Y:S01]  /*10810*/  LD.E.64 R6, [R36.64] ;  /* 0x0000000624067980 */ /* 0x004ea2000c101b00 */
[--C-:B-----5:R-:W-:Y:S01]  /*10820*/  HADD2.F32 R41, -RZ, R21.reuse.H0_H0 ;  /* 0x20000015ff297230 */ /* 0x120fe20000004100 */
[----:B------:R-:W-:Y:S01]  /*10830*/  MOV R33, R22 ;  /* 0x0000001600217202 */ /* 0x000fe20000000f00 */
[----:B------:R-:W-:Y:S02]  /*10840*/  HADD2.F32 R45, -RZ, R21.H1_H1 ;  /* 0x30000015ff2d7230 */ /* 0x000fe40000004100 */
[--C-:B------:R-:W-:Y:S02]  /*10850*/  HADD2.F32 R29, -RZ, R23.reuse.H1_H1 ;  /* 0x30000017ff1d7230 */ /* 0x100fe40000004100 */
[----:B------:R-:W-:-:S02]  /*10860*/  HADD2.F32 R43, -RZ, R23.H0_H0 ;  /* 0x20000017ff2b7230 */ /* 0x000fc40000004100 */
[----:B----4-:R-:W-:Y:S02]  /*10870*/  HADD2.F32 R0, -RZ, R5.H1_H1 ;  /* 0x30000005ff007230 */ /* 0x010fe40000004100 */
        /* <DEDUP_REMOVED lines=8> */
[----:B------:R-:W-:Y:S01]  /*10900*/  FFMA.FTZ R40, R43, R21, -R40 ;  /* 0x000000152b287223 */ /* 0x000fe20000010828 */
[--C-:B------:R-:W-:Y:S01]  /*10910*/  HADD2.F32 R21, -RZ, R20.reuse.H1_H1 ;  /* 0x30000014ff157230 */ /* 0x100fe20000004100 */
        /* <DEDUP_REMOVED lines=16> */
[C---:B------:R-:W-:Y:S02]  /*10a20*/  FFMA.FTZ R21, R20.reuse, R7, -R21 ;  /* 0x0000000714157223 */ /* 0x040fe40000010815 */
[----:B------:R-:W-:Y:S02]  /*10a30*/  FFMA.FTZ R0, R20, R5, R0 ;  /* 0x0000000514007223 */ /* 0x000fe40000010000 */
[----:B------:R-:W-:-:S03]  /*10a40*/  FFMA.FTZ R41, R41, R4, R22 ;  /* 0x0000000429297223 */ /* 0x000fc60000010016 */
[----:B------:R-:W-:Y:S02]  /*10a50*/  F2FP.PACK_AB R22, R0, R21 ;  /* 0x000000150016723e */ /* 0x000fe400000000ff */
[----:B------:R-:W-:Y:S02]  /*10a60*/  F2FP.PACK_AB R20, R41, R2 ;  /* 0x000000022914723e */ /* 0x000fe400000000ff */
[----:B------:R-:W-:Y:S02]  /*10a70*/  MOV R21, R42 ;  /* 0x0000002a00157202 */ /* 0x000fe40000000f00 */
.L_x_3755:
[----:B------:R-:W-:Y:S05]  /*10a80*/  BSYNC B0 ;  /* 0x0000000000007941 */ /* 0x000fea0003800000 */
.L_x_3754:
[----:B-----5:R4:W-:Y:S02]  /*10a90*/  STS.128 [R244+0x1000], R20 ;  /* 0x00100014f4007388 */ /* 0x0209e40000000c00 */
.L_x_3753:
[----:B------:R-:W-:Y:S05]  /*10aa0*/  BSYNC B1 ;  /* 0x0000000000017941 */ /* 0x000fea0003800000 */
.L_x_3752:
[----:B------:R-:W-:Y:S01]  /*10ab0*/  ISETP.GE.AND P0, PT, R14, R9, PT ;  /* 0x000000090e00720c */ /* 0x000fe20003f06270 */
[----:B------:R-:W-:-:S12]  /*10ac0*/  BSSY B1, `(.L_x_3756) ;  /* 0x0000031000017945 */ /* 0x000fd80003800000 */
[----:B------:R1:W-:Y:S01]  /*10ad0*/  @P0 STS.128 [R244+0x3000], RZ ;  /* 0x003000fff4000388 */ /* 0x0003e20000000c00 */
[----:B------:R-:W-:Y:S05]  /*10ae0*/  @P0 BRA `(.L_x_3757) ;  /* 0x000002e000000947 */ /* 0x000fea0003800000 */
[----:B---34-:R3:W5:Y:S01]  /*10af0*/  LD.E.128 R20, [R34.64+0x80] ;  /* 0x0000800622147980 */ /* 0x018762000c101d00 */
[----:B------:R-:W-:Y:S01]  /*10b00*/  ISETP.GE.AND P0, PT, R14, R3, PT ;  /* 0x000000030e00720c */ /* 0x000fe20003f06270 */
[----:B------:R-:W-:-:S12]  /*10b10*/  BSSY B0, `(.L_x_3758) ;  /* 0x000002a000007945 */ /* 0x000fd80003800000 */
[----:B------:R-:W-:Y:S05]  /*10b20*/  @P0 BRA `(.L_x_3759) ;  /* 0x0000028000000947 */ /* 0x000fea0003800000 */
[----:B------:R-:W4:Y:S04]  /*10b30*/  LD.E.64 R4, [R38.64+0x40] ;  /* 0x0000400626047980 */ /* 0x000f28000c101b00 */
[----:B--2---:R-:W2:Y:S01]  /*10b40*/  LD.E.64 R6, [R36.64+0x40] ;  /* 0x0000400624067980 */ /* 0x004ea2000c101b00 */
        /* <DEDUP_REMOVED lines=38> */
.L_x_3759:
[----:B------:R-:W-:Y:S05]  /*10db0*/  BSYNC B0 ;  /* 0x0000000000007941 */ /* 0x000fea0003800000 */
.L_x_3758:
[----:B-----5:R4:W-:Y:S02]  /*10dc0*/  STS.128 [R244+0x3000], R20 ;  /* 0x00300014f4007388 */ /* 0x0209e40000000c00 */
.L_x_3757:
[----:B------:R-:W-:Y:S05]  /*10dd0*/  BSYNC B1 ;  /* 0x0000000000017941 */ /* 0x000fea0003800000 */
.L_x_3756:
        /* <DEDUP_REMOVED lines=48> */
.L_x_3763:
[----:B------:R-:W-:Y:S05]  /*110e0*/  BSYNC B0 ;  /* 0x0000000000007941 */ /* 0x000fea0003800000 */
.L_x_3762:
[----:B-----5:R4:W-:Y:S02]  /*110f0*/  STS.128 [R244+0x5000], R20 ;  /* 0x00500014f4007388 */ /* 0x0209e40000000c00 */
.L_x_3761:
[----:B------:R-:W-:Y:S05]  /*11100*/  BSYNC B1 ;  /* 0x0000000000017941 */ /* 0x000fea0003800000 */
.L_x_3760:
[----:B------:R-:W-:-:S13]  /*11110*/  ISETP.GE.AND P0, PT, R12, R9, PT ;  /* 0x000000090c00720c */ /* 0x000fda0003f06270 */
[----:B------:R1:W-:Y:S01]  /*11120*/  @P0 STS.128 [R244+0x7000], RZ ;  /* 0x007000fff4000388 */ /* 0x0003e20000000c00 */
[----:B------:R-:W-:Y:S05]  /*11130*/  @P0 BRA `(.L_x_3751) ;  /* 0x000002e000000947 */ /* 0x000fea0003800000 */
[----:B---34-:R3:W5:Y:S01]  /*11140*/  LD.E.128 R20, [R34.64+0x180] ;  /* 0x0001800622147980 */ /* 0x018762000c101d00 */
[----:B------:R-:W-:Y:S01]  /*11150*/  ISETP.GE.AND P0, PT, R12, R3, PT ;  /* 0x000000030c00720c */ /* 0x000fe20003f06270 */
[----:B------:R-:W-:-:S12]  /*11160*/  BSSY B0, `(.L_x_3764) ;  /* 0x000002a000007945 */ /* 0x000fd80003800000 */
[----:B------:R-:W-:Y:S05]  /*11170*/  @P0 BRA `(.L_x_3765) ;  /* 0x0000028000000947 */ /* 0x000fea0003800000 */
[----:B------:R-:W4:Y:S04]  /*11180*/  LD.E.64 R4, [R38.64+0xc0] ;  /* 0x0000c00626047980 */ /* 0x000f28000c101b00 */
[----:B--2---:R1:W2:Y:S01]  /*11190*/  LD.E.64 R6, [R36.64+0xc0] ;  /* 0x0000c00624067980 */ /* 0x0042a2000c101b00 */
[--C-:B---3-5:R-:W-:Y:S01]  /*111a0*/  HADD2.F32 R35, -RZ, R21.reuse.H0_H0 ;  /* 0x20000015ff237230 */ /* 0x128fe20000004100 */
[----:B------:R-:W-:Y:S01]  /*111b0*/  MOV R33, R22 ;  /* 0x0000001600217202 */ /* 0x000fe20000000f00 */
[----:B------:R-:W-:Y:S02]  /*111c0*/  HADD2.F32 R41, -RZ, R21.H1_H1 ;  /* 0x30000015ff297230 */ /* 0x000fe40000004100 */
[--C-:B------:R-:W-:Y:S02]  /*111d0*/  HADD2.F32 R29, -RZ, R23.reuse.H1_H1 ;  /* 0x30000017ff1d7230 */ /* 0x100fe40000004100 */
[----:B-1----:R-:W-:-:S02]  /*111e0*/  HADD2.F32 R37, -RZ, R23.H0_H0 ;  /* 0x20000017ff257230 */ /* 0x002fc40000004100 */
        /* <DEDUP_REMOVED lines=33> */
.L_x_3765:
[----:B------:R-:W-:Y:S05]  /*11400*/  BSYNC B0 ;  /* 0x0000000000007941 */ /* 0x000fea0003800000 */
.L_x_3764:
[----:B-----5:R4:W-:Y:S02]  /*11410*/  STS.128 [R244+0x7000], R20 ;  /* 0x00700014f4007388 */ /* 0x0209e40000000c00 */
.L_x_3751:
[----:B------:R-:W-:Y:S05]  /*11420*/  BSYNC B2 ;  /* 0x0000000000027941 */ /* 0x000fea0003800000 */
.L_x_3750:
[----:B---3--:R-:W-:-:S04]  /*11430*/  IADD3 R34, R176, 0x30, RZ ;  /* 0x00000030b0227810 */ /* 0x008fc80007ffe0ff */
        /* <DEDUP_REMOVED lines=16> */
[----:B----4-:R4:W5:Y:S01]  /*11540*/  LD.E.128 R20, [R30.64] ;  /* 0x000000061e147980 */ /* 0x010962000c101d00 */
[----:B------:R-:W-:Y:S01]  /*11550*/  ISETP.GE.AND P0, PT, R18, R3, PT ;  /* 0x000000031200720c */ /* 0x000fe20003f06270 */
[----:B------:R-:W-:-:S12]  /*11560*/  BSSY B0, `(.L_x_3769) ;  /* 0x0000028000007945 */ /* 0x000fd80003800000 */
[----:B------:R-:W-:Y:S05]  /*11570*/  @P0 BRA `(.L_x_3770) ;  /* 0x0000026000000947 */ /* 0x000fea0003800000 */
[----:B--2---:R-:W2:Y:S04]  /*11580*/  LD.E.64 R4, [R26.64] ;  /* 0x000000061a047980 */ /* 0x004ea8000c101b00 */
[----:B---3--:R-:W3:Y:S01]  /*11590*/  LD.E.64 R6, [R24.64] ;  /* 0x0000000618067980 */ /* 0x008ee2000c101b00 */
[--C-:B-----5:R-:W-:Y:S02]  /*115a0*/  HADD2.F32 R16, -RZ, R21.reuse.H0_H0 ;  /* 0x20000015ff107230 */ /* 0x120fe40000004100 */
[----:B------:R-:W-:Y:S02]  /*115b0*/  HADD2.F32 R21, -RZ, R21.H1_H1 ;  /* 0x30000015ff157230 */ /* 0x000fe40000004100 */
        /* <DEDUP_REMOVED lines=34> */
.L_x_3770:
[----:B------:R-:W-:Y:S05]  /*117e0*/  BSYNC B0 ;  /* 0x0000000000007941 */ /* 0x000fea0003800000 */
.L_x_3769:
[----:B-----5:R1:W-:Y:S02]  /*117f0*/  STS.128 [R244+0x1800], R20 ;  /* 0x00180014f4007388 */ /* 0x0203e40000000c00 */
.L_x_3768:
[----:B------:R-:W-:Y:S05]  /*11800*/  BSYNC B1 ;  /* 0x0000000000017941 */ /* 0x000fea0003800000 */
.L_x_3767:
        /* <DEDUP_REMOVED lines=10> */
[----:B-----5:R-:W-:Y:S01]  /*118b0*/  MOV R29, R17 ;  /* 0x00000011001d7202 */ /* 0x020fe20000000f00 */
[--C-:B------:R-:W-:Y:S02]  /*118c0*/  HADD2.F32 R15, -RZ, R19.reuse.H1_H1 ;  /* 0x30000013ff0f7230 */ /* 0x100fe40000004100 */
[----:B-1--4-:R-:W-:Y:S02]  /*118d0*/  HADD2.F32 R23, -RZ, R19.H0_H0 ;  /* 0x20000013ff177230 */ /* 0x012fe40000004100 */
        /* <DEDUP_REMOVED lines=34> */
.L_x_3774:
[----:B------:R-:W-:Y:S05]  /*11b00*/  BSYNC B0 ;  /* 0x0000000000007941 */ /* 0x000fea0003800000 */
.L_x_3773:
[----:B-----5:R1:W-:Y:S02]  /*11b10*/  STS.128 [R244+0x3800], R16 ;  /* 0x00380010f4007388 */ /* 0x0203e40000000c00 */
.L_x_3772:
[----:B------:R-:W-:Y:S05]  /*11b20*/  BSYNC B1 ;  /* 0x0000000000017941 */ /* 0x000fea0003800000 */
.L_x_3771:
        /* <DEDUP_REMOVED lines=13> */
[----:B----4-:R-:W-:-:S02]  /*11c00*/  HADD2.F32 R21, -RZ, R19.H0_H0 ;  /* 0x20000013ff157230 */ /* 0x010fc40000004100 */
[----:B--2---:R-:W-:Y:S02]  /*11c10*/  HADD2.F32 R2, -RZ, R4.H1_H1 ;  /* 0x30000004ff027230 */ /* 0x004fe40000004100 */
[----:B------:R-:W-:Y:S02]  /*11c20*/  HADD2.F32 R0, -RZ, R5.H1_H1 ;  /* 0x30000005ff007230 */ /* 0x000fe40000004100 */
[--C-:B---3--:R-:W-:Y:S01]  /*11c30*/  HADD2.F32 R13, -RZ, R6.reuse.H1_H1 ;  /* 0x30000006ff0d7230 */ /* 0x108fe20000004100 */
[C---:B------:R-:W-:Y:S01]  /*11c40*/  FMUL.FTZ R20, R17.reuse, R2 ;  /* 0x0000000211147220 */ /* 0x040fe20000410000 */
[----:B------:R-:W-:Y:S02]  /*11c50*/  HADD2.F32 R8, -RZ, R7.H1_H1 ;  /* 0x30000007ff087230 */ /* 0x000fe40000004100 */
[----:B------:R-:W-:Y:S01]  /*11c60*/  HADD2.F32 R6, -RZ, R6.H0_H0 ;  /* 0x20000006ff067230 */ /* 0x000fe20000004100 */
[-C--:B------:R-:W-:Y:S01]  /*11c70*/  FMUL.FTZ R19, R17, R13.reuse ;  /* 0x0000000d11137220 */ /* 0x080fe20000410000 */
[----:B------:R-:W-:Y:S01]  /*11c80*/  HADD2.F32 R4, -RZ, R4.H0_H0 ;  /* 0x20000004ff047230 */ /* 0x000fe20000004100 */
[C---:B------:R-:W-:Y:S01]  /*11c90*/  FMUL.FTZ R17, R15.reuse, R0 ;  /* 0x000000000f117220 */ /* 0x040fe20000410000 */
[----:B------:R-:W-:Y:S01]  /*11ca0*/  HADD2.F32 R5, -RZ, R5.H0_H0 ;  /* 0x20000005ff057230 */ /* 0x000fe20000004100 */
[C---:B------:R-:W-:Y:S01]  /*11cb0*/  FFMA.FTZ R20, R14.reuse, R13, -R20 ;  /* 0x0000000d0e147223 */ /* 0x040fe20000010814 */
[----:B------:R-:W-:Y:S01]  /*11cc0*/  HADD2.F32 R13, -RZ, R16.H1_H1 ;  /* 0x30000010ff0d7230 */ /* 0x000fe20000004100 */
[----:B------:R-:W-:Y:S01]  /*11cd0*/  FMUL.FTZ R15, R15, R8 ;  /* 0x000000080f0f7220 */ /* 0x000fe20000410000 */
[----:B------:R-:W-:Y:S01]  /*11ce0*/  HADD2.F32 R7, -RZ, R7.H0_H0 ;  /* 0x20000007ff077230 */ /* 0x000fe20000004100 */
[----:B------:R-:W-:Y:S01]  /*11cf0*/  FFMA.FTZ R19, R14, R2, R19 ;  /* 0x000000020e137223 */ /* 0x000fe20000010013 */
[--C-:B------:R-:W-:Y:S01]  /*11d00*/  HADD2.F32 R2, -RZ, R18.reuse.H1_H1 ;  /* 0x30000012ff027230 */ /* 0x100fe20000004100 */
[C---:B------:R-:W-:Y:S01]  /*11d10*/  FFMA.FTZ R17, R21.reuse, R8, -R17 ;  /* 0x0000000815117223 */ /* 0x040fe20000010811 */
[----:B------:R-:W-:Y:S01]  /*11d20*/  HADD2.F32 R18, -RZ, R18.H0_H0 ;  /* 0x20000012ff127230 */ /* 0x000fe20000004100 */
[----:B------:R-:W-:Y:S01]  /*11d30*/  FFMA.FTZ R0, R21, R0, R15 ;  /* 0x0000000015007223 */ /* 0x000fe2000001000f */
[----:B------:R-:W-:Y:S01]  /*11d40*/  HADD2.F32 R15, -RZ, R16.H0_H0 ;  /* 0x20000010ff0f7230 */ /* 0x000fe20000004100 */
[----:B------:R-:W-:Y:S01]  /*11d50*/  FMUL.FTZ R8, R13, R4 ;  /* 0x000000040d087220 */ /* 0x000fe20000410000 */
[----:B------:R-:W-:Y:S01]  /*11d60*/  F2FP.PACK_AB R20, R19, R20 ;  /* 0x000000141314723e */ /* 0x000fe200000000ff */
[----:B------:R-:W-:Y:S01]  /*11d70*/  FMUL.FTZ R14, R13, R6 ;  /* 0x000000060d0e7220 */ /* 0x000fe20000410000 */
[----:B------:R-:W-:Y:S01]  /*11d80*/  F2FP.PACK_AB R19, R0, R17 ;  /* 0x000000110013723e */ /* 0x000fe200000000ff */
[C---:B------:R-:W-:Y:S01]  /*11d90*/  FMUL.FTZ R13, R2.reuse, R5 ;  /* 0x00000005020d7220 */ /* 0x040fe20000410000 */
        /* <DEDUP_REMOVED lines=8> */
.L_x_3778:
[----:B------:R-:W-:Y:S05]  /*11e20*/  BSYNC B0 ;  /* 0x0000000000007941 */ /* 0x000fea0003800000 */
.L_x_3777:
[----:B-----5:R1:W-:Y:S02]  /*11e30*/  STS.128 [R244+0x5800], R16 ;  /* 0x00580010f4007388 */ /* 0x0203e40000000c00 */
.L_x_3776:
[----:B------:R-:W-:Y:S05]  /*11e40*/  BSYNC B1 ;  /* 0x0000000000017941 */ /* 0x000fea0003800000 */
.L_x_3775:
        /* <DEDUP_REMOVED lines=9> */
[----:B-----5:R-:W-:Y:S02]  /*11ee0*/  HADD2.F32 R9, -RZ, R19.H1_H1 ;  /* 0x30000013ff097230 */ /* 0x020fe40000004100 */
[----:B------:R-:W-:Y:S02]  /*11ef0*/  HADD2.F32 R13, -RZ, R17.H0_H0 ;  /* 0x20000011ff0d7230 */ /* 0x000fe40000004100 */
[----:B------:R-:W-:Y:S02]  /*11f00*/  HADD2.F32 R19, -RZ, R19.H0_H0 ;  /* 0x20000013ff137230 */ /* 0x000fe40000004100 */
[----:B------:R-:W-:-:S02]  /*11f10*/  HADD2.F32 R17, -RZ, R17.H1_H1 ;  /* 0x30000011ff117230 */ /* 0x000fc40000004100 */
        /* <DEDUP_REMOVED lines=9> */
[----:B------:R-:W-:Y:S01]  /*11fb0*/  FFMA.FTZ R12, R19, R7, -R12 ;  /* 0x00000007130c7223 */ /* 0x000fe2000001080c */
        /* <DEDUP_REMOVED lines=22> */
.L_x_3780:
[----:B------:R-:W-:Y:S05]  /*12120*/  BSYNC B0 ;  /* 0x0000000000007941 */ /* 0x000fea0003800000 */
.L_x_3779:
[----:B-----5:R1:W-:Y:S01]  /*12130*/  STS.128 [R244+0x7800], R16 ;  /* 0x00780010f4007388 */ /* 0x0203e20000000c00 */
[----:B------:R-:W-:Y:S05]  /*12140*/  BRA `(.L_x_3766) ;  /* 0x0000669000007947 */ /* 0x000fea0003800000 */
.L_x_3717:
        /* <DEDUP_REMOVED lines=30> */
[--C-:B----4-:R-:W-:Y:S02]  /*12330*/  HADD2.F32 R8, -RZ, R5.reuse.H0_H0 ;  /* 0x20000005ff087230 */ /* 0x110fe40000004100 */
[----:B------:R-:W-:Y:S02]  /*12340*/  HADD2.F32 R16, -RZ, R5.H1_H1 ;  /* 0x30000005ff107230 */ /* 0x000fe40000004100 */
[----:B------:R-:W-:Y:S02]  /*12350*/  HADD2.F32 R5, -RZ, R7.H0_H0 ;  /* 0x20000007ff057230 */ /* 0x000fe40000004100 */
[--C-:B------:R-:W-:Y:S02]  /*12360*/  HADD2.F32 R28, -RZ, R4.reuse.H0_H0 ;  /* 0x20000004ff1c7230 */ /* 0x100fe40000004100 */
[----:B------:R-:W-:Y:S01]  /*12370*/  HADD2.F32 R46, -RZ, R4.H1_H1 ;  /* 0x30000004ff2e7230 */ /* 0x000fe20000004100 */
[----:B------:R-:W-:Y:S01]  /*12380*/  @!P1 FADD.FTZ R5, -R5, -RZ ;  /* 0x800000ff05059221 */ /* 0x000fe20000010100 */
[----:B------:R-:W-:-:S02]  /*12390*/  HADD2.F32 R4, -RZ, R6.H0_H0 ;  /* 0x20000006ff047230 */ /* 0x000fc40000004100 */
[----:B------:R-:W-:Y:S02]  /*123a0*/  HADD2.F32 R7, -RZ, R7.H1_H1 ;  /* 0x30000007ff077230 */ /* 0x000fe40000004100 */
[----:B------:R-:W-:Y:S01]  /*123b0*/  HADD2.F32 R6, -RZ, R6.H1_H1 ;  /* 0x30000006ff067230 */ /* 0x000fe20000004100 */
[----:B------:R-:W-:Y:S01]  /*123c0*/  FMUL.FTZ R52, R52, R5 ;  /* 0x0000000534347220 */ /* 0x000fe20000410000 */
[----:B------:R-:W-:Y:S01]  /*123d0*/  HADD2.F32 R49, -RZ, R37.H0_H0 ;  /* 0x20000025ff317230 */ /* 0x000fe20000004100 */
[----:B------:R-:W-:Y:S01]  /*123e0*/  @!P1 FADD.FTZ R8, -R8, -RZ ;  /* 0x800000ff08089221 */ /* 0x000fe20000010100 */
[----:B------:R-:W-:Y:S01]  /*123f0*/  HADD2.F32 R54, -RZ, R39.H1_H1 ;  /* 0x30000027ff367230 */ /* 0x000fe20000004100 */
[----:B------:R-:W-:Y:S01]  /*12400*/  @!P1 FADD.FTZ R7, -R7, -RZ ;  /* 0x800000ff07079221 */ /* 0x000fe20000010100 */
[----:B------:R-:W-:Y:S01]  /*12410*/  HADD2.F32 R5, -RZ, R38.H1_H1 ;  /* 0x30000026ff057230 */ /* 0x000fe20000004100 */
[----:B------:R-:W-:Y:S01]  /*12420*/  @!P1 FADD.FTZ R6, -R6, -RZ ;  /* 0x800000ff06069221 */ /* 0x000fe20000010100 */
[--C-:B------:R-:W-:Y:S01]  /*12430*/  HADD2.F32 R51, -RZ, R36.reuse.H0_H0 ;  /* 0x20000024ff337230 */ /* 0x100fe20000004100 */
[----:B------:R-:W-:Y:S01]  /*12440*/  FMUL.FTZ R49, R49, R8 ;  /* 0x0000000831317220 */ /* 0x000fe20000410000 */
[----:B------:R-:W-:Y:S01]  /*12450*/  HADD2.F32 R39, -RZ, R36.H1_H1 ;  /* 0x30000024ff277230 */ /* 0x000fe20000004100 */
[----:B------:R-:W-:Y:S01]  /*12460*/  FMUL.FTZ R54, R54, R7 ;  /* 0x0000000736367220 */ /* 0x000fe20000410000 */
[----:B------:R-:W-:Y:S01]  /*12470*/  HADD2.F32 R37, -RZ, R37.H1_H1 ;  /* 0x30000025ff257230 */ /* 0x000fe20000004100 */
[----:B------:R-:W-:Y:S01]  /*12480*/  FMUL.FTZ R6, R5, R6 ;  /* 0x0000000605067220 */ /* 0x000fe20000410000 */
[----:B------:R-:W-:Y:S01]  /*12490*/  HADD2.F32 R7, -RZ, R38.H0_H0 ;  /* 0x20000026ff077230 */ /* 0x000fe20000004100 */
[----:B------:R-:W-:Y:S01]  /*124a0*/  @!P1 FADD.FTZ R28, -R28, -RZ ;  /* 0x800000ff1c1c9221 */ /* 0x000fe20000010100 */
[----:B-----5:R-:W-:Y:S01]  /*124b0*/  HADD2.F32 R8, -RZ, R41.H0_H0 ;  /* 0x20000029ff087230 */ /* 0x020fe20000004100 */
[----:B------:R-:W-:Y:S01]  /*124c0*/  @!P1 FADD.FTZ R46, -R46, -RZ ;  /* 0x800000ff2e2e9221 */ /* 0x000fe20000010100 */
[----:B--2---:R-:W-:Y:S01]  /*124d0*/  HADD2.F32 R5, -RZ, R21.H0_H0 ;  /* 0x20000015ff057230 */ /* 0x004fe20000004100 */
[----:B------:R-:W-:-:S02]  /*124e0*/  @!P1 FADD.FTZ R16, -R16, -RZ ;  /* 0x800000ff10109221 */ /* 0x000fc40000010100 */
[----:B------:R-:W-:Y:S01]  /*124f0*/  @!P1 FADD.FTZ R4, -R4, -RZ ;  /* 0x800000ff04049221 */ /* 0x000fe20000010100 */
[----:B------:R-:W-:Y:S01]  /*12500*/  HADD2.F32 R36, -RZ, R21.H1_H1 ;  /* 0x30000015ff247230 */ /* 0x000fe20000004100 */
[----:B------:R-:W-:Y:S01]  /*12510*/  FMUL.FTZ R28, R51, R28 ;  /* 0x0000001c331c7220 */ /* 0x000fe20000410000 */
[--C-:B------:R-:W-:Y:S01]  /*12520*/  HADD2.F32 R51, -RZ, R20.reuse.H1_H1 ;  /* 0x30000014ff337230 */ /* 0x100fe20000004100 */
[----:B------:R-:W-:Y:S01]  /*12530*/  FMUL.FTZ R46, R39, R46 ;  /* 0x0000002e272e7220 */ /* 0x000fe20000410000 */
[----:B------:R-:W-:Y:S01]  /*12540*/  HADD2.F32 R39, -RZ, R20.H0_H0 ;  /* 0x20000014ff277230 */ /* 0x000fe20000004100 */
        /* <DEDUP_REMOVED lines=25> */
.L_x_3786:
[----:B------:R-:W-:Y:S05]  /*126e0*/  BSYNC B0 ;  /* 0x0000000000007941 */ /* 0x000fea0003800000 */
.L_x_3785:
[----:B-----5:R3:W-:Y:S02]  /*126f0*/  STS.128 [R244], R40 ;  /* 0x00000028f4007388 */ /* 0x0207e40000000c00 */
.L_x_3784:
[----:B------:R-:W-:Y:S05]  /*12700*/  BSYNC B1 ;  /* 0x0000000000017941 */ /* 0x000fea0003800000 */
.L_x_3783:
        /* <DEDUP_REMOVED lines=28> */
[--C-:B--2---:R-:W-:Y:S02]  /*128d0*/  HADD2.F32 R8, -RZ, R5.reuse.H0_H0 ;  /* 0x20000005ff087230 */ /* 0x104fe40000004100 */
        /* <DEDUP_REMOVED lines=25> */
[----:B---3--:R-:W-:Y:S01]  /*12a70*/  HADD2.F32 R5, -RZ, R21.H0_H0 ;  /* 0x20000015ff057230 */ /* 0x008fe20000004100 */
        /* <DEDUP_REMOVED lines=32> */
.L_x_3790:
[----:B------:R-:W-:Y:S05]  /*12c80*/  BSYNC B0 ;  /* 0x0000000000007941 */ /* 0x000fea0003800000 */
.L_x_3789:
[----:B-----5:R1:W-:Y:S02]  /*12c90*/  STS.128 [R244+0x2000], R40 ;  /* 0x00200028f4007388 */ /* 0x0203e40000000c00 */
.L_x_3788:
[----:B------:R-:W-:Y:S05]  /*12ca0*/  BSYNC B1 ;  /* 0x0000000000017941 */ /* 0x000fea0003800000 */
.L_x_3787:
        /* <DEDUP_REMOVED lines=87> */
.L_x_3794:
[----:B------:R-:W-:Y:S05]  /*13220*/  BSYNC B0 ;  /* 0x0000000000007941 */ /* 0x000fea0003800000 */
.L_x_3793:
[----:B-----5:R3:W-:Y:S02]  /*13230*/  STS.128 [R244+0x4000], R40 ;  /* 0x00400028f4007388 */ /* 0x0207e40000000c00 */
.L_x_3792:
[----:B------:R-:W-:Y:S05]  /*13240*/  BSYNC B1 ;  /* 0x0000000000017941 */ /* 0x000fea0003800000 */
.L_x_3791:
        /* <DEDUP_REMOVED lines=26> */
[----:B-1-3--:R-:W-:Y:S02]  /*133f0*/  HADD2.F32 R45, -RZ, R36.H0_H0 ;  /* 0x20000024ff2d7230 */ /* 0x00afe40000004100 */
[----:B------:R-:W-:Y:S02]  /*13400*/  HADD2.F32 R49, -RZ, R37.H0_H0 ;  /* 0x20000025ff317230 */ /* 0x000fe40000004100 */
[--C-:B----4-:R-:W-:Y:S02]  /*13410*/  HADD2.F32 R8, -RZ, R4.reuse.H0_H0 ;  /* 0x20000004ff087230 */ /* 0x110fe40000004100 */
[----:B------:R-:W-:Y:S02]  /*13420*/  HADD2.F32 R16, -RZ, R4.H1_H1 ;  /* 0x30000004ff107230 */ /* 0x000fe40000004100 */
[--C-:B------:R-:W-:Y:S01]  /*13430*/  HADD2.F32 R4, -RZ, R5.reuse.H0_H0 ;  /* 0x20000005ff047230 */ /* 0x100fe20000004100 */
[----:B------:R-:W-:Y:S01]  /*13440*/  @!P1 FADD.FTZ R8, -R8, -RZ ;  /* 0x800000ff08089221 */ /* 0x000fe20000010100 */
[----:B------:R-:W-:-:S02]  /*13450*/  HADD2.F32 R28, -RZ, R5.H1_H1 ;  /* 0x30000005ff1c7230 */ /* 0x000fc40000004100 */
[--C-:B------:R-:W-:Y:S01]  /*13460*/  HADD2.F32 R5, -RZ, R6.reuse.H0_H0 ;  /* 0x20000006ff057230 */ /* 0x100fe20000004100 */
[----:B------:R-:W-:Y:S01]  /*13470*/  @!P1 FADD.FTZ R4, -R4, -RZ ;  /* 0x800000ff04049221 */ /* 0x000fe20000010100 */
[----:B------:R-:W-:Y:S02]  /*13480*/  HADD2.F32 R44, -RZ, R6.H1_H1 ;  /* 0x30000006ff2c7230 */ /* 0x000fe40000004100 */
[--C-:B------:R-:W-:Y:S02]  /*13490*/  HADD2.F32 R6, -RZ, R7.reuse.H0_H0 ;  /* 0x20000007ff067230 */ /* 0x100fe40000004100 */
[----:B------:R-:W-:Y:S01]  /*134a0*/  HADD2.F32 R7, -RZ, R7.H1_H1 ;  /* 0x30000007ff077230 */ /* 0x000fe20000004100 */
[----:B------:R-:W-:Y:S01]  /*134b0*/  FMUL.FTZ R45, R45, R8 ;  /* 0x000000082d2d7220 */ /* 0x000fe20000410000 */
[----:B------:R-:W-:Y:S01]  /*134c0*/  HADD2.F32 R37, -RZ, R37.H1_H1 ;  /* 0x30000025ff257230 */ /* 0x000fe20000004100 */
        /* <DEDUP_REMOVED lines=15> */
[----:B------:R-:W-:Y:S02]  /*135c0*/  HADD2.F32 R4, -RZ, R40.H0_H0 ;  /* 0x20000028ff047230 */ /* 0x000fe40000004100 */
[----:B------:R-:W-:Y:S01]  /*135d0*/  HADD2.F32 R20, -RZ, R21.H0_H0 ;  /* 0x20000015ff147230 */ /* 0x000fe20000004100 */
[----:B------:R-:W-:Y:S01]  /*135e0*/  @!P1 FADD.FTZ R44, -R44, -RZ ;  /* 0x800000ff2c2c9221 */ /* 0x000fe20000010100 */
[----:B------:R-:W-:Y:S01]  /*135f0*/  HADD2.F32 R57, -RZ, R38.H1_H1 ;  /* 0x30000026ff397230 */ /* 0x000fe20000004100 */
[----:B------:R-:W-:Y:S01]  /*13600*/  @!P1 FADD.FTZ R6, -R6, -RZ ;  /* 0x800000ff06069221 */ /* 0x000fe20000010100 */
[----:B------:R-:W-:Y:S01]  /*13610*/  HADD2.F32 R53, -RZ, R39.H0_H0 ;  /* 0x20000027ff357230 */ /* 0x000fe20000004100 */
[----:B------:R-:W-:Y:S01]  /*13620*/  FFMA.FTZ R4, R4, R8, R45 ;  /* 0x0000000804047223 */ /* 0x000fe2000001002d */
[----:B------:R-:W-:Y:S01]  /*13630*/  HADD2.F32 R38, -RZ, R21.H1_H1 ;  /* 0x30000015ff267230 */ /* 0x000fe20000004100 */
[----:B------:R-:W-:Y:S01]  /*13640*/  FFMA.FTZ R16, R16, R20, R49 ;  /* 0x0000001410107223 */ /* 0x000fe20000010031 */
[----:B------:R-:W-:-:S02]  /*13650*/  HADD2.F32 R36, -RZ, R22.H0_H0 ;  /* 0x20000016ff247230 */ /* 0x000fc40000004100 */
[----:B------:R-:W-:Y:S02]  /*13660*/  HADD2.F32 R39, -RZ, R22.H1_H1 ;  /* 0x30000016ff277230 */ /* 0x000fe40000004100 */
[----:B------:R-:W-:Y:S02]  /*13670*/  HADD2.F32 R8, -RZ, R42.H0_H0 ;  /* 0x2000002aff087230 */ /* 0x000fe40000004100 */
[----:B------:R-:W-:Y:S01]  /*13680*/  HADD2.F32 R20, -RZ, R43.H0_H0 ;  /* 0x2000002bff147230 */ /* 0x000fe20000004100 */
[----:B------:R-:W-:Y:S01]  /*13690*/  FMUL.FTZ R44, R57, R44 ;  /* 0x0000002c392c7220 */ /* 0x000fe20000410000 */
[----:B------:R-:W-:Y:S01]  /*136a0*/  HADD2.F32 R40, -RZ, R40.H1_H1 ;  /* 0x30000028ff287230 */ /* 0x000fe20000004100 */
[----:B------:R-:W-:Y:S01]  /*136b0*/  FMUL.FTZ R6, R53, R6 ;  /* 0x0000000635067220 */ /* 0x000fe20000410000 */
        /* <DEDUP_REMOVED lines=15> */
.L_x_3796:
[----:B------:R-:W-:Y:S05]  /*137b0*/  BSYNC B0 ;  /* 0x0000000000007941 */ /* 0x000fea0003800000 */
.L_x_3795:
[----:B-----5:R3:W-:Y:S02]  /*137c0*/  STS.128 [R244+0x6000], R40 ;  /* 0x00600028f4007388 */ /* 0x0207e40000000c00 */
.L_x_3782:
[----:B------:R-:W-:Y:S05]  /*137d0*/  BSYNC B2 ;  /* 0x0000000000027941 */ /* 0x000fea0003800000 */
.L_x_3781:
        /* <DEDUP_REMOVED lines=54> */
[--C-:B--2---:R-:W-:Y:S01]  /*13b40*/  HADD2.F32 R36, -RZ, R20.reuse.H1_H1 ;  /* 0x30000014ff247230 */ /* 0x104fe20000004100 */
[----:B------:R-:W-:Y:S01]  /*13b50*/  FMUL.FTZ R5, R8, R5 ;  /* 0x0000000508057220 */ /* 0x000fe20000410000 */
[----:B------:R-:W-:Y:S01]  /*13b60*/  HADD2.F32 R8, -RZ, R20.H0_H0 ;  /* 0x20000014ff087230 */ /* 0x000fe20000004100 */
[----:B------:R-:W-:Y:S01]  /*13b70*/  FMUL.FTZ R53, R53, R16 ;  /* 0x0000001035357220 */ /* 0x000fe20000410000 */
[----:B------:R-:W-:Y:S01]  /*13b80*/  HADD2.F32 R37, -RZ, R37.H1_H1 ;  /* 0x30000025ff257230 */ /* 0x000fe20000004100 */
[----:B------:R-:W-:Y:S01]  /*13b90*/  FMUL.FTZ R7, R4, R7 ;  /* 0x0000000704077220 */ /* 0x000fe20000410000 */
[----:B------:R-:W-:Y:S01]  /*13ba0*/  HADD2.F32 R38, -RZ, R38.H1_H1 ;  /* 0x30000026ff267230 */ /* 0x000fe20000004100 */
[----:B------:R-:W-:Y:S01]  /*13bb0*/  @!P0 FADD.FTZ R44, -R44, -RZ ;  /* 0x800000ff2c2c8221 */ /* 0x000fe20000010100 */
[----:B-----5:R-:W-:Y:S01]  /*13bc0*/  HADD2.F32 R4, -RZ, R40.H0_H0 ;  /* 0x20000028ff047230 */ /* 0x020fe20000004100 */
[----:B------:R-:W-:Y:S01]  /*13bd0*/  @!P0 FADD.FTZ R45, -R45, -RZ ;  /* 0x800000ff2d2d8221 */ /* 0x000fe20000010100 */
[----:B------:R-:W-:-:S02]  /*13be0*/  HADD2.F32 R16, -RZ, R41.H0_H0 ;  /* 0x20000029ff107230 */ /* 0x000fc40000004100 */
[----:B------:R-:W-:Y:S01]  /*13bf0*/  HADD2.F32 R20, -RZ, R21.H0_H0 ;  /* 0x20000015ff147230 */ /* 0x000fe20000004100 */
[----:B------:R-:W-:Y:S01]  /*13c00*/  @!P0 FADD.FTZ R6, -R6, -RZ ;  /* 0x800000ff06068221 */ /* 0x000fe20000010100 */
[----:B------:R-:W-:Y:S01]  /*13c10*/  HADD2.F32 R57, -RZ, R39.H0_H0 ;  /* 0x20000027ff397230 */ /* 0x000fe20000004100 */
[----:B------:R-:W-:Y:S01]  /*13c20*/  FMUL.FTZ R37, R37, R44 ;  /* 0x0000002c25257220 */ /* 0x000fe20000410000 */
[----:B------:R-:W-:Y:S01]  /*13c30*/  HADD2.F32 R44, -RZ, R21.H1_H1 ;  /* 0x30000015ff2c7230 */ /* 0x000fe20000004100 */
[----:B------:R-:W-:Y:S01]  /*13c40*/  FMUL.FTZ R45, R38, R45 ;  /* 0x0000002d262d7220 */ /* 0x000fe20000410000 */
[----:B------:R-:W-:Y:S01]  /*13c50*/  HADD2.F32 R38, -RZ, R22.H0_H0 ;  /* 0x20000016ff267230 */ /* 0x000fe20000004100 */
[----:B------:R-:W-:Y:S01]  /*13c60*/  FFMA.FTZ R4, R4, R8, R49 ;  /* 0x0000000804047223 */ /* 0x000fe20000010031 */
[----:B------:R-:W-:Y:S01]  /*13c70*/  HADD2.F32 R8, -RZ, R42.H0_H0 ;  /* 0x2000002aff087230 */ /* 0x000fe20000004100 */
[----:B------:R-:W-:Y:S01]  /*13c80*/  FFMA.FTZ R16, R16, R20, R51 ;  /* 0x0000001410107223 */ /* 0x000fe20000010033 */
[----:B------:R-:W-:Y:S01]  /*13c90*/  HADD2.F32 R20, -RZ, R43.H0_H0 ;  /* 0x2000002bff147230 */ /* 0x000fe20000004100 */
[----:B------:R-:W-:Y:S01]  /*13ca0*/  FMUL.FTZ R6, R57, R6 ;  /* 0x0000000639067220 */ /* 0x000fe20000410000 */
        /* <DEDUP_REMOVED lines=17> */
.L_x_3802:
[----:B------:R-:W-:Y:S05]  /*13dc0*/  BSYNC B0 ;  /* 0x0000000000007941 */ /* 0x000fea0003800000 */
.L_x_3801:
[----:B-----5:R3:W-:Y:S02]  /*13dd0*/  STS.128 [R244+0x800], R40 ;  /* 0x00080028f4007388 */ /* 0x0207e40000000c00 */
.L_x_3800:
[----:B------:R-:W-:Y:S05]  /*13de0*/  BSYNC B1 ;  /* 0x0000000000017941 */ /* 0x000fea0003800000 */
.L_x_3799:
        /* <DEDUP_REMOVED lines=90> */
.L_x_3806:
[----:B------:R-:W-:Y:S05]  /*14390*/  BSYNC B0 ;  /* 0x0000000000007941 */ /* 0x000fea0003800000 */
.L_x_3805:
[----:B-----5:R3:W-:Y:S02]  /*143a0*/  STS.128 [R244+0x2800], R40 ;  /* 0x00280028f4007388 */ /* 0x0207e40000000c00 */
.L_x_3804:
[----:B------:R-:W-:Y:S05]  /*143b0*/  BSYNC B1 ;  /* 0x0000000000017941 */ /* 0x000fea0003800000 */
.L_x_3803:
        /* <DEDUP_REMOVED lines=90> */
.L_x_3810:
[----:B------:R-:W-:Y:S05]  /*14960*/  BSYNC B0 ;  /* 0x0000000000007941 */ /* 0x000fea0003800000 */
.L_x_3809:
[----:B-----5:R3:W-:Y:S02]  /*14970*/  STS.128 [R244+0x4800], R40 ;  /* 0x00480028f4007388 */ /* 0x0207e40000000c00 */
.L_x_3808:
[----:B------:R-:W-:Y:S05]  /*14980*/  BSYNC B1 ;  /* 0x0000000000017941 */ /* 0x000fea0003800000 */
.L_x_3807:
        /* <DEDUP_REMOVED lines=32> */
[----:B------:R-:W-:Y:S02]  /*14b90*/  HADD2.F32 R16, -RZ, R4.H1_H1 ;  /* 0x30000004ff107230 */ /* 0x000fe40000004100 */
[--C-:B------:R-:W-:Y:S02]  /*14ba0*/  HADD2.F32 R29, -RZ, R5.reuse.H1_H1 ;  /* 0x30000005ff1d7230 */ /* 0x100fe40000004100 */
[----:B------:R-:W-:Y:S01]  /*14bb0*/  HADD2.F32 R4, -RZ, R5.H0_H0 ;  /* 0x20000005ff047230 */ /* 0x000fe20000004100 */
[----:B------:R-:W-:Y:S01]  /*14bc0*/  @!P0 FADD.FTZ R8, -R8, -RZ ;  /* 0x800000ff08088221 */ /* 0x000fe20000010100 */
        /* <DEDUP_REMOVED lines=9> */
[----:B------:R-:W-:Y:S01]  /*14c60*/  HADD2.F32 R8, -RZ, R42.H0_H0 ;  /* 0x2000002aff087230 */ /* 0x000fe20000004100 */
[----:B------:R-:W-:Y:S01]  /*14c70*/  FMUL.FTZ R40, R40, R29 ;  /* 0x0000001d28287220 */ /* 0x000fe20000410000 */
[--C-:B------:R-:W-:Y:S01]  /*14c80*/  HADD2.F32 R29, -RZ, R43.reuse.H0_H0 ;  /* 0x2000002bff1d7230 */ /* 0x100fe20000004100 */
[----:B------:R-:W-:Y:S01]  /*14c90*/  FMUL.FTZ R45, R45, R4 ;  /* 0x000000042d2d7220 */ /* 0x000fe20000410000 */
[----:B------:R-:W-:Y:S01]  /*14ca0*/  HADD2.F32 R4, -RZ, R43.H1_H1 ;  /* 0x3000002bff047230 */ /* 0x000fe20000004100 */
[----:B------:R-:W-:-:S02]  /*14cb0*/  @!P0 FADD.FTZ R5, -R5, -RZ ;  /* 0x800000ff05058221 */ /* 0x000fc40000010100 */
[----:B------:R-:W-:Y:S02]  /*14cc0*/  @!P0 FADD.FTZ R6, -R6, -RZ ;  /* 0x800000ff06068221 */ /* 0x000fe40000010100 */
[----:B------:R-:W-:Y:S02]  /*14cd0*/  @!P0 FADD.FTZ R16, -R16, -RZ ;  /* 0x800000ff10108221 */ /* 0x000fe40000010100 */
[----:B------:R-:W-:Y:S02]  /*14ce0*/  @!P0 FADD.FTZ R7, -R7, -RZ ;  /* 0x800000ff07078221 */ /* 0x000fe40000010100 */
[----:B------:R-:W-:Y:S01]  /*14cf0*/  FMUL.FTZ R5, R8, R5 ;  /* 0x0000000508057220 */ /* 0x000fe20000410000 */
[--C-:B----4-:R-:W-:Y:S01]  /*14d00*/  HADD2.F32 R8, -RZ, R20.reuse.H0_H0 ;  /* 0x20000014ff087230 */ /* 0x110fe20000004100 */
[----:B------:R-:W-:Y:S01]  /*14d10*/  FMUL.FTZ R6, R29, R6 ;  /* 0x000000061d067220 */ /* 0x000fe20000410000 */
[----:B------:R-:W-:Y:S01]  /*14d20*/  HADD2.F32 R29, -RZ, R20.H1_H1 ;  /* 0x30000014ff1d7230 */ /* 0x000fe20000004100 */
        /* <DEDUP_REMOVED lines=12> */
[----:B------:R-:W-:Y:S02]  /*14df0*/  HADD2.F32 R8, -RZ, R38.H0_H0 ;  /* 0x20000026ff087230 */ /* 0x000fe40000004100 */
[----:B------:R-:W-:-:S02]  /*14e00*/  HADD2.F32 R20, -RZ, R39.H0_H0 ;  /* 0x20000027ff147230 */ /* 0x000fc40000004100 */
        /* <DEDUP_REMOVED lines=17> */
.L_x_3812:
[----:B------:R-:W-:Y:S05]  /*14f20*/  BSYNC B0 ;  /* 0x0000000000007941 */ /* 0x000fea0003800000 */
.L_x_3811:
[----:B-----5:R1:W-:Y:S02]  /*14f30*/  STS.128 [R244+0x6800], R36 ;  /* 0x00680024f4007388 */ /* 0x0203e40000000c00 */
.L_x_3798:
[----:B------:R-:W-:Y:S05]  /*14f40*/  BSYNC B2 ;  /* 0x0000000000027941 */ /* 0x000fea0003800000 */
.L_x_3797:
[----:B-1--4-:R-:W-:Y:S01]  /*14f50*/  IADD3 R32, R176, 0x20, RZ ;  /* 0x00000020b0207810 */ /* 0x012fe20007ffe0ff */
        /* <DEDUP_REMOVED lines=23> */
[C---:B------:R-:W-:Y:S02]  /*150d0*/  LEA R4, P1, R7.reuse, R26, 0x1 ;  /* 0x0000001a07047211 */ /* 0x040fe400078208ff */
[----:B------:R-:W-:Y:S01]  /*150e0*/  MOV R21, RZ ;  /* 0x000000ff00157202 */ /* 0x000fe20000000f00 */
[----:B------:R-:W4:Y:S01]  /*150f0*/  LD.E.128 R36, [R36.64] ;  /* 0x0000000624247980 */ /* 0x000f22000c101d00 */
[----:B------:R-:W-:Y:S02]  /*15100*/  LEA.HI.X R5, R7, R27, R5, 0x1, P1 ;  /* 0x0000001b07057211 */ /* 0x000fe400008f0c05 */
[----:B------:R-:W-:-:S04]  /*15110*/  @P0 IADD3 R21, -R15, RZ, RZ ;  /* 0x000000ff0f150210 */ /* 0x000fc80007ffe1ff */
[----:B--2---:R-:W2:Y:S01]  /*15120*/  LD.E.128 R4, [R4.64] ;  /* 0x0000000604047980 */ /* 0x004ea2000c101d00 */
[----:B------:R-:W-:-:S04]  /*15130*/  IADD3 R23, P1, R21, R16, RZ ;  /* 0x0000001015177210 */ /* 0x000fc80007f3e0ff */
[----:B------:R-:W-:Y:S02]  /*15140*/  LEA.HI.X.SX32 R8, R21, R8, 0x1, P1 ;  /* 0x0000000815087211 */ /* 0x000fe400008f0eff */
[----:B------:R-:W-:-:S04]  /*15150*/  LEA R20, P1, R23, R24, 0x1 ;  /* 0x0000001817147211 */ /* 0x000fc800078208ff */
[----:B------:R-:W-:-:S06]  /*15160*/  LEA.HI.X R21, R23, R25, R8, 0x1, P1 ;  /* 0x0000001917157211 */ /* 0x000fcc00008f0c08 */
[----:B---3--:R-:W3:Y:S01]  /*15170*/  LD.E.128 R20, [R20.64] ;  /* 0x0000000614147980 */ /* 0x008ee2000c101d00 */
[--C-:B----4-:R-:W-:Y:S02]  /*15180*/  HADD2.F32 R45, -RZ, R36.reuse.H0_H0 ;  /* 0x20000024ff2d7230 */ /* 0x110fe40000004100 */
        /* <DEDUP_REMOVED lines=25> */
[--C-:B---3--:R-:W-:Y:S01]  /*15320*/  HADD2.F32 R8, -RZ, R20.reuse.H0_H0 ;  /* 0x20000014ff087230 */ /* 0x108fe20000004100 */
[----:B------:R-:W-:Y:S01]  /*15330*/  FMUL.FTZ R6, R29, R6 ;  /* 0x000000061d067220 */ /* 0x000fe20000410000 */
[----:B------:R-:W-:Y:S01]  /*15340*/  HADD2.F32 R29, -RZ, R20.H1_H1 ;  /* 0x30000014ff1d7230 */ /* 0x000fe20000004100 */
[----:B------:R-:W-:Y:S01]  /*15350*/  FMUL.FTZ R51, R51, R16 ;  /* 0x0000001033337220 */ /* 0x000fe20000410000 */
[----:B------:R-:W-:Y:S01]  /*15360*/  HADD2.F32 R38, -RZ, R38.H1_H1 ;  /* 0x30000026ff267230 */ /* 0x000fe20000004100 */
[----:B------:R-:W-:Y:S01]  /*15370*/  FMUL.FTZ R7, R4, R7 ;  /* 0x0000000704077220 */ /* 0x000fe20000410000 */
[----:B-----5:R-:W-:Y:S01]  /*15380*/  HADD2.F32 R4, -RZ, R40.H0_H0 ;  /* 0x20000028ff047230 */ /* 0x020fe20000004100 */
[----:B------:R-:W-:Y:S01]  /*15390*/  @!P0 FADD.FTZ R33, -R33, -RZ ;  /* 0x800000ff21218221 */ /* 0x000fe20000010100 */
[----:B------:R-:W-:-:S02]  /*153a0*/  HADD2.F32 R16, -RZ, R41.H0_H0 ;  /* 0x20000029ff107230 */ /* 0x000fc40000004100 */
[----:B------:R-:W-:Y:S01]  /*153b0*/  HADD2.F32 R20, -RZ, R21.H0_H0 ;  /* 0x20000015ff147230 */ /* 0x000fe20000004100 */
[----:B------:R-:W-:Y:S01]  /*153c0*/  FMUL.FTZ R33, R38, R33 ;  /* 0x0000002126217220 */ /* 0x000fe20000410000 */
[----:B------:R-:W-:Y:S01]  /*153d0*/  HADD2.F32 R38, -RZ, R22.H0_H0 ;  /* 0x20000016ff267230 */ /* 0x000fe20000004100 */
[----:B------:R-:W-:Y:S01]  /*153e0*/  FFMA.FTZ R4, R4, R8, R45 ;  /* 0x0000000804047223 */ /* 0x000fe2000001002d */
[----:B------:R-:W-:Y:S01]  /*153f0*/  HADD2.F32 R8, -RZ, R42.H0_H0 ;  /* 0x2000002aff087230 */ /* 0x000fe20000004100 */
[----:B------:R-:W-:Y:S01]  /*15400*/  FFMA.FTZ R16, R16, R20, R49 ;  /* 0x0000001410107223 */ /* 0x000fe20000010031 */
[----:B------:R-:W-:Y:S02]  /*15410*/  HADD2.F32 R20, -RZ, R43.H0_H0 ;  /* 0x2000002bff147230 */ /* 0x000fe40000004100 */
        /* <DEDUP_REMOVED lines=18> */
.L_x_3818:
[----:B------:R-:W-:Y:S05]  /*15540*/  BSYNC B0 ;  /* 0x0000000000007941 */ /* 0x000fea0003800000 */
.L_x_3817:
[----:B-----5:R4:W-:Y:S02]  /*15550*/  STS.128 [R244+0x1000], R40 ;  /* 0x00100028f4007388 */ /* 0x0209e40000000c00 */
.L_x_3816:
[----:B------:R-:W-:Y:S05]  /*15560*/  BSYNC B1 ;  /* 0x0000000000017941 */ /* 0x000fea0003800000 */
.L_x_3815:
        /* <DEDUP_REMOVED lines=21> */
[----:B------:R-:W4:Y:S01]  /*156c0*/  LD.E.128 R36, [R36.64+0x80] ;  /* 0x0000800624247980 */ /* 0x000f22000c101d00 */
        /* <DEDUP_REMOVED lines=68> */
.L_x_3822:
[----:B------:R-:W-:Y:S05]  /*15b10*/  BSYNC B0 ;  /* 0x0000000000007941 */ /* 0x000fea0003800000 */
.L_x_3821:
[----:B-----5:R4:W-:Y:S02]  /*15b20*/  STS.128 [R244+0x3000], R40 ;  /* 0x00300028f4007388 */ /* 0x0209e40000000c00 */
.L_x_3820:
[----:B------:R-:W-:Y:S05]  /*15b30*/  BSYNC B1 ;  /* 0x0000000000017941 */ /* 0x000fea0003800000 */
.L_x_3819:
        /* <DEDUP_REMOVED lines=90> */
.L_x_3826:
[----:B------:R-:W-:Y:S05]  /*160e0*/  BSYNC B0 ;  /* 0x0000000000007941 */ /* 0x000fea0003800000 */
.L_x_3825:
[----:B-----5:R4:W-:Y:S02]  /*160f0*/  STS.128 [R244+0x5000], R40 ;  /* 0x00500028f4007388 */ /* 0x0209e40000000c00 */
.L_x_3824:
[----:B------:R-:W-:Y:S05]  /*16100*/  BSYNC B1 ;  /* 0x0000000000017941 */ /* 0x000fea0003800000 */
.L_x_3823:
        /* <DEDUP_REMOVED lines=16> */
[----:B---34-:R-:W-:Y:S01]  /*16210*/  IMAD.WIDE R40, R21, 0x2, R34 ;  /* 0x0000000215287825 */ /* 0x018fe200078e0222 */
        /* <DEDUP_REMOVED lines=12> */
[----:B-1-3--:R-:W-:Y:S02]  /*162e0*/  HADD2.F32 R35, -RZ, R40.H0_H0 ;  /* 0x20000028ff237230 */ /* 0x00afe40000004100 */
[----:B------:R-:W-:Y:S02]  /*162f0*/  HADD2.F32 R34, -RZ, R41.H1_H1 ;  /* 0x30000029ff227230 */ /* 0x000fe40000004100 */
[--C-:B----4-:R-:W-:Y:S02]  /*16300*/  HADD2.F32 R8, -RZ, R4.reuse.H0_H0 ;  /* 0x20000004ff087230 */ /* 0x110fe40000004100 */
[----:B------:R-:W-:Y:S02]  /*16310*/  HADD2.F32 R16, -RZ, R4.H1_H1 ;  /* 0x30000004ff107230 */ /* 0x000fe40000004100 */
[--C-:B------:R-:W-:Y:S02]  /*16320*/  HADD2.F32 R29, -RZ, R5.reuse.H1_H1 ;  /* 0x30000005ff1d7230 */ /* 0x100fe40000004100 */
[----:B------:R-:W-:Y:S01]  /*16330*/  HADD2.F32 R4, -RZ, R5.H0_H0 ;  /* 0x20000005ff047230 */ /* 0x000fe20000004100 */
        /* <DEDUP_REMOVED lines=14> */
[----:B------:R-:W-:Y:S01]  /*16420*/  @!P0 FADD.FTZ R5, -R5, -RZ ;  /* 0x800000ff05058221 */ /* 0x000fe20000010100 */
[----:B------:R-:W-:Y:S01]  /*16430*/  HADD2.F32 R4, -RZ, R43.H1_H1 ;  /* 0x3000002bff047230 */ /* 0x000fe20000004100 */
[----:B------:R-:W-:-:S02]  /*16440*/  @!P0 FADD.FTZ R6, -R6, -RZ ;  /* 0x800000ff06068221 */ /* 0x000fc40000010100 */
[----:B------:R-:W-:Y:S02]  /*16450*/  @!P0 FADD.FTZ R16, -R16, -RZ ;  /* 0x800000ff10108221 */ /* 0x000fe40000010100 */
[----:B------:R-:W-:Y:S02]  /*16460*/  @!P0 FADD.FTZ R7, -R7, -RZ ;  /* 0x800000ff07078221 */ /* 0x000fe40000010100 */
[----:B------:R-:W-:Y:S01]  /*16470*/  FMUL.FTZ R5, R8, R5 ;  /* 0x0000000508057220 */ /* 0x000fe20000410000 */
[--C-:B--2---:R-:W-:Y:S01]  /*16480*/  HADD2.F32 R8, -RZ, R20.reuse.H0_H0 ;  /* 0x20000014ff087230 */ /* 0x104fe20000004100 */
        /* <DEDUP_REMOVED lines=12> */
[----:B------:R-:W-:Y:S01]  /*16550*/  HADD2.F32 R8, -RZ, R38.H0_H0 ;  /* 0x20000026ff087230 */ /* 0x000fe20000004100 */
[----:B------:R-:W-:Y:S01]  /*16560*/  FMUL.FTZ R33, R42, R33 ;  /* 0x000000212a217220 */ /* 0x000fe20000410000 */
[----:B------:R-:W-:Y:S02]  /*16570*/  HADD2.F32 R20, -RZ, R39.H0_H0 ;  /* 0x20000027ff147230 */ /* 0x000fe40000004100 */
        /* <DEDUP_REMOVED lines=18> */
.L_x_3828:
[----:B------:R-:W-:Y:S05]  /*166a0*/  BSYNC B0 ;  /* 0x0000000000007941 */ /* 0x000fea0003800000 */
.L_x_3827:
[----:B-----5:R1:W-:Y:S02]  /*166b0*/  STS.128 [R244+0x7000], R36 ;  /* 0x00700024f4007388 */ /* 0x0203e40000000c00 */
.L_x_3814:
[----:B------:R-:W-:Y:S05]  /*166c0*/  BSYNC B2 ;  /* 0x0000000000027941 */ /* 0x000fea0003800000 */
.L_x_3813:
        /* <DEDUP_REMOVED lines=94> */
.L_x_3832:
[----:B------:R-:W-:Y:S05]  /*16cb0*/  BSYNC B0 ;  /* 0x0000000000007941 */ /* 0x000fea0003800000 */
.L_x_3831:
[----:B-----5:R1:W-:Y:S02]  /*16cc0*/  STS.128 [R244+0x1800], R20 ;  /* 0x00180014f4007388 */ /* 0x0203e40000000c00 */
.L_x_3830:
[----:B------:R-:W-:Y:S05]  /*16cd0*/  BSYNC B1 ;  /* 0x0000000000017941 */ /* 0x000fea0003800000 */
.L_x_3829:
        /* <DEDUP_REMOVED lines=13> */
[----:B------:R-:W-:Y:S02]  /*16db0*/  IADD3 R14, P1, R7, R0, RZ ;  /* 0x00000000070e7210 */ /* 0x000fe40007f3e0ff */
[----:B------:R-:W-:Y:S02]  /*16dc0*/  @P0 IADD3 R5, -R15, RZ, RZ ;  /* 0x000000ff0f050210 */ /* 0x000fe40007ffe1ff */
[----:B------:R-:W-:Y:S02]  /*16dd0*/  LEA.HI.X.SX32 R8, R7, R2, 0x1, P1 ;  /* 0x0000000207087211 */ /* 0x000fe400008f0eff */
[----:B------:R-:W-:Y:S02]  /*16de0*/  IADD3 R7, P1, R5, R14, RZ ;  /* 0x0000000e05077210 */ /* 0x000fe40007f3e0ff */
[----:B------:R-:W-:Y:S02]  /*16df0*/  @P0 IADD3 R17, -R15, RZ, RZ ;  /* 0x000000ff0f110210 */ /* 0x000fe40007ffe1ff */
[----:B------:R-:W-:-:S02]  /*16e00*/  LEA.HI.X.SX32 R5, R5, R8, 0x1, P1 ;  /* 0x0000000805057211 */ /* 0x000fc400008f0eff */
[----:B------:R-:W-:Y:S01]  /*16e10*/  LEA R4, P1, R7, R26, 0x1 ;  /* 0x0000001a07047211 */ /* 0x000fe200078208ff */
[----:B------:R-:W-:Y:S01]  /*16e20*/  IMAD.WIDE R36, R17, 0x2, R30 ;  /* 0x0000000211247825 */ /* 0x000fe200078e021e */
[----:B------:R-:W-:Y:S02]  /*16e30*/  MOV R17, RZ ;  /* 0x000000ff00117202 */ /* 0x000fe40000000f00 */
[----:B------:R-:W-:Y:S02]  /*16e40*/  LEA.HI.X R5, R7, R27, R5, 0x1, P1 ;  /* 0x0000001b07057211 */ /* 0x000fe400008f0c05 */
[----:B------:R-:W-:Y:S01]  /*16e50*/  @P0 IADD3 R17, -R15, RZ, RZ ;  /* 0x000000ff0f110210 */ /* 0x000fe20007ffe1ff */
[----:B--2---:R-:W2:Y:S03]  /*16e60*/  LD.E.128 R36, [R36.64+0x80] ;  /* 0x0000800624247980 */ /* 0x004ea6000c101d00 */
[C---:B------:R-:W-:Y:S01]  /*16e70*/  IADD3 R19, P1, R17.reuse, R14, RZ ;  /* 0x0000000e11137210 */ /* 0x040fe20007f3e0ff */
[----:B---3--:R-:W3:Y:S03]  /*16e80*/  LD.E.128 R4, [R4.64] ;  /* 0x0000000604047980 */ /* 0x008ee6000c101d00 */
[----:B------:R-:W-:-:S02]  /*16e90*/  LEA.HI.X.SX32 R8, R17, R8, 0x1, P1 ;  /* 0x0000000811087211 */ /* 0x000fc400008f0eff */
[----:B------:R-:W-:-:S04]  /*16ea0*/  LEA R16, P1, R19, R24, 0x1 ;  /* 0x0000001813107211 */ /* 0x000fc800078208ff */
[----:B------:R-:W-:-:S06]  /*16eb0*/  LEA.HI.X R17, R19, R25, R8, 0x1, P1 ;  /* 0x0000001913117211 */ /* 0x000fcc00008f0c08 */
[----:B----4-:R-:W4:Y:S01]  /*16ec0*/  LD.E.128 R16, [R16.64] ;  /* 0x0000000610107980 */ /* 0x010f22000c101d00 */
[--C-:B--2---:R-:W-:Y:S02]  /*16ed0*/  HADD2.F32 R35, -RZ, R36.reuse.H0_H0 ;  /* 0x20000024ff237230 */ /* 0x104fe40000004100 */
[----:B------:R-:W-:Y:S02]  /*16ee0*/  HADD2.F32 R43, -RZ, R36.H1_H1 ;  /* 0x30000024ff2b7230 */ /* 0x000fe40000004100 */
[--C-:B---3--:R-:W-:Y:S02]  /*16ef0*/  HADD2.F32 R8, -RZ, R4.reuse.H0_H0 ;  /* 0x20000004ff087230 */ /* 0x108fe40000004100 */
[----:B------:R-:W-:Y:S02]  /*16f00*/  HADD2.F32 R14, -RZ, R4.H1_H1 ;  /* 0x30000004ff0e7230 */ /* 0x000fe40000004100 */
[--C-:B------:R-:W-:Y:S01]  /*16f10*/  HADD2.F32 R29, -RZ, R5.reuse.H1_H1 ;  /* 0x30000005ff1d7230 */ /* 0x100fe20000004100 */
[----:B------:R-:W-:Y:S01]  /*16f20*/  @!P0 FADD.FTZ R8, -R8, -RZ ;  /* 0x800000ff08088221 */ /* 0x000fe20000010100 */
[----:B------:R-:W-:Y:S01]  /*16f30*/  HADD2.F32 R4, -RZ, R5.H0_H0 ;  /* 0x20000005ff047230 */ /* 0x000fe20000004100 */
[----:B------:R-:W-:Y:S01]  /*16f40*/  @!P0 FADD.FTZ R14, -R14, -RZ ;  /* 0x800000ff0e0e8221 */ /* 0x000fe20000010100 */
[--C-:B------:R-:W-:Y:S01]  /*16f50*/  HADD2.F32 R36, -RZ, R37.reuse.H1_H1 ;  /* 0x30000025ff247230 */ /* 0x100fe20000004100 */
[----:B------:R-:W-:Y:S01]  /*16f60*/  @!P0 FADD.FTZ R29, -R29, -RZ ;  /* 0x800000ff1d1d8221 */ /* 0x000fe20000010100 */
[--C-:B------:R-:W-:Y:S01]  /*16f70*/  HADD2.F32 R5, -RZ, R6.reuse.H0_H0 ;  /* 0x20000006ff057230 */ /* 0x100fe20000004100 */
        /* <DEDUP_REMOVED lines=9> */
[----:B------:R-:W-:Y:S01]  /*17010*/  HADD2.F32 R8, -RZ, R38.H0_H0 ;  /* 0x20000026ff087230 */ /* 0x000fe20000004100 */
[----:B------:R-:W-:Y:S01]  /*17020*/  @!P0 FADD.FTZ R6, -R6, -RZ ;  /* 0x800000ff06068221 */ /* 0x000fe20000010100 */
[--C-:B------:R-:W-:Y:S01]  /*17030*/  HADD2.F32 R29, -RZ, R39.reuse.H0_H0 ;  /* 0x20000027ff1d7230 */ /* 0x100fe20000004100 */
[----:B------:R-:W-:Y:S01]  /*17040*/  @!P0 FADD.FTZ R7, -R7, -RZ ;  /* 0x800000ff07078221 */ /* 0x000fe20000010100 */
[----:B------:R-:W-:Y:S01]  /*17050*/  HADD2.F32 R4, -RZ, R39.H1_H1 ;  /* 0x30000027ff047230 */ /* 0x000fe20000004100 */
[----:B------:R-:W-:Y:S01]  /*17060*/  FMUL.FTZ R5, R8, R5 ;  /* 0x0000000508057220 */ /* 0x000fe20000410000 */
[--C-:B----4-:R-:W-:Y:S01]  /*17070*/  HADD2.F32 R8, -RZ, R16.reuse.H0_H0 ;  /* 0x20000010ff087230 */ /* 0x110fe20000004100 */
        /* <DEDUP_REMOVED lines=15> */
[----:B------:R-:W-:Y:S01]  /*17170*/  HADD2.F32 R20, -RZ, R20.H1_H1 ;  /* 0x30000014ff147230 */ /* 0x000fe20000004100 */
[----:B------:R-:W-:Y:S01]  /*17180*/  FFMA.FTZ R5, R8, R38, R5 ;  /* 0x0000002608057223 */ /* 0x000fe20000010005 */
[----:B------:R-:W-:-:S02]  /*17190*/  HADD2.F32 R17, -RZ, R17.H1_H1 ;  /* 0x30000011ff117230 */ /* 0x000fc40000004100 */
[----:B------:R-:W-:Y:S01]  /*171a0*/  HADD2.F32 R18, -RZ, R18.H1_H1 ;  /* 0x30000012ff127230 */ /* 0x000fe20000004100 */
[----:B------:R-:W-:Y:S01]  /*171b0*/  FFMA.FTZ R29, R20, R29, R43 ;  /* 0x0000001d141d7223 */ /* 0x000fe2000001002b */
[--C-:B------:R-:W-:Y:S02]  /*171c0*/  HADD2.F32 R37, -RZ, R19.reuse.H0_H0 ;  /* 0x20000013ff257230 */ /* 0x100fe40000004100 */
[----:B------:R-:W-:Y:S02]  /*171d0*/  HADD2.F32 R40, -RZ, R19.H1_H1 ;  /* 0x30000013ff287230 */ /* 0x000fe40000004100 */
[----:B------:R-:W-:Y:S01]  /*171e0*/  HADD2.F32 R21, -RZ, R21.H1_H1 ;  /* 0x30000015ff157230 */ /* 0x000fe20000004100 */
[----:B------:R-:W-:Y:S01]  /*171f0*/  FFMA.FTZ R6, R16, R37, R6 ;  /* 0x0000002510067223 */ /* 0x000fe20000010006 */
[----:B------:R-:W-:Y:S01]  /*17200*/  HADD2.F32 R22, -RZ, R22.H1_H1 ;  /* 0x30000016ff167230 */ /* 0x000fe20000004100 */
[----:B------:R-:W-:Y:S01]  /*17210*/  F2FP.PACK_AB R20, R29, R4 ;  /* 0x000000041d14723e */ /* 0x000fe200000000ff */
[----:B------:R-:W-:Y:S01]  /*17220*/  HADD2.F32 R23, -RZ, R23.H1_H1 ;  /* 0x30000017ff177230 */ /* 0x000fe20000004100 */
[----:B------:R-:W-:-:S02]  /*17230*/  FFMA.FTZ R17, R21, R17, R36 ;  /* 0x0000001115117223 */ /* 0x000fc40000010024 */
[----:B------:R-:W-:Y:S02]  /*17240*/  FFMA.FTZ R18, R22, R18, R33 ;  /* 0x0000001216127223 */ /* 0x000fe40000010021 */
[----:B------:R-:W-:Y:S01]  /*17250*/  FFMA.FTZ R7, R23, R40, R7 ;  /* 0x0000002817077223 */ /* 0x000fe20000010007 */
[----:B------:R-:W-:Y:S02]  /*17260*/  F2FP.PACK_AB R21, R17, R14 ;  /* 0x0000000e1115723e */ /* 0x000fe400000000ff */
[----:B------:R-:W-:Y:S02]  /*17270*/  F2FP.PACK_AB R22, R18, R5 ;  /* 0x000000051216723e */ /* 0x000fe400000000ff */
[----:B------:R-:W-:Y:S02]  /*17280*/  F2FP.PACK_AB R23, R7, R6 ;  /* 0x000000060717723e */ /* 0x000fe400000000ff */
.L_x_3836:
[----:B------:R-:W-:Y:S05]  /*17290*/  BSYNC B0 ;  /* 0x0000000000007941 */ /* 0x000fea0003800000 */
.L_x_3835:
[----:B-----5:R1:W-:Y:S02]  /*172a0*/  STS.128 [R244+0x3800], R20 ;  /* 0x00380014f4007388 */ /* 0x0203e40000000c00 */
.L_x_3834:
[----:B------:R-:W-:Y:S05]  /*172b0*/  BSYNC B1 ;  /* 0x0000000000017941 */ /* 0x000fea0003800000 */
.L_x_3833:
        /* <DEDUP_REMOVED lines=20> */
[----:B------:R-:W-:-:S03]  /*17400*/  IMAD.WIDE R36, R17, 0x2, R30 ;  /* 0x0000000211247825 */ /* 0x000fc600078e021e */
[----:B------:R-:W-:Y:S02]  /*17410*/  LEA.HI.X R5, R7, R27, R5, 0x1, P1 ;  /* 0x0000001b07057211 */ /* 0x000fe400008f0c05 */
[----:B------:R-:W-:Y:S01]  /*17420*/  MOV R14, RZ ;  /* 0x000000ff000e7202 */ /* 0x000fe20000000f00 */
[----:B--2---:R-:W2:Y:S01]  /*17430*/  LD.E.128 R36, [R36.64+0x100] ;  /* 0x0001000624247980 */ /* 0x004ea2000c101d00 */
[----:B------:R-:W-:-:S03]  /*17440*/  @P0 IADD3 R14, -R15, RZ, RZ ;  /* 0x000000ff0f0e0210 */ /* 0x000fc60007ffe1ff */
        /* <DEDUP_REMOVED lines=30> */
[----:B------:R-:W-:Y:S01]  /*17630*/  HADD2.F32 R37, -RZ, R37.H1_H1 ;  /* 0x30000025ff257230 */ /* 0x000fe20000004100 */
        /* <DEDUP_REMOVED lines=9> */
[----:B------:R-:W-:Y:S01]  /*176d0*/  HADD2.F32 R38, -RZ, R38.H1_H1 ;  /* 0x30000026ff267230 */ /* 0x000fe20000004100 */
[----:B------:R-:W-:Y:S01]  /*176e0*/  FFMA.FTZ R4, R4, R8, R33 ;  /* 0x0000000804047223 */ /* 0x000fe20000010021 */
[----:B------:R-:W-:Y:S01]  /*176f0*/  HADD2.F32 R14, -RZ, R21.H0_H0 ;  /* 0x20000015ff0e7230 */ /* 0x000fe20000004100 */
[----:B------:R-:W-:Y:S01]  /*17700*/  FFMA.FTZ R13, R13, R20, R36 ;  /* 0x000000140d0d7223 */ /* 0x000fe20000010024 */
[--C-:B------:R-:W-:Y:S01]  /*17710*/  HADD2.F32 R16, -RZ, R17.reuse.H0_H0 ;  /* 0x20000011ff107230 */ /* 0x100fe20000004100 */
[----:B------:R-:W-:Y:S01]  /*17720*/  FMUL.FTZ R29, R38, R29 ;  /* 0x0000001d261d7220 */ /* 0x000fe20000410000 */
[----:B------:R-:W-:-:S02]  /*17730*/  HADD2.F32 R40, -RZ, R17.H1_H1 ;  /* 0x30000011ff287230 */ /* 0x000fc40000004100 */
[----:B------:R-:W-:Y:S01]  /*17740*/  HADD2.F32 R38, -RZ, R18.H0_H0 ;  /* 0x20000012ff267230 */ /* 0x000fe20000004100 */
[----:B------:R-:W-:Y:S01]  /*17750*/  FFMA.FTZ R14, R14, R16, R35 ;  /* 0x000000100e0e7223 */ /* 0x000fe20000010023 */
[----:B------:R-:W-:Y:S01]  /*17760*/  HADD2.F32 R8, -RZ, R22.H0_H0 ;  /* 0x20000016ff087230 */ /* 0x000fe20000004100 */
[----:B------:R-:W-:Y:S01]  /*17770*/  F2FP.PACK_AB R20, R13, R4 ;  /* 0x000000040d14723e */ /* 0x000fe200000000ff */
[----:B------:R-:W-:Y:S02]  /*17780*/  HADD2.F32 R16, -RZ, R23.H0_H0 ;  /* 0x20000017ff107230 */ /* 0x000fe40000004100 */
[----:B------:R-:W-:Y:S01]  /*17790*/  HADD2.F32 R18, -RZ, R18.H1_H1 ;  /* 0x30000012ff127230 */ /* 0x000fe20000004100 */
[----:B------:R-:W-:Y:S01]  /*177a0*/  FFMA.FTZ R5, R8, R38, R5 ;  /* 0x0000002608057223 */ /* 0x000fe20000010005 */
[--C-:B------:R-:W-:Y:S02]  /*177b0*/  HADD2.F32 R17, -RZ, R19.reuse.H0_H0 ;  /* 0x20000013ff117230 */ /* 0x100fe40000004100 */
[----:B------:R-:W-:-:S02]  /*177c0*/  HADD2.F32 R42, -RZ, R19.H1_H1 ;  /* 0x30000013ff2a7230 */ /* 0x000fc40000004100 */
[----:B------:R-:W-:Y:S01]  /*177d0*/  HADD2.F32 R21, -RZ, R21.H1_H1 ;  /* 0x30000015ff157230 */ /* 0x000fe20000004100 */
[----:B------:R-:W-:Y:S01]  /*177e0*/  FFMA.FTZ R6, R16, R17, R6 ;  /* 0x0000001110067223 */ /* 0x000fe20000010006 */
[----:B------:R-:W-:Y:S02]  /*177f0*/  HADD2.F32 R22, -RZ, R22.H1_H1 ;  /* 0x30000016ff167230 */ /* 0x000fe40000004100 */
[----:B------:R-:W-:Y:S01]  /*17800*/  HADD2.F32 R23, -RZ, R23.H1_H1 ;  /* 0x30000017ff177230 */ /* 0x000fe20000004100 */
[----:B------:R-:W-:Y:S02]  /*17810*/  FFMA.FTZ R21, R21, R40, R37 ;  /* 0x0000002815157223 */ /* 0x000fe40000010025 */
[----:B------:R-:W-:Y:S02]  /*17820*/  FFMA.FTZ R18, R22, R18, R29 ;  /* 0x0000001216127223 */ /* 0x000fe4000001001d */
[----:B------:R-:W-:Y:S01]  /*17830*/  FFMA.FTZ R7, R23, R42, R7 ;  /* 0x0000002a17077223 */ /* 0x000fe20000010007 */
[----:B------:R-:W-:-:S02]  /*17840*/  F2FP.PACK_AB R21, R21, R14 ;  /* 0x0000000e1515723e */ /* 0x000fc400000000ff */
[----:B------:R-:W-:Y:S02]  /*17850*/  F2FP.PACK_AB R22, R18, R5 ;  /* 0x000000051216723e */ /* 0x000fe400000000ff */
[----:B------:R-:W-:Y:S02]  /*17860*/  F2FP.PACK_AB R23, R7, R6 ;  /* 0x000000060717723e */ /* 0x000fe400000000ff */
.L_x_3840:
[----:B------:R-:W-:Y:S05]  /*17870*/  BSYNC B0 ;  /* 0x0000000000007941 */ /* 0x000fea0003800000 */
.L_x_3839:
[----:B-----5:R1:W-:Y:S02]  /*17880*/  STS.128 [R244+0x5800], R20 ;  /* 0x00580014f4007388 */ /* 0x0203e40000000c00 */
.L_x_3838:
[----:B------:R-:W-:Y:S05]  /*17890*/  BSYNC B1 ;  /* 0x0000000000017941 */ /* 0x000fea0003800000 */
.L_x_3837:
        /* <DEDUP_REMOVED lines=10> */
[----:B------:R-:W-:Y:S02]  /*17940*/  MOV R4, 0x30 ;  /* 0x0000003000047802 */ /* 0x000fe40000000f00 */
[----:B------:R-:W-:-:S03]  /*17950*/  MOV R3, RZ ;  /* 0x000000ff00037202 */ /* 0x000fc60000000f00 */
[----:B------:R-:W-:Y:S01]  /*17960*/  IMAD R5, R15, R4, 0xc0 ;  /* 0x000000c00f057424 */ /* 0x000fe200078e0204 */
[----:B------:R-:W-:-:S04]  /*17970*/  MOV R4, R15 ;  /* 0x0000000f00047202 */ /* 0x000fc80000000f00 */
[----:B------:R-:W-:Y:S02]  /*17980*/  IADD3 R0, P1, R5, R0, RZ ;  /* 0x0000000005007210 */ /* 0x000fe40007f3e0ff */
[----:B------:R-:W-:Y:S02]  /*17990*/  @P0 IADD3 R3, -R15, RZ, RZ ;  /* 0x000000ff0f030210 */ /* 0x000fe40007ffe1ff */
[----:B------:R-:W-:Y:S02]  /*179a0*/  LEA.HI.X.SX32 R2, R5, R2, 0x1, P1 ;  /* 0x0000000205027211 */ /* 0x000fe400008f0eff */
[----:B------:R-:W-:Y:S02]  /*179b0*/  IADD3 R5, P1, R3, R0, RZ ;  /* 0x0000000003057210 */ /* 0x000fe40007f3e0ff */
[----:B------:R-:W-:Y:S02]  /*179c0*/  @P0 IADD3 R4, -R15, RZ, RZ ;  /* 0x000000ff0f040210 */ /* 0x000fe40007ffe1ff */
[----:B------:R-:W-:-:S02]  /*179d0*/  LEA.HI.X.SX32 R3, R3, R2, 0x1, P1 ;  /* 0x0000000203037211 */ /* 0x000fc400008f0eff */
[----:B------:R-:W-:Y:S01]  /*179e0*/  LEA R26, P1, R5, R26, 0x1 ;  /* 0x0000001a051a7211 */ /* 0x000fe200078208ff */
[----:B-1----:R-:W-:-:S03]  /*179f0*/  IMAD.WIDE R20, R4, 0x2, R6 ;  /* 0x0000000204147825 */ /* 0x002fc600078e0206 */
[----:B------:R-:W-:Y:S02]  /*17a00*/  LEA.HI.X R27, R5, R27, R3, 0x1, P1 ;  /* 0x0000001b051b7211 */ /* 0x000fe400008f0c03 */
[----:B------:R-:W-:Y:S01]  /*17a10*/  MOV R3, RZ ;  /* 0x000000ff00037202 */ /* 0x000fe20000000f00 */
[----:B--2---:R-:W2:Y:S01]  /*17a20*/  LD.E.128 R20, [R20.64] ;  /* 0x0000000614147980 */ /* 0x004ea2000c101d00 */
[----:B------:R-:W-:-:S03]  /*17a30*/  @P0 IADD3 R3, -R15, RZ, RZ ;  /* 0x000000ff0f030210 */ /* 0x000fc60007ffe1ff */
[----:B---3--:R1:W3:Y:S01]  /*17a40*/  LD.E.128 R4, [R26.64] ;  /* 0x000000061a047980 */ /* 0x0082e2000c101d00 */
[----:B------:R-:W-:-:S04]  /*17a50*/  IADD3 R9, P1, R3, R0, RZ ;  /* 0x0000000003097210 */ /* 0x000fc80007f3e0ff */
[----:B------:R-:W-:Y:S02]  /*17a60*/  LEA.HI.X.SX32 R2, R3, R2, 0x1, P1 ;  /* 0x0000000203027211 */ /* 0x000fe400008f0eff */
[----:B------:R-:W-:-:S04]  /*17a70*/  LEA R12, P1, R9, R24, 0x1 ;  /* 0x00000018090c7211 */ /* 0x000fc800078208ff */
[----:B------:R-:W-:-:S06]  /*17a80*/  LEA.HI.X R13, R9, R25, R2, 0x1, P1 ;  /* 0x00000019090d7211 */ /* 0x000fcc00008f0c02 */
[----:B----4-:R-:W4:Y:S01]  /*17a90*/  LD.E.128 R12, [R12.64] ;  /* 0x000000060c0c7980 */ /* 0x010f22000c101d00 */
[--C-:B--2---:R-:W-:Y:S02]  /*17aa0*/  HADD2.F32 R9, -RZ, R20.reuse.H0_H0 ;  /* 0x20000014ff097230 */ /* 0x104fe40000004100 */
[----:B-1----:R-:W-:Y:S02]  /*17ab0*/  HADD2.F32 R27, -RZ, R20.H1_H1 ;  /* 0x30000014ff1b7230 */ /* 0x002fe40000004100 */
        /* <DEDUP_REMOVED lines=11> */
[----:B------:R-:W-:Y:S01]  /*17b70*/  @!P0 FADD.FTZ R3, -R3, -RZ ;  /* 0x800000ff03038221 */ /* 0x000fe20000010100 */
[--C-:B------:R-:W-:Y:S01]  /*17b80*/  HADD2.F32 R6, -RZ, R7.reuse.H0_H0 ;  /* 0x20000007ff067230 */ /* 0x100fe20000004100 */
[----:B------:R-:W-:Y:S01]  /*17b90*/  FMUL.FTZ R25, R25, R2 ;  /* 0x0000000219197220 */ /* 0x000fe20000410000 */
[----:B------:R-:W-:Y:S01]  /*17ba0*/  HADD2.F32 R4, -RZ, R4.H1_H1 ;  /* 0x30000004ff047230 */ /* 0x000fe20000004100 */
[----:B------:R-:W-:Y:S01]  /*17bb0*/  FMUL.FTZ R20, R20, R5 ;  /* 0x0000000514147220 */ /* 0x000fe20000410000 */
        /* <DEDUP_REMOVED lines=24> */
[----:B------:R-:W-:Y:S01]  /*17d40*/  HADD2.F32 R16, -RZ, R16.H1_H1 ;  /* 0x30000010ff107230 */ /* 0x000fe20000004100 */
[----:B------:R-:W-:Y:S01]  /*17d50*/  FFMA.FTZ R3, R5, R22, R3 ;  /* 0x0000001605037223 */ /* 0x000fe20000010003 */
[----:B------:R-:W-:Y:S02]  /*17d60*/  HADD2.F32 R12, -RZ, R12.H1_H1 ;  /* 0x3000000cff0c7230 */ /* 0x000fe40000004100 */
[----:B------:R-:W-:Y:S02]  /*17d70*/  HADD2.F32 R13, -RZ, R13.H1_H1 ;  /* 0x3000000dff0d7230 */ /* 0x000fe40000004100 */
[--C-:B------:R-:W-:Y:S01]  /*17d80*/  HADD2.F32 R21, -RZ, R15.reuse.H0_H0 ;  /* 0x2000000fff157230 */ /* 0x100fe20000004100 */
[----:B------:R-:W-:Y:S01]  /*17d90*/  FFMA.FTZ R27, R16, R12, R27 ;  /* 0x0000000c101b7223 */ /* 0x000fe2000001001b */
[----:B------:R-:W-:-:S02]  /*17da0*/  HADD2.F32 R14, -RZ, R15.H1_H1 ;  /* 0x3000000fff0e7230 */ /* 0x000fc40000004100 */
[----:B------:R-:W-:Y:S01]  /*17db0*/  HADD2.F32 R17, -RZ, R17.H1_H1 ;  /* 0x30000011ff117230 */ /* 0x000fe20000004100 */
[----:B------:R-:W-:Y:S01]  /*17dc0*/  FFMA.FTZ R2, R2, R21, R6 ;  /* 0x0000001502027223 */ /* 0x000fe20000010006 */
[----:B------:R-:W-:Y:S01]  /*17dd0*/  HADD2.F32 R19, -RZ, R19.H1_H1 ;  /* 0x30000013ff137230 */ /* 0x000fe20000004100 */
[----:B------:R-:W-:Y:S01]  /*17de0*/  F2FP.PACK_AB R16, R27, R0 ;  /* 0x000000001b10723e */ /* 0x000fe200000000ff */
[----:B------:R-:W-:Y:S01]  /*17df0*/  HADD2.F32 R18, -RZ, R18.H1_H1 ;  /* 0x30000012ff127230 */ /* 0x000fe20000004100 */
[----:B------:R-:W-:Y:S02]  /*17e00*/  FFMA.FTZ R13, R17, R13, R20 ;  /* 0x0000000d110d7223 */ /* 0x000fe40000010014 */
[----:B------:R-:W-:Y:S02]  /*17e10*/  FFMA.FTZ R7, R19, R14, R7 ;  /* 0x0000000e13077223 */ /* 0x000fe40000010007 */
[----:B------:R-:W-:Y:S01]  /*17e20*/  FFMA.FTZ R8, R18, R23, R8 ;  /* 0x0000001712087223 */ /* 0x000fe20000010008 */
[----:B------:R-:W-:-:S02]  /*17e30*/  F2FP.PACK_AB R17, R13, R4 ;  /* 0x000000040d11723e */ /* 0x000fc400000000ff */
[----:B------:R-:W-:Y:S02]  /*17e40*/  F2FP.PACK_AB R19, R7, R2 ;  /* 0x000000020713723e */ /* 0x000fe400000000ff */
[----:B------:R-:W-:Y:S02]  /*17e50*/  F2FP.PACK_AB R18, R8, R3 ;  /* 0x000000030812723e */ /* 0x000fe400000000ff */
.L_x_3842:
[----:B------:R-:W-:Y:S05]  /*17e60*/  BSYNC B0 ;  /* 0x0000000000007941 */ /* 0x000fea0003800000 */
.L_x_3841:
[----:B-----5:R1:W-:Y:S01]  /*17e70*/  STS.128 [R244+0x7800], R16 ;  /* 0x00780010f4007388 */ /* 0x0203e20000000c00 */
[----:B------:R-:W-:Y:S05]  /*17e80*/  BRA `(.L_x_3766) ;  /* 0x0000095000007947 */ /* 0x000fea0003800000 */
.L_x_3716:
        /* <DEDUP_REMOVED lines=37> */
.L_x_3844:
[----:B------:R-:W-:Y:S05]  /*180e0*/  BSYNC B0 ;  /* 0x0000000000007941 */ /* 0x000fea0003800000 */
.L_x_3843:
        /* <DEDUP_REMOVED lines=36> */
.L_x_3846:
[----:B------:R-:W-:Y:S05]  /*18330*/  BSYNC B0 ;  /* 0x0000000000007941 */ /* 0x000fea0003800000 */
.L_x_3845:
[----:B------:R-:W-:Y:S01]  /*18340*/  IADD3 R32, R176, 0x20, RZ ;  /* 0x00000020b0207810 */ /* 0x000fe20007ffe0ff */
[----:B------:R-:W-:Y:S03]  /*18350*/  BSSY B0, `(.L_x_3847) ;  /* 0x0000023000007945 */ /* 0x000fe60003800000 */
[----:B------:R-:W-:-:S13]  /*18360*/  ISETP.GE.AND P3, PT, R32, R3, PT ;  /* 0x000000032000720c */ /* 0x000fda0003f66270 */
[----:B------:R-:W-:Y:S05]  /*18370*/  @P3 BRA `(.L_x_3848) ;  /* 0x0000020000003947 */ /* 0x000fea0003800000 */
[----:B------:R-:W-:Y:S02]  /*18380*/  ISETP.GE.AND P5, PT, R18, R171, PT ;  /* 0x000000ab1200720c */ /* 0x000fe40003fa6270 */
[----:B-1----:R-:W-:-:S04]  /*18390*/  LEA R7, P3, R186, R180, 0x5 ;  /* 0x000000b4ba077211 */ /* 0x002fc800078628ff */
[----:B--2---:R-:W-:Y:S02]  /*183a0*/  LEA.HI.X R5, R186, R183, R187, 0x5, P3 ;  /* 0x000000b7ba057211 */ /* 0x004fe400018f2cbb */
        /* <DEDUP_REMOVED lines=29> */
.L_x_3848:
[----:B------:R-:W-:Y:S05]  /*18580*/  BSYNC B0 ;  /* 0x0000000000007941 */ /* 0x000fea0003800000 */
.L_x_3847:
        /* <DEDUP_REMOVED lines=37> */
.L_x_3766:
[----:B------:R-:W-:Y:S05]  /*187e0*/  BSYNC B3 ;  /* 0x0000000000037941 */ /* 0x000fea0003800000 */
.L_x_3715:
[----:B------:R-:W-:Y:S01]  /*187f0*/  IADD3 R245, R165, -0x1, RZ ;  /* 0xffffffffa5f57810 */ /* 0x000fe20007ffe0ff */
[----:B------:R-:W-:Y:S01]  /*18800*/  BSSY B0, `(.L_x_3849) ;  /* 0x0000025000007945 */ /* 0x000fe20003800000 */
[----:B------:R-:W-:-:S03]  /*18810*/  LOP3.LUT R246, R168, 0xff, RZ, 0xc0, !PT ;  /* 0x000000ffa8f67812 */ /* 0x000fc600078ec0ff */
[----:B------:R-:W-:-:S04]  /*18820*/  IMAD.SHL.U32 R0, R245, 0x40, RZ ;  /* 0x00000040f5007824 */ /* 0x000fc800078e00ff */
[----:B--2---:R-:W-:-:S05]  /*18830*/  IMAD.IADD R3, R65, 0x1, -R0 ;  /* 0x0000000141037824 */ /* 0x004fca00078e0a00 */
[----:B------:R-:W-:-:S13]  /*18840*/  ISETP.GE.AND P0, PT, R176, R3, PT ;  /* 0x00000003b000720c */ /* 0x000fda0003f06270 */
[----:B------:R-:W-:Y:S05]  /*18850*/  @P0 BRA `(.L_x_3850) ;  /* 0x000001f000000947 */ /* 0x000fea0003800000 */
[C---:B------:R-:W-:Y:S02]  /*18860*/  LOP3.LUT R2, R246.reuse, 0x1, RZ, 0xc0, !PT ;  /* 0x00000001f6027812 */ /* 0x040fe400078ec0ff */
[----:B------:R-:W-:Y:S02]  /*18870*/  R2P PR, R246, 0xe ;  /* 0x0000000ef6007804 */ /* 0x000fe40000000000 */
[----:B------:R-:W-:-:S11]  /*18880*/  ISETP.NE.U32.AND P0, PT, R2, 0x1, PT ;  /* 0x000000010200780c */ /* 0x000fd60003f05070 */
[----:B-1----:R-:W-:Y:S01]  /*18890*/  @P1 IMAD.MOV.U32 R8, RZ, RZ, R236 ;  /* 0x000000ffff081224 */ /* 0x002fe200078e00ec */
        /* <DEDUP_REMOVED lines=27> */
.L_x_3850:
[----:B------:R-:W-:Y:S05]  /*18a50*/  BSYNC B0 ;  /* 0x0000000000007941 */ /* 0x000fea0003800000 */
.L_x_3849:
        /* <DEDUP_REMOVED lines=38> */
.L_x_3852:
[----:B------:R-:W-:Y:S05]  /*18cc0*/  BSYNC B0 ;  /* 0x0000000000007941 */ /* 0x000fea0003800000 */
.L_x_3851:
        /* <DEDUP_REMOVED lines=9> */
[----:B-12---:R-:W-:-:S02]  /*18d60*/  SHF.L.U64.HI R4, R60, 0x5, R61 ;  /* 0x000000053c047819 */ /* 0x006fc4000001023d */
[----:B------:R-:W-:-:S04]  /*18d70*/  LEA R5, P0, R60, R172, 0x5 ;  /* 0x000000ac3c057211 */ /* 0x000fc800078028ff */
        /* <DEDUP_REMOVED lines=29> */
.L_x_3854:
[----:B------:R-:W-:Y:S05]  /*18f50*/  BSYNC B0 ;  /* 0x0000000000007941 */ /* 0x000fea0003800000 */
.L_x_3853:
        /* <DEDUP_REMOVED lines=9> */
[----:B------:R-:W-:Y:S01]  /*18ff0*/  IMAD.WIDE.U32 R174, R60, 0x30, R174 ;  /* 0x000000303cae7825 */ /* 0x000fe200078e00ae */
[----:B------:R-:W-:-:S07]  /*19000*/  LOP3.LUT P1, RZ, R246, 0x8, RZ, 0xc0, !PT ;  /* 0x00000008f6ff7812 */ /* 0x000fce000782c0ff */
[CC--:B-1----:R-:W-:Y:S02]  /*19010*/  @P4 LEA R12, P6, R174.reuse, R178.reuse, 0x1 ;  /* 0x000000b2ae0c4211 */ /* 0x0c2fe400078c08ff */
[----:B--2---:R-:W-:Y:S02]  /*19020*/  @!P5 IMAD.MOV.U32 R4, RZ, RZ, R236 ;  /* 0x000000ffff04d224 */ /* 0x004fe400078e00ec */
[----:B------:R-:W-:Y:S01]  /*19030*/  @!P5 IMAD.MOV.U32 R5, RZ, RZ, R235 ;  /* 0x000000ffff05d224 */ /* 0x000fe200078e00eb */
[-C--:B------:R-:W-:Y:S01]  /*19040*/  @P3 LEA R8, P2, R174, R178.reuse, 0x1 ;  /* 0x000000b2ae083211 */ /* 0x080fe200078408ff */
[----:B------:R-:W-:Y:S02]  /*19050*/  @!P5 IMAD R61, R61, 0x60, RZ ;  /* 0x000000603d3dd824 */ /* 0x000fe400078e02ff */
[----:B------:R-:W-:Y:S01]  /*19060*/  @!P5 IMAD.WIDE.U32 R6, R60, 0x60, R4 ;  /* 0x000000603c06d825 */ /* 0x000fe200078e0004 */
[----:B------:R-:W-:-:S03]  /*19070*/  @P1 LEA R4, P0, R174, R178, 0x1 ;  /* 0x000000b2ae041211 */ /* 0x000fc600078008ff */
[----:B------:R-:W-:Y:S02]  /*19080*/  IMAD.IADD R5, R175, 0x1, R2 ;  /* 0x00000001af057824 */ /* 0x000fe400078e0202 */
[----:B------:R-:W-:-:S03]  /*19090*/  @!P5 IMAD.IADD R7, R61, 0x1, R7 ;  /* 0x000000013d07d824 */ /* 0x000fc600078e0207 */
[CCC-:B------:R-:W-:Y:S02]  /*190a0*/  @P4 LEA.HI.X R13, R174.reuse, R179.reuse, R5.reuse, 0x1, P6 ;  /* 0x000000b3ae0d4211 */ /* 0x1c0fe400030f0c05 */
[CCC-:B------:R-:W-:Y:S01]  /*190b0*/  @P3 LEA.HI.X R9, R174.reuse, R179.reuse, R5.reuse, 0x1, P2 ;  /* 0x000000b3ae093211 */ /* 0x1c0fe200010f0c05 */
[----:B------:R-:W-:Y:S01]  /*190c0*/  @!PT LDS RZ, [RZ] ;  /* 0x00000000fffff984 */ /* 0x000fe20000000800 */
[----:B------:R-:W-:Y:S01]  /*190d0*/  @!PT LDS RZ, [RZ] ;  /* 0x00000000fffff984 */ /* 0x000fe20000000800 */
[----:B------:R-:W-:Y:S01]  /*190e0*/  @!PT LDS RZ, [RZ] ;  /* 0x00000000fffff984 */ /* 0x000fe20000000800 */
[----:B------:R1:W-:Y:S01]  /*190f0*/  @!P5 LDGSTS.E.BYPASS.LTC128B.128 [R244+0x9800], [R6.64] ;  /* 0x0980000006f4dfae */ /* 0x0003e2000b901d46 */
[----:B------:R-:W-:-:S03]  /*19100*/  @P1 LEA.HI.X R5, R174, R179, R5, 0x1, P0 ;  /* 0x000000b3ae051211 */ /* 0x000fc600000f0c05 */
        /* <DEDUP_REMOVED lines=16> */
.L_x_3856:
[----:B------:R-:W-:Y:S05]  /*19210*/  BSYNC B0 ;  /* 0x0000000000007941 */ /* 0x000fea0003800000 */
.L_x_3855:
        /* <DEDUP_REMOVED lines=44> */
.L_x_3858:
[----:B------:R-:W-:Y:S05]  /*194e0*/  BSYNC B0 ;  /* 0x0000000000007941 */ /* 0x000fea0003800000 */
.L_x_3857:
[----:B------:R-:W-:Y:S01]  /*194f0*/  ISETP.GE.AND P0, PT, R28, R3, PT ;  /* 0x000000031c00720c */ /* 0x000fe20003f06270 */
[----:B------:R-:W-:-:S12]  /*19500*/  BSSY B0, `(.L_x_3859) ;  /* 0x0000027000007945 */ /* 0x000fd80003800000 */
[----:B------:R1:W-:Y:S04]  /*19510*/  @P0 STS.128 [R244+0x10800], RZ ;  /* 0x010800fff4000388 */ /* 0x0003e80000000c00 */
[----:B------:R1:W-:Y:S04]  /*19520*/  @P0 STS.128 [R244+0x12800], RZ ;  /* 0x012800fff4000388 */ /* 0x0003e80000000c00 */
[----:B------:R1:W-:Y:S04]  /*19530*/  @P0 STS.128 [R244+0x14800], RZ ;  /* 0x014800fff4000388 */ /* 0x0003e80000000c00 */
[----:B------:R1:W-:Y:S01]  /*19540*/  @P0 STS.128 [R244+0x16800], RZ ;  /* 0x016800fff4000388 */ /* 0x0003e20000000c00 */
[----:B------:R-:W-:Y:S05]  /*19550*/  @P0 BRA `(.L_x_3860) ;  /* 0x0000021000000947 */ /* 0x000fea0003800000 */
[C---:B--2---:R-:W-:Y:S02]  /*19560*/  LOP3.LUT R4, R246.reuse, 0x1, RZ, 0xc0, !PT ;  /* 0x00000001f6047812 */ /* 0x044fe400078ec0ff */
        /* <DEDUP_REMOVED lines=32> */
.L_x_3860:
[----:B------:R-:W-:Y:S05]  /*19770*/  BSYNC B0 ;  /* 0x0000000000007941 */ /* 0x000fea0003800000 */
.L_x_3859:
        /* <DEDUP_REMOVED lines=42> */
.L_x_3862:
[----:B------:R-:W-:Y:S05]  /*19a20*/  BSYNC B0 ;  /* 0x0000000000007941 */ /* 0x000fea0003800000 */
.L_x_3861:
        /* <DEDUP_REMOVED lines=10> */
[-C--:B--2---:R-:W-:Y:S01]  /*19ad0*/  @P2 MOV R4, R184.reuse ;  /* 0x000000b800042202 */ /* 0x084fe20000000f00 */
[----:B------:R-:W-:Y:S01]  /*19ae0*/  @P3 IMAD R3, R63, 0x60, RZ ;  /* 0x000000603f033824 */ /* 0x000fe200078e02ff */
[-C--:B------:R-:W-:Y:S02]  /*19af0*/  @P2 MOV R5, R185.reuse ;  /* 0x000000b900052202 */ /* 0x080fe40000000f00 */
[----:B------:R-:W-:Y:S02]  /*19b00*/  @P1 MOV R6, R184 ;  /* 0x000000b800061202 */ /* 0x000fe40000000f00 */
[----:B------:R-:W-:Y:S01]  /*19b10*/  @P1 MOV R7, R185 ;  /* 0x000000b900071202 */ /* 0x000fe20000000f00 */
[----:B------:R-:W-:-:S04]  /*19b20*/  @P2 IMAD.WIDE.U32 R12, R62, 0x60, R4 ;  /* 0x000000603e0c2825 */ /* 0x000fc800078e0004 */
[C---:B------:R-:W-:Y:S02]  /*19b30*/  @P1 IMAD R5, R63.reuse, 0x60, RZ ;  /* 0x000000603f051824 */ /* 0x040fe400078e02ff */
[----:B------:R-:W-:Y:S02]  /*19b40*/  @P2 IMAD R4, R63, 0x60, RZ ;  /* 0x000000603f042824 */ /* 0x000fe400078e02ff */
[----:B------:R-:W-:-:S03]  /*19b50*/  @P1 IMAD.WIDE.U32 R14, R62, 0x60, R6 ;  /* 0x000000603e0e1825 */ /* 0x000fc600078e0006 */
[----:B------:R-:W-:Y:S01]  /*19b60*/  @P2 IADD3 R13, R4, R13, RZ ;  /* 0x0000000d040d2210 */ /* 0x000fe20007ffe0ff */
[----:B------:R-:W-:Y:S01]  /*19b70*/  @!P0 IMAD.WIDE.U32 R16, R62, 0x60, R184 ;  /* 0x000000603e108825 */ /* 0x000fe200078e00b8 */
[----:B------:R-:W-:-:S03]  /*19b80*/  @P1 MOV R4, R14 ;  /* 0x0000000e00041202 */ /* 0x000fc60000000f00 */
[----:B------:R-:W-:Y:S02]  /*19b90*/  @!P0 IMAD R63, R63, 0x60, RZ ;  /* 0x000000603f3f8824 */ /* 0x000fe400078e02ff */
[----:B------:R-:W-:-:S04]  /*19ba0*/  @P3 IMAD.WIDE.U32 R6, R62, 0x60, R184 ;  /* 0x000000603e063825 */ /* 0x000fc800078e00b8 */
[----:B------:R-:W-:Y:S01]  /*19bb0*/  @!P0 IMAD.IADD R17, R63, 0x1, R17 ;  /* 0x000000013f118824 */ /* 0x000fe200078e0211 */
[----:B------:R-:W-:Y:S01]  /*19bc0*/  @P3 IADD3 R3, R3, R7, RZ ;  /* 0x0000000703033210 */ /* 0x000fe20007ffe0ff */
[----:B------:R-:W-:-:S03]  /*19bd0*/  @P1 IMAD.IADD R5, R5, 0x1, R15 ;  /* 0x0000000105051824 */ /* 0x000fc600078e020f */
[----:B------:R-:W-:Y:S01]  /*19be0*/  @!PT LDS RZ, [RZ] ;  /* 0x00000000fffff984 */ /* 0x000fe20000000800 */
[----:B------:R-:W-:Y:S01]  /*19bf0*/  @!PT LDS RZ, [RZ] ;  /* 0x00000000fffff984 */ /* 0x000fe20000000800 */
[----:B------:R-:W-:Y:S01]  /*19c00*/  @!PT LDS RZ, [RZ] ;  /* 0x00000000fffff984 */ /* 0x000fe20000000800 */
[----:B------:R2:W-:Y:S01]  /*19c10*/  @!P0 LDGSTS.E.BYPASS.LTC128B.128 [R244+0x11800], [R16.64] ;  /* 0x1180000010f48fae */ /* 0x0005e2000b901d46 */
[----:B------:R-:W-:-:S03]  /*19c20*/  @P3 MOV R7, R3 ;  /* 0x0000000300073202 */ /* 0x000fc60000000f00 */
        /* <DEDUP_REMOVED lines=16> */
.L_x_3864:
[----:B------:R-:W-:Y:S05]  /*19d30*/  BSYNC B0 ;  /* 0x0000000000007941 */ /* 0x000fea0003800000 */
.L_x_3863:
        /* <DEDUP_REMOVED lines=8> */
[----:B------:R-:W-:Y:S01]  /*19dc0*/  IMAD R227, R50, 0x2, R229 ;  /* 0x0000000232e37824 */ /* 0x000fe200078e02e5 */
[----:B------:R-:W-:Y:S01]  /*19dd0*/  SHF.R.U32.HI R3, RZ, 0x3, R3 ;  /* 0x00000003ff037819 */ /* 0x000fe20000011603 */
[----:B------:R-:W-:Y:S01]  /*19de0*/  LDSM.16.M88.4 R24, [R229] ;  /* 0x00000000e518783b */ /* 0x000fe20000000200 */
[----:B------:R-:W-:Y:S02]  /*19df0*/  IMAD R225, R48, 0x2, R229 ;  /* 0x0000000230e17824 */ /* 0x000fe400078e02e5 */
[----:B------:R-:W-:Y:S01]  /*19e00*/  LOP3.LUT R228, R176, R3, RZ, 0x3c, !PT ;  /* 0x00000003b0e47212 */ /* 0x000fe200078e3cff */
[----:B----4-:R-:W-:Y:S01]  /*19e10*/  LDSM.16.M88.4 R36, [R227] ;  /* 0x00000000e324783b */ /* 0x010fe20000000200 */
[----:B------:R-:W-:Y:S02]  /*19e20*/  IMAD R224, R48, 0x2, R227 ;  /* 0x0000000230e07824 */ /* 0x000fe400078e02e3 */
[----:B------:R-:W-:Y:S01]  /*19e30*/  LEA R228, R67, R228, 0x9 ;  /* 0x000000e443e47211 */ /* 0x000fe200078e48ff */
[----:B------:R-:W-:Y:S03]  /*19e40*/  LDSM.16.M88.4 R72, [R225] ;  /* 0x00000000e148783b */ /* 0x000fe60000000200 */
[----:B------:R-:W-:Y:S01]  /*19e50*/  SHF.L.U32 R228, R228, 0x1, RZ ;  /* 0x00000001e4e47819 */ /* 0x000fe200000006ff */
[----:B------:R-:W-:Y:S03]  /*19e60*/  LDSM.16.M88.4 R40, [R224] ;  /* 0x00000000e028783b */ /* 0x000fe60000000200 */
[C---:B------:R-:W-:Y:S01]  /*19e70*/  IADD3 R3, R228.reuse, 0x8000, RZ ;  /* 0x00008000e4037810 */ /* 0x040fe20007ffe0ff */
[----:B--2---:R-:W2:Y:S01]  /*19e80*/  LDSM.16.M88.4 R16, [R228+0x8000] ;  /* 0x00800000e410783b */ /* 0x004ea20000000200 */
[----:B------:R-:W-:-:S02]  /*19e90*/  IADD3 R226, R228, 0x8020, RZ ;  /* 0x00008020e4e27810 */ /* 0x000fc40007ffe0ff */
[----:B------:R-:W-:Y:S01]  /*19ea0*/  @P1 IADD3 R226, R3, -0x20, RZ ;  /* 0xffffffe003e21810 */ /* 0x000fe20007ffe0ff */
[----:B------:R-:W4:Y:S01]  /*19eb0*/  LDSM.16.M88.4 R56, [R228+0x8800] ;  /* 0x00880000e438783b */ /* 0x000f220000000200 */
[----:B------:R-:W-:-:S03]  /*19ec0*/  MOV R3, 0x40 ;  /* 0x0000004000037802 */ /* 0x000fc60000000f00 */
[----:B------:R-:W1:Y:S01]  /*19ed0*/  LDSM.16.M88.4 R80, [R228+0x9000] ;  /* 0x00900000e450783b */ /* 0x000e620000000200 */
[----:B------:R-:W-:-:S03]  /*19ee0*/  SEL R3, R3, 0xffffffc0, !P2 ;  /* 0xffffffc003037807 */ /* 0x000fc60005000000 */
[----:B---3--:R-:W3:Y:S01]  /*19ef0*/  LDSM.16.M88.4 R28, [R228+0x9800] ;  /* 0x00980000e41c783b */ /* 0x008ee20000000200 */
[----:B------:R-:W-:Y:S02]  /*19f00*/  IADD3 R222, R228, R3, RZ ;  /* 0x00000003e4de7210 */ /* 0x000fe40007ffe0ff */
[----:B------:R-:W-:Y:S01]  /*19f10*/  IADD3 R215, R3, R226, RZ ;  /* 0x000000e203d77210 */ /* 0x000fe20007ffe0ff */
[----:B------:R-:W1:Y:S04]  /*19f20*/  LDSM.16.M88.4 R4, [R226] ;  /* 0x00000000e204783b */ /* 0x000e680000000200 */
[----:B------:R-:W1:Y:S04]  /*19f30*/  LDSM.16.M88.4 R96, [R226+0x800] ;  /* 0x00080000e260783b */ /* 0x000e680000000200 */
[----:B------:R-:W1:Y:S04]  /*19f40*/  LDSM.16.M88.4 R92, [R226+0x1000] ;  /* 0x00100000e25c783b */ /* 0x000e680000000200 */
[----:B------:R-:W3:Y:S04]  /*19f50*/  LDSM.16.M88.4 R88, [R226+0x1800] ;  /* 0x00180000e258783b */ /* 0x000ee80000000200 */
[----:B------:R-:W3:Y:S04]  /*19f60*/  LDSM.16.M88.4 R12, [R222+0x8000] ;  /* 0x00800000de0c783b */ /* 0x000ee80000000200 */
[----:B------:R-:W3:Y:S01]  /*19f70*/  LDSM.16.M88.4 R68, [R222+0x8800] ;  /* 0x00880000de44783b */ /* 0x000ee20000000200 */
[C---:B--2--5:R-:W-:Y:S03]  /*19f80*/  HMMA.16816.F32 R20, R24.reuse, R16, RZ ;  /* 0x000000101814723c */ /* 0x064fe600000018ff */
[----:B------:R-:W3:Y:S04]  /*19f90*/  LDSM.16.M88.4 R60, [R222+0x9000] ;  /* 0x00900000de3c783b */ /* 0x000ee80000000200 */
[----:B------:R-:W2:Y:S01]  /*19fa0*/  LD.E R3, [R10.64+0x18c] ;  /* 0x00018c060a037980 */ /* 0x000ea2000c101900 */
[C---:B------:R-:W-:Y:S03]  /*19fb0*/  HMMA.16816.F32 R16, R24.reuse, R18, RZ ;  /* 0x000000121810723c */ /* 0x040fe600000018ff */
[----:B------:R-:W-:Y:S04]  /*19fc0*/  LDSM.16.M88.4 R104, [R215+0x4800] ;  /* 0x00480000d768783b */ /* 0x000fe80000000200 */
[----:B------:R-:W-:Y:S01]  /*19fd0*/  LDSM.16.M88.4 R100, [R228+0xe800] ;  /* 0x00e80000e464783b */ /* 0x000fe20000000200 */
[C---:B----4-:R-:W-:Y:S08]  /*19fe0*/  HMMA.16816.F32 R32, R24.reuse, R56, RZ ;  /* 0x000000381820723c */ /* 0x050ff000000018ff */
[C---:B-1----:R-:W-:Y:S08]  /*19ff0*/  HMMA.16816.F32 R84, R24.reuse, R80, RZ ;  /* 0x000000501854723c */ /* 0x042ff000000018ff */
[C---:B------:R-:W-:Y:S08]  /*1a000*/  HMMA.16816.F32 R56, R24.reuse, R58, RZ ;  /* 0x0000003a1838723c */ /* 0x040ff000000018ff */
[C---:B------:R-:W-:Y:S08]  /*1a010*/  HMMA.16816.F32 R80, R24.reuse, R82, RZ ;  /* 0x000000521850723c */ /* 0x040ff000000018ff */
[C---:B---3--:R-:W-:Y:S08]  /*1a020*/  HMMA.16816.F32 R76, R24.reuse, R28, RZ ;  /* 0x0000001c184c723c */ /* 0x048ff000000018ff */
[----:B------:R-:W-:Y:S01]  /*1a030*/  HMMA.16816.F32 R24, R24, R30, RZ ;  /* 0x0000001e1818723c */ /* 0x000fe200000018ff */
[----:B------:R-:W1:Y:S07]  /*1a040*/  LDSM.16.M88.4 R28, [R222+0x9800] ;  /* 0x00980000de1c783b */ /* 0x000e6e0000000200 */
        /* <DEDUP_REMOVED lines=11> */
[----:B------:R-:W4:Y:S04]  /*1a100*/  LDSM.16.M88.4 R36, [R215+0x800] ;  /* 0x00080000d724783b */ /* 0x000f280000000200 */
[----:B------:R-:W-:Y:S03]  /*1a110*/  LDSM.16.M88.4 R88, [R229+0x2000] ;  /* 0x00200000e558783b */ /* 0x000fe60000000200 */
[C---:B------:R-:W-:Y:S08]  /*1a120*/  HMMA.16816.F32 R20, R72.reuse, R12, R20 ;  /* 0x0000000c4814723c */ /* 0x040ff00000001814 */
[C---:B------:R-:W-:Y:S01]  /*1a130*/  HMMA.16816.F32 R16, R72.reuse, R14, R16 ;  /* 0x0000000e4810723c */ /* 0x040fe20000001810 */
[----:B------:R-:W3:Y:S07]  /*1a140*/  LDSM.16.M88.4 R12, [R215+0x1000] ;  /* 0x00100000d70c783b */ /* 0x000eee0000000200 */
        /* <DEDUP_REMOVED lines=8> */
[----:B------:R-:W1:Y:S04]  /*1a1d0*/  LDSM.16.M88.4 R28, [R228+0xa000] ;  /* 0x00a00000e41c783b */ /* 0x000e680000000200 */
[----:B------:R-:W1:Y:S03]  /*1a1e0*/  LDSM.16.M88.4 R24, [R228+0xa800] ;  /* 0x00a80000e418783b */ /* 0x000e660000000200 */
[C---:B---3--:R-:W-:Y:S08]  /*1a1f0*/  HMMA.16816.F32 R20, R40.reuse, R4, R20 ;  /* 0x000000042814723c */ /* 0x048ff00000001814 */
[C---:B------:R-:W-:Y:S01]  /*1a200*/  HMMA.16816.F32 R16, R40.reuse, R6, R16 ;  /* 0x000000062810723c */ /* 0x040fe20000001810 */
[----:B------:R-:W3:Y:S07]  /*1a210*/  LDSM.16.M88.4 R4, [R228+0xb000] ;  /* 0x00b00000e404783b */ /* 0x000eee0000000200 */
[C---:B----4-:R-:W-:Y:S08]  /*1a220*/  HMMA.16816.F32 R32, R40.reuse, R36, R32 ;  /* 0x000000242820723c */ /* 0x050ff00000001820 */
[C---:B------:R-:W-:Y:S01]  /*1a230*/  HMMA.16816.F32 R56, R40.reuse, R38, R56 ;  /* 0x000000262838723c */ /* 0x040fe20000001838 */
[----:B------:R-:W-:Y:S07]  /*1a240*/  LDSM.16.M88.4 R36, [R227+0x2000] ;  /* 0x00200000e324783b */ /* 0x000fee0000000200 */
[C---:B------:R-:W-:Y:S08]  /*1a250*/  HMMA.16816.F32 R84, R40.reuse, R12, R84 ;  /* 0x0000000c2854723c */ /* 0x040ff00000001854 */
[----:B------:R-:W-:Y:S01]  /*1a260*/  HMMA.16816.F32 R80, R40, R14, R80 ;  /* 0x0000000e2850723c */ /* 0x000fe20000001850 */
[----:B------:R-:W4:Y:S07]  /*1a270*/  LDSM.16.M88.4 R12, [R226+0x2000] ;  /* 0x00200000e20c783b */ /* 0x000f2e0000000200 */
[C---:B-1----:R-:W-:Y:S08]  /*1a280*/  HMMA.16816.F32 R20, R88.reuse, R28, R20 ;  /* 0x0000001c5814723c */ /* 0x042ff00000001814 */
[----:B------:R-:W-:Y:S01]  /*1a290*/  HMMA.16816.F32 R16, R88, R30, R16 ;  /* 0x0000001e5810723c */ /* 0x000fe20000001810 */
[----:B------:R-:W-:Y:S07]  /*1a2a0*/  LDSM.16.M88.4 R28, [R222+0xa800] ;  /* 0x00a80000de1c783b */ /* 0x000fee0000000200 */
[C---:B------:R-:W-:Y:S08]  /*1a2b0*/  HMMA.16816.F32 R76, R40.reuse, R68, R76 ;  /* 0x00000044284c723c */ /* 0x040ff0000000184c */
[----:B------:R-:W-:Y:S01]  /*1a2c0*/  HMMA.16816.F32 R72, R40, R70, R72 ;  /* 0x000000462848723c */ /* 0x000fe20000001848 */
[----:B------:R-:W1:Y:S04]  /*1a2d0*/  LDSM.16.M88.4 R68, [R226+0x3000] ;  /* 0x00300000e244783b */ /* 0x000e680000000200 */
[----:B------:R-:W-:Y:S03]  /*1a2e0*/  LDSM.16.M88.4 R40, [R226+0x3800] ;  /* 0x00380000e228783b */ /* 0x000fe60000000200 */
[C---:B------:R-:W-:Y:S08]  /*1a2f0*/  HMMA.16816.F32 R32, R88.reuse, R24, R32 ;  /* 0x000000185820723c */ /* 0x040ff00000001820 */
[C---:B------:R-:W-:Y:S01]  /*1a300*/  HMMA.16816.F32 R56, R88.reuse, R26, R56 ;  /* 0x0000001a5838723c */ /* 0x040fe20000001838 */
[----:B------:R-:W-:Y:S07]  /*1a310*/  LDSM.16.M88.4 R24, [R222+0xa000] ;  /* 0x00a00000de18783b */ /* 0x000fee0000000200 */
[C---:B---3--:R-:W-:Y:S08]  /*1a320*/  HMMA.16816.F32 R84, R88.reuse, R4, R84 ;  /* 0x000000045854723c */ /* 0x048ff00000001854 */
[----:B------:R-:W-:Y:S01]  /*1a330*/  HMMA.16816.F32 R80, R88, R6, R80 ;  /* 0x000000065850723c */ /* 0x000fe20000001850 */
[----:B------:R-:W3:Y:S07]  /*1a340*/  LDSM.16.M88.4 R4, [R225+0x2000] ;  /* 0x00200000e104783b */ /* 0x000eee0000000200 */
[C---:B----4-:R-:W-:Y:S08]  /*1a350*/  HMMA.16816.F32 R20, R36.reuse, R12, R20 ;  /* 0x0000000c2414723c */ /* 0x050ff00000001814 */
[----:B------:R-:W-:Y:S01]  /*1a360*/  HMMA.16816.F32 R16, R36, R14, R16 ;  /* 0x0000000e2410723c */ /* 0x000fe20000001810 */
[----:B------:R-:W4:Y:S07]  /*1a370*/  LDSM.16.M88.4 R12, [R222+0xb000] ;  /* 0x00b00000de0c783b */ /* 0x000f2e0000000200 */
[C---:B------:R-:W-:Y:S08]  /*1a380*/  HMMA.16816.F32 R76, R88.reuse, R92, R76 ;  /* 0x0000005c584c723c */ /* 0x040ff0000000184c */
[----:B------:R-:W-:Y:S01]  /*1a390*/  HMMA.16816.F32 R72, R88, R94, R72 ;  /* 0x0000005e5848723c */ /* 0x000fe20000001848 */
[----:B------:R-:W-:Y:S04]  /*1a3a0*/  LDSM.16.M88.4 R88, [R215+0x2000] ;  /* 0x00200000d758783b */ /* 0x000fe80000000200 */
[----:B------:R-:W-:Y:S03]  /*1a3b0*/  LDSM.16.M88.4 R92, [R226+0x4000] ;  /* 0x00400000e25c783b */ /* 0x000fe60000000200 */
[C---:B------:R-:W-:Y:S08]  /*1a3c0*/  HMMA.16816.F32 R32, R36.reuse, R60, R32 ;  /* 0x0000003c2420723c */ /* 0x040ff00000001820 */
[C---:B------:R-:W-:Y:S01]  /*1a3d0*/  HMMA.16816.F32 R56, R36.reuse, R62, R56 ;  /* 0x0000003e2438723c */ /* 0x040fe20000001838 */
[----:B------:R-:W2:Y:S07]  /*1a3e0*/  LDSM.16.M88.4 R60, [R222+0xb800] ;  /* 0x00b80000de3c783b */ /* 0x000eae0000000200 */
[C---:B-1----:R-:W-:Y:S08]  /*1a3f0*/  HMMA.16816.F32 R84, R36.reuse, R68, R84 ;  /* 0x000000442454723c */ /* 0x042ff00000001854 */
[----:B------:R-:W-:Y:S01]  /*1a400*/  HMMA.16816.F32 R80, R36, R70, R80 ;  /* 0x000000462450723c */ /* 0x000fe20000001850 */
[----:B------:R-:W-:Y:S07]  /*1a410*/  LDSM.16.M88.4 R68, [R215+0x2800] ;  /* 0x00280000d744783b */ /* 0x000fee0000000200 */
[C---:B---3--:R-:W-:Y:S08]  /*1a420*/  HMMA.16816.F32 R20, R4.reuse, R24, R20 ;  /* 0x000000180414723c */ /* 0x048ff00000001814 */
[----:B------:R-:W-:Y:S01]  /*1a430*/  HMMA.16816.F32 R16, R4, R26, R16 ;  /* 0x0000001a0410723c */ /* 0x000fe20000001810 */
[----:B------:R-:W1:Y:S07]  /*1a440*/  LDSM.16.M88.4 R24, [R224+0x2000] ;  /* 0x00200000e018783b */ /* 0x000e6e0000000200 */
[C---:B------:R-:W-:Y:S08]  /*1a450*/  HMMA.16816.F32 R76, R36.reuse, R40, R76 ;  /* 0x00000028244c723c */ /* 0x040ff0000000184c */
[----:B------:R-:W-:Y:S01]  /*1a460*/  HMMA.16816.F32 R72, R36, R42, R72 ;  /* 0x0000002a2448723c */ /* 0x000fe20000001848 */
[----:B------:R-:W3:Y:S04]  /*1a470*/  LDSM.16.M88.4 R40, [R215+0x3000] ;  /* 0x00300000d728783b */ /* 0x000ee80000000200 */
[----:B------:R-:W-:Y:S03]  /*1a480*/  LDSM.16.M88.4 R36, [R229+0x4000] ;  /* 0x00400000e524783b */ /* 0x000fe60000000200 */
[C---:B------:R-:W-:Y:S08]  /*1a490*/  HMMA.16816.F32 R32, R4.reuse, R28, R32 ;  /* 0x0000001c0420723c */ /* 0x040ff00000001820 */
[C---:B------:R-:W-:Y:S01]  /*1a4a0*/  HMMA.16816.F32 R56, R4.reuse, R30, R56 ;  /* 0x0000001e0438723c */ /* 0x040fe20000001838 */
[----:B------:R-:W-:Y:S07]  /*1a4b0*/  LDSM.16.M88.4 R28, [R215+0x3800] ;  /* 0x00380000d71c783b */ /* 0x000fee0000000200 */
[C---:B----4-:R-:W-:Y:S08]  /*1a4c0*/  HMMA.16816.F32 R84, R4.reuse, R12, R84 ;  /* 0x0000000c0454723c */ /* 0x050ff00000001854 */
[C---:B------:R-:W-:Y:S01]  /*1a4d0*/  HMMA.16816.F32 R80, R4.reuse, R14, R80 ;  /* 0x0000000e0450723c */ /* 0x040fe20000001850 */
[----:B------:R-:W4:Y:S07]  /*1a4e0*/  LDSM.16.M88.4 R12, [R228+0xc000] ;  /* 0x00c00000e40c783b */ /* 0x000f2e0000000200 */
[C---:B--2---:R-:W-:Y:S08]  /*1a4f0*/  HMMA.16816.F32 R76, R4.reuse, R60, R76 ;  /* 0x0000003c044c723c */ /* 0x044ff0000000184c */
[----:B------:R-:W-:Y:S01]  /*1a500*/  HMMA.16816.F32 R72, R4, R62, R72 ;  /* 0x0000003e0448723c */ /* 0x000fe20000001848 */
[----:B------:R-:W2:Y:S04]  /*1a510*/  LDSM.16.M88.4 R4, [R228+0xc800] ;  /* 0x00c80000e404783b */ /* 0x000ea80000000200 */
[----:B------:R-:W-:Y:S03]  /*1a520*/  LDSM.16.M88.4 R60, [R228+0xd000] ;  /* 0x00d00000e43c783b */ /* 0x000fe60000000200 */
[C---:B-1----:R-:W-:Y:S08]  /*1a530*/  HMMA.16816.F32 R20, R24.reuse, R88, R20 ;  /* 0x000000581814723c */ /* 0x042ff00000001814 */
[C---:B------:R-:W-:Y:S01]  /*1a540*/  HMMA.16816.F32 R16, R24.reuse, R90, R16 ;  /* 0x0000005a1810723c */ /* 0x040fe20000001810 */
[----:B------:R-:W-:Y:S07]  /*1a550*/  LDSM.16.M88.4 R88, [R215+0x4000] ;  /* 0x00400000d758783b */ /* 0x000fee0000000200 */
[C---:B------:R-:W-:Y:S08]  /*1a560*/  HMMA.16816.F32 R32, R24.reuse, R68, R32 ;  /* 0x000000441820723c */ /* 0x040ff00000001820 */
[C---:B------:R-:W-:Y:S01]  /*1a570*/  HMMA.16816.F32 R56, R24.reuse, R70, R56 ;  /* 0x000000461838723c */ /* 0x040fe20000001838 */
[----:B------:R-:W-:Y:S07]  /*1a580*/  LDSM.16.M88.4 R68, [R228+0xd800] ;  /* 0x00d80000e444783b */ /* 0x000fee0000000200 */
[C---:B---3--:R-:W-:Y:S08]  /*1a590*/  HMMA.16816.F32 R84, R24.reuse, R40, R84 ;  /* 0x000000281854723c */ /* 0x048ff00000001854 */
[----:B------:R-:W-:Y:S01]  /*1a5a0*/  HMMA.16816.F32 R80, R24, R42, R80 ;  /* 0x0000002a1850723c */ /* 0x000fe20000001850 */
[----:B------:R-:W1:Y:S07]  /*1a5b0*/  LDSM.16.M88.4 R40, [R227+0x4000] ;  /* 0x00400000e328783b */ /* 0x000e6e0000000200 */
[C---:B----4-:R-:W-:Y:S08]  /*1a5c0*/  HMMA.16816.F32 R20, R36.reuse, R12, R20 ;  /* 0x0000000c2414723c */ /* 0x050ff00000001814 */
[C---:B------:R-:W-:Y:S01]  /*1a5d0*/  HMMA.16816.F32 R16, R36.reuse, R14, R16 ;  /* 0x0000000e2410723c */ /* 0x040fe20000001810 */
[----:B------:R-:W-:Y:S07]  /*1a5e0*/  LDSM.16.M88.4 R12, [R222+0xc000] ;  /* 0x00c00000de0c783b */ /* 0x000fee0000000200 */
[C---:B--2---:R-:W-:Y:S08]  /*1a5f0*/  HMMA.16816.F32 R32, R36.reuse, R4, R32 ;  /* 0x000000042420723c */ /* 0x044ff00000001820 */
[----:B------:R-:W-:Y:S01]  /*1a600*/  HMMA.16816.F32 R56, R36, R6, R56 ;  /* 0x000000062438723c */ /* 0x000fe20000001838 */
[----:B------:R-:W2:Y:S07]  /*1a610*/  LDSM.16.M88.4 R4, [R225+0x4000] ;  /* 0x00400000e104783b */ /* 0x000eae0000000200 */
[C---:B------:R-:W-:Y:S08]  /*1a620*/  HMMA.16816.F32 R76, R24.reuse, R28, R76 ;  /* 0x0000001c184c723c */ /* 0x040ff0000000184c */
[----:B------:R-:W-:Y:S01]  /*1a630*/  HMMA.16816.F32 R72, R24, R30, R72 ;  /* 0x0000001e1848723c */ /* 0x000fe20000001848 */
[----:B------:R-:W3:Y:S04]  /*1a640*/  LDSM.16.M88.4 R28, [R226+0x4800] ;  /* 0x00480000e21c783b */ /* 0x000ee80000000200 */
[----:B------:R-:W4:Y:S03]  /*1a650*/  LDSM.16.M88.4 R24, [R226+0x5000] ;  /* 0x00500000e218783b */ /* 0x000f260000000200 */
[C---:B-1----:R-:W-:Y:S08]  /*1a660*/  HMMA.16816.F32 R20, R40.reuse, R92, R20 ;  /* 0x0000005c2814723c */ /* 0x042ff00000001814 */
[----:B------:R-:W-:Y:S01]  /*1a670*/  HMMA.16816.F32 R16, R40, R94, R16 ;  /* 0x0000005e2810723c */ /* 0x000fe20000001810 */
[----:B------:R-:W-:Y:S07]  /*1a680*/  LDSM.16.M88.4 R92, [R215+0x5000] ;  /* 0x00500000d75c783b */ /* 0x000fee0000000200 */
        /* <DEDUP_REMOVED lines=26> */
[C---:B---3--:R-:W-:Y:S08]  /*1a830*/  HMMA.16816.F32 R32, R4.reuse, R28, R32 ;  /* 0x0000001c0420723c */ /* 0x048ff00000001820 */
[C---:B------:R-:W-:Y:S01]  /*1a840*/  HMMA.16816.F32 R56, R4.reuse, R30, R56 ;  /* 0x0000001e0438723c */ /* 0x040fe20000001838 */
[----:B------:R-:W-:Y:S07]  /*1a850*/  LDSM.16.M88.4 R28, [R225+0x6000] ;  /* 0x00600000e11c783b */ /* 0x000fee0000000200 */
[C---:B----4-:R-:W-:Y:S08]  /*1a860*/  HMMA.16816.F32 R84, R4.reuse, R24, R84 ;  /* 0x000000180454723c */ /* 0x050ff00000001854 */
[----:B------:R-:W-:Y:S01]  /*1a870*/  HMMA.16816.F32 R80, R4, R26, R80 ;  /* 0x0000001a0450723c */ /* 0x000fe20000001850 */
[----:B------:R-:W2:Y:S07]  /*1a880*/  LDSM.16.M88.4 R24, [R222+0xe000] ;  /* 0x00e00000de18783b */ /* 0x000eae0000000200 */
[C---:B-1----:R-:W-:Y:S08]  /*1a890*/  HMMA.16816.F32 R20, R40.reuse, R60, R20 ;  /* 0x0000003c2814723c */ /* 0x042ff00000001814 */
[----:B------:R-:W-:Y:S01]  /*1a8a0*/  HMMA.16816.F32 R16, R40, R62, R16 ;  /* 0x0000003e2810723c */ /* 0x000fe20000001810 */
[----:B------:R-:W1:Y:S07]  /*1a8b0*/  LDSM.16.M88.4 R60, [R228+0xf000] ;  /* 0x00f00000e43c783b */ /* 0x000e6e0000000200 */
[C---:B------:R-:W-:Y:S08]  /*1a8c0*/  HMMA.16816.F32 R76, R4.reuse, R12, R76 ;  /* 0x0000000c044c723c */ /* 0x040ff0000000184c */
[----:B------:R-:W-:Y:S01]  /*1a8d0*/  HMMA.16816.F32 R72, R4, R14, R72 ;  /* 0x0000000e0448723c */ /* 0x000fe20000001848 */
[----:B------:R-:W-:Y:S04]  /*1a8e0*/  LDSM.16.M88.4 R12, [R224+0x6000] ;  /* 0x00600000e00c783b */ /* 0x000fe80000000200 */
[----:B------:R-:W3:Y:S03]  /*1a8f0*/  LDSM.16.M88.4 R4, [R215+0x6000] ;  /* 0x00600000d704783b */ /* 0x000ee60000000200 */
[C---:B------:R-:W-:Y:S08]  /*1a900*/  HMMA.16816.F32 R32, R96.reuse, R104, R32 ;  /* 0x000000686020723c */ /* 0x040ff00000001820 */
[C---:B------:R-:W-:Y:S08]  /*1a910*/  HMMA.16816.F32 R56, R96.reuse, R106, R56 ;  /* 0x0000006a6038723c */ /* 0x040ff00000001838 */
[----:B------:R-:W-:Y:S01]  /*1a920*/  HMMA.16816.F32 R104, R96, R92, R84 ;  /* 0x0000005c6068723c */ /* 0x000fe20000001854 */
[----:B------:R-:W-:Y:S07]  /*1a930*/  LDSM.16.M88.4 R84, [R222+0xe800] ;  /* 0x00e80000de54783b */ /* 0x000fee0000000200 */
[C---:B--2---:R-:W-:Y:S08]  /*1a940*/  HMMA.16816.F32 R20, R28.reuse, R24, R20 ;  /* 0x000000181c14723c */ /* 0x044ff00000001814 */
[----:B------:R-:W-:Y:S01]  /*1a950*/  HMMA.16816.F32 R16, R28, R26, R16 ;  /* 0x0000001a1c10723c */ /* 0x000fe20000001810 */
[----:B------:R-:W2:Y:S07]  /*1a960*/  LDSM.16.M88.4 R24, [R226+0x7000] ;  /* 0x00700000e218783b */ /* 0x000eae0000000200 */
[----:B------:R-:W-:Y:S01]  /*1a970*/  HMMA.16816.F32 R80, R96, R94, R80 ;  /* 0x0000005e6050723c */ /* 0x000fe20000001850 */
[----:B------:R-:W4:Y:S07]  /*1a980*/  LDSM.16.M88.4 R92, [R228+0xf800] ;  /* 0x00f80000e45c783b */ /* 0x000f2e0000000200 */
[----:B-1----:R-:W-:Y:S08]  /*1a990*/  HMMA.16816.F32 R104, R68, R60, R104 ;  /* 0x0000003c4468723c */ /* 0x002ff00000001868 */
[----:B---3--:R-:W-:Y:S08]  /*1a9a0*/  HMMA.16816.F32 R20, R12, R4, R20 ;  /* 0x000000040c14723c */ /* 0x008ff00000001814 */
[C---:B------:R-:W-:Y:S08]  /*1a9b0*/  HMMA.16816.F32 R76, R96.reuse, R88, R76 ;  /* 0x00000058604c723c */ /* 0x040ff0000000184c */
[----:B------:R-:W-:Y:S01]  /*1a9c0*/  HMMA.16816.F32 R88, R96, R90, R72 ;  /* 0x0000005a6058723c */ /* 0x000fe20000001848 */
[----:B------:R-:W-:Y:S07]  /*1a9d0*/  LDSM.16.M88.4 R72, [R215+0x6800] ;  /* 0x00680000d748783b */ /* 0x000fee0000000200 */
[----:B------:R-:W-:Y:S01]  /*1a9e0*/  HMMA.16816.F32 R16, R12, R6, R16 ;  /* 0x000000060c10723c */ /* 0x000fe20000001810 */
[-C--:B------:R-:W-:Y:S01]  /*1a9f0*/  FMUL.FTZ R44, R20, R3.reuse ;  /* 0x00000003142c7220 */ /* 0x080fe20000410000 */
[----:B------:R-:W-:Y:S01]  /*1aa00*/  LDSM.16.M88.4 R4, [R222+0xf000] ;  /* 0x00f00000de04783b */ /* 0x000fe20000000200 */
[----:B------:R-:W-:-:S05]  /*1aa10*/  FMUL.FTZ R46, R21, R3 ;  /* 0x00000003152e7220 */ /* 0x000fca0000410000 */
[----:B------:R-:W-:Y:S08]  /*1aa20*/  HMMA.16816.F32 R80, R68, R62, R80 ;  /* 0x0000003e4450723c */ /* 0x000ff00000001850 */
[----:B--2---:R-:W-:Y:S07]  /*1aa30*/  HMMA.16816.F32 R104, R40, R24, R104 ;  /* 0x000000182868723c */ /* 0x004fee0000001868 */
[----:B------:R-:W-:-:S02]  /*1aa40*/  FMUL.FTZ R24, R22, R3 ;  /* 0x0000000316187220 */ /* 0x000fc40000410000 */
[-C--:B------:R-:W-:Y:S02]  /*1aa50*/  FMUL.FTZ R25, R23, R3.reuse ;  /* 0x0000000317197220 */ /* 0x080fe40000410000 */
[----:B------:R-:W1:Y:S01]  /*1aa60*/  LDSM.16.M88.4 R20, [R226+0x7800] ;  /* 0x00780000e214783b */ /* 0x000e620000000200 */
[----:B------:R-:W-:Y:S01]  /*1aa70*/  HMMA.16816.F32 R32, R68, R100, R32 ;  /* 0x000000644420723c */ /* 0x000fe20000001820 */
[----:B------:R-:W-:-:S07]  /*1aa80*/  FMUL.FTZ R16, R16, R3 ;  /* 0x0000000310107220 */ /* 0x000fce0000410000 */
[C---:B------:R-:W-:Y:S01]  /*1aa90*/  HMMA.16816.F32 R56, R68.reuse, R102, R56 ;  /* 0x000000664438723c */ /* 0x040fe20000001838 */
[----:B------:R2:W3:Y:S07]  /*1aaa0*/  MUFU.TANH R49, R16 ;  /* 0x0000001000317308 */ /* 0x0004ee0000002400 */
[----:B----4-:R-:W-:Y:S01]  /*1aab0*/  HMMA.16816.F32 R76, R68, R92, R76 ;  /* 0x0000005c444c723c */ /* 0x010fe2000000184c */
[----:B------:R-:W-:-:S07]  /*1aac0*/  FMUL.FTZ R51, R17, R3 ;  /* 0x0000000311337220 */ /* 0x000fce0000410000 */
[----:B------:R-:W-:Y:S08]  /*1aad0*/  HMMA.16816.F32 R88, R68, R94, R88 ;  /* 0x0000005e4458723c */ /* 0x000ff00000001858 */
[----:B------:R-:W-:Y:S07]  /*1aae0*/  HMMA.16816.F32 R80, R40, R26, R80 ;  /* 0x0000001a2850723c */ /* 0x000fee0000001850 */
[----:B------:R-:W-:-:S02]  /*1aaf0*/  FMUL.FTZ R26, R18, R3 ;  /* 0x00000003121a7220 */ /* 0x000fc40000410000 */
[----:B------:R-:W-:Y:S02]  /*1ab00*/  FMUL.FTZ R27, R19, R3 ;  /* 0x00000003131b7220 */ /* 0x000fe40000410000 */
[----:B--2---:R-:W2:Y:S01]  /*1ab10*/  LDSM.16.M88.4 R16, [R222+0xf800] ;  /* 0x00f80000de10783b */ /* 0x004ea20000000200 */
[C---:B------:R-:W-:Y:S08]  /*1ab20*/  HMMA.16816.F32 R32, R40.reuse, R36, R32 ;  /* 0x000000242820723c */ /* 0x040ff00000001820 */
[C---:B------:R-:W-:Y:S01]  /*1ab30*/  HMMA.16816.F32 R56, R40.reuse, R38, R56 ;  /* 0x000000262838723c */ /* 0x040fe20000001838 */
[----:B------:R-:W4:Y:S07]  /*1ab40*/  LDSM.16.M88.4 R36, [R215+0x7000] ;  /* 0x00700000d724783b */ /* 0x000f2e0000000200 */
[C---:B-1----:R-:W-:Y:S08]  /*1ab50*/  HMMA.16816.F32 R76, R40.reuse, R20, R76 ;  /* 0x00000014284c723c */ /* 0x042ff0000000184c */
[----:B------:R-:W-:Y:S08]  /*1ab60*/  HMMA.16816.F32 R88, R40, R22, R88 ;  /* 0x000000162858723c */ /* 0x000ff00000001858 */
[C---:B------:R-:W-:Y:S08]  /*1ab70*/  HMMA.16816.F32 R104, R28.reuse, R4, R104 ;  /* 0x000000041c68723c */ /* 0x040ff00000001868 */
[----:B------:R-:W-:Y:S01]  /*1ab80*/  HMMA.16816.F32 R80, R28, R6, R80 ;  /* 0x000000061c50723c */ /* 0x000fe20000001850 */
[----:B------:R-:W1:Y:S01]  /*1ab90*/  LDSM.16.M88.4 R4, [R215+0x7800] ;  /* 0x00780000d704783b */ /* 0x000e620000000200 */
[----:B------:R-:W-:Y:S01]  /*1aba0*/  IMAD R64, R64, 0x10, R45 ;  /* 0x0000001040407824 */ /* 0x000fe200078e022d */
[----:B------:R-:W-:Y:S01]  /*1abb0*/  ISETP.GT.AND P6, PT, R245, R234, PT ;  /* 0x000000eaf500720c */ /* 0x000fe20003fc4270 */
[----:B------:R-:W1:Y:S01]  /*1abc0*/  MUFU.TANH R44, R44 ;  /* 0x0000002c002c7308 */ /* 0x000e620000002400 */
[----:B------:R-:W-:Y:S01]  /*1abd0*/  IADD3 R8, -R8, R65, -R240 ;  /* 0x0000004108087210 */ /* 0x000fe20007ffe9f0 */
[----:B------:R-:W-:-:S04]  /*1abe0*/  DEPBAR.LE SB0, 0x0 ;  /* 0x000080000000791a */ /* 0x000fc80000000000 */
[C---:B------:R-:W-:Y:S08]  /*1abf0*/  HMMA.16816.F32 R32, R28.reuse, R84, R32 ;  /* 0x000000541c20723c */ /* 0x040ff00000001820 */
[C---:B------:R-:W-:Y:S08]  /*1ac00*/  HMMA.16816.F32 R56, R28.reuse, R86, R56 ;  /* 0x000000561c38723c */ /* 0x040ff00000001838 */
[C---:B--2---:R-:W-:Y:S08]  /*1ac10*/  HMMA.16816.F32 R76, R28.reuse, R16, R76 ;  /* 0x000000101c4c723c */ /* 0x044ff0000000184c */
[----:B------:R-:W-:Y:S08]  /*1ac20*/  HMMA.16816.F32 R88, R28, R18, R88 ;  /* 0x000000121c58723c */ /* 0x000ff00000001858 */
[C---:B------:R-:W-:Y:S08]  /*1ac30*/  HMMA.16816.F32 R32, R12.reuse, R72, R32 ;  /* 0x000000480c20723c */ /* 0x040ff00000001820 */
[C---:B------:R-:W-:Y:S08]  /*1ac40*/  HMMA.16816.F32 R56, R12.reuse, R74, R56 ;  /* 0x0000004a0c38723c */ /* 0x040ff00000001838 */
[C---:B----4-:R-:W-:Y:S08]  /*1ac50*/  HMMA.16816.F32 R104, R12.reuse, R36, R104 ;  /* 0x000000240c68723c */ /* 0x050ff00000001868 */
[C---:B------:R-:W-:Y:S08]  /*1ac60*/  HMMA.16816.F32 R80, R12.reuse, R38, R80 ;  /* 0x000000260c50723c */ /* 0x040ff00000001850 */
[C---:B-1----:R-:W-:Y:S08]  /*1ac70*/  HMMA.16816.F32 R76, R12.reuse, R4, R76 ;  /* 0x000000040c4c723c */ /* 0x042ff0000000184c */
        /* <DEDUP_REMOVED lines=8> */
[-C--:B------:R-:W-:Y:S01]  /*1ad00*/  FMUL.FTZ R16, R59, R3.reuse ;  /* 0x000000033b107220 */ /* 0x080fe20000410000 */
[----:B------:R-:W-:Y:S01]  /*1ad10*/  IADD3 R5, R65, 0x1, -R240 ;  /* 0x0000000141057810 */ /* 0x000fe20007ffe8f0 */
        /* <DEDUP_REMOVED lines=21> */
[----:B------:R-:W-:Y:S01]  /*1ae70*/  IMAD.IADD R2, R55, 0x1, R248 ;  /* 0x0000000137027824 */ /* 0x000fe200078e02f8 */
[----:B------:R-:W-:-:S06]  /*1ae80*/  IADD3 R248, R248, R249, RZ ;  /* 0x000000f9f8f87210 */ /* 0x000fcc0007ffe0ff */
[----:B------:R-:W4:Y:S01]  /*1ae90*/  MUFU.TANH R25, R25 ;  /* 0x0000001900197308 */ /* 0x000f220000002400 */
[----:B------:R-:W-:-:S07]  /*1aea0*/  IMAD.IADD R249, R8, 0x1, R249 ;  /* 0x0000000108f97824 */ /* 0x000fce00078e02f9 */
        /* <DEDUP_REMOVED lines=57> */
[-C--:B--2---:R-:W-:Y:S02]  /*1b240*/  IABS R5, R7.reuse ;  /* 0x0000000700057213 */ /* 0x084fe40000000000 */
        /* <DEDUP_REMOVED lines=11> */
[----:B------:R-:W-:-:S02]  /*1b300*/  IMAD.HI.U32 R13, R15, R13, R14 ;  /* 0x0000000d0f0d7227 */ /* 0x000fc400078e000e */
[----:B------:R-:W2:Y:S01]  /*1b310*/  LD.E.64 R14, [R10.64+0x20] ;  /* 0x000020060a0e7980 */ /* 0x000ea2000c101b00 */
[----:B------:R-:W-:-:S03]  /*1b320*/  ISETP.GE.AND P1, PT, R8, RZ, PT ;  /* 0x000000ff0800720c */ /* 0x000fc60003f26270 */
[----:B------:R-:W-:-:S04]  /*1b330*/  IMAD.HI.U32 R6, R13, R2, RZ ;  /* 0x000000020d067227 */ /* 0x000fc800078e00ff */
[----:B------:R-:W-:-:S04]  /*1b340*/  IMAD.HI.U32 R12, R13, R4, RZ ;  /* 0x000000040d0c7227 */ /* 0x000fc800078e00ff */
[-C--:B------:R-:W-:Y:S02]  /*1b350*/  IMAD R2, R6, R3.reuse, R2 ;  /* 0x0000000306027224 */ /* 0x080fe400078e0202 */
[----:B------:R-:W-:Y:S01]  /*1b360*/  IMAD R4, R12, R3, R4 ;  /* 0x000000030c047224 */ /* 0x000fe200078e0204 */
[----:B------:R-:W-:Y:S02]  /*1b370*/  LOP3.LUT R3, RZ, R7, RZ, 0x33, !PT ;  /* 0x00000007ff037212 */ /* 0x000fe400078e33ff */
[C---:B------:R-:W-:Y:S02]  /*1b380*/  ISETP.GT.U32.AND P2, PT, R5.reuse, R2, PT ;  /* 0x000000020500720c */ /* 0x040fe40003f44070 */
[----:B------:R-:W-:-:S11]  /*1b390*/  ISETP.GT.U32.AND P3, PT, R5, R4, PT ;  /* 0x000000040500720c */ /* 0x000fd60003f64070 */
[----:B------:R-:W-:Y:S01]  /*1b3a0*/  @!P2 IMAD.IADD R2, R2, 0x1, -R5 ;  /* 0x000000010202a824 */ /* 0x000fe200078e0a05 */
[----:B------:R-:W-:Y:S02]  /*1b3b0*/  @!P2 IADD3 R6, R6, 0x1, RZ ;  /* 0x000000010606a810 */ /* 0x000fe40007ffe0ff */
[-C--:B------:R-:W-:Y:S02]  /*1b3c0*/  @!P3 IADD3 R4, R4, -R5.reuse, RZ ;  /* 0x800000050404b210 */ /* 0x080fe40007ffe0ff */
[-C--:B------:R-:W-:Y:S02]  /*1b3d0*/  ISETP.GE.U32.AND P4, PT, R2, R5.reuse, PT ;  /* 0x000000050200720c */ /* 0x080fe40003f86070 */
[----:B------:R-:W-:Y:S02]  /*1b3e0*/  ISETP.GE.U32.AND P5, PT, R4, R5, PT ;  /* 0x000000050400720c */ /* 0x000fe40003fa6070 */
[----:B------:R-:W-:Y:S02]  /*1b3f0*/  LOP3.LUT R2, R0, R7, RZ, 0x3c, !PT ;  /* 0x0000000700027212 */ /* 0x000fe400078e3cff */
[----:B------:R-:W-:-:S02]  /*1b400*/  @!P3 IADD3 R12, R12, 0x1, RZ ;  /* 0x000000010c0cb810 */ /* 0x000fc40007ffe0ff */
[----:B------:R-:W-:Y:S02]  /*1b410*/  ISETP.GE.AND P3, PT, R2, RZ, PT ;  /* 0x000000ff0200720c */ /* 0x000fe40003f66270 */
[----:B------:R-:W-:-:S03]  /*1b420*/  ISETP.NE.AND P2, PT, R7, RZ, PT ;  /* 0x000000ff0700720c */ /* 0x000fc60003f45270 */
[----:B------:R-:W-:Y:S02]  /*1b430*/  @P4 IADD3 R6, R6, 0x1, RZ ;  /* 0x0000000106064810 */ /* 0x000fe40007ffe0ff */
[----:B------:R-:W-:-:S03]  /*1b440*/  @P5 IADD3 R12, R12, 0x1, RZ ;  /* 0x000000010c0c5810 */ /* 0x000fc60007ffe0ff */
[----:B------:R-:W-:-:S03]  /*1b450*/  @!P1 IMAD.MOV R6, RZ, RZ, -R6 ;  /* 0x000000ffff069224 */ /* 0x000fc600078e0a06 */
[----:B------:R-:W-:Y:S02]  /*1b460*/  @!P3 IMAD.MOV R12, RZ, RZ, -R12 ;  /* 0x000000ffff0cb224 */ /* 0x000fe400078e0a0c */
[----:B------:R-:W-:-:S03]  /*1b470*/  SEL R2, R3, R6, !P2 ;  /* 0x0000000603027207 */ /* 0x000fc60005000000 */
[----:B------:R-:W-:Y:S02]  /*1b480*/  SEL R3, R3, R12, !P2 ;  /* 0x0000000c03037207 */ /* 0x000fe40005000000 */
[--C-:B------:R-:W-:Y:S01]  /*1b490*/  IMAD.WIDE R28, R2, 0x4, R242.reuse ;  /* 0x00000004021c7825 */ /* 0x100fe200078e02f2 */
[----:B------:R-:W3:Y:S03]  /*1b4a0*/  LD.E.64 R12, [R10.64+0x38] ;  /* 0x000038060a0c7980 */ /* 0x000ee6000c101b00 */
[C---:B------:R-:W-:Y:S01]  /*1b4b0*/  IMAD.WIDE R18, R3.reuse, 0x4, R242 ;  /* 0x0000000403127825 */ /* 0x040fe200078e02f2 */
[----:B------:R-:W4:Y:S04]  /*1b4c0*/  LD.E R5, [R28.64] ;  /* 0x000000061c057980 */ /* 0x000f28000c101900 */
[----:B------:R-:W4:Y:S01]  /*1b4d0*/  LD.E R6, [R18.64] ;  /* 0x0000000612067980 */ /* 0x000f22000c101900 */
[----:B------:R-:W-:-:S05]  /*1b4e0*/  IADD3 R4, R3, -R2, RZ ;  /* 0x8000000203047210 */ /* 0x000fca0007ffe0ff */
[----:B------:R-:W-:-:S05]  /*1b4f0*/  IMAD R4, R7, R4, -0x40 ;  /* 0xffffffc007047424 */ /* 0x000fca00078e0204 */
[----:B------:R-:W-:Y:S01]  /*1b500*/  SHF.R.S32.HI R3, RZ, 0x1f, R4 ;  /* 0x0000001fff037819 */ /* 0x000fe20000011404 */
[----:B---3--:R-:W-:-:S04]  /*1b510*/  IMAD R2, R13, R4, RZ ;  /* 0x000000040d027224 */ /* 0x008fc800078e02ff */
[C---:B------:R-:W-:Y:S02]  /*1b520*/  IMAD R2, R12.reuse, R3, R2 ;  /* 0x000000030c027224 */ /* 0x040fe400078e0202 */
[----:B----4-:R-:W-:Y:S02]  /*1b530*/  IMAD.IADD R5, R5, 0x1, -R6 ;  /* 0x0000000105057824 */ /* 0x010fe400078e0a06 */
[----:B------:R-:W-:-:S03]  /*1b540*/  IMAD.WIDE.U32 R6, R12, R4, RZ ;  /* 0x000000040c067225 */ /* 0x000fc600078e00ff */
[----:B------:R-:W-:Y:S01]  /*1b550*/  SHF.R.S32.HI R4, RZ, 0x1f, R5 ;  /* 0x0000001fff047819 */ /* 0x000fe20000011405 */
[----:B--2---:R-:W-:Y:S02]  /*1b560*/  IMAD R3, R15, R5, RZ ;  /* 0x000000050f037224 */ /* 0x004fe400078e02ff */
[----:B------:R-:W-:Y:S02]  /*1b570*/  IMAD.IADD R7, R7, 0x1, R2 ;  /* 0x0000000107077824 */ /* 0x000fe400078e0202 */
[----:B------:R-:W-:Y:S02]  /*1b580*/  IMAD R3, R14, R4, R3 ;  /* 0x000000040e037224 */ /* 0x000fe400078e0203 */
[----:B------:R-:W-:-:S04]  /*1b590*/  IMAD.WIDE.U32 R6, R5, R14, R6 ;  /* 0x0000000e05067225 */ /* 0x000fc800078e0006 */
[----:B------:R-:W-:Y:S01]  /*1b5a0*/  IMAD.MOV.U32 R5, RZ, RZ, R6 ;  /* 0x000000ffff057224 */ /* 0x000fe200078e0006 */
[----:B------:R-:W-:Y:S01]  /*1b5b0*/  IADD3 R2, R7, R3, RZ ;  /* 0x0000000307027210 */ /* 0x000fe20007ffe0ff */
[----:B------:R-:W-:Y:S05]  /*1b5c0*/  BRA `(.L_x_3869) ;  /* 0x0000003000007947 */ /* 0x000fea0003800000 */
.L_x_3868:
[----:B------:R-:W2:Y:S02]  /*1b5d0*/  LD.E R5, [R10.64+0x38] ;  /* 0x000038060a057980 */ /* 0x000ea4000c101900 */
[----:B--2---:R-:W-:-:S04]  /*1b5e0*/  LEA R5, -R5, RZ, 0x6 ;  /* 0x000000ff05057211 */ /* 0x004fc800078e31ff */
[----:B------:R-:W-:Y:S02]  /*1b5f0*/  SHF.R.S32.HI R2, RZ, 0x1f, R5 ;  /* 0x0000001fff027819 */ /* 0x000fe40000011405 */
.L_x_3869:
[----:B------:R-:W-:Y:S05]  /*1b600*/  BSYNC B0 ;  /* 0x0000000000007941 */ /* 0x000fea0003800000 */
.L_x_3867:
        /* <DEDUP_REMOVED lines=9> */
[----:B------:R-:W-:Y:S01]  /*1b6a0*/  @!PT LDS RZ, [RZ] ;  /* 0x00000000fffff984 */ /* 0x000fe20000000800 */
[----:B------:R-:W-:Y:S01]  /*1b6b0*/  @!PT LDS RZ, [RZ] ;  /* 0x00000000fffff984 */ /* 0x000fe20000000800 */
[----:B------:R-:W-:Y:S01]  /*1b6c0*/  @!PT LDS RZ, [RZ] ;  /* 0x00000000fffff984 */ /* 0x000fe20000000800 */
[----:B------:R1:W-:Y:S03]  /*1b6d0*/  @P5 LDGSTS.E.BYPASS.LTC128B.128 [R244+0x8000], [R38.64] ;  /* 0x0800000026f45fae */ /* 0x0003e6000b901d46 */
[C---:B------:R-:W-:Y:S01]  /*1b6e0*/  @P5 LEA.HI.X R37, R3.reuse, R235, R2, 0x1, P1 ;  /* 0x000000eb03255211 */ /* 0x040fe200008f0c02 */
[----:B------:R1:W-:Y:S01]  /*1b6f0*/  @!P5 STS.128 [R244+0x8000], RZ ;  /* 0x008000fff400d388 */ /* 0x0003e20000000c00 */
        /* <DEDUP_REMOVED lines=28> */
[--C-:B------:R-:W-:Y:S02]  /*1b8c0*/  @P4 IMAD.MOV.U32 R3, RZ, RZ, R39.reuse ;  /* 0x000000ffff034224 */ /* 0x100fe400078e0027 */
        /* <DEDUP_REMOVED lines=81> */
.L_x_3866:
[----:B-1234-:R-:W-:Y:S05]  /*1bde0*/  BSYNC B1 ;  /* 0x0000000000017941 */ /* 0x01efea0003800000 */
.L_x_3865:
[----:B------:R-:W2:Y:S01]  /*1bdf0*/  LD.E R187, [R10.64+0xdc] ;  /* 0x0000dc060abb7980 */ /* 0x000ea2000c101900 */
[----:B------:R-:W-:-:S02]  /*1be00*/  IMAD.IADD R7, R0, 0x1, R9 ;  /* 0x0000000100077824 */ /* 0x000fc400078e0209 */
[----:B------:R-:W-:-:S03]  /*1be10*/  IMAD.SHL.U32 R223, R47, 0x2, RZ ;  /* 0x000000022fdf7824 */ /* 0x000fc600078e00ff */
[CC--:B------:R-:W-:Y:S01]  /*1be20*/  ISETP.GE.AND P1, PT, R7.reuse, R250.reuse, PT ;  /* 0x000000fa0700720c */ /* 0x0c0fe20003f26270 */
[--C-:B------:R-:W-:Y:S01]  /*1be30*/  IMAD R220, R48, 0x2, R223.reuse ;  /* 0x0000000230dc7824 */ /* 0x100fe200078e02df */
[C---:B------:R-:W-:Y:S01]  /*1be40*/  IADD3 R2, R7.reuse, 0x1, RZ ;  /* 0x0000000107027810 */ /* 0x040fe20007ffe0ff */
[----:B------:R-:W-:Y:S01]  /*1be50*/  IMAD R221, R50, 0x2, R223 ;  /* 0x0000000232dd7824 */ /* 0x000fe200078e02df */
[C---:B------:R-:W-:Y:S01]  /*1be60*/  ISETP.GE.OR P1, PT, R7.reuse, R247, !P1 ;  /* 0x000000f70700720c */ /* 0x040fe20004f26670 */
[----:B------:R-:W-:Y:S01]  /*1be70*/  LDSM.16.MT88.4 R156, [R223+0x10000] ;  /* 0x01000000df9c783b */ /* 0x000fe20000004200 */
[----:B------:R-:W-:Y:S01]  /*1be80*/  IADD3 R0, R7, 0x8, RZ ;  /* 0x0000000807007810 */ /* 0x000fe20007ffe0ff */
[----:B------:R-:W-:Y:S01]  /*1be90*/  IMAD R219, R48, 0x2, R221 ;  /* 0x0000000230db7824 */ /* 0x000fe200078e02dd */
[C---:B------:R-:W-:Y:S01]  /*1bea0*/  ISETP.GE.AND P4, PT, R2.reuse, R250, PT ;  /* 0x000000fa0200720c */ /* 0x040fe20003f86270 */
[----:B------:R-:W-:Y:S01]  /*1beb0*/  LDSM.16.MT88.4 R140, [R220+0x10000] ;  /* 0x01000000dc8c783b */ /* 0x000fe20000004200 */
[----:B------:R-:W-:-:S02]  /*1bec0*/  ISETP.GE.AND P2, PT, R2, R249, PT ;  /* 0x000000f90200720c */ /* 0x000fc40003f46270 */
[-C--:B------:R-:W-:Y:S01]  /*1bed0*/  ISETP.GE.AND P5, PT, R7, R249.reuse, PT ;  /* 0x000000f90700720c */ /* 0x080fe20003fa6270 */
[----:B------:R-:W-:Y:S01]  /*1bee0*/  LDSM.16.MT88.4 R148, [R221+0x10000] ;  /* 0x01000000dd94783b */ /* 0x000fe20000004200 */
[----:B------:R-:W-:Y:S02]  /*1bef0*/  FSEL R3, R44, -INF , !P1 ;  /* 0xff8000002c037808 */ /* 0x000fe40004800000 */
[C---:B------:R-:W-:Y:S01]  /*1bf00*/  ISETP.GE.AND P3, PT, R0.reuse, R250, PT ;  /* 0x000000fa0000720c */ /* 0x040fe20003f66270 */
[----:B------:R-:W-:Y:S01]  /*1bf10*/  LDSM.16.MT88.4 R132, [R219+0x10000] ;  /* 0x01000000db84783b */ /* 0x000fe20000004200 */
[----:B------:R-:W-:Y:S02]  /*1bf20*/  ISETP.GE.AND P1, PT, R0, R249, PT ;  /* 0x000000f90000720c */ /* 0x000fe40003f26270 */
[C---:B------:R-:W-:Y:S01]  /*1bf30*/  ISETP.GE.OR P4, PT, R2.reuse, R247, !P4 ;  /* 0x000000f70200720c */ /* 0x040fe20006786670 */
[----:B------:R-:W-:Y:S01]  /*1bf40*/  LDSM.16.MT88.4 R40, [R223+0x12000] ;  /* 0x01200000df28783b */ /* 0x000fe20000004200 */
[----:B------:R-:W-:-:S02]  /*1bf50*/  ISETP.GE.OR P2, PT, R2, R248, !P2 ;  /* 0x000000f80200720c */ /* 0x000fc40005746670 */
[CC--:B------:R-:W-:Y:S01]  /*1bf60*/  ISETP.GE.OR P5, PT, R7.reuse, R248.reuse, !P5 ;  /* 0x000000f80700720c */ /* 0x0c0fe20006fa6670 */
        /* <DEDUP_REMOVED lines=14> */
[----:B------:R-:W-:Y:S01]  /*1c050*/  FSEL R49, R49, -INF , !P3 ;  /* 0xff80000031317808 */ /* 0x000fe20005800000 */
[----:B------:R-:W-:Y:S01]  /*1c060*/  LDSM.16.MT88.4 R96, [R219+0x14000] ;  /* 0x01400000db60783b */ /* 0x000fe20000004200 */
[----:B------:R-:W-:-:S02]  /*1c070*/  ISETP.GE.AND P2, PT, R0, R250, PT ;  /* 0x000000fa0000720c */ /* 0x000fc40003f46270 */
[----:B------:R-:W-:Y:S01]  /*1c080*/  ISETP.GE.AND P3, PT, R0, R249, PT ;  /* 0x000000f90000720c */ /* 0x000fe20003f66270 */
[----:B------:R-:W-:Y:S01]  /*1c090*/  LDSM.16.MT88.4 R104, [R223+0x16000] ;  /* 0x01600000df68783b */ /* 0x000fe20000004200 */
[CC--:B------:R-:W-:Y:S02]  /*1c0a0*/  ISETP.GE.OR P5, PT, R2.reuse, R247.reuse, !P5 ;  /* 0x000000f70200720c */ /* 0x0c0fe40006fa6670 */
[-C--:B------:R-:W-:Y:S01]  /*1c0b0*/  ISETP.GE.OR P4, PT, R2, R248.reuse, !P4 ;  /* 0x000000f80200720c */ /* 0x080fe20006786670 */
[----:B------:R-:W-:Y:S01]  /*1c0c0*/  LDSM.16.MT88.4 R112, [R221+0x16000] ;  /* 0x01600000dd70783b */ /* 0x000fe20000004200 */
[----:B------:R-:W-:Y:S02]  /*1c0d0*/  IADD3 R2, R7, 0x11, RZ ;  /* 0x0000001107027810 */ /* 0x000fe40007ffe0ff */
[C---:B------:R-:W-:Y:S01]  /*1c0e0*/  ISETP.GE.OR P2, PT, R0.reuse, R247, !P2 ;  /* 0x000000f70000720c */ /* 0x040fe20005746670 */
[----:B------:R-:W-:Y:S01]  /*1c0f0*/  LDSM.16.MT88.4 R120, [R220+0x16000] ;  /* 0x01600000dc78783b */ /* 0x000fe20000004200 */
[----:B------:R-:W-:-:S02]  /*1c100*/  ISETP.GE.OR P3, PT, R0, R248, !P3 ;  /* 0x000000f80000720c */ /* 0x000fc40005f66670 */
[----:B------:R-:W-:Y:S01]  /*1c110*/  IADD3 R0, R7, 0x18, RZ ;  /* 0x0000001807007810 */ /* 0x000fe20007ffe0ff */
[----:B------:R-:W-:Y:S01]  /*1c120*/  LDSM.16.MT88.4 R28, [R223+0x12800] ;  /* 0x01280000df1c783b */ /* 0x000fe20000004200 */
[----:B------:R-:W-:Y:S02]  /*1c130*/  FSEL R26, R26, -INF , !P1 ;  /* 0xff8000001a1a7808 */ /* 0x000fe40004800000 */
[----:B------:R-:W-:Y:S02]  /*1c140*/  FSEL R51, R51, -INF , !P5 ;  /* 0xff80000033337808 */ /* 0x000fe40006800000 */
[C---:B------:R-:W-:Y:S02]  /*1c150*/  ISETP.GE.AND P1, PT, R2.reuse, R250, PT ;  /* 0x000000fa0200720c */ /* 0x040fe40003f26270 */
[----:B------:R-:W-:Y:S02]  /*1c160*/  ISETP.GE.AND P5, PT, R2, R249, PT ;  /* 0x000000f90200720c */ /* 0x000fe40003fa6270 */
[----:B------:R-:W-:-:S02]  /*1c170*/  FSEL R27, R27, -INF , !P4 ;  /* 0xff8000001b1b7808 */ /* 0x000fc40006000000 */
[----:B------:R-:W-:Y:S02]  /*1c180*/  FSEL R6, R32, -INF , !P2 ;  /* 0xff80000020067808 */ /* 0x000fe40005000000 */
[C---:B------:R-:W-:Y:S02]  /*1c190*/  ISETP.GE.AND P4, PT, R0.reuse, R250, PT ;  /* 0x000000fa0000720c */ /* 0x040fe40003f86270 */
[----:B------:R-:W-:Y:S02]  /*1c1a0*/  ISETP.GE.AND P2, PT, R0, R249, PT ;  /* 0x000000f90000720c */ /* 0x000fe40003f46270 */
[C---:B------:R-:W-:Y:S02]  /*1c1b0*/  ISETP.GE.OR P1, PT, R2.reuse, R247, !P1 ;  /* 0x000000f70200720c */ /* 0x040fe40004f26670 */
[----:B------:R-:W-:Y:S02]  /*1c1c0*/  ISETP.GE.OR P5, PT, R2, R248, !P5 ;  /* 0x000000f80200720c */ /* 0x000fe40006fa6670 */
[----:B------:R-:W-:-:S02]  /*1c1d0*/  IADD3 R2, R7, 0x19, RZ ;  /* 0x0000001907027810 */ /* 0x000fc40007ffe0ff */
[C---:B------:R-:W-:Y:S02]  /*1c1e0*/  ISETP.GE.OR P4, PT, R0.reuse, R247, !P4 ;  /* 0x000000f70000720c */ /* 0x040fe40006786670 */
[----:B------:R-:W-:Y:S02]  /*1c1f0*/  ISETP.GE.OR P2, PT, R0, R248, !P2 ;  /* 0x000000f80000720c */ /* 0x000fe40005746670 */
[----:B------:R-:W-:Y:S02]  /*1c200*/  IADD3 R0, R7, 0x20, RZ ;  /* 0x0000002007007810 */ /* 0x000fe40007ffe0ff */
[----:B------:R-:W-:Y:S02]  /*1c210*/  FSEL R5, R33, -INF , !P1 ;  /* 0xff80000021057808 */ /* 0x000fe40004800000 */
[----:B------:R-:W-:Y:S02]  /*1c220*/  ISETP.GE.AND P1, PT, R2, R249, PT ;  /* 0x000000f90200720c */ /* 0x000fe40003f26270 */
[----:B------:R-:W-:-:S02]  /*1c230*/  FSEL R8, R21, -INF , !P5 ;  /* 0xff80000015087808 */ /* 0x000fc40006800000 */
[----:B------:R-:W-:Y:S02]  /*1c240*/  FSEL R4, R35, -INF , !P4 ;  /* 0xff80000023047808 */ /* 0x000fe40006000000 */
[C---:B------:R-:W-:Y:S02]  /*1c250*/  ISETP.GE.AND P5, PT, R0.reuse, R250, PT ;  /* 0x000000fa0000720c */ /* 0x040fe40003fa6270 */
[----:B------:R-:W-:Y:S02]  /*1c260*/  ISETP.GE.AND P4, PT, R0, R249, PT ;  /* 0x000000f90000720c */ /* 0x000fe40003f86270 */
[-C--:B------:R-:W-:Y:S02]  /*1c270*/  ISETP.GE.OR P1, PT, R2, R248.reuse, !P1 ;  /* 0x000000f80200720c */ /* 0x080fe40004f26670 */
[C---:B------:R-:W-:Y:S02]  /*1c280*/  ISETP.GE.OR P5, PT, R0.reuse, R247, !P5 ;  /* 0x000000f70000720c */ /* 0x040fe40006fa6670 */
[----:B------:R-:W-:-:S02]  /*1c290*/  ISETP.GE.OR P4, PT, R0, R248, !P4 ;  /* 0x000000f80000720c */ /* 0x000fc40006786670 */
[----:B------:R-:W-:Y:S02]  /*1c2a0*/  FSEL R0, R16, -INF , !P1 ;  /* 0xff80000010007808 */ /* 0x000fe40004800000 */
[----:B------:R-:W-:Y:S02]  /*1c2b0*/  FMNMX.FTZ R16, R3, R46, !PT ;  /* 0x0000002e03107209 */ /* 0x000fe40007810000 */
[----:B------:R-:W-:Y:S02]  /*1c2c0*/  FSEL R12, R20, -INF , !P3 ;  /* 0xff800000140c7808 */ /* 0x000fe40005800000 */
[----:B------:R-:W-:Y:S02]  /*1c2d0*/  FMNMX.FTZ R16, R49, R16, !PT ;  /* 0x0000001031107209 */ /* 0x000fe40007810000 */
[----:B------:R-:W-:Y:S02]  /*1c2e0*/  ISETP.GE.AND P3, PT, R2, R250, PT ;  /* 0x000000fa0200720c */ /* 0x000fe40003f66270 */
[----:B------:R-:W-:-:S02]  /*1c2f0*/  FMNMX.FTZ R15, R51, R16, !PT ;  /* 0x00000010330f7209 */ /* 0x000fc40007810000 */
[----:B------:R-:W-:Y:S02]  /*1c300*/  ISETP.GE.OR P3, PT, R2, R247, !P3 ;  /* 0x000000f70200720c */ /* 0x000fe40005f66670 */
[----:B------:R-:W-:Y:S02]  /*1c310*/  FMNMX.FTZ R16, R6, R15, !PT ;  /* 0x0000000f06107209 */ /* 0x000fe40007810000 */
[----:B------:R-:W-:Y:S02]  /*1c320*/  IADD3 R14, R7, 0x21, RZ ;  /* 0x00000021070e7810 */ /* 0x000fe40007ffe0ff */
[----:B------:R-:W-:Y:S02]  /*1c330*/  FMNMX.FTZ R15, R5, R16, !PT ;  /* 0x00000010050f7209 */ /* 0x000fe40007810000 */
[----:B------:R-:W-:Y:S02]  /*1c340*/  FSEL R9, R22, -INF , !P2 ;  /* 0xff80000016097808 */ /* 0x000fe40005000000 */
[----:B------:R-:W-:Y:S01]  /*1c350*/  FSEL R2, R34, -INF , !P3 ;  /* 0xff80000022027808 */ /* 0x000fe20005800000 */
[----:B------:R-:W-:Y:S01]  /*1c360*/  LDSM.16.MT88.4 R20, [R221+0x10800] ;  /* 0x01080000dd14783b */ /* 0x000fe20000004200 */
[----:B------:R-:W-:-:S02]  /*1c370*/  FMNMX.FTZ R17, R24, R25, !PT ;  /* 0x0000001918117209 */ /* 0x000fc40007810000 */
[C---:B------:R-:W-:Y:S02]  /*1c380*/  ISETP.GE.AND P2, PT, R14.reuse, R250, PT ;  /* 0x000000fa0e00720c */ /* 0x040fe40003f46270 */
[----:B------:R-:W-:Y:S02]  /*1c390*/  ISETP.GE.AND P3, PT, R14, R249, PT ;  /* 0x000000f90e00720c */ /* 0x000fe40003f66270 */
[----:B------:R-:W-:Y:S02]  /*1c3a0*/  IADD3 R13, R7, 0x28, RZ ;  /* 0x00000028070d7810 */ /* 0x000fe40007ffe0ff */
[----:B------:R-:W-:Y:S02]  /*1c3b0*/  FMNMX.FTZ R15, R4, R15, !PT ;  /* 0x0000000f040f7209 */ /* 0x000fe40007810000 */
[----:B------:R-:W-:Y:S02]  /*1c3c0*/  FMNMX.FTZ R16, R26, R17, !PT ;  /* 0x000000111a107209 */ /* 0x000fe40007810000 */
[----:B------:R-:W-:-:S02]  /*1c3d0*/  FSEL R172, R172, -INF , !P5 ;  /* 0xff800000acac7808 */ /* 0x000fc40006800000 */
[C---:B------:R-:W-:Y:S02]  /*1c3e0*/  ISETP.GE.OR P2, PT, R14.reuse, R247, !P2 ;  /* 0x000000f70e00720c */ /* 0x040fe40005746670 */
[----:B------:R-:W-:Y:S02]  /*1c3f0*/  ISETP.GE.OR P3, PT, R14, R248, !P3 ;  /* 0x000000f80e00720c */ /* 0x000fe40005f66670 */
[C---:B------:R-:W-:Y:S02]  /*1c400*/  ISETP.GE.AND P1, PT, R13.reuse, R250, PT ;  /* 0x000000fa0d00720c */ /* 0x040fe40003f26270 */
[----:B------:R-:W-:Y:S02]  /*1c410*/  ISETP.GE.AND P5, PT, R13, R249, PT ;  /* 0x000000f90d00720c */ /* 0x000fe40003fa6270 */
[----:B------:R-:W-:Y:S02]  /*1c420*/  IADD3 R14, R7, 0x29, RZ ;  /* 0x00000029070e7810 */ /* 0x000fe40007ffe0ff */
[----:B------:R-:W-:-:S02]  /*1c430*/  FMNMX.FTZ R15, R2, R15, !PT ;  /* 0x0000000f020f7209 */ /* 0x000fc40007810000 */
[----:B------:R-:W-:Y:S02]  /*1c440*/  FMNMX.FTZ R17, R27, R16, !PT ;  /* 0x000000101b117209 */ /* 0x000fe40007810000 */
[----:B------:R-:W-:Y:S02]  /*1c450*/  FSEL R176, R176, -INF , !P4 ;  /* 0xff800000b0b07808 */ /* 0x000fe40006000000 */
[----:B------:R-:W-:Y:S02]  /*1c460*/  FSEL R179, R179, -INF , !P2 ;  /* 0xff800000b3b37808 */ /* 0x000fe40005000000 */
[C---:B------:R-:W-:Y:S02]  /*1c470*/  ISETP.GE.OR P1, PT, R13.reuse, R247, !P1 ;  /* 0x000000f70d00720c */ /* 0x040fe40004f26670 */
[----:B------:R-:W-:Y:S02]  /*1c480*/  ISETP.GE.OR P5, PT, R13, R248, !P5 ;  /* 0x000000f80d00720c */ /* 0x000fe40006fa6670 */
[----:B------:R-:W-:-:S02]  /*1c490*/  ISETP.GE.AND P4, PT, R14, R250, PT ;  /* 0x000000fa0e00720c */ /* 0x000fc40003f86270 */
[----:B------:R-:W-:Y:S02]  /*1c4a0*/  ISETP.GE.AND P2, PT, R14, R249, PT ;  /* 0x000000f90e00720c */ /* 0x000fe40003f46270 */
[----:B------:R-:W-:Y:S02]  /*1c4b0*/  IADD3 R13, R7, 0x30, RZ ;  /* 0x00000030070d7810 */ /* 0x000fe40007ffe0ff */
[----:B------:R-:W-:Y:S02]  /*1c4c0*/  FMNMX.FTZ R16, R172, R15, !PT ;  /* 0x0000000fac107209 */ /* 0x000fe40007810000 */
[----:B------:R-:W-:Y:S02]  /*1c4d0*/  FMNMX.FTZ R17, R12, R17, !PT ;  /* 0x000000110c117209 */ /* 0x000fe40007810000 */
[----:B------:R-:W-:Y:S02]  /*1c4e0*/  FSEL R183, R183, -INF , !P3 ;  /* 0xff800000b7b77808 */ /* 0x000fe40005800000 */
        /* <DEDUP_REMOVED lines=9> */
[C---:B------:R-:W-:Y:S02]  /*1c580*/  ISETP.GE.OR P3, PT, R13.reuse, R247, !P3 ;  /* 0x000000f70d00720c */ /* 0x040fe40005f66670 */
[----:B------:R-:W-:Y:S02]  /*1c590*/  ISETP.GE.OR P1, PT, R13, R248, !P1 ;  /* 0x000000f80d00720c */ /* 0x000fe40004f26670 */
[----:B------:R-:W-:Y:S02]  /*1c5a0*/  ISETP.GE.AND P5, PT, R14, R250, PT ;  /* 0x000000fa0e00720c */ /* 0x000fe40003fa6270 */
[----:B------:R-:W-:-:S02]  /*1c5b0*/  FSEL R174, R174, -INF , !P4 ;  /* 0xff800000aeae7808 */ /* 0x000fc40006000000 */
[----:B------:R-:W-:Y:S02]  /*1c5c0*/  FMNMX.FTZ R15, R181, R16, !PT ;  /* 0x00000010b50f7209 */ /* 0x000fe40007810000 */
[----:B------:R-:W-:Y:S02]  /*1c5d0*/  IADD3 R13, R7, 0x38, RZ ;  /* 0x00000038070d7810 */ /* 0x000fe40007ffe0ff */
[----:B------:R-:W-:Y:S02]  /*1c5e0*/  FMNMX.FTZ R17, R9, R18, !PT ;  /* 0x0000001209117209 */ /* 0x000fe40007810000 */
[----:B------:R-:W-:Y:S02]  /*1c5f0*/  IADD3 R7, R7, 0x39, RZ ;  /* 0x0000003907077810 */ /* 0x000fe40007ffe0ff */
[----:B------:R-:W-:Y:S02]  /*1c600*/  FSEL R195, R195, -INF , !P3 ;  /* 0xff800000c3c37808 */ /* 0x000fe40005800000 */
[----:B------:R-:W-:-:S02]  /*1c610*/  ISETP.GE.OR P5, PT, R14, R247, !P5 ;  /* 0x000000f70e00720c */ /* 0x000fc40006fa6670 */
[----:B------:R-:W-:Y:S02]  /*1c620*/  FMNMX.FTZ R16, R174, R15, !PT ;  /* 0x0000000fae107209 */ /* 0x000fe40007810000 */
[-C--:B------:R-:W-:Y:S02]  /*1c630*/  ISETP.GE.AND P4, PT, R13, R250.reuse, PT ;  /* 0x000000fa0d00720c */ /* 0x080fe40003f86270 */
[----:B------:R-:W-:Y:S02]  /*1c640*/  FMNMX.FTZ R17, R0, R17, !PT ;  /* 0x0000001100117209 */ /* 0x000fe40007810000 */
[----:B------:R-:W-:Y:S02]  /*1c650*/  ISETP.GE.AND P3, PT, R7, R250, PT ;  /* 0x000000fa0700720c */ /* 0x000fe40003f66270 */
[----:B------:R-:W-:Y:S02]  /*1c660*/  FSEL R194, R194, -INF , !P5 ;  /* 0xff800000c2c27808 */ /* 0x000fe40006800000 */
[----:B------:R-:W-:-:S02]  /*1c670*/  FMNMX.FTZ R15, R195, R16, !PT ;  /* 0x00000010c30f7209 */ /* 0x000fc40007810000 */
[----:B------:R-:W-:Y:S02]  /*1c680*/  ISETP.GE.OR P4, PT, R13, R247, !P4 ;  /* 0x000000f70d00720c */ /* 0x000fe40006786670 */
[----:B------:R-:W-:Y:S02]  /*1c690*/  FMNMX.FTZ R16, R176, R17, !PT ;  /* 0x00000011b0107209 */ /* 0x000fe40007810000 */
[----:B------:R-:W-:Y:S02]  /*1c6a0*/  ISETP.GE.OR P3, PT, R7, R247, !P3 ;  /* 0x000000f70700720c */ /* 0x000fe40005f66670 */
[----:B------:R-:W-:Y:S02]  /*1c6b0*/  FMNMX.FTZ R18, R194, R15, !PT ;  /* 0x0000000fc2127209 */ /* 0x000fe40007810000 */
[----:B------:R-:W-:Y:S02]  /*1c6c0*/  FSEL R193, R193, -INF , !P4 ;  /* 0xff800000c1c17808 */ /* 0x000fe40006000000 */
[----:B------:R-:W-:-:S02]  /*1c6d0*/  FMNMX.FTZ R15, R183, R16, !PT ;  /* 0x00000010b70f7209 */ /* 0x000fc40007810000 */
[----:B------:R-:W-:Y:S02]  /*1c6e0*/  FSEL R191, R191, -INF , !P3 ;  /* 0xff800000bfbf7808 */ /* 0x000fe40005800000 */
[-C--:B------:R-:W-:Y:S02]  /*1c6f0*/  ISETP.GE.AND P3, PT, R13, R249.reuse, PT ;  /* 0x000000f90d00720c */ /* 0x080fe40003f66270 */
[----:B------:R-:W-:Y:S02]  /*1c700*/  ISETP.GE.AND P4, PT, R14, R249, PT ;  /* 0x000000f90e00720c */ /* 0x000fe40003f86270 */
[----:B------:R-:W-:Y:S02]  /*1c710*/  FMNMX.FTZ R18, R193, R18, !PT ;  /* 0x00000012c1127209 */ /* 0x000fe40007810000 */
[----:B------:R-:W-:Y:S02]  /*1c720*/  FSEL R189, R189, -INF , !P2 ;  /* 0xff800000bdbd7808 */ /* 0x000fe40005000000 */
[----:B------:R-:W-:-:S02]  /*1c730*/  FMNMX.FTZ R16, R188, R15, !PT ;  /* 0x0000000fbc107209 */ /* 0x000fc40007810000 */
[----:B------:R-:W-:Y:S02]  /*1c740*/  ISETP.GE.OR P3, PT, R13, R248, !P3 ;  /* 0x000000f80d00720c */ /* 0x000fe40005f66670 */
[----:B------:R-:W-:Y:S02]  /*1c750*/  FMNMX.FTZ R15, R191, R18, !PT ;  /* 0x00000012bf0f7209 */ /* 0x000fe40007810000 */
[----:B------:R-:W-:Y:S02]  /*1c760*/  ISETP.GE.OR P4, PT, R14, R248, !P4 ;  /* 0x000000f80e00720c */ /* 0x000fe40006786670 */
[----:B------:R-:W-:Y:S01]  /*1c770*/  FSEL R190, R190, -INF , !P1 ;  /* 0xff800000bebe7808 */ /* 0x000fe20004800000 */
[----:B------:R-:W1:Y:S01]  /*1c780*/  SHFL.BFLY PT, R14, R15, 0x2, 0x1f ;  /* 0x0c401f000f0e7f89 */ /* 0x000e6200000e0000 */
[----:B------:R-:W-:Y:S02]  /*1c790*/  FMNMX.FTZ R13, R189, R16, !PT ;  /* 0x00000010bd0d7209 */ /* 0x000fe40007810000 */
[----:B------:R-:W-:-:S02]  /*1c7a0*/  ISETP.GE.AND P1, PT, R7, R249, PT ;  /* 0x000000f90700720c */ /* 0x000fc40003f26270 */
[----:B------:R-:W-:Y:S02]  /*1c7b0*/  FSEL R186, R186, -INF , !P4 ;  /* 0xff800000baba7808 */ /* 0x000fe40006000000 */
[----:B------:R-:W-:Y:S02]  /*1c7c0*/  FMNMX.FTZ R13, R190, R13, !PT ;  /* 0x0000000dbe0d7209 */ /* 0x000fe40007810000 */
[----:B------:R-:W-:Y:S02]  /*1c7d0*/  ISETP.GE.OR P1, PT, R7, R248, !P1 ;  /* 0x000000f80700720c */ /* 0x000fe40004f26670 */
[----:B------:R-:W-:Y:S02]  /*1c7e0*/  FSEL R182, R182, -INF , !P3 ;  /* 0xff800000b6b67808 */ /* 0x000fe40005800000 */
[----:B------:R-:W-:Y:S02]  /*1c7f0*/  FMNMX.FTZ R13, R186, R13, !PT ;  /* 0x0000000dba0d7209 */ /* 0x000fe40007810000 */
[----:B------:R-:W-:-:S02]  /*1c800*/  FSEL R180, R180, -INF , !P1 ;  /* 0xff800000b4b47808 */ /* 0x000fc40004800000 */
[----:B------:R-:W-:-:S04]  /*1c810*/  FMNMX.FTZ R13, R182, R13, !PT ;  /* 0x0000000db60d7209 */ /* 0x000fc80007810000 */
[----:B------:R-:W-:Y:S02]  /*1c820*/  FMNMX.FTZ R16, R180, R13, !PT ;  /* 0x0000000db4107209 */ /* 0x000fe40007810000 */
[----:B-1----:R-:W-:-:S03]  /*1c830*/  FMNMX.FTZ R15, R15, R14, !PT ;  /* 0x0000000e0f0f7209 */ /* 0x002fc60007810000 */
[----:B------:R-:W1:Y:S04]  /*1c840*/  SHFL.BFLY PT, R7, R16, 0x2, 0x1f ;  /* 0x0c401f0010077f89 */ /* 0x000e6800000e0000 */
[----:B------:R-:W3:Y:S01]  /*1c850*/  SHFL.BFLY PT, R164, R15, 0x1, 0x1f ;  /* 0x0c201f000fa47f89 */ /* 0x000ee200000e0000 */
[----:B-1----:R-:W-:-:S03]  /*1c860*/  FMNMX.FTZ R14, R16, R7, !PT ;  /* 0x00000007100e7209 */ /* 0x002fc60007810000 */
[----:B------:R-:W-:Y:S01]  /*1c870*/  LDSM.16.MT88.4 R16, [R219+0x10800] ;  /* 0x01080000db10783b */ /* 0x000fe20000004200 */
[----:B---3--:R-:W-:-:S03]  /*1c880*/  FMNMX.FTZ R164, R15, R164, !PT ;  /* 0x000000a40fa47209 */ /* 0x008fc60007810000 */
[----:B------:R-:W1:Y:S01]  /*1c890*/  SHFL.BFLY PT, R7, R14, 0x1, 0x1f ;  /* 0x0c201f000e077f89 */ /* 0x000e6200000e0000 */
[----:B------:R-:W-:Y:S01]  /*1c8a0*/  FSETP.NEU.FTZ.AND P1, PT, R164, -INF , PT ;  /* 0xff800000a400780b */ /* 0x000fe20003f3d000 */
[----:B--2---:R-:W-:-:S05]  /*1c8b0*/  FMUL.FTZ R192, R187, R164 ;  /* 0x000000a4bbc07220 */ /* 0x004fca0000410000 */
[----:B------:R-:W-:-:S05]  /*1c8c0*/  FSEL R192, R192, RZ, P1 ;  /* 0x000000ffc0c07208 */ /* 0x000fca0000800000 */
[-CC-:B------:R-:W-:Y:S02]  /*1c8d0*/  FFMA.FTZ R173, R3, R187.reuse, -R192.reuse ;  /* 0x000000bb03ad7223 */ /* 0x180fe400000108c0 */
[-CC-:B------:R-:W-:Y:S02]  /*1c8e0*/  FFMA.FTZ R168, R46, R187.reuse, -R192.reuse ;  /* 0x000000bb2ea87223 */ /* 0x180fe400000108c0 */
[-CC-:B------:R-:W-:Y:S02]  /*1c8f0*/  FFMA.FTZ R171, R49, R187.reuse, -R192.reuse ;  /* 0x000000bb31ab7223 */ /* 0x180fe400000108c0 */
[-CC-:B------:R-:W-:Y:S01]  /*1c900*/  FFMA.FTZ R34, R51, R187.reuse, -R192.reuse ;  /* 0x000000bb33227223 */ /* 0x180fe200000108c0 */
[----:B------:R-:W-:Y:S01]  /*1c910*/  MUFU.EX2 R173, R173 ;  /* 0x000000ad00ad7308 */ /* 0x000fe20000000800 */
[----:B------:R-:W2:Y:S01]  /*1c920*/  LDSM.16.MT88.4 R48, [R221+0x12000] ;  /* 0x01200000dd30783b */ /* 0x000ea20000004200 */
[--C-:B------:R-:W-:Y:S01]  /*1c930*/  FFMA.FTZ R169, R6, R187, -R192.reuse ;  /* 0x000000bb06a97223 */ /* 0x100fe200000108c0 */
[----:B-1----:R-:W-:Y:S01]  /*1c940*/  FMNMX.FTZ R3, R14, R7, !PT ;  /* 0x000000070e037209 */ /* 0x002fe20007810000 */
[----:B------:R-:W-:-:S02]  /*1c950*/  FFMA.FTZ R32, R5, R187, -R192 ;  /* 0x000000bb05207223 */ /* 0x000fc400000108c0 */
[--C-:B------:R-:W-:Y:S01]  /*1c960*/  FFMA.FTZ R33, R4, R187, -R192.reuse ;  /* 0x000000bb04217223 */ /* 0x100fe200000108c0 */
[----:B------:R-:W-:Y:S01]  /*1c970*/  FSETP.NEU.FTZ.AND P1, PT, R3, -INF , PT ;  /* 0xff8000000300780b */ /* 0x000fe20003f3d000 */
[----:B------:R-:W-:Y:S01]  /*1c980*/  FMUL.FTZ R178, R187, R3 ;  /* 0x00000003bbb27220 */ /* 0x000fe20000410000 */
[----:B------:R-:W1:Y:S01]  /*1c990*/  LDSM.16.MT88.4 R4, [R219+0x16000] ;  /* 0x01600000db04783b */ /* 0x000e620000004200 */
[----:B------:R-:W3:Y:S01]  /*1c9a0*/  MUFU.EX2 R168, R168 ;  /* 0x000000a800a87308 */ /* 0x000ee20000000800 */
[-CC-:B------:R-:W-:Y:S02]  /*1c9b0*/  FFMA.FTZ R2, R2, R187.reuse, -R192.reuse ;  /* 0x000000bb02027223 */ /* 0x180fe400000108c0 */
[----:B------:R-:W-:Y:S01]  /*1c9c0*/  FSEL R178, R178, RZ, P1 ;  /* 0x000000ffb2b27208 */ /* 0x000fe20000800000 */
[-CC-:B------:R-:W-:Y:S02]  /*1c9d0*/  FFMA.FTZ R172, R172, R187.reuse, -R192.reuse ;  /* 0x000000bbacac7223 */ /* 0x180fe400000108c0 */
[----:B------:R-:W-:-:S02]  /*1c9e0*/  FFMA.FTZ R179, R179, R187, -R192 ;  /* 0x000000bbb3b37223 */ /* 0x000fc400000108c0 */
[-CC-:B------:R-:W-:Y:S01]  /*1c9f0*/  FFMA.FTZ R170, R24, R187.reuse, -R178.reuse ;  /* 0x000000bb18aa7223 */ /* 0x180fe200000108b2 */
[----:B------:R-:W-:Y:S01]  /*1ca00*/  MUFU.EX2 R171, R171 ;  /* 0x000000ab00ab7308 */ /* 0x000fe20000000800 */
[-CC-:B------:R-:W-:Y:S02]  /*1ca10*/  FFMA.FTZ R175, R25, R187.reuse, -R178.reuse ;  /* 0x000000bb19af7223 */ /* 0x180fe400000108b2 */
[-CC-:B------:R-:W-:Y:S02]  /*1ca20*/  FFMA.FTZ R177, R26, R187.reuse, -R178.reuse ;  /* 0x000000bb1ab17223 */ /* 0x180fe400000108b2 */
[-CC-:B------:R-:W-:Y:S02]  /*1ca30*/  FFMA.FTZ R166, R27, R187.reuse, -R178.reuse ;  /* 0x000000bb1ba67223 */ /* 0x180fe400000108b2 */
[--C-:B------:R-:W-:Y:S01]  /*1ca40*/  FFMA.FTZ R35, R12, R187, -R178.reuse ;  /* 0x000000bb0c237223 */ /* 0x100fe200000108b2 */
[----:B------:R-:W4:Y:S01]  /*1ca50*/  MUFU.EX2 R34, R34 ;  /* 0x0000002200227308 */ /* 0x000f220000000800 */
[----:B------:R-:W5:Y:S01]  /*1ca60*/  LDSM.16.MT88.4 R12, [R220+0x10800] ;  /* 0x01080000dc0c783b */ /* 0x000f620000004200 */
[----:B---3--:R-:W-:Y:S01]  /*1ca70*/  F2FP.PACK_AB R128, R168, R173 ;  /* 0x000000ada880723e */ /* 0x008fe200000000ff */
[----:B------:R-:W-:-:S02]  /*1ca80*/  FFMA.FTZ R8, R8, R187, -R178 ;  /* 0x000000bb08087223 */ /* 0x000fc400000108b2 */
[-CC-:B------:R-:W-:Y:S01]  /*1ca90*/  FFMA.FTZ R9, R9, R187.reuse, -R178.reuse ;  /* 0x000000bb09097223 */ /* 0x180fe200000108b2 */
[----:B------:R-:W3:Y:S01]  /*1caa0*/  LDSM.16.MT88.4 R24, [R223+0x10800] ;  /* 0x01080000df18783b */ /* 0x000ee20000004200 */
[-C--:B------:R-:W-:Y:S01]  /*1cab0*/  FFMA.FTZ R0, R0, R187.reuse, -R178 ;  /* 0x000000bb00007223 */ /* 0x080fe200000108b2 */
[----:B------:R-:W-:Y:S01]  /*1cac0*/  MUFU.EX2 R170, R170 ;  /* 0x000000aa00aa7308 */ /* 0x000fe20000000800 */
[-CC-:B------:R-:W-:Y:S02]  /*1cad0*/  FFMA.FTZ R181, R181, R187.reuse, -R192.reuse ;  /* 0x000000bbb5b57223 */ /* 0x180fe400000108c0 */
[-C--:B------:R-:W-:Y:S02]  /*1cae0*/  FFMA.FTZ R174, R174, R187.reuse, -R192 ;  /* 0x000000bbaeae7223 */ /* 0x080fe400000108c0 */
[-CC-:B------:R-:W-:Y:S02]  /*1caf0*/  FFMA.FTZ R176, R176, R187.reuse, -R178.reuse ;  /* 0x000000bbb0b07223 */ /* 0x180fe400000108b2 */
[--C-:B------:R-:W-:Y:S01]  /*1cb00*/  FFMA.FTZ R183, R183, R187, -R178.reuse ;  /* 0x000000bbb7b77223 */ /* 0x100fe200000108b2 */
[----:B------:R-:W1:Y:S01]  /*1cb10*/  MUFU.EX2 R175, R175 ;  /* 0x000000af00af7308 */ /* 0x000e620000000800 */
[----:B----4-:R-:W-:Y:S01]  /*1cb20*/  F2FP.PACK_AB R130, R34, R171 ;  /* 0x000000ab2282723e */ /* 0x010fe200000000ff */
[----:B------:R-:W-:-:S02]  /*1cb30*/  FFMA.FTZ R188, R188, R187, -R178 ;  /* 0x000000bbbcbc7223 */ /* 0x000fc400000108b2 */
[-C--:B------:R-:W-:Y:S02]  /*1cb40*/  FFMA.FTZ R189, R189, R187.reuse, -R178 ;  /* 0x000000bbbdbd7223 */ /* 0x080fe400000108b2 */
[-CC-:B------:R-:W-:Y:S02]  /*1cb50*/  FFMA.FTZ R252, R191, R187.reuse, -R192.reuse ;  /* 0x000000bbbffc7223 */ /* 0x180fe400000108c0 */
[----:B------:R-:W-:Y:S01]  /*1cb60*/  MUFU.EX2 R177, R177 ;  /* 0x000000b100b17308 */ /* 0x000fe20000000800 */
[-CC-:B------:R-:W-:Y:S02]  /*1cb70*/  FFMA.FTZ R195, R195, R187.reuse, -R192.reuse ;  /* 0x000000bbc3c37223 */ /* 0x180fe400000108c0 */
[-CC-:B------:R-:W-:Y:S02]  /*1cb80*/  FFMA.FTZ R194, R194, R187.reuse, -R192.reuse ;  /* 0x000000bbc2c27223 */ /* 0x180fe400000108c0 */
[-C--:B------:R-:W-:Y:S02]  /*1cb90*/  FFMA.FTZ R193, R193, R187.reuse, -R192 ;  /* 0x000000bbc1c17223 */ /* 0x080fe400000108c0 */
[-CC-:B------:R-:W-:Y:S01]  /*1cba0*/  FFMA.FTZ R190, R190, R187.reuse, -R178.reuse ;  /* 0x000000bbbebe7223 */ /* 0x180fe200000108b2 */
[----:B------:R-:W4:Y:S01]  /*1cbb0*/  MUFU.EX2 R166, R166 ;  /* 0x000000a600a67308 */ /* 0x000f220000000800 */
[----:B-1----:R-:W-:Y:S01]  /*1cbc0*/  F2FP.PACK_AB R129, R175, R170 ;  /* 0x000000aaaf81723e */ /* 0x002fe200000000ff */
[----:B------:R-:W-:-:S02]  /*1cbd0*/  FFMA.FTZ R191, R186, R187, -R178 ;  /* 0x000000bbbabf7223 */ /* 0x000fc400000108b2 */
[-CC-:B------:R-:W-:Y:S02]  /*1cbe0*/  FFMA.FTZ R182, R182, R187.reuse, -R178.reuse ;  /* 0x000000bbb6b67223 */ /* 0x180fe400000108b2 */
[----:B------:R-:W-:Y:S02]  /*1cbf0*/  FFMA.FTZ R251, R180, R187, -R178 ;  /* 0x000000bbb4fb7223 */ /* 0x000fe400000108b2 */
[----:B------:R-:W-:Y:S01]  /*1cc00*/  MUFU.EX2 R169, R169 ;  /* 0x000000a900a97308 */ /* 0x000fe20000000800 */
[----:B------:R-:W-:Y:S02]  /*1cc10*/  FADD.FTZ R168, R173, R168 ;  /* 0x000000a8ada87221 */ /* 0x000fe40000010000 */
[----:B------:R-:W-:Y:S02]  /*1cc20*/  FADD.FTZ R170, R170, R175 ;  /* 0x000000afaaaa7221 */ /* 0x000fe40000010000 */
[----:B------:R-:W-:Y:S01]  /*1cc30*/  FADD.FTZ R171, R171, R168 ;  /* 0x000000a8abab7221 */ /* 0x000fe20000010000 */
[----:B----4-:R-:W-:-:S02]  /*1cc40*/  F2FP.PACK_AB R131, R166, R177 ;  /* 0x000000b1a683723e */ /* 0x010fc400000000ff */
        /* <DEDUP_REMOVED lines=59> */
[----:B----4-:R-:W-:Y:S01]  /*1d000*/  F2FP.PACK_AB R5, R8, R35 ;  /* 0x000000230805723e */ /* 0x010fe200000000ff */
        /* <DEDUP_REMOVED lines=12> */
[----:B------:R-:W1:Y:S07]  /*1d0d0*/  LDSM.16.MT88.4 R12, [R220+0x12800] ;  /* 0x01280000dc0c783b */ /* 0x000e6e0000004200 */
[C---:B------:R-:W-:Y:S08]  /*1d0e0*/  HMMA.16816.F32 R152, R4.reuse, R20, R152 ;  /* 0x000000140498723c */ /* 0x040ff00000001898 */
[C---:B------:R-:W-:Y:S01]  /*1d0f0*/  HMMA.16816.F32 R148, R4.reuse, R22, R148 ;  /* 0x000000160494723c */ /* 0x040fe20000001894 */
[----:B------:R-:W4:Y:S07]  /*1d100*/  LDSM.16.MT88.4 R20, [R219+0x12800] ;  /* 0x01280000db14783b */ /* 0x000f2e0000004200 */
[C---:B------:R-:W-:Y:S08]  /*1d110*/  HMMA.16816.F32 R136, R4.reuse, R16, R136 ;  /* 0x000000100488723c */ /* 0x040ff00000001888 */
[C---:B------:R-:W-:Y:S01]  /*1d120*/  HMMA.16816.F32 R132, R4.reuse, R18, R132 ;  /* 0x000000120484723c */ /* 0x040fe20000001884 */
[----:B------:R-:W5:Y:S07]  /*1d130*/  LDSM.16.MT88.4 R16, [R223+0x14800] ;  /* 0x01480000df10783b */ /* 0x000f6e0000004200 */
[C---:B---3--:R-:W-:Y:S08]  /*1d140*/  HMMA.16816.F32 R160, R4.reuse, R24, R160 ;  /* 0x0000001804a0723c */ /* 0x048ff000000018a0 */
[C---:B-1----:R-:W-:Y:S08]  /*1d150*/  HMMA.16816.F32 R52, R4.reuse, R12, R52 ;  /* 0x0000000c0434723c */ /* 0x042ff00000001834 */
[C---:B------:R-:W-:Y:S01]  /*1d160*/  HMMA.16816.F32 R56, R4.reuse, R14, R56 ;  /* 0x0000000e0438723c */ /* 0x040fe20000001838 */
[----:B------:R-:W1:Y:S07]  /*1d170*/  LDSM.16.MT88.4 R12, [R220+0x14800] ;  /* 0x01480000dc0c783b */ /* 0x000e6e0000004200 */
        /* <DEDUP_REMOVED lines=31> */
[----:B------:R-:W4:Y:S07]  /*1d370*/  LDSM.16.MT88.4 R20, [R220+0x11000] ;  /* 0x01100000dc14783b */ /* 0x000f2e0000004200 */
[C---:B-----5:R-:W-:Y:S08]  /*1d380*/  HMMA.16816.F32 R124, R4.reuse, R16, R124 ;  /* 0x00000010047c723c */ /* 0x060ff0000000187c */
[----:B------:R-:W-:Y:S01]  /*1d390*/  HMMA.16816.F32 R128, R4, R18, R128 ;  /* 0x000000120480723c */ /* 0x000fe20000001880 */
[----:B------:R-:W5:Y:S06]  /*1d3a0*/  LDSM.16.MT88.4 R16, [R219+0x11000] ;  /* 0x01100000db10783b */ /* 0x000f6c0000004200 */
[----:B--2---:R-:W-:Y:S01]  /*1d3b0*/  F2FP.PACK_AB R4, R179, R172 ;  /* 0x000000acb304723e */ /* 0x004fe200000000ff */
        /* <DEDUP_REMOVED lines=11> */
[----:B------:R-:W-:-:S03]  /*1d470*/  FADD.FTZ R189, R189, R188 ;  /* 0x000000bcbdbd7221 */ /* 0x000fc60000010000 */
        /* <DEDUP_REMOVED lines=8> */
[C---:B-----5:R-:W-:Y:S08]  /*1d500*/  HMMA.16816.F32 R136, R4.reuse, R16, R136 ;  /* 0x000000100488723c */ /* 0x060ff00000001888 */
        /* <DEDUP_REMOVED lines=38> */
[----:B------:R-:W-:Y:S01]  /*1d770*/  F2FP.PACK_AB R4, R194, R195 ;  /* 0x000000c3c204723e */ /* 0x000fe200000000ff */
        /* <DEDUP_REMOVED lines=65> */
[C---:B------:R-:W-:Y:S02]  /*1db90*/  IADD3 R12, R0.reuse, 0x40, RZ ;  /* 0x00000040000c7810 */ /* 0x040fe40007ffe0ff */
[----:B------:R-:W-:Y:S02]  /*1dba0*/  IABS R2, R0 ;  /* 0x0000000000027213 */ /* 0x000fe40000000000 */
[----:B------:R-:W-:Y:S02]  /*1dbb0*/  IABS R4, R12 ;  /* 0x0000000c00047213 */ /* 0x000fe40000000000 */
[-C--:B--2---:R-:W-:Y:S02]  /*1dbc0*/  IABS R6, R9.reuse ;  /* 0x0000000900067213 */ /* 0x084fe40000000000 */
[-C--:B------:R-:W-:Y:S02]  /*1dbd0*/  IABS R5, R9.reuse ;  /* 0x0000000900057213 */ /* 0x080fe40000000000 */
[----:B------:R-:W1:Y:S01]  /*1dbe0*/  I2F.RP R7, R6 ;  /* 0x0000000600077306 */ /* 0x000e620000209400 */
[----:B------:R-:W-:-:S02]  /*1dbf0*/  LOP3.LUT R0, R0, R9, RZ, 0x3c, !PT ;  /* 0x0000000900007212 */ /* 0x000fc400078e3cff */
[----:B------:R-:W-:Y:S01]  /*1dc00*/  IMAD.MOV R5, RZ, RZ, -R5 ;  /* 0x000000ffff057224 */ /* 0x000fe200078e0a05 */
[-C--:B------:R-:W-:Y:S02]  /*1dc10*/  LOP3.LUT R12, R12, R9.reuse, RZ, 0x3c, !PT ;  /* 0x000000090c0c7212 */ /* 0x080fe400078e3cff */
[----:B------:R-:W-:Y:S02]  /*1dc20*/  ISETP.GE.AND P1, PT, R0, RZ, PT ;  /* 0x000000ff0000720c */ /* 0x000fe40003f26270 */
[----:B------:R-:W-:Y:S02]  /*1dc30*/  ISETP.GE.AND P3, PT, R12, RZ, PT ;  /* 0x000000ff0c00720c */ /* 0x000fe40003f66270 */
[----:B------:R-:W-:Y:S01]  /*1dc40*/  LOP3.LUT R0, RZ, R9, RZ, 0x33, !PT ;  /* 0x00000009ff007212 */ /* 0x000fe200078e33ff */
[----:B-1----:R-:W1:Y:S02]  /*1dc50*/  MUFU.RCP R14, R7 ;  /* 0x00000007000e7308 */ /* 0x002e640000001000 */
[----:B-1----:R-:W-:-:S06]  /*1dc60*/  IADD3 R14, R14, 0xffffffe, RZ ;  /* 0x0ffffffe0e0e7810 */ /* 0x002fcc0007ffe0ff */
[----:B------:R-:W1:Y:S02]  /*1dc70*/  F2I.FTZ.U32.TRUNC.NTZ R15, R14 ;  /* 0x0000000e000f7305 */ /* 0x000e64000021f000 */
[----:B-1----:R-:W-:Y:S02]  /*1dc80*/  IMAD.MOV R13, RZ, RZ, -R15 ;  /* 0x000000ffff0d7224 */ /* 0x002fe400078e0a0f */
[----:B------:R-:W-:Y:S02]  /*1dc90*/  IMAD.MOV.U32 R14, RZ, RZ, RZ ;  /* 0x000000ffff0e7224 */ /* 0x000fe400078e00ff */
[----:B------:R-:W-:-:S04]  /*1dca0*/  IMAD R13, R13, R6, RZ ;  /* 0x000000060d0d7224 */ /* 0x000fc800078e02ff */
[----:B------:R-:W-:Y:S02]  /*1dcb0*/  IMAD.HI.U32 R13, R15, R13, R14 ;  /* 0x0000000d0f0d7227 */ /* 0x000fe400078e000e */
[----:B------:R-:W2:Y:S04]  /*1dcc0*/  LD.E.64 R14, [R10.64+0x28] ;  /* 0x000028040a0e7980 */ /* 0x000ea8000c101b00 */
[----:B------:R-:W-:-:S04]  /*1dcd0*/  IMAD.HI.U32 R7, R13, R2, RZ ;  /* 0x000000020d077227 */ /* 0x000fc800078e00ff */
[----:B------:R-:W-:-:S04]  /*1dce0*/  IMAD.HI.U32 R8, R13, R4, RZ ;  /* 0x000000040d087227 */ /* 0x000fc800078e00ff */
[-C--:B------:R-:W-:Y:S02]  /*1dcf0*/  IMAD R13, R7, R5.reuse, R2 ;  /* 0x00000005070d7224 */ /* 0x080fe400078e0202 */
[----:B------:R-:W-:-:S03]  /*1dd00*/  IMAD R5, R8, R5, R4 ;  /* 0x0000000508057224 */ /* 0x000fc600078e0204 */
[C---:B------:R-:W-:Y:S02]  /*1dd10*/  ISETP.GT.U32.AND P2, PT, R6.reuse, R13, PT ;  /* 0x0000000d0600720c */ /* 0x040fe40003f44070 */
[----:B------:R-:W-:-:S11]  /*1dd20*/  ISETP.GT.U32.AND P4, PT, R6, R5, PT ;  /* 0x000000050600720c */ /* 0x000fd60003f84070 */
[-C--:B------:R-:W-:Y:S02]  /*1dd30*/  @!P2 IADD3 R13, R13, -R6.reuse, RZ ;  /* 0x800000060d0da210 */ /* 0x080fe40007ffe0ff */
[----:B------:R-:W-:Y:S01]  /*1dd40*/  @!P4 IMAD.IADD R5, R5, 0x1, -R6 ;  /* 0x000000010505c824 */ /* 0x000fe200078e0a06 */
[----:B------:R-:W-:Y:S02]  /*1dd50*/  @!P2 IADD3 R7, R7, 0x1, RZ ;  /* 0x000000010707a810 */ /* 0x000fe40007ffe0ff */
[-C--:B------:R-:W-:Y:S02]  /*1dd60*/  ISETP.GE.U32.AND P5, PT, R13, R6.reuse, PT ;  /* 0x000000060d00720c */ /* 0x080fe40003fa6070 */
[----:B------:R-:W-:Y:S01]  /*1dd70*/  ISETP.GE.U32.AND P6, PT, R5, R6, PT ;  /* 0x000000060500720c */ /* 0x000fe20003fc6070 */
[----:B------:R-:W3:Y:S01]  /*1dd80*/  LD.E.64 R12, [R10.64+0x40] ;  /* 0x000040040a0c7980 */ /* 0x000ee2000c101b00 */
[----:B------:R-:W-:Y:S02]  /*1dd90*/  @!P4 IADD3 R8, R8, 0x1, RZ ;  /* 0x000000010808c810 */ /* 0x000fe40007ffe0ff */
[----:B------:R-:W-:-:S07]  /*1dda0*/  ISETP.NE.AND P2, PT, R9, RZ, PT ;  /* 0x000000ff0900720c */ /* 0x000fce0003f45270 */
[----:B------:R-:W-:Y:S02]  /*1ddb0*/  @P5 IADD3 R7, R7, 0x1, RZ ;  /* 0x0000000107075810 */ /* 0x000fe40007ffe0ff */
[----:B------:R-:W-:-:S03]  /*1ddc0*/  @P6 IADD3 R8, R8, 0x1, RZ ;  /* 0x0000000108086810 */ /* 0x000fc60007ffe0ff */
[----:B------:R-:W-:Y:S02]  /*1ddd0*/  @!P1 IMAD.MOV R7, RZ, RZ, -R7 ;  /* 0x000000ffff079224 */ /* 0x000fe400078e0a07 */
[----:B------:R-:W-:-:S03]  /*1dde0*/  @!P3 IMAD.MOV R8, RZ, RZ, -R8 ;  /* 0x000000ffff08b224 */ /* 0x000fc600078e0a08 */
[C---:B------:R-:W-:Y:S02]  /*1ddf0*/  SEL R2, R0.reuse, R7, !P2 ;  /* 0x0000000700027207 */ /* 0x040fe40005000000 */
[----:B------:R-:W-:-:S03]  /*1de00*/  SEL R7, R0, R8, !P2 ;  /* 0x0000000800077207 */ /* 0x000fc60005000000 */
[----:B------:R-:W-:-:S04]  /*1de10*/  IMAD.WIDE R18, R2, 0x4, R242 ;  /* 0x0000000402127825 */ /* 0x000fc800078e02f2 */
[C---:B------:R-:W-:Y:S01]  /*1de20*/  IMAD.WIDE R16, R7.reuse, 0x4, R242 ;  /* 0x0000000407107825 */ /* 0x040fe200078e02f2 */
[----:B------:R-:W4:Y:S04]  /*1de30*/  LD.E R0, [R18.64] ;  /* 0x0000000412007980 */ /* 0x000f28000c101900 */
[----:B------:R-:W4:Y:S01]  /*1de40*/  LD.E R5, [R16.64] ;  /* 0x0000000410057980 */ /* 0x000f22000c101900 */
[----:B------:R-:W-:-:S05]  /*1de50*/  IADD3 R2, R7, -R2, RZ ;  /* 0x8000000207027210 */ /* 0x000fca0007ffe0ff */
[----:B------:R-:W-:-:S05]  /*1de60*/  IMAD R9, R9, R2, -0x40 ;  /* 0xffffffc009097424 */ /* 0x000fca00078e0202 */
[----:B------:R-:W-:Y:S01]  /*1de70*/  SHF.R.S32.HI R7, RZ, 0x1f, R9 ;  /* 0x0000001fff077819 */ /* 0x000fe20000011409 */
[-C--:B---3--:R-:W-:Y:S02]  /*1de80*/  IMAD R2, R13, R9.reuse, RZ ;  /* 0x000000090d027224 */ /* 0x088fe400078e02ff */
[----:B------:R-:W-:-:S04]  /*1de90*/  IMAD.WIDE.U32 R8, R12, R9, RZ ;  /* 0x000000090c087225 */ /* 0x000fc800078e00ff */
[----:B------:R-:W-:-:S04]  /*1dea0*/  IMAD R2, R12, R7, R2 ;  /* 0x000000070c027224 */ /* 0x000fc800078e0202 */
[----:B------:R-:W-:Y:S02]  /*1deb0*/  IMAD.IADD R9, R9, 0x1, R2 ;  /* 0x0000000109097824 */ /* 0x000fe400078e0202 */
[----:B----4-:R-:W-:-:S04]  /*1dec0*/  IMAD.IADD R5, R0, 0x1, -R5 ;  /* 0x0000000100057824 */ /* 0x010fc800078e0a05 */
[----:B--2---:R-:W-:Y:S01]  /*1ded0*/  IMAD R7, R15, R5, RZ ;  /* 0x000000050f077224 */ /* 0x004fe200078e02ff */
[----:B------:R-:W-:Y:S01]  /*1dee0*/  SHF.R.S32.HI R0, RZ, 0x1f, R5 ;  /* 0x0000001fff007819 */ /* 0x000fe20000011405 */
[----:B------:R-:W-:-:S04]  /*1def0*/  IMAD.WIDE.U32 R8, R5, R14, R8 ;  /* 0x0000000e05087225 */ /* 0x000fc800078e0008 */
[----:B------:R-:W-:Y:S02]  /*1df00*/  IMAD R0, R14, R0, R7 ;  /* 0x000000000e007224 */ /* 0x000fe400078e0207 */
[----:B------:R-:W-:-:S03]  /*1df10*/  IMAD.MOV.U32 R5, RZ, RZ, R8 ;  /* 0x000000ffff057224 */ /* 0x000fc600078e0008 */
[----:B------:R-:W-:Y:S01]  /*1df20*/  IADD3 R0, R9, R0, RZ ;  /* 0x0000000009007210 */ /* 0x000fe20007ffe0ff */
[----:B------:R-:W-:Y:S05]  /*1df30*/  BRA `(.L_x_3873) ;  /* 0x0000004000007947 */ /* 0x000fea0003800000 */
.L_x_3872:
[----:B------:R-:W-:Y:S02]  /*1df40*/  ULDC.64 UR4, c[0x0][0x118] ;  /* 0x0000460000047ab9 */ /* 0x000fe40000000a00 */
[----:B------:R-:W2:Y:S02]  /*1df50*/  LD.E R5, [R10.64+0x40] ;  /* 0x000040040a057980 */ /* 0x000ea4000c101900 */
[----:B--2---:R-:W-:-:S04]  /*1df60*/  LEA R5, -R5, RZ, 0x6 ;  /* 0x000000ff05057211 */ /* 0x004fc800078e31ff */
[----:B------:R-:W-:Y:S02]  /*1df70*/  SHF.R.S32.HI R0, RZ, 0x1f, R5 ;  /* 0x0000001fff007819 */ /* 0x000fe40000011405 */
.L_x_3873:
[----:B------:R-:W-:Y:S05]  /*1df80*/  BSYNC B0 ;  /* 0x0000000000007941 */ /* 0x000fea0003800000 */
.L_x_3871:
[C---:B------:R-:W-:Y:S01]  /*1df90*/  LOP3.LUT P6, RZ, R246.reuse, 0x1, RZ, 0xc0, !PT ;  /* 0x00000001f6ff7812 */ /* 0x040fe200078cc0ff */
[----:B------:R-:W-:Y:S01]  /*1dfa0*/  ULDC.64 UR4, c[0x0][0x118] ;  /* 0x0000460000047ab9 */ /* 0x000fe20000000a00 */
[C---:B------:R-:W-:Y:S01]  /*1dfb0*/  LOP3.LUT P5, RZ, R246.reuse, 0x2, RZ, 0xc0, !PT ;  /* 0x00000002f6ff7812 */ /* 0x040fe200078ac0ff */
[----:B------:R-:W-:Y:S01]  /*1dfc0*/  STL.64 [R1+0x8], R38 ;  /* 0x0000082601007387 */ /* 0x000fe20000100a00 */
[C---:B------:R-:W-:Y:S02]  /*1dfd0*/  LOP3.LUT P4, RZ, R246.reuse, 0x4, RZ, 0xc0, !PT ;  /* 0x00000004f6ff7812 */ /* 0x040fe4000788c0ff */
[C---:B------:R-:W-:Y:S01]  /*1dfe0*/  IADD3 R7, P1, R5.reuse, R230, RZ ;  /* 0x000000e605077210 */ /* 0x040fe20007f3e0ff */
[----:B------:R-:W-:Y:S01]  /*1dff0*/  STL.64 [R1], R36 ;  /* 0x0000002401007387 */ /* 0x000fe20000100a00 */
[C---:B------:R-:W-:Y:S02]  /*1e000*/  LEA R8, P2, R5.reuse, R184, 0x1 ;  /* 0x000000b805087211 */ /* 0x040fe400078408ff */
[----:B------:R-:W-:Y:S01]  /*1e010*/  LOP3.LUT P3, RZ, R246, 0x8, RZ, 0xc0, !PT ;  /* 0x00000008f6ff7812 */ /* 0x000fe2000786c0ff */
[----:B------:R-:W-:Y:S01]  /*1e020*/  IMAD.X R2, R0, 0x1, R231, P1 ;  /* 0x0000000100027824 */ /* 0x000fe200008e06e7 */
[----:B------:R-:W-:-:S02]  /*1e030*/  LEA.HI.X R9, R5, R185, R0, 0x1, P2 ;  /* 0x000000b905097211 */ /* 0x000fc400010f0c00 */
[CC--:B------:R-:W-:Y:S02]  /*1e040*/  @P6 LEA R16, P2, R7.reuse, R184.reuse, 0x1 ;  /* 0x000000b807106211 */ /* 0x0c0fe400078408ff */
[CC--:B------:R-:W-:Y:S01]  /*1e050*/  @P5 LEA R14, P1, R7.reuse, R184.reuse, 0x1 ;  /* 0x000000b8070e5211 */ /* 0x0c0fe200078208ff */
[----:B------:R-:W-:Y:S01]  /*1e060*/  @!PT LDS RZ, [RZ] ;  /* 0x00000000fffff984 */ /* 0x000fe20000000800 */
[----:B------:R-:W-:Y:S01]  /*1e070*/  @!PT LDS RZ, [RZ] ;  /* 0x00000000fffff984 */ /* 0x000fe20000000800 */
[----:B------:R-:W-:Y:S01]  /*1e080*/  @!PT LDS RZ, [RZ] ;  /* 0x00000000fffff984 */ /* 0x000fe20000000800 */
[----:B------:R1:W-:Y:S01]  /*1e090*/  @P6 LDGSTS.E.BYPASS.LTC128B.128 [R244+0x10000], [R8.64] ;  /* 0x1000000008f46fae */ /* 0x0003e2000b901d44 */
[CCC-:B------:R-:W-:Y:S02]  /*1e0a0*/  @P6 LEA.HI.X R17, R7.reuse, R185.reuse, R2.reuse, 0x1, P2 ;  /* 0x000000b907116211 */ /* 0x1c0fe400010f0c02 */
[CC--:B------:R-:W-:Y:S01]  /*1e0b0*/  @P4 LEA R12, P2, R7.reuse, R184.reuse, 0x1 ;  /* 0x000000b8070c4211 */ /* 0x0c0fe200078408ff */
[----:B------:R-:W-:Y:S01]  /*1e0c0*/  @!P6 STS.128 [R244+0x10000], RZ ;  /* 0x010000fff400e388 */ /* 0x000fe20000000c00 */
[CCC-:B------:R-:W-:Y:S02]  /*1e0d0*/  @P5 LEA.HI.X R15, R7.reuse, R185.reuse, R2.reuse, 0x1, P1 ;  /* 0x000000b9070f5211 */ /* 0x1c0fe400008f0c02 */
[C---:B------:R-:W-:Y:S01]  /*1e0e0*/  @P4 LEA.HI.X R13, R7.reuse, R185, R2, 0x1, P2 ;  /* 0x000000b9070d4211 */ /* 0x040fe200010f0c02 */
[----:B------:R-:W-:Y:S01]  /*1e0f0*/  @!PT LDS RZ, [RZ] ;  /* 0x00000000fffff984 */ /* 0x000fe20000000800 */
[----:B------:R-:W-:Y:S01]  /*1e100*/  @!PT LDS RZ, [RZ] ;  /* 0x00000000fffff984 */ /* 0x000fe20000000800 */
[----:B------:R-:W-:Y:S01]  /*1e110*/  @!PT LDS RZ, [RZ] ;  /* 0x00000000fffff984 */ /* 0x000fe20000000800 */
[----:B------:R1:W-:Y:S01]  /*1e120*/  @P5 LDGSTS.E.BYPASS.LTC128B.128 [R244+0x12000], [R8.64+0x80] ;  /* 0x1200008008f45fae */ /* 0x0003e2000b901d44 */
[----:B------:R-:W-:-:S02]  /*1e130*/  @P3 LEA R6, P1, R7, R184, 0x1 ;  /* 0x000000b807063211 */ /* 0x000fc400078208ff */
[C---:B------:R-:W-:Y:S01]  /*1e140*/  IADD3 R5, P2, R7.reuse, R230, RZ ;  /* 0x000000e607057210 */ /* 0x040fe20007f5e0ff */
[----:B------:R-:W-:Y:S01]  /*1e150*/  @!P5 STS.128 [R244+0x12000], RZ ;  /* 0x012000fff400d388 */ /* 0x000fe20000000c00 */
[-C--:B------:R-:W-:Y:S02]  /*1e160*/  @P3 LEA.HI.X R7, R7, R185.reuse, R2, 0x1, P1 ;  /* 0x000000b907073211 */ /* 0x080fe400008f0c02 */
        /* <DEDUP_REMOVED lines=15> */
[CCC-:B------:R-:W-:Y:S02]  /*1e260*/  @P4 LEA.HI.X R19, R5.reuse, R185.reuse, R2.reuse, 0x1, P2 ;  /* 0x000000b905134211 */ /* 0x1c0fe400010f0c02 */
[C---:B------:R-:W-:Y:S01]  /*1e270*/  @P3 LEA R4, P1, R5.reuse, R184, 0x1 ;  /* 0x000000b805043211 */ /* 0x040fe200078208ff */
        /* <DEDUP_REMOVED lines=73> */
[----:B-1----:R-:W2:Y:S04]  /*1e710*/  LDSM.16.M88.4 R20, [R228+0x8000] ;  /* 0x00800000e414783b */ /* 0x002ea80000000200 */
[----:B------:R-:W1:Y:S04]  /*1e720*/  LDSM.16.M88.4 R188, [R228+0x8800] ;  /* 0x00880000e4bc783b */ /* 0x000e680000000200 */
[----:B------:R-:W1:Y:S04]  /*1e730*/  LDSM.16.M88.4 R180, [R228+0x9000] ;  /* 0x00900000e4b4783b */ /* 0x000e680000000200 */
[----:B------:R-:W-:Y:S04]  /*1e740*/  LDSM.16.M88.4 R32, [R227] ;  /* 0x00000000e320783b */ /* 0x000fe80000000200 */
[----:B------:R-:W1:Y:S04]  /*1e750*/  LDSM.16.M88.4 R28, [R226] ;  /* 0x00000000e21c783b */ /* 0x000e680000000200 */
[----:B---3--:R-:W3:Y:S04]  /*1e760*/  LDSM.16.M88.4 R12, [R218] ;  /* 0x00000000da0c783b */ /* 0x008ee80000000200 */
[----:B----4-:R-:W4:Y:S04]  /*1e770*/  LDSM.16.M88.4 R4, [R217] ;  /* 0x00000000d904783b */ /* 0x010f280000000200 */
[----:B------:R-:W3:Y:S04]  /*1e780*/  LDSM.16.M88.4 R168, [R228+0x9800] ;  /* 0x00980000e4a8783b */ /* 0x000ee80000000200 */
[----:B------:R-:W-:Y:S04]  /*1e790*/  LDSM.16.M88.4 R192, [R216] ;  /* 0x00000000d8c0783b */ /* 0x000fe80000000200 */
[----:B------:R-:W-:Y:S01]  /*1e7a0*/  LDSM.16.M88.4 R196, [R213] ;  /* 0x00000000d5c4783b */ /* 0x000fe20000000200 */
[C---:B--2---:R-:W-:Y:S03]  /*1e7b0*/  HMMA.16816.F32 R24, R172.reuse, R20, RZ ;  /* 0x00000014ac18723c */ /* 0x044fe600000018ff */
[----:B------:R-:W2:Y:S04]  /*1e7c0*/  LD.E R0, [R10.64+0x18c] ;  /* 0x00018c040a007980 */ /* 0x000ea8000c101900 */
[----:B------:R-:W-:Y:S01]  /*1e7d0*/  LDSM.16.M88.4 R200, [R229+0x6000] ;  /* 0x00600000e5c8783b */ /* 0x000fe20000000200 */
[C---:B-1----:R-:W-:Y:S03]  /*1e7e0*/  HMMA.16816.F32 R16, R172.reuse, R188, RZ ;  /* 0x000000bcac10723c */ /* 0x042fe600000018ff */
[----:B------:R-:W-:Y:S04]  /*1e7f0*/  LDSM.16.M88.4 R36, [R228+0xe800] ;  /* 0x00e80000e424783b */ /* 0x000fe80000000200 */
[----:B------:R-:W0:Y:S01]  /*1e800*/  LDGDEPBAR ;  /* 0x00000000000079af */ /* 0x000e220000000000 */
[C---:B------:R-:W-:Y:S08]  /*1e810*/  HMMA.16816.F32 R184, R172.reuse, R180, RZ ;  /* 0x000000b4acb8723c */ /* 0x040ff000000018ff */
[C---:B------:R-:W-:Y:S08]  /*1e820*/  HMMA.16816.F32 R20, R172.reuse, R22, RZ ;  /* 0x00000016ac14723c */ /* 0x040ff000000018ff */
[C---:B------:R-:W-:Y:S08]  /*1e830*/  HMMA.16816.F32 R188, R172.reuse, R190, RZ ;  /* 0x000000beacbc723c */ /* 0x040ff000000018ff */
[----:B------:R-:W-:Y:S08]  /*1e840*/  HMMA.16816.F32 R180, R172, R182, RZ ;  /* 0x000000b6acb4723c */ /* 0x000ff000000018ff */
[C---:B------:R-:W-:Y:S08]  /*1e850*/  HMMA.16816.F32 R24, R32.reuse, R28, R24 ;  /* 0x0000001c2018723c */ /* 0x040ff00000001818 */
[C---:B------:R-:W-:Y:S01]  /*1e860*/  HMMA.16816.F32 R20, R32.reuse, R30, R20 ;  /* 0x0000001e2014723c */ /* 0x040fe20000001814 */
[----:B------:R-:W-:Y:S07]  /*1e870*/  LDSM.16.M88.4 R28, [R222+0x8000] ;  /* 0x00800000de1c783b */ /* 0x000fee0000000200 */
[C---:B---3--:R-:W-:Y:S08]  /*1e880*/  HMMA.16816.F32 R16, R32.reuse, R12, R16 ;  /* 0x0000000c2010723c */ /* 0x048ff00000001810 */
[C---:B------:R-:W-:Y:S01]  /*1e890*/  HMMA.16816.F32 R188, R32.reuse, R14, R188 ;  /* 0x0000000e20bc723c */ /* 0x040fe200000018bc */
[----:B------:R-:W1:Y:S07]  /*1e8a0*/  LDSM.16.M88.4 R12, [R225] ;  /* 0x00000000e10c783b */ /* 0x000e6e0000000200 */
[C---:B----4-:R-:W-:Y:S08]  /*1e8b0*/  HMMA.16816.F32 R184, R32.reuse, R4, R184 ;  /* 0x0000000420b8723c */ /* 0x050ff000000018b8 */
[----:B------:R-:W-:Y:S01]  /*1e8c0*/  HMMA.16816.F32 R180, R32, R6, R180 ;  /* 0x0000000620b4723c */ /* 0x000fe200000018b4 */
[----:B------:R-:W3:Y:S07]  /*1e8d0*/  LDSM.16.M88.4 R4, [R222+0x8800] ;  /* 0x00880000de04783b */ /* 0x000eee0000000200 */
[C---:B------:R-:W-:Y:S08]  /*1e8e0*/  HMMA.16816.F32 R176, R172.reuse, R168, RZ ;  /* 0x000000a8acb0723c */ /* 0x040ff000000018ff */
[----:B------:R-:W-:Y:S01]  /*1e8f0*/  HMMA.16816.F32 R172, R172, R170, RZ ;  /* 0x000000aaacac723c */ /* 0x000fe200000018ff */
[----:B------:R-:W4:Y:S07]  /*1e900*/  LDSM.16.M88.4 R168, [R222+0x9000] ;  /* 0x00900000dea8783b */ /* 0x000f2e0000000200 */
[----:B-1----:R-:W-:Y:S08]  /*1e910*/  HMMA.16816.F32 R24, R12, R28, R24 ;  /* 0x0000001c0c18723c */ /* 0x002ff00000001818 */
[C---:B------:R-:W-:Y:S08]  /*1e920*/  HMMA.16816.F32 R176, R32.reuse, R192, R176 ;  /* 0x000000c020b0723c */ /* 0x040ff000000018b0 */
[----:B------:R-:W-:Y:S01]  /*1e930*/  HMMA.16816.F32 R172, R32, R194, R172 ;  /* 0x000000c220ac723c */ /* 0x000fe200000018ac */
[----:B------:R-:W1:Y:S04]  /*1e940*/  LDSM.16.M88.4 R32, [R222+0x9800] ;  /* 0x00980000de20783b */ /* 0x000e680000000200 */
[----:B------:R-:W-:Y:S03]  /*1e950*/  LDSM.16.M88.4 R192, [R215+0x800] ;  /* 0x00080000d7c0783b */ /* 0x000fe60000000200 */
[C---:B------:R-:W-:Y:S01]  /*1e960*/  HMMA.16816.F32 R20, R12.reuse, R30, R20 ;  /* 0x0000001e0c14723c */ /* 0x040fe20000001814 */
[----:B------:R-:W1:Y:S07]  /*1e970*/  LDSM.16.M88.4 R28, [R224] ;  /* 0x00000000e01c783b */ /* 0x000e6e0000000200 */
[C---:B---3--:R-:W-:Y:S08]  /*1e980*/  HMMA.16816.F32 R16, R12.reuse, R4, R16 ;  /* 0x000000040c10723c */ /* 0x048ff00000001810 */
[C---:B------:R-:W-:Y:S01]  /*1e990*/  HMMA.16816.F32 R188, R12.reuse, R6, R188 ;  /* 0x000000060cbc723c */ /* 0x040fe200000018bc */
[----:B------:R-:W3:Y:S07]  /*1e9a0*/  LDSM.16.M88.4 R4, [R215] ;  /* 0x00000000d704783b */ /* 0x000eee0000000200 */
[C---:B----4-:R-:W-:Y:S08]  /*1e9b0*/  HMMA.16816.F32 R184, R12.reuse, R168, R184 ;  /* 0x000000a80cb8723c */ /* 0x050ff000000018b8 */
[C---:B------:R-:W-:Y:S01]  /*1e9c0*/  HMMA.16816.F32 R180, R12.reuse, R170, R180 ;  /* 0x000000aa0cb4723c */ /* 0x040fe200000018b4 */
[----:B------:R-:W4:Y:S07]  /*1e9d0*/  LDSM.16.M88.4 R168, [R215+0x1000] ;  /* 0x00100000d7a8783b */ /* 0x000f2e0000000200 */
[C---:B-1----:R-:W-:Y:S08]  /*1e9e0*/  HMMA.16816.F32 R176, R12.reuse, R32, R176 ;  /* 0x000000200cb0723c */ /* 0x042ff000000018b0 */
[----:B------:R-:W-:Y:S01]  /*1e9f0*/  HMMA.16816.F32 R172, R12, R34, R172 ;  /* 0x000000220cac723c */ /* 0x000fe200000018ac */
[----:B------:R-:W1:Y:S04]  /*1ea00*/  LDSM.16.M88.4 R32, [R215+0x1800] ;  /* 0x00180000d720783b */ /* 0x000e680000000200 */
[----:B------:R-:W-:Y:S03]  /*1ea10*/  LDSM.16.M88.4 R12, [R229+0x2000] ;  /* 0x00200000e50c783b */ /* 0x000fe60000000200 */
[C---:B------:R-:W-:Y:S08]  /*1ea20*/  HMMA.16816.F32 R16, R28.reuse, R192, R16 ;  /* 0x000000c01c10723c */ /* 0x040ff00000001810 */
[C---:B---3--:R-:W-:Y:S08]  /*1ea30*/  HMMA.16816.F32 R24, R28.reuse, R4, R24 ;  /* 0x000000041c18723c */ /* 0x048ff00000001818 */
[C---:B------:R-:W-:Y:S01]  /*1ea40*/  HMMA.16816.F32 R20, R28.reuse, R6, R20 ;  /* 0x000000061c14723c */ /* 0x040fe20000001814 */
[----:B------:R-:W3:Y:S07]  /*1ea50*/  LDSM.16.M88.4 R4, [R228+0xa000] ;  /* 0x00a00000e404783b */ /* 0x000eee0000000200 */
[C---:B----4-:R-:W-:Y:S08]  /*1ea60*/  HMMA.16816.F32 R184, R28.reuse, R168, R184 ;  /* 0x000000a81cb8723c */ /* 0x050ff000000018b8 */
[C---:B------:R-:W-:Y:S01]  /*1ea70*/  HMMA.16816.F32 R180, R28.reuse, R170, R180 ;  /* 0x000000aa1cb4723c */ /* 0x040fe200000018b4 */
[----:B------:R-:W4:Y:S07]  /*1ea80*/  LDSM.16.M88.4 R168, [R228+0xb000] ;  /* 0x00b00000e4a8783b */ /* 0x000f2e0000000200 */
[C---:B------:R-:W-:Y:S01]  /*1ea90*/  HMMA.16816.F32 R188, R28.reuse, R194, R188 ;  /* 0x000000c21cbc723c */ /* 0x040fe200000018bc */
[----:B------:R-:W4:Y:S07]  /*1eaa0*/  LDSM.16.M88.4 R192, [R228+0xa800] ;  /* 0x00a80000e4c0783b */ /* 0x000f2e0000000200 */
[C---:B-1----:R-:W-:Y:S08]  /*1eab0*/  HMMA.16816.F32 R176, R28.reuse, R32, R176 ;  /* 0x000000201cb0723c */ /* 0x042ff000000018b0 */
[----:B------:R-:W-:Y:S01]  /*1eac0*/  HMMA.16816.F32 R172, R28, R34, R172 ;  /* 0x000000221cac723c */ /* 0x000fe200000018ac */
[----:B------:R-:W1:Y:S04]  /*1ead0*/  LDSM.16.M88.4 R28, [R228+0xb800] ;  /* 0x00b80000e41c783b */ /* 0x000e680000000200 */
[----:B------:R-:W-:Y:S03]  /*1eae0*/  LDSM.16.M88.4 R32, [R227+0x2000] ;  /* 0x00200000e320783b */ /* 0x000fe60000000200 */
[C---:B---3--:R-:W-:Y:S08]  /*1eaf0*/  HMMA.16816.F32 R24, R12.reuse, R4, R24 ;  /* 0x000000040c18723c */ /* 0x048ff00000001818 */
[C---:B------:R-:W-:Y:S01]  /*1eb00*/  HMMA.16816.F32 R20, R12.reuse, R6, R20 ;  /* 0x000000060c14723c */ /* 0x040fe20000001814 */
[----:B------:R-:W3:Y:S07]  /*1eb10*/  LDSM.16.M88.4 R4, [R214] ;  /* 0x00000000d604783b */ /* 0x000eee0000000200 */
[C---:B----4-:R-:W-:Y:S08]  /*1eb20*/  HMMA.16816.F32 R184, R12.reuse, R168, R184 ;  /* 0x000000a80cb8723c */ /* 0x050ff000000018b8 */
[C---:B------:R-:W-:Y:S01]  /*1eb30*/  HMMA.16816.F32 R180, R12.reuse, R170, R180 ;  /* 0x000000aa0cb4723c */ /* 0x040fe200000018b4 */
[----:B------:R-:W4:Y:S07]  /*1eb40*/  LDSM.16.M88.4 R168, [R211] ;  /* 0x00000000d3a8783b */ /* 0x000f2e0000000200 */
[C---:B------:R-:W-:Y:S08]  /*1eb50*/  HMMA.16816.F32 R16, R12.reuse, R192, R16 ;  /* 0x000000c00c10723c */ /* 0x040ff00000001810 */
[C---:B------:R-:W-:Y:S01]  /*1eb60*/  HMMA.16816.F32 R188, R12.reuse, R194, R188 ;  /* 0x000000c20cbc723c */ /* 0x040fe200000018bc */
[----:B------:R-:W2:Y:S07]  /*1eb70*/  LDSM.16.M88.4 R192, [R212] ;  /* 0x00000000d4c0783b */ /* 0x000eae0000000200 */
        /* <DEDUP_REMOVED lines=9> */
[----:B------:R-:W-:Y:S07]  /*1ec10*/  LDSM.16.M88.4 R196, [R209] ;  /* 0x00000000d1c4783b */ /* 0x000fee0000000200 */
        /* <DEDUP_REMOVED lines=12> */
[----:B------:R-:W3:Y:S07]  /*1ece0*/  LDSM.16.M88.4 R4, [R215+0x2800] ;  /* 0x00280000d704783b */ /* 0x000eee0000000200 */
        /* <DEDUP_REMOVED lines=18> */
[----:B------:R-:W-:Y:S04]  /*1ee10*/  LDSM.16.M88.4 R32, [R227+0x4000] ;  /* 0x00400000e320783b */ /* 0x000fe80000000200 */
[----:B------:R-:W-:Y:S03]  /*1ee20*/  LDSM.16.M88.4 R192, [R208] ;  /* 0x00000000d0c0783b */ /* 0x000fe60000000200 */
[C---:B-1----:R-:W-:Y:S08]  /*1ee30*/  HMMA.16816.F32 R24, R12.reuse, R28, R24 ;  /* 0x0000001c0c18723c */ /* 0x042ff00000001818 */
[C---:B------:R-:W-:Y:S01]  /*1ee40*/  HMMA.16816.F32 R20, R12.reuse, R30, R20 ;  /* 0x0000001e0c14723c */ /* 0x040fe20000001814 */
[----:B------:R-:W1:Y:S07]  /*1ee50*/  LDSM.16.M88.4 R28, [R228+0xd800] ;  /* 0x00d80000e41c783b */ /* 0x000e6e0000000200 */
        /* <DEDUP_REMOVED lines=15> */
[----:B------:R-:W-:Y:S07]  /*1ef50*/  LDSM.16.M88.4 R196, [R228+0xf000] ;  /* 0x00f00000e4c4783b */ /* 0x000fee0000000200 */
[C---:B------:R-:W-:Y:S08]  /*1ef60*/  HMMA.16816.F32 R184, R32.reuse, R192, R184 ;  /* 0x000000c020b8723c */ /* 0x040ff000000018b8 */
[C---:B------:R-:W-:Y:S01]  /*1ef70*/  HMMA.16816.F32 R180, R32.reuse, R194, R180 ;  /* 0x000000c220b4723c */ /* 0x040fe200000018b4 */
[----:B------:R-:W-:Y:S07]  /*1ef80*/  LDSM.16.M88.4 R192, [R222+0xd000] ;  /* 0x00d00000dec0783b */ /* 0x000fee0000000200 */
[C---:B---3--:R-:W-:Y:S08]  /*1ef90*/  HMMA.16816.F32 R176, R32.reuse, R168, R176 ;  /* 0x000000a820b0723c */ /* 0x048ff000000018b0 */
[----:B------:R-:W-:Y:S01]  /*1efa0*/  HMMA.16816.F32 R172, R32, R170, R172 ;  /* 0x000000aa20ac723c */ /* 0x000fe200000018ac */
[----:B------:R-:W3:Y:S04]  /*1efb0*/  LDSM.16.M88.4 R32, [R222+0xd800] ;  /* 0x00d80000de20783b */ /* 0x000ee80000000200 */
[----:B------:R-:W-:Y:S03]  /*1efc0*/  LDSM.16.M88.4 R168, [R215+0x4000] ;  /* 0x00400000d7a8783b */ /* 0x000fe60000000200 */
[C---:B-1----:R-:W-:Y:S08]  /*1efd0*/  HMMA.16816.F32 R24, R28.reuse, R12, R24 ;  /* 0x0000000c1c18723c */ /* 0x042ff00000001818 */
[C---:B------:R-:W-:Y:S01]  /*1efe0*/  HMMA.16816.F32 R20, R28.reuse, R14, R20 ;  /* 0x0000000e1c14723c */ /* 0x040fe20000001814 */
[----:B------:R-:W-:Y:S07]  /*1eff0*/  LDSM.16.M88.4 R12, [R224+0x4000] ;  /* 0x00400000e00c783b */ /* 0x000fee0000000200 */
[C---:B--2---:R-:W-:Y:S08]  /*1f000*/  HMMA.16816.F32 R16, R28.reuse, R4, R16 ;  /* 0x000000041c10723c */ /* 0x044ff00000001810 */
[C---:B------:R-:W-:Y:S01]  /*1f010*/  HMMA.16816.F32 R188, R28.reuse, R6, R188 ;  /* 0x000000061cbc723c */ /* 0x040fe200000018bc */
[----:B------:R-:W1:Y:S07]  /*1f020*/  LDSM.16.M88.4 R4, [R215+0x4800] ;  /* 0x00480000d704783b */ /* 0x000e6e0000000200 */
[C---:B---3--:R-:W-:Y:S08]  /*1f030*/  HMMA.16816.F32 R176, R28.reuse, R32, R176 ;  /* 0x000000201cb0723c */ /* 0x048ff000000018b0 */
[C---:B------:R-:W-:Y:S01]  /*1f040*/  HMMA.16816.F32 R172, R28.reuse, R34, R172 ;  /* 0x000000221cac723c */ /* 0x040fe200000018ac */
[----:B------:R-:W2:Y:S07]  /*1f050*/  LDSM.16.M88.4 R32, [R215+0x5000] ;  /* 0x00500000d720783b */ /* 0x000eae0000000200 */
[C---:B------:R-:W-:Y:S08]  /*1f060*/  HMMA.16816.F32 R184, R28.reuse, R192, R184 ;  /* 0x000000c01cb8723c */ /* 0x040ff000000018b8 */
        /* <DEDUP_REMOVED lines=11> */
[----:B------:R-:W2:Y:S07]  /*1f120*/  LDSM.16.M88.4 R32, [R206] ;  /* 0x00000000ce20783b */ /* 0x000eae0000000200 */
[----:B-1----:R-:W-:Y:S08]  /*1f130*/  HMMA.16816.F32 R24, R200, R4, R24 ;  /* 0x00000004c818723c */ /* 0x002ff00000001818 */
[C---:B------:R-:W-:Y:S08]  /*1f140*/  HMMA.16816.F32 R176, R12.reuse, R28, R176 ;  /* 0x0000001c0cb0723c */ /* 0x040ff000000018b0 */
[----:B------:R-:W-:Y:S01]  /*1f150*/  HMMA.16816.F32 R172, R12, R30, R172 ;  /* 0x0000001e0cac723c */ /* 0x000fe200000018ac */
[----:B------:R-:W1:Y:S04]  /*1f160*/  LDSM.16.M88.4 R28, [R205] ;  /* 0x00000000cd1c783b */ /* 0x000e680000000200 */
[----:B------:R-:W-:Y:S03]  /*1f170*/  LDSM.16.M88.4 R12, [R225+0x6000] ;  /* 0x00600000e10c783b */ /* 0x000fe60000000200 */
[C---:B------:R-:W-:Y:S01]  /*1f180*/  HMMA.16816.F32 R20, R200.reuse, R6, R20 ;  /* 0x00000006c814723c */ /* 0x040fe20000001814 */
[----:B------:R-:W3:Y:S07]  /*1f190*/  LDSM.16.M88.4 R4, [R222+0xe000] ;  /* 0x00e00000de04783b */ /* 0x000eee0000000200 */
[C---:B------:R-:W-:Y:S01]  /*1f1a0*/  HMMA.16816.F32 R188, R200.reuse, R38, R188 ;  /* 0x00000026c8bc723c */ /* 0x040fe200000018bc */
[----:B------:R4:W5:Y:S07]  /*1f1b0*/  LDL.LU.64 R38, [R1+0x8] ;  /* 0x0000080001267983 */ /* 0x00096e0000300a00 */
[C---:B------:R-:W-:Y:S01]  /*1f1c0*/  HMMA.16816.F32 R16, R200.reuse, R36, R16 ;  /* 0x00000024c810723c */ /* 0x040fe20000001810 */
[----:B------:R4:W5:Y:S07]  /*1f1d0*/  LDL.LU.64 R36, [R1] ;  /* 0x0000000001247983 */ /* 0x00096e0000300a00 */
[C---:B------:R-:W-:Y:S08]  /*1f1e0*/  HMMA.16816.F32 R184, R200.reuse, R196, R184 ;  /* 0x000000c4c8b8723c */ /* 0x040ff000000018b8 */
[----:B------:R-:W-:Y:S01]  /*1f1f0*/  HMMA.16816.F32 R180, R200, R198, R180 ;  /* 0x000000c6c8b4723c */ /* 0x000fe200000018b4 */
[----:B------:R-:W4:Y:S07]  /*1f200*/  LDSM.16.M88.4 R196, [R167] ;  /* 0x00000000a7c4783b */ /* 0x000f2e0000000200 */
[C---:B--2---:R-:W-:Y:S08]  /*1f210*/  HMMA.16816.F32 R24, R168.reuse, R32, R24 ;  /* 0x00000020a818723c */ /* 0x044ff00000001818 */
[----:B-1----:R-:W-:Y:S08]  /*1f220*/  HMMA.16816.F32 R16, R168, R28, R16 ;  /* 0x0000001ca810723c */ /* 0x002ff00000001810 */
[----:B------:R-:W-:Y:S08]  /*1f230*/  HMMA.16816.F32 R176, R200, R192, R176 ;  /* 0x000000c0c8b0723c */ /* 0x000ff000000018b0 */
[----:B---3--:R-:W-:Y:S08]  /*1f240*/  HMMA.16816.F32 R24, R12, R4, R24 ;  /* 0x000000040c18723c */ /* 0x008ff00000001818 */
[----:B------:R-:W-:Y:S01]  /*1f250*/  HMMA.16816.F32 R172, R200, R194, R172 ;  /* 0x000000c2c8ac723c */ /* 0x000fe200000018ac */
[----:B----4-:R-:W-:Y:S01]  /*1f260*/  IMAD.MOV.U32 R28, RZ, RZ, R196 ;  /* 0x000000ffff1c7224 */ /* 0x010fe200078e00c4 */
[----:B------:R-:W-:Y:S01]  /*1f270*/  LDSM.16.M88.4 R192, [R215+0x6000] ;  /* 0x00600000d7c0783b */ /* 0x000fe20000000200 */
[----:B------:R-:W-:-:S02]  /*1f280*/  IMAD.MOV.U32 R5, RZ, RZ, R197 ;  /* 0x000000ffff057224 */ /* 0x000fc400078e00c5 */
[----:B------:R-:W-:Y:S01]  /*1f290*/  IMAD.MOV.U32 R4, RZ, RZ, R198 ;  /* 0x000000ffff047224 */ /* 0x000fe200078e00c6 */
[----:B------:R-:W-:Y:S01]  /*1f2a0*/  LDSM.16.M88.4 R200, [R222+0xe800] ;  /* 0x00e80000dec8783b */ /* 0x000fe20000000200 */
[----:B------:R-:W-:-:S03]  /*1f2b0*/  IMAD.MOV.U32 R2, RZ, RZ, R199 ;  /* 0x000000ffff027224 */ /* 0x000fc600078e00c7 */
[----:B------:R-:W1:Y:S01]  /*1f2c0*/  LDSM.16.M88.4 R196, [R224+0x6000] ;  /* 0x00600000e0c4783b */ /* 0x000e620000000200 */
[----:B------:R-:W-:Y:S03]  /*1f2d0*/  HMMA.16816.F32 R20, R168, R34, R20 ;  /* 0x00000022a814723c */ /* 0x000fe60000001814 */
[----:B------:R-:W2:Y:S01]  /*1f2e0*/  LDSM.16.M88.4 R32, [R204] ;  /* 0x00000000cc20783b */ /* 0x000ea20000000200 */
[----:B------:R-:W-:-:S04]  /*1f2f0*/  IMAD.MOV.U32 R29, RZ, RZ, R5 ;  /* 0x000000ffff1d7224 */ /* 0x000fc800078e0005 */
[C---:B------:R-:W-:Y:S07]  /*1f300*/  HMMA.16816.F32 R188, R168.reuse, R30, R188 ;  /* 0x0000001ea8bc723c */ /* 0x040fee00000018bc */
[----:B------:R-:W-:Y:S02]  /*1f310*/  IMAD.MOV.U32 R30, RZ, RZ, R4 ;  /* 0x000000ffff1e7224 */ /* 0x000fe400078e0004 */
[----:B------:R-:W-:Y:S01]  /*1f320*/  IMAD.MOV.U32 R31, RZ, RZ, R2 ;  /* 0x000000ffff1f7224 */ /* 0x000fe200078e0002 */
[C---:B------:R-:W-:Y:S08]  /*1f330*/  HMMA.16816.F32 R176, R168.reuse, R28, R176 ;  /* 0x0000001ca8b0723c */ /* 0x040ff000000018b0 */
[----:B------:R-:W-:Y:S01]  /*1f340*/  HMMA.16816.F32 R172, R168, R30, R172 ;  /* 0x0000001ea8ac723c */ /* 0x000fe200000018ac */
[----:B------:R-:W-:Y:S07]  /*1f350*/  LDSM.16.M88.4 R28, [R222+0xf000] ;  /* 0x00f00000de1c783b */ /* 0x000fee0000000200 */
[----:B------:R-:W-:Y:S01]  /*1f360*/  HMMA.16816.F32 R20, R12, R6, R20 ;  /* 0x000000060c14723c */ /* 0x000fe20000001814 */
[----:B------:R-:W3:Y:S07]  /*1f370*/  LDSM.16.M88.4 R4, [R215+0x6800] ;  /* 0x00680000d704783b */ /* 0x000eee0000000200 */
[----:B-1----:R-:W-:Y:S08]  /*1f380*/  HMMA.16816.F32 R24, R196, R192, R24 ;  /* 0x000000c0c418723c */ /* 0x002ff00000001818 */
[----:B--2---:R-:W-:Y:S08]  /*1f390*/  HMMA.16816.F32 R184, R168, R32, R184 ;  /* 0x00000020a8b8723c */ /* 0x004ff000000018b8 */
[----:B------:R-:W-:Y:S08]  /*1f3a0*/  HMMA.16816.F32 R16, R12, R200, R16 ;  /* 0x000000c80c10723c */ /* 0x000ff00000001810 */
[-C--:B------:R-:W-:Y:S01]  /*1f3b0*/  FMUL.FTZ R24, R24, R0.reuse ;  /* 0x0000000018187220 */ /* 0x080fe20000410000 */
[----:B------:R-:W-:Y:S01]  /*1f3c0*/  HMMA.16816.F32 R180, R168, R34, R180 ;  /* 0x00000022a8b4723c */ /* 0x000fe200000018b4 */
[----:B------:R-:W-:-:S02]  /*1f3d0*/  FMUL.FTZ R2, R25, R0 ;  /* 0x0000000019027220 */ /* 0x000fc40000410000 */
[----:B------:R1:W2:Y:S01]  /*1f3e0*/  MUFU.TANH R33, R24 ;  /* 0x0000001800217308 */ /* 0x0002a20000002400 */
[----:B------:R-:W-:-:S03]  /*1f3f0*/  FMUL.FTZ R32, R26, R0 ;  /* 0x000000001a207220 */ /* 0x000fc60000410000 */
[-C--:B------:R-:W-:Y:S01]  /*1f400*/  FMUL.FTZ R34, R27, R0.reuse ;  /* 0x000000001b227220 */ /* 0x080fe20000410000 */
[----:B------:R-:W-:Y:S01]  /*1f410*/  HMMA.16816.F32 R188, R12, R202, R188 ;  /* 0x000000ca0cbc723c */ /* 0x000fe200000018bc */
[----:B-1----:R-:W1:Y:S07]  /*1f420*/  LDSM.16.M88.4 R24, [R215+0x7000] ;  /* 0x00700000d718783b */ /* 0x002e6e0000000200 */
[----:B---3--:R-:W-:Y:S08]  /*1f430*/  HMMA.16816.F32 R16, R196, R4, R16 ;  /* 0x00000004c410723c */ /* 0x008ff00000001810 */
[----:B------:R-:W-:Y:S01]  /*1f440*/  HMMA.16816.F32 R184, R12, R28, R184 ;  /* 0x0000001c0cb8723c */ /* 0x000fe200000018b8 */
[----:B------:R-:W3:Y:S07]  /*1f450*/  S2R R28, SR_TID.X ;  /* 0x00000000001c7919 */ /* 0x000eee0000002100 */
[----:B------:R-:W-:Y:S08]  /*1f460*/  HMMA.16816.F32 R20, R196, R194, R20 ;  /* 0x000000c2c414723c */ /* 0x000ff00000001814 */
[----:B------:R-:W-:Y:S07]  /*1f470*/  HMMA.16816.F32 R180, R12, R30, R180 ;  /* 0x0000001e0cb4723c */ /* 0x000fee00000018b4 */
[----:B------:R-:W-:Y:S01]  /*1f480*/  FMUL.FTZ R31, R16, R0 ;  /* 0x00000000101f7220 */ /* 0x000fe20000410000 */
[----:B------:R-:W-:Y:S01]  /*1f490*/  HMMA.16816.F32 R188, R196, R6, R188 ;  /* 0x00000006c4bc723c */ /* 0x000fe200000018bc */
[----:B------:R-:W4:Y:S01]  /*1f4a0*/  LDSM.16.M88.4 R4, [R222+0xf800] ;  /* 0x00f80000de04783b */ /* 0x000f220000000200 */
[----:B---3--:R-:W-:-:S05]  /*1f4b0*/  IMAD.SHL.U32 R16, R28, 0x2, RZ ;  /* 0x000000021c107824 */ /* 0x008fca00078e00ff */
[----:B------:R-:W-:Y:S01]  /*1f4c0*/  LOP3.LUT R16, R16, 0x6, RZ, 0xc0, !PT ;  /* 0x0000000610107812 */ /* 0x000fe200078ec0ff */
[----:B-1----:R-:W-:Y:S07]  /*1f4d0*/  HMMA.16816.F32 R184, R196, R24, R184 ;  /* 0x00000018c4b8723c */ /* 0x002fee00000018b8 */
[----:B------:R-:W-:Y:S02]  /*1f4e0*/  IMAD R24, R245, 0x40, R16 ;  /* 0x00000040f5187824 */ /* 0x000fe400078e0210 */
[----:B------:R-:W-:-:S03]  /*1f4f0*/  FMUL.FTZ R17, R17, R0 ;  /* 0x0000000011117220 */ /* 0x000fc60000410000 */
[----:B------:R-:W-:Y:S01]  /*1f500*/  IADD3 R16, R24, 0x1, RZ ;  /* 0x0000000118107810 */ /* 0x000fe20007ffe0ff */
[-C--:B------:R-:W-:Y:S02]  /*1f510*/  FMUL.FTZ R18, R18, R0.reuse ;  /* 0x0000000012127220 */ /* 0x080fe40000410000 */
[----:B------:R-:W-:Y:S01]  /*1f520*/  FMUL.FTZ R19, R19, R0 ;  /* 0x0000000013137220 */ /* 0x000fe20000410000 */
[C---:B------:R-:W-:Y:S02]  /*1f530*/  ISETP.GE.AND P6, PT, R16.reuse, R250, PT ;  /* 0x000000fa1000720c */ /* 0x040fe40003fc6270 */
[C---:B------:R-:W-:Y:S01]  /*1f540*/  ISETP.GE.AND P2, PT, R16.reuse, R249, PT ;  /* 0x000000f91000720c */ /* 0x040fe20003f46270 */
[----:B------:R-:W-:Y:S01]  /*1f550*/  FMUL.FTZ R35, R23, R0 ;  /* 0x0000000017237220 */ /* 0x000fe20000410000 */
[----:B------:R-:W-:Y:S01]  /*1f560*/  MUFU.TANH R30, R18 ;  /* 0x00000012001e7308 */ /* 0x000fe20000002400 */
[C---:B------:R-:W-:Y:S02]  /*1f570*/  ISETP.GE.OR P6, PT, R16.reuse, R247, !P6 ;  /* 0x000000f71000720c */ /* 0x040fe400077c6670 */
[----:B------:R-:W-:-:S02]  /*1f580*/  ISETP.GE.OR P2, PT, R16, R248, !P2 ;  /* 0x000000f81000720c */ /* 0x000fc40005746670 */
[----:B------:R-:W-:-:S03]  /*1f590*/  ISETP.GE.AND P1, PT, R24, R250, PT ;  /* 0x000000fa1800720c */ /* 0x000fc60003f26270 */
[----:B------:R-:W-:Y:S01]  /*1f5a0*/  MUFU.TANH R23, R17 ;  /* 0x0000001100177308 */ /* 0x000fe20000002400 */
[----:B------:R-:W-:Y:S01]  /*1f5b0*/  FMUL.FTZ R20, R20, R0 ;  /* 0x0000000014147220 */ /* 0x000fe20000410000 */
[----:B------:R-:W-:-:S06]  /*1f5c0*/  ISETP.GE.OR P1, PT, R24, R247, !P1 ;  /* 0x000000f71800720c */ /* 0x000fcc0004f26670 */
[----:B------:R1:W-:Y:S01]  /*1f5d0*/  MUFU.TANH R29, R19 ;  /* 0x00000013001d7308 */ /* 0x0003e20000002400 */
[----:B--2---:R-:W-:-:S07]  /*1f5e0*/  FSEL R33, R33, -INF , !P1 ;  /* 0xff80000021217808 */ /* 0x004fce0004800000 */
[----:B------:R-:W2:Y:S01]  /*1f5f0*/  MUFU.TANH R32, R32 ;  /* 0x0000002000207308 */ /* 0x000ea20000002400 */
[----:B-1----:R-:W1:Y:S07]  /*1f600*/  LDSM.16.M88.4 R16, [R215+0x7800] ;  /* 0x00780000d710783b */ /* 0x002e6e0000000200 */
[----:B------:R-:W3:Y:S01]  /*1f610*/  MUFU.TANH R2, R2 ;  /* 0x0000000200027308 */ /* 0x000ee20000002400 */
[----:B------:R-:W-:Y:S01]  /*1f620*/  ISETP.GE.AND P1, PT, R24, R249, PT ;  /* 0x000000f91800720c */ /* 0x000fe20003f26270 */
[----:B------:R-:W-:-:S02]  /*1f630*/  FMUL.FTZ R22, R22, R0 ;  /* 0x0000000016167220 */ /* 0x000fc40000410000 */
[----:B------:R-:W-:-:S04]  /*1f640*/  FMUL.FTZ R21, R21, R0 ;  /* 0x0000000015157220 */ /* 0x000fc80000410000 */
[----:B------:R-:W1:Y:S01]  /*1f650*/  MUFU.TANH R34, R34 ;  /* 0x0000002200227308 */ /* 0x000e620000002400 */
[C---:B------:R-:W-:Y:S01]  /*1f660*/  ISETP.GE.OR P1, PT, R24.reuse, R248, !P1 ;  /* 0x000000f81800720c */ /* 0x040fe20004f26670 */
[----:B----4-:R-:W-:Y:S01]  /*1f670*/  HMMA.16816.F32 R176, R12, R4, R176 ;  /* 0x000000040cb0723c */ /* 0x010fe200000018b0 */
[----:B------:R-:W-:-:S05]  /*1f680*/  IADD3 R166, R24, 0x8, RZ ;  /* 0x0000000818a67810 */ /* 0x000fca0007ffe0ff */
[----:B------:R-:W-:Y:S01]  /*1f690*/  MUFU.TANH R31, R31 ;  /* 0x0000001f001f7308 */ /* 0x000fe20000002400 */
[----:B--2---:R-:W-:Y:S01]  /*1f6a0*/  FSEL R32, R32, -INF , !P1 ;  /* 0xff80000020207808 */ /* 0x004fe20004800000 */
[----:B------:R-:W-:Y:S06]  /*1f6b0*/  HMMA.16816.F32 R180, R196, R26, R180 ;  /* 0x0000001ac4b4723c */ /* 0x000fec00000018b4 */
[----:B------:R-:W2:Y:S01]  /*1f6c0*/  MUFU.TANH R20, R20 ;  /* 0x0000001400147308 */ /* 0x000ea20000002400 */
[----:B------:R-:W-:Y:S01]  /*1f6d0*/  ISETP.GE.AND P1, PT, R166, R250, PT ;  /* 0x000000faa600720c */ /* 0x000fe20003f26270 */
[----:B------:R-:W-:Y:S01]  /*1f6e0*/  HMMA.16816.F32 R172, R12, R6, R172 ;  /* 0x000000060cac723c */ /* 0x000fe200000018ac */
[----:B------:R-:W-:Y:S01]  /*1f6f0*/  IADD3 R168, R24, 0x9, RZ ;  /* 0x0000000918a87810 */ /* 0x000fe20007ffe0ff */
[----:B------:R-:W-:Y:S01]  /*1f700*/  FMUL.FTZ R165, R190, R0 ;  /* 0x00000000bea57220 */ /* 0x000fe20000410000 */
[----:B------:R-:W-:-:S04]  /*1f710*/  DEPBAR.LE SB0, 0x0 ;  /* 0x000080000000791a */ /* 0x000fc80000000000 */
[----:B------:R-:W4:Y:S01]  /*1f720*/  MUFU.TANH R22, R22 ;  /* 0x0000001600167308 */ /* 0x000f220000002400 */
[----:B------:R-:W-:Y:S02]  /*1f730*/  ISETP.GE.OR P1, PT, R166, R247, !P1 ;  /* 0x000000f7a600720c */ /* 0x000fe40004f26670 */
[----:B---3--:R-:W-:-:S05]  /*1f740*/  FSEL R4, R2, -INF , !P6 ;  /* 0xff80000002047808 */ /* 0x008fca0007000000 */
[----:B------:R-:W3:Y:S01]  /*1f750*/  MUFU.TANH R21, R21 ;  /* 0x0000001500157308 */ /* 0x000ee20000002400 */
[----:B------:R-:W-:-:S07]  /*1f760*/  ISETP.GE.AND P6, PT, R166, R249, PT ;  /* 0x000000f9a600720c */ /* 0x000fce0003fc6270 */
[----:B------:R-:W3:Y:S01]  /*1f770*/  MUFU.TANH R35, R35 ;  /* 0x0000002300237308 */ /* 0x000ee20000002400 */
[----:B-1----:R-:W-:Y:S02]  /*1f780*/  FSEL R2, R34, -INF , !P2 ;  /* 0xff80000022027808 */ /* 0x002fe40005000000 */
[----:B------:R-:W-:Y:S02]  /*1f790*/  ISETP.GE.AND P2, PT, R168, R250, PT ;  /* 0x000000faa800720c */ /* 0x000fe40003f46270 */
[----:B--2---:R-:W-:Y:S02]  /*1f7a0*/  FSEL R5, R20, -INF , !P1 ;  /* 0xff80000014057808 */ /* 0x004fe40004800000 */
[----:B------:R-:W-:Y:S02]  /*1f7b0*/  ISETP.GE.AND P1, PT, R168, R249, PT ;  /* 0x000000f9a800720c */ /* 0x000fe40003f26270 */
[----:B------:R-:W-:Y:S02]  /*1f7c0*/  ISETP.GE.OR P6, PT, R166, R248, !P6 ;  /* 0x000000f8a600720c */ /* 0x000fe400077c6670 */
[----:B------:R-:W-:-:S02]  /*1f7d0*/  IADD3 R14, R24, 0x10, RZ ;  /* 0x00000010180e7810 */ /* 0x000fc40007ffe0ff */
[----:B------:R-:W-:Y:S01]  /*1f7e0*/  ISETP.GE.OR P2, PT, R168, R247, !P2 ;  /* 0x000000f7a800720c */ /* 0x000fe20005746670 */
[----:B------:R-:W-:Y:S01]  /*1f7f0*/  FMUL.FTZ R188, R188, R0 ;  /* 0x00000000bcbc7220 */ /* 0x000fe20000410000 */
[----:B------:R-:W-:Y:S02]  /*1f800*/  ISETP.GE.OR P1, PT, R168, R248, !P1 ;  /* 0x000000f8a800720c */ /* 0x000fe40004f26670 */
[----:B----4-:R-:W-:Y:S02]  /*1f810*/  FSEL R7, R22, -INF , !P6 ;  /* 0xff80000016077808 */ /* 0x010fe40007000000 */
[----:B------:R-:W-:Y:S02]  /*1f820*/  IADD3 R15, R24, 0x11, RZ ;  /* 0x00000011180f7810 */ /* 0x000fe40007ffe0ff */
[C---:B------:R-:W-:Y:S02]  /*1f830*/  ISETP.GE.AND P6, PT, R14.reuse, R250, PT ;  /* 0x000000fa0e00720c */ /* 0x040fe40003fc6270 */
[----:B---3--:R-:W-:Y:S01]  /*1f840*/  FSEL R12, R21, -INF , !P2 ;  /* 0xff800000150c7808 */ /* 0x008fe20005000000 */
[----:B------:R1:W2:Y:S01]  /*1f850*/  MUFU.TANH R28, R188 ;  /* 0x000000bc001c7308 */ /* 0x0002a20000002400 */
[----:B------:R-:W-:Y:S01]  /*1f860*/  ISETP.GE.AND P2, PT, R14, R249, PT ;  /* 0x000000f90e00720c */ /* 0x000fe20003f46270 */
[-C--:B------:R-:W-:Y:S01]  /*1f870*/  FMUL.FTZ R191, R191, R0.reuse ;  /* 0x00000000bfbf7220 */ /* 0x080fe20000410000 */
[----:B------:R-:W-:Y:S01]  /*1f880*/  FSEL R6, R35, -INF , !P1 ;  /* 0xff80000023067808 */ /* 0x000fe20004800000 */
[----:B------:R-:W-:Y:S01]  /*1f890*/  FMUL.FTZ R25, R189, R0 ;  /* 0x00000000bd197220 */ /* 0x000fe20000410000 */
[----:B------:R-:W-:-:S02]  /*1f8a0*/  ISETP.GE.AND P1, PT, R15, R250, PT ;  /* 0x000000fa0f00720c */ /* 0x000fc40003f26270 */
[CC--:B------:R-:W-:Y:S01]  /*1f8b0*/  ISETP.GE.OR P6, PT, R14.reuse, R247.reuse, !P6 ;  /* 0x000000f70e00720c */ /* 0x0c0fe200077c6670 */
[----:B------:R-:W3:Y:S01]  /*1f8c0*/  MUFU.TANH R165, R165 ;  /* 0x000000a500a57308 */ /* 0x000ee20000002400 */
[----:B------:R-:W-:Y:S01]  /*1f8d0*/  ISETP.GE.OR P2, PT, R14, R248, !P2 ;  /* 0x000000f80e00720c */ /* 0x000fe20005746670 */
[----:B------:R-:W-:Y:S01]  /*1f8e0*/  HMMA.16816.F32 R176, R196, R16, R176 ;  /* 0x00000010c4b0723c */ /* 0x000fe200000018b0 */
[----:B------:R-:W-:Y:S01]  /*1f8f0*/  FMUL.FTZ R27, R184, R0 ;  /* 0x00000000b81b7220 */ /* 0x000fe20000410000 */
[----:B------:R-:W-:-:S04]  /*1f900*/  ISETP.GE.OR P1, PT, R15, R247, !P1 ;  /* 0x000000f70f00720c */ /* 0x000fc80004f26670 */
[----:B------:R4:W-:Y:S01]  /*1f910*/  MUFU.TANH R26, R191 ;  /* 0x000000bf001a7308 */ /* 0x0009e20000002400 */
[----:B------:R-:W-:Y:S02]  /*1f920*/  IADD3 R17, R24, 0x18, RZ ;  /* 0x0000001818117810 */ /* 0x000fe40007ffe0ff */
[----:B-1----:R-:W-:Y:S01]  /*1f930*/  FSEL R188, R30, -INF , !P2 ;  /* 0xff8000001ebc7808 */ /* 0x002fe20005000000 */
[----:B------:R-:W-:Y:S01]  /*1f940*/  FMUL.FTZ R187, R187, R0 ;  /* 0x00000000bbbb7220 */ /* 0x000fe20000410000 */
[----:B------:R-:W-:Y:S02]  /*1f950*/  ISETP.GE.AND P2, PT, R17, R250, PT ;  /* 0x000000fa1100720c */ /* 0x000fe40003f46270 */
[----:B------:R-:W-:Y:S01]  /*1f960*/  FSEL R190, R23, -INF , !P1 ;  /* 0xff80000017be7808 */ /* 0x000fe20004800000 */
[----:B------:R-:W1:Y:S01]  /*1f970*/  MUFU.TANH R25, R25 ;  /* 0x0000001900197308 */ /* 0x000e620000002400 */
[----:B------:R-:W-:Y:S02]  /*1f980*/  ISETP.GE.AND P1, PT, R17, R249, PT ;  /* 0x000000f91100720c */ /* 0x000fe40003f26270 */
[----:B----4-:R-:W-:-:S02]  /*1f990*/  FSEL R191, R31, -INF , !P6 ;  /* 0xff8000001fbf7808 */ /* 0x010fc40007000000 */
[----:B------:R-:W-:-:S03]  /*1f9a0*/  ISETP.GE.AND P6, PT, R15, R249, PT ;  /* 0x000000f90f00720c */ /* 0x000fc60003fc6270 */
[----:B------:R-:W4:Y:S01]  /*1f9b0*/  MUFU.TANH R27, R27 ;  /* 0x0000001b001b7308 */ /* 0x000f220000002400 */
[----:B------:R-:W-:Y:S02]  /*1f9c0*/  IADD3 R16, R24, 0x19, RZ ;  /* 0x0000001918107810 */ /* 0x000fe40007ffe0ff */
[----:B------:R-:W-:Y:S01]  /*1f9d0*/  ISETP.GE.OR P6, PT, R15, R248, !P6 ;  /* 0x000000f80f00720c */ /* 0x000fe200077c6670 */
[----:B------:R-:W-:Y:S01]  /*1f9e0*/  FMUL.FTZ R186, R186, R0 ;  /* 0x00000000baba7220 */ /* 0x000fe20000410000 */
[C---:B------:R-:W-:Y:S02]  /*1f9f0*/  ISETP.GE.OR P2, PT, R17.reuse, R247, !P2 ;  /* 0x000000f71100720c */ /* 0x040fe40005746670 */
[----:B------:R-:W-:Y:S01]  /*1fa00*/  ISETP.GE.OR P1, PT, R17, R248, !P1 ;  /* 0x000000f81100720c */ /* 0x000fe20004f26670 */
[----:B------:R1:W-:Y:S01]  /*1fa10*/  MUFU.TANH R22, R187 ;  /* 0x000000bb00167308 */ /* 0x0003e20000002400 */
[----:B------:R-:W-:Y:S01]  /*1fa20*/  IADD3 R17, R24, 0x20, RZ ;  /* 0x0000002018117810 */ /* 0x000fe20007ffe0ff */
[----:B------:R-:W-:Y:S01]  /*1fa30*/  FMUL.FTZ R21, R182, R0 ;  /* 0x00000000b6157220 */ /* 0x000fe20000410000 */
[----:B--2---:R-:W-:-:S02]  /*1fa40*/  FSEL R189, R28, -INF , !P2 ;  /* 0xff8000001cbd7808 */ /* 0x004fc40005000000 */
[----:B------:R-:W-:Y:S02]  /*1fa50*/  ISETP.GE.AND P2, PT, R16, R249, PT ;  /* 0x000000f91000720c */ /* 0x000fe40003f46270 */
[----:B---3--:R-:W-:Y:S01]  /*1fa60*/  FSEL R182, R165, -INF , !P1 ;  /* 0xff800000a5b67808 */ /* 0x008fe20004800000 */
[----:B------:R2:W3:Y:S01]  /*1fa70*/  MUFU.TANH R13, R186 ;  /* 0x000000ba000d7308 */ /* 0x0004e20000002400 */
[----:B------:R-:W-:Y:S01]  /*1fa80*/  ISETP.GE.AND P1, PT, R17, R250, PT ;  /* 0x000000fa1100720c */ /* 0x000fe20003f26270 */
[----:B------:R-:W-:Y:S01]  /*1fa90*/  FMUL.FTZ R14, R180, R0 ;  /* 0x00000000b40e7220 */ /* 0x000fe20000410000 */
[----:B-1----:R-:W-:Y:S02]  /*1faa0*/  FSEL R187, R29, -INF , !P6 ;  /* 0xff8000001dbb7808 */ /* 0x002fe40007000000 */
[C---:B------:R-:W-:Y:S01]  /*1fab0*/  ISETP.GE.AND P6, PT, R16.reuse, R250, PT ;  /* 0x000000fa1000720c */ /* 0x040fe20003fc6270 */
[----:B------:R-:W-:Y:S01]  /*1fac0*/  FMUL.FTZ R185, R185, R0 ;  /* 0x00000000b9b97220 */ /* 0x000fe20000410000 */
[----:B------:R-:W-:-:S02]  /*1fad0*/  ISETP.GE.OR P2, PT, R16, R248, !P2 ;  /* 0x000000f81000720c */ /* 0x000fc40005746670 */
[-C--:B------:R-:W-:Y:S02]  /*1fae0*/  ISETP.GE.OR P6, PT, R16, R247.reuse, !P6 ;  /* 0x000000f71000720c */ /* 0x080fe400077c6670 */
[----:B------:R-:W-:Y:S02]  /*1faf0*/  ISETP.GE.OR P1, PT, R17, R247, !P1 ;  /* 0x000000f71100720c */ /* 0x000fe40004f26670 */
[----:B------:R-:W-:Y:S02]  /*1fb00*/  IADD3 R23, R24, 0x21, RZ ;  /* 0x0000002118177810 */ /* 0x000fe40007ffe0ff */
[----:B------:R-:W-:Y:S01]  /*1fb10*/  FSEL R180, R25, -INF , !P6 ;  /* 0xff80000019b47808 */ /* 0x000fe20007000000 */
[----:B------:R-:W1:Y:S01]  /*1fb20*/  MUFU.TANH R20, R185 ;  /* 0x000000b900147308 */ /* 0x000e620000002400 */
[----:B------:R-:W-:Y:S02]  /*1fb30*/  ISETP.GE.AND P6, PT, R17, R249, PT ;  /* 0x000000f91100720c */ /* 0x000fe40003fc6270 */
[----:B--2---:R-:W-:-:S02]  /*1fb40*/  FSEL R186, R26, -INF , !P2 ;  /* 0xff8000001aba7808 */ /* 0x004fc40005000000 */
[----:B----4-:R-:W-:-:S03]  /*1fb50*/  FSEL R26, R27, -INF , !P1 ;  /* 0xff8000001b1a7808 */ /* 0x010fc60004800000 */
[----:B------:R-:W2:Y:S01]  /*1fb60*/  MUFU.TANH R14, R14 ;  /* 0x0000000e000e7308 */ /* 0x000ea20000002400 */
[C---:B------:R-:W-:Y:S01]  /*1fb70*/  ISETP.GE.AND P2, PT, R23.reuse, R250, PT ;  /* 0x000000fa1700720c */ /* 0x040fe20003f46270 */
[----:B------:R-:W-:Y:S01]  /*1fb80*/  HMMA.16816.F32 R172, R196, R18, R172 ;  /* 0x00000012c4ac723c */ /* 0x000fe200000018ac */
[----:B------:R-:W-:Y:S02]  /*1fb90*/  ISETP.GE.AND P1, PT, R23, R249, PT ;  /* 0x000000f91700720c */ /* 0x000fe40003f26270 */
[-C--:B------:R-:W-:Y:S02]  /*1fba0*/  ISETP.GE.OR P6, PT, R17, R248.reuse, !P6 ;  /* 0x000000f81100720c */ /* 0x080fe400077c6670 */
[C---:B------:R-:W-:Y:S02]  /*1fbb0*/  ISETP.GE.OR P2, PT, R23.reuse, R247, !P2 ;  /* 0x000000f71700720c */ /* 0x040fe40005746670 */
[----:B------:R-:W-:Y:S02]  /*1fbc0*/  IADD3 R18, R24, 0x28, RZ ;  /* 0x0000002818127810 */ /* 0x000fe40007ffe0ff */
[----:B------:R-:W-:-:S02]  /*1fbd0*/  ISETP.GE.OR P1, PT, R23, R248, !P1 ;  /* 0x000000f81700720c */ /* 0x000fc40004f26670 */
[----:B---3--:R-:W-:Y:S01]  /*1fbe0*/  FSEL R23, R13, -INF , !P6 ;  /* 0xff8000000d177808 */ /* 0x008fe20007000000 */
[----:B------:R-:W3:Y:S01]  /*1fbf0*/  MUFU.TANH R21, R21 ;  /* 0x0000001500157308 */ /* 0x000ee20000002400 */
[----:B------:R-:W-:Y:S01]  /*1fc00*/  ISETP.GE.AND P6, PT, R18, R250, PT ;  /* 0x000000fa1200720c */ /* 0x000fe20003fc6270 */
[-C--:B------:R-:W-:Y:S01]  /*1fc10*/  FMUL.FTZ R16, R183, R0.reuse ;  /* 0x00000000b7107220 */ /* 0x080fe20000410000 */
[----:B------:R-:W-:Y:S01]  /*1fc20*/  IADD3 R17, R24, 0x29, RZ ;  /* 0x0000002918117810 */ /* 0x000fe20007ffe0ff */
[-C--:B------:R-:W-:Y:S01]  /*1fc30*/  FMUL.FTZ R25, R176, R0.reuse ;  /* 0x00000000b0197220 */ /* 0x080fe20000410000 */
[----:B------:R-:W-:Y:S01]  /*1fc40*/  ISETP.GE.OR P6, PT, R18, R247, !P6 ;  /* 0x000000f71200720c */ /* 0x000fe200077c6670 */
[----:B------:R-:W-:Y:S01]  /*1fc50*/  FMUL.FTZ R15, R181, R0 ;  /* 0x00000000b50f7220 */ /* 0x000fe20000410000 */
[----:B-1----:R-:W-:Y:S02]  /*1fc60*/  FSEL R183, R20, -INF , !P2 ;  /* 0xff80000014b77808 */ /* 0x002fe40005000000 */
[----:B------:R-:W-:-:S02]  /*1fc70*/  FSEL R22, R22, -INF , !P1 ;  /* 0xff80000016167808 */ /* 0x000fc40004800000 */
[----:B--2---:R-:W-:Y:S01]  /*1fc80*/  FSEL R181, R14, -INF , !P6 ;  /* 0xff8000000eb57808 */ /* 0x004fe20007000000 */
[----:B------:R-:W1:Y:S01]  /*1fc90*/  MUFU.TANH R16, R16 ;  /* 0x0000001000107308 */ /* 0x000e620000002400 */
[-C--:B------:R-:W-:Y:S02]  /*1fca0*/  ISETP.GE.AND P2, PT, R18, R249.reuse, PT ;  /* 0x000000f91200720c */ /* 0x080fe40003f46270 */
[C---:B------:R-:W-:Y:S02]  /*1fcb0*/  ISETP.GE.AND P1, PT, R17.reuse, R250, PT ;  /* 0x000000fa1100720c */ /* 0x040fe40003f26270 */
[----:B------:R-:W-:-:S03]  /*1fcc0*/  ISETP.GE.AND P6, PT, R17, R249, PT ;  /* 0x000000f91100720c */ /* 0x000fc60003fc6270 */
[----:B------:R-:W2:Y:S01]  /*1fcd0*/  MUFU.TANH R25, R25 ;  /* 0x0000001900197308 */ /* 0x000ea20000002400 */
[----:B------:R-:W-:Y:S01]  /*1fce0*/  FMUL.FTZ R177, R177, R0 ;  /* 0x00000000b1b17220 */ /* 0x000fe20000410000 */
[-C--:B------:R-:W-:Y:S02]  /*1fcf0*/  ISETP.GE.OR P2, PT, R18, R248.reuse, !P2 ;  /* 0x000000f81200720c */ /* 0x080fe40005746670 */
[C---:B------:R-:W-:Y:S02]  /*1fd00*/  ISETP.GE.OR P1, PT, R17.reuse, R247, !P1 ;  /* 0x000000f71100720c */ /* 0x040fe40004f26670 */
[----:B------:R-:W-:Y:S02]  /*1fd10*/  ISETP.GE.OR P6, PT, R17, R248, !P6 ;  /* 0x000000f81100720c */ /* 0x000fe400077c6670 */
[----:B------:R-:W-:Y:S01]  /*1fd20*/  IADD3 R17, R24, 0x30, RZ ;  /* 0x0000003018117810 */ /* 0x000fe20007ffe0ff */
[----:B------:R-:W4:Y:S01]  /*1fd30*/  MUFU.TANH R15, R15 ;  /* 0x0000000f000f7308 */ /* 0x000f220000002400 */
[----:B---3--:R-:W-:-:S02]  /*1fd40*/  FSEL R21, R21, -INF , !P2 ;  /* 0xff80000015157808 */ /* 0x008fc40005000000 */
[----:B------:R-:W-:Y:S01]  /*1fd50*/  ISETP.GE.AND P2, PT, R17, R250, PT ;  /* 0x000000fa1100720c */ /* 0x000fe20003f46270 */
[----:B------:R-:W-:-:S04]  /*1fd60*/  FMUL.FTZ R171, R178, R0 ;  /* 0x00000000b2ab7220 */ /* 0x000fc80000410000 */
[----:B------:R-:W3:Y:S01]  /*1fd70*/  MUFU.TANH R177, R177 ;  /* 0x000000b100b17308 */ /* 0x000ee20000002400 */
[----:B------:R-:W-:Y:S01]  /*1fd80*/  ISETP.GE.OR P2, PT, R17, R247, !P2 ;  /* 0x000000f71100720c */ /* 0x000fe20005746670 */
[----:B------:R-:W-:Y:S01]  /*1fd90*/  FMUL.FTZ R28, R174, R0 ;  /* 0x00000000ae1c7220 */ /* 0x000fe20000410000 */
[----:B------:R-:W-:Y:S02]  /*1fda0*/  IADD3 R13, R24, 0x31, RZ ;  /* 0x00000031180d7810 */ /* 0x000fe40007ffe0ff */
[----:B-1----:R-:W-:Y:S02]  /*1fdb0*/  FSEL R20, R16, -INF , !P6 ;  /* 0xff80000010147808 */ /* 0x002fe40007000000 */
[----:B--2---:R-:W-:Y:S01]  /*1fdc0*/  FSEL R25, R25, -INF , !P2 ;  /* 0xff80000019197808 */ /* 0x004fe20005000000 */
[----:B------:R-:W1:Y:S01]  /*1fdd0*/  MUFU.TANH R171, R171 ;  /* 0x000000ab00ab7308 */ /* 0x000e620000002400 */
[C---:B------:R-:W-:Y:S02]  /*1fde0*/  ISETP.GE.AND P6, PT, R13.reuse, R250, PT ;  /* 0x000000fa0d00720c */ /* 0x040fe40003fc6270 */
[----:B------:R-:W-:Y:S01]  /*1fdf0*/  ISETP.GE.AND P2, PT, R13, R249, PT ;  /* 0x000000f90d00720c */ /* 0x000fe20003f46270 */
[----:B------:R-:W-:-:S02]  /*1fe00*/  FMUL.FTZ R170, R179, R0 ;  /* 0x00000000b3aa7220 */ /* 0x000fc40000410000 */
[----:B------:R-:W-:Y:S02]  /*1fe10*/  FMUL.FTZ R14, R172, R0 ;  /* 0x00000000ac0e7220 */ /* 0x000fe40000410000 */
[----:B------:R-:W2:Y:S01]  /*1fe20*/  MUFU.TANH R28, R28 ;  /* 0x0000001c001c7308 */ /* 0x000ea20000002400 */
[C---:B------:R-:W-:Y:S02]  /*1fe30*/  ISETP.GE.OR P6, PT, R13.reuse, R247, !P6 ;  /* 0x000000f70d00720c */ /* 0x040fe400077c6670 */
[----:B------:R-:W-:Y:S01]  /*1fe40*/  ISETP.GE.OR P2, PT, R13, R248, !P2 ;  /* 0x000000f80d00720c */ /* 0x000fe20005746670 */
[-C--:B------:R-:W-:Y:S01]  /*1fe50*/  FMUL.FTZ R172, R173, R0.reuse ;  /* 0x00000000adac7220 */ /* 0x080fe20000410000 */
[----:B------:R-:W-:Y:S01]  /*1fe60*/  IADD3 R13, R24, 0x38, RZ ;  /* 0x00000038180d7810 */ /* 0x000fe20007ffe0ff */
[----:B------:R-:W-:Y:S01]  /*1fe70*/  FMUL.FTZ R29, R175, R0 ;  /* 0x00000000af1d7220 */ /* 0x000fe20000410000 */
[----:B----4-:R-:W-:Y:S01]  /*1fe80*/  FSEL R27, R15, -INF , !P1 ;  /* 0xff8000000f1b7808 */ /* 0x010fe20004800000 */
[----:B------:R-:W4:Y:S01]  /*1fe90*/  MUFU.TANH R170, R170 ;  /* 0x000000aa00aa7308 */ /* 0x000f220000002400 */
[----:B------:R-:W-:-:S02]  /*1fea0*/  ISETP.GE.AND P1, PT, R17, R249, PT ;  /* 0x000000f91100720c */ /* 0x000fc40003f26270 */
[----:B------:R-:W-:Y:S02]  /*1feb0*/  IADD3 R0, R24, 0x39, RZ ;  /* 0x0000003918007810 */ /* 0x000fe40007ffe0ff */
[----:B---3--:R-:W-:Y:S02]  /*1fec0*/  FSEL R24, R177, -INF , !P6 ;  /* 0xff800000b1187808 */ /* 0x008fe40007000000 */
[----:B------:R-:W-:Y:S01]  /*1fed0*/  ISETP.GE.AND P6, PT, R13, R249, PT ;  /* 0x000000f90d00720c */ /* 0x000fe20003fc6270 */
[----:B------:R-:W3:Y:S01]  /*1fee0*/  MUFU.TANH R14, R14 ;  /* 0x0000000e000e7308 */ /* 0x000ee20000002400 */
[-C--:B------:R-:W-:Y:S02]  /*1fef0*/  ISETP.GE.OR P1, PT, R17, R248.reuse, !P1 ;  /* 0x000000f81100720c */ /* 0x080fe40004f26670 */
[----:B------:R-:W-:Y:S02]  /*1ff00*/  ISETP.GE.OR P6, PT, R13, R248, !P6 ;  /* 0x000000f80d00720c */ /* 0x000fe400077c6670 */
[----:B-1----:R-:W-:-:S02]  /*1ff10*/  FSEL R171, R171, -INF , !P1 ;  /* 0xff800000abab7808 */ /* 0x002fc40004800000 */
[----:B------:R-:W-:Y:S01]  /*1ff20*/  ISETP.GE.AND P1, PT, R13, R250, PT ;  /* 0x000000fa0d00720c */ /* 0x000fe20003f26270 */
[----:B------:R-:W1:Y:S01]  /*1ff30*/  MUFU.TANH R172, R172 ;  /* 0x000000ac00ac7308 */ /* 0x000e620000002400 */
[----:B--2---:R-:W-:Y:S01]  /*1ff40*/  FSEL R28, R28, -INF , !P6 ;  /* 0xff8000001c1c7808 */ /* 0x004fe20007000000 */
[----:B------:R-:W-:Y:S01]  /*1ff50*/  BAR.SYNC.DEFER_BLOCKING 0x0 ;  /* 0x0000000000007b1d */ /* 0x000fe20000010000 */
[----:B------:R-:W-:Y:S02]  /*1ff60*/  ISETP.GT.AND P6, PT, R245, R234, PT ;  /* 0x000000eaf500720c */ /* 0x000fe40003fc4270 */
[----:B------:R-:W-:-:S03]  /*1ff70*/  ISETP.GE.OR P1, PT, R13, R247, !P1 ;  /* 0x000000f70d00720c */ /* 0x000fc60004f26670 */
[----:B------:R-:W2:Y:S01]  /*1ff80*/  MUFU.TANH R29, R29 ;  /* 0x0000001d001d7308 */ /* 0x000ea20000002400 */
[----:B----4-:R-:W-:Y:S02]  /*1ff90*/  FSEL R170, R170, -INF , !P2 ;  /* 0xff800000aaaa7808 */ /* 0x010fe40005000000 */
[----:B---3--:R-:W-:Y:S02]  /*1ffa0*/  FSEL R174, R14, -INF , !P1 ;  /* 0xff8000000eae7808 */ /* 0x008fe40004800000 */
[C---:B------:R-:W-:Y:S02]  /*1ffb0*/  ISETP.GE.AND P2, PT, R0.reuse, R250, PT ;  /* 0x000000fa0000720c */ /* 0x040fe40003f46270 */
[C---:B------:R-:W-:Y:S01]  /*1ffc0*/  ISETP.GE.AND P1, PT, R0.reuse, R249, PT ;  /* 0x000000f90000720c */ /* 0x040fe20003f26270 */
[----:B------:R-:W-:Y:S01]  /*1ffd0*/  BSSY B1, `(.L_x_3874) ;  /* 0x00000cf000017945 */ /* 0x000fe20003800000 */
[C---:B------:R-:W-:Y:S02]  /*1ffe0*/  ISETP.GE.OR P2, PT, R0.reuse, R247, !P2 ;  /* 0x000000f70000720c */ /* 0x040fe40005746670 */
[----:B------:R-:W-:Y:S01]  /*1fff0*/  ISETP.GE.OR P1, PT, R0, R248, !P1 ;  /* 0x000000f80000720c */ /* 0x000fe20004f26670 */
[----:B------:R-:W-:Y:S01]  /*20000*/  IMAD.MOV.U32 R184, RZ, RZ, R8 ;  /* 0x000000ffffb87224 */ /* 0x000fe200078e0008 */
[----:B-1----:R-:W-:Y:S01]  /*20010*/  FSEL R172, R172, -INF , !P2 ;  /* 0xff800000acac7808 */ /* 0x002fe20005000000 */
[----:B------:R-:W-:Y:S01]  /*20020*/  IMAD.MOV.U32 R185, RZ, RZ, R9 ;  /* 0x000000ffffb97224 */ /* 0x000fe200078e0009 */
[----:B--2---:R-:W-:Y:S01]  /*20030*/  FSEL R29, R29, -INF , !P1 ;  /* 0xff8000001d1d7808 */ /* 0x004fe20004800000 */
        /* <DEDUP_REMOVED lines=9> */
[----:B------:R-:W1:Y:S03]  /*200d0*/  I2F.RP R15, R13 ;  /* 0x0000000d000f7306 */ /* 0x000e660000209400 */
[----:B------:R-:W-:-:S05]  /*200e0*/  IMAD.MOV R9, RZ, RZ, -R9 ;  /* 0x000000ffff097224 */ /* 0x000fca00078e0a09 */
[----:B-1----:R-:W1:Y:S02]  /*200f0*/  MUFU.RCP R30, R15 ;  /* 0x0000000f001e7308 */ /* 0x002e640000001000 */
[----:B-1----:R-:W-:Y:S02]  /*20100*/  IADD3 R30, R30, 0xffffffe, RZ ;  /* 0x0ffffffe1e1e7810 */ /* 0x002fe40007ffe0ff */
[----:B------:R-:W-:-:S04]  /*20110*/  IADD3 R15, R8, -0x40, RZ ;  /* 0xffffffc0080f7810 */ /* 0x000fc80007ffe0ff */
[----:B------:R-:W1:Y:S01]  /*20120*/  F2I.FTZ.U32.TRUNC.NTZ R31, R30 ;  /* 0x0000001e001f7305 */ /* 0x000e62000021f000 */
[-C--:B------:R-:W-:Y:S01]  /*20130*/  LOP3.LUT R8, R8, R18.reuse, RZ, 0x3c, !PT ;  /* 0x0000001208087212 */ /* 0x080fe200078e3cff */
[--C-:B-1----:R-:W-:Y:S02]  /*20140*/  IMAD.MOV R0, RZ, RZ, -R31.reuse ;  /* 0x000000ffff007224 */ /* 0x102fe400078e0a1f */
[----:B------:R-:W-:Y:S02]  /*20150*/  IMAD.MOV.U32 R30, RZ, RZ, RZ ;  /* 0x000000ffff1e7224 */ /* 0x000fe400078e00ff */
[----:B------:R-:W-:Y:S01]  /*20160*/  IMAD R17, R0, R13, RZ ;  /* 0x0000000d00117224 */ /* 0x000fe200078e02ff */
[----:B------:R-:W-:Y:S02]  /*20170*/  IABS R0, R15 ;  /* 0x0000000f00007213 */ /* 0x000fe40000000000 */
[----:B------:R-:W-:Y:S01]  /*20180*/  LOP3.LUT R15, R15, R18, RZ, 0x3c, !PT ;  /* 0x000000120f0f7212 */ /* 0x000fe200078e3cff */
        /* <DEDUP_REMOVED lines=12> */
[----:B------:R-:W-:Y:S02]  /*20250*/  ISETP.GE.AND P0, PT, R15, RZ, PT ;  /* 0x000000ff0f00720c */ /* 0x000fe40003f06270 */
[----:B------:R-:W-:Y:S01]  /*20260*/  ISETP.GE.U32.AND P2, PT, R0, R13, PT ;  /* 0x0000000d0000720c */ /* 0x000fe20003f46070 */
[----:B------:R-:W2:Y:S05]  /*20270*/  LD.E.64 R14, [R10.64+0x38] ;  /* 0x000038040a0e7980 */ /* 0x000eaa000c101b00 */
[----:B------:R-:W-:-:S02]  /*20280*/  @P1 IADD3 R16, R16, 0x1, RZ ;  /* 0x0000000110101810 */ /* 0x000fc40007ffe0ff */
[----:B------:R-:W-:Y:S02]  /*20290*/  ISETP.GE.AND P1, PT, R8, RZ, PT ;  /* 0x000000ff0800720c */ /* 0x000fe40003f26270 */
[----:B------:R-:W-:-:S03]  /*202a0*/  LOP3.LUT R8, RZ, R18, RZ, 0x33, !PT ;  /* 0x00000012ff087212 */ /* 0x000fc600078e33ff */
[----:B------:R-:W-:Y:S02]  /*202b0*/  @P2 IADD3 R17, R17, 0x1, RZ ;  /* 0x0000000111112810 */ /* 0x000fe40007ffe0ff */
[----:B------:R-:W-:-:S03]  /*202c0*/  ISETP.NE.AND P2, PT, R18, RZ, PT ;  /* 0x000000ff1200720c */ /* 0x000fc60003f45270 */
[----:B------:R-:W-:-:S03]  /*202d0*/  @!P0 IMAD.MOV R17, RZ, RZ, -R17 ;  /* 0x000000ffff118224 */ /* 0x000fc600078e0a11 */
[----:B------:R-:W-:-:S05]  /*202e0*/  @!P1 IMAD.MOV R16, RZ, RZ, -R16 ;  /* 0x000000ffff109224 */ /* 0x000fca00078e0a10 */
[C---:B------:R-:W-:Y:S02]  /*202f0*/  SEL R13, R8.reuse, R16, !P2 ;  /* 0x00000010080d7207 */ /* 0x040fe40005000000 */
[----:B------:R-:W-:Y:S02]  /*20300*/  SEL R8, R8, R17, !P2 ;  /* 0x0000001108087207 */ /* 0x000fe40005000000 */
[----:B------:R-:W3:Y:S01]  /*20310*/  LD.E.64 R16, [R10.64+0x20] ;  /* 0x000020040a107980 */ /* 0x000ee2000c101b00 */
[----:B------:R-:W-:-:S04]  /*20320*/  IMAD.WIDE R34, R13, 0x4, R242 ;  /* 0x000000040d227825 */ /* 0x000fc800078e02f2 */
[----:B------:R-:W-:Y:S01]  /*20330*/  IMAD.WIDE R30, R8, 0x4, R242 ;  /* 0x00000004081e7825 */ /* 0x000fe200078e02f2 */
[----:B------:R-:W4:Y:S04]  /*20340*/  LD.E R9, [R34.64] ;  /* 0x0000000422097980 */ /* 0x000f28000c101900 */
[----:B------:R-:W4:Y:S01]  /*20350*/  LD.E R0, [R30.64] ;  /* 0x000000041e007980 */ /* 0x000f22000c101900 */
[----:B------:R-:W-:-:S05]  /*20360*/  IADD3 R13, R13, -R8, RZ ;  /* 0x800000080d0d7210 */ /* 0x000fca0007ffe0ff */
[----:B------:R-:W-:-:S05]  /*20370*/  IMAD R18, R18, R13, -0x40 ;  /* 0xffffffc012127424 */ /* 0x000fca00078e020d */
[----:B------:R-:W-:Y:S01]  /*20380*/  SHF.R.S32.HI R13, RZ, 0x1f, R18 ;  /* 0x0000001fff0d7819 */ /* 0x000fe20000011412 */
[-C--:B--2---:R-:W-:Y:S02]  /*20390*/  IMAD R8, R15, R18.reuse, RZ ;  /* 0x000000120f087224 */ /* 0x084fe400078e02ff */
[----:B------:R-:W-:-:S04]  /*203a0*/  IMAD.WIDE.U32 R18, R14, R18, RZ ;  /* 0x000000120e127225 */ /* 0x000fc800078e00ff */
[----:B------:R-:W-:-:S04]  /*203b0*/  IMAD R8, R14, R13, R8 ;  /* 0x0000000d0e087224 */ /* 0x000fc800078e0208 */
[----:B------:R-:W-:Y:S02]  /*203c0*/  IMAD.IADD R19, R19, 0x1, R8 ;  /* 0x0000000113137824 */ /* 0x000fe400078e0208 */
[----:B----4-:R-:W-:-:S04]  /*203d0*/  IMAD.IADD R9, R0, 0x1, -R9 ;  /* 0x0000000100097824 */ /* 0x010fc800078e0a09 */
[----:B---3--:R-:W-:Y:S01]  /*203e0*/  IMAD R13, R17, R9, RZ ;  /* 0x00000009110d7224 */ /* 0x008fe200078e02ff */
[----:B------:R-:W-:-:S05]  /*203f0*/  SHF.R.S32.HI R0, RZ, 0x1f, R9 ;  /* 0x0000001fff007819 */ /* 0x000fca0000011409 */
[----:B------:R-:W-:Y:S02]  /*20400*/  IMAD R0, R16, R0, R13 ;  /* 0x0000000010007224 */ /* 0x000fe400078e020d */
[----:B------:R-:W-:-:S04]  /*20410*/  IMAD.WIDE.U32 R16, R9, R16, R18 ;  /* 0x0000001009107225 */ /* 0x000fc800078e0012 */
[----:B------:R-:W-:Y:S01]  /*20420*/  IMAD.MOV.U32 R15, RZ, RZ, R16 ;  /* 0x000000ffff0f7224 */ /* 0x000fe200078e0010 */
[----:B------:R-:W-:Y:S01]  /*20430*/  IADD3 R14, R17, R0, RZ ;  /* 0x00000000110e7210 */ /* 0x000fe20007ffe0ff */
[----:B------:R-:W-:Y:S05]  /*20440*/  BRA `(.L_x_3878) ;  /* 0x0000004000007947 */ /* 0x000fea0003800000 */
.L_x_3877:
[----:B------:R-:W-:Y:S02]  /*20450*/  ULDC.64 UR4, c[0x0][0x118] ;  /* 0x0000460000047ab9 */ /* 0x000fe40000000a00 */
[----:B------:R-:W2:Y:S02]  /*20460*/  LD.E R15, [R10.64+0x38] ;  /* 0x000038040a0f7980 */ /* 0x000ea4000c101900 */
[----:B--2---:R-:W-:-:S04]  /*20470*/  LEA R15, -R15, RZ, 0x6 ;  /* 0x000000ff0f0f7211 */ /* 0x004fc800078e31ff */
[----:B------:R-:W-:Y:S02]  /*20480*/  SHF.R.S32.HI R14, RZ, 0x1f, R15 ;  /* 0x0000001fff0e7819 */ /* 0x000fe4000001140f */
.L_x_3878:
[----:B------:R-:W-:Y:S05]  /*20490*/  BSYNC B0 ;  /* 0x0000000000007941 */ /* 0x000fea0003800000 */
.L_x_3876:
        /* <DEDUP_REMOVED lines=130> */
.L_x_3875:
[----:B------:R-:W-:Y:S05]  /*20cc0*/  BSYNC B1 ;  /* 0x0000000000017941 */ /* 0x000fea0003800000 */
.L_x_3874:
[----:B------:R-:W-:Y:S01]  /*20cd0*/  ULDC.64 UR4, c[0x0][0x118] ;  /* 0x0000460000047ab9 */ /* 0x000fe20000000a00 */
[----:B-1----:R-:W-:Y:S01]  /*20ce0*/  FMNMX.FTZ R9, R164, R33, !PT ;  /* 0x00000021a4097209 */ /* 0x002fe20007810000 */
[----:B------:R1:W2:Y:S03]  /*20cf0*/  LD.E R31, [R10.64+0xdc] ;  /* 0x0000dc040a1f7980 */ /* 0x0002a6000c101900 */
[----:B------:R-:W-:Y:S01]  /*20d00*/  FMNMX.FTZ R0, R4, R9, !PT ;  /* 0x0000000904007209 */ /* 0x000fe20007810000 */
[----:B------:R-:W-:Y:S03]  /*20d10*/  LDSM.16.MT88.4 R16, [R221+0x10000] ;  /* 0x01000000dd10783b */ /* 0x000fe60000004200 */
[----:B------:R-:W-:-:S04]  /*20d20*/  FMNMX.FTZ R9, R5, R0, !PT ;  /* 0x0000000005097209 */ /* 0x000fc80007810000 */
        /* <DEDUP_REMOVED lines=8> */
[----:B-1----:R-:W-:Y:S02]  /*20db0*/  FMNMX.FTZ R11, R180, R13, !PT ;  /* 0x0000000db40b7209 */ /* 0x002fe40007810000 */
        /* <DEDUP_REMOVED lines=17> */
[----:B------:R-:W1:Y:S01]  /*20ed0*/  SHFL.BFLY PT, R11, R8, 0x2, 0x1f ;  /* 0x0c401f00080b7f89 */ /* 0x000e6200000e0000 */
[----:B------:R-:W-:-:S04]  /*20ee0*/  FMNMX.FTZ R9, R170, R9, !PT ;  /* 0x00000009aa097209 */ /* 0x000fc80007810000 */
[----:B------:R-:W-:-:S04]  /*20ef0*/  FMNMX.FTZ R0, R28, R9, !PT ;  /* 0x000000091c007209 */ /* 0x000fc80007810000 */
[----:B------:R-:W-:-:S05]  /*20f00*/  FMNMX.FTZ R0, R29, R0, !PT ;  /* 0x000000001d007209 */ /* 0x000fca0007810000 */
[----:B------:R-:W3:Y:S01]  /*20f10*/  SHFL.BFLY PT, R9, R0, 0x2, 0x1f ;  /* 0x0c401f0000097f89 */ /* 0x000ee200000e0000 */
[----:B-1----:R-:W-:-:S05]  /*20f20*/  FMNMX.FTZ R11, R8, R11, !PT ;  /* 0x0000000b080b7209 */ /* 0x002fca0007810000 */
[----:B------:R-:W1:Y:S01]  /*20f30*/  SHFL.BFLY PT, R168, R11, 0x1, 0x1f ;  /* 0x0c201f000ba87f89 */ /* 0x000e6200000e0000 */
[----:B---3--:R-:W-:-:S05]  /*20f40*/  FMNMX.FTZ R9, R0, R9, !PT ;  /* 0x0000000900097209 */ /* 0x008fca0007810000 */
        /* <DEDUP_REMOVED lines=10> */
[-C--:B------:R-:W-:Y:S01]  /*20ff0*/  FFMA.FTZ R34, R5, R31.reuse, -R176 ;  /* 0x0000001f05227223 */ /* 0x080fe200000108b0 */
[----:B------:R-:W-:Y:S01]  /*21000*/  FSEL R5, R168, RZ, P1 ;  /* 0x000000ffa8057208 */ /* 0x000fe20000800000 */
[-C--:B------:R-:W-:Y:S01]  /*21010*/  FFMA.FTZ R169, R6, R31.reuse, -R30 ;  /* 0x0000001f06a97223 */ /* 0x080fe2000001081e */
[----:B------:R-:W-:Y:S01]  /*21020*/  FSEL R6, R166, RZ, P0 ;  /* 0x000000ffa6067208 */ /* 0x000fe20000000000 */
[-C--:B------:R-:W-:Y:S02]  /*21030*/  FFMA.FTZ R35, R4, R31.reuse, -R176 ;  /* 0x0000001f04237223 */ /* 0x080fe400000108b0 */
[----:B------:R-:W-:Y:S01]  /*21040*/  FADD.FTZ R4, R164, -R5 ;  /* 0x80000005a4047221 */ /* 0x000fe20000010000 */
[----:B------:R-:W-:Y:S01]  /*21050*/  MUFU.EX2 R34, R34 ;  /* 0x0000002200227308 */ /* 0x000fe20000000800 */
[----:B------:R-:W-:Y:S02]  /*21060*/  FADD.FTZ R6, R3, -R6 ;  /* 0x8000000603067221 */ /* 0x000fe40000010000 */
[----:B------:R-:W-:-:S02]  /*21070*/  FFMA.FTZ R165, R33, R31, -R176 ;  /* 0x0000001f21a57223 */ /* 0x000fc400000108b0 */
[-C--:B------:R-:W-:Y:S02]  /*21080*/  FFMA.FTZ R33, R12, R31.reuse, -R176 ;  /* 0x0000001f0c217223 */ /* 0x080fe400000108b0 */
[-CC-:B------:R-:W-:Y:S01]  /*21090*/  FFMA.FTZ R32, R32, R31.reuse, -R30.reuse ;  /* 0x0000001f20207223 */ /* 0x180fe2000001081e */
[----:B------:R-:W2:Y:S01]  /*210a0*/  LDSM.16.MT88.4 R12, [R220+0x10000] ;  /* 0x01000000dc0c783b */ /* 0x000ea20000004200 */
[-CC-:B------:R-:W-:Y:S01]  /*210b0*/  FFMA.FTZ R2, R2, R31.reuse, -R30.reuse ;  /* 0x0000001f02027223 */ /* 0x180fe2000001081e */
[----:B------:R-:W-:Y:S01]  /*210c0*/  MUFU.EX2 R165, R165 ;  /* 0x000000a500a57308 */ /* 0x000fe20000000800 */
[----:B------:R-:W-:Y:S02]  /*210d0*/  FFMA.FTZ R0, R7, R31, -R30 ;  /* 0x0000001f07007223 */ /* 0x000fe4000001081e */
[C---:B------:R-:W-:Y:S02]  /*210e0*/  FMUL.FTZ R164, R31.reuse, R4 ;  /* 0x000000041fa47220 */ /* 0x040fe40000410000 */
[----:B------:R-:W-:-:S02]  /*210f0*/  FMUL.FTZ R3, R31, R6 ;  /* 0x000000061f037220 */ /* 0x000fc40000410000 */
[-CC-:B------:R-:W-:Y:S01]  /*21100*/  FFMA.FTZ R173, R191, R31.reuse, -R176.reuse ;  /* 0x0000001fbfad7223 */ /* 0x180fe200000108b0 */
[----:B------:R-:W3:Y:S01]  /*21110*/  MUFU.EX2 R35, R35 ;  /* 0x0000002300237308 */ /* 0x000ee20000000800 */
[-CC-:B------:R-:W-:Y:S02]  /*21120*/  FFMA.FTZ R178, R190, R31.reuse, -R176.reuse ;  /* 0x0000001fbeb27223 */ /* 0x180fe400000108b0 */
[-CC-:B------:R-:W-:Y:S02]  /*21130*/  FFMA.FTZ R175, R189, R31.reuse, -R176.reuse ;  /* 0x0000001fbdaf7223 */ /* 0x180fe400000108b0 */
[-C--:B------:R-:W-:Y:S02]  /*21140*/  FFMA.FTZ R180, R180, R31.reuse, -R176 ;  /* 0x0000001fb4b47223 */ /* 0x080fe400000108b0 */
[-CC-:B------:R-:W-:Y:S01]  /*21150*/  FFMA.FTZ R177, R188, R31.reuse, -R30.reuse ;  /* 0x0000001fbcb17223 */ /* 0x180fe2000001081e */
[----:B------:R-:W4:Y:S01]  /*21160*/  MUFU.EX2 R33, R33 ;  /* 0x0000002100217308 */ /* 0x000f220000000800 */
[----:B------:R-:W-:-:S02]  /*21170*/  FFMA.FTZ R179, R182, R31, -R30 ;  /* 0x0000001fb6b37223 */ /* 0x000fc4000001081e */
[-CC-:B------:R-:W-:Y:S02]  /*21180*/  FFMA.FTZ R186, R186, R31.reuse, -R30.reuse ;  /* 0x0000001fbaba7223 */ /* 0x180fe4000001081e */
[-C--:B------:R-:W-:Y:S02]  /*21190*/  FFMA.FTZ R187, R187, R31.reuse, -R30 ;  /* 0x0000001fbbbb7223 */ /* 0x080fe4000001081e */
[--C-:B------:R-:W-:Y:S01]  /*211a0*/  FFMA.FTZ R188, R183, R31, -R176.reuse ;  /* 0x0000001fb7bc7223 */ /* 0x100fe200000108b0 */
[----:B------:R-:W-:Y:S01]  /*211b0*/  MUFU.EX2 R32, R32 ;  /* 0x0000002000207308 */ /* 0x000fe20000000800 */
[----:B---3--:R-:W-:Y:S01]  /*211c0*/  F2FP.PACK_AB R4, R35, R165 ;  /* 0x000000a52304723e */ /* 0x008fe200000000ff */
[-CC-:B------:R-:W-:Y:S02]  /*211d0*/  FFMA.FTZ R181, R181, R31.reuse, -R176.reuse ;  /* 0x0000001fb5b57223 */ /* 0x180fe400000108b0 */
[-C--:B------:R-:W-:Y:S02]  /*211e0*/  FFMA.FTZ R190, R27, R31.reuse, -R176 ;  /* 0x0000001f1bbe7223 */ /* 0x080fe400000108b0 */
[----:B------:R-:W-:-:S02]  /*211f0*/  FFMA.FTZ R183, R23, R31, -R30 ;  /* 0x0000001f17b77223 */ /* 0x000fc4000001081e */
[----:B------:R-:W3:Y:S01]  /*21200*/  MUFU.EX2 R2, R2 ;  /* 0x0000000200027308 */ /* 0x000ee20000000800 */
[----:B----4-:R-:W-:Y:S01]  /*21210*/  F2FP.PACK_AB R6, R33, R34 ;  /* 0x000000222106723e */ /* 0x010fe200000000ff */
[-CC-:B------:R-:W-:Y:S02]  /*21220*/  FFMA.FTZ R192, R22, R31.reuse, -R30.reuse ;  /* 0x0000001f16c07223 */ /* 0x180fe4000001081e */
[-CC-:B------:R-:W-:Y:S02]  /*21230*/  FFMA.FTZ R189, R21, R31.reuse, -R30.reuse ;  /* 0x0000001f15bd7223 */ /* 0x180fe4000001081e */
[-C--:B------:R-:W-:Y:S02]  /*21240*/  FFMA.FTZ R194, R20, R31.reuse, -R30 ;  /* 0x0000001f14c27223 */ /* 0x080fe4000001081e */
[----:B------:R-:W-:Y:S01]  /*21250*/  MUFU.EX2 R0, R0 ;  /* 0x0000000000007308 */ /* 0x000fe20000000800 */
[----:B------:R-:W-:Y:S01]  /*21260*/  LDSM.16.MT88.4 R20, [R223+0x15000] ;  /* 0x01500000df14783b */ /* 0x000fe20000004200 */
[----:B------:R-:W-:-:S02]  /*21270*/  FFMA.FTZ R191, R25, R31, -R176 ;  /* 0x0000001f19bf7223 */ /* 0x000fc400000108b0 */
[-CC-:B------:R-:W-:Y:S02]  /*21280*/  FFMA.FTZ R196, R24, R31.reuse, -R176.reuse ;  /* 0x0000001f18c47223 */ /* 0x180fe400000108b0 */
[-CC-:B------:R-:W-:Y:S02]  /*21290*/  FFMA.FTZ R193, R172, R31.reuse, -R176.reuse ;  /* 0x0000001facc17223 */ /* 0x180fe400000108b0 */
[----:B------:R-:W4:Y:S01]  /*212a0*/  MUFU.EX2 R169, R169 ;  /* 0x000000a900a97308 */ /* 0x000f220000000800 */
[----:B---3--:R-:W-:Y:S01]  /*212b0*/  F2FP.PACK_AB R5, R2, R32 ;  /* 0x000000200205723e */ /* 0x008fe200000000ff */
[-C--:B------:R-:W-:Y:S02]  /*212c0*/  FFMA.FTZ R174, R174, R31.reuse, -R176 ;  /* 0x0000001faeae7223 */ /* 0x080fe400000108b0 */
[-CC-:B------:R-:W-:Y:S02]  /*212d0*/  FFMA.FTZ R171, R171, R31.reuse, -R30.reuse ;  /* 0x0000001fabab7223 */ /* 0x180fe4000001081e */
[----:B------:R-:W-:-:S02]  /*212e0*/  FFMA.FTZ R170, R170, R31, -R30 ;  /* 0x0000001faaaa7223 */ /* 0x000fc4000001081e */
[----:B------:R-:W3:Y:S01]  /*212f0*/  MUFU.EX2 R164, R164 ;  /* 0x000000a400a47308 */ /* 0x000ee20000000800 */
[-CC-:B------:R-:W-:Y:S02]  /*21300*/  FFMA.FTZ R172, R28, R31.reuse, -R30.reuse ;  /* 0x0000001f1cac7223 */ /* 0x180fe4000001081e */
[----:B------:R-:W-:-:S05]  /*21310*/  FFMA.FTZ R195, R29, R31, -R30 ;  /* 0x0000001f1dc37223 */ /* 0x000fca000001081e */
[----:B------:R-:W1:Y:S01]  /*21320*/  MUFU.EX2 R3, R3 ;  /* 0x0000000300037308 */ /* 0x000e620000000800 */
[----:B----4-:R-:W-:Y:S01]  /*21330*/  F2FP.PACK_AB R7, R169, R0 ;  /* 0x00000000a907723e */ /* 0x010fe200000000ff */
[----:B---3--:R-:W-:-:S06]  /*21340*/  FMUL.FTZ R160, R160, R164 ;  /* 0x000000a4a0a07220 */ /* 0x008fcc0000410000 */
        /* <DEDUP_REMOVED lines=23> */
[C---:B------:R-:W-:Y:S01]  /*214c0*/  HMMA.16816.F32 R152, R4.reuse, R16, R152 ;  /* 0x000000100498723c */ /* 0x040fe20000001898 */
[-C--:B------:R-:W-:Y:S02]  /*214d0*/  FMUL.FTZ R145, R145, R164.reuse ;  /* 0x000000a491917220 */ /* 0x080fe40000410000 */
[-C--:B------:R-:W-:Y:S01]  /*214e0*/  FMUL.FTZ R146, R146, R3.reuse ;  /* 0x0000000392927220 */ /* 0x080fe20000410000 */
[----:B------:R-:W-:Y:S01]  /*214f0*/  MUFU.EX2 R177, R177 ;  /* 0x000000b100b17308 */ /* 0x000fe20000000800 */
[----:B------:R-:W-:Y:S02]  /*21500*/  FMUL.FTZ R147, R147, R3 ;  /* 0x0000000393937220 */ /* 0x000fe40000410000 */
[-C--:B------:R-:W-:Y:S01]  /*21510*/  FMUL.FTZ R140, R140, R164.reuse ;  /* 0x000000a48c8c7220 */ /* 0x080fe20000410000 */
[----:B------:R-:W-:Y:S01]  /*21520*/  HMMA.16816.F32 R148, R4, R18, R148 ;  /* 0x000000120494723c */ /* 0x000fe20000001894 */
[----:B------:R-:W4:Y:S01]  /*21530*/  LDSM.16.MT88.4 R16, [R223+0x12000] ;  /* 0x01200000df10783b */ /* 0x000f220000004200 */
[----:B------:R-:W-:-:S02]  /*21540*/  FMUL.FTZ R141, R141, R164 ;  /* 0x000000a48d8d7220 */ /* 0x000fc40000410000 */
[-C--:B------:R-:W-:Y:S01]  /*21550*/  FMUL.FTZ R142, R142, R3.reuse ;  /* 0x000000038e8e7220 */ /* 0x080fe20000410000 */
[----:B------:R1:W1:Y:S01]  /*21560*/  MUFU.EX2 R182, R187 ;  /* 0x000000bb00b67308 */ /* 0x0002620000000800 */
[-C--:B------:R-:W-:Y:S02]  /*21570*/  FMUL.FTZ R143, R143, R3.reuse ;  /* 0x000000038f8f7220 */ /* 0x080fe40000410000 */
        /* <DEDUP_REMOVED lines=11> */
[----:B------:R-:W1:Y:S01]  /*21630*/  MUFU.EX2 R186, R186 ;  /* 0x000000ba00ba7308 */ /* 0x000e620000000800 */
[-C--:B------:R-:W-:Y:S01]  /*21640*/  FMUL.FTZ R135, R135, R3.reuse ;  /* 0x0000000387877220 */ /* 0x080fe20000410000 */
[C---:B---3--:R-:W-:Y:S01]  /*21650*/  HMMA.16816.F32 R136, R4.reuse, R8, R136 ;  /* 0x000000080488723c */ /* 0x048fe20000001888 */
[-C--:B-----5:R-:W-:Y:S02]  /*21660*/  FMUL.FTZ R36, R36, R164.reuse ;  /* 0x000000a424247220 */ /* 0x0a0fe40000410000 */
[-C--:B------:R-:W-:Y:S02]  /*21670*/  FMUL.FTZ R37, R37, R164.reuse ;  /* 0x000000a425257220 */ /* 0x080fe40000410000 */
[-C--:B------:R-:W-:Y:S01]  /*21680*/  FMUL.FTZ R38, R38, R3.reuse ;  /* 0x0000000326267220 */ /* 0x080fe20000410000 */
[----:B------:R-:W-:Y:S01]  /*21690*/  MUFU.EX2 R188, R188 ;  /* 0x000000bc00bc7308 */ /* 0x000fe20000000800 */
[----:B------:R-:W-:Y:S01]  /*216a0*/  FMUL.FTZ R39, R39, R3 ;  /* 0x0000000327277220 */ /* 0x000fe20000410000 */
[----:B------:R-:W-:Y:S01]  /*216b0*/  HMMA.16816.F32 R132, R4, R10, R132 ;  /* 0x0000000a0484723c */ /* 0x000fe20000001884 */
[----:B------:R-:W3:Y:S01]  /*216c0*/  LDSM.16.MT88.4 R8, [R220+0x12000] ;  /* 0x01200000dc08783b */ /* 0x000ee20000004200 */
[----:B------:R-:W-:-:S02]  /*216d0*/  FMUL.FTZ R40, R40, R164 ;  /* 0x000000a428287220 */ /* 0x000fc40000410000 */
[-C--:B------:R-:W-:Y:S02]  /*216e0*/  FMUL.FTZ R41, R41, R164.reuse ;  /* 0x000000a429297220 */ /* 0x080fe40000410000 */
[-C--:B------:R-:W-:Y:S01]  /*216f0*/  FMUL.FTZ R42, R42, R3.reuse ;  /* 0x000000032a2a7220 */ /* 0x080fe20000410000 */
[----:B------:R-:W-:Y:S01]  /*21700*/  MUFU.EX2 R181, R181 ;  /* 0x000000b500b57308 */ /* 0x000fe20000000800 */
[-C--:B------:R-:W-:Y:S01]  /*21710*/  FMUL.FTZ R43, R43, R3.reuse ;  /* 0x000000032b2b7220 */ /* 0x080fe20000410000 */
[C---:B----4-:R-:W-:Y:S01]  /*21720*/  HMMA.16816.F32 R36, R4.reuse, R16, R36 ;  /* 0x000000100424723c */ /* 0x050fe20000001824 */
[-C--:B------:R-:W-:Y:S02]  /*21730*/  FMUL.FTZ R44, R44, R164.reuse ;  /* 0x000000a42c2c7220 */ /* 0x080fe40000410000 */
[-C--:B------:R-:W-:Y:S02]  /*21740*/  FMUL.FTZ R45, R45, R164.reuse ;  /* 0x000000a42d2d7220 */ /* 0x080fe40000410000 */
[-C--:B------:R-:W-:Y:S01]  /*21750*/  FMUL.FTZ R46, R46, R3.reuse ;  /* 0x000000032e2e7220 */ /* 0x080fe20000410000 */
[----:B------:R-:W-:Y:S01]  /*21760*/  MUFU.EX2 R190, R190 ;  /* 0x000000be00be7308 */ /* 0x000fe20000000800 */
[----:B------:R-:W-:Y:S01]  /*21770*/  FMUL.FTZ R47, R47, R3 ;  /* 0x000000032f2f7220 */ /* 0x000fe20000410000 */
[----:B------:R-:W-:Y:S01]  /*21780*/  HMMA.16816.F32 R40, R4, R18, R40 ;  /* 0x000000120428723c */ /* 0x000fe20000001828 */
[-C--:B------:R-:W-:Y:S01]  /*21790*/  FMUL.FTZ R48, R48, R164.reuse ;  /* 0x000000a430307220 */ /* 0x080fe20000410000 */
[----:B------:R-:W4:Y:S01]  /*217a0*/  LDSM.16.MT88.4 R16, [R219+0x12000] ;  /* 0x01200000db10783b */ /* 0x000f220000004200 */
        /* <DEDUP_REMOVED lines=37> */
[----:B------:R-:W4:Y:S01]  /*21a00*/  LDSM.16.MT88.4 R16, [R220+0x14000] ;  /* 0x01400000dc10783b */ /* 0x000f220000004200 */
[----:B------:R-:W-:-:S02]  /*21a10*/  FMUL.FTZ R72, R72, R164 ;  /* 0x000000a448487220 */ /* 0x000fc40000410000 */
[-C--:B------:R-:W-:Y:S02]  /*21a20*/  FMUL.FTZ R73, R73, R164.reuse ;  /* 0x000000a449497220 */ /* 0x080fe40000410000 */
        /* <DEDUP_REMOVED lines=39> */
[-C--:B------:R-:W-:Y:S02]  /*21ca0*/  FMUL.FTZ R98, R98, R3.reuse ;  /* 0x0000000362627220 */ /* 0x080fe40000410000 */
[-C--:B------:R-:W-:Y:S01]  /*21cb0*/  FMUL.FTZ R99, R99, R3.reuse ;  /* 0x0000000363637220 */ /* 0x080fe20000410000 */
        /* <DEDUP_REMOVED lines=17> */
[-C--:B------:R-:W-:Y:S01]  /*21dd0*/  FMUL.FTZ R112, R112, R164.reuse ;  /* 0x000000a470707220 */ /* 0x080fe20000410000 */
[----:B------:R-:W3:Y:S01]  /*21de0*/  LDSM.16.MT88.4 R8, [R219+0x16000] ;  /* 0x01600000db08783b */ /* 0x000ee20000004200 */
[-C--:B------:R-:W-:Y:S02]  /*21df0*/  FMUL.FTZ R113, R113, R164.reuse ;  /* 0x000000a471717220 */ /* 0x080fe40000410000 */
[-C--:B------:R-:W-:Y:S02]  /*21e00*/  FMUL.FTZ R114, R114, R3.reuse ;  /* 0x0000000372727220 */ /* 0x080fe40000410000 */
[----:B------:R-:W-:Y:S01]  /*21e10*/  FMUL.FTZ R115, R115, R3 ;  /* 0x0000000373737220 */ /* 0x000fe20000410000 */
[----:B----4-:R-:W-:Y:S01]  /*21e20*/  HMMA.16816.F32 R108, R4, R16, R108 ;  /* 0x00000010046c723c */ /* 0x010fe2000000186c */
[----:B------:R-:W-:-:S02]  /*21e30*/  FMUL.FTZ R116, R116, R164 ;  /* 0x000000a474747220 */ /* 0x000fc40000410000 */
[-C--:B------:R-:W-:Y:S02]  /*21e40*/  FMUL.FTZ R117, R117, R164.reuse ;  /* 0x000000a475757220 */ /* 0x080fe40000410000 */
[-C--:B------:R-:W-:Y:S02]  /*21e50*/  FMUL.FTZ R118, R118, R3.reuse ;  /* 0x0000000376767220 */ /* 0x080fe40000410000 */
[-C--:B------:R-:W-:Y:S01]  /*21e60*/  FMUL.FTZ R119, R119, R3.reuse ;  /* 0x0000000377777220 */ /* 0x080fe20000410000 */
[----:B------:R-:W-:Y:S01]  /*21e70*/  HMMA.16816.F32 R112, R4, R18, R112 ;  /* 0x000000120470723c */ /* 0x000fe20000001870 */
[-C--:B------:R-:W-:Y:S01]  /*21e80*/  FMUL.FTZ R120, R120, R164.reuse ;  /* 0x000000a478787220 */ /* 0x080fe20000410000 */
[----:B------:R-:W4:Y:S01]  /*21e90*/  LDSM.16.MT88.4 R16, [R223+0x10800] ;  /* 0x01080000df10783b */ /* 0x000f220000004200 */
[----:B------:R-:W-:Y:S02]  /*21ea0*/  FMUL.FTZ R121, R121, R164 ;  /* 0x000000a479797220 */ /* 0x000fe40000410000 */
[----:B------:R-:W-:-:S02]  /*21eb0*/  FMUL.FTZ R122, R122, R3 ;  /* 0x000000037a7a7220 */ /* 0x000fc40000410000 */
        /* <DEDUP_REMOVED lines=11> */
[----:B------:R-:W-:Y:S01]  /*21f70*/  FMUL.FTZ R131, R131, R3 ;  /* 0x0000000383837220 */ /* 0x000fe20000410000 */
[C---:B---3--:R-:W-:Y:S01]  /*21f80*/  HMMA.16816.F32 R124, R4.reuse, R8, R124 ;  /* 0x00000008047c723c */ /* 0x048fe2000000187c */
[----:B-1----:R-:W-:Y:S02]  /*21f90*/  FFMA.FTZ R187, R26, R31, -R176 ;  /* 0x0000001f1abb7223 */ /* 0x002fe400000108b0 */
[----:B------:R-:W-:Y:S01]  /*21fa0*/  LDSM.16.MT88.4 R24, [R219+0x17000] ;  /* 0x01700000db18783b */ /* 0x000fe20000004200 */
[----:B------:R-:W-:Y:S02]  /*21fb0*/  FFMA.FTZ R164, R252, R164, R165 ;  /* 0x000000a4fca47223 */ /* 0x000fe400000100a5 */
[----:B------:R-:W-:Y:S01]  /*21fc0*/  FFMA.FTZ R3, R251, R3, R32 ;  /* 0x00000003fb037223 */ /* 0x000fe20000010020 */
[----:B------:R-:W1:Y:S01]  /*21fd0*/  MUFU.EX2 R187, R187 ;  /* 0x000000bb00bb7308 */ /* 0x000e620000000800 */
[----:B------:R-:W-:Y:S01]  /*21fe0*/  HMMA.16816.F32 R128, R4, R10, R128 ;  /* 0x0000000a0480723c */ /* 0x000fe20000001880 */
[----:B------:R-:W3:Y:S01]  /*21ff0*/  LDSM.16.MT88.4 R8, [R220+0x10800] ;  /* 0x01080000dc08783b */ /* 0x000ee20000004200 */
[----:B------:R-:W-:Y:S01]  /*22000*/  FADD.FTZ R35, R35, R164 ;  /* 0x000000a423237221 */ /* 0x000fe20000010000 */
[----:B------:R-:W-:Y:S01]  /*22010*/  MOV R164, R168 ;  /* 0x000000a800a47202 */ /* 0x000fe20000000f00 */
[----:B------:R-:W-:Y:S01]  /*22020*/  FADD.FTZ R3, R2, R3 ;  /* 0x0000000302037221 */ /* 0x000fe20000010000 */
[----:B------:R-:W-:Y:S01]  /*22030*/  LDSM.16.MT88.4 R28, [R223+0x13800] ;  /* 0x01380000df1c783b */ /* 0x000fe20000004200 */
        /* <DEDUP_REMOVED lines=12> */
[C---:B----4-:R-:W-:Y:S01]  /*22100*/  HMMA.16816.F32 R160, R4.reuse, R16, R160 ;  /* 0x0000001004a0723c */ /* 0x050fe200000018a0 */
[----:B------:R-:W-:Y:S02]  /*22110*/  FADD.FTZ R182, R182, R177 ;  /* 0x000000b1b6b67221 */ /* 0x000fe40000010000 */
[----:B------:R-:W-:Y:S02]  /*22120*/  FADD.FTZ R175, R175, R178 ;  /* 0x000000b2afaf7221 */ /* 0x000fe40000010000 */
[----:B------:R-:W-:Y:S02]  /*22130*/  FADD.FTZ R179, R179, R182 ;  /* 0x000000b6b3b37221 */ /* 0x000fe40000010000 */
[----:B------:R-:W-:Y:S01]  /*22140*/  FADD.FTZ R180, R180, R175 ;  /* 0x000000afb4b47221 */ /* 0x000fe20000010000 */
[----:B------:R-:W-:Y:S01]  /*22150*/  HMMA.16816.F32 R156, R4, R18, R156 ;  /* 0x00000012049c723c */ /* 0x000fe2000000189c */
[----:B------:R-:W4:Y:S01]  /*22160*/  LDSM.16.MT88.4 R16, [R219+0x10800] ;  /* 0x01080000db10783b */ /* 0x000f220000004200 */
[----:B------:R-:W-:-:S06]  /*22170*/  FADD.FTZ R186, R186, R179 ;  /* 0x000000b3baba7221 */ /* 0x000fcc0000010000 */
        /* <DEDUP_REMOVED lines=43> */
[----:B------:R-:W-:Y:S01]  /*22430*/  HMMA.16816.F32 R128, R4, R18, R128 ;  /* 0x000000120480723c */ /* 0x000fe20000001880 */
[----:B------:R-:W4:Y:S06]  /*22440*/  LDSM.16.MT88.4 R16, [R220+0x11000] ;  /* 0x01100000dc10783b */ /* 0x000f2c0000004200 */
        /* <DEDUP_REMOVED lines=53> */
[----:B------:R-:W-:Y:S07]  /*227a0*/  LDSM.16.MT88.4 R24, [R221+0x13800] ;  /* 0x01380000dd18783b */ /* 0x000fee0000004200 */
[C---:B-1----:R-:W-:Y:S08]  /*227b0*/  HMMA.16816.F32 R108, R4.reuse, R12, R108 ;  /* 0x0000000c046c723c */ /* 0x042ff0000000186c */
[C---:B------:R-:W-:Y:S01]  /*227c0*/  HMMA.16816.F32 R112, R4.reuse, R14, R112 ;  /* 0x0000000e0470723c */ /* 0x040fe20000001870 */
[----:B------:R-:W1:Y:S07]  /*227d0*/  LDSM.16.MT88.4 R12, [R220+0x11800] ;  /* 0x01180000dc0c783b */ /* 0x000e6e0000004200 */
        /* <DEDUP_REMOVED lines=47> */
[C---:B---3--:R-:W-:Y:S08]  /*22ad0*/  HMMA.16816.F32 R84, R4.reuse, R20, R84 ;  /* 0x000000140454723c */ /* 0x048ff00000001854 */
[C---:B------:R-:W-:Y:S08]  /*22ae0*/  HMMA.16816.F32 R88, R4.reuse, R22, R88 ;  /* 0x000000160458723c */ /* 0x040ff00000001858 */
[C---:B------:R-:W-:Y:S08]  /*22af0*/  HMMA.16816.F32 R92, R4.reuse, R24, R92 ;  /* 0x00000018045c723c */ /* 0x040ff0000000185c */
[C---:B------:R-:W-:Y:S08]  /*22b00*/  HMMA.16816.F32 R96, R4.reuse, R26, R96 ;  /* 0x0000001a0460723c */ /* 0x040ff00000001860 */
[C---:B--2---:R-:W-:Y:S08]  /*22b10*/  HMMA.16816.F32 R108, R4.reuse, R8, R108 ;  /* 0x00000008046c723c */ /* 0x044ff0000000186c */
[C---:B------:R-:W-:Y:S08]  /*22b20*/  HMMA.16816.F32 R112, R4.reuse, R10, R112 ;  /* 0x0000000a0470723c */ /* 0x040ff00000001870 */
[C---:B------:R-:W-:Y:S08]  /*22b30*/  HMMA.16816.F32 R116, R4.reuse, R16, R116 ;  /* 0x000000100474723c */ /* 0x040ff00000001874 */
[C---:B------:R-:W-:Y:S08]  /*22b40*/  HMMA.16816.F32 R120, R4.reuse, R18, R120 ;  /* 0x000000120478723c */ /* 0x040ff00000001878 */
[C---:B-1----:R-:W-:Y:S08]  /*22b50*/  HMMA.16816.F32 R124, R4.reuse, R12, R124 ;  /* 0x0000000c047c723c */ /* 0x042ff0000000187c */
[----:B------:R-:W-:Y:S11]  /*22b60*/  HMMA.16816.F32 R128, R4, R14, R128 ;  /* 0x0000000e0480723c */ /* 0x000ff60000001880 */
[----:B------:R-:W-:Y:S08]  /*22b70*/  @!UPT UIADD3 URZ, URZ, URZ, URZ ;  /* 0x0000003f3f3ff290 */ /* 0x000ff0000fffe03f */
.L_x_3870:
[----:B------:R-:W-:Y:S05]  /*22b80*/  @!P6 BRA `(.L_x_3879) ;  /* 0x000054800000e947 */ /* 0x000fea0003800000 */
[----:B------:R-:W-:Y:S02]  /*22b90*/  MOV R0, R3 ;  /* 0x0000000300007202 */ /* 0x000fe40000000f00 */
[----:B------:R-:W-:-:S02]  /*22ba0*/  MOV R2, R164 ;  /* 0x000000a400027202 */ /* 0x000fc40000000f00 */
.L_x_3888:
        /* <DEDUP_REMOVED lines=14> */
[----:B------:R-:W2:Y:S04]  /*22c90*/  LD.E R10, [R164.64+0x170] ;  /* 0x00017004a40a7980 */ /* 0x000ea8000c101900 */
[----:B------:R-:W3:Y:S01]  /*22ca0*/  LD.E.64 R14, [R164.64+0x28] ;  /* 0x00002804a40e7980 */ /* 0x000ee2000c101b00 */
        /* <DEDUP_REMOVED lines=11> */
[----:B------:R-:W-:Y:S02]  /*22d60*/  ISETP.GE.AND P0, PT, R3, RZ, PT ;  /* 0x000000ff0300720c */ /* 0x000fe40003f06270 */
[-C--:B------:R-:W-:Y:S01]  /*22d70*/  LOP3.LUT R3, RZ, R10.reuse, RZ, 0x33, !PT ;  /* 0x0000000aff037212 */ /* 0x080fe200078e33ff */
        /* <DEDUP_REMOVED lines=27> */
[-C--:B------:R-:W-:Y:S02]  /*22f30*/  LEA R18, P1, R5, R242.reuse, 0x2 ;  /* 0x000000f205127211 */ /* 0x080fe400078210ff */
[----:B------:R-:W-:Y:S02]  /*22f40*/  LEA R16, P0, R9, R242, 0x2 ;  /* 0x000000f209107211 */ /* 0x000fe400078010ff */
[-C--:B------:R-:W-:Y:S01]  /*22f50*/  LEA.HI.X.SX32 R19, R5, R243.reuse, 0x2, P1 ;  /* 0x000000f305137211 */ /* 0x080fe200008f16ff */
[C---:B------:R-:W-:Y:S01]  /*22f60*/  IMAD.IADD R5, R9.reuse, 0x1, -R5 ;  /* 0x0000000109057824 */ /* 0x040fe200078e0a05 */
[----:B------:R-:W-:Y:S03]  /*22f70*/  LEA.HI.X.SX32 R17, R9, R243, 0x2, P0 ;  /* 0x000000f309117211 */ /* 0x000fe600000f16ff */
[----:B------:R-:W-:Y:S01]  /*22f80*/  IMAD R10, R10, R5, -0x40 ;  /* 0xffffffc00a0a7424 */ /* 0x000fe200078e0205 */
[----:B------:R-:W4:Y:S04]  /*22f90*/  LD.E R3, [R18.64] ;  /* 0x0000000412037980 */ /* 0x000f28000c101900 */
        /* <DEDUP_REMOVED lines=14> */
.L_x_3881:
[----:B------:R-:W-:Y:S02]  /*23080*/  ULDC.64 UR4, c[0x0][0x118] ;  /* 0x0000460000047ab9 */ /* 0x000fe40000000a00 */
[----:B------:R-:W2:Y:S02]  /*23090*/  LD.E R7, [R164.64+0x40] ;  /* 0x00004004a4077980 */ /* 0x000ea4000c101900 */
[----:B--2---:R-:W-:Y:S04]  /*230a0*/  LEA R7, -R7, RZ, 0x6 ;  /* 0x000000ff07077211 */ /* 0x004fe800078e31ff */
[----:B------:R-:W-:Y:S02]  /*230b0*/  SHF.R.S32.HI R4, RZ, 0x1f, R7 ;  /* 0x0000001fff047819 */ /* 0x000fe40000011407 */
.L_x_3882:
[----:B------:R-:W-:Y:S05]  /*230c0*/  BSYNC B0 ;  /* 0x0000000000007941 */ /* 0x000fea0003800000 */
.L_x_3880:
[C---:B------:R-:W-:Y:S01]  /*230d0*/  LOP3.LUT P6, RZ, R246.reuse, 0x1, RZ, 0xc0, !PT ;  /* 0x00000001f6ff7812 */ /* 0x040fe200078cc0ff */
[----:B------:R-:W-:Y:S01]  /*230e0*/  ULDC.64 UR4, c[0x0][0x118] ;  /* 0x0000460000047ab9 */ /* 0x000fe20000000a00 */
[C---:B------:R-:W-:Y:S01]  /*230f0*/  LOP3.LUT P4, RZ, R246.reuse, 0x4, RZ, 0xc0, !PT ;  /* 0x00000004f6ff7812 */ /* 0x040fe2000788c0ff */
[----:B------:R-:W-:Y:S01]  /*23100*/  BSSY B1, `(.L_x_3883) ;  /* 0x0000262000017945 */ /* 0x000fe20003800000 */
[C---:B------:R-:W-:Y:S02]  /*23110*/  LOP3.LUT P5, RZ, R246.reuse, 0x2, RZ, 0xc0, !PT ;  /* 0x00000002f6ff7812 */ /* 0x040fe400078ac0ff */
[C---:B------:R-:W-:Y:S02]  /*23120*/  IADD3 R5, P1, R7.reuse, R230, RZ ;  /* 0x000000e607057210 */ /* 0x040fe40007f3e0ff */
[----:B------:R-:W-:Y:S02]  /*23130*/  LOP3.LUT P3, RZ, R246, 0x8, RZ, 0xc0, !PT ;  /* 0x00000008f6ff7812 */ /* 0x000fe4000786c0ff */
[----:B------:R-:W-:Y:S01]  /*23140*/  LEA R196, P0, R7, R184, 0x1 ;  /* 0x000000b807c47211 */ /* 0x000fe200078008ff */
[--C-:B------:R-:W-:Y:S01]  /*23150*/  IMAD.X R6, R4, 0x1, R231.reuse, P1 ;  /* 0x0000000104067824 */ /* 0x100fe200008e06e7 */
[----:B------:R-:W-:Y:S02]  /*23160*/  IADD3 R3, P2, R5, R230, RZ ;  /* 0x000000e605037210 */ /* 0x000fe40007f5e0ff */
[----:B------:R-:W-:Y:S02]  /*23170*/  LEA.HI.X R197, R7, R185, R4, 0x1, P0 ;  /* 0x000000b907c57211 */ /* 0x000fe400000f0c04 */
[CC--:B------:R-:W-:Y:S02]  /*23180*/  @P6 LEA R16, P1, R5.reuse, R184.reuse, 0x1 ;  /* 0x000000b805106211 */ /* 0x0c0fe400078208ff */
        /* <DEDUP_REMOVED lines=23> */
[CC--:B------:R-:W-:Y:S02]  /*23300*/  @P6 LEA R24, P0, R5.reuse, R184.reuse, 0x1 ;  /* 0x000000b805186211 */ /* 0x0c0fe400078008ff */
        /* <DEDUP_REMOVED lines=8> */
[----:B------:R-:W-:Y:S02]  /*23390*/  @P5 MOV R4, R196 ;  /* 0x000000c400045202 */ /* 0x000fe40000000f00 */
        /* <DEDUP_REMOVED lines=93> */
[----:B------:R-:W-:Y:S04]  /*23970*/  LDSM.16.M88.4 R192, [R222+0x8000] ;  /* 0x00800000dec0783b */ /* 0x000fe80000000200 */
[C---:B----4-:R-:W-:Y:S01]  /*23980*/  HMMA.16816.F32 R12, R32.reuse, R16, RZ ;  /* 0x00000010200c723c */ /* 0x050fe200000018ff */
[----:B------:R-:W-:Y:S05]  /*23990*/  LDSM.16.M88.4 R200, [R215] ;  /* 0x00000000d7c8783b */ /* 0x000fea0000000200 */
[----:B------:R-:W4:Y:S02]  /*239a0*/  LD.E R3, [R164.64+0x18c] ;  /* 0x00018c04a4037980 */ /* 0x000f24000c101900 */
        /* <DEDUP_REMOVED lines=14> */
[----:B------:R-:W2:Y:S07]  /*23a90*/  LDSM.16.M88.4 R184, [R222+0x9800] ;  /* 0x00980000deb8783b */ /* 0x000eae0000000200 */
[C---:B------:R-:W-:Y:S07]  /*23aa0*/  HMMA.16816.F32 R28, R172.reuse, R188, R28 ;  /* 0x000000bcac1c723c */ /* 0x040fee000000181c */
[----:B------:R-:W-:Y:S01]  /*23ab0*/  MOV R188, R196 ;  /* 0x000000c400bc7202 */ /* 0x000fe20000000f00 */
[----:B------:R-:W-:Y:S01]  /*23ac0*/  HMMA.16816.F32 R32, R172, R190, R32 ;  /* 0x000000beac20723c */ /* 0x000fe20000001820 */
[----:B------:R-:W-:Y:S03]  /*23ad0*/  LDSM.16.M88.4 R172, [R215+0x800] ;  /* 0x00080000d7ac783b */ /* 0x000fe60000000200 */
[----:B------:R-:W-:Y:S02]  /*23ae0*/  IMAD.MOV.U32 R189, RZ, RZ, R197 ;  /* 0x000000ffffbd7224 */ /* 0x000fe400078e00c5 */
[----:B------:R-:W2:Y:S02]  /*23af0*/  LDSM.16.M88.4 R196, [R224] ;  /* 0x00000000e0c4783b */ /* 0x000ea40000000200 */
[C---:B-1----:R-:W-:Y:S07]  /*23b00*/  HMMA.16816.F32 R4, R168.reuse, R192, R4 ;  /* 0x000000c0a804723c */ /* 0x042fee0000001804 */
[----:B------:R-:W-:Y:S01]  /*23b10*/  MOV R192, R188 ;  /* 0x000000bc00c07202 */ /* 0x000fe20000000f00 */
[C---:B------:R-:W-:Y:S04]  /*23b20*/  HMMA.16816.F32 R8, R168.reuse, R194, R8 ;  /* 0x000000c2a808723c */ /* 0x040fe80000001808 */
[----:B------:R-:W-:Y:S02]  /*23b30*/  IMAD.MOV.U32 R193, RZ, RZ, R189 ;  /* 0x000000ffffc17224 */ /* 0x000fe400078e00bd */
[----:B------:R-:W1:Y:S02]  /*23b40*/  LDSM.16.M88.4 R188, [R215+0x1000] ;  /* 0x00100000d7bc783b */ /* 0x000e640000000200 */
[C---:B---3--:R-:W-:Y:S07]  /*23b50*/  HMMA.16816.F32 R12, R168.reuse, R176, R12 ;  /* 0x000000b0a80c723c */ /* 0x048fee000000180c */
[----:B------:R-:W-:Y:S01]  /*23b60*/  MOV R176, R192 ;  /* 0x000000c000b07202 */ /* 0x000fe20000000f00 */
[C---:B------:R-:W-:Y:S04]  /*23b70*/  HMMA.16816.F32 R16, R168.reuse, R178, R16 ;  /* 0x000000b2a810723c */ /* 0x040fe80000001810 */
[----:B------:R-:W-:Y:S02]  /*23b80*/  IMAD.MOV.U32 R177, RZ, RZ, R193 ;  /* 0x000000ffffb17224 */ /* 0x000fe400078e00c1 */
[----:B------:R-:W3:Y:S02]  /*23b90*/  LDSM.16.M88.4 R192, [R215+0x1800] ;  /* 0x00180000d7c0783b */ /* 0x000ee40000000200 */
[C---:B-----5:R-:W-:Y:S08]  /*23ba0*/  HMMA.16816.F32 R20, R168.reuse, R180, R20 ;  /* 0x000000b4a814723c */ /* 0x060ff00000001814 */
[C---:B------:R-:W-:Y:S01]  /*23bb0*/  HMMA.16816.F32 R24, R168.reuse, R182, R24 ;  /* 0x000000b6a818723c */ /* 0x040fe20000001818 */
[----:B------:R-:W-:Y:S07]  /*23bc0*/  LDSM.16.M88.4 R180, [R228+0xa800] ;  /* 0x00a80000e4b4783b */ /* 0x000fee0000000200 */
[C---:B--2---:R-:W-:Y:S08]  /*23bd0*/  HMMA.16816.F32 R28, R168.reuse, R184, R28 ;  /* 0x000000b8a81c723c */ /* 0x044ff0000000181c */
[----:B------:R-:W-:Y:S01]  /*23be0*/  HMMA.16816.F32 R32, R168, R186, R32 ;  /* 0x000000baa820723c */ /* 0x000fe20000001820 */
[----:B------:R-:W-:Y:S05]  /*23bf0*/  LDSM.16.M88.4 R168, [R229+0x2000] ;  /* 0x00200000e5a8783b */ /* 0x000fea0000000200 */
[----:B------:R-:W-:Y:S02]  /*23c00*/  LDSM.16.M88.4 R184, [R228+0xb000] ;  /* 0x00b00000e4b8783b */ /* 0x000fe40000000200 */
[C---:B------:R-:W-:Y:S07]  /*23c10*/  HMMA.16816.F32 R4, R196.reuse, R200, R4 ;  /* 0x000000c8c404723c */ /* 0x040fee0000001804 */
[----:B------:R-:W-:Y:S01]  /*23c20*/  MOV R200, R176 ;  /* 0x000000b000c87202 */ /* 0x000fe20000000f00 */
[C---:B------:R-:W-:Y:S04]  /*23c30*/  HMMA.16816.F32 R8, R196.reuse, R202, R8 ;  /* 0x000000cac408723c */ /* 0x040fe80000001808 */
[----:B------:R-:W-:Y:S02]  /*23c40*/  IMAD.MOV.U32 R201, RZ, RZ, R177 ;  /* 0x000000ffffc97224 */ /* 0x000fe400078e00b1 */
[----:B------:R-:W2:Y:S02]  /*23c50*/  LDSM.16.M88.4 R176, [R228+0xa000] ;  /* 0x00a00000e4b0783b */ /* 0x000ea40000000200 */
[C---:B------:R-:W-:Y:S07]  /*23c60*/  HMMA.16816.F32 R12, R196.reuse, R172, R12 ;  /* 0x000000acc40c723c */ /* 0x040fee000000180c */
[----:B------:R-:W-:Y:S01]  /*23c70*/  MOV R172, R200 ;  /* 0x000000c800ac7202 */ /* 0x000fe20000000f00 */
[C---:B------:R-:W-:Y:S04]  /*23c80*/  HMMA.16816.F32 R16, R196.reuse, R174, R16 ;  /* 0x000000aec410723c */ /* 0x040fe80000001810 */
[----:B------:R-:W-:Y:S02]  /*23c90*/  IMAD.MOV.U32 R173, RZ, RZ, R201 ;  /* 0x000000ffffad7224 */ /* 0x000fe400078e00c9 */
[----:B------:R-:W5:Y:S02]  /*23ca0*/  LDSM.16.M88.4 R200, [R228+0xb800] ;  /* 0x00b80000e4c8783b */ /* 0x000f640000000200 */
[C---:B-1----:R-:W-:Y:S08]  /*23cb0*/  HMMA.16816.F32 R20, R196.reuse, R188, R20 ;  /* 0x000000bcc414723c */ /* 0x042ff00000001814 */
[C---:B------:R-:W-:Y:S01]  /*23cc0*/  HMMA.16816.F32 R24, R196.reuse, R190, R24 ;  /* 0x000000bec418723c */ /* 0x040fe20000001818 */
[----:B------:R-:W-:Y:S07]  /*23cd0*/  LDSM.16.M88.4 R188, [R214] ;  /* 0x00000000d6bc783b */ /* 0x000fee0000000200 */
[C---:B---3--:R-:W-:Y:S07]  /*23ce0*/  HMMA.16816.F32 R28, R196.reuse, R192, R28 ;  /* 0x000000c0c41c723c */ /* 0x048fee000000181c */
[----:B------:R-:W-:Y:S01]  /*23cf0*/  MOV R192, R172 ;  /* 0x000000ac00c07202 */ /* 0x000fe20000000f00 */
[----:B------:R-:W-:Y:S04]  /*23d00*/  HMMA.16816.F32 R32, R196, R194, R32 ;  /* 0x000000c2c420723c */ /* 0x000fe80000001820 */
[----:B------:R-:W-:Y:S02]  /*23d10*/  IMAD.MOV.U32 R193, RZ, RZ, R173 ;  /* 0x000000ffffc17224 */ /* 0x000fe400078e00ad */
[----:B------:R-:W1:Y:S01]  /*23d20*/  LDSM.16.M88.4 R172, [R227+0x2000] ;  /* 0x00200000e3ac783b */ /* 0x000e620000000200 */
[----:B------:R-:W-:Y:S01]  /*23d30*/  MOV R198, R192 ;  /* 0x000000c000c67202 */ /* 0x000fe20000000f00 */
[C---:B--2---:R-:W-:Y:S05]  /*23d40*/  HMMA.16816.F32 R4, R168.reuse, R176, R4 ;  /* 0x000000b0a804723c */ /* 0x044fea0000001804 */
[----:B------:R-:W-:Y:S02]  /*23d50*/  IMAD.MOV.U32 R199, RZ, RZ, R193 ;  /* 0x000000ffffc77224 */ /* 0x000fe400078e00c1 */
[----:B------:R-:W2:Y:S01]  /*23d60*/  LDSM.16.M88.4 R192, [R213] ;  /* 0x00000000d5c0783b */ /* 0x000ea20000000200 */
[C---:B------:R-:W-:Y:S04]  /*23d70*/  HMMA.16816.F32 R8, R168.reuse, R178, R8 ;  /* 0x000000b2a808723c */ /* 0x040fe80000001808 */
[----:B------:R-:W3:Y:S04]  /*23d80*/  LDSM.16.M88.4 R176, [R212] ;  /* 0x00000000d4b0783b */ /* 0x000ee80000000200 */
[C---:B------:R-:W-:Y:S08]  /*23d90*/  HMMA.16816.F32 R12, R168.reuse, R180, R12 ;  /* 0x000000b4a80c723c */ /* 0x040ff0000000180c */
[C---:B------:R-:W-:Y:S01]  /*23da0*/  HMMA.16816.F32 R16, R168.reuse, R182, R16 ;  /* 0x000000b6a810723c */ /* 0x040fe20000001810 */
[----:B------:R-:W2:Y:S07]  /*23db0*/  LDSM.16.M88.4 R180, [R211] ;  /* 0x00000000d3b4783b */ /* 0x000eae0000000200 */
[C---:B------:R-:W-:Y:S08]  /*23dc0*/  HMMA.16816.F32 R20, R168.reuse, R184, R20 ;  /* 0x000000b8a814723c */ /* 0x040ff00000001814 */
[C---:B------:R-:W-:Y:S01]  /*23dd0*/  HMMA.16816.F32 R24, R168.reuse, R186, R24 ;  /* 0x000000baa818723c */ /* 0x040fe20000001818 */
[----:B------:R-:W-:Y:S07]  /*23de0*/  LDSM.16.M88.4 R184, [R225+0x2000] ;  /* 0x00200000e1b8783b */ /* 0x000fee0000000200 */
[C---:B-----5:R-:W-:Y:S07]  /*23df0*/  HMMA.16816.F32 R28, R168.reuse, R200, R28 ;  /* 0x000000c8a81c723c */ /* 0x060fee000000181c */
[----:B------:R-:W-:Y:S01]  /*23e00*/  MOV R200, R198 ;  /* 0x000000c600c87202 */ /* 0x000fe20000000f00 */
[----:B------:R-:W-:Y:S01]  /*23e10*/  HMMA.16816.F32 R32, R168, R202, R32 ;  /* 0x000000caa820723c */ /* 0x000fe20000001820 */
[----:B------:R-:W-:Y:S03]  /*23e20*/  LDSM.16.M88.4 R168, [R222+0xa800] ;  /* 0x00a80000dea8783b */ /* 0x000fe60000000200 */
[----:B------:R-:W-:Y:S02]  /*23e30*/  IMAD.MOV.U32 R201, RZ, RZ, R199 ;  /* 0x000000ffffc97224 */ /* 0x000fe400078e00c7 */
[----:B------:R-:W5:Y:S02]  /*23e40*/  LDSM.16.M88.4 R196, [R222+0xa000] ;  /* 0x00a00000dec4783b */ /* 0x000f640000000200 */
        /* <DEDUP_REMOVED lines=10> */
[----:B------:R-:W-:Y:S01]  /*23ef0*/  HMMA.16816.F32 R32, R172, R182, R32 ;  /* 0x000000b6ac20723c */ /* 0x000fe20000001820 */
[----:B------:R-:W3:Y:S05]  /*23f00*/  LDSM.16.M88.4 R172, [R224+0x2000] ;  /* 0x00200000e0ac783b */ /* 0x000eea0000000200 */
[----:B------:R-:W2:Y:S02]  /*23f10*/  LDSM.16.M88.4 R180, [R215+0x2800] ;  /* 0x00280000d7b4783b */ /* 0x000ea40000000200 */
[C---:B-----5:R-:W-:Y:S08]  /*23f20*/  HMMA.16816.F32 R4, R184.reuse, R196, R4 ;  /* 0x000000c4b804723c */ /* 0x060ff00000001804 */
[C---:B------:R-:W-:Y:S01]  /*23f30*/  HMMA.16816.F32 R8, R184.reuse, R198, R8 ;  /* 0x000000c6b808723c */ /* 0x040fe20000001808 */
[----:B------:R-:W5:Y:S07]  /*23f40*/  LDSM.16.M88.4 R196, [R215+0x3000] ;  /* 0x00300000d7c4783b */ /* 0x000f6e0000000200 */
[C---:B------:R-:W-:Y:S08]  /*23f50*/  HMMA.16816.F32 R12, R184.reuse, R168, R12 ;  /* 0x000000a8b80c723c */ /* 0x040ff0000000180c */
[C---:B------:R-:W-:Y:S01]  /*23f60*/  HMMA.16816.F32 R16, R184.reuse, R170, R16 ;  /* 0x000000aab810723c */ /* 0x040fe20000001810 */
[----:B------:R-:W4:Y:S07]  /*23f70*/  LDSM.16.M88.4 R168, [R215+0x3800] ;  /* 0x00380000d7a8783b */ /* 0x000f2e0000000200 */
[C---:B-1----:R-:W-:Y:S08]  /*23f80*/  HMMA.16816.F32 R20, R184.reuse, R188, R20 ;  /* 0x000000bcb814723c */ /* 0x042ff00000001814 */
[C---:B------:R-:W-:Y:S01]  /*23f90*/  HMMA.16816.F32 R24, R184.reuse, R190, R24 ;  /* 0x000000beb818723c */ /* 0x040fe20000001818 */
[----:B------:R-:W-:Y:S07]  /*23fa0*/  LDSM.16.M88.4 R188, [R228+0xc000] ;  /* 0x00c00000e4bc783b */ /* 0x000fee0000000200 */
[C---:B--2---:R-:W-:Y:S08]  /*23fb0*/  HMMA.16816.F32 R28, R184.reuse, R192, R28 ;  /* 0x000000c0b81c723c */ /* 0x044ff0000000181c */
[----:B------:R-:W-:Y:S01]  /*23fc0*/  HMMA.16816.F32 R32, R184, R194, R32 ;  /* 0x000000c2b820723c */ /* 0x000fe20000001820 */
[----:B------:R-:W1:Y:S05]  /*23fd0*/  LDSM.16.M88.4 R184, [R229+0x4000] ;  /* 0x00400000e5b8783b */ /* 0x000e6a0000000200 */
[----:B------:R-:W2:Y:S02]  /*23fe0*/  LDSM.16.M88.4 R192, [R228+0xc800] ;  /* 0x00c80000e4c0783b */ /* 0x000ea40000000200 */
[C---:B---3--:R-:W-:Y:S08]  /*23ff0*/  HMMA.16816.F32 R4, R172.reuse, R176, R4 ;  /* 0x000000b0ac04723c */ /* 0x048ff00000001804 */
[C---:B------:R-:W-:Y:S01]  /*24000*/  HMMA.16816.F32 R8, R172.reuse, R178, R8 ;  /* 0x000000b2ac08723c */ /* 0x040fe20000001808 */
[----:B------:R-:W3:Y:S07]  /*24010*/  LDSM.16.M88.4 R176, [R228+0xd000] ;  /* 0x00d00000e4b0783b */ /* 0x000eee0000000200 */
[C---:B------:R-:W-:Y:S08]  /*24020*/  HMMA.16816.F32 R12, R172.reuse, R180, R12 ;  /* 0x000000b4ac0c723c */ /* 0x040ff0000000180c */
[C---:B------:R-:W-:Y:S01]  /*24030*/  HMMA.16816.F32 R16, R172.reuse, R182, R16 ;  /* 0x000000b6ac10723c */ /* 0x040fe20000001810 */
[----:B------:R-:W-:Y:S07]  /*24040*/  LDSM.16.M88.4 R180, [R210] ;  /* 0x00000000d2b4783b */ /* 0x000fee0000000200 */
[C---:B-----5:R-:W-:Y:S08]  /*24050*/  HMMA.16816.F32 R20, R172.reuse, R196, R20 ;  /* 0x000000c4ac14723c */ /* 0x060ff00000001814 */
[C---:B------:R-:W-:Y:S01]  /*24060*/  HMMA.16816.F32 R24, R172.reuse, R198, R24 ;  /* 0x000000c6ac18723c */ /* 0x040fe20000001818 */
[----:B------:R-:W-:Y:S07]  /*24070*/  LDSM.16.M88.4 R196, [R209] ;  /* 0x00000000d1c4783b */ /* 0x000fee0000000200 */
[C---:B----4-:R-:W-:Y:S08]  /*24080*/  HMMA.16816.F32 R28, R172.reuse, R168, R28 ;  /* 0x000000a8ac1c723c */ /* 0x050ff0000000181c */
[----:B------:R-:W-:Y:S01]  /*24090*/  HMMA.16816.F32 R32, R172, R170, R32 ;  /* 0x000000aaac20723c */ /* 0x000fe20000001820 */
[----:B------:R-:W4:Y:S05]  /*240a0*/  LDSM.16.M88.4 R168, [R228+0xd800] ;  /* 0x00d80000e4a8783b */ /* 0x000f2a0000000200 */
[----:B------:R-:W5:Y:S02]  /*240b0*/  LDSM.16.M88.4 R172, [R227+0x4000] ;  /* 0x00400000e3ac783b */ /* 0x000f640000000200 */
[C---:B-1----:R-:W-:Y:S08]  /*240c0*/  HMMA.16816.F32 R4, R184.reuse, R188, R4 ;  /* 0x000000bcb804723c */ /* 0x042ff00000001804 */
[C---:B------:R-:W-:Y:S01]  /*240d0*/  HMMA.16816.F32 R8, R184.reuse, R190, R8 ;  /* 0x000000beb808723c */ /* 0x040fe20000001808 */
[----:B------:R-:W1:Y:S07]  /*240e0*/  LDSM.16.M88.4 R188, [R208] ;  /* 0x00000000d0bc783b */ /* 0x000e6e0000000200 */
[C---:B--2---:R-:W-:Y:S08]  /*240f0*/  HMMA.16816.F32 R12, R184.reuse, R192, R12 ;  /* 0x000000c0b80c723c */ /* 0x044ff0000000180c */
[C---:B------:R-:W-:Y:S01]  /*24100*/  HMMA.16816.F32 R16, R184.reuse, R194, R16 ;  /* 0x000000c2b810723c */ /* 0x040fe20000001810 */
[----:B------:R-:W2:Y:S07]  /*24110*/  LDSM.16.M88.4 R192, [R207] ;  /* 0x00000000cfc0783b */ /* 0x000eae0000000200 */
[C---:B---3--:R-:W-:Y:S08]  /*24120*/  HMMA.16816.F32 R20, R184.reuse, R176, R20 ;  /* 0x000000b0b814723c */ /* 0x048ff00000001814 */
[C---:B------:R-:W-:Y:S01]  /*24130*/  HMMA.16816.F32 R24, R184.reuse, R178, R24 ;  /* 0x000000b2b818723c */ /* 0x040fe20000001818 */
[----:B------:R-:W-:Y:S07]  /*24140*/  LDSM.16.M88.4 R176, [R222+0xc000] ;  /* 0x00c00000deb0783b */ /* 0x000fee0000000200 */
[C---:B----4-:R-:W-:Y:S08]  /*24150*/  HMMA.16816.F32 R28, R184.reuse, R168, R28 ;  /* 0x000000a8b81c723c */ /* 0x050ff0000000181c */
[----:B------:R-:W-:Y:S01]  /*24160*/  HMMA.16816.F32 R32, R184, R170, R32 ;  /* 0x000000aab820723c */ /* 0x000fe20000001820 */
[----:B------:R-:W3:Y:S05]  /*24170*/  LDSM.16.M88.4 R168, [R225+0x4000] ;  /* 0x00400000e1a8783b */ /* 0x000eea0000000200 */
[----:B------:R-:W-:Y:S02]  /*24180*/  LDSM.16.M88.4 R184, [R222+0xd000] ;  /* 0x00d00000deb8783b */ /* 0x000fe40000000200 */
[C---:B-----5:R-:W-:Y:S08]  /*24190*/  HMMA.16816.F32 R4, R172.reuse, R180, R4 ;  /* 0x000000b4ac04723c */ /* 0x060ff00000001804 */
[C---:B------:R-:W-:Y:S01]  /*241a0*/  HMMA.16816.F32 R8, R172.reuse, R182, R8 ;  /* 0x000000b6ac08723c */ /* 0x040fe20000001808 */
[----:B------:R-:W4:Y:S07]  /*241b0*/  LDSM.16.M88.4 R180, [R222+0xc800] ;  /* 0x00c80000deb4783b */ /* 0x000f2e0000000200 */
        /* <DEDUP_REMOVED lines=13> */
[C---:B----4-:R-:W-:Y:S08]  /*24290*/  HMMA.16816.F32 R12, R168.reuse, R180, R12 ;  /* 0x000000b4a80c723c */ /* 0x050ff0000000180c */
[C---:B------:R-:W-:Y:S01]  /*242a0*/  HMMA.16816.F32 R16, R168.reuse, R182, R16 ;  /* 0x000000b6a810723c */ /* 0x040fe20000001810 */
[----:B------:R-:W-:Y:S07]  /*242b0*/  LDSM.16.M88.4 R180, [R229+0x6000] ;  /* 0x00600000e5b4783b */ /* 0x000fee0000000200 */
[C---:B------:R-:W-:Y:S08]  /*242c0*/  HMMA.16816.F32 R20, R168.reuse, R184, R20 ;  /* 0x000000b8a814723c */ /* 0x040ff00000001814 */
[C---:B------:R-:W-:Y:S01]  /*242d0*/  HMMA.16816.F32 R24, R168.reuse, R186, R24 ;  /* 0x000000baa818723c */ /* 0x040fe20000001818 */
[----:B------:R-:W-:Y:S07]  /*242e0*/  LDSM.16.M88.4 R184, [R228+0xe000] ;  /* 0x00e00000e4b8783b */ /* 0x000fee0000000200 */
[C---:B-----5:R-:W-:Y:S08]  /*242f0*/  HMMA.16816.F32 R28, R168.reuse, R196, R28 ;  /* 0x000000c4a81c723c */ /* 0x060ff0000000181c */
[----:B------:R-:W-:Y:S01]  /*24300*/  HMMA.16816.F32 R32, R168, R198, R32 ;  /* 0x000000c6a820723c */ /* 0x000fe20000001820 */
[----:B------:R-:W4:Y:S05]  /*24310*/  LDSM.16.M88.4 R168, [R215+0x5800] ;  /* 0x00580000d7a8783b */ /* 0x000f2a0000000200 */
        /* <DEDUP_REMOVED lines=12> */
[----:B------:R-:W-:Y:S05]  /*243e0*/  LDSM.16.M88.4 R168, [R227+0x6000] ;  /* 0x00600000e3a8783b */ /* 0x000fea0000000200 */
[----:B------:R-:W3:Y:S02]  /*243f0*/  LDSM.16.M88.4 R172, [R206] ;  /* 0x00000000ceac783b */ /* 0x000ee40000000200 */
[C---:B------:R-:W-:Y:S08]  /*24400*/  HMMA.16816.F32 R4, R180.reuse, R184, R4 ;  /* 0x000000b8b404723c */ /* 0x040ff00000001804 */
[C---:B------:R-:W-:Y:S01]  /*24410*/  HMMA.16816.F32 R8, R180.reuse, R186, R8 ;  /* 0x000000bab408723c */ /* 0x040fe20000001808 */
[----:B------:R-:W4:Y:S07]  /*24420*/  LDSM.16.M88.4 R184, [R204] ;  /* 0x00000000ccb8783b */ /* 0x000f2e0000000200 */
[C---:B-----5:R-:W-:Y:S08]  /*24430*/  HMMA.16816.F32 R12, R180.reuse, R196, R12 ;  /* 0x000000c4b40c723c */ /* 0x060ff0000000180c */
[C---:B------:R-:W-:Y:S01]  /*24440*/  HMMA.16816.F32 R16, R180.reuse, R198, R16 ;  /* 0x000000c6b410723c */ /* 0x040fe20000001810 */
[----:B------:R-:W5:Y:S07]  /*24450*/  LDSM.16.M88.4 R196, [R167] ;  /* 0x00000000a7c4783b */ /* 0x000f6e0000000200 */
[C---:B-1----:R-:W-:Y:S08]  /*24460*/  HMMA.16816.F32 R20, R180.reuse, R188, R20 ;  /* 0x000000bcb414723c */ /* 0x042ff00000001814 */
[C---:B------:R-:W-:Y:S01]  /*24470*/  HMMA.16816.F32 R24, R180.reuse, R190, R24 ;  /* 0x000000beb418723c */ /* 0x040fe20000001818 */
[----:B------:R-:W-:Y:S07]  /*24480*/  LDSM.16.M88.4 R188, [R222+0xe000] ;  /* 0x00e00000debc783b */ /* 0x000fee0000000200 */
[C---:B--2---:R-:W-:Y:S08]  /*24490*/  HMMA.16816.F32 R28, R180.reuse, R192, R28 ;  /* 0x000000c0b41c723c */ /* 0x044ff0000000181c */
[----:B------:R-:W-:Y:S01]  /*244a0*/  HMMA.16816.F32 R32, R180, R194, R32 ;  /* 0x000000c2b420723c */ /* 0x000fe20000001820 */
[----:B------:R-:W1:Y:S05]  /*244b0*/  LDSM.16.M88.4 R180, [R225+0x6000] ;  /* 0x00600000e1b4783b */ /* 0x000e6a0000000200 */
[----:B------:R-:W-:Y:S02]  /*244c0*/  LDSM.16.M88.4 R192, [R215+0x6000] ;  /* 0x00600000d7c0783b */ /* 0x000fe40000000200 */
[C---:B---3--:R-:W-:Y:S08]  /*244d0*/  HMMA.16816.F32 R4, R168.reuse, R172, R4 ;  /* 0x000000aca804723c */ /* 0x048ff00000001804 */
        /* <DEDUP_REMOVED lines=10> */
[----:B------:R-:W4:Y:S07]  /*24580*/  LDSM.16.M88.4 R168, [R222+0xf800] ;  /* 0x00f80000dea8783b */ /* 0x000f2e0000000200 */
[C---:B-1----:R-:W-:Y:S07]  /*24590*/  HMMA.16816.F32 R4, R180.reuse, R188, R4 ;  /* 0x000000bcb404723c */ /* 0x042fee0000001804 */
[----:B------:R-:W-:Y:S01]  /*245a0*/  MOV R188, R200 ;  /* 0x000000c800bc7202 */ /* 0x000fe20000000f00 */
[C---:B------:R-:W-:Y:S04]  /*245b0*/  HMMA.16816.F32 R8, R180.reuse, R190, R8 ;  /* 0x000000beb408723c */ /* 0x040fe80000001808 */
[----:B------:R-:W-:Y:S04]  /*245c0*/  IMAD.MOV.U32 R189, RZ, RZ, R201 ;  /* 0x000000ffffbd7224 */ /* 0x000fe800078e00c9 */
[C---:B--2---:R-:W-:Y:S08]  /*245d0*/  HMMA.16816.F32 R12, R180.reuse, R172, R12 ;  /* 0x000000acb40c723c */ /* 0x044ff0000000180c */
[C---:B------:R-:W-:Y:S08]  /*245e0*/  HMMA.16816.F32 R16, R180.reuse, R174, R16 ;  /* 0x000000aeb410723c */ /* 0x040ff00000001810 */
[C---:B---3--:R-:W-:Y:S08]  /*245f0*/  HMMA.16816.F32 R20, R180.reuse, R176, R20 ;  /* 0x000000b0b414723c */ /* 0x048ff00000001814 */
[C---:B------:R-:W-:Y:S08]  /*24600*/  HMMA.16816.F32 R24, R180.reuse, R178, R24 ;  /* 0x000000b2b418723c */ /* 0x040ff00000001818 */
[C---:B----4-:R-:W-:Y:S08]  /*24610*/  HMMA.16816.F32 R28, R180.reuse, R168, R28 ;  /* 0x000000a8b41c723c */ /* 0x050ff0000000181c */
[----:B------:R-:W-:Y:S01]  /*24620*/  HMMA.16816.F32 R32, R180, R170, R32 ;  /* 0x000000aab420723c */ /* 0x000fe20000001820 */
[----:B------:R-:W1:Y:S07]  /*24630*/  LDSM.16.M88.4 R168, [R215+0x6800] ;  /* 0x00680000d7a8783b */ /* 0x000e6e0000000200 */
[C---:B------:R-:W-:Y:S08]  /*24640*/  HMMA.16816.F32 R4, R184.reuse, R192, R4 ;  /* 0x000000c0b804723c */ /* 0x040ff00000001804 */
[C---:B------:R-:W-:Y:S11]  /*24650*/  HMMA.16816.F32 R8, R184.reuse, R194, R8 ;  /* 0x000000c2b808723c */ /* 0x040ff60000001808 */
[----:B------:R-:W-:Y:S05]  /*24660*/  @!UPT UIADD3 URZ, URZ, URZ, URZ ;  /* 0x0000003f3f3ff290 */ /* 0x000fea000fffe03f */
[-C--:B------:R-:W-:Y:S02]  /*24670*/  FMUL.FTZ R172, R4, R3.reuse ;  /* 0x0000000304ac7220 */ /* 0x080fe40000410000 */
[-C--:B------:R-:W-:Y:S02]  /*24680*/  FMUL.FTZ R173, R5, R3.reuse ;  /* 0x0000000305ad7220 */ /* 0x080fe40000410000 */
[-C--:B------:R-:W-:Y:S02]  /*24690*/  FMUL.FTZ R174, R6, R3.reuse ;  /* 0x0000000306ae7220 */ /* 0x080fe40000410000 */
[----:B------:R-:W2:Y:S01]  /*246a0*/  MUFU.TANH R172, R172 ;  /* 0x000000ac00ac7308 */ /* 0x000ea20000002400 */
[-C--:B------:R-:W-:Y:S02]  /*246b0*/  FMUL.FTZ R166, R7, R3.reuse ;  /* 0x0000000307a67220 */ /* 0x080fe40000410000 */
[----:B------:R-:W3:Y:S01]  /*246c0*/  LDSM.16.M88.4 R4, [R215+0x7000] ;  /* 0x00700000d704783b */ /* 0x000ee20000000200 */
[-C--:B------:R-:W-:Y:S01]  /*246d0*/  FMUL.FTZ R9, R9, R3.reuse ;  /* 0x0000000309097220 */ /* 0x080fe20000410000 */
[C---:B-1----:R-:W-:Y:S03]  /*246e0*/  HMMA.16816.F32 R12, R184.reuse, R168, R12 ;  /* 0x000000a8b80c723c */ /* 0x042fe6000000180c */
[-C--:B------:R-:W-:Y:S02]  /*246f0*/  FMUL.FTZ R10, R10, R3.reuse ;  /* 0x000000030a0a7220 */ /* 0x080fe40000410000 */
[----:B------:R-:W1:Y:S01]  /*24700*/  MUFU.TANH R176, R9 ;  /* 0x0000000900b07308 */ /* 0x000e620000002400 */
[-C--:B------:R-:W-:Y:S02]  /*24710*/  FMUL.FTZ R11, R11, R3.reuse ;  /* 0x000000030b0b7220 */ /* 0x080fe40000410000 */
[-C--:B------:R-:W-:Y:S01]  /*24720*/  FMUL.FTZ R175, R8, R3.reuse ;  /* 0x0000000308af7220 */ /* 0x080fe20000410000 */
[C---:B------:R-:W-:Y:S06]  /*24730*/  HMMA.16816.F32 R16, R184.reuse, R170, R16 ;  /* 0x000000aab810723c */ /* 0x040fec0000001810 */
[----:B------:R-:W4:Y:S09]  /*24740*/  MUFU.TANH R169, R10 ;  /* 0x0000000a00a97308 */ /* 0x000f320000002400 */
[-C--:B------:R-:W-:Y:S01]  /*24750*/  FMUL.FTZ R15, R15, R3.reuse ;  /* 0x000000030f0f7220 */ /* 0x080fe20000410000 */
[----:B------:R5:W1:Y:S01]  /*24760*/  MUFU.TANH R168, R11 ;  /* 0x0000000b00a87308 */ /* 0x000a620000002400 */
[-C--:B------:R-:W-:Y:S02]  /*24770*/  FMUL.FTZ R194, R12, R3.reuse ;  /* 0x000000030cc27220 */ /* 0x080fe40000410000 */
[-C--:B------:R-:W-:Y:S02]  /*24780*/  FMUL.FTZ R13, R13, R3.reuse ;  /* 0x000000030d0d7220 */ /* 0x080fe40000410000 */
[-C--:B------:R-:W-:Y:S03]  /*24790*/  FMUL.FTZ R14, R14, R3.reuse ;  /* 0x000000030e0e7220 */ /* 0x080fe60000410000 */
[-C--:B------:R-:W-:Y:S02]  /*247a0*/  FMUL.FTZ R196, R16, R3.reuse ;  /* 0x0000000310c47220 */ /* 0x080fe40000410000 */
[----:B------:R1:W1:Y:S01]  /*247b0*/  MUFU.TANH R199, R15 ;  /* 0x0000000f00c77308 */ /* 0x0002620000002400 */
[-C--:B------:R-:W-:Y:S01]  /*247c0*/  FMUL.FTZ R17, R17, R3.reuse ;  /* 0x0000000311117220 */ /* 0x080fe20000410000 */
[C---:B---3--:R-:W-:Y:S03]  /*247d0*/  HMMA.16816.F32 R20, R184.reuse, R4, R20 ;  /* 0x00000004b814723c */ /* 0x048fe60000001814 */
[-C--:B------:R-:W-:Y:S02]  /*247e0*/  FMUL.FTZ R18, R18, R3.reuse ;  /* 0x0000000312127220 */ /* 0x080fe40000410000 */
[-C--:B------:R-:W-:Y:S03]  /*247f0*/  FMUL.FTZ R19, R19, R3.reuse ;  /* 0x0000000313137220 */ /* 0x080fe60000410000 */
[----:B------:R-:W3:Y:S01]  /*24800*/  MUFU.TANH R173, R173 ;  /* 0x000000ad00ad7308 */ /* 0x000ee20000002400 */
[C---:B------:R-:W-:Y:S01]  /*24810*/  HMMA.16816.F32 R24, R184.reuse, R6, R24 ;  /* 0x00000006b818723c */ /* 0x040fe20000001818 */
[----:B-----5:R-:W5:Y:S01]  /*24820*/  LDSM.16.M88.4 R8, [R215+0x7800] ;  /* 0x00780000d708783b */ /* 0x020f620000000200 */
[----:B------:R-:W-:Y:S07]  /*24830*/  DEPBAR.LE SB0, 0x0 ;  /* 0x000080000000791a */ /* 0x000fee0000000000 */
[----:B------:R-:W1:Y:S01]  /*24840*/  MUFU.TANH R174, R174 ;  /* 0x000000ae00ae7308 */ /* 0x000e620000002400 */
[----:B------:R-:W-:Y:S05]  /*24850*/  BAR.SYNC.DEFER_BLOCKING 0x0 ;  /* 0x0000000000007b1d */ /* 0x000fea0000010000 */
[-C--:B------:R-:W-:Y:S02]  /*24860*/  FMUL.FTZ R4, R20, R3.reuse ;  /* 0x0000000314047220 */ /* 0x080fe40000410000 */
[-C--:B------:R-:W-:Y:S02]  /*24870*/  FMUL.FTZ R5, R21, R3.reuse ;  /* 0x0000000315057220 */ /* 0x080fe40000410000 */
[----:B------:R-:W1:Y:S01]  /*24880*/  MUFU.TANH R166, R166 ;  /* 0x000000a600a67308 */ /* 0x000e620000002400 */
[-C--:B------:R-:W-:Y:S02]  /*24890*/  FMUL.FTZ R22, R22, R3.reuse ;  /* 0x0000000316167220 */ /* 0x080fe40000410000 */
[-C--:B------:R-:W-:Y:S02]  /*248a0*/  FMUL.FTZ R23, R23, R3.reuse ;  /* 0x0000000317177220 */ /* 0x080fe40000410000 */
[-C--:B------:R-:W-:Y:S02]  /*248b0*/  FMUL.FTZ R6, R24, R3.reuse ;  /* 0x0000000318067220 */ /* 0x080fe40000410000 */
[-C--:B------:R-:W-:Y:S02]  /*248c0*/  FMUL.FTZ R25, R25, R3.reuse ;  /* 0x0000000319197220 */ /* 0x080fe40000410000 */
[-C--:B------:R-:W-:Y:S01]  /*248d0*/  FMUL.FTZ R26, R26, R3.reuse ;  /* 0x000000031a1a7220 */ /* 0x080fe20000410000 */
[----:B------:R-:W1:Y:S01]  /*248e0*/  MUFU.TANH R175, R175 ;  /* 0x000000af00af7308 */ /* 0x000e620000002400 */
[-C--:B------:R-:W-:Y:S09]  /*248f0*/  FMUL.FTZ R27, R27, R3.reuse ;  /* 0x000000031b1b7220 */ /* 0x080ff20000410000 */
[----:B------:R-:W1:Y:S01]  /*24900*/  MUFU.TANH R194, R194 ;  /* 0x000000c200c27308 */ /* 0x000e620000002400 */
[C---:B-----5:R-:W-:Y:S09]  /*24910*/  HMMA.16816.F32 R28, R184.reuse, R8, R28 ;  /* 0x00000008b81c723c */ /* 0x060ff2000000181c */
[----:B------:R1:W1:Y:S01]  /*24920*/  MUFU.TANH R195, R13 ;  /* 0x0000000d00c37308 */ /* 0x0002620000002400 */
[----:B------:R-:W-:Y:S07]  /*24930*/  HMMA.16816.F32 R32, R184, R10, R32 ;  /* 0x0000000ab820723c */ /* 0x000fee0000001820 */
[----:B------:R-:W-:Y:S02]  /*24940*/  MOV R184, R188 ;  /* 0x000000bc00b87202 */ /* 0x000fe40000000f00 */
[----:B------:R2:W2:Y:S03]  /*24950*/  MUFU.TANH R198, R14 ;  /* 0x0000000e00c67308 */ /* 0x0004a60000002400 */
[----:B------:R-:W-:Y:S02]  /*24960*/  IMAD.MOV.U32 R185, RZ, RZ, R189 ;  /* 0x000000ffffb97224 */ /* 0x000fe400078e00bd */
[-C--:B------:R-:W-:Y:S05]  /*24970*/  FMUL.FTZ R180, R28, R3.reuse ;  /* 0x000000031cb47220 */ /* 0x080fea0000410000 */
[----:B------:R-:W2:Y:S01]  /*24980*/  MUFU.TANH R196, R196 ;  /* 0x000000c400c47308 */ /* 0x000ea20000002400 */
[-C--:B------:R-:W-:Y:S02]  /*24990*/  FMUL.FTZ R29, R29, R3.reuse ;  /* 0x000000031d1d7220 */ /* 0x080fe40000410000 */
[-C--:B------:R-:W-:Y:S02]  /*249a0*/  FMUL.FTZ R9, R30, R3.reuse ;  /* 0x000000031e097220 */ /* 0x080fe40000410000 */
[-C--:B------:R-:W-:Y:S02]  /*249b0*/  FMUL.FTZ R8, R31, R3.reuse ;  /* 0x000000031f087220 */ /* 0x080fe40000410000 */
[-C--:B------:R-:W-:Y:S02]  /*249c0*/  FMUL.FTZ R177, R32, R3.reuse ;  /* 0x0000000320b17220 */ /* 0x080fe40000410000 */
[-C--:B------:R-:W-:Y:S01]  /*249d0*/  FMUL.FTZ R16, R33, R3.reuse ;  /* 0x0000000321107220 */ /* 0x080fe20000410000 */
[----:B------:R2:W2:Y:S01]  /*249e0*/  MUFU.TANH R197, R17 ;  /* 0x0000001100c57308 */ /* 0x0004a20000002400 */
[-C--:B-1----:R-:W-:Y:S02]  /*249f0*/  FMUL.FTZ R15, R34, R3.reuse ;  /* 0x00000003220f7220 */ /* 0x082fe40000410000 */
[----:B------:R-:W-:Y:S07]  /*24a00*/  FMUL.FTZ R3, R35, R3 ;  /* 0x0000000323037220 */ /* 0x000fee0000410000 */
[----:B------:R1:W1:Y:S10]  /*24a10*/  MUFU.TANH R200, R18 ;  /* 0x0000001200c87308 */ /* 0x0002740000002400 */
[----:B------:R1:W1:Y:S10]  /*24a20*/  MUFU.TANH R201, R19 ;  /* 0x0000001300c97308 */ /* 0x0002740000002400 */
[----:B------:R-:W1:Y:S10]  /*24a30*/  MUFU.TANH R4, R4 ;  /* 0x0000000400047308 */ /* 0x000e740000002400 */
[----:B------:R-:W1:Y:S10]  /*24a40*/  MUFU.TANH R5, R5 ;  /* 0x0000000500057308 */ /* 0x000e740000002400 */
        /* <DEDUP_REMOVED lines=8> */
[----:B------:R-:W1:Y:S10]  /*24ad0*/  MUFU.TANH R9, R9 ;  /* 0x0000000900097308 */ /* 0x000e740000002400 */
[----:B------:R-:W1:Y:S10]  /*24ae0*/  MUFU.TANH R8, R8 ;  /* 0x0000000800087308 */ /* 0x000e740000002400 */
[----:B------:R-:W1:Y:S10]  /*24af0*/  MUFU.TANH R177, R177 ;  /* 0x000000b100b17308 */ /* 0x000e740000002400 */
        /* <DEDUP_REMOVED lines=13> */
[----:B------:R-:W3:Y:S02]  /*24bd0*/  LD.E.64 R22, [R164.64+0x20] ;  /* 0x00002004a4167980 */ /* 0x000ee4000c101b00 */
[----:B------:R-:W-:Y:S02]  /*24be0*/  IABS R11, R17 ;  /* 0x00000011000b7213 */ /* 0x000fe40000000000 */
[-C--:B--2---:R-:W-:Y:S02]  /*24bf0*/  IABS R14, R19.reuse ;  /* 0x00000013000e7213 */ /* 0x084fe40000000000 */
[-C--:B------:R-:W-:Y:S02]  /*24c00*/  IABS R12, R19.reuse ;  /* 0x00000013000c7213 */ /* 0x080fe40000000000 */
[----:B------:R-:W1:Y:S01]  /*24c10*/  I2F.RP R13, R14 ;  /* 0x0000000e000d7306 */ /* 0x000e620000209400 */
[-C--:B------:R-:W-:Y:S02]  /*24c20*/  LOP3.LUT R17, R17, R19.reuse, RZ, 0x3c, !PT ;  /* 0x0000001311117212 */ /* 0x080fe400078e3cff */
[----:B------:R-:W-:Y:S07]  /*24c30*/  IMAD.MOV R12, RZ, RZ, -R12 ;  /* 0x000000ffff0c7224 */ /* 0x000fee00078e0a0c */
[----:B-1----:R-:W1:Y:S02]  /*24c40*/  MUFU.RCP R7, R13 ;  /* 0x0000000d00077308 */ /* 0x002e640000001000 */
[----:B-1----:R-:W-:Y:S08]  /*24c50*/  IADD3 R20, R7, 0xffffffe, RZ ;  /* 0x0ffffffe07147810 */ /* 0x002ff00007ffe0ff */
[----:B------:R-:W1:Y:S02]  /*24c60*/  F2I.FTZ.U32.TRUNC.NTZ R21, R20 ;  /* 0x0000001400157305 */ /* 0x000e64000021f000 */
[--C-:B-1----:R-:W-:Y:S02]  /*24c70*/  IMAD.MOV R7, RZ, RZ, -R21.reuse ;  /* 0x000000ffff077224 */ /* 0x102fe400078e0a15 */
        /* <DEDUP_REMOVED lines=25> */
[----:B------:R-:W-:Y:S03]  /*24e10*/  SEL R13, R11, R13, !P2 ;  /* 0x0000000d0b0d7207 */ /* 0x000fe60005000000 */
[----:B------:R-:W-:Y:S01]  /*24e20*/  @!P1 IMAD.MOV R18, RZ, RZ, -R18 ;  /* 0x000000ffff129224 */ /* 0x000fe200078e0a12 */
[----:B------:R-:W-:Y:S04]  /*24e30*/  LEA R26, P1, R13, R242, 0x2 ;  /* 0x000000f20d1a7211 */ /* 0x000fe800078210ff */
        /* <DEDUP_REMOVED lines=21> */
.L_x_3886:
[----:B------:R-:W-:Y:S02]  /*24f90*/  ULDC.64 UR4, c[0x0][0x118] ;  /* 0x0000460000047ab9 */ /* 0x000fe40000000a00 */
[----:B------:R-:W2:Y:S02]  /*24fa0*/  LD.E R13, [R164.64+0x38] ;  /* 0x00003804a40d7980 */ /* 0x000ea4000c101900 */
[----:B--2---:R-:W-:Y:S04]  /*24fb0*/  LEA R13, -R13, RZ, 0x6 ;  /* 0x000000ff0d0d7211 */ /* 0x004fe800078e31ff */
[----:B------:R-:W-:Y:S02]  /*24fc0*/  SHF.R.S32.HI R10, RZ, 0x1f, R13 ;  /* 0x0000001fff0a7819 */ /* 0x000fe4000001140d */
.L_x_3887:
[----:B------:R-:W-:Y:S05]  /*24fd0*/  BSYNC B0 ;  /* 0x0000000000007941 */ /* 0x000fea0003800000 */
.L_x_3885:
[C---:B------:R-:W-:Y:S01]  /*24fe0*/  LEA R28, P0, R13.reuse, R236, 0x1 ;  /* 0x000000ec0d1c7211 */ /* 0x040fe200078008ff */
[----:B------:R-:W-:Y:S01]  /*24ff0*/  ULDC.64 UR4, c[0x0][0x118] ;  /* 0x0000460000047ab9 */ /* 0x000fe20000000a00 */
[C---:B------:R-:W-:Y:S02]  /*25000*/  IADD3 R11, P1, R13.reuse, R232, RZ ;  /* 0x000000e80d0b7210 */ /* 0x040fe40007f3e0ff */
[-C--:B-1----:R-:W-:Y:S02]  /*25010*/  LEA.HI.X R29, R13, R235.reuse, R10, 0x1, P0 ;  /* 0x000000eb0d1d7211 */ /* 0x082fe400000f0c0a */
        /* <DEDUP_REMOVED lines=112> */
.L_x_3884:
[----:B--234-:R-:W-:Y:S05]  /*25720*/  BSYNC B1 ;  /* 0x0000000000017941 */ /* 0x01cfea0003800000 */
.L_x_3883:
[----:B------:R-:W-:Y:S01]  /*25730*/  ULDC.64 UR4, c[0x0][0x118] ;  /* 0x0000460000047ab9 */ /* 0x000fe20000000a00 */
[----:B------:R-:W2:Y:S08]  /*25740*/  S2R R10, SR_TID.X ;  /* 0x00000000000a7919 */ /* 0x000eb00000002100 */
[----:B------:R3:W4:Y:S04]  /*25750*/  LD.E R165, [R164.64+0xdc] ;  /* 0x0000dc04a4a57980 */ /* 0x000728000c101900 */
[----:B-1----:R-:W-:Y:S01]  /*25760*/  LDSM.16.MT88.4 R28, [R220+0x10000] ;  /* 0x01000000dc1c783b */ /* 0x002fe20000004200 */
[----:B--2---:R-:W-:Y:S04]  /*25770*/  SHF.L.U32 R10, R10, 0x1, RZ ;  /* 0x000000010a0a7819 */ /* 0x004fe800000006ff */
[----:B------:R-:W-:Y:S04]  /*25780*/  LOP3.LUT R10, R10, 0x6, RZ, 0xc0, !PT ;  /* 0x000000060a0a7812 */ /* 0x000fe800078ec0ff */
[----:B------:R-:W-:Y:S04]  /*25790*/  LEA R17, R245, R10, 0x6 ;  /* 0x0000000af5117211 */ /* 0x000fe800078e30ff */
[C---:B------:R-:W-:Y:S02]  /*257a0*/  IADD3 R10, R17.reuse, 0x1, RZ ;  /* 0x00000001110a7810 */ /* 0x040fe40007ffe0ff */
[C---:B------:R-:W-:Y:S02]  /*257b0*/  IADD3 R7, R17.reuse, 0x8, RZ ;  /* 0x0000000811077810 */ /* 0x040fe40007ffe0ff */
[CC--:B------:R-:W-:Y:S02]  /*257c0*/  ISETP.GE.AND P2, PT, R17.reuse, R250.reuse, PT ;  /* 0x000000fa1100720c */ /* 0x0c0fe40003f46270 */
[CC--:B------:R-:W-:Y:S02]  /*257d0*/  ISETP.GE.AND P1, PT, R10.reuse, R250.reuse, PT ;  /* 0x000000fa0a00720c */ /* 0x0c0fe40003f26270 */
[----:B------:R-:W-:Y:S02]  /*257e0*/  ISETP.GE.OR P2, PT, R17, R247, !P2 ;  /* 0x000000f71100720c */ /* 0x000fe40005746670 */
[-C--:B------:R-:W-:Y:S02]  /*257f0*/  ISETP.GE.AND P5, PT, R10, R249.reuse, PT ;  /* 0x000000f90a00720c */ /* 0x080fe40003fa6270 */
[----:B------:R-:W-:Y:S02]  /*25800*/  ISETP.GE.AND P4, PT, R7, R250, PT ;  /* 0x000000fa0700720c */ /* 0x000fe40003f86270 */
[C---:B------:R-:W-:Y:S02]  /*25810*/  ISETP.GE.AND P6, PT, R17.reuse, R249, PT ;  /* 0x000000f91100720c */ /* 0x040fe40003fc6270 */
[C---:B------:R-:W-:Y:S02]  /*25820*/  IADD3 R11, R17.reuse, 0x9, RZ ;  /* 0x00000009110b7810 */ /* 0x040fe40007ffe0ff */
[----:B------:R-:W-:Y:S02]  /*25830*/  FSEL R13, R172, -INF , !P2 ;  /* 0xff800000ac0d7808 */ /* 0x000fe40005000000 */
[C---:B------:R-:W-:Y:S02]  /*25840*/  ISETP.GE.OR P1, PT, R10.reuse, R247, !P1 ;  /* 0x000000f70a00720c */ /* 0x040fe40004f26670 */
[-C--:B------:R-:W-:Y:S02]  /*25850*/  ISETP.GE.OR P5, PT, R10, R248.reuse, !P5 ;  /* 0x000000f80a00720c */ /* 0x080fe40006fa6670 */
[----:B------:R-:W-:Y:S02]  /*25860*/  IADD3 R12, R17, 0x11, RZ ;  /* 0x00000011110c7810 */ /* 0x000fe40007ffe0ff */
[C---:B------:R-:W-:Y:S02]  /*25870*/  ISETP.GE.AND P3, PT, R7.reuse, R249, PT ;  /* 0x000000f90700720c */ /* 0x040fe40003f66270 */
[----:B------:R-:W-:Y:S02]  /*25880*/  ISETP.GE.OR P4, PT, R7, R247, !P4 ;  /* 0x000000f70700720c */ /* 0x000fe40006786670 */
[C---:B------:R-:W-:Y:S02]  /*25890*/  IADD3 R10, R17.reuse, 0x10, RZ ;  /* 0x00000010110a7810 */ /* 0x040fe40007ffe0ff */
[----:B------:R-:W-:Y:S02]  /*258a0*/  ISETP.GE.OR P6, PT, R17, R248, !P6 ;  /* 0x000000f81100720c */ /* 0x000fe400077c6670 */
[C---:B------:R-:W-:Y:S02]  /*258b0*/  ISETP.GE.AND P0, PT, R11.reuse, R250, PT ;  /* 0x000000fa0b00720c */ /* 0x040fe40003f06270 */
[----:B------:R-:W-:Y:S02]  /*258c0*/  ISETP.GE.AND P2, PT, R11, R249, PT ;  /* 0x000000f90b00720c */ /* 0x000fe40003f46270 */
[----:B------:R-:W-:Y:S02]  /*258d0*/  ISETP.GE.OR P3, PT, R7, R248, !P3 ;  /* 0x000000f80700720c */ /* 0x000fe40005f66670 */
[----:B------:R-:W-:Y:S02]  /*258e0*/  FSEL R7, R174, -INF , !P6 ;  /* 0xff800000ae077808 */ /* 0x000fe40007000000 */
[----:B------:R-:W-:Y:S02]  /*258f0*/  ISETP.GE.AND P6, PT, R10, R250, PT ;  /* 0x000000fa0a00720c */ /* 0x000fe40003fc6270 */
[CC--:B------:R-:W-:Y:S02]  /*25900*/  ISETP.GE.OR P0, PT, R11.reuse, R247.reuse, !P0 ;  /* 0x000000f70b00720c */ /* 0x0c0fe40004706670 */
[----:B------:R-:W-:Y:S02]  /*25910*/  ISETP.GE.OR P2, PT, R11, R248, !P2 ;  /* 0x000000f80b00720c */ /* 0x000fe40005746670 */
[----:B------:R-:W-:Y:S02]  /*25920*/  FSEL R11, R175, -INF , !P4 ;  /* 0xff800000af0b7808 */ /* 0x000fe40006000000 */
[CC--:B------:R-:W-:Y:S02]  /*25930*/  ISETP.GE.AND P4, PT, R12.reuse, R250.reuse, PT ;  /* 0x000000fa0c00720c */ /* 0x0c0fe40003f86270 */
[C---:B------:R-:W-:Y:S02]  /*25940*/  IADD3 R18, R17.reuse, 0x18, RZ ;  /* 0x0000001811127810 */ /* 0x040fe40007ffe0ff */
[-C--:B------:R-:W-:Y:S02]  /*25950*/  ISETP.GE.OR P4, PT, R12, R247.reuse, !P4 ;  /* 0x000000f70c00720c */ /* 0x080fe40006786670 */
[----:B------:R-:W-:Y:S02]  /*25960*/  IADD3 R21, R17, 0x19, RZ ;  /* 0x0000001911157810 */ /* 0x000fe40007ffe0ff */
[-C--:B------:R-:W-:Y:S02]  /*25970*/  ISETP.GE.OR P6, PT, R10, R247.reuse, !P6 ;  /* 0x000000f70a00720c */ /* 0x080fe400077c6670 */
[----:B------:R-:W-:Y:S02]  /*25980*/  FSEL R195, R195, -INF , !P4 ;  /* 0xff800000c3c37808 */ /* 0x000fe40006000000 */
[-C--:B------:R-:W-:Y:S02]  /*25990*/  ISETP.GE.AND P4, PT, R21, R250.reuse, PT ;  /* 0x000000fa1500720c */ /* 0x080fe40003f86270 */
[----:B------:R-:W-:Y:S02]  /*259a0*/  FSEL R194, R194, -INF , !P6 ;  /* 0xff800000c2c27808 */ /* 0x000fe40007000000 */
[CC--:B------:R-:W-:Y:S02]  /*259b0*/  ISETP.GE.AND P6, PT, R18.reuse, R250.reuse, PT ;  /* 0x000000fa1200720c */ /* 0x0c0fe40003fc6270 */
[----:B------:R-:W-:Y:S02]  /*259c0*/  FSEL R14, R173, -INF , !P1 ;  /* 0xff800000ad0e7808 */ /* 0x000fe40004800000 */
[----:B------:R-:W-:Y:S02]  /*259d0*/  IADD3 R20, R17, 0x20, RZ ;  /* 0x0000002011147810 */ /* 0x000fe40007ffe0ff */
[-C--:B------:R-:W-:Y:S02]  /*259e0*/  ISETP.GE.OR P6, PT, R18, R247.reuse, !P6 ;  /* 0x000000f71200720c */ /* 0x080fe400077c6670 */
[----:B------:R-:W-:Y:S02]  /*259f0*/  ISETP.GE.OR P4, PT, R21, R247, !P4 ;  /* 0x000000f71500720c */ /* 0x000fe40006786670 */
[-C--:B------:R-:W-:Y:S02]  /*25a00*/  ISETP.GE.AND P1, PT, R10, R249.reuse, PT ;  /* 0x000000f90a00720c */ /* 0x080fe40003f26270 */
[----:B------:R-:W-:Y:S02]  /*25a10*/  FSEL R196, R196, -INF , !P6 ;  /* 0xff800000c4c47808 */ /* 0x000fe40007000000 */
[----:B------:R-:W-:Y:S02]  /*25a20*/  ISETP.GE.AND P6, PT, R20, R250, PT ;  /* 0x000000fa1400720c */ /* 0x000fe40003fc6270 */
[-C--:B------:R-:W-:Y:S02]  /*25a30*/  ISETP.GE.OR P1, PT, R10, R248.reuse, !P1 ;  /* 0x000000f80a00720c */ /* 0x080fe40004f26670 */
[----:B------:R-:W-:Y:S02]  /*25a40*/  FSEL R10, R176, -INF , !P0 ;  /* 0xff800000b00a7808 */ /* 0x000fe40004000000 */
[CC--:B------:R-:W-:Y:S02]  /*25a50*/  ISETP.GE.AND P0, PT, R12.reuse, R249.reuse, PT ;  /* 0x000000f90c00720c */ /* 0x0c0fe40003f06270 */
[----:B------:R-:W-:Y:S02]  /*25a60*/  FSEL R197, R197, -INF , !P4 ;  /* 0xff800000c5c57808 */ /* 0x000fe40006000000 */
[CC--:B------:R-:W-:Y:S02]  /*25a70*/  ISETP.GE.AND P4, PT, R21.reuse, R249.reuse, PT ;  /* 0x000000f91500720c */ /* 0x0c0fe40003f86270 */
[-C--:B------:R-:W-:Y:S02]  /*25a80*/  ISETP.GE.OR P0, PT, R12, R248.reuse, !P0 ;  /* 0x000000f80c00720c */ /* 0x080fe40004706670 */
[----:B------:R-:W-:Y:S02]  /*25a90*/  FSEL R12, R166, -INF , !P5 ;  /* 0xff800000a60c7808 */ /* 0x000fe40006800000 */
[----:B------:R-:W-:Y:S02]  /*25aa0*/  ISETP.GE.AND P5, PT, R18, R249, PT ;  /* 0x000000f91200720c */ /* 0x000fe40003fa6270 */
[----:B------:R-:W-:Y:S02]  /*25ab0*/  ISETP.GE.OR P6, PT, R20, R247, !P6 ;  /* 0x000000f71400720c */ /* 0x000fe400077c6670 */
[----:B------:R-:W-:Y:S02]  /*25ac0*/  ISETP.GE.OR P4, PT, R21, R248, !P4 ;  /* 0x000000f81500720c */ /* 0x000fe40006786670 */
[----:B------:R-:W-:Y:S02]  /*25ad0*/  FMNMX.FTZ R21, R13, R2, !PT ;  /* 0x000000020d157209 */ /* 0x000fe40007810000 */
[----:B------:R-:W-:Y:S02]  /*25ae0*/  IADD3 R19, R17, 0x21, RZ ;  /* 0x0000002111137810 */ /* 0x000fe40007ffe0ff */
[----:B------:R-:W-:Y:S02]  /*25af0*/  FSEL R26, R4, -INF , !P6 ;  /* 0xff800000041a7808 */ /* 0x000fe40007000000 */
[----:B------:R-:W-:Y:S02]  /*25b00*/  ISETP.GE.OR P5, PT, R18, R248, !P5 ;  /* 0x000000f81200720c */ /* 0x000fe40006fa6670 */
[----:B------:R-:W-:Y:S02]  /*25b10*/  FMNMX.FTZ R18, R14, R21, !PT ;  /* 0x000000150e127209 */ /* 0x000fe40007810000 */
[C---:B------:R-:W-:Y:S02]  /*25b20*/  ISETP.GE.AND P6, PT, R19.reuse, R250, PT ;  /* 0x000000fa1300720c */ /* 0x040fe40003fc6270 */
[----:B------:R-:W-:Y:S02]  /*25b30*/  FSEL R168, R168, -INF , !P2 ;  /* 0xff800000a8a87808 */ /* 0x000fe40005000000 */
[C---:B------:R-:W-:Y:S02]  /*25b40*/  ISETP.GE.AND P2, PT, R19.reuse, R249, PT ;  /* 0x000000f91300720c */ /* 0x040fe40003f46270 */
[C---:B------:R-:W-:Y:S02]  /*25b50*/  ISETP.GE.OR P6, PT, R19.reuse, R247, !P6 ;  /* 0x000000f71300720c */ /* 0x040fe400077c6670 */
[----:B------:R-:W-:Y:S02]  /*25b60*/  ISETP.GE.OR P2, PT, R19, R248, !P2 ;  /* 0x000000f81300720c */ /* 0x000fe40005746670 */
[----:B------:R-:W-:Y:S02]  /*25b70*/  FMNMX.FTZ R19, R11, R18, !PT ;  /* 0x000000120b137209 */ /* 0x000fe40007810000 */
[----:B------:R-:W-:Y:S02]  /*25b80*/  IADD3 R4, R17, 0x28, RZ ;  /* 0x0000002811047810 */ /* 0x000fe40007ffe0ff */
[----:B------:R-:W-:Y:S02]  /*25b90*/  FMNMX.FTZ R19, R10, R19, !PT ;  /* 0x000000130a137209 */ /* 0x000fe40007810000 */
[----:B------:R-:W-:Y:S02]  /*25ba0*/  FSEL R25, R5, -INF , !P6 ;  /* 0xff80000005197808 */ /* 0x000fe40007000000 */
[----:B------:R-:W-:Y:S02]  /*25bb0*/  FMNMX.FTZ R18, R194, R19, !PT ;  /* 0x00000013c2127209 */ /* 0x000fe40007810000 */
[----:B------:R-:W-:Y:S02]  /*25bc0*/  FMNMX.FTZ R19, R7, R0, !PT ;  /* 0x0000000007137209 */ /* 0x000fe40007810000 */
[----:B------:R-:W-:Y:S02]  /*25bd0*/  FSEL R169, R169, -INF , !P3 ;  /* 0xff800000a9a97808 */ /* 0x000fe40005800000 */
[----:B------:R-:W-:Y:S02]  /*25be0*/  ISETP.GE.AND P3, PT, R20, R249, PT ;  /* 0x000000f91400720c */ /* 0x000fe40003f66270 */
[----:B------:R-:W-:Y:S02]  /*25bf0*/  FMNMX.FTZ R21, R195, R18, !PT ;  /* 0x00000012c3157209 */ /* 0x000fe40007810000 */
[----:B------:R-:W-:Y:S02]  /*25c00*/  ISETP.GE.AND P6, PT, R4, R250, PT ;  /* 0x000000fa0400720c */ /* 0x000fe40003fc6270 */
[----:B------:R-:W-:Y:S02]  /*25c10*/  ISETP.GE.OR P3, PT, R20, R248, !P3 ;  /* 0x000000f81400720c */ /* 0x000fe40005f66670 */
[----:B------:R-:W-:Y:S02]  /*25c20*/  FMNMX.FTZ R20, R12, R19, !PT ;  /* 0x000000130c147209 */ /* 0x000fe40007810000 */
[----:B------:R-:W-:Y:S02]  /*25c30*/  IADD3 R5, R17, 0x29, RZ ;  /* 0x0000002911057810 */ /* 0x000fe40007ffe0ff */
[----:B------:R-:W-:Y:S02]  /*25c40*/  ISETP.GE.OR P6, PT, R4, R247, !P6 ;  /* 0x000000f70400720c */ /* 0x000fe400077c6670 */
[----:B------:R-:W-:Y:S02]  /*25c50*/  FMNMX.FTZ R18, R196, R21, !PT ;  /* 0x00000015c4127209 */ /* 0x000fe40007810000 */
[----:B------:R-:W-:Y:S02]  /*25c60*/  FSEL R24, R6, -INF , !P6 ;  /* 0xff80000006187808 */ /* 0x000fe40007000000 */
[----:B------:R-:W-:Y:S02]  /*25c70*/  FMNMX.FTZ R18, R197, R18, !PT ;  /* 0x00000012c5127209 */ /* 0x000fe40007810000 */
[----:B------:R-:W-:Y:S02]  /*25c80*/  FMNMX.FTZ R19, R169, R20, !PT ;  /* 0x00000014a9137209 */ /* 0x000fe40007810000 */
[----:B------:R-:W-:Y:S02]  /*25c90*/  ISETP.GE.AND P6, PT, R5, R250, PT ;  /* 0x000000fa0500720c */ /* 0x000fe40003fc6270 */
[----:B------:R-:W-:Y:S02]  /*25ca0*/  FMNMX.FTZ R18, R26, R18, !PT ;  /* 0x000000121a127209 */ /* 0x000fe40007810000 */
[----:B------:R-:W-:Y:S02]  /*25cb0*/  FSEL R198, R198, -INF , !P1 ;  /* 0xff800000c6c67808 */ /* 0x000fe40004800000 */
[----:B------:R-:W-:Y:S02]  /*25cc0*/  IADD3 R6, R17, 0x30, RZ ;  /* 0x0000003011067810 */ /* 0x000fe40007ffe0ff */
[----:B------:R-:W-:Y:S02]  /*25cd0*/  FMNMX.FTZ R19, R168, R19, !PT ;  /* 0x00000013a8137209 */ /* 0x000fe40007810000 */
[----:B------:R-:W-:Y:S02]  /*25ce0*/  ISETP.GE.OR P6, PT, R5, R247, !P6 ;  /* 0x000000f70500720c */ /* 0x000fe400077c6670 */
[----:B------:R-:W-:Y:S02]  /*25cf0*/  FMNMX.FTZ R18, R25, R18, !PT ;  /* 0x0000001219127209 */ /* 0x000fe40007810000 */
[----:B------:R-:W-:Y:S02]  /*25d00*/  FSEL R199, R199, -INF , !P0 ;  /* 0xff800000c7c77808 */ /* 0x000fe40004000000 */
[----:B------:R-:W-:Y:S02]  /*25d10*/  FSEL R203, R203, -INF , !P6 ;  /* 0xff800000cbcb7808 */ /* 0x000fe40007000000 */
[----:B------:R-:W-:Y:S02]  /*25d20*/  FMNMX.FTZ R20, R198, R19, !PT ;  /* 0x00000013c6147209 */ /* 0x000fe40007810000 */
[----:B------:R-:W-:Y:S02]  /*25d30*/  ISETP.GE.AND P6, PT, R6, R250, PT ;  /* 0x000000fa0600720c */ /* 0x000fe40003fc6270 */
[----:B------:R-:W-:Y:S02]  /*25d40*/  FMNMX.FTZ R18, R24, R18, !PT ;  /* 0x0000001218127209 */ /* 0x000fe40007810000 */
[----:B------:R-:W-:Y:S02]  /*25d50*/  FMNMX.FTZ R21, R199, R20, !PT ;  /* 0x00000014c7157209 */ /* 0x000fe40007810000 */
[----:B------:R-:W-:Y:S02]  /*25d60*/  FSEL R200, R200, -INF , !P5 ;  /* 0xff800000c8c87808 */ /* 0x000fe40006800000 */
[----:B------:R-:W-:Y:S02]  /*25d70*/  ISETP.GE.OR P6, PT, R6, R247, !P6 ;  /* 0x000000f70600720c */ /* 0x000fe400077c6670 */
[----:B------:R-:W-:Y:S02]  /*25d80*/  FMNMX.FTZ R20, R200, R21, !PT ;  /* 0x00000015c8147209 */ /* 0x000fe40007810000 */
[----:B------:R-:W-:Y:S02]  /*25d90*/  FSEL R180, R180, -INF , !P6 ;  /* 0xff800000b4b47808 */ /* 0x000fe40007000000 */
[----:B------:R-:W-:Y:S02]  /*25da0*/  FSEL R201, R201, -INF , !P4 ;  /* 0xff800000c9c97808 */ /* 0x000fe40006000000 */
[----:B------:R-:W-:Y:S02]  /*25db0*/  FMNMX.FTZ R19, R203, R18, !PT ;  /* 0x00000012cb137209 */ /* 0x000fe40007810000 */
[----:B------:R-:W-:Y:S02]  /*25dc0*/  FSEL R202, R202, -INF , !P3 ;  /* 0xff800000caca7808 */ /* 0x000fe40005800000 */
[----:B------:R-:W-:Y:S02]  /*25dd0*/  FMNMX.FTZ R18, R180, R19, !PT ;  /* 0x00000013b4127209 */ /* 0x000fe40007810000 */
[----:B------:R-:W-:Y:S02]  /*25de0*/  FMNMX.FTZ R19, R201, R20, !PT ;  /* 0x00000014c9137209 */ /* 0x000fe40007810000 */
[-C--:B------:R-:W-:Y:S02]  /*25df0*/  ISETP.GE.AND P1, PT, R4, R249.reuse, PT ;  /* 0x000000f90400720c */ /* 0x080fe40003f26270 */
[----:B------:R-:W-:Y:S02]  /*25e00*/  ISETP.GE.AND P0, PT, R5, R249, PT ;  /* 0x000000f90500720c */ /* 0x000fe40003f06270 */
[----:B------:R-:W-:Y:S02]  /*25e10*/  FMNMX.FTZ R20, R202, R19, !PT ;  /* 0x00000013ca147209 */ /* 0x000fe40007810000 */
[----:B------:R-:W-:Y:S02]  /*25e20*/  FSEL R183, R183, -INF , !P2 ;  /* 0xff800000b7b77808 */ /* 0x000fe40005000000 */
[-C--:B------:R-:W-:Y:S02]  /*25e30*/  ISETP.GE.OR P1, PT, R4, R248.reuse, !P1 ;  /* 0x000000f80400720c */ /* 0x080fe40004f26670 */
[----:B------:R-:W-:Y:S02]  /*25e40*/  ISETP.GE.OR P0, PT, R5, R248, !P0 ;  /* 0x000000f80500720c */ /* 0x000fe40004706670 */
[----:B------:R-:W-:Y:S02]  /*25e50*/  IADD3 R5, R17, 0x31, RZ ;  /* 0x0000003111057810 */ /* 0x000fe40007ffe0ff */
[----:B------:R-:W-:Y:S02]  /*25e60*/  FMNMX.FTZ R19, R183, R20, !PT ;  /* 0x00000014b7137209 */ /* 0x000fe40007810000 */
[----:B------:R-:W-:Y:S02]  /*25e70*/  FSEL R182, R182, -INF , !P1 ;  /* 0xff800000b6b67808 */ /* 0x000fe40004800000 */
[CC--:B------:R-:W-:Y:S02]  /*25e80*/  ISETP.GE.AND P2, PT, R6.reuse, R249.reuse, PT ;  /* 0x000000f90600720c */ /* 0x0c0fe40003f46270 */
[----:B------:R-:W-:Y:S02]  /*25e90*/  IADD3 R4, R17, 0x38, RZ ;  /* 0x0000003811047810 */ /* 0x000fe40007ffe0ff */
[C---:B------:R-:W-:Y:S02]  /*25ea0*/  ISETP.GE.AND P5, PT, R5.reuse, R250, PT ;  /* 0x000000fa0500720c */ /* 0x040fe40003fa6270 */
[----:B------:R-:W-:Y:S02]  /*25eb0*/  ISETP.GE.OR P2, PT, R6, R248, !P2 ;  /* 0x000000f80600720c */ /* 0x000fe40005746670 */
[----:B------:R-:W-:Y:S02]  /*25ec0*/  ISETP.GE.AND P1, PT, R5, R249, PT ;  /* 0x000000f90500720c */ /* 0x000fe40003f26270 */
[----:B------:R-:W-:Y:S02]  /*25ed0*/  FSEL R181, R181, -INF , !P0 ;  /* 0xff800000b5b57808 */ /* 0x000fe40004000000 */
[----:B------:R-:W-:Y:S02]  /*25ee0*/  FMNMX.FTZ R6, R182, R19, !PT ;  /* 0x00000013b6067209 */ /* 0x000fe40007810000 */
[----:B------:R-:W-:Y:S02]  /*25ef0*/  IADD3 R17, R17, 0x39, RZ ;  /* 0x0000003911117810 */ /* 0x000fe40007ffe0ff */
[----:B------:R-:W-:Y:S02]  /*25f00*/  ISETP.GE.OR P5, PT, R5, R247, !P5 ;  /* 0x000000f70500720c */ /* 0x000fe40006fa6670 */
[C---:B------:R-:W-:Y:S02]  /*25f10*/  ISETP.GE.AND P6, PT, R4.reuse, R250, PT ;  /* 0x000000fa0400720c */ /* 0x040fe40003fc6270 */
[----:B------:R-:W-:Y:S02]  /*25f20*/  FSEL R175, R9, -INF , !P2 ;  /* 0xff80000009af7808 */ /* 0x000fe40005000000 */
[C---:B------:R-:W-:Y:S02]  /*25f30*/  ISETP.GE.AND P0, PT, R4.reuse, R249, PT ;  /* 0x000000f90400720c */ /* 0x040fe40003f06270 */
[----:B------:R-:W-:Y:S02]  /*25f40*/  ISETP.GE.OR P1, PT, R5, R248, !P1 ;  /* 0x000000f80500720c */ /* 0x000fe40004f26670 */
[----:B------:R-:W-:Y:S02]  /*25f50*/  FMNMX.FTZ R6, R181, R6, !PT ;  /* 0x00000006b5067209 */ /* 0x000fe40007810000 */
[----:B------:R-:W-:Y:S02]  /*25f60*/  ISETP.GE.AND P4, PT, R17, R250, PT ;  /* 0x000000fa1100720c */ /* 0x000fe40003f86270 */
[C---:B------:R-:W-:Y:S02]  /*25f70*/  ISETP.GE.OR P6, PT, R4.reuse, R247, !P6 ;  /* 0x000000f70400720c */ /* 0x040fe400077c6670 */
[----:B------:R-:W-:Y:S02]  /*25f80*/  FSEL R179, R179, -INF , !P5 ;  /* 0xff800000b3b37808 */ /* 0x000fe40006800000 */
[----:B------:R-:W-:Y:S02]  /*25f90*/  ISETP.GE.OR P2, PT, R4, R248, !P0 ;  /* 0x000000f80400720c */ /* 0x000fe40004746670 */
[----:B------:R-:W-:Y:S02]  /*25fa0*/  ISETP.GE.AND P0, PT, R17, R249, PT ;  /* 0x000000f91100720c */ /* 0x000fe40003f06270 */
[----:B------:R-:W-:Y:S02]  /*25fb0*/  FSEL R174, R8, -INF , !P1 ;  /* 0xff80000008ae7808 */ /* 0x000fe40004800000 */
[----:B------:R-:W-:Y:S02]  /*25fc0*/  FMNMX.FTZ R5, R175, R6, !PT ;  /* 0x00000006af057209 */ /* 0x000fe40007810000 */
[----:B------:R-:W-:Y:S02]  /*25fd0*/  ISETP.GE.OR P4, PT, R17, R247, !P4 ;  /* 0x000000f71100720c */ /* 0x000fe40006786670 */
[----:B------:R-:W-:Y:S02]  /*25fe0*/  FSEL R177, R177, -INF , !P6 ;  /* 0xff800000b1b17808 */ /* 0x000fe40007000000 */
[----:B------:R-:W-:Y:S02]  /*25ff0*/  FMNMX.FTZ R18, R179, R18, !PT ;  /* 0x00000012b3127209 */ /* 0x000fe40007810000 */
[----:B------:R-:W-:Y:S02]  /*26000*/  FSEL R173, R15, -INF , !P2 ;  /* 0xff8000000fad7808 */ /* 0x000fe40005000000 */
[----:B------:R-:W-:Y:S02]  /*26010*/  ISETP.GE.OR P0, PT, R17, R248, !P0 ;  /* 0x000000f81100720c */ /* 0x000fe40004706670 */
[----:B------:R-:W-:Y:S02]  /*26020*/  FMNMX.FTZ R8, R174, R5, !PT ;  /* 0x00000005ae087209 */ /* 0x000fe40007810000 */
[----:B------:R-:W-:Y:S02]  /*26030*/  FSEL R176, R16, -INF , !P4 ;  /* 0xff80000010b07808 */ /* 0x000fe40006000000 */
[----:B------:R-:W-:Y:S02]  /*26040*/  FMNMX.FTZ R21, R177, R18, !PT ;  /* 0x00000012b1157209 */ /* 0x000fe40007810000 */
[----:B------:R-:W-:Y:S02]  /*26050*/  FSEL R166, R3, -INF , !P0 ;  /* 0xff80000003a67808 */ /* 0x000fe40004000000 */
[----:B------:R-:W-:Y:S02]  /*26060*/  FMNMX.FTZ R3, R173, R8, !PT ;  /* 0x00000008ad037209 */ /* 0x000fe40007810000 */
[----:B------:R-:W-:Y:S02]  /*26070*/  FMNMX.FTZ R16, R176, R21, !PT ;  /* 0x00000015b0107209 */ /* 0x000fe40007810000 */
[----:B------:R-:W-:Y:S01]  /*26080*/  FMNMX.FTZ R6, R166, R3, !PT ;  /* 0x00000003a6067209 */ /* 0x000fe20007810000 */
[----:B------:R-:W-:Y:S08]  /*26090*/  LDSM.16.MT88.4 R20, [R221+0x10000] ;  /* 0x01000000dd14783b */ /* 0x000ff00000004200 */
[----:B------:R-:W1:Y:S08]  /*260a0*/  SHFL.BFLY PT, R19, R16, 0x2, 0x1f ;  /* 0x0c401f0010137f89 */ /* 0x000e7000000e0000 */
[----:B------:R-:W2:Y:S01]  /*260b0*/  SHFL.BFLY PT, R3, R6, 0x2, 0x1f ;  /* 0x0c401f0006037f89 */ /* 0x000ea200000e0000 */
[----:B-1----:R-:W-:Y:S07]  /*260c0*/  FMNMX.FTZ R19, R16, R19, !PT ;  /* 0x0000001310137209 */ /* 0x002fee0007810000 */
[----:B---3--:R-:W1:Y:S01]  /*260d0*/  SHFL.BFLY PT, R164, R19, 0x1, 0x1f ;  /* 0x0c201f0013a47f89 */ /* 0x008e6200000e0000 */
[----:B--2---:R-:W-:Y:S07]  /*260e0*/  FMNMX.FTZ R4, R6, R3, !PT ;  /* 0x0000000306047209 */ /* 0x004fee0007810000 */
[----:B------:R-:W2:Y:S01]  /*260f0*/  SHFL.BFLY PT, R3, R4, 0x1, 0x1f ;  /* 0x0c201f0004037f89 */ /* 0x000ea200000e0000 */
[----:B-1----:R-:W-:Y:S04]  /*26100*/  FMNMX.FTZ R164, R19, R164, !PT ;  /* 0x000000a413a47209 */ /* 0x002fe80007810000 */
        /* <DEDUP_REMOVED lines=12> */
[-C--:B------:R-:W-:Y:S02]  /*261d0*/  FFMA.FTZ R186, R14, R165.reuse, -R178 ;  /* 0x000000a50eba7223 */ /* 0x080fe400000108b2 */
[-C--:B------:R-:W-:Y:S02]  /*261e0*/  FFMA.FTZ R190, R12, R165.reuse, -R172 ;  /* 0x000000a50cbe7223 */ /* 0x080fe400000108ac */
[----:B------:R-:W-:Y:S01]  /*261f0*/  FMUL.FTZ R2, R165, R4 ;  /* 0x00000004a5027220 */ /* 0x000fe20000410000 */
[----:B------:R-:W1:Y:S01]  /*26200*/  LDSM.16.MT88.4 R12, [R223+0x10000] ;  /* 0x01000000df0c783b */ /* 0x000e620000004200 */
[----:B------:R-:W-:Y:S01]  /*26210*/  FADD.FTZ R4, -R5, R0 ;  /* 0x0000000005047221 */ /* 0x000fe20000010100 */
[----:B------:R-:W-:Y:S01]  /*26220*/  MUFU.EX2 R187, R187 ;  /* 0x000000bb00bb7308 */ /* 0x000fe20000000800 */
[-CC-:B------:R-:W-:Y:S02]  /*26230*/  FFMA.FTZ R193, R11, R165.reuse, -R178.reuse ;  /* 0x000000a50bc17223 */ /* 0x180fe400000108b2 */
[-C--:B------:R-:W-:Y:S02]  /*26240*/  FFMA.FTZ R192, R10, R165.reuse, -R178 ;  /* 0x000000a50ac07223 */ /* 0x080fe400000108b2 */
[-CC-:B------:R-:W-:Y:S02]  /*26250*/  FFMA.FTZ R191, R7, R165.reuse, -R172.reuse ;  /* 0x000000a507bf7223 */ /* 0x180fe400000108ac */
[-CC-:B------:R-:W-:Y:S02]  /*26260*/  FFMA.FTZ R189, R169, R165.reuse, -R172.reuse ;  /* 0x000000a5a9bd7223 */ /* 0x180fe400000108ac */
[-CC-:B------:R-:W-:Y:S01]  /*26270*/  FFMA.FTZ R188, R168, R165.reuse, -R172.reuse ;  /* 0x000000a5a8bc7223 */ /* 0x180fe200000108ac */
[----:B------:R-:W2:Y:S01]  /*26280*/  MUFU.EX2 R2, R2 ;  /* 0x0000000200027308 */ /* 0x000ea20000000800 */
[----:B------:R-:W-:Y:S02]  /*26290*/  FMUL.FTZ R0, R165, R4 ;  /* 0x00000004a5007220 */ /* 0x000fe40000410000 */
[-CC-:B------:R-:W-:Y:S02]  /*262a0*/  FFMA.FTZ R175, R175, R165.reuse, -R172.reuse ;  /* 0x000000a5afaf7223 */ /* 0x180fe400000108ac */
[-C--:B------:R-:W-:Y:S02]  /*262b0*/  FFMA.FTZ R174, R174, R165.reuse, -R172 ;  /* 0x000000a5aeae7223 */ /* 0x080fe400000108ac */
[-CC-:B------:R-:W-:Y:S02]  /*262c0*/  FFMA.FTZ R194, R194, R165.reuse, -R178.reuse ;  /* 0x000000a5c2c27223 */ /* 0x180fe400000108b2 */
[-CC-:B------:R-:W-:Y:S01]  /*262d0*/  FFMA.FTZ R195, R195, R165.reuse, -R178.reuse ;  /* 0x000000a5c3c37223 */ /* 0x180fe200000108b2 */
[----:B------:R-:W3:Y:S01]  /*262e0*/  MUFU.EX2 R0, R0 ;  /* 0x0000000000007308 */ /* 0x000ee20000000800 */
[-CC-:B------:R-:W-:Y:S02]  /*262f0*/  FFMA.FTZ R196, R196, R165.reuse, -R178.reuse ;  /* 0x000000a5c4c47223 */ /* 0x180fe400000108b2 */
[-C--:B------:R-:W-:Y:S02]  /*26300*/  FFMA.FTZ R197, R197, R165.reuse, -R178 ;  /* 0x000000a5c5c57223 */ /* 0x080fe400000108b2 */
[-CC-:B------:R-:W-:Y:S02]  /*26310*/  FFMA.FTZ R198, R198, R165.reuse, -R172.reuse ;  /* 0x000000a5c6c67223 */ /* 0x180fe400000108ac */
[-CC-:B------:R-:W-:Y:S02]  /*26320*/  FFMA.FTZ R199, R199, R165.reuse, -R172.reuse ;  /* 0x000000a5c7c77223 */ /* 0x180fe400000108ac */
[-CC-:B------:R-:W-:Y:S01]  /*26330*/  FFMA.FTZ R200, R200, R165.reuse, -R172.reuse ;  /* 0x000000a5c8c87223 */ /* 0x180fe200000108ac */
[----:B------:R-:W4:Y:S01]  /*26340*/  MUFU.EX2 R186, R186 ;  /* 0x000000ba00ba7308 */ /* 0x000f220000000800 */
[-CC-:B------:R-:W-:Y:S02]  /*26350*/  FFMA.FTZ R201, R201, R165.reuse, -R172.reuse ;  /* 0x000000a5c9c97223 */ /* 0x180fe400000108ac */
[--C-:B------:R-:W-:Y:S02]  /*26360*/  FFMA.FTZ R183, R183, R165, -R172.reuse ;  /* 0x000000a5b7b77223 */ /* 0x100fe400000108ac */
[C---:B--2---:R-:W-:Y:S01]  /*26370*/  FMUL.FTZ R4, R2.reuse, R160 ;  /* 0x000000a002047220 */ /* 0x044fe20000410000 */
[----:B------:R-:W-:Y:S01]  /*26380*/  MOV R160, R26 ;  /* 0x0000001a00a07202 */ /* 0x000fe20000000f00 */
[C---:B------:R-:W-:Y:S02]  /*26390*/  FMUL.FTZ R5, R2.reuse, R161 ;  /* 0x000000a102057220 */ /* 0x040fe40000410000 */
[C---:B------:R-:W-:Y:S01]  /*263a0*/  FMUL.FTZ R8, R2.reuse, R156 ;  /* 0x0000009c02087220 */ /* 0x040fe20000410000 */
[----:B------:R-:W-:Y:S01]  /*263b0*/  MUFU.EX2 R193, R193 ;  /* 0x000000c100c17308 */ /* 0x000fe20000000800 */
[C---:B------:R-:W-:Y:S02]  /*263c0*/  FMUL.FTZ R9, R2.reuse, R157 ;  /* 0x0000009d02097220 */ /* 0x040fe40000410000 */
[----:B------:R-:W-:Y:S02]  /*263d0*/  FMUL.FTZ R16, R2, R148 ;  /* 0x0000009402107220 */ /* 0x000fe40000410000 */
[C---:B---3--:R-:W-:Y:S02]  /*263e0*/  FMUL.FTZ R7, R0.reuse, R163 ;  /* 0x000000a300077220 */ /* 0x048fe40000410000 */
[C---:B------:R-:W-:Y:S01]  /*263f0*/  FMUL.FTZ R6, R0.reuse, R162 ;  /* 0x000000a200067220 */ /* 0x040fe20000410000 */
[----:B------:R-:W-:Y:S01]  /*26400*/  MOV R162, R24 ;  /* 0x0000001800a27202 */ /* 0x000fe20000000f00 */
[C---:B------:R-:W-:Y:S01]  /*26410*/  FMUL.FTZ R10, R0.reuse, R158 ;  /* 0x0000009e000a7220 */ /* 0x040fe20000410000 */
[----:B------:R-:W2:Y:S01]  /*26420*/  MUFU.EX2 R192, R192 ;  /* 0x000000c000c07308 */ /* 0x000ea20000000800 */
[----:B------:R-:W-:Y:S02]  /*26430*/  FMUL.FTZ R11, R0, R159 ;  /* 0x0000009f000b7220 */ /* 0x000fe40000410000 */
[----:B------:R-:W-:Y:S01]  /*26440*/  FMUL.FTZ R17, R2, R149 ;  /* 0x0000009502117220 */ /* 0x000fe20000410000 */
[----:B----4-:R-:W-:Y:S01]  /*26450*/  F2FP.PACK_AB R168, R186, R187 ;  /* 0x000000bbbaa8723e */ /* 0x010fe200000000ff */
[C---:B------:R-:W-:Y:S01]  /*26460*/  FMUL.FTZ R18, R0.reuse, R150 ;  /* 0x0000009600127220 */ /* 0x040fe20000410000 */
[----:B------:R-:W-:Y:S01]  /*26470*/  LDSM.16.MT88.4 R156, [R223+0x14800] ;  /* 0x01480000df9c783b */ /* 0x000fe20000004200 */
[----:B------:R-:W-:Y:S02]  /*26480*/  FMUL.FTZ R19, R0, R151 ;  /* 0x0000009700137220 */ /* 0x000fe40000410000 */
[----:B------:R-:W-:Y:S01]  /*26490*/  IMAD.MOV.U32 R161, RZ, RZ, R25 ;  /* 0x000000ffffa17224 */ /* 0x000fe200078e0019 */
[----:B------:R-:W-:Y:S01]  /*264a0*/  MUFU.EX2 R191, R191 ;  /* 0x000000bf00bf7308 */ /* 0x000fe20000000800 */
[C---:B------:R-:W-:Y:S02]  /*264b0*/  FMUL.FTZ R24, R2.reuse, R140 ;  /* 0x0000008c02187220 */ /* 0x040fe40000410000 */
[----:B------:R-:W-:Y:S01]  /*264c0*/  FMUL.FTZ R25, R2, R141 ;  /* 0x0000008d02197220 */ /* 0x000fe20000410000 */
[----:B------:R-:W-:Y:S01]  /*264d0*/  LDSM.16.MT88.4 R148, [R219+0x10800] ;  /* 0x01080000db94783b */ /* 0x000fe20000004200 */
[C---:B------:R-:W-:Y:S02]  /*264e0*/  FMUL.FTZ R26, R0.reuse, R142 ;  /* 0x0000008e001a7220 */ /* 0x040fe40000410000 */
[----:B------:R-:W-:Y:S02]  /*264f0*/  FMUL.FTZ R27, R0, R143 ;  /* 0x0000008f001b7220 */ /* 0x000fe40000410000 */
[C---:B------:R-:W-:Y:S01]  /*26500*/  FMUL.FTZ R32, R2.reuse, R132 ;  /* 0x0000008402207220 */ /* 0x040fe20000410000 */
[----:B------:R-:W3:Y:S01]  /*26510*/  MUFU.EX2 R190, R190 ;  /* 0x000000be00be7308 */ /* 0x000ee20000000800 */
[----:B------:R-:W-:Y:S01]  /*26520*/  FMUL.FTZ R33, R2, R133 ;  /* 0x0000008502217220 */ /* 0x000fe20000410000 */
[----:B------:R-:W-:Y:S01]  /*26530*/  LDSM.16.MT88.4 R140, [R219+0x12000] ;  /* 0x01200000db8c783b */ /* 0x000fe20000004200 */
[----:B------:R-:W-:Y:S01]  /*26540*/  FMUL.FTZ R34, R0, R134 ;  /* 0x0000008600227220 */ /* 0x000fe20000410000 */
[----:B--2---:R-:W-:Y:S01]  /*26550*/  F2FP.PACK_AB R170, R192, R193 ;  /* 0x000000c1c0aa723e */ /* 0x004fe200000000ff */
[----:B------:R-:W-:Y:S02]  /*26560*/  FMUL.FTZ R35, R0, R135 ;  /* 0x0000008700237220 */ /* 0x000fe40000410000 */
[C---:B------:R-:W-:Y:S02]  /*26570*/  FMUL.FTZ R36, R2.reuse, R36 ;  /* 0x0000002402247220 */ /* 0x040fe40000410000 */
[----:B------:R-:W-:Y:S01]  /*26580*/  FMUL.FTZ R37, R2, R37 ;  /* 0x0000002502257220 */ /* 0x000fe20000410000 */
[----:B------:R-:W-:Y:S01]  /*26590*/  MUFU.EX2 R189, R189 ;  /* 0x000000bd00bd7308 */ /* 0x000fe20000000800 */
[----:B------:R-:W-:Y:S01]  /*265a0*/  LDSM.16.MT88.4 R132, [R220+0x12000] ;  /* 0x01200000dc84783b */ /* 0x000fe20000004200 */
[C---:B------:R-:W-:Y:S02]  /*265b0*/  FMUL.FTZ R38, R0.reuse, R38 ;  /* 0x0000002600267220 */ /* 0x040fe40000410000 */
[----:B------:R-:W-:Y:S02]  /*265c0*/  FMUL.FTZ R39, R0, R39 ;  /* 0x0000002700277220 */ /* 0x000fe40000410000 */
[C---:B------:R-:W-:Y:S02]  /*265d0*/  FMUL.FTZ R40, R2.reuse, R40 ;  /* 0x0000002802287220 */ /* 0x040fe40000410000 */
[----:B------:R-:W-:Y:S02]  /*265e0*/  FMUL.FTZ R41, R2, R41 ;  /* 0x0000002902297220 */ /* 0x000fe40000410000 */
        /* <DEDUP_REMOVED lines=35> */
[----:B------:R-:W2:Y:S01]  /*26820*/  MUFU.EX2 R199, R199 ;  /* 0x000000c700c77308 */ /* 0x000ea20000000800 */
[----:B------:R-:W-:Y:S02]  /*26830*/  FMUL.FTZ R61, R2, R61 ;  /* 0x0000003d023d7220 */ /* 0x000fe40000410000 */
[----:B------:R-:W-:Y:S02]  /*26840*/  FMUL.FTZ R62, R0, R62 ;  /* 0x0000003e003e7220 */ /* 0x000fe40000410000 */
[C---:B------:R-:W-:Y:S01]  /*26850*/  FMUL.FTZ R20, R2.reuse, R144 ;  /* 0x0000009002147220 */ /* 0x040fe20000410000 */
[C---:B------:R-:W-:Y:S04]  /*26860*/  HMMA.16816.F32 R16, R168.reuse, R22, R16 ;  /* 0x00000016a810723c */ /* 0x040fe80000001810 */
[----:B------:R-:W-:Y:S01]  /*26870*/  FMUL.FTZ R21, R2, R145 ;  /* 0x0000009102157220 */ /* 0x000fe20000410000 */
[----:B------:R-:W-:Y:S01]  /*26880*/  MUFU.EX2 R200, R200 ;  /* 0x000000c800c87308 */ /* 0x000fe20000000800 */
[C---:B------:R-:W-:Y:S02]  /*26890*/  FMUL.FTZ R63, R0.reuse, R63 ;  /* 0x0000003f003f7220 */ /* 0x040fe40000410000 */
[C---:B------:R-:W-:Y:S04]  /*268a0*/  FMUL.FTZ R22, R0.reuse, R146 ;  /* 0x0000009200167220 */ /* 0x040fe80000410000 */
[----:B------:R-:W-:Y:S02]  /*268b0*/  FMUL.FTZ R23, R0, R147 ;  /* 0x0000009300177220 */ /* 0x000fe40000410000 */
[----:B------:R-:W4:Y:S01]  /*268c0*/  LDSM.16.MT88.4 R144, [R223+0x12000] ;  /* 0x01200000df90783b */ /* 0x000f220000004200 */
[C---:B------:R-:W-:Y:S01]  /*268d0*/  FMUL.FTZ R64, R2.reuse, R64 ;  /* 0x0000004002407220 */ /* 0x040fe20000410000 */
[----:B------:R-:W5:Y:S01]  /*268e0*/  MUFU.EX2 R201, R201 ;  /* 0x000000c900c97308 */ /* 0x000f620000000800 */
        /* <DEDUP_REMOVED lines=100> */
[-C--:B------:R-:W-:Y:S02]  /*26f30*/  FFMA.FTZ R182, R182, R165.reuse, -R172 ;  /* 0x000000a5b6b67223 */ /* 0x080fe400000108ac */
[-C--:B------:R-:W-:Y:S02]  /*26f40*/  FFMA.FTZ R203, R203, R165.reuse, -R178 ;  /* 0x000000a5cbcb7223 */ /* 0x080fe400000108b2 */
[--C-:B------:R-:W-:Y:S01]  /*26f50*/  FFMA.FTZ R202, R202, R165, -R172.reuse ;  /* 0x000000a5caca7223 */ /* 0x100fe200000108ac */
[C---:B------:R-:W-:Y:S01]  /*26f60*/  HMMA.16816.F32 R120, R168.reuse, R138, R120 ;  /* 0x0000008aa878723c */ /* 0x040fe20000001878 */
[----:B------:R-:W1:Y:S02]  /*26f70*/  LDSM.16.MT88.4 R136, [R220+0x10800] ;  /* 0x01080000dc88783b */ /* 0x000e640000004200 */
[C---:B------:R-:W-:Y:S01]  /*26f80*/  FMUL.FTZ R124, R2.reuse, R124 ;  /* 0x0000007c027c7220 */ /* 0x040fe20000410000 */
[----:B------:R-:W-:Y:S01]  /*26f90*/  MUFU.EX2 R203, R203 ;  /* 0x000000cb00cb7308 */ /* 0x000fe20000000800 */
[----:B------:R-:W-:Y:S02]  /*26fa0*/  FMUL.FTZ R125, R2, R125 ;  /* 0x0000007d027d7220 */ /* 0x000fe40000410000 */
[C---:B------:R-:W-:Y:S02]  /*26fb0*/  FMUL.FTZ R126, R0.reuse, R126 ;  /* 0x0000007e007e7220 */ /* 0x040fe40000410000 */
[----:B------:R-:W-:Y:S03]  /*26fc0*/  FMUL.FTZ R127, R0, R127 ;  /* 0x0000007f007f7220 */ /* 0x000fe60000410000 */
[-C--:B------:R-:W-:Y:S02]  /*26fd0*/  FFMA.FTZ R181, R181, R165.reuse, -R172 ;  /* 0x000000a5b5b57223 */ /* 0x080fe400000108ac */
[--C-:B------:R-:W-:Y:S01]  /*26fe0*/  FFMA.FTZ R179, R179, R165, -R178.reuse ;  /* 0x000000a5b3b37223 */ /* 0x100fe200000108b2 */
[----:B------:R-:W-:Y:S01]  /*26ff0*/  MUFU.EX2 R202, R202 ;  /* 0x000000ca00ca7308 */ /* 0x000fe20000000800 */
[C---:B--2---:R-:W-:Y:S03]  /*27000*/  HMMA.16816.F32 R124, R168.reuse, R132, R124 ;  /* 0x00000084a87c723c */ /* 0x044fe6000000187c */
[C---:B------:R-:W-:Y:S02]  /*27010*/  FMUL.FTZ R128, R2.reuse, R128 ;  /* 0x0000008002807220 */ /* 0x040fe40000410000 */
[----:B------:R-:W-:Y:S02]  /*27020*/  FMUL.FTZ R129, R2, R129 ;  /* 0x0000008102817220 */ /* 0x000fe40000410000 */
[C---:B------:R-:W-:Y:S01]  /*27030*/  FMUL.FTZ R130, R0.reuse, R130 ;  /* 0x0000008200827220 */ /* 0x040fe20000410000 */
[----:B---3--:R-:W-:Y:S01]  /*27040*/  F2FP.PACK_AB R132, R195, R194 ;  /* 0x000000c2c384723e */ /* 0x008fe200000000ff */
[----:B------:R-:W-:Y:S03]  /*27050*/  FMUL.FTZ R131, R0, R131 ;  /* 0x0000008300837220 */ /* 0x000fe60000410000 */
[----:B------:R-:W-:Y:S01]  /*27060*/  F2FP.PACK_AB R133, R199, R198 ;  /* 0x000000c6c785723e */ /* 0x000fe200000000ff */
[-CC-:B------:R-:W-:Y:S02]  /*27070*/  FFMA.FTZ R180, R180, R165.reuse, -R178.reuse ;  /* 0x000000a5b4b47223 */ /* 0x180fe400000108b2 */
[----:B------:R-:W-:Y:S01]  /*27080*/  FFMA.FTZ R177, R177, R165, -R178 ;  /* 0x000000a5b1b17223 */ /* 0x000fe200000108b2 */
[----:B------:R-:W-:Y:S01]  /*27090*/  HMMA.16816.F32 R128, R168, R134, R128 ;  /* 0x00000086a880723c */ /* 0x000fe20000001880 */
[----:B------:R-:W-:Y:S02]  /*270a0*/  MUFU.EX2 R168, R182 ;  /* 0x000000b600a87308 */ /* 0x000fe40000000800 */
[----:B------:R-:W-:Y:S02]  /*270b0*/  FFMA.FTZ R187, R2, R252, R187 ;  /* 0x000000fc02bb7223 */ /* 0x000fe400000100bb */
[----:B------:R-:W-:Y:S02]  /*270c0*/  FFMA.FTZ R191, R0, R251, R191 ;  /* 0x000000fb00bf7223 */ /* 0x000fe400000100bf */
        /* <DEDUP_REMOVED lines=9> */
[----:B------:R-:W-:Y:S07]  /*27160*/  LDSM.16.MT88.4 R160, [R221+0x14800] ;  /* 0x01480000dda0783b */ /* 0x000fee0000004200 */
[C---:B------:R-:W-:Y:S01]  /*27170*/  HMMA.16816.F32 R8, R132.reuse, R142, R8 ;  /* 0x0000008e8408723c */ /* 0x040fe20000001808 */
[----:B------:R-:W2:Y:S07]  /*27180*/  LDSM.16.MT88.4 R140, [R221+0x12800] ;  /* 0x01280000dd8c783b */ /* 0x000eae0000004200 */
        /* <DEDUP_REMOVED lines=9> */
[C---:B------:R-:W-:Y:S07]  /*27220*/  HMMA.16816.F32 R36, R132.reuse, R152, R36 ;  /* 0x000000988424723c */ /* 0x040fee0000001824 */
[-CC-:B------:R-:W-:Y:S01]  /*27230*/  FFMA.FTZ R152, R170, R165.reuse, -R178.reuse ;  /* 0x000000a5aa987223 */ /* 0x180fe200000108b2 */
[C---:B------:R-:W-:Y:S01]  /*27240*/  HMMA.16816.F32 R40, R132.reuse, R154, R40 ;  /* 0x0000009a8428723c */ /* 0x040fe20000001828 */
[----:B------:R-:W-:Y:S03]  /*27250*/  MUFU.EX2 R170, R183 ;  /* 0x000000b700aa7308 */ /* 0x000fe60000000800 */
[-CC-:B------:R-:W-:Y:S03]  /*27260*/  FFMA.FTZ R153, R171, R165.reuse, -R178.reuse ;  /* 0x000000a5ab997223 */ /* 0x180fe600000108b2 */
[-CC-:B------:R-:W-:Y:S01]  /*27270*/  FFMA.FTZ R154, R169, R165.reuse, -R178.reuse ;  /* 0x000000a5a99a7223 */ /* 0x180fe200000108b2 */
[C---:B--2---:R-:W-:Y:S03]  /*27280*/  HMMA.16816.F32 R44, R132.reuse, R140, R44 ;  /* 0x0000008c842c723c */ /* 0x044fe6000000182c */
[----:B------:R-:W2:Y:S01]  /*27290*/  MUFU.EX2 R155, R154 ;  /* 0x0000009a009b7308 */ /* 0x000ea20000000800 */
[----:B------:R-:W-:Y:S04]  /*272a0*/  FFMA.FTZ R178, R176, R165, -R178 ;  /* 0x000000a5b0b27223 */ /* 0x000fe800000108b2 */
[C---:B------:R-:W-:Y:S01]  /*272b0*/  HMMA.16816.F32 R48, R132.reuse, R142, R48 ;  /* 0x0000008e8430723c */ /* 0x040fe20000001830 */
[----:B------:R-:W4:Y:S04]  /*272c0*/  LDSM.16.MT88.4 R140, [R219+0x14800] ;  /* 0x01480000db8c783b */ /* 0x000f280000004200 */
[----:B------:R-:W5:Y:S03]  /*272d0*/  MUFU.EX2 R154, R152 ;  /* 0x00000098009a7308 */ /* 0x000f660000000800 */
[C---:B-1----:R-:W-:Y:S07]  /*272e0*/  HMMA.16816.F32 R52, R132.reuse, R136, R52 ;  /* 0x000000888434723c */ /* 0x042fee0000001834 */
[----:B------:R1:W1:Y:S01]  /*272f0*/  MUFU.EX2 R171, R153 ;  /* 0x0000009900ab7308 */ /* 0x0002620000000800 */
[C---:B------:R-:W-:Y:S01]  /*27300*/  HMMA.16816.F32 R56, R132.reuse, R138, R56 ;  /* 0x0000008a8438723c */ /* 0x040fe20000001838 */
[----:B------:R-:W3:Y:S03]  /*27310*/  LDSM.16.MT88.4 R136, [R223+0x16800] ;  /* 0x01680000df88783b */ /* 0x000ee60000004200 */
[----:B--2---:R-:W-:Y:S04]  /*27320*/  MOV R183, R155 ;  /* 0x0000009b00b77202 */ /* 0x004fe80000000f00 */
[C---:B------:R-:W-:Y:S01]  /*27330*/  HMMA.16816.F32 R60, R132.reuse, R144, R60 ;  /* 0x00000090843c723c */ /* 0x040fe2000000183c */
[----:B------:R-:W2:Y:S03]  /*27340*/  MUFU.EX2 R169, R181 ;  /* 0x000000b500a97308 */ /* 0x000ea60000000800 */
[----:B-----5:R-:W-:Y:S04]  /*27350*/  MOV R182, R154 ;  /* 0x0000009a00b67202 */ /* 0x020fe80000000f00 */
[C---:B------:R-:W-:Y:S01]  /*27360*/  HMMA.16816.F32 R64, R132.reuse, R146, R64 ;  /* 0x000000928440723c */ /* 0x040fe20000001840 */
[----:B------:R-:W5:Y:S02]  /*27370*/  LDSM.16.MT88.4 R144, [R221+0x16800] ;  /* 0x01680000dd90783b */ /* 0x000f640000004200 */
[----:B------:R2:W-:Y:S05]  /*27380*/  MUFU.EX2 R181, R179 ;  /* 0x000000b300b57308 */ /* 0x0005ea0000000800 */
[C---:B------:R-:W-:Y:S01]  /*27390*/  HMMA.16816.F32 R68, R132.reuse, R156, R68 ;  /* 0x0000009c8444723c */ /* 0x040fe20000001844 */
[----:B-1----:R-:W-:Y:S07]  /*273a0*/  LDSM.16.MT88.4 R152, [R221+0x11000] ;  /* 0x01100000dd98783b */ /* 0x002fee0000004200 */
[C---:B------:R-:W-:Y:S01]  /*273b0*/  HMMA.16816.F32 R72, R132.reuse, R158, R72 ;  /* 0x0000009e8448723c */ /* 0x040fe20000001848 */
[----:B------:R-:W-:Y:S07]  /*273c0*/  LDSM.16.MT88.4 R156, [R219+0x11000] ;  /* 0x01100000db9c783b */ /* 0x000fee0000004200 */
[C---:B------:R-:W-:Y:S04]  /*273d0*/  HMMA.16816.F32 R76, R132.reuse, R160, R76 ;  /* 0x000000a0844c723c */ /* 0x040fe8000000184c */
[----:B--2---:R-:W-:Y:S04]  /*273e0*/  IMAD.MOV.U32 R179, RZ, RZ, R168 ;  /* 0x000000ffffb37224 */ /* 0x004fe800078e00a8 */
[C---:B------:R-:W-:Y:S01]  /*273f0*/  HMMA.16816.F32 R80, R132.reuse, R162, R80 ;  /* 0x000000a28450723c */ /* 0x040fe20000001850 */
[----:B------:R-:W-:Y:S07]  /*27400*/  LDSM.16.MT88.4 R160, [R221+0x15000] ;  /* 0x01500000dda0783b */ /* 0x000fee0000004200 */
[C---:B---3--:R-:W-:Y:S08]  /*27410*/  HMMA.16816.F32 R84, R132.reuse, R148, R84 ;  /* 0x000000948454723c */ /* 0x048ff00000001854 */
[C---:B------:R-:W-:Y:S01]  /*27420*/  HMMA.16816.F32 R88, R132.reuse, R150, R88 ;  /* 0x000000968458723c */ /* 0x040fe20000001858 */
[----:B------:R-:W1:Y:S07]  /*27430*/  LDSM.16.MT88.4 R148, [R220+0x16800] ;  /* 0x01680000dc94783b */ /* 0x000e6e0000004200 */
[C---:B----4-:R-:W-:Y:S08]  /*27440*/  HMMA.16816.F32 R92, R132.reuse, R140, R92 ;  /* 0x0000008c845c723c */ /* 0x050ff0000000185c */
[C---:B------:R-:W-:Y:S01]  /*27450*/  HMMA.16816.F32 R96, R132.reuse, R142, R96 ;  /* 0x0000008e8460723c */ /* 0x040fe20000001860 */
[----:B------:R-:W2:Y:S07]  /*27460*/  LDSM.16.MT88.4 R140, [R219+0x16800] ;  /* 0x01680000db8c783b */ /* 0x000eae0000004200 */
[C---:B------:R-:W-:Y:S08]  /*27470*/  HMMA.16816.F32 R100, R132.reuse, R136, R100 ;  /* 0x000000888464723c */ /* 0x040ff00000001864 */
[C---:B------:R-:W-:Y:S01]  /*27480*/  HMMA.16816.F32 R104, R132.reuse, R138, R104 ;  /* 0x0000008a8468723c */ /* 0x040fe20000001868 */
[----:B------:R-:W3:Y:S07]  /*27490*/  LDSM.16.MT88.4 R136, [R223+0x11000] ;  /* 0x01100000df88783b */ /* 0x000eee0000004200 */
[C---:B-----5:R-:W-:Y:S08]  /*274a0*/  HMMA.16816.F32 R108, R132.reuse, R144, R108 ;  /* 0x00000090846c723c */ /* 0x060ff0000000186c */
[C---:B------:R-:W-:Y:S01]  /*274b0*/  HMMA.16816.F32 R112, R132.reuse, R146, R112 ;  /* 0x000000928470723c */ /* 0x040fe20000001870 */
[----:B------:R-:W4:Y:S07]  /*274c0*/  LDSM.16.MT88.4 R144, [R220+0x11000] ;  /* 0x01100000dc90783b */ /* 0x000f2e0000004200 */
[C---:B-1----:R-:W-:Y:S08]  /*274d0*/  HMMA.16816.F32 R116, R132.reuse, R148, R116 ;  /* 0x000000948474723c */ /* 0x042ff00000001874 */
[C---:B------:R-:W-:Y:S01]  /*274e0*/  HMMA.16816.F32 R120, R132.reuse, R150, R120 ;  /* 0x000000968478723c */ /* 0x040fe20000001878 */
[----:B------:R-:W-:Y:S07]  /*274f0*/  LDSM.16.MT88.4 R148, [R220+0x13000] ;  /* 0x01300000dc94783b */ /* 0x000fee0000004200 */
[C---:B--2---:R-:W-:Y:S08]  /*27500*/  HMMA.16816.F32 R124, R132.reuse, R140, R124 ;  /* 0x0000008c847c723c */ /* 0x044ff0000000187c */
[----:B------:R-:W-:Y:S01]  /*27510*/  HMMA.16816.F32 R128, R132, R142, R128 ;  /* 0x0000008e8480723c */ /* 0x000fe20000001880 */
[----:B------:R-:W1:Y:S06]  /*27520*/  LDSM.16.MT88.4 R140, [R223+0x13000] ;  /* 0x01300000df8c783b */ /* 0x000e6c0000004200 */
[----:B------:R-:W-:Y:S02]  /*27530*/  F2FP.PACK_AB R132, R182, R183 ;  /* 0x000000b7b684723e */ /* 0x000fe400000000ff */
[----:B------:R-:W-:Y:S03]  /*27540*/  F2FP.PACK_AB R134, R203, R171 ;  /* 0x000000abcb86723e */ /* 0x000fe600000000ff */
[----:B------:R-:W-:Y:S02]  /*27550*/  F2FP.PACK_AB R133, R170, R202 ;  /* 0x000000caaa85723e */ /* 0x000fe400000000ff */
[----:B------:R-:W-:Y:S02]  /*27560*/  F2FP.PACK_AB R135, R169, R168 ;  /* 0x000000a8a987723e */ /* 0x000fe400000000ff */
[----:B------:R-:W-:Y:S05]  /*27570*/  MUFU.EX2 R168, R177 ;  /* 0x000000b100a87308 */ /* 0x000fea0000000800 */
[C---:B---3--:R-:W-:Y:S05]  /*27580*/  HMMA.16816.F32 R4, R132.reuse, R136, R4 ;  /* 0x000000888404723c */ /* 0x048fea0000001804 */
[----:B------:R-:W2:Y:S03]  /*27590*/  MUFU.EX2 R177, R178 ;  /* 0x000000b200b17308 */ /* 0x000ea60000000800 */
        /* <DEDUP_REMOVED lines=8> */
[C---:B------:R-:W-:Y:S08]  /*27620*/  HMMA.16816.F32 R28, R132.reuse, R156, R28 ;  /* 0x0000009c841c723c */ /* 0x040ff0000000181c */
[C---:B------:R-:W-:Y:S01]  /*27630*/  HMMA.16816.F32 R32, R132.reuse, R158, R32 ;  /* 0x0000009e8420723c */ /* 0x040fe20000001820 */
[----:B------:R-:W5:Y:S07]  /*27640*/  LDSM.16.MT88.4 R156, [R220+0x15000] ;  /* 0x01500000dc9c783b */ /* 0x000f6e0000004200 */
[C---:B-1----:R-:W-:Y:S08]  /*27650*/  HMMA.16816.F32 R36, R132.reuse, R140, R36 ;  /* 0x0000008c8424723c */ /* 0x042ff00000001824 */
[C---:B------:R-:W-:Y:S01]  /*27660*/  HMMA.16816.F32 R40, R132.reuse, R142, R40 ;  /* 0x0000008e8428723c */ /* 0x040fe20000001828 */
[----:B------:R-:W-:Y:S07]  /*27670*/  LDSM.16.MT88.4 R140, [R223+0x17000] ;  /* 0x01700000df8c783b */ /* 0x000fee0000004200 */
[C---:B---3--:R-:W-:Y:S08]  /*27680*/  HMMA.16816.F32 R44, R132.reuse, R136, R44 ;  /* 0x00000088842c723c */ /* 0x048ff0000000182c */
[C---:B------:R-:W-:Y:S01]  /*27690*/  HMMA.16816.F32 R48, R132.reuse, R138, R48 ;  /* 0x0000008a8430723c */ /* 0x040fe20000001830 */
[----:B------:R-:W1:Y:S07]  /*276a0*/  LDSM.16.MT88.4 R136, [R219+0x15000] ;  /* 0x01500000db88783b */ /* 0x000e6e0000004200 */
[C---:B------:R-:W-:Y:S08]  /*276b0*/  HMMA.16816.F32 R52, R132.reuse, R148, R52 ;  /* 0x000000948434723c */ /* 0x040ff00000001834 */
[C---:B------:R-:W-:Y:S01]  /*276c0*/  HMMA.16816.F32 R56, R132.reuse, R150, R56 ;  /* 0x000000968438723c */ /* 0x040fe20000001838 */
[----:B------:R-:W-:Y:S07]  /*276d0*/  LDSM.16.MT88.4 R148, [R220+0x17000] ;  /* 0x01700000dc94783b */ /* 0x000fee0000004200 */
[C---:B----4-:R-:W-:Y:S08]  /*276e0*/  HMMA.16816.F32 R60, R132.reuse, R144, R60 ;  /* 0x00000090843c723c */ /* 0x050ff0000000183c */
[C---:B------:R-:W-:Y:S01]  /*276f0*/  HMMA.16816.F32 R64, R132.reuse, R146, R64 ;  /* 0x000000928440723c */ /* 0x040fe20000001840 */
[----:B------:R-:W3:Y:S07]  /*27700*/  LDSM.16.MT88.4 R144, [R221+0x17000] ;  /* 0x01700000dd90783b */ /* 0x000eee0000004200 */
[C---:B------:R-:W-:Y:S08]  /*27710*/  HMMA.16816.F32 R68, R132.reuse, R152, R68 ;  /* 0x000000988444723c */ /* 0x040ff00000001844 */
[C---:B------:R-:W-:Y:S01]  /*27720*/  HMMA.16816.F32 R72, R132.reuse, R154, R72 ;  /* 0x0000009a8448723c */ /* 0x040fe20000001848 */
[----:B------:R-:W4:Y:S07]  /*27730*/  LDSM.16.MT88.4 R152, [R219+0x17000] ;  /* 0x01700000db98783b */ /* 0x000f2e0000004200 */
[C---:B------:R-:W-:Y:S01]  /*27740*/  HMMA.16816.F32 R76, R132.reuse, R160, R76 ;  /* 0x000000a0844c723c */ /* 0x040fe2000000184c */
[----:B------:R-:W-:Y:S06]  /*27750*/  MUFU.EX2 R161, R174 ;  /* 0x000000ae00a17308 */ /* 0x000fec0000000800 */
[-CC-:B------:R-:W-:Y:S01]  /*27760*/  FFMA.FTZ R160, R173, R165.reuse, -R172.reuse ;  /* 0x000000a5ada07223 */ /* 0x180fe200000108ac */
[C---:B------:R-:W-:Y:S03]  /*27770*/  HMMA.16816.F32 R80, R132.reuse, R162, R80 ;  /* 0x000000a28450723c */ /* 0x040fe60000001850 */
[----:B------:R-:W3:Y:S01]  /*27780*/  MUFU.EX2 R163, R175 ;  /* 0x000000af00a37308 */ /* 0x000ee20000000800 */
[----:B------:R-:W-:Y:S01]  /*27790*/  FFMA.FTZ R172, R166, R165, -R172 ;  /* 0x000000a5a6ac7223 */ /* 0x000fe200000108ac */
[----:B--2---:R-:W-:Y:S02]  /*277a0*/  MOV R166, R177 ;  /* 0x000000b100a67202 */ /* 0x004fe40000000f00 */
[----:B------:R-:W-:Y:S01]  /*277b0*/  MOV R162, R169 ;  /* 0x000000a900a27202 */ /* 0x000fe20000000f00 */
[C---:B-----5:R-:W-:Y:S05]  /*277c0*/  HMMA.16816.F32 R84, R132.reuse, R156, R84 ;  /* 0x0000009c8454723c */ /* 0x060fea0000001854 */
[----:B------:R2:W-:Y:S03]  /*277d0*/  MUFU.EX2 R165, R172 ;  /* 0x000000ac00a57308 */ /* 0x0005e60000000800 */
[C---:B------:R-:W-:Y:S01]  /*277e0*/  HMMA.16816.F32 R88, R132.reuse, R158, R88 ;  /* 0x0000009e8458723c */ /* 0x040fe20000001858 */
[----:B------:R-:W5:Y:S06]  /*277f0*/  LDSM.16.MT88.4 R156, [R223+0x11800] ;  /* 0x01180000df9c783b */ /* 0x000f6c0000004200 */
[----:B------:R-:W3:Y:S01]  /*27800*/  MUFU.EX2 R169, R160 ;  /* 0x000000a000a97308 */ /* 0x000ee20000000800 */
[C---:B-1----:R-:W-:Y:S08]  /*27810*/  HMMA.16816.F32 R92, R132.reuse, R136, R92 ;  /* 0x00000088845c723c */ /* 0x042ff0000000185c */
[C---:B------:R-:W-:Y:S01]  /*27820*/  HMMA.16816.F32 R96, R132.reuse, R138, R96 ;  /* 0x0000008a8460723c */ /* 0x040fe20000001860 */
[----:B------:R-:W1:Y:S07]  /*27830*/  LDSM.16.MT88.4 R136, [R221+0x11800] ;  /* 0x01180000dd88783b */ /* 0x000e6e0000004200 */
[C---:B------:R-:W-:Y:S01]  /*27840*/  HMMA.16816.F32 R100, R132.reuse, R140, R100 ;  /* 0x0000008c8464723c */ /* 0x040fe20000001864 */
[----:B--2---:R-:W-:Y:S07]  /*27850*/  LDSM.16.MT88.4 R172, [R219+0x11800] ;  /* 0x01180000dbac783b */ /* 0x004fee0000004200 */
[C---:B------:R-:W-:Y:S01]  /*27860*/  HMMA.16816.F32 R104, R132.reuse, R142, R104 ;  /* 0x0000008e8468723c */ /* 0x040fe20000001868 */
[----:B------:R-:W2:Y:S07]  /*27870*/  LDSM.16.MT88.4 R140, [R220+0x11800] ;  /* 0x01180000dc8c783b */ /* 0x000eae0000004200 */
[C---:B---3--:R-:W-:Y:S07]  /*27880*/  HMMA.16816.F32 R108, R132.reuse, R144, R108 ;  /* 0x00000090846c723c */ /* 0x048fee000000186c */
[----:B------:R-:W-:Y:S01]  /*27890*/  MOV R145, R179 ;  /* 0x000000b300917202 */ /* 0x000fe20000000f00 */
[C---:B------:R-:W-:Y:S01]  /*278a0*/  HMMA.16816.F32 R112, R132.reuse, R146, R112 ;  /* 0x000000928470723c */ /* 0x040fe20000001870 */
[----:B------:R-:W3:Y:S03]  /*278b0*/  LDSM.16.MT88.4 R176, [R223+0x13800] ;  /* 0x01380000dfb0783b */ /* 0x000ee60000004200 */
[----:B------:R-:W-:Y:S03]  /*278c0*/  MOV R144, R162 ;  /* 0x000000a200907202 */ /* 0x000fe60000000f00 */
[----:B------:R-:W-:Y:S01]  /*278d0*/  MOV R147, R180 ;  /* 0x000000b400937202 */ /* 0x000fe20000000f00 */
[C---:B------:R-:W-:Y:S04]  /*278e0*/  HMMA.16816.F32 R116, R132.reuse, R148, R116 ;  /* 0x000000948474723c */ /* 0x040fe80000001874 */
[----:B------:R-:W-:Y:S03]  /*278f0*/  IMAD.MOV.U32 R146, RZ, RZ, R163 ;  /* 0x000000ffff927224 */ /* 0x000fe600078e00a3 */
[----:B------:R-:W-:Y:S01]  /*27900*/  MOV R149, R181 ;  /* 0x000000b500957202 */ /* 0x000fe20000000f00 */
[C---:B------:R-:W-:Y:S04]  /*27910*/  HMMA.16816.F32 R120, R132.reuse, R150, R120 ;  /* 0x000000968478723c */ /* 0x040fe80000001878 */
[----:B------:R-:W-:Y:S03]  /*27920*/  MOV R148, R161 ;  /* 0x000000a100947202 */ /* 0x000fe60000000f00 */
[----:B------:R-:W-:Y:S01]  /*27930*/  IMAD.MOV.U32 R150, RZ, RZ, R182 ;  /* 0x000000ffff967224 */ /* 0x000fe200078e00b6 */
[C---:B----4-:R-:W-:Y:S04]  /*27940*/  HMMA.16816.F32 R124, R132.reuse, R152, R124 ;  /* 0x00000098847c723c */ /* 0x050fe8000000187c */
[----:B------:R-:W-:Y:S02]  /*27950*/  MOV R151, R183 ;  /* 0x000000b700977202 */ /* 0x000fe40000000f00 */
[----:B------:R-:W4:Y:S02]  /*27960*/  LDSM.16.MT88.4 R180, [R221+0x13800] ;  /* 0x01380000ddb4783b */ /* 0x000f240000004200 */
[----:B------:R-:W-:Y:S07]  /*27970*/  HMMA.16816.F32 R128, R132, R154, R128 ;  /* 0x0000009a8480723c */ /* 0x000fee0000001880 */
[----:B------:R-:W-:Y:S01]  /*27980*/  IMAD.MOV.U32 R134, RZ, RZ, R169 ;  /* 0x000000ffff867224 */ /* 0x000fe200078e00a9 */
[----:B------:R-:W-:Y:S04]  /*27990*/  MOV R135, R168 ;  /* 0x000000a800877202 */ /* 0x000fe80000000f00 */
[----:B------:R-:W-:Y:S02]  /*279a0*/  MOV R132, R171 ;  /* 0x000000ab00847202 */ /* 0x000fe40000000f00 */
[----:B------:R-:W-:Y:S02]  /*279b0*/  MOV R133, R170 ;  /* 0x000000aa00857202 */ /* 0x000fe40000000f00 */
[----:B------:R-:W-:Y:S02]  /*279c0*/  F2FP.PACK_AB R168, R149, R147 ;  /* 0x0000009395a8723e */ /* 0x000fe400000000ff */
[----:B------:R-:W-:Y:S02]  /*279d0*/  F2FP.PACK_AB R170, R166, R135 ;  /* 0x00000087a6aa723e */ /* 0x000fe400000000ff */
[----:B------:R-:W-:Y:S02]  /*279e0*/  F2FP.PACK_AB R169, R148, R146 ;  /* 0x0000009294a9723e */ /* 0x000fe400000000ff */
[----:B------:R-:W-:Y:S07]  /*279f0*/  F2FP.PACK_AB R171, R165, R134 ;  /* 0x00000086a5ab723e */ /* 0x000fee00000000ff */
[C---:B-----5:R-:W-:Y:S01]  /*27a00*/  HMMA.16816.F32 R160, R168.reuse, R156, R4 ;  /* 0x0000009ca8a0723c */ /* 0x060fe20000001804 */
[----:B------:R-:W5:Y:S07]  /*27a10*/  LDSM.16.MT88.4 R4, [R220+0x13800] ;  /* 0x01380000dc04783b */ /* 0x000f6e0000004200 */
[C---:B------:R-:W-:Y:S01]  /*27a20*/  HMMA.16816.F32 R156, R168.reuse, R158, R8 ;  /* 0x0000009ea89c723c */ /* 0x040fe20000001808 */
[----:B------:R-:W3:Y:S07]  /*27a30*/  LDSM.16.MT88.4 R8, [R219+0x13800] ;  /* 0x01380000db08783b */ /* 0x000eee0000004200 */
[C---:B-1----:R-:W-:Y:S07]  /*27a40*/  HMMA.16816.F32 R152, R168.reuse, R136, R12 ;  /* 0x00000088a898723c */ /* 0x042fee000000180c */
        /* <DEDUP_REMOVED lines=25> */
[----:B------:R-:W1:Y:S03]  /*27be0*/  LDSM.16.MT88.4 R12, [R223+0x15800] ;  /* 0x01580000df0c783b */ /* 0x000e660000004200 */
[----:B------:R-:W-:Y:S02]  /*27bf0*/  MOV R177, R16 ;  /* 0x0000001000b17202 */ /* 0x000fe40000000f00 */
[----:B------:R-:W-:Y:S01]  /*27c00*/  MOV R176, R17 ;  /* 0x0000001100b07202 */ /* 0x000fe20000000f00 */
[----:B------:R-:W-:Y:S01]  /*27c10*/  IMAD.MOV.U32 R179, RZ, RZ, R18 ;  /* 0x000000ffffb37224 */ /* 0x000fe200078e0012 */
[C---:B----4-:R-:W-:Y:S04]  /*27c20*/  HMMA.16816.F32 R44, R168.reuse, R180, R44 ;  /* 0x000000b4a82c723c */ /* 0x050fe8000000182c */
[----:B------:R-:W-:Y:S02]  /*27c30*/  MOV R178, R19 ;  /* 0x0000001300b27202 */ /* 0x000fe40000000f00 */
[----:B------:R-:W2:Y:S01]  /*27c40*/  LDSM.16.MT88.4 R16, [R221+0x15800] ;  /* 0x01580000dd10783b */ /* 0x000ea20000004200 */
[----:B------:R-:W-:Y:S01]  /*27c50*/  MOV R181, R30 ;  /* 0x0000001e00b57202 */ /* 0x000fe20000000f00 */
[C---:B------:R-:W-:Y:S04]  /*27c60*/  HMMA.16816.F32 R48, R168.reuse, R182, R48 ;  /* 0x000000b6a830723c */ /* 0x040fe80000001830 */
[----:B------:R-:W-:Y:S02]  /*27c70*/  MOV R180, R31 ;  /* 0x0000001f00b47202 */ /* 0x000fe40000000f00 */
[----:B------:R-:W3:Y:S01]  /*27c80*/  LDSM.16.MT88.4 R28, [R223+0x17800] ;  /* 0x01780000df1c783b */ /* 0x000ee20000004200 */
[----:B------:R-:W-:Y:S01]  /*27c90*/  IMAD.MOV.U32 R183, RZ, RZ, R34 ;  /* 0x000000ffffb77224 */ /* 0x000fe200078e0022 */
[C---:B-----5:R-:W-:Y:S04]  /*27ca0*/  HMMA.16816.F32 R52, R168.reuse, R4, R52 ;  /* 0x00000004a834723c */ /* 0x060fe80000001834 */
[----:B------:R-:W-:Y:S02]  /*27cb0*/  MOV R182, R35 ;  /* 0x0000002300b67202 */ /* 0x000fe40000000f00 */
[----:B------:R-:W4:Y:S02]  /*27cc0*/  LDSM.16.MT88.4 R32, [R221+0x17800] ;  /* 0x01780000dd20783b */ /* 0x000f240000004200 */
[C---:B------:R-:W-:Y:S06]  /*27cd0*/  HMMA.16816.F32 R56, R168.reuse, R6, R56 ;  /* 0x00000006a838723c */ /* 0x040fec0000001838 */
[----:B------:R-:W5:Y:S02]  /*27ce0*/  LDSM.16.MT88.4 R4, [R220+0x17800] ;  /* 0x01780000dc04783b */ /* 0x000f640000004200 */
[C---:B------:R-:W-:Y:S08]  /*27cf0*/  HMMA.16816.F32 R60, R168.reuse, R8, R60 ;  /* 0x00000008a83c723c */ /* 0x040ff0000000183c */
[C---:B------:R-:W-:Y:S01]  /*27d00*/  HMMA.16816.F32 R64, R168.reuse, R10, R64 ;  /* 0x0000000aa840723c */ /* 0x040fe20000001840 */
[----:B------:R-:W3:Y:S07]  /*27d10*/  LDSM.16.MT88.4 R8, [R219+0x17800] ;  /* 0x01780000db08783b */ /* 0x000eee0000004200 */
[C---:B-1----:R-:W-:Y:S07]  /*27d20*/  HMMA.16816.F32 R68, R168.reuse, R12, R68 ;  /* 0x0000000ca844723c */ /* 0x042fee0000001844 */
[----:B------:R-:W-:Y:S01]  /*27d30*/  FADD.FTZ R13, R193, R186 ;  /* 0x000000bac10d7221 */ /* 0x000fe20000010000 */
[C---:B------:R-:W-:Y:S04]  /*27d40*/  HMMA.16816.F32 R72, R168.reuse, R14, R72 ;  /* 0x0000000ea848723c */ /* 0x040fe80000001848 */
[----:B------:R-:W-:Y:S03]  /*27d50*/  FADD.FTZ R13, R192, R13 ;  /* 0x0000000dc00d7221 */ /* 0x000fe60000010000 */
[----:B------:R-:W-:Y:S01]  /*27d60*/  FADD.FTZ R15, R189, R190 ;  /* 0x000000bebd0f7221 */ /* 0x000fe20000010000 */
[C---:B--2---:R-:W-:Y:S04]  /*27d70*/  HMMA.16816.F32 R76, R168.reuse, R16, R76 ;  /* 0x00000010a84c723c */ /* 0x044fe8000000184c */
[----:B------:R-:W-:Y:S02]  /*27d80*/  FADD.FTZ R15, R188, R15 ;  /* 0x0000000fbc0f7221 */ /* 0x000fe40000010000 */
[----:B------:R-:W-:Y:S02]  /*27d90*/  FADD.FTZ R194, R194, R13 ;  /* 0x0000000dc2c27221 */ /* 0x000fe40000010000 */
[C---:B------:R-:W-:Y:S04]  /*27da0*/  HMMA.16816.F32 R80, R168.reuse, R18, R80 ;  /* 0x00000012a850723c */ /* 0x040fe80000001850 */
        /* <DEDUP_REMOVED lines=20> */
[C---:B----4-:R-:W-:Y:S04]  /*27ef0*/  HMMA.16816.F32 R108, R168.reuse, R32, R108 ;  /* 0x00000020a86c723c */ /* 0x050fe8000000186c */
[----:B------:R-:W-:Y:S01]  /*27f00*/  FADD.FTZ R0, R179, R2 ;  /* 0x00000002b3007221 */ /* 0x000fe20000010000 */
[----:B------:R-:W-:Y:S01]  /*27f10*/  MOV R2, R164 ;  /* 0x000000a400027202 */ /* 0x000fe20000000f00 */
[----:B------:R-:W-:Y:S02]  /*27f20*/  FADD.FTZ R203, R176, R203 ;  /* 0x000000cbb0cb7221 */ /* 0x000fe40000010000 */
[C---:B------:R-:W-:Y:S04]  /*27f30*/  HMMA.16816.F32 R112, R168.reuse, R34, R112 ;  /* 0x00000022a870723c */ /* 0x040fe80000001870 */
[----:B------:R-:W-:Y:S02]  /*27f40*/  FADD.FTZ R0, R177, R0 ;  /* 0x00000000b1007221 */ /* 0x000fe40000010000 */
[----:B------:R-:W-:Y:S02]  /*27f50*/  FADD.FTZ R203, R174, R203 ;  /* 0x000000cbaecb7221 */ /* 0x000fe40000010000 */
[C---:B-----5:R-:W-:Y:S04]  /*27f60*/  HMMA.16816.F32 R116, R168.reuse, R4, R116 ;  /* 0x00000004a874723c */ /* 0x060fe80000001874 */
[----:B------:R-:W-:Y:S02]  /*27f70*/  FADD.FTZ R0, R175, R0 ;  /* 0x00000000af007221 */ /* 0x000fe40000010000 */
[----:B------:R-:W-:Y:S02]  /*27f80*/  FADD.FTZ R203, R172, R203 ;  /* 0x000000cbaccb7221 */ /* 0x000fe40000010000 */
[C---:B------:R-:W-:Y:S04]  /*27f90*/  HMMA.16816.F32 R120, R168.reuse, R6, R120 ;  /* 0x00000006a878723c */ /* 0x040fe80000001878 */
[----:B------:R-:W-:Y:S02]  /*27fa0*/  FADD.FTZ R0, R173, R0 ;  /* 0x00000000ad007221 */ /* 0x000fe40000010000 */
[----:B------:R-:W-:Y:S02]  /*27fb0*/  FADD.FTZ R252, R166, R203 ;  /* 0x000000cba6fc7221 */ /* 0x000fe40000010000 */
[C---:B------:R-:W-:Y:S04]  /*27fc0*/  HMMA.16816.F32 R124, R168.reuse, R8, R124 ;  /* 0x00000008a87c723c */ /* 0x040fe8000000187c */
[----:B------:R-:W-:Y:S01]  /*27fd0*/  FADD.FTZ R251, R165, R0 ;  /* 0x00000000a5fb7221 */ /* 0x000fe20000010000 */
[----:B------:R-:W-:Y:S03]  /*27fe0*/  MOV R0, R3 ;  /* 0x0000000300007202 */ /* 0x000fe60000000f00 */
[----:B------:R-:W-:Y:S01]  /*27ff0*/  HMMA.16816.F32 R128, R168, R10, R128 ;  /* 0x0000000aa880723c */ /* 0x000fe20000001880 */
[----:B------:R-:W-:-:S07]  /*28000*/  @P0 BRA `(.L_x_3888) ;  /* 0xffffaba000000947 */ /* 0x000fce000383ffff */
.L_x_3879:
        /* <DEDUP_REMOVED lines=11> */
.L_x_3907:
[----:B---3--:R-:W-:Y:S01]  /*280c0*/  FADD.FTZ R11, R10, R252 ;  /* 0x000000fc0a0b7221 */ /* 0x008fe20000010000 */
[----:B------:R-:W-:Y:S05]  /*280d0*/  BRA.DIV ~URZ, `(.L_x_3890) ;  /* 0x00001e427f007947 */ /* 0x000fea000b800000 */
[----:B------:R-:W3:Y:S04]  /*280e0*/  SHFL.BFLY PT, R12, R251, 0x2, 0x1f ;  /* 0x0c401f00fb0c7f89 */ /* 0x000ee800000e0000 */
[----:B------:R-:W4:Y:S01]  /*280f0*/  SHFL.BFLY PT, R2, R11, 0x1, 0x1f ;  /* 0x0c201f000b027f89 */ /* 0x000f2200000e0000 */
[----:B---3--:R-:W-:Y:S02]  /*28100*/  FADD.FTZ R12, R12, R251 ;  /* 0x000000fb0c0c7221 */ /* 0x008fe40000010000 */
[----:B----4-:R-:W-:-:S03]  /*28110*/  FADD.FTZ R2, R11, R2 ;  /* 0x000000020b027221 */ /* 0x010fc60000010000 */
[----:B------:R3:W4:Y:S04]  /*28120*/  SHFL.BFLY PT, R10, R12, 0x1, 0x1f ;  /* 0x0c201f000c0a7f89 */ /* 0x00072800000e0000 */
.L_x_3908:
        /* <DEDUP_REMOVED lines=234> */
[----:B-12---:R-:W2:Y:S04]  /*28fd0*/  LD.E.64 R14, [R4.64+0xb0] ;  /* 0x0000b004040e7980 */ /* 0x006ea8000c101b00 */
[----:B------:R-:W2:Y:S04]  /*28fe0*/  LD.E R144, [R4.64+0x60] ;  /* 0x0000600404907980 */ /* 0x000ea8000c101900 */
[----:B---3--:R-:W1:Y:S01]  /*28ff0*/  S2R R8, SR_TID.X ;  /* 0x0000000000087919 */ /* 0x008e620000002100 */
[----:B------:R-:W-:-:S03]  /*29000*/  LEA.HI R16, R10, R9, RZ, 0x4 ;  /* 0x000000090a107211 */ /* 0x000fc600078f20ff */
[----:B------:R3:W5:Y:S01]  /*29010*/  LD.E R13, [R4.64+0xcc] ;  /* 0x0000cc04040d7980 */ /* 0x000762000c101900 */
[----:B------:R-:W-:-:S03]  /*29020*/  LOP3.LUT R16, R16, 0xfffffff0, RZ, 0xc0, !PT ;  /* 0xfffffff010107812 */ /* 0x000fc600078ec0ff */
[----:B------:R3:W5:Y:S01]  /*29030*/  LD.E.64 R148, [R4.64+0x78] ;  /* 0x0000780404947980 */ /* 0x000762000c101b00 */
[----:B------:R-:W-:-:S03]  /*29040*/  IADD3 R145, -R16, R9, RZ ;  /* 0x0000000910917210 */ /* 0x000fc60007ffe1ff */
[----:B------:R3:W5:Y:S01]  /*29050*/  LD.E.64 R150, [R4.64+0xa8] ;  /* 0x0000a80404967980 */ /* 0x000762000c101b00 */
[----:B------:R-:W-:Y:S01]  /*29060*/  LOP3.LUT R12, R12, 0xffffffe0, RZ, 0xc0, !PT ;  /* 0xffffffe00c0c7812 */ /* 0x000fe200078ec0ff */
[----:B------:R-:W-:Y:S01]  /*29070*/  @P4 MUFU.LG2 R2, R2 ;  /* 0x0000000200024308 */ /* 0x000fe20000000c00 */
[----:B----4-:R-:W-:Y:S01]  /*29080*/  LEA.HI R18, R145, R145, RZ, 0x1 ;  /* 0x0000009191127211 */ /* 0x010fe200078f08ff */
[----:B------:R-:W-:Y:S01]  /*29090*/  BSSY B0, `(.L_x_3891) ;  /* 0x0000055000007945 */ /* 0x000fe20003800000 */
[----:B------:R-:W-:Y:S02]  /*290a0*/  IADD3 R12, -R12, R9, RZ ;  /* 0x000000090c0c7210 */ /* 0x000fe40007ffe1ff */
[C---:B------:R-:W-:Y:S02]  /*290b0*/  SHF.L.U32 R17, R18.reuse, 0x2, RZ ;  /* 0x0000000212117819 */ /* 0x040fe400000006ff */
[----:B------:R-:W-:Y:S01]  /*290c0*/  LOP3.LUT R18, R18, 0xffffffe, RZ, 0xc0, !PT ;  /* 0x0ffffffe12127812 */ /* 0x000fe200078ec0ff */
[----:B------:R-:W4:Y:S01]  /*290d0*/  @P3 MUFU.LG2 R6, R6 ;  /* 0x0000000600063308 */ /* 0x000f220000000c00 */
[----:B------:R-:W-:-:S02]  /*290e0*/  SHF.R.S32.HI R146, RZ, 0x1f, R11 ;  /* 0x0000001fff927819 */ /* 0x000fc4000001140b */
[----:B-1----:R-:W-:Y:S02]  /*290f0*/  SHF.R.S32.HI R7, RZ, 0x1f, R8 ;  /* 0x0000001fff077819 */ /* 0x002fe40000011408 */
[----:B------:R-:W-:Y:S02]  /*29100*/  LOP3.LUT P0, RZ, R12, 0x3, RZ, 0xc0, !PT ;  /* 0x000000030cff7812 */ /* 0x000fe4000780c0ff */
[CC--:B------:R-:W-:Y:S02]  /*29110*/  LEA.HI R10, R7.reuse, R8.reuse, RZ, 0x4 ;  /* 0x00000008070a7211 */ /* 0x0c0fe400078f20ff */
[----:B------:R-:W-:Y:S02]  /*29120*/  LEA.HI R7, R7, R8, RZ, 0x5 ;  /* 0x0000000807077211 */ /* 0x000fe400078f28ff */
[----:B------:R-:W-:Y:S02]  /*29130*/  SHF.R.S32.HI R10, RZ, 0x4, R10 ;  /* 0x00000004ff0a7819 */ /* 0x000fe4000001140a */
[----:B------:R-:W-:-:S02]  /*29140*/  LOP3.LUT R7, R7, 0xffffffe0, RZ, 0xc0, !PT ;  /* 0xffffffe007077812 */ /* 0x000fc400078ec0ff */
[----:B------:R-:W-:Y:S01]  /*29150*/  SHF.L.U32 R16, R10, 0x6, RZ ;  /* 0x000000060a107819 */ /* 0x000fe200000006ff */
[----:B----4-:R-:W-:Y:S01]  /*29160*/  @P3 FMUL.FTZ R6, R6, 0.69314718246459960938 ;  /* 0x3f31721806063820 */ /* 0x010fe20000410000 */
[----:B------:R-:W-:Y:S02]  /*29170*/  IADD3 R7, -R7, R8, RZ ;  /* 0x0000000807077210 */ /* 0x000fe40007ffe1ff */
[----:B------:R-:W-:Y:S02]  /*29180*/  LOP3.LUT R16, R16, 0x1c0, RZ, 0xc0, !PT ;  /* 0x000001c010107812 */ /* 0x000fe400078ec0ff */
[----:B------:R-:W-:Y:S02]  /*29190*/  IADD3 R147, R145, -R18, RZ ;  /* 0x8000001291937210 */ /* 0x000fe40007ffe0ff */
[----:B------:R-:W-:Y:S02]  /*291a0*/  LOP3.LUT R17, R16, 0x38, R17, 0xf8, !PT ;  /* 0x0000003810117812 */ /* 0x000fe400078ef811 */
[----:B------:R-:W-:-:S02]  /*291b0*/  SHF.R.U32.HI R16, RZ, 0x3, R16 ;  /* 0x00000003ff107819 */ /* 0x000fc40000011610 */
[----:B------:R-:W-:Y:S02]  /*291c0*/  LEA.HI R146, R146, R11, RZ, 0x2 ;  /* 0x0000000b92927211 */ /* 0x000fe400078f10ff */
[----:B------:R-:W-:Y:S02]  /*291d0*/  LOP3.LUT R16, R17, R16, RZ, 0x3c, !PT ;  /* 0x0000001011107212 */ /* 0x000fe400078e3cff */
[----:B------:R-:W-:Y:S02]  /*291e0*/  SHF.R.S32.HI R8, RZ, 0x1f, R7 ;  /* 0x0000001fff087819 */ /* 0x000fe40000011407 */
[----:B------:R-:W-:Y:S01]  /*291f0*/  LEA R147, R147, R16, 0x2 ;  /* 0x0000001093937211 */ /* 0x000fe200078e10ff */
[----:B------:R-:W-:Y:S01]  /*29200*/  BAR.SYNC.DEFER_BLOCKING 0x0 ;  /* 0x0000000000007b1d */ /* 0x000fe20000010000 */
[----:B------:R-:W-:Y:S02]  /*29210*/  LOP3.LUT R146, R146, 0xffffffc, RZ, 0xc0, !PT ;  /* 0x0ffffffc92927812 */ /* 0x000fe400078ec0ff */
[----:B------:R-:W-:-:S02]  /*29220*/  LEA.HI R8, R8, R7, RZ, 0x2 ;  /* 0x0000000708087211 */ /* 0x000fc400078f10ff */
[----:B------:R-:W-:Y:S02]  /*29230*/  SHF.L.U32 R7, R237, 0x6, RZ ;  /* 0x00000006ed077819 */ /* 0x000fe400000006ff */
[----:B------:R-:W-:Y:S01]  /*29240*/  SHF.L.U32 R152, R145, 0x2, RZ ;  /* 0x0000000291987819 */ /* 0x000fe200000006ff */
[----:B------:R-:W-:Y:S01]  /*29250*/  @P4 FMUL.FTZ R145, R2, 0.69314718246459960938 ;  /* 0x3f31721802914820 */ /* 0x000fe20000410000 */
[----:B------:R-:W-:Y:S02]  /*29260*/  IADD3 R146, R11, -R146, RZ ;  /* 0x800000920b927210 */ /* 0x000fe40007ffe0ff */
[----:B------:R-:W-:Y:S01]  /*29270*/  MOV R9, 0xff800000 ;  /* 0xff80000000097802 */ /* 0x000fe20000000f00 */
[-C--:B-----5:R-:W-:Y:S01]  /*29280*/  @P4 FFMA.FTZ R9, R164, R0.reuse, R145 ;  /* 0x00000000a4094223 */ /* 0x0a0fe20000010091 */
[----:B------:R-:W-:Y:S01]  /*29290*/  MOV R11, 0xff800000 ;  /* 0xff800000000b7802 */ /* 0x000fe20000000f00 */
[----:B------:R-:W-:Y:S01]  /*292a0*/  @P3 FFMA.FTZ R11, R3, R0, R6 ;  /* 0x00000000030b3223 */ /* 0x000fe20000010006 */
[----:B------:R-:W-:Y:S01]  /*292b0*/  SHF.R.S32.HI R153, RZ, 0x1f, R152 ;  /* 0x0000001fff997819 */ /* 0x000fe20000011498 */
[----:B------:R-:W1:Y:S04]  /*292c0*/  LDS.128 R140, [R147.X4] ;  /* 0x00000000938c7984 */ /* 0x000e680000004c00 */
        /* <DEDUP_REMOVED lines=34> */
[----:B------:R-:W-:-:S04]  /*294f0*/  IMAD R14, R14, R144, R239 ;  /* 0x000000900e0e7224 */ /* 0x000fc800078e02ef */
[----:B------:R-:W-:Y:S01]  /*29500*/  IMAD R14, R15, R14, R7 ;  /* 0x0000000e0f0e7224 */ /* 0x000fe200078e0207 */
[----:B------:R-:W-:Y:S05]  /*29510*/  @P0 BRA `(.L_x_3892) ;  /* 0x000000c000000947 */ /* 0x000fea0003800000 */
[----:B-1--4-:R-:W-:Y:S01]  /*29520*/  IMAD R3, R237, -0x40, R240 ;  /* 0xffffffc0ed037824 */ /* 0x012fe200078e02f0 */
[----:B------:R-:W-:Y:S01]  /*29530*/  IADD3 R2, R146, 0x8, RZ ;  /* 0x0000000892027810 */ /* 0x000fe20007ffe0ff */
        /* <DEDUP_REMOVED lines=10> */
.L_x_3892:
[----:B-1--4-:R-:W-:Y:S05]  /*295e0*/  BSYNC B0 ;  /* 0x0000000000007941 */ /* 0x012fea0003800000 */
.L_x_3891:
        /* <DEDUP_REMOVED lines=25> */
.L_x_3894:
[----:B------:R-:W-:Y:S05]  /*29780*/  BSYNC B0 ;  /* 0x0000000000007941 */ /* 0x000fea0003800000 */
.L_x_3893:
        /* <DEDUP_REMOVED lines=15> */
.L_x_3896:
[----:B------:R-:W-:Y:S05]  /*29880*/  BSYNC B0 ;  /* 0x0000000000007941 */ /* 0x000fea0003800000 */
.L_x_3895:
        /* <DEDUP_REMOVED lines=15> */
.L_x_3898:
[----:B------:R-:W-:Y:S05]  /*29980*/  BSYNC B0 ;  /* 0x0000000000007941 */ /* 0x000fea0003800000 */
.L_x_3897:
        /* <DEDUP_REMOVED lines=15> */
.L_x_3900:
[----:B------:R-:W-:Y:S05]  /*29a80*/  BSYNC B0 ;  /* 0x0000000000007941 */ /* 0x000fea0003800000 */
.L_x_3899:
        /* <DEDUP_REMOVED lines=15> */
.L_x_3902:
[----:B------:R-:W-:Y:S05]  /*29b80*/  BSYNC B0 ;  /* 0x0000000000007941 */ /* 0x000fea0003800000 */
.L_x_3901:
        /* <DEDUP_REMOVED lines=15> */
.L_x_3904:
[----:B------:R-:W-:Y:S05]  /*29c80*/  BSYNC B0 ;  /* 0x0000000000007941 */ /* 0x000fea0003800000 */
.L_x_3903:
        /* <DEDUP_REMOVED lines=15> */
.L_x_3906:
[----:B------:R-:W-:Y:S05]  /*29d80*/  BSYNC B0 ;  /* 0x0000000000007941 */ /* 0x000fea0003800000 */
.L_x_3905:
[----:B------:R-:W-:Y:S01]  /*29d90*/  IADD3 R10, R10, 0x38, RZ ;  /* 0x000000380a0a7810 */ /* 0x000fe20007ffe0ff */
[----:B------:R-:W-:-:S03]  /*29da0*/  IMAD.MOV.U32 R239, RZ, RZ, 0x0 ;  /* 0x00000000ffef7424 */ /* 0x000fc600078e00ff */
[----:B------:R-:W-:-:S13]  /*29db0*/  ISETP.GE.AND P0, PT, R10, R237, PT ;  /* 0x000000ed0a00720c */ /* 0x000fda0003f06270 */
[----:B------:R-:W-:Y:S05]  /*29dc0*/  @P0 RET.REL.NODEC R238 `(_ZN5flash24flash_fwd_splitkv_kernelI23Flash_fwd_kernel_traitsILi256ELi64ELi64ELi4ELb0ELb0EN7cutlass6half_tE19Flash_kernel_traitsILi256ELi64ELi64ELi4ES3_EELb0ELb1ELb0ELb0ELb0ELb1ELb1ELb1EEEvNS_16Flash_fwd_paramsE) ;  /* 0xfffd6230ee000950 */ /* 0x000fea0003c3ffff */
        /* <DEDUP_REMOVED lines=11> */
[----:B------:R-:W-:Y:S05]  /*29e80*/  @P0 RET.REL.NODEC R238 `(_ZN5flash24flash_fwd_splitkv_kernelI23Flash_fwd_kernel_traitsILi256ELi64ELi64ELi4ELb0ELb0EN7cutlass6half_tE19Flash_kernel_traitsILi256ELi64ELi64ELi4ES3_EELb0ELb1ELb0ELb0ELb0ELb1ELb1ELb1EEEvNS_16Flash_fwd_paramsE) ;  /* 0xfffd6170ee000950 */ /* 0x000fea0003c3ffff */
[----:B------:R-:W-:Y:S01]  /*29e90*/  MOV R239, 0x0 ;  /* 0x0000000000ef7802 */ /* 0x000fe20000000f00 */
[----:B------:R-:W-:-:S02]  /*29ea0*/  ULDC.64 UR4, c[0x0][0x118] ;  /* 0x0000460000047ab9 */ /* 0x000fc40000000a00 */
[----:B------:R2:W-:Y:S01]  /*29eb0*/  ST.E.128 [R8.64+0xe300], R16 ;  /* 0x00e3001008007985 */ /* 0x0005e2000c101d04 */
[----:B------:R-:W-:Y:S05]  /*29ec0*/  RET.REL.NODEC R238 `(_ZN5flash24flash_fwd_splitkv_kernelI23Flash_fwd_kernel_traitsILi256ELi64ELi64ELi4ELb0ELb0EN7cutlass6half_tE19Flash_kernel_traitsILi256ELi64ELi64ELi4ES3_EELb0ELb1ELb0ELb0ELb0ELb1ELb1ELb1EEEvNS_16Flash_fwd_paramsE) ;  /* 0xfffd6130ee007950 */ /* 0x000fea0003c3ffff */
.L_x_3889:
[----:B------:R-:W-:Y:S01]  /*29ed0*/  IMAD.MOV.U32 R12, RZ, RZ, R252 ;  /* 0x000000ffff0c7224 */ /* 0x000fe200078e00fc */
[----:B------:R-:W-:Y:S02]  /*29ee0*/  MOV R9, 0x2 ;  /* 0x0000000200097802 */ /* 0x000fe40000000f00 */
[----:B------:R-:W-:Y:S02]  /*29ef0*/  MOV R8, 0x29f10 ;  /* 0x00029f1000087802 */ /* 0x000fe40000000f00 */
[----:B-1---5:R-:W-:Y:S05]  /*29f00*/  CALL.REL.NOINC `($__internal_21_$__cuda_sm70_shflsync_bfly_p) ;  /* 0x000000f000007944 */ /* 0x022fea0003c00000 */
[----:B-12---:R-:W-:Y:S05]  /*29f10*/  BRA `(.L_x_3907) ;  /* 0xffffe1a000007947 */ /* 0x006fea000383ffff */
.L_x_3890:
[----:B------:R-:W-:Y:S01]  /*29f20*/  IMAD.MOV.U32 R12, RZ, RZ, R11 ;  /* 0x000000ffff0c7224 */ /* 0x000fe200078e000b */
[----:B------:R-:W-:Y:S02]  /*29f30*/  MOV R9, 0x1 ;  /* 0x0000000100097802 */ /* 0x000fe40000000f00 */
[----:B------:R-:W-:Y:S02]  /*29f40*/  MOV R8, 0x29f60 ;  /* 0x00029f6000087802 */ /* 0x000fe40000000f00 */
[----:B-12--5:R-:W-:Y:S05]  /*29f50*/  CALL.REL.NOINC `($__internal_21_$__cuda_sm70_shflsync_bfly_p) ;  /* 0x000000a000007944 */ /* 0x026fea0003c00000 */
[----:B--2---:R-:W-:Y:S01]  /*29f60*/  FADD.FTZ R2, R11, R10 ;  /* 0x0000000a0b027221 */ /* 0x004fe20000010000 */
[----:B-1----:R-:W-:Y:S02]  /*29f70*/  MOV R12, R251 ;  /* 0x000000fb000c7202 */ /* 0x002fe40000000f00 */
[----:B------:R-:W-:-:S02]  /*29f80*/  MOV R9, 0x2 ;  /* 0x0000000200097802 */ /* 0x000fc40000000f00 */
[----:B------:R-:W-:Y:S02]  /*29f90*/  MOV R8, 0x29fb0 ;  /* 0x00029fb000087802 */ /* 0x000fe40000000f00 */
[----:B------:R-:W-:Y:S05]  /*29fa0*/  CALL.REL.NOINC `($__internal_21_$__cuda_sm70_shflsync_bfly_p) ;  /* 0x0000005000007944 */ /* 0x000fea0003c00000 */
[----:B-12---:R-:W-:Y:S01]  /*29fb0*/  FADD.FTZ R12, R251, R10 ;  /* 0x0000000afb0c7221 */ /* 0x006fe20000010000 */
[----:B------:R-:W-:Y:S02]  /*29fc0*/  MOV R9, 0x1 ;  /* 0x0000000100097802 */ /* 0x000fe40000000f00 */
[----:B------:R-:W-:Y:S02]  /*29fd0*/  MOV R8, 0x29ff0 ;  /* 0x00029ff000087802 */ /* 0x000fe40000000f00 */
[----:B------:R-:W-:Y:S05]  /*29fe0*/  CALL.REL.NOINC `($__internal_21_$__cuda_sm70_shflsync_bfly_p) ;  /* 0x0000001000007944 */ /* 0x000fea0003c00000 */
[----:B-12---:R-:W-:Y:S05]  /*29ff0*/  BRA `(.L_x_3908) ;  /* 0xffffe13000007947 */ /* 0x006fea000383ffff */
        .weak           $__internal_21_$__cuda_sm70_shflsync_bfly_p
        .type           $__internal_21_$__cuda_sm70_shflsync_bfly_p,@function
        .size           $__internal_21_$__cuda_sm70_shflsync_bfly_p,(.L_x_8745 - $__internal_21_$__cuda_sm70_shflsync_bfly_p)
$__internal_21_$__cuda_sm70_shflsync_bfly_p:
[----:B------:R-:W-:Y:S01]  /*2a000*/  MOV R14, R8 ;  /* 0x00000008000e7202 */ /* 0x000fe20000000f00 */
[----:B------:R-:W-:Y:S04]  /*2a010*/  WARPSYNC R6 ;  /* 0x0000000600007348 */ /* 0x000fe80003800000 */
[----:B------:R-:W-:Y:S01]  /*2a020*/  MOV R15, 0x0 ;  /* 0x00000000000f7802 */ /* 0x000fe20000000f00 */
[----:B------:R1:W2:Y:S03]  /*2a030*/  SHFL.BFLY PT, R10, R12, R9, R7 ;  /* 0x0c0000090c0a7389 */ /* 0x0002a600000e0007 */
[----:B------:R-:W-:Y:S05]  /*2a040*/  RET.REL.NODEC R14 `(_ZN5flash24flash_fwd_splitkv_kernelI23Flash_fwd_kernel_traitsILi256ELi64ELi64ELi4ELb0ELb0EN7cutlass6half_tE19Flash_kernel_traitsILi256ELi64ELi64ELi4ES3_EELb0ELb1ELb0ELb0ELb0ELb1ELb1ELb1EEEvNS_16Flash_fwd_paramsE) ;  /* 0xfffd5fb00e007950 */ /* 0x000fea0003c3ffff */
.L_x_3909:
        /* <DEDUP_REMOVED lines=11> */
.L_x_8745:


//--------------------- .text._ZN5flash24flash_fwd_splitkv_kernelI23Flash_fwd_kernel_traitsILi256ELi64ELi64ELi4ELb0ELb0EN7cutlass6half_tE19Flash_kernel_traitsILi256ELi64ELi64ELi4ES3_EELb0ELb0ELb0ELb0ELb1ELb0ELb0ELb0EEEvNS_16Flash_fwd_paramsE --------------------------
	.section	.text._ZN5flash24flash_fwd_splitkv_kernelI23Flash_fwd_kernel_traitsILi256ELi64ELi64ELi4ELb0ELb0EN7cutlass6half_tE19Flash_kernel_traitsILi256ELi64ELi64ELi4ES3_EELb0ELb0ELb0ELb0ELb1ELb0ELb0ELb0EEEvNS_16Flash_fwd_paramsE,"ax",@progbits
	.sectioninfo	@"SHI_REGISTERS=254"
	.align	128
        .global         _ZN5flash24flash_fwd_splitkv_kernelI23Flash_fwd_kernel_traitsILi256ELi64ELi64ELi4ELb0ELb0EN7cutlass6half_tE19Flash_kernel_traitsILi256ELi64ELi64ELi4ES3_EELb0ELb0ELb0ELb0ELb1ELb0ELb0ELb0EEEvNS_16Flash_fwd_paramsE
        .type           _ZN5flash24flash_fwd_splitkv_kernelI23Flash_fwd_kernel_traitsILi256ELi64ELi64ELi4ELb0ELb0EN7cutlass6half_tE19Flash_kernel_traitsILi256ELi64ELi64ELi4ES3_EELb0ELb0ELb0ELb0ELb1ELb0ELb0ELb0EEEvNS_16Flash_fwd_paramsE,@function
        .size           _ZN5flash24flash_fwd_splitkv_kernelI23Flash_fwd_kernel_traitsILi256ELi64ELi64ELi4ELb0ELb0EN7cutlass6half_tE19Flash_kernel_traitsILi256ELi64ELi64ELi4ES3_EELb0ELb0ELb0ELb0ELb1ELb0ELb0ELb0EEEvNS_16Flash_fwd_paramsE,(.L_x_8796 - _ZN5flash24flash_fwd_splitkv_kernelI23Flash_fwd_kernel_traitsILi256ELi64ELi64ELi4ELb0ELb0EN7cutlass6half_tE19Flash_kernel_traitsILi256ELi64ELi64ELi4ES3_EELb0ELb0ELb0ELb0ELb1ELb0ELb0ELb0EEEvNS_16Flash_fwd_paramsE)
        .other          _ZN5flash24flash_fwd_splitkv_kernelI23Flash_fwd_kernel_traitsILi256ELi64ELi64ELi4ELb0ELb0EN7cutlass6half_tE19Flash_kernel_traitsILi256ELi64ELi64ELi4ES3_EELb0ELb0ELb0ELb0ELb1ELb0ELb0ELb0EEEvNS_16Flash_fwd_paramsE,@"STO_CUDA_ENTRY STV_DEFAULT"
_ZN5flash24flash_fwd_splitkv_kernelI23Flash_fwd_kernel_traitsILi256ELi64ELi64ELi4ELb0ELb0EN7cutlass6half_tE19Flash_kernel_traitsILi256ELi64ELi64ELi4ES3_EELb0ELb0ELb0ELb0ELb1ELb0ELb0ELb0EEEvNS_16Flash_fwd_paramsE:
.text._ZN5flash24flash_fwd_splitkv_kernelI23Flash_fwd_kernel_traitsILi256ELi64ELi64ELi4ELb0ELb0EN7cutlass6half_tE19Flash_kernel_traitsILi256ELi64ELi64ELi4ES3_EELb0ELb0ELb0ELb0ELb1ELb0ELb0ELb0EEEvNS_16Flash_fwd_paramsE:
[----:B------:R-:W-:Y:S02]  /*0000*/  MOV R1, c[0x0][0x28] ;  /* 0x00000a0000017a02 */ /* 0x000fe40000000f00 */
[----:B------:R-:W1:Y:S01]  /*0010*/  LDC.U8 R0, c[0x0][0x312] ;  /* 0x0000c480ff007b82 */ /* 0x000e620000000000 */
[----:B------:R-:W2:Y:S01]  /*0020*/  S2R R6, SR_CTAID.Y ;  /* 0x0000000000067919 */ /* 0x000ea20000002600 */
[----:B------:R-:W-:Y:S01]  /*0030*/  ISETP.NE.U32.AND P2, PT, RZ, c[0x0][0x240], PT ;  /* 0x00009000ff007a0c */ /* 0x000fe20003f45070 */
[----:B------:R-:W-:Y:S01]  /*0040*/  IMAD.MOV.U32 R3, RZ, RZ, 0x4 ;  /* 0x00000004ff037424 */ /* 0x000fe200078e00ff */
[----:B------:R-:W-:Y:S01]  /*0050*/  ISETP.EQ.U32.AND P1, PT, RZ, c[0x0][0x248], PT ;  /* 0x00009200ff007a0c */ /* 0x000fe20003f22070 */
[----:B------:R-:W-:Y:S01]  /*0060*/  IMAD.MOV.U32 R236, RZ, RZ, -0x1 ;  /* 0xffffffffffec7424 */ /* 0x000fe200078e00ff */
[----:B------:R-:W-:Y:S01]  /*0070*/  ISETP.NE.AND.EX P2, PT, RZ, c[0x0][0x244], PT, P2 ;  /* 0x00009100ff007a0c */ /* 0x000fe20003f45320 */
[----:B------:R-:W-:Y:S01]  /*0080*/  ULDC.64 UR12, c[0x0][0x118] ;  /* 0x00004600000c7ab9 */ /* 0x000fe20000000a00 */
[----:B------:R-:W-:Y:S01]  /*0090*/  IMAD.MOV.U32 R22, RZ, RZ, -0x1 ;  /* 0xffffffffff167424 */ /* 0x000fe200078e00ff */
[----:B------:R-:W-:-:S04]  /*00a0*/  ISETP.NE.U32.AND P0, PT, RZ, c[0x0][0x250], PT ;  /* 0x00009400ff007a0c */ /* 0x000fc80003f05070 */
[----:B------:R-:W-:Y:S02]  /*00b0*/  ISETP.NE.AND.EX P0, PT, RZ, c[0x0][0x254], PT, P0 ;  /* 0x00009500ff007a0c */ /* 0x000fe40003f05300 */
[----:B-1----:R-:W-:Y:S01]  /*00c0*/  ISETP.NE.AND P3, PT, R0, RZ, PT ;  /* 0x000000ff0000720c */ /* 0x002fe20003f65270 */
[----:B--2---:R-:W-:-:S03]  /*00d0*/  IMAD.WIDE R12, R6, R3, c[0x0][0x240] ;  /* 0x00009000060c7625 */ /* 0x004fc600078e0203 */
[----:B------:R-:W-:Y:S01]  /*00e0*/  ISETP.EQ.OR.EX P1, PT, RZ, c[0x0][0x24c], !P3, P1 ;  /* 0x00009300ff007a0c */ /* 0x000fe20005f22710 */
[CC--:B------:R-:W-:Y:S01]  /*00f0*/  IMAD.WIDE R8, R6.reuse, R3.reuse, c[0x0][0x248] ;  /* 0x0000920006087625 */ /* 0x0c0fe200078e0203 */
[----:B------:R-:W2:Y:S04]  /*0100*/  @P2 LDG.E R236, [R12.64] ;  /* 0x0000000c0cec2981 */ /* 0x000ea8000c1e1900 */
[----:B------:R-:W2:Y:S01]  /*0110*/  @P2 LDG.E R7, [R12.64+0x4] ;  /* 0x0000040c0c072981 */ /* 0x000ea2000c1e1900 */
[----:B------:R-:W-:Y:S02]  /*0120*/  IMAD.MOV.U32 R5, RZ, RZ, RZ ;  /* 0x000000ffff057224 */ /* 0x000fe400078e00ff */
[----:B------:R-:W-:-:S04]  /*0130*/  @P0 IMAD.WIDE R10, R6, R3, c[0x0][0x250] ;  /* 0x00009400060a0625 */ /* 0x000fc800078e0203 */
[----:B------:R1:W5:Y:S04]  /*0140*/  @!P1 LDG.E R22, [R8.64] ;  /* 0x0000000c08169981 */ /* 0x000368000c1e1900 */
[----:B------:R1:W5:Y:S01]  /*0150*/  @P0 LDG.E R5, [R10.64] ;  /* 0x0000000c0a050981 */ /* 0x000362000c1e1900 */
[----:B------:R-:W-:-:S03]  /*0160*/  ISETP.NE.U32.AND P0, PT, RZ, c[0x0][0x248], PT ;  /* 0x00009200ff007a0c */ /* 0x000fc60003f05070 */
[----:B------:R-:W3:Y:S04]  /*0170*/  S2R R33, SR_CTAID.X ;  /* 0x0000000000217919 */ /* 0x000ee80000002500 */
[----:B------:R-:W4:Y:S04]  /*0180*/  S2R R20, SR_CTAID.Z ;  /* 0x0000000000147919 */ /* 0x000f280000002700 */
[----:B------:R-:W1:Y:S01]  /*0190*/  S2R R91, SR_TID.X ;  /* 0x00000000005b7919 */ /* 0x000e620000002100 */
[----:B------:R-:W-:Y:S01]  /*01a0*/  ISETP.NE.AND.EX P0, PT, RZ, c[0x0][0x24c], PT, P0 ;  /* 0x00009300ff007a0c */ /* 0x000fe20003f05300 */
[----:B--2---:R-:W-:-:S02]  /*01b0*/  @P2 IMAD.IADD R24, R7, 0x1, -R236 ;  /* 0x0000000107182824 */ /* 0x004fc400078e0aec */
[----:B------:R-:W-:-:S10]  /*01c0*/  @!P2 IMAD.MOV.U32 R24, RZ, RZ, c[0x0][0x214] ;  /* 0x00008500ff18a624 */ /* 0x000fd400078e00ff */
[----:B------:R-:W-:Y:S05]  /*01d0*/  @!P0 BRA `(.L_x_3910) ;  /* 0x0000004000008947 */ /* 0x000fea0003800000 */
[----:B-1-34-:R-:W2:Y:S02]  /*01e0*/  @P3 LDG.E R7, [R8.64+0x4] ;  /* 0x0000040c08073981 */ /* 0x01aea4000c1e1900 */
[----:B--2--5:R-:W-:-:S06]  /*01f0*/  @P3 IADD3 R2, R7, -R22, RZ ;  /* 0x8000001607023210 */ /* 0x024fcc0007ffe0ff */
[----:B------:R1:W5:Y:S01]  /*0200*/  @!P3 LDG.E R2, [R8.64] ;  /* 0x0000000c0802b981 */ /* 0x000362000c1e1900 */
[----:B------:R-:W-:Y:S05]  /*0210*/  BRA `(.L_x_3911) ;  /* 0x0000001000007947 */ /* 0x000fea0003800000 */
.L_x_3910:
[----:B-1-34-:R-:W-:Y:S02]  /*0220*/  MOV R2, c[0x0][0x218] ;  /* 0x0000860000027a02 */ /* 0x01afe40000000f00 */
.L_x_3911:
[----:B------:R-:W-:-:S04]  /*0230*/  ISETP.NE.U32.AND P2, PT, RZ, c[0x0][0x258], PT ;  /* 0x00009600ff007a0c */ /* 0x000fc80003f45070 */
[----:B------:R-:W-:-:S13]  /*0240*/  ISETP.NE.AND.EX P2, PT, RZ, c[0x0][0x25c], PT, P2 ;  /* 0x00009700ff007a0c */ /* 0x000fda0003f45320 */
[----:B-1----:R-:W-:-:S05]  /*0250*/  @P2 IMAD.WIDE R8, R6, R3, c[0x0][0x258] ;  /* 0x0000960006082625 */ /* 0x002fca00078e0203 */
[----:B------:R-:W2:Y:S01]  /*0260*/  @P2 LDG.E R92, [R8.64] ;  /* 0x0000000c085c2981 */ /* 0x000ea2000c1e1900 */
[----:B------:R-:W-:Y:S01]  /*0270*/  IMAD.SHL.U32 R235, R33, 0x40, RZ ;  /* 0x0000004021eb7824 */ /* 0x000fe200078e00ff */
[----:B------:R-:W-:-:S04]  /*0280*/  @!P2 ISETP.NE.U32.AND P1, PT, RZ, c[0x0][0x268], PT ;  /* 0x00009a00ff00aa0c */ /* 0x000fc80003f25070 */
[----:B------:R-:W-:Y:S02]  /*0290*/  ISETP.GT.AND P0, PT, R24, R235, PT ;  /* 0x000000eb1800720c */ /* 0x000fe40003f04270 */
[----:B------:R-:W-:-:S04]  /*02a0*/  @!P2 ISETP.NE.AND.EX P1, PT, RZ, c[0x0][0x26c], PT, P1 ;  /* 0x00009b00ff00aa0c */ /* 0x000fc80003f25310 */
[----:B------:R-:W-:Y:S01]  /*02b0*/  @!P2 SEL R0, RZ, c[0x0][0x21c], !P1 ;  /* 0x00008700ff00aa07 */ /* 0x000fe20004800000 */
[----:B--2--5:R-:W-:-:S03]  /*02c0*/  @P2 IMAD.IADD R92, R92, 0x1, -R5 ;  /* 0x000000015c5c2824 */ /* 0x024fc600078e0a05 */
[----:B------:R-:W-:-:S03]  /*02d0*/  @!P2 IADD3 R92, R0, R2, -R5 ;  /* 0x00000002005ca210 */ /* 0x000fc60007ffe805 */
[----:B------:R-:W-:Y:S05]  /*02e0*/  @!P0 EXIT ;  /* 0x000000000000894d */ /* 0x000fea0003800000 */
[----:B------:R-:W-:Y:S01]  /*02f0*/  ULDC UR5, c[0x0][0x218] ;  /* 0x0000860000057ab9 */ /* 0x000fe20000000800 */
[----:B------:R-:W-:Y:S01]  /*0300*/  IADD3 R7, R92, 0x3f, RZ ;  /* 0x0000003f5c077810 */ /* 0x000fe20007ffe0ff */
[----:B------:R-:W-:-:S03]  /*0310*/  UIADD3 UR5, UR5, 0x3f, URZ ;  /* 0x0000003f05057890 */ /* 0x000fc6000fffe03f */
[----:B------:R-:W-:Y:S01]  /*0320*/  SHF.R.S32.HI R0, RZ, 0x1f, R7 ;  /* 0x0000001fff007819 */ /* 0x000fe20000011407 */
[----:B------:R-:W-:-:S03]  /*0330*/  USHF.R.S32.HI UR4, URZ, 0x1f, UR5 ;  /* 0x0000001f3f047899 */ /* 0x000fc60008011405 */
[----:B------:R-:W-:Y:S01]  /*0340*/  LEA.HI R0, R0, R7, RZ, 0x6 ;  /* 0x0000000700007211 */ /* 0x000fe200078f30ff */
[----:B------:R-:W-:-:S03]  /*0350*/  ULEA.HI UR4, UR4, UR5, URZ, 0x6 ;  /* 0x0000000504047291 */ /* 0x000fc6000f8f303f */
[----:B------:R-:W-:Y:S01]  /*0360*/  SHF.R.S32.HI R2, RZ, 0x6, R0 ;  /* 0x00000006ff027819 */ /* 0x000fe20000011400 */
[----:B------:R-:W-:-:S06]  /*0370*/  USHF.R.S32.HI UR4, URZ, 0x6, UR4 ;  /* 0x000000063f047899 */ /* 0x000fcc0008011404 */
[----:B------:R-:W-:-:S04]  /*0380*/  IMNMX R2, R2, UR4, PT ;  /* 0x0000000402027c17 */ /* 0x000fc8000b800200 */
[----:B------:R-:W-:-:S13]  /*0390*/  ISETP.GT.AND P0, PT, R2, RZ, PT ;  /* 0x000000ff0200720c */ /* 0x000fda0003f04270 */
[----:B------:R-:W-:Y:S05]  /*03a0*/  @P0 BRA `(.L_x_3912) ;  /* 0x0000079000000947 */ /* 0x000fea0003800000 */
[----:B------:R-:W-:Y:S01]  /*03b0*/  ISETP.NE.AND P0, PT, R236, -0x1, PT ;  /* 0xffffffffec00780c */ /* 0x000fe20003f05270 */
[----:B------:R-:W-:Y:S01]  /*03c0*/  BSSY B0, `(.L_x_3913) ;  /* 0x000002c000007945 */ /* 0x000fe20003800000 */
[----:B------:R-:W-:Y:S02]  /*03d0*/  SHF.R.S32.HI R2, RZ, 0x1f, R91 ;  /* 0x0000001fff027819 */ /* 0x000fe4000001145b */
[----:B------:R-:W-:Y:S02]  /*03e0*/  SHF.R.S32.HI R0, RZ, 0x1f, R235 ;  /* 0x0000001fff007819 */ /* 0x000fe400000114eb */
[----:B------:R-:W-:Y:S02]  /*03f0*/  LEA.HI R2, R2, R91, RZ, 0x3 ;  /* 0x0000005b02027211 */ /* 0x000fe400078f18ff */
[----:B------:R-:W-:Y:S01]  /*0400*/  IADD3 R24, -R235, R24, RZ ;  /* 0x00000018eb187210 */ /* 0x000fe20007ffe1ff */
[----:B------:R-:W-:Y:S01]  /*0410*/  IMAD R0, R0, c[0x0][0x1e8], RZ ;  /* 0x00007a0000007a24 */ /* 0x000fe200078e02ff */
[----:B------:R-:W-:-:S03]  /*0420*/  LOP3.LUT R4, R2, 0x1ffffff8, RZ, 0xc0, !PT ;  /* 0x1ffffff802047812 */ /* 0x000fc600078ec0ff */
[----:B------:R-:W-:Y:S01]  /*0430*/  @!P0 SHF.R.S32.HI R3, RZ, 0x1f, R6 ;  /* 0x0000001fff038819 */ /* 0x000fe20000011406 */
[----:B------:R-:W-:-:S04]  /*0440*/  @P0 IMAD.WIDE.U32 R8, R236, c[0x0][0x1e8], RZ ;  /* 0x00007a00ec080a25 */ /* 0x000fc800078e00ff */
[----:B------:R-:W-:Y:S02]  /*0450*/  IMAD.IADD R4, R91, 0x1, -R4 ;  /* 0x000000015b047824 */ /* 0x000fe400078e0a04 */
[----:B------:R-:W-:Y:S02]  /*0460*/  @!P0 IMAD R3, R3, c[0x0][0x1e0], RZ ;  /* 0x0000780003038a24 */ /* 0x000fe400078e02ff */
[----:B------:R-:W-:Y:S02]  /*0470*/  IMAD.SHL.U32 R4, R4, 0x8, RZ ;  /* 0x0000000804047824 */ /* 0x000fe400078e00ff */
[----:B------:R-:W-:-:S03]  /*0480*/  @!P0 IMAD.WIDE.U32 R10, R6, c[0x0][0x1e0], RZ ;  /* 0x00007800060a8a25 */ /* 0x000fc600078e00ff */
[----:B------:R-:W-:Y:S01]  /*0490*/  SHF.R.S32.HI R5, RZ, 0x1f, R4 ;  /* 0x0000001fff057819 */ /* 0x000fe20000011404 */
[----:B------:R-:W-:Y:S01]  /*04a0*/  @!P0 IMAD R3, R6, c[0x0][0x1e4], R3 ;  /* 0x0000790006038a24 */ /* 0x000fe200078e0203 */
[----:B------:R-:W-:Y:S01]  /*04b0*/  @!P0 MOV R8, R10 ;  /* 0x0000000a00088202 */ /* 0x000fe20000000f00 */
[----:B------:R-:W-:Y:S02]  /*04c0*/  @P0 IMAD R236, R236, c[0x0][0x1ec], R9 ;  /* 0x00007b00ecec0a24 */ /* 0x000fe400078e0209 */
[----:B------:R-:W-:Y:S01]  /*04d0*/  @!P0 IMAD.IADD R236, R11, 0x1, R3 ;  /* 0x000000010bec8824 */ /* 0x000fe200078e0203 */
[----:B------:R-:W-:Y:S01]  /*04e0*/  SHF.R.S32.HI R3, RZ, 0x1f, R20 ;  /* 0x0000001fff037819 */ /* 0x000fe20000011414 */
[----:B------:R-:W-:-:S04]  /*04f0*/  IMAD.WIDE.U32 R4, R235, c[0x0][0x1e8], R4 ;  /* 0x00007a00eb047a25 */ /* 0x000fc800078e0004 */
[----:B------:R-:W-:Y:S01]  /*0500*/  IMAD R7, R235, c[0x0][0x1ec], R0 ;  /* 0x00007b00eb077a24 */ /* 0x000fe200078e0200 */
[----:B------:R-:W-:Y:S01]  /*0510*/  IADD3 R4, P0, R8, R4, RZ ;  /* 0x0000000408047210 */ /* 0x000fe20007f1e0ff */
[----:B------:R-:W-:Y:S01]  /*0520*/  IMAD R9, R3, c[0x0][0x1f0], RZ ;  /* 0x00007c0003097a24 */ /* 0x000fe200078e02ff */
[----:B------:R-:W-:Y:S01]  /*0530*/  SHF.R.S32.HI R3, RZ, 0x3, R2 ;  /* 0x00000003ff037819 */ /* 0x000fe20000011402 */
[----:B------:R-:W-:Y:S01]  /*0540*/  IMAD R6, R6, c[0x0][0x1c0], R20 ;  /* 0x0000700006067a24 */ /* 0x000fe200078e0214 */
[----:B------:R-:W-:Y:S01]  /*0550*/  IADD3.X R5, R236, R5, R7, P0, !PT ;  /* 0x00000005ec057210 */ /* 0x000fe200007fe407 */
[----:B------:R-:W-:Y:S01]  /*0560*/  IMAD R9, R20, c[0x0][0x1f4], R9 ;  /* 0x00007d0014097a24 */ /* 0x000fe200078e0209 */
[----:B------:R-:W-:Y:S01]  /*0570*/  ISETP.GE.AND P0, PT, R3, R24, PT ;  /* 0x000000180300720c */ /* 0x000fe20003f06270 */
[----:B------:R-:W-:Y:S01]  /*0580*/  IMAD R235, R6, c[0x0][0x214], R235 ;  /* 0x0000850006eb7a24 */ /* 0x000fe200078e02eb */
[----:B------:R-:W-:Y:S01]  /*0590*/  SHF.R.S32.HI R2, RZ, 0x1f, R3 ;  /* 0x0000001fff027819 */ /* 0x000fe20000011403 */
[----:B------:R-:W-:-:S05]  /*05a0*/  IMAD.WIDE.U32 R20, R20, c[0x0][0x1f0], R4 ;  /* 0x00007c0014147a25 */ /* 0x000fca00078e0004 */
[----:B------:R-:W-:-:S05]  /*05b0*/  IADD3 R13, R21, R9, RZ ;  /* 0x00000009150d7210 */ /* 0x000fca0007ffe0ff */
[----:B------:R-:W-:Y:S05]  /*05c0*/  @P0 BRA `(.L_x_3914) ;  /* 0x000000b000000947 */ /* 0x000fea0003800000 */
[----:B------:R-:W-:Y:S01]  /*05d0*/  MOV R12, R20 ;  /* 0x00000014000c7202 */ /* 0x000fe20000000f00 */
[----:B------:R-:W-:-:S04]  /*05e0*/  IMAD R0, R2, c[0x0][0x1e8], RZ ;  /* 0x00007a0002007a24 */ /* 0x000fc800078e02ff */
[----:B------:R-:W-:-:S04]  /*05f0*/  IMAD.WIDE.U32 R4, R3, c[0x0][0x1e8], R12 ;  /* 0x00007a0003047a25 */ /* 0x000fc800078e000c */
[----:B------:R-:W-:Y:S01]  /*0600*/  IMAD R0, R3, c[0x0][0x1ec], R0 ;  /* 0x00007b0003007a24 */ /* 0x000fe200078e0200 */
[----:B------:R-:W-:-:S04]  /*0610*/  LEA R6, P0, R4, c[0x0][0x1d0], 0x1 ;  /* 0x0000740004067a11 */ /* 0x000fc800078008ff */
[----:B------:R-:W-:-:S04]  /*0620*/  IADD3 R0, R5, R0, RZ ;  /* 0x0000000005007210 */ /* 0x000fc80007ffe0ff */
[----:B------:R-:W-:-:S05]  /*0630*/  LEA.HI.X R7, R4, c[0x0][0x1d4], R0, 0x1, P0 ;  /* 0x0000750004077a11 */ /* 0x000fca00000f0c00 */
[----:B------:R1:W-:Y:S04]  /*0640*/  STG.E.128 [R6.64], RZ ;  /* 0x000000ff06007986 */ /* 0x0003e8000c101d0c */
[----:B------:R1:W-:Y:S04]  /*0650*/  STG.E.128 [R6.64+0x80], RZ ;  /* 0x000080ff06007986 */ /* 0x0003e8000c101d0c */
[----:B------:R1:W-:Y:S04]  /*0660*/  STG.E.128 [R6.64+0x100], RZ ;  /* 0x000100ff06007986 */ /* 0x0003e8000c101d0c */
[----:B------:R1:W-:Y:S02]  /*0670*/  STG.E.128 [R6.64+0x180], RZ ;  /* 0x000180ff06007986 */ /* 0x0003e4000c101d0c */
.L_x_3914:
[----:B------:R-:W-:Y:S05]  /*0680*/  BSYNC B0 ;  /* 0x0000000000007941 */ /* 0x000fea0003800000 */
.L_x_3913:
[----:B------:R-:W-:Y:S01]  /*0690*/  IADD3 R9, R3, 0x10, RZ ;  /* 0x0000001003097810 */ /* 0x000fe20007ffe0ff */
[----:B------:R-:W-:Y:S03]  /*06a0*/  BSSY B0, `(.L_x_3915) ;  /* 0x0000011000007945 */ /* 0x000fe60003800000 */
[----:B------:R-:W-:-:S13]  /*06b0*/  ISETP.GE.AND P0, PT, R9, R24, PT ;  /* 0x000000180900720c */ /* 0x000fda0003f06270 */
[----:B------:R-:W-:Y:S05]  /*06c0*/  @P0 BRA `(.L_x_3916) ;  /* 0x000000e000000947 */ /* 0x000fea0003800000 */
[----:B------:R-:W-:Y:S01]  /*06d0*/  IADD3 R5, P0, R3, 0x10, RZ ;  /* 0x0000001003057810 */ /* 0x000fe20007f1e0ff */
[----:B-1----:R-:W-:Y:S01]  /*06e0*/  IMAD.MOV.U32 R6, RZ, RZ, R20 ;  /* 0x000000ffff067224 */ /* 0x002fe200078e0014 */
[----:B------:R-:W-:-:S03]  /*06f0*/  MOV R7, R13 ;  /* 0x0000000d00077202 */ /* 0x000fc60000000f00 */
[----:B------:R-:W-:Y:S02]  /*0700*/  IMAD.X R0, RZ, RZ, R2, P0 ;  /* 0x000000ffff007224 */ /* 0x000fe400000e0602 */
[----:B------:R-:W-:-:S04]  /*0710*/  IMAD.WIDE.U32 R6, R5, c[0x0][0x1e8], R6 ;  /* 0x00007a0005067a25 */ /* 0x000fc800078e0006 */
[----:B------:R-:W-:Y:S01]  /*0720*/  IMAD R0, R0, c[0x0][0x1e8], RZ ;  /* 0x00007a0000007a24 */ /* 0x000fe200078e02ff */
[----:B------:R-:W-:-:S03]  /*0730*/  LEA R4, P0, R6, c[0x0][0x1d0], 0x1 ;  /* 0x0000740006047a11 */ /* 0x000fc600078008ff */
[----:B------:R-:W-:-:S05]  /*0740*/  IMAD R0, R5, c[0x0][0x1ec], R0 ;  /* 0x00007b0005007a24 */ /* 0x000fca00078e0200 */
[----:B------:R-:W-:-:S04]  /*0750*/  IADD3 R5, R7, R0, RZ ;  /* 0x0000000007057210 */ /* 0x000fc80007ffe0ff */
[----:B------:R-:W-:-:S05]  /*0760*/  LEA.HI.X R5, R6, c[0x0][0x1d4], R5, 0x1, P0 ;  /* 0x0000750006057a11 */ /* 0x000fca00000f0c05 */
[----:B------:R1:W-:Y:S04]  /*0770*/  STG.E.128 [R4.64], RZ ;  /* 0x000000ff04007986 */ /* 0x0003e8000c101d0c */
[----:B------:R1:W-:Y:S04]  /*0780*/  STG.E.128 [R4.64+0x80], RZ ;  /* 0x000080ff04007986 */ /* 0x0003e8000c101d0c */
[----:B------:R1:W-:Y:S04]  /*0790*/  STG.E.128 [R4.64+0x100], RZ ;  /* 0x000100ff04007986 */ /* 0x0003e8000c101d0c */
[----:B------:R1:W-:Y:S02]  /*07a0*/  STG.E.128 [R4.64+0x180], RZ ;  /* 0x000180ff04007986 */ /* 0x0003e4000c101d0c */
.L_x_3916:
[----:B------:R-:W-:Y:S05]  /*07b0*/  BSYNC B0 ;  /* 0x0000000000007941 */ /* 0x000fea0003800000 */
.L_x_3915:
[----:B-1----:R-:W-:Y:S01]  /*07c0*/  IADD3 R7, R3, 0x20, RZ ;  /* 0x0000002003077810 */ /* 0x002fe20007ffe0ff */
[----:B------:R-:W-:Y:S03]  /*07d0*/  BSSY B0, `(.L_x_3917) ;  /* 0x0000011000007945 */ /* 0x000fe60003800000 */
[----:B------:R-:W-:-:S13]  /*07e0*/  ISETP.GE.AND P0, PT, R7, R24, PT ;  /* 0x000000180700720c */ /* 0x000fda0003f06270 */
[----:B------:R-:W-:Y:S05]  /*07f0*/  @P0 BRA `(.L_x_3918) ;  /* 0x000000e000000947 */ /* 0x000fea0003800000 */
[----:B------:R-:W-:Y:S01]  /*0800*/  IADD3 R5, P0, R3, 0x20, RZ ;  /* 0x0000002003057810 */ /* 0x000fe20007f1e0ff */
[----:B------:R-:W-:Y:S01]  /*0810*/  IMAD.MOV.U32 R10, RZ, RZ, R20 ;  /* 0x000000ffff0a7224 */ /* 0x000fe200078e0014 */
        /* <DEDUP_REMOVED lines=12> */
.L_x_3918:
[----:B------:R-:W-:Y:S05]  /*08e0*/  BSYNC B0 ;  /* 0x0000000000007941 */ /* 0x000fea0003800000 */
.L_x_3917:
[----:B------:R-:W-:Y:S01]  /*08f0*/  IADD3 R11, R3, 0x30, RZ ;  /* 0x00000030030b7810 */ /* 0x000fe20007ffe0ff */
[----:B------:R-:W-:Y:S03]  /*0900*/  BSSY B0, `(.L_x_3919) ;  /* 0x0000010000007945 */ /* 0x000fe60003800000 */
[----:B------:R-:W-:-:S13]  /*0910*/  ISETP.GE.AND P0, PT, R11, R24, PT ;  /* 0x000000180b00720c */ /* 0x000fda0003f06270 */
[----:B------:R-:W-:Y:S05]  /*0920*/  @P0 BRA `(.L_x_3920) ;  /* 0x000000d000000947 */ /* 0x000fea0003800000 */
[----:B-1----:R-:W-:Y:S02]  /*0930*/  IADD3 R5, P0, R3, 0x30, RZ ;  /* 0x0000003003057810 */ /* 0x002fe40007f1e0ff */
[----:B------:R-:W-:Y:S02]  /*0940*/  MOV R12, R20 ;  /* 0x00000014000c7202 */ /* 0x000fe40000000f00 */
[----:B------:R-:W-:-:S03]  /*0950*/  IADD3.X R0, RZ, R2, RZ, P0, !PT ;  /* 0x00000002ff007210 */ /* 0x000fc600007fe4ff */
        /* <DEDUP_REMOVED lines=10> */
.L_x_3920:
[----:B------:R-:W-:Y:S05]  /*0a00*/  BSYNC B0 ;  /* 0x0000000000007941 */ /* 0x000fea0003800000 */
.L_x_3919:
[----:B------:R-:W-:-:S04]  /*0a10*/  LOP3.LUT P4, RZ, R91, 0x7, RZ, 0xc0, !PT ;  /* 0x000000075bff7812 */ /* 0x000fc8000788c0ff */
[-C--:B------:R-:W-:Y:S02]  /*0a20*/  ISETP.GE.OR P3, PT, R3, R24.reuse, P4 ;  /* 0x000000180300720c */ /* 0x080fe40002766670 */
[-C--:B------:R-:W-:Y:S02]  /*0a30*/  ISETP.GE.OR P2, PT, R9, R24.reuse, P4 ;  /* 0x000000180900720c */ /* 0x080fe40002746670 */
[-C--:B------:R-:W-:Y:S02]  /*0a40*/  ISETP.GE.OR P1, PT, R7, R24.reuse, P4 ;  /* 0x000000180700720c */ /* 0x080fe40002726670 */
[----:B------:R-:W-:Y:S02]  /*0a50*/  IADD3 R3, P0, R235, R3, RZ ;  /* 0x00000003eb037210 */ /* 0x000fe40007f1e0ff */
[----:B------:R-:W-:Y:S02]  /*0a60*/  ISETP.GE.OR P4, PT, R11, R24, P4 ;  /* 0x000000180b00720c */ /* 0x000fe40002786670 */
[----:B------:R-:W-:-:S02]  /*0a70*/  LEA.HI.X.SX32 R2, R235, R2, 0x1, P0 ;  /* 0x00000002eb027211 */ /* 0x000fc400000f0eff */
[----:B-1----:R-:W-:-:S04]  /*0a80*/  LEA R4, P0, R3, c[0x0][0x200], 0x2 ;  /* 0x0000800003047a11 */ /* 0x002fc800078010ff */
[----:B------:R-:W-:Y:S01]  /*0a90*/  LEA.HI.X R5, R3, c[0x0][0x204], R2, 0x2, P0 ;  /* 0x0000810003057a11 */ /* 0x000fe200000f1402 */
[----:B------:R-:W-:Y:S02]  /*0aa0*/  @!P3 IMAD.MOV.U32 R3, RZ, RZ, 0x7f800000 ;  /* 0x7f800000ff03b424 */ /* 0x000fe400078e00ff */
[----:B------:R-:W-:Y:S02]  /*0ab0*/  @!P2 IMAD.MOV.U32 R2, RZ, RZ, 0x7f800000 ;  /* 0x7f800000ff02a424 */ /* 0x000fe400078e00ff */
[----:B------:R-:W-:Y:S01]  /*0ac0*/  @!P1 IMAD.MOV.U32 R0, RZ, RZ, 0x7f800000 ;  /* 0x7f800000ff009424 */ /* 0x000fe200078e00ff */
[----:B------:R1:W-:Y:S04]  /*0ad0*/  @!P3 STG.E [R4.64], R3 ;  /* 0x000000030400b986 */ /* 0x0003e8000c10190c */
[----:B------:R1:W-:Y:S04]  /*0ae0*/  @!P2 STG.E [R4.64+0x40], R2 ;  /* 0x000040020400a986 */ /* 0x0003e8000c10190c */
[----:B------:R1:W-:Y:S01]  /*0af0*/  @!P1 STG.E [R4.64+0x80], R0 ;  /* 0x0000800004009986 */ /* 0x0003e2000c10190c */
[----:B------:R-:W-:Y:S05]  /*0b00*/  @P4 EXIT ;  /* 0x000000000000494d */ /* 0x000fea0003800000 */
[----:B-1----:R-:W-:-:S05]  /*0b10*/  MOV R3, 0x7f800000 ;  /* 0x7f80000000037802 */ /* 0x002fca0000000f00 */
[----:B------:R-:W-:Y:S01]  /*0b20*/  STG.E [R4.64+0xc0], R3 ;  /* 0x0000c00304007986 */ /* 0x000fe2000c10190c */
[----:B------:R-:W-:Y:S05]  /*0b30*/  EXIT ;  /* 0x000000000000794d */ /* 0x000fea0003800000 */
.L_x_3912:
[----:B------:R-:W-:Y:S01]  /*0b40*/  ISETP.NE.U32.AND P0, PT, RZ, c[0x0][0x2b8], PT ;  /* 0x0000ae00ff007a0c */ /* 0x000fe20003f05070 */
[----:B------:R-:W-:Y:S01]  /*0b50*/  IMAD.MOV.U32 R0, RZ, RZ, R6 ;  /* 0x000000ffff007224 */ /* 0x000fe200078e0006 */
[----:B------:R-:W-:Y:S02]  /*0b60*/  ISETP.NE.U32.AND P1, PT, RZ, c[0x0][0x2c0], PT ;  /* 0x0000b000ff007a0c */ /* 0x000fe40003f25070 */
[----:B------:R-:W-:Y:S02]  /*0b70*/  ISETP.NE.AND.EX P0, PT, RZ, c[0x0][0x2bc], PT, P0 ;  /* 0x0000af00ff007a0c */ /* 0x000fe40003f05300 */
[----:B------:R-:W-:-:S11]  /*0b80*/  ISETP.NE.AND.EX P1, PT, RZ, c[0x0][0x2c4], PT, P1 ;  /* 0x0000b100ff007a0c */ /* 0x000fd60003f25310 */
[C---:B------:R-:W-:Y:S02]  /*0b90*/  @P0 IMAD.WIDE R10, R6.reuse, R3, c[0x0][0x2b8] ;  /* 0x0000ae00060a0625 */ /* 0x040fe400078e0203 */
[----:B------:R-:W-:Y:S02]  /*0ba0*/  @P1 SHF.R.S32.HI R3, RZ, 0x1f, R6 ;  /* 0x0000001fff031819 */ /* 0x000fe40000011406 */
[----:B------:R-:W-:Y:S01]  /*0bb0*/  @P1 IMAD.WIDE.U32 R8, R6, c[0x0][0x2c8], RZ ;  /* 0x0000b20006081a25 */ /* 0x000fe200078e00ff */
[----:B------:R-:W-:Y:S01]  /*0bc0*/  CS2R R238, SRZ ;  /* 0x0000000000ee7805 */ /* 0x000fe2000001ff00 */
[----:B------:R1:W5:Y:S01]  /*0bd0*/  @P0 LDG.E R0, [R10.64] ;  /* 0x0000000c0a000981 */ /* 0x000362000c1e1900 */
[----:B------:R-:W-:Y:S01]  /*0be0*/  PLOP3.LUT P6, PT, PT, PT, PT, 0x8, 0x0 ;  /* 0x000000000000781c */ /* 0x000fe20003fce170 */
[----:B------:R-:W-:Y:S01]  /*0bf0*/  @P1 IMAD R3, R3, c[0x0][0x2c8], RZ ;  /* 0x0000b20003031a24 */ /* 0x000fe200078e02ff */
[----:B------:R-:W-:Y:S02]  /*0c00*/  @P1 LEA R238, P0, R8, c[0x0][0x2c0], 0x2 ;  /* 0x0000b00008ee1a11 */ /* 0x000fe400078010ff */
[----:B------:R-:W-:Y:S01]  /*0c10*/  IABS R84, c[0x0][0x2d0] ;  /* 0x0000b40000547a13 */ /* 0x000fe20000000000 */
[----:B------:R-:W-:-:S04]  /*0c20*/  @P1 IMAD R3, R6, c[0x0][0x2cc], R3 ;  /* 0x0000b30006031a24 */ /* 0x000fc800078e0203 */
[----:B------:R-:W-:-:S05]  /*0c30*/  @P1 IMAD.IADD R3, R9, 0x1, R3 ;  /* 0x0000000109031824 */ /* 0x000fca00078e0203 */
[----:B------:R-:W-:-:S04]  /*0c40*/  @P1 SHF.L.U64.HI R3, R8, 0x2, R3 ;  /* 0x0000000208031819 */ /* 0x000fc80000010203 */
[----:B------:R-:W-:Y:S02]  /*0c50*/  @P1 IADD3.X R239, R3, c[0x0][0x2c4], RZ, P0, !PT ;  /* 0x0000b10003ef1a10 */ /* 0x000fe400007fe4ff */
[----:B------:R-:W-:-:S04]  /*0c60*/  @P1 ISETP.NE.U32.AND P0, PT, R238, RZ, PT ;  /* 0x000000ffee00120c */ /* 0x000fc80003f05070 */
[----:B------:R-:W-:-:S13]  /*0c70*/  @P1 ISETP.NE.AND.EX P6, PT, R239, RZ, PT, P0 ;  /* 0x000000ffef00120c */ /* 0x000fda0003fc5300 */
[----:B------:R-:W-:Y:S05]  /*0c80*/  @!P6 BRA `(.L_x_3921) ;  /* 0x000004700000e947 */ /* 0x000fea0003800000 */
[----:B-1----:R-:W1:Y:S01]  /*0c90*/  I2F.RP R8, R84 ;  /* 0x0000005400087306 */ /* 0x002e620000209400 */
[----:B------:R-:W-:Y:S01]  /*0ca0*/  IMAD.MOV.U32 R4, RZ, RZ, RZ ;  /* 0x000000ffff047224 */ /* 0x000fe200078e00ff */
[----:B------:R-:W-:-:S04]  /*0cb0*/  LEA R7, R2, 0xffffffc0, 0x6 ;  /* 0xffffffc002077811 */ /* 0x000fc800078e30ff */
[----:B-----5:R-:W-:Y:S02]  /*0cc0*/  IABS R0, R7 ;  /* 0x0000000700007213 */ /* 0x020fe40000000000 */
[----:B-1----:R-:W1:Y:S02]  /*0cd0*/  MUFU.RCP R5, R8 ;  /* 0x0000000800057308 */ /* 0x002e640000001000 */
[----:B-1----:R-:W-:-:S06]  /*0ce0*/  IADD3 R5, R5, 0xffffffe, RZ ;  /* 0x0ffffffe05057810 */ /* 0x002fcc0007ffe0ff */
[----:B------:R-:W1:Y:S02]  /*0cf0*/  F2I.FTZ.U32.TRUNC.NTZ R5, R5 ;  /* 0x0000000500057305 */ /* 0x000e64000021f000 */
[----:B-1----:R-:W-:-:S04]  /*0d00*/  IMAD.MOV R3, RZ, RZ, -R5 ;  /* 0x000000ffff037224 */ /* 0x002fc800078e0a05 */
[----:B------:R-:W-:-:S04]  /*0d10*/  IMAD R3, R3, R84, RZ ;  /* 0x0000005403037224 */ /* 0x000fc800078e02ff */
[----:B------:R-:W-:-:S06]  /*0d20*/  IMAD.HI.U32 R3, R5, R3, R4 ;  /* 0x0000000305037227 */ /* 0x000fcc00078e0004 */
[----:B------:R-:W-:-:S05]  /*0d30*/  IMAD.HI.U32 R4, R3, R0, RZ ;  /* 0x0000000003047227 */ /* 0x000fca00078e00ff */
[----:B------:R-:W-:-:S05]  /*0d40*/  IADD3 R3, -R4, RZ, RZ ;  /* 0x000000ff04037210 */ /* 0x000fca0007ffe1ff */
[----:B------:R-:W-:Y:S01]  /*0d50*/  IMAD R3, R84, R3, R0 ;  /* 0x0000000354037224 */ /* 0x000fe200078e0200 */
[----:B------:R-:W-:-:S04]  /*0d60*/  LOP3.LUT R0, R7, c[0x0][0x2d0], RZ, 0x3c, !PT ;  /* 0x0000b40007007a12 */ /* 0x000fc800078e3cff */
[----:B------:R-:W-:Y:S02]  /*0d70*/  ISETP.GT.U32.AND P1, PT, R84, R3, PT ;  /* 0x000000035400720c */ /* 0x000fe40003f24070 */
[----:B------:R-:W-:-:S11]  /*0d80*/  ISETP.GE.AND P0, PT, R0, RZ, PT ;  /* 0x000000ff0000720c */ /* 0x000fd60003f06270 */
[----:B------:R-:W-:Y:S01]  /*0d90*/  @!P1 IMAD.IADD R3, R3, 0x1, -R84 ;  /* 0x0000000103039824 */ /* 0x000fe200078e0a54 */
[----:B------:R-:W-:Y:S02]  /*0da0*/  @!P1 IADD3 R4, R4, 0x1, RZ ;  /* 0x0000000104049810 */ /* 0x000fe40007ffe0ff */
[----:B------:R-:W-:Y:S02]  /*0db0*/  ISETP.NE.AND P1, PT, RZ, c[0x0][0x2d0], PT ;  /* 0x0000b400ff007a0c */ /* 0x000fe40003f25270 */
[----:B------:R-:W-:-:S13]  /*0dc0*/  ISETP.GE.U32.AND P2, PT, R3, R84, PT ;  /* 0x000000540300720c */ /* 0x000fda0003f46070 */
[----:B------:R-:W-:-:S04]  /*0dd0*/  @P2 IADD3 R4, R4, 0x1, RZ ;  /* 0x0000000104042810 */ /* 0x000fc80007ffe0ff */
[----:B------:R-:W-:-:S05]  /*0de0*/  MOV R3, R4 ;  /* 0x0000000400037202 */ /* 0x000fca0000000f00 */
[----:B------:R-:W-:Y:S01]  /*0df0*/  @!P0 IMAD.MOV R3, RZ, RZ, -R3 ;  /* 0x000000ffff038224 */ /* 0x000fe200078e0a03 */
[----:B------:R-:W-:-:S05]  /*0e00*/  @!P1 LOP3.LUT R3, RZ, c[0x0][0x2d0], RZ, 0x33, !PT ;  /* 0x0000b400ff039a12 */ /* 0x000fca00078e33ff */
[----:B------:R-:W-:-:S06]  /*0e10*/  IMAD.WIDE R14, R3, 0x4, R238 ;  /* 0x00000004030e7825 */ /* 0x000fcc00078e02ee */
[----:B------:R-:W2:Y:S01]  /*0e20*/  LDG.E R14, [R14.64] ;  /* 0x0000000c0e0e7981 */ /* 0x000ea2000c1e1900 */
[----:B------:R-:W-:-:S04]  /*0e30*/  IABS R0, c[0x0][0x1c8] ;  /* 0x0000720000007a13 */ /* 0x000fc80000000000 */
[----:B------:R-:W1:Y:S08]  /*0e40*/  I2F.RP R10, R0 ;  /* 0x00000000000a7306 */ /* 0x000e700000209400 */
[----:B-1----:R-:W1:Y:S02]  /*0e50*/  MUFU.RCP R8, R10 ;  /* 0x0000000a00087308 */ /* 0x002e640000001000 */
[----:B-1----:R-:W-:-:S06]  /*0e60*/  IADD3 R8, R8, 0xffffffe, RZ ;  /* 0x0ffffffe08087810 */ /* 0x002fcc0007ffe0ff */
[----:B------:R-:W1:Y:S02]  /*0e70*/  F2I.FTZ.U32.TRUNC.NTZ R9, R8 ;  /* 0x0000000800097305 */ /* 0x000e64000021f000 */
[----:B-1----:R-:W-:Y:S01]  /*0e80*/  IADD3 R4, RZ, -R9, RZ ;  /* 0x80000009ff047210 */ /* 0x002fe20007ffe0ff */
[----:B------:R-:W-:-:S04]  /*0e90*/  IMAD.MOV.U32 R8, RZ, RZ, RZ ;  /* 0x000000ffff087224 */ /* 0x000fc800078e00ff */
[----:B------:R-:W-:Y:S01]  /*0ea0*/  IMAD R5, R4, R0, RZ ;  /* 0x0000000004057224 */ /* 0x000fe200078e02ff */
[----:B------:R-:W-:-:S03]  /*0eb0*/  IABS R4, R20 ;  /* 0x0000001400047213 */ /* 0x000fc60000000000 */
[----:B------:R-:W-:-:S06]  /*0ec0*/  IMAD.HI.U32 R5, R9, R5, R8 ;  /* 0x0000000509057227 */ /* 0x000fcc00078e0008 */
[----:B------:R-:W-:-:S05]  /*0ed0*/  IMAD.HI.U32 R18, R5, R4, RZ ;  /* 0x0000000405127227 */ /* 0x000fca00078e00ff */
[----:B------:R-:W-:-:S05]  /*0ee0*/  IADD3 R5, -R18, RZ, RZ ;  /* 0x000000ff12057210 */ /* 0x000fca0007ffe1ff */
[----:B------:R-:W-:Y:S01]  /*0ef0*/  IMAD R5, R0, R5, R4 ;  /* 0x0000000500057224 */ /* 0x000fe200078e0204 */
[----:B------:R-:W-:-:S04]  /*0f00*/  LOP3.LUT R4, R20, c[0x0][0x1c8], RZ, 0x3c, !PT ;  /* 0x0000720014047a12 */ /* 0x000fc800078e3cff */
[----:B------:R-:W-:-:S13]  /*0f10*/  ISETP.GT.U32.AND P0, PT, R0, R5, PT ;  /* 0x000000050000720c */ /* 0x000fda0003f04070 */
[----:B------:R-:W-:Y:S01]  /*0f20*/  @!P0 IMAD.IADD R5, R5, 0x1, -R0 ;  /* 0x0000000105058824 */ /* 0x000fe200078e0a00 */
[----:B------:R-:W-:Y:S02]  /*0f30*/  @!P0 IADD3 R18, R18, 0x1, RZ ;  /* 0x0000000112128810 */ /* 0x000fe40007ffe0ff */
[----:B------:R-:W-:Y:S02]  /*0f40*/  ISETP.GE.AND P0, PT, R4, RZ, PT ;  /* 0x000000ff0400720c */ /* 0x000fe40003f06270 */
[----:B------:R-:W-:Y:S02]  /*0f50*/  ISETP.GE.U32.AND P1, PT, R5, R0, PT ;  /* 0x000000000500720c */ /* 0x000fe40003f26070 */
[----:B------:R-:W-:-:S05]  /*0f60*/  IADD3 R0, -R3, RZ, RZ ;  /* 0x000000ff03007210 */ /* 0x000fca0007ffe1ff */
[----:B------:R-:W-:-:S05]  /*0f70*/  IMAD R7, R0, c[0x0][0x2d0], R7 ;  /* 0x0000b40000077a24 */ /* 0x000fca00078e0207 */
[----:B------:R-:W-:Y:S02]  /*0f80*/  SHF.R.S32.HI R3, RZ, 0x1f, R7 ;  /* 0x0000001fff037819 */ /* 0x000fe40000011407 */
[----:B------:R-:W-:Y:S02]  /*0f90*/  @P1 IADD3 R18, R18, 0x1, RZ ;  /* 0x0000000112121810 */ /* 0x000fe40007ffe0ff */
[----:B------:R-:W-:Y:S01]  /*0fa0*/  ISETP.NE.AND P1, PT, RZ, c[0x0][0x1c8], PT ;  /* 0x00007200ff007a0c */ /* 0x000fe20003f25270 */
[----:B------:R-:W-:Y:S02]  /*0fb0*/  IMAD R0, R3, c[0x0][0x198], RZ ;  /* 0x0000660003007a24 */ /* 0x000fe400078e02ff */
[----:B------:R-:W-:-:S10]  /*0fc0*/  @!P0 IMAD.MOV R18, RZ, RZ, -R18 ;  /* 0x000000ffff128224 */ /* 0x000fd400078e0a12 */
[----:B------:R-:W-:Y:S02]  /*0fd0*/  @!P1 LOP3.LUT R18, RZ, c[0x0][0x1c8], RZ, 0x33, !PT ;  /* 0x00007200ff129a12 */ /* 0x000fe400078e33ff */
[----:B--2---:R-:W-:Y:S01]  /*0fe0*/  SHF.R.S32.HI R9, RZ, 0x1f, R14 ;  /* 0x0000001fff097819 */ /* 0x004fe2000001140e */
[----:B------:R-:W-:-:S04]  /*0ff0*/  IMAD.WIDE.U32 R10, R14, c[0x0][0x180], RZ ;  /* 0x000060000e0a7a25 */ /* 0x000fc800078e00ff */
[C---:B------:R-:W-:Y:S02]  /*1000*/  IMAD R5, R9.reuse, c[0x0][0x180], RZ ;  /* 0x0000600009057a24 */ /* 0x040fe400078e02ff */
[----:B------:R-:W-:Y:S02]  /*1010*/  IMAD R9, R9, c[0x0][0x188], RZ ;  /* 0x0000620009097a24 */ /* 0x000fe400078e02ff */
[C---:B------:R-:W-:Y:S02]  /*1020*/  IMAD R4, R14.reuse, c[0x0][0x184], R5 ;  /* 0x000061000e047a24 */ /* 0x040fe400078e0205 */
[----:B------:R-:W-:Y:S02]  /*1030*/  IMAD R5, R7, c[0x0][0x19c], R0 ;  /* 0x0000670007057a24 */ /* 0x000fe400078e0200 */
[C---:B------:R-:W-:Y:S01]  /*1040*/  IMAD R22, R14.reuse, c[0x0][0x18c], R9 ;  /* 0x000063000e167a24 */ /* 0x040fe200078e0209 */
[----:B------:R-:W-:Y:S01]  /*1050*/  IADD3 R11, R11, R4, RZ ;  /* 0x000000040b0b7210 */ /* 0x000fe20007ffe0ff */
[----:B------:R-:W-:-:S04]  /*1060*/  IMAD.WIDE.U32 R14, R14, c[0x0][0x188], RZ ;  /* 0x000062000e0e7a25 */ /* 0x000fc800078e00ff */
[----:B------:R-:W-:Y:S01]  /*1070*/  IMAD.WIDE.U32 R86, R7, c[0x0][0x198], R10 ;  /* 0x0000660007567a25 */ /* 0x000fe200078e000a */
[----:B------:R-:W-:Y:S02]  /*1080*/  SHF.R.S32.HI R11, RZ, 0x1f, R18 ;  /* 0x0000001fff0b7819 */ /* 0x000fe40000011412 */
[----:B------:R-:W-:Y:S01]  /*1090*/  IADD3 R22, R15, R22, RZ ;  /* 0x000000160f167210 */ /* 0x000fe20007ffe0ff */
[----:B------:R-:W-:Y:S02]  /*10a0*/  IMAD.IADD R87, R87, 0x1, R5 ;  /* 0x0000000157577824 */ /* 0x000fe400078e0205 */
[----:B------:R-:W-:Y:S02]  /*10b0*/  IMAD R5, R11, c[0x0][0x1b0], RZ ;  /* 0x00006c000b057a24 */ /* 0x000fe400078e02ff */
[----:B------:R-:W-:-:S04]  /*10c0*/  IMAD.WIDE.U32 R86, R18, c[0x0][0x1b0], R86 ;  /* 0x00006c0012567a25 */ /* 0x000fc800078e0056 */
[----:B------:R-:W-:-:S04]  /*10d0*/  IMAD R4, R18, c[0x0][0x1b4], R5 ;  /* 0x00006d0012047a24 */ /* 0x000fc800078e0205 */
[----:B------:R-:W-:Y:S01]  /*10e0*/  IMAD.IADD R4, R87, 0x1, R4 ;  /* 0x0000000157047824 */ /* 0x000fe200078e0204 */
[----:B------:R-:W-:Y:S05]  /*10f0*/  BRA `(.L_x_3922) ;  /* 0x0000041000007947 */ /* 0x000fea0003800000 */
.L_x_3921:
[----:B-1----:R-:W-:-:S13]  /*1100*/  ISETP.NE.AND P3, PT, R22, -0x1, PT ;  /* 0xffffffff1600780c */ /* 0x002fda0003f65270 */
[----:B------:R-:W-:-:S05]  /*1110*/  @P3 IADD3 R9, R5, R22, RZ ;  /* 0x0000001605093210 */ /* 0x000fca0007ffe0ff */
[----:B------:R-:W-:-:S04]  /*1120*/  @P3 IMAD.WIDE.U32 R10, R9, c[0x0][0x198], RZ ;  /* 0x00006600090a3a25 */ /* 0x000fc800078e00ff */
[----:B------:R-:W-:Y:S01]  /*1130*/  @P3 IMAD R9, R9, c[0x0][0x19c], R11 ;  /* 0x0000670009093a24 */ /* 0x000fe200078e020b */
[----:B------:R-:W-:Y:S01]  /*1140*/  @P3 MOV R8, R10 ;  /* 0x0000000a00083202 */ /* 0x000fe20000000f00 */
[----:B------:R-:W-:Y:S05]  /*1150*/  @P3 BRA `(.L_x_3923) ;  /* 0x000000a000003947 */ /* 0x000fea0003800000 */
[----:B------:R-:W-:Y:S01]  /*1160*/  SHF.R.S32.HI R4, RZ, 0x1f, R5 ;  /* 0x0000001fff047819 */ /* 0x000fe20000011405 */
[----:B------:R-:W-:Y:S01]  /*1170*/  IMAD.WIDE.U32 R8, R5, c[0x0][0x198], RZ ;  /* 0x0000660005087a25 */ /* 0x000fe200078e00ff */
[----:B-----5:R-:W-:-:S03]  /*1180*/  SHF.R.S32.HI R3, RZ, 0x1f, R0 ;  /* 0x0000001fff037819 */ /* 0x020fc60000011400 */
[----:B------:R-:W-:Y:S02]  /*1190*/  IMAD R4, R4, c[0x0][0x198], RZ ;  /* 0x0000660004047a24 */ /* 0x000fe400078e02ff */
[----:B------:R-:W-:Y:S02]  /*11a0*/  IMAD R3, R3, c[0x0][0x180], RZ ;  /* 0x0000600003037a24 */ /* 0x000fe400078e02ff */
[----:B------:R-:W-:Y:S02]  /*11b0*/  IMAD R4, R5, c[0x0][0x19c], R4 ;  /* 0x0000670005047a24 */ /* 0x000fe400078e0204 */
[----:B------:R-:W-:-:S03]  /*11c0*/  IMAD R3, R0, c[0x0][0x184], R3 ;  /* 0x0000610000037a24 */ /* 0x000fc600078e0203 */
[----:B------:R-:W-:-:S05]  /*11d0*/  IADD3 R9, R9, R4, RZ ;  /* 0x0000000409097210 */ /* 0x000fca0007ffe0ff */
[----:B------:R-:W-:-:S05]  /*11e0*/  IMAD.WIDE.U32 R8, R0, c[0x0][0x180], R8 ;  /* 0x0000600000087a25 */ /* 0x000fca00078e0008 */
[----:B------:R-:W-:Y:S02]  /*11f0*/  IADD3 R9, R9, R3, RZ ;  /* 0x0000000309097210 */ /* 0x000fe40007ffe0ff */
.L_x_3923:
[----:B------:R-:W-:Y:S02]  /*1200*/  IABS R7, c[0x0][0x1c8] ;  /* 0x0000720000077a13 */ /* 0x000fe40000000000 */
[----:B------:R-:W-:Y:S02]  /*1210*/  @P3 IADD3 R22, R5, R22, RZ ;  /* 0x0000001605163210 */ /* 0x000fe40007ffe0ff */
[----:B------:R-:W1:Y:S03]  /*1220*/  I2F.RP R12, R7 ;  /* 0x00000007000c7306 */ /* 0x000e660000209400 */
[----:B------:R-:W-:-:S04]  /*1230*/  @P3 IMAD.WIDE.U32 R14, R22, c[0x0][0x1a0], RZ ;  /* 0x00006800160e3a25 */ /* 0x000fc800078e00ff */
[----:B------:R-:W-:Y:S01]  /*1240*/  @P3 IMAD R22, R22, c[0x0][0x1a4], R15 ;  /* 0x0000690016163a24 */ /* 0x000fe200078e020f */
[----:B-1----:R-:W1:Y:S02]  /*1250*/  MUFU.RCP R10, R12 ;  /* 0x0000000c000a7308 */ /* 0x002e640000001000 */
[----:B-1----:R-:W-:-:S06]  /*1260*/  IADD3 R10, R10, 0xffffffe, RZ ;  /* 0x0ffffffe0a0a7810 */ /* 0x002fcc0007ffe0ff */
[----:B------:R-:W1:Y:S02]  /*1270*/  F2I.FTZ.U32.TRUNC.NTZ R11, R10 ;  /* 0x0000000a000b7305 */ /* 0x000e64000021f000 */
[----:B-1----:R-:W-:Y:S01]  /*1280*/  IMAD.MOV R3, RZ, RZ, -R11 ;  /* 0x000000ffff037224 */ /* 0x002fe200078e0a0b */
[----:B------:R-:W-:-:S03]  /*1290*/  MOV R10, RZ ;  /* 0x000000ff000a7202 */ /* 0x000fc60000000f00 */
[----:B------:R-:W-:Y:S01]  /*12a0*/  IMAD R4, R3, R7, RZ ;  /* 0x0000000703047224 */ /* 0x000fe200078e02ff */
[----:B------:R-:W-:-:S03]  /*12b0*/  IABS R3, R20 ;  /* 0x0000001400037213 */ /* 0x000fc60000000000 */
[----:B------:R-:W-:-:S06]  /*12c0*/  IMAD.HI.U32 R4, R11, R4, R10 ;  /* 0x000000040b047227 */ /* 0x000fcc00078e000a */
[----:B------:R-:W-:-:S04]  /*12d0*/  IMAD.HI.U32 R18, R4, R3, RZ ;  /* 0x0000000304127227 */ /* 0x000fc800078e00ff */
[----:B------:R-:W-:-:S04]  /*12e0*/  IMAD.MOV R4, RZ, RZ, -R18 ;  /* 0x000000ffff047224 */ /* 0x000fc800078e0a12 */
[----:B------:R-:W-:Y:S01]  /*12f0*/  IMAD R4, R7, R4, R3 ;  /* 0x0000000407047224 */ /* 0x000fe200078e0203 */
[----:B------:R-:W-:-:S04]  /*1300*/  LOP3.LUT R3, R20, c[0x0][0x1c8], RZ, 0x3c, !PT ;  /* 0x0000720014037a12 */ /* 0x000fc800078e3cff */
[----:B------:R-:W-:Y:S02]  /*1310*/  ISETP.GT.U32.AND P0, PT, R7, R4, PT ;  /* 0x000000040700720c */ /* 0x000fe40003f04070 */
[----:B------:R-:W-:-:S11]  /*1320*/  ISETP.GE.AND P1, PT, R3, RZ, PT ;  /* 0x000000ff0300720c */ /* 0x000fd60003f26270 */
[-C--:B------:R-:W-:Y:S02]  /*1330*/  @!P0 IADD3 R4, R4, -R7.reuse, RZ ;  /* 0x8000000704048210 */ /* 0x080fe40007ffe0ff */
[----:B------:R-:W-:Y:S02]  /*1340*/  @!P0 IADD3 R18, R18, 0x1, RZ ;  /* 0x0000000112128810 */ /* 0x000fe40007ffe0ff */
[----:B------:R-:W-:Y:S02]  /*1350*/  ISETP.GE.U32.AND P2, PT, R4, R7, PT ;  /* 0x000000070400720c */ /* 0x000fe40003f46070 */
[----:B------:R-:W-:Y:S02]  /*1360*/  ISETP.NE.AND P0, PT, RZ, c[0x0][0x1c8], PT ;  /* 0x00007200ff007a0c */ /* 0x000fe40003f05270 */
[----:B------:R-:W-:-:S04]  /*1370*/  LEA R7, R2, 0xffffffc0, 0x6 ;  /* 0xffffffc002077811 */ /* 0x000fc800078e30ff */
[----:B------:R-:W-:Y:S01]  /*1380*/  SHF.R.S32.HI R3, RZ, 0x1f, R7 ;  /* 0x0000001fff037819 */ /* 0x000fe20000011407 */
[----:B------:R-:W-:-:S04]  /*1390*/  IMAD.WIDE.U32 R8, R7, c[0x0][0x198], R8 ;  /* 0x0000660007087a25 */ /* 0x000fc800078e0008 */
[----:B------:R-:W-:Y:S01]  /*13a0*/  @P2 IADD3 R18, R18, 0x1, RZ ;  /* 0x0000000112122810 */ /* 0x000fe20007ffe0ff */
[----:B------:R-:W-:Y:S01]  /*13b0*/  IMAD R4, R3, c[0x0][0x198], RZ ;  /* 0x0000660003047a24 */ /* 0x000fe200078e02ff */
[----:B------:R-:W-:-:S03]  /*13c0*/  MOV R86, R8 ;  /* 0x0000000800567202 */ /* 0x000fc60000000f00 */
[----:B------:R-:W-:Y:S01]  /*13d0*/  @!P1 IMAD.MOV R18, RZ, RZ, -R18 ;  /* 0x000000ffff129224 */ /* 0x000fe200078e0a12 */
[----:B------:R-:W-:Y:S01]  /*13e0*/  @!P0 LOP3.LUT R18, RZ, c[0x0][0x1c8], RZ, 0x33, !PT ;  /* 0x00007200ff128a12 */ /* 0x000fe200078e33ff */
[----:B------:R-:W-:-:S03]  /*13f0*/  IMAD R13, R7, c[0x0][0x19c], R4 ;  /* 0x00006700070d7a24 */ /* 0x000fc600078e0204 */
[----:B------:R-:W-:Y:S01]  /*1400*/  SHF.R.S32.HI R11, RZ, 0x1f, R18 ;  /* 0x0000001fff0b7819 */ /* 0x000fe20000011412 */
[----:B------:R-:W-:-:S04]  /*1410*/  IMAD.IADD R87, R9, 0x1, R13 ;  /* 0x0000000109577824 */ /* 0x000fc800078e020d */
[----:B------:R-:W-:Y:S02]  /*1420*/  IMAD R9, R11, c[0x0][0x1b0], RZ ;  /* 0x00006c000b097a24 */ /* 0x000fe400078e02ff */
[----:B------:R-:W-:-:S04]  /*1430*/  IMAD.WIDE.U32 R86, R18, c[0x0][0x1b0], R86 ;  /* 0x00006c0012567a25 */ /* 0x000fc800078e0056 */
[----:B------:R-:W-:-:S04]  /*1440*/  IMAD R4, R18, c[0x0][0x1b4], R9 ;  /* 0x00006d0012047a24 */ /* 0x000fc800078e0209 */
[----:B------:R-:W-:Y:S01]  /*1450*/  IMAD.IADD R4, R87, 0x1, R4 ;  /* 0x0000000157047824 */ /* 0x000fe200078e0204 */
[----:B------:R-:W-:Y:S05]  /*1460*/  @P3 BRA `(.L_x_3922) ;  /* 0x000000a000003947 */ /* 0x000fea0003800000 */
[----:B------:R-:W-:Y:S01]  /*1470*/  SHF.R.S32.HI R10, RZ, 0x1f, R5 ;  /* 0x0000001fff0a7819 */ /* 0x000fe20000011405 */
[----:B------:R-:W-:Y:S01]  /*1480*/  IMAD.WIDE.U32 R12, R5, c[0x0][0x1a0], RZ ;  /* 0x00006800050c7a25 */ /* 0x000fe200078e00ff */
[----:B-----5:R-:W-:-:S03]  /*1490*/  SHF.R.S32.HI R8, RZ, 0x1f, R0 ;  /* 0x0000001fff087819 */ /* 0x020fc60000011400 */
[----:B------:R-:W-:-:S04]  /*14a0*/  IMAD R10, R10, c[0x0][0x1a0], RZ ;  /* 0x000068000a0a7a24 */ /* 0x000fc800078e02ff */
[----:B------:R-:W-:Y:S02]  /*14b0*/  IMAD R10, R5, c[0x0][0x1a4], R10 ;  /* 0x00006900050a7a24 */ /* 0x000fe400078e020a */
[----:B------:R-:W-:-:S03]  /*14c0*/  IMAD R5, R8, c[0x0][0x188], RZ ;  /* 0x0000620008057a24 */ /* 0x000fc600078e02ff */
[----:B------:R-:W-:Y:S01]  /*14d0*/  IADD3 R13, R13, R10, RZ ;  /* 0x0000000a0d0d7210 */ /* 0x000fe20007ffe0ff */
[----:B------:R-:W-:-:S04]  /*14e0*/  IMAD R5, R0, c[0x0][0x18c], R5 ;  /* 0x0000630000057a24 */ /* 0x000fc800078e0205 */
[----:B------:R-:W-:-:S05]  /*14f0*/  IMAD.WIDE.U32 R14, R0, c[0x0][0x188], R12 ;  /* 0x00006200000e7a25 */ /* 0x000fca00078e000c */
[----:B------:R-:W-:Y:S02]  /*1500*/  IADD3 R22, R15, R5, RZ ;  /* 0x000000050f167210 */ /* 0x000fe40007ffe0ff */
.L_x_3922:
[----:B------:R-:W-:Y:S01]  /*1510*/  ISETP.NE.AND P0, PT, R236, -0x1, PT ;  /* 0xffffffffec00780c */ /* 0x000fe20003f05270 */
[----:B------:R-:W-:Y:S01]  /*1520*/  IMAD R11, R11, c[0x0][0x1b8], RZ ;  /* 0x00006e000b0b7a24 */ /* 0x000fe200078e02ff */
[----:B------:R-:W-:Y:S01]  /*1530*/  SHF.R.S32.HI R8, RZ, 0x1f, R91 ;  /* 0x0000001fff087819 */ /* 0x000fe2000001145b */
[----:B------:R-:W-:Y:S01]  /*1540*/  IMAD.IADD R235, R24, 0x1, -R235 ;  /* 0x0000000118eb7824 */ /* 0x000fe200078e0aeb */
[----:B------:R-:W-:Y:S01]  /*1550*/  SHF.R.S32.HI R9, RZ, 0x1f, R20 ;  /* 0x0000001fff097819 */ /* 0x000fe20000011414 */
[----:B------:R-:W-:Y:S01]  /*1560*/  IMAD R30, R18, c[0x0][0x1bc], R11 ;  /* 0x00006f00121e7a24 */ /* 0x000fe200078e020b */
[----:B------:R-:W-:-:S03]  /*1570*/  LEA.HI R16, R8, R91, RZ, 0x3 ;  /* 0x0000005b08107211 */ /* 0x000fc600078f18ff */
[----:B------:R-:W-:Y:S01]  /*1580*/  IMAD R9, R9, c[0x0][0x1a8], RZ ;  /* 0x00006a0009097a24 */ /* 0x000fe200078e02ff */
[----:B-----5:R-:W-:Y:S02]  /*1590*/  LOP3.LUT R0, R16, 0xfffffff8, RZ, 0xc0, !PT ;  /* 0xfffffff810007812 */ /* 0x020fe400078ec0ff */
[----:B------:R-:W-:Y:S01]  /*15a0*/  SHF.R.S32.HI R16, RZ, 0x3, R16 ;  /* 0x00000003ff107819 */ /* 0x000fe20000011410 */
[----:B------:R-:W-:Y:S01]  /*15b0*/  @P0 IMAD.WIDE.U32 R26, R236, c[0x0][0x190], RZ ;  /* 0x00006400ec1a0a25 */ /* 0x000fe200078e00ff */
[----:B------:R-:W-:Y:S02]  /*15c0*/  @!P0 SHF.R.S32.HI R5, RZ, 0x1f, R6 ;  /* 0x0000001fff058819 */ /* 0x000fe40000011406 */
[----:B------:R-:W-:Y:S01]  /*15d0*/  SHF.R.S32.HI R17, RZ, 0x1f, R16 ;  /* 0x0000001fff117819 */ /* 0x000fe20000011410 */
[----:B------:R-:W-:Y:S01]  /*15e0*/  IMAD.IADD R0, R91, 0x1, -R0 ;  /* 0x000000015b007824 */ /* 0x000fe200078e0a00 */
[----:B------:R-:W-:Y:S01]  /*15f0*/  IADD3 R24, P2, R16, R7, RZ ;  /* 0x0000000710187210 */ /* 0x000fe20007f5e0ff */
[----:B------:R-:W-:-:S02]  /*1600*/  @!P0 IMAD R5, R5, c[0x0][0x178], RZ ;  /* 0x00005e0005058a24 */ /* 0x000fc400078e02ff */
[----:B------:R-:W-:Y:S02]  /*1610*/  @P0 IMAD R12, R236, c[0x0][0x194], R27 ;  /* 0x00006500ec0c0a24 */ /* 0x000fe400078e021b */
[----:B------:R-:W-:Y:S02]  /*1620*/  @P0 IMAD.MOV.U32 R10, RZ, RZ, R26 ;  /* 0x000000ffff0a0224 */ /* 0x000fe400078e001a */
[----:B------:R-:W-:-:S04]  /*1630*/  @!P0 IMAD.WIDE.U32 R26, R6, c[0x0][0x178], RZ ;  /* 0x00005e00061a8a25 */ /* 0x000fc800078e00ff */
[----:B------:R-:W-:Y:S02]  /*1640*/  @!P0 IMAD R5, R6, c[0x0][0x17c], R5 ;  /* 0x00005f0006058a24 */ /* 0x000fe400078e0205 */
[----:B------:R-:W-:Y:S02]  /*1650*/  IMAD.SHL.U32 R6, R0, 0x8, RZ ;  /* 0x0000000800067824 */ /* 0x000fe400078e00ff */
[----:B------:R-:W-:Y:S02]  /*1660*/  @!P0 IMAD.IADD R12, R27, 0x1, R5 ;  /* 0x000000011b0c8824 */ /* 0x000fe400078e0205 */
[----:B------:R-:W-:Y:S01]  /*1670*/  @!P0 IMAD.MOV.U32 R10, RZ, RZ, R26 ;  /* 0x000000ffff0a8224 */ /* 0x000fe200078e001a */
[----:B------:R-:W-:Y:S01]  /*1680*/  IADD3 R14, P1, R6, R14, RZ ;  /* 0x0000000e060e7210 */ /* 0x000fe20007f3e0ff */
[----:B------:R-:W-:Y:S01]  /*1690*/  IMAD R26, R20, c[0x0][0x1ac], R9 ;  /* 0x00006b00141a7a24 */ /* 0x000fe200078e0209 */
[----:B------:R-:W-:Y:S01]  /*16a0*/  SHF.R.S32.HI R5, RZ, 0x1f, R6 ;  /* 0x0000001fff057819 */ /* 0x000fe20000011406 */
[----:B------:R-:W-:Y:S01]  /*16b0*/  IMAD.SHL.U32 R13, R16, 0x40, RZ ;  /* 0x00000040100d7824 */ /* 0x000fe200078e00ff */
[C---:B------:R-:W-:Y:S01]  /*16c0*/  IADD3 R10, P0, R6.reuse, R10, RZ ;  /* 0x0000000a060a7210 */ /* 0x040fe20007f1e0ff */
[----:B------:R-:W-:Y:S01]  /*16d0*/  IMAD.WIDE R32, R33, 0x40, R16 ;  /* 0x0000004021207825 */ /* 0x000fe200078e0210 */
[----:B------:R-:W-:-:S02]  /*16e0*/  IADD3 R86, P3, R6, R86, RZ ;  /* 0x0000005606567210 */ /* 0x000fc40007f7e0ff */
[----:B------:R-:W-:Y:S01]  /*16f0*/  LOP3.LUT R13, R13, 0x1c0, RZ, 0xc0, !PT ;  /* 0x000001c00d0d7812 */ /* 0x000fe200078ec0ff */
[C---:B------:R-:W-:Y:S01]  /*1700*/  IMAD.X R15, R5.reuse, 0x1, R22, P1 ;  /* 0x00000001050f7824 */ /* 0x040fe200008e0616 */
[CC--:B------:R-:W-:Y:S01]  /*1710*/  ISETP.GE.AND P1, PT, R16.reuse, R235.reuse, PT ;  /* 0x000000eb1000720c */ /* 0x0c0fe20003f26270 */
[----:B------:R-:W-:Y:S01]  /*1720*/  IMAD.X R11, R5, 0x1, R12, P0 ;  /* 0x00000001050b7824 */ /* 0x000fe200000e060c */
[----:B------:R-:W-:Y:S01]  /*1730*/  IADD3 R12, R16, 0x20, RZ ;  /* 0x00000020100c7810 */ /* 0x000fe20007ffe0ff */
[----:B------:R-:W-:Y:S01]  /*1740*/  IMAD.WIDE.U32 R18, R18, c[0x0][0x1b8], R14 ;  /* 0x00006e0012127a25 */ /* 0x000fe200078e000e */
[----:B------:R-:W-:Y:S02]  /*1750*/  IADD3 R14, R16, 0x10, RZ ;  /* 0x00000010100e7810 */ /* 0x000fe40007ffe0ff */
[-C--:B------:R-:W-:Y:S01]  /*1760*/  ISETP.GE.AND P0, PT, R12, R235.reuse, PT ;  /* 0x000000eb0c00720c */ /* 0x080fe20003f06270 */
[----:B------:R-:W-:Y:S01]  /*1770*/  IMAD.WIDE.U32 R20, R20, c[0x0][0x1a8], R10 ;  /* 0x00006a0014147a25 */ /* 0x000fe200078e000a */
[----:B------:R-:W-:-:S02]  /*1780*/  ISETP.GE.AND P4, PT, R14, R235, PT ;  /* 0x000000eb0e00720c */ /* 0x000fc40003f86270 */
[----:B------:R-:W-:Y:S01]  /*1790*/  IADD3 R10, R16, 0x30, RZ ;  /* 0x00000030100a7810 */ /* 0x000fe20007ffe0ff */
[----:B------:R-:W-:Y:S01]  /*17a0*/  IMAD.X R3, R17, 0x1, R3, P2 ;  /* 0x0000000111037824 */ /* 0x000fe200010e0603 */
[----:B------:R-:W-:Y:S01]  /*17b0*/  LOP3.LUT R6, R13, 0x38, R6, 0xf8, !PT ;  /* 0x000000380d067812 */ /* 0x000fe200078ef806 */
[----:B------:R-:W-:Y:S01]  /*17c0*/  IMAD.X R87, R5, 0x1, R4, P3 ;  /* 0x0000000105577824 */ /* 0x000fe200018e0604 */
[----:B------:R-:W-:Y:S01]  /*17d0*/  ISETP.GE.AND P5, PT, R10, R235, PT ;  /* 0x000000eb0a00720c */ /* 0x000fe20003fa6270 */
[----:B------:R-:W-:Y:S01]  /*17e0*/  IMAD.IADD R31, R19, 0x1, R30 ;  /* 0x00000001131f7824 */ /* 0x000fe200078e021e */
[----:B------:R-:W-:Y:S01]  /*17f0*/  SHF.R.U32.HI R13, RZ, 0x3, R13 ;  /* 0x00000003ff0d7819 */ /* 0x000fe2000001160d */
[----:B------:R-:W-:Y:S01]  /*1800*/  IMAD R3, R3, c[0x0][0x1a0], RZ ;  /* 0x0000680003037a24 */ /* 0x000fe200078e02ff */
[----:B------:R-:W-:Y:S01]  /*1810*/  LEA.HI R15, R8, R91, RZ, 0x6 ;  /* 0x0000005b080f7211 */ /* 0x000fe200078f30ff */
[----:B------:R-:W-:Y:S01]  /*1820*/  IMAD.MOV.U32 R30, RZ, RZ, R18 ;  /* 0x000000ffff1e7224 */ /* 0x000fe200078e0012 */
[C---:B------:R-:W-:Y:S01]  /*1830*/  @!P0 IADD3 R9, P3, R32.reuse, 0x20, RZ ;  /* 0x0000002020098810 */ /* 0x040fe20007f7e0ff */
[----:B------:R-:W-:Y:S01]  /*1840*/  IMAD.IADD R27, R21, 0x1, R26 ;  /* 0x00000001151b7824 */ /* 0x000fe200078e021a */
[----:B------:R-:W-:Y:S01]  /*1850*/  @!P4 IADD3 R5, P2, R32, 0x10, RZ ;  /* 0x000000102005c810 */ /* 0x000fe20007f5e0ff */
[----:B------:R-:W-:Y:S01]  /*1860*/  IMAD R3, R24, c[0x0][0x1a4], R3 ;  /* 0x0000690018037a24 */ /* 0x000fe200078e0203 */
[----:B------:R-:W-:Y:S01]  /*1870*/  LOP3.LUT R13, R6, R13, RZ, 0x3c, !PT ;  /* 0x0000000d060d7212 */ /* 0x000fe200078e3cff */
[----:B------:R-:W-:-:S02]  /*1880*/  @!P0 IMAD.X R18, RZ, RZ, R33, P3 ;  /* 0x000000ffff128224 */ /* 0x000fc400018e0621 */
[----:B------:R-:W-:Y:S01]  /*1890*/  @!P4 IMAD.X R6, RZ, RZ, R33, P2 ;  /* 0x000000ffff06c224 */ /* 0x000fe200010e0621 */
[----:B------:R-:W-:Y:S01]  /*18a0*/  @!P5 IADD3 R11, P2, R32, 0x30, RZ ;  /* 0x00000030200bd810 */ /* 0x000fe20007f5e0ff */
[----:B------:R-:W-:-:S04]  /*18b0*/  IMAD.WIDE.U32 R24, R24, c[0x0][0x1a0], R30 ;  /* 0x0000680018187a25 */ /* 0x000fc800078e001e */
[----:B------:R-:W-:Y:S02]  /*18c0*/  @!P4 IMAD.MOV.U32 R28, RZ, RZ, R20 ;  /* 0x000000ffff1cc224 */ /* 0x000fe400078e0014 */
[----:B------:R-:W-:Y:S02]  /*18d0*/  @!P4 IMAD.MOV.U32 R29, RZ, RZ, R27 ;  /* 0x000000ffff1dc224 */ /* 0x000fe400078e001b */
[----:B------:R-:W-:Y:S02]  /*18e0*/  @!P4 IMAD R6, R6, c[0x0][0x190], RZ ;  /* 0x000064000606ca24 */ /* 0x000fe400078e02ff */
[----:B------:R-:W-:Y:S01]  /*18f0*/  @!P5 IMAD.X R4, RZ, RZ, R33, P2 ;  /* 0x000000ffff04d224 */ /* 0x000fe200010e0621 */
[----:B------:R-:W-:Y:S01]  /*1900*/  LEA R240, P2, R24, c[0x0][0x170], 0x1 ;  /* 0x00005c0018f07a11 */ /* 0x000fe200078408ff */
[----:B------:R-:W-:Y:S02]  /*1910*/  @!P0 IMAD R18, R18, c[0x0][0x190], RZ ;  /* 0x0000640012128a24 */ /* 0x000fe400078e02ff */
[----:B------:R-:W-:-:S02]  /*1920*/  IMAD.IADD R3, R25, 0x1, R3 ;  /* 0x0000000119037824 */ /* 0x000fc400078e0203 */
[----:B------:R-:W-:Y:S02]  /*1930*/  @!P1 IMAD.MOV.U32 R26, RZ, RZ, R20 ;  /* 0x000000ffff1a9224 */ /* 0x000fe400078e0014 */
[----:B------:R-:W-:Y:S01]  /*1940*/  @!P1 IMAD R7, R33, c[0x0][0x190], RZ ;  /* 0x0000640021079a24 */ /* 0x000fe200078e02ff */
[----:B------:R-:W-:Y:S01]  /*1950*/  LEA.HI.X R241, R24, c[0x0][0x174], R3, 0x1, P2 ;  /* 0x00005d0018f17a11 */ /* 0x000fe200010f0c03 */
[C---:B------:R-:W-:Y:S02]  /*1960*/  @!P4 IMAD R6, R5.reuse, c[0x0][0x194], R6 ;  /* 0x000065000506ca24 */ /* 0x040fe400078e0206 */
[----:B------:R-:W-:-:S04]  /*1970*/  @!P4 IMAD.WIDE.U32 R28, R5, c[0x0][0x190], R28 ;  /* 0x00006400051cca25 */ /* 0x000fc800078e001c */
[--C-:B------:R-:W-:Y:S01]  /*1980*/  @!P5 IMAD.MOV.U32 R21, RZ, RZ, R27.reuse ;  /* 0x000000ffff15d224 */ /* 0x100fe200078e001b */
[----:B------:R-:W-:Y:S01]  /*1990*/  @!P4 LEA R24, P2, R28, c[0x0][0x160], 0x1 ;  /* 0x000058001c18ca11 */ /* 0x000fe200078408ff */
[----:B------:R-:W-:Y:S02]  /*19a0*/  @!P5 IMAD R4, R4, c[0x0][0x190], RZ ;  /* 0x000064000404da24 */ /* 0x000fe400078e02ff */
[----:B------:R-:W-:Y:S02]  /*19b0*/  @!P0 IMAD R5, R9, c[0x0][0x194], R18 ;  /* 0x0000650009058a24 */ /* 0x000fe400078e0212 */
[----:B------:R-:W-:Y:S02]  /*19c0*/  @!P0 IMAD.MOV.U32 R23, RZ, RZ, R27 ;  /* 0x000000ffff178224 */ /* 0x000fe400078e001b */
[----:B------:R-:W-:Y:S02]  /*19d0*/  IMAD.SHL.U32 R18, R15, 0x8, RZ ;  /* 0x000000080f127824 */ /* 0x000fe400078e00ff */
[----:B------:R-:W-:-:S02]  /*19e0*/  @!P1 IMAD R7, R32, c[0x0][0x194], R7 ;  /* 0x0000650020079a24 */ /* 0x000fc400078e0207 */
[----:B------:R-:W-:Y:S01]  /*19f0*/  @!P1 IMAD.WIDE.U32 R26, R32, c[0x0][0x190], R26 ;  /* 0x00006400201a9a25 */ /* 0x000fe200078e001a */
[----:B------:R-:W-:-:S03]  /*1a00*/  LOP3.LUT R13, R13, 0xfffffe00, R18, 0xf8, !PT ;  /* 0xfffffe000d0d7812 */ /* 0x000fc600078ef812 */
[----:B------:R-:W-:Y:S01]  /*1a10*/  @!P4 IMAD.IADD R3, R29, 0x1, R6 ;  /* 0x000000011d03c824 */ /* 0x000fe200078e0206 */
[----:B------:R-:W-:Y:S01]  /*1a20*/  @!P1 LEA R6, P3, R26, c[0x0][0x160], 0x1 ;  /* 0x000058001a069a11 */ /* 0x000fe200078608ff */
[----:B------:R-:W-:Y:S02]  /*1a30*/  @!P0 IMAD.MOV.U32 R22, RZ, RZ, R20 ;  /* 0x000000ffff168224 */ /* 0x000fe400078e0014 */
[C---:B------:R-:W-:Y:S01]  /*1a40*/  @!P5 IMAD R4, R11.reuse, c[0x0][0x194], R4 ;  /* 0x000065000b04da24 */ /* 0x040fe200078e0204 */
[----:B------:R-:W-:Y:S01]  /*1a50*/  @!P4 LEA.HI.X R25, R28, c[0x0][0x164], R3, 0x1, P2 ;  /* 0x000059001c19ca11 */ /* 0x000fe200010f0c03 */
[----:B------:R-:W-:-:S04]  /*1a60*/  @!P5 IMAD.WIDE.U32 R20, R11, c[0x0][0x190], R20 ;  /* 0x000064000b14da25 */ /* 0x000fc800078e0014 */
[----:B------:R-:W-:Y:S01]  /*1a70*/  @!P1 IMAD.IADD R7, R27, 0x1, R7 ;  /* 0x000000011b079824 */ /* 0x000fe200078e0207 */
[----:B------:R-:W-:Y:S01]  /*1a80*/  @!P5 LEA R18, P2, R20, c[0x0][0x160], 0x1 ;  /* 0x000058001412da11 */ /* 0x000fe200078408ff */
[----:B------:R-:W-:Y:S02]  /*1a90*/  @!P5 IMAD.IADD R3, R21, 0x1, R4 ;  /* 0x000000011503d824 */ /* 0x000fe400078e0204 */
[----:B------:R-:W-:Y:S01]  /*1aa0*/  @!P0 IMAD.WIDE.U32 R22, R9, c[0x0][0x190], R22 ;  /* 0x0000640009168a25 */ /* 0x000fe200078e0016 */
[----:B------:R-:W-:Y:S02]  /*1ab0*/  @!P1 LEA.HI.X R7, R26, c[0x0][0x164], R7, 0x1, P3 ;  /* 0x000059001a079a11 */ /* 0x000fe400018f0c07 */
[----:B------:R-:W-:Y:S01]  /*1ac0*/  @!P5 LEA.HI.X R19, R20, c[0x0][0x164], R3, 0x1, P2 ;  /* 0x000059001413da11 */ /* 0x000fe200010f0c03 */
[----:B------:R-:W-:Y:S01]  /*1ad0*/  IMAD.SHL.U32 R4, R2, 0x40, RZ ;  /* 0x0000004002047824 */ /* 0x000fe200078e00ff */
[----:B------:R-:W-:Y:S01]  /*1ae0*/  @!P0 LEA R28, P3, R22, c[0x0][0x160], 0x1 ;  /* 0x00005800161c8a11 */ /* 0x000fe200078608ff */
[----:B------:R-:W-:-:S02]  /*1af0*/  IMAD.SHL.U32 R237, R13, 0x2, RZ ;  /* 0x000000020ded7824 */ /* 0x000fc400078e00ff */
[----:B------:R-:W-:Y:S01]  /*1b00*/  @!P0 IMAD.IADD R5, R23, 0x1, R5 ;  /* 0x0000000117058824 */ /* 0x000fe200078e0205 */
[----:B------:R-:W-:Y:S01]  /*1b10*/  IADD3 R3, R4, -0x40, RZ ;  /* 0xffffffc004037810 */ /* 0x000fe20007ffe0ff */
[----:B------:R-:W-:Y:S01]  /*1b20*/  IMAD R89, R17, c[0x0][0x198], RZ ;  /* 0x0000660011597a24 */ /* 0x000fe200078e02ff */
[----:B------:R-:W-:Y:S01]  /*1b30*/  @!PT LDS RZ, [RZ] ;  /* 0x00000000fffff984 */ /* 0x000fe20000000800 */
[----:B------:R-:W-:Y:S01]  /*1b40*/  @!PT LDS RZ, [RZ] ;  /* 0x00000000fffff984 */ /* 0x000fe20000000800 */
[----:B------:R-:W-:Y:S01]  /*1b50*/  @!PT LDS RZ, [RZ] ;  /* 0x00000000fffff984 */ /* 0x000fe20000000800 */
[----:B------:R1:W-:Y:S01]  /*1b60*/  @!P1 LDGSTS.E.BYPASS.LTC128B.128 [R237], [R6.64] ;  /* 0x0000000006ed9fae */ /* 0x0003e2000b901d4c */
[----:B------:R-:W-:Y:S01]  /*1b70*/  IMAD.WIDE.U32 R86, R16, c[0x0][0x198], R86 ;  /* 0x0000660010567a25 */ /* 0x000fe200078e0056 */
[----:B------:R-:W-:Y:S02]  /*1b80*/  @!P0 LEA.HI.X R29, R22, c[0x0][0x164], R5, 0x1, P3 ;  /* 0x00005900161d8a11 */ /* 0x000fe400018f0c05 */
[----:B------:R1:W-:Y:S01]  /*1b90*/  @!P1 LDGSTS.E.BYPASS.LTC128B.128 [R237+0x2000], [R6.64+0x80] ;  /* 0x0200008006ed9fae */ /* 0x0003e2000b901d4c */
[----:B------:R-:W-:Y:S02]  /*1ba0*/  IMAD.IADD R5, R92, 0x1, -R3 ;  /* 0x000000015c057824 */ /* 0x000fe400078e0a03 */
[----:B------:R-:W-:Y:S01]  /*1bb0*/  IMAD R89, R16, c[0x0][0x19c], R89 ;  /* 0x0000670010597a24 */ /* 0x000fe200078e0259 */
[----:B------:R1:W-:Y:S02]  /*1bc0*/  @!P1 LDGSTS.E.BYPASS.LTC128B.128 [R237+0x4000], [R6.64+0x100] ;  /* 0x0400010006ed9fae */ /* 0x0003e4000b901d4c */
[-C--:B------:R-:W-:Y:S01]  /*1bd0*/  ISETP.GE.AND P3, PT, R14, R5.reuse, PT ;  /* 0x000000050e00720c */ /* 0x080fe20003f66270 */
[----:B------:R-:W-:Y:S01]  /*1be0*/  IMAD.IADD R89, R87, 0x1, R89 ;  /* 0x0000000157597824 */ /* 0x000fe200078e0259 */
[----:B------:R1:W-:Y:S01]  /*1bf0*/  @!P1 LDGSTS.E.BYPASS.LTC128B.128 [R237+0x6000], [R6.64+0x180] ;  /* 0x0600018006ed9fae */ /* 0x0003e2000b901d4c */
[----:B------:R-:W-:-:S03]  /*1c00*/  ISETP.GE.AND P2, PT, R12, R5, PT ;  /* 0x000000050c00720c */ /* 0x000fc60003f46270 */
[----:B------:R2:W-:Y:S04]  /*1c10*/  @!P4 LDGSTS.E.BYPASS.LTC128B.128 [R237+0x800], [R24.64] ;  /* 0x0080000018edcfae */ /* 0x0005e8000b901d4c */
[----:B------:R2:W-:Y:S04]  /*1c20*/  @!P4 LDGSTS.E.BYPASS.LTC128B.128 [R237+0x2800], [R24.64+0x80] ;  /* 0x0280008018edcfae */ /* 0x0005e8000b901d4c */
[----:B------:R2:W-:Y:S04]  /*1c30*/  @!P4 LDGSTS.E.BYPASS.LTC128B.128 [R237+0x4800], [R24.64+0x100] ;  /* 0x0480010018edcfae */ /* 0x0005e8000b901d4c */
[----:B------:R2:W-:Y:S01]  /*1c40*/  @!P4 LDGSTS.E.BYPASS.LTC128B.128 [R237+0x6800], [R24.64+0x180] ;  /* 0x0680018018edcfae */ /* 0x0005e2000b901d4c */
[----:B------:R-:W-:-:S03]  /*1c50*/  ISETP.GE.AND P4, PT, R16, R5, PT ;  /* 0x000000051000720c */ /* 0x000fc60003f86270 */
[----:B------:R3:W-:Y:S04]  /*1c60*/  @!P0 LDGSTS.E.BYPASS.LTC128B.128 [R237+0x1000], [R28.64] ;  /* 0x010000001ced8fae */ /* 0x0007e8000b901d4c */
[----:B------:R3:W-:Y:S01]  /*1c70*/  @!P0 LDGSTS.E.BYPASS.LTC128B.128 [R237+0x3000], [R28.64+0x80] ;  /* 0x030000801ced8fae */ /* 0x0007e2000b901d4c */
[----:B-1----:R-:W-:-:S03]  /*1c80*/  IMAD.MOV.U32 R6, RZ, RZ, c[0x0][0x198] ;  /* 0x00006600ff067624 */ /* 0x002fc600078e00ff */
[----:B------:R3:W-:Y:S01]  /*1c90*/  @!P0 LDGSTS.E.BYPASS.LTC128B.128 [R237+0x5000], [R28.64+0x100] ;  /* 0x050001001ced8fae */ /* 0x0007e2000b901d4c */
[----:B------:R-:W-:Y:S02]  /*1ca0*/  IMAD.MOV.U32 R7, RZ, RZ, c[0x0][0x19c] ;  /* 0x00006700ff077624 */ /* 0x000fe400078e00ff */
[C---:B------:R-:W-:Y:S01]  /*1cb0*/  IMAD.WIDE.U32 R26, R6.reuse, 0x20, RZ ;  /* 0x00000020061a7825 */ /* 0x040fe200078e00ff */
[----:B------:R3:W-:Y:S01]  /*1cc0*/  @!P0 LDGSTS.E.BYPASS.LTC128B.128 [R237+0x7000], [R28.64+0x180] ;  /* 0x070001801ced8fae */ /* 0x0007e2000b901d4c */
[----:B------:R-:W-:-:S03]  /*1cd0*/  @!P3 LEA R20, P0, R6, R86, 0x4 ;  /* 0x000000560614b211 */ /* 0x000fc600078020ff */
[----:B------:R1:W-:Y:S01]  /*1ce0*/  @!P5 LDGSTS.E.BYPASS.LTC128B.128 [R237+0x1800], [R18.64] ;  /* 0x0180000012eddfae */ /* 0x0003e2000b901d4c */
[----:B------:R-:W-:Y:S02]  /*1cf0*/  @!P3 LEA.HI.X R9, R6, R89, R7, 0x4, P0 ;  /* 0x000000590609b211 */ /* 0x000fe400000f2407 */
[----:B------:R-:W-:Y:S01]  /*1d00*/  @!P3 LEA R22, P0, R20, c[0x0][0x168], 0x1 ;  /* 0x00005a001416ba11 */ /* 0x000fe200078008ff */
[----:B------:R1:W-:Y:S01]  /*1d10*/  @!P5 LDGSTS.E.BYPASS.LTC128B.128 [R237+0x3800], [R18.64+0x80] ;  /* 0x0380008012eddfae */ /* 0x0003e2000b901d4c */
[----:B--2---:R-:W-:-:S03]  /*1d20*/  @!P4 LEA R24, P1, R86, c[0x0][0x168], 0x1 ;  /* 0x00005a005618ca11 */ /* 0x004fc600078208ff */
[----:B------:R1:W-:Y:S01]  /*1d30*/  @!P5 LDGSTS.E.BYPASS.LTC128B.128 [R237+0x5800], [R18.64+0x100] ;  /* 0x0580010012eddfae */ /* 0x0003e2000b901d4c */
[----:B------:R-:W-:Y:S01]  /*1d40*/  @!P3 LEA.HI.X R23, R20, c[0x0][0x16c], R9, 0x1, P0 ;  /* 0x00005b001417ba11 */ /* 0x000fe200000f0c09 */
[----:B------:R-:W-:Y:S01]  /*1d50*/  IMAD.SHL.U32 R9, R7, 0x20, RZ ;  /* 0x0000002007097824 */ /* 0x000fe200078e00ff */
[----:B------:R-:W-:Y:S01]  /*1d60*/  @!P4 LEA.HI.X R25, R86, c[0x0][0x16c], R89, 0x1, P1 ;  /* 0x00005b005619ca11 */ /* 0x000fe200008f0c59 */
[----:B------:R1:W-:Y:S01]  /*1d70*/  @!P5 LDGSTS.E.BYPASS.LTC128B.128 [R237+0x7800], [R18.64+0x180] ;  /* 0x0780018012eddfae */ /* 0x0003e2000b901d4c */
[-C--:B------:R-:W-:Y:S02]  /*1d80*/  ISETP.GE.AND P1, PT, R10, R5.reuse, PT ;  /* 0x000000050a00720c */ /* 0x080fe40003f26270 */
[----:B------:R-:W-:Y:S01]  /*1d90*/  @!P2 IADD3 R11, P0, R86, R26, RZ ;  /* 0x0000001a560ba210 */ /* 0x000fe20007f1e0ff */
[----:B------:R2:W-:Y:S01]  /*1da0*/  @!P4 LDGSTS.E.BYPASS.LTC128B.128 [R237+0x8000], [R24.64] ;  /* 0x0800000018edcfae */ /* 0x0005e2000b901d4c */
[----:B------:R-:W-:Y:S02]  /*1db0*/  ISETP.GE.AND P5, PT, R14, R5, PT ;  /* 0x000000050e00720c */ /* 0x000fe40003fa6270 */
[----:B------:R-:W-:Y:S01]  /*1dc0*/  @!P2 IADD3.X R20, R89, R27, R9, P0, !PT ;  /* 0x0000001b5914a210 */ /* 0x000fe200007fe409 */
[----:B------:R2:W-:Y:S01]  /*1dd0*/  @!P4 LDGSTS.E.BYPASS.LTC128B.128 [R237+0xa000], [R24.64+0x80] ;  /* 0x0a00008018edcfae */ /* 0x0005e2000b901d4c */
[----:B------:R-:W-:-:S03]  /*1de0*/  IMAD.SHL.U32 R9, R16, 0x8, RZ ;  /* 0x0000000810097824 */ /* 0x000fc600078e00ff */
[----:B------:R2:W-:Y:S02]  /*1df0*/  @!P4 LDGSTS.E.BYPASS.LTC128B.128 [R237+0xc000], [R24.64+0x100] ;  /* 0x0c00010018edcfae */ /* 0x0005e4000b901d4c */
[----:B------:R-:W-:Y:S02]  /*1e00*/  @!P1 IMAD.MOV.U32 R88, RZ, RZ, R86 ;  /* 0x000000ffff589224 */ /* 0x000fe400078e0056 */
[----:B------:R-:W-:Y:S01]  /*1e10*/  @!P1 IMAD R7, R7, 0x30, RZ ;  /* 0x0000003007079824 */ /* 0x000fe200078e02ff */
[----:B------:R2:W-:Y:S01]  /*1e20*/  @!P4 LDGSTS.E.BYPASS.LTC128B.128 [R237+0xe000], [R24.64+0x180] ;  /* 0x0e00018018edcfae */ /* 0x0005e2000b901d4c */
[----:B------:R-:W-:Y:S01]  /*1e30*/  @!P1 IMAD.WIDE.U32 R26, R6, 0x30, R88 ;  /* 0x00000030061a9825 */ /* 0x000fe200078e0058 */
[----:B------:R-:W-:Y:S02]  /*1e40*/  @!P2 LEA R30, P4, R11, c[0x0][0x168], 0x1 ;  /* 0x00005a000b1eaa11 */ /* 0x000fe400078808ff */
[----:B------:R4:W-:Y:S01]  /*1e50*/  @!P3 LDGSTS.E.BYPASS.LTC128B.128 [R237+0x8800], [R22.64] ;  /* 0x0880000016edbfae */ /* 0x0009e2000b901d4c */
[----:B------:R-:W-:Y:S01]  /*1e60*/  @!P1 IMAD.IADD R7, R27, 0x1, R7 ;  /* 0x000000011b079824 */ /* 0x000fe200078e0207 */
[----:B---3--:R-:W-:-:S02]  /*1e70*/  @!P1 LEA R28, P0, R26, c[0x0][0x168], 0x1 ;  /* 0x00005a001a1c9a11 */ /* 0x008fc400078008ff */
[----:B------:R-:W-:Y:S01]  /*1e80*/  @!P2 LEA.HI.X R31, R11, c[0x0][0x16c], R20, 0x1, P4 ;  /* 0x00005b000b1faa11 */ /* 0x000fe200020f0c14 */
[----:B------:R4:W-:Y:S01]  /*1e90*/  @!P3 LDGSTS.E.BYPASS.LTC128B.128 [R237+0xa800], [R22.64+0x80] ;  /* 0x0a80008016edbfae */ /* 0x0009e2000b901d4c */
[----:B------:R-:W-:Y:S02]  /*1ea0*/  @!P1 LEA.HI.X R29, R26, c[0x0][0x16c], R7, 0x1, P0 ;  /* 0x00005b001a1d9a11 */ /* 0x000fe400000f0c07 */
[----:B------:R-:W-:Y:S01]  /*1eb0*/  ISETP.GE.AND P4, PT, R12, R5, PT ;  /* 0x000000050c00720c */ /* 0x000fe20003f86270 */
[----:B------:R4:W-:Y:S01]  /*1ec0*/  @!P3 LDGSTS.E.BYPASS.LTC128B.128 [R237+0xc800], [R22.64+0x100] ;  /* 0x0c80010016edbfae */ /* 0x0009e2000b901d4c */
[----:B------:R-:W-:Y:S02]  /*1ed0*/  LEA.HI R12, R8, R91, RZ, 0x4 ;  /* 0x0000005b080c7211 */ /* 0x000fe400078f20ff */
[-C--:B------:R-:W-:Y:S01]  /*1ee0*/  ISETP.GE.AND P0, PT, R16, R5.reuse, PT ;  /* 0x000000051000720c */ /* 0x080fe20003f06270 */
[----:B------:R4:W-:Y:S01]  /*1ef0*/  @!P3 LDGSTS.E.BYPASS.LTC128B.128 [R237+0xe800], [R22.64+0x180] ;  /* 0x0e80018016edbfae */ /* 0x0009e2000b901d4c */
[----:B------:R-:W-:Y:S01]  /*1f00*/  ISETP.GE.AND P3, PT, R10, R5, PT ;  /* 0x000000050a00720c */ /* 0x000fe20003f66270 */
[----:B------:R-:W-:Y:S01]  /*1f10*/  IMAD.MOV.U32 R5, RZ, RZ, 0x20 ;  /* 0x00000020ff057424 */ /* 0x000fe200078e00ff */
[----:B------:R-:W-:Y:S01]  /*1f20*/  LOP3.LUT R10, R12, 0xfffffff0, RZ, 0xc0, !PT ;  /* 0xfffffff00c0a7812 */ /* 0x000fe200078ec0ff */
[----:B------:R3:W-:Y:S01]  /*1f30*/  @!P2 LDGSTS.E.BYPASS.LTC128B.128 [R237+0x9000], [R30.64] ;  /* 0x090000001eedafae */ /* 0x0007e2000b901d4c */
[----:B------:R-:W-:Y:S01]  /*1f40*/  SHF.R.S32.HI R11, RZ, 0x4, R12 ;  /* 0x00000004ff0b7819 */ /* 0x000fe2000001140c */
[----:B------:R-:W-:-:S02]  /*1f50*/  IMAD.WIDE.U32 R14, R5, c[0x0][0x1a0], RZ ;  /* 0x00006800050e7a25 */ /* 0x000fc400078e00ff */
[----:B------:R3:W-:Y:S01]  /*1f60*/  @!P2 LDGSTS.E.BYPASS.LTC128B.128 [R237+0xb000], [R30.64+0x80] ;  /* 0x0b0000801eedafae */ /* 0x0007e2000b901d4c */
[----:B------:R-:W-:Y:S01]  /*1f70*/  LEA.HI R12, R12, R11, RZ, 0x1 ;  /* 0x0000000b0c0c7211 */ /* 0x000fe200078f08ff */
[----:B------:R-:W-:Y:S02]  /*1f80*/  IMAD.IADD R85, R91, 0x1, -R10 ;  /* 0x000000015b557824 */ /* 0x000fe400078e0a0a */
[----:B------:R3:W-:Y:S01]  /*1f90*/  @!P2 LDGSTS.E.BYPASS.LTC128B.128 [R237+0xd000], [R30.64+0x100] ;  /* 0x0d0001001eedafae */ /* 0x0007e2000b901d4c */
[----:B------:R-:W-:Y:S01]  /*1fa0*/  IMAD.SHL.U32 R10, R0, 0x40, RZ ;  /* 0x00000040000a7824 */ /* 0x000fe200078e00ff */
[----:B------:R-:W-:Y:S01]  /*1fb0*/  LOP3.LUT R12, R12, 0xfffffffe, RZ, 0xc0, !PT ;  /* 0xfffffffe0c0c7812 */ /* 0x000fe200078ec0ff */
[----:B------:R-:W-:Y:S01]  /*1fc0*/  IMAD R7, R5, c[0x0][0x1a4], RZ ;  /* 0x0000690005077a24 */ /* 0x000fe200078e02ff */
[----:B------:R3:W-:Y:S01]  /*1fd0*/  @!P2 LDGSTS.E.BYPASS.LTC128B.128 [R237+0xf000], [R30.64+0x180] ;  /* 0x0f0001801eedafae */ /* 0x0007e2000b901d4c */
[----:B------:R-:W-:Y:S02]  /*1fe0*/  SHF.R.S32.HI R90, RZ, 0x1f, R85 ;  /* 0x0000001fff5a7819 */ /* 0x000fe40000011455 */
[----:B------:R-:W-:Y:S01]  /*1ff0*/  LOP3.LUT R16, R10, 0x1c0, RZ, 0xc0, !PT ;  /* 0x000001c00a107812 */ /* 0x000fe200078ec0ff */
[----:B------:R3:W-:Y:S01]  /*2000*/  @!P1 LDGSTS.E.BYPASS.LTC128B.128 [R237+0x9800], [R28.64] ;  /* 0x098000001ced9fae */ /* 0x0007e2000b901d4c */
[----:B------:R-:W-:Y:S01]  /*2010*/  LEA.HI R90, R90, R85, RZ, 0x3 ;  /* 0x000000555a5a7211 */ /* 0x000fe200078f18ff */
[----:B------:R-:W-:Y:S01]  /*2020*/  IMAD.IADD R11, R11, 0x1, -R12 ;  /* 0x000000010b0b7824 */ /* 0x000fe200078e0a0c */
[----:B------:R-:W-:Y:S01]  /*2030*/  LOP3.LUT R9, R16, 0x8, R9, 0xf8, !PT ;  /* 0x0000000810097812 */ /* 0x000fe200078ef809 */
[----:B------:R3:W-:Y:S01]  /*2040*/  @!P1 LDGSTS.E.BYPASS.LTC128B.128 [R237+0xb800], [R28.64+0x80] ;  /* 0x0b8000801ced9fae */ /* 0x0007e2000b901d4c */
[C---:B------:R-:W-:Y:S01]  /*2050*/  LOP3.LUT R10, R90.reuse, 0xfffffff8, RZ, 0xc0, !PT ;  /* 0xfffffff85a0a7812 */ /* 0x040fe200078ec0ff */
[----:B------:R-:W-:Y:S01]  /*2060*/  IMAD.SHL.U32 R90, R90, 0x40, RZ ;  /* 0x000000405a5a7824 */ /* 0x000fe200078e00ff */
[----:B------:R-:W-:Y:S01]  /*2070*/  SHF.R.U32.HI R16, RZ, 0x3, R16 ;  /* 0x00000003ff107819 */ /* 0x000fe20000011610 */
[----:B------:R3:W-:Y:S01]  /*2080*/  @!P1 LDGSTS.E.BYPASS.LTC128B.128 [R237+0xd800], [R28.64+0x100] ;  /* 0x0d8001001ced9fae */ /* 0x0007e2000b901d4c */
[----:B------:R-:W-:Y:S01]  /*2090*/  LEA.HI R12, R8, R91, RZ, 0x5 ;  /* 0x0000005b080c7211 */ /* 0x000fe200078f28ff */
[----:B------:R-:W-:Y:S01]  /*20a0*/  IMAD.IADD R85, R85, 0x1, -R10 ;  /* 0x0000000155557824 */ /* 0x000fe200078e0a0a */
[----:B------:R-:W-:Y:S01]  /*20b0*/  LOP3.LUT R16, R9, R16, RZ, 0x3c, !PT ;  /* 0x0000001009107212 */ /* 0x000fe200078e3cff */
[----:B------:R3:W-:Y:S01]  /*20c0*/  @!P1 LDGSTS.E.BYPASS.LTC128B.128 [R237+0xf800], [R28.64+0x180] ;  /* 0x0f8001801ced9fae */ /* 0x0007e2000b901d4c */
[----:B------:R-:W-:Y:S01]  /*20d0*/  @!P5 IADD3 R14, P1, R240, R14, RZ ;  /* 0x0000000ef00ed210 */ /* 0x000fe20007f3e0ff */
[----:B------:R-:W-:Y:S01]  /*20e0*/  IMAD.SHL.U32 R8, R11, 0x8, RZ ;  /* 0x000000080b087824 */ /* 0x000fe200078e00ff */
[----:B------:R-:W-:Y:S01]  /*20f0*/  LOP3.LUT R90, R90, 0xfffffe00, RZ, 0xc0, !PT ;  /* 0xfffffe005a5a7812 */ /* 0x000fe200078ec0ff */
[----:B------:R-:W0:Y:S01]  /*2100*/  LDGDEPBAR ;  /* 0x00000000000079af */ /* 0x000e220000000000 */
[----:B------:R-:W-:Y:S01]  /*2110*/  @!P5 IADD3.X R15, R241, R15, R7, P1, !PT ;  /* 0x0000000ff10fd210 */ /* 0x000fe20000ffe407 */
[----:B------:R-:W-:-:S02]  /*2120*/  IMAD R233, R11, 0x200, R16 ;  /* 0x000002000be97824 */ /* 0x000fc400078e0210 */
[----:B------:R-:W-:Y:S02]  /*2130*/  @!P4 IMAD.MOV.U32 R9, RZ, RZ, c[0x0][0x1a0] ;  /* 0x00006800ff09c624 */ /* 0x000fe400078e00ff */
[----:B------:R-:W-:Y:S02]  /*2140*/  @!P3 IMAD.MOV.U32 R11, RZ, RZ, c[0x0][0x1a0] ;  /* 0x00006800ff0bb624 */ /* 0x000fe400078e00ff */
[----:B------:R-:W-:Y:S02]  /*2150*/  @!P4 IMAD.MOV.U32 R7, RZ, RZ, c[0x0][0x1a4] ;  /* 0x00006900ff07c624 */ /* 0x000fe400078e00ff */
[C---:B------:R-:W-:Y:S01]  /*2160*/  R2P PR, R85.reuse, 0x6 ;  /* 0x0000000655007804 */ /* 0x040fe20000000000 */
[----:B------:R-:W-:Y:S02]  /*2170*/  IMAD.SHL.U32 R85, R85, 0x40, RZ ;  /* 0x0000004055557824 */ /* 0x000fe400078e00ff */
[----:B-1----:R-:W-:Y:S01]  /*2180*/  @!P3 IMAD.WIDE.U32 R18, R11, 0x60, R240 ;  /* 0x000000600b12b825 */ /* 0x002fe200078e00f0 */
[----:B------:R-:W-:-:S02]  /*2190*/  SHF.R.S32.HI R11, RZ, 0x5, R12 ;  /* 0x00000005ff0b7819 */ /* 0x000fc4000001140c */
[----:B------:R-:W-:Y:S01]  /*21a0*/  LOP3.LUT R85, R85, 0x1c0, RZ, 0xc0, !PT ;  /* 0x000001c055557812 */ /* 0x000fe200078ec0ff */
[----:B------:R-:W-:Y:S01]  /*21b0*/  @!P3 IMAD.MOV.U32 R10, RZ, RZ, c[0x0][0x1a4] ;  /* 0x00006900ff0ab624 */ /* 0x000fe200078e00ff */
[----:B------:R-:W-:Y:S01]  /*21c0*/  SEL R5, R5, 0xffffffe0, !P2 ;  /* 0xffffffe005057807 */ /* 0x000fe20005000000 */
[----:B------:R-:W-:Y:S01]  /*21d0*/  IMAD R234, R11, 0x400, R90 ;  /* 0x000004000bea7824 */ /* 0x000fe200078e025a */
[----:B------:R-:W-:Y:S01]  /*21e0*/  LOP3.LUT R8, R85, 0x8, R8, 0xf8, !PT ;  /* 0x0000000855087812 */ /* 0x000fe200078ef808 */
[----:B------:R-:W-:Y:S01]  /*21f0*/  @!P3 IMAD R10, R10, 0x60, RZ ;  /* 0x000000600a0ab824 */ /* 0x000fe200078e02ff */
[----:B------:R-:W-:Y:S01]  /*2200*/  SHF.R.U32.HI R85, RZ, 0x3, R85 ;  /* 0x00000003ff557819 */ /* 0x000fe20000011655 */
[----:B------:R-:W-:Y:S01]  /*2210*/  @!P3 IMAD.MOV.U32 R12, RZ, RZ, R18 ;  /* 0x000000ffff0cb224 */ /* 0x000fe200078e0012 */
[----:B------:R-:W-:-:S04]  /*2220*/  DEPBAR.LE SB0, 0x0 ;  /* 0x000080000000791a */ /* 0x000fc80000000000 */
[----:B------:R-:W-:Y:S01]  /*2230*/  BAR.SYNC.DEFER_BLOCKING 0x0 ;  /* 0x0000000000007b1d */ /* 0x000fe20000010000 */
[----:B------:R-:W-:Y:S01]  /*2240*/  LOP3.LUT R85, R8, R85, RZ, 0x3c, !PT ;  /* 0x0000005508557212 */ /* 0x000fe200078e3cff */
[----:B------:R-:W-:Y:S02]  /*2250*/  @!P3 IMAD.IADD R13, R19, 0x1, R10 ;  /* 0x00000001130db824 */ /* 0x000fe400078e020a */
[----:B------:R-:W-:Y:S02]  /*2260*/  IMAD.SHL.U32 R233, R233, 0x2, RZ ;  /* 0x00000002e9e97824 */ /* 0x000fe400078e00ff */
[----:B------:R-:W-:Y:S02]  /*2270*/  IMAD.IADD R234, R85, 0x1, R234 ;  /* 0x0000000155ea7824 */ /* 0x000fe400078e02ea */
[----:B------:R-:W-:Y:S01]  /*2280*/  IMAD.SHL.U32 R91, R91, 0x2, RZ ;  /* 0x000000025b5b7824 */ /* 0x000fe200078e00ff */
[----:B------:R-:W-:Y:S01]  /*2290*/  IADD3 R231, R233, 0x8020, RZ ;  /* 0x00008020e9e77810 */ /* 0x000fe20007ffe0ff */
[----:B------:R-:W-:-:S03]  /*22a0*/  IMAD.SHL.U32 R234, R234, 0x2, RZ ;  /* 0x00000002eaea7824 */ /* 0x000fc600078e00ff */
[----:B------:R-:W-:Y:S01]  /*22b0*/  LOP3.LUT R91, R91, 0x6, RZ, 0xc0, !PT ;  /* 0x000000065b5b7812 */ /* 0x000fe200078ec0ff */
[----:B------:R-:W-:Y:S01]  /*22c0*/  IMAD R230, R5, 0x2, R234 ;  /* 0x0000000205e67824 */ /* 0x000fe200078e02ea */
[----:B------:R-:W-:Y:S04]  /*22d0*/  @P0 STS.128 [R237+0x10000], RZ ;  /* 0x010000ffed000388 */ /* 0x000fe80000000c00 */
[----:B------:R-:W-:Y:S04]  /*22e0*/  @P0 STS.128 [R237+0x12000], RZ ;  /* 0x012000ffed000388 */ /* 0x000fe80000000c00 */
[----:B------:R-:W-:Y:S04]  /*22f0*/  @P0 STS.128 [R237+0x14000], RZ ;  /* 0x014000ffed000388 */ /* 0x000fe80000000c00 */
[----:B------:R-:W-:Y:S04]  /*2300*/  @P0 STS.128 [R237+0x16000], RZ ;  /* 0x016000ffed000388 */ /* 0x000fe80000000c00 */
[----:B------:R-:W-:Y:S01]  /*2310*/  @!PT LDS RZ, [RZ] ;  /* 0x00000000fffff984 */ /* 0x000fe20000000800 */
[----:B------:R-:W-:Y:S01]  /*2320*/  @!PT LDS RZ, [RZ] ;  /* 0x00000000fffff984 */ /* 0x000fe20000000800 */
[----:B------:R-:W-:Y:S01]  /*2330*/  @!PT LDS RZ, [RZ] ;  /* 0x00000000fffff984 */ /* 0x000fe20000000800 */
[----:B------:R1:W-:Y:S04]  /*2340*/  @!P0 LDGSTS.E.BYPASS.LTC128B.128 [R237+0x10000], [R240.64] ;  /* 0x10000000f0ed8fae */ /* 0x0003e8000b901d4c */
[----:B------:R1:W-:Y:S04]  /*2350*/  @!P0 LDGSTS.E.BYPASS.LTC128B.128 [R237+0x12000], [R240.64+0x80] ;  /* 0x12000080f0ed8fae */ /* 0x0003e8000b901d4c */
[----:B------:R1:W-:Y:S04]  /*2360*/  @!P0 LDGSTS.E.BYPASS.LTC128B.128 [R237+0x14000], [R240.64+0x100] ;  /* 0x14000100f0ed8fae */ /* 0x0003e8000b901d4c */
[----:B------:R1:W-:Y:S01]  /*2370*/  @!P0 LDGSTS.E.BYPASS.LTC128B.128 [R237+0x16000], [R240.64+0x180] ;  /* 0x16000180f0ed8fae */ /* 0x0003e2000b901d4c */
[----:B------:R-:W-:-:S03]  /*2380*/  @!P4 LEA R16, P0, R9, R240, 0x6 ;  /* 0x000000f00910c211 */ /* 0x000fc600078030ff */
[----:B------:R-:W-:Y:S01]  /*2390*/  @P5 STS.128 [R237+0x10800], RZ ;  /* 0x010800ffed005388 */ /* 0x000fe20000000c00 */
[----:B------:R-:W-:Y:S01]  /*23a0*/  @!P4 LEA.HI.X R17, R9, R241, R7, 0x6, P0 ;  /* 0x000000f10911c211 */ /* 0x000fe200000f3407 */
[----:B------:R-:W-:Y:S02]  /*23b0*/  IMAD.MOV.U32 R7, RZ, RZ, 0x10 ;  /* 0x00000010ff077424 */ /* 0x000fe400078e00ff */
[----:B------:R-:W-:Y:S03]  /*23c0*/  @P5 STS.128 [R237+0x12800], RZ ;  /* 0x012800ffed005388 */ /* 0x000fe60000000c00 */
[----:B------:R-:W-:Y:S01]  /*23d0*/  SEL R7, R7, 0xfffffff0, !P1 ;  /* 0xfffffff007077807 */ /* 0x000fe20004800000 */
[----:B------:R-:W-:Y:S02]  /*23e0*/  @P5 STS.128 [R237+0x14800], RZ ;  /* 0x014800ffed005388 */ /* 0x000fe40000000c00 */
[----:B------:R-:W-:-:S02]  /*23f0*/  R2P PR, R0, 0x6 ;  /* 0x0000000600007804 */ /* 0x000fc40000000000 */
[----:B------:R-:W-:Y:S01]  /*2400*/  @P5 STS.128 [R237+0x16800], RZ ;  /* 0x016800ffed005388 */ /* 0x000fe20000000c00 */
[----:B------:R-:W-:Y:S01]  /*2410*/  IADD3 R0, R233, 0x8000, RZ ;  /* 0x00008000e9007810 */ /* 0x000fe20007ffe0ff */
[----:B------:R-:W-:Y:S02]  /*2420*/  IMAD R232, R7, 0x2, R234 ;  /* 0x0000000207e87824 */ /* 0x000fe400078e02ea */
[----:B------:R-:W-:Y:S01]  /*2430*/  @!PT LDS RZ, [RZ] ;  /* 0x00000000fffff984 */ /* 0x000fe20000000800 */
[----:B------:R-:W-:Y:S01]  /*2440*/  @!PT LDS RZ, [RZ] ;  /* 0x00000000fffff984 */ /* 0x000fe20000000800 */
[----:B------:R-:W-:Y:S01]  /*2450*/  @!PT LDS RZ, [RZ] ;  /* 0x00000000fffff984 */ /* 0x000fe20000000800 */
[----:B------:R1:W-:Y:S02]  /*2460*/  @!P5 LDGSTS.E.BYPASS.LTC128B.128 [R237+0x10800], [R14.64] ;  /* 0x108000000eeddfae */ /* 0x0003e4000b901d4c */
[----:B------:R-:W-:Y:S02]  /*2470*/  IMAD R229, R5, 0x2, R232 ;  /* 0x0000000205e57824 */ /* 0x000fe400078e02e8 */
[----:B------:R1:W-:Y:S03]  /*2480*/  @!P5 LDGSTS.E.BYPASS.LTC128B.128 [R237+0x12800], [R14.64+0x80] ;  /* 0x128000800eeddfae */ /* 0x0003e6000b901d4c */
[----:B------:R-:W-:Y:S01]  /*2490*/  @P1 IADD3 R231, R0, -0x20, RZ ;  /* 0xffffffe000e71810 */ /* 0x000fe20007ffe0ff */
[----:B------:R1:W-:Y:S01]  /*24a0*/  @!P5 LDGSTS.E.BYPASS.LTC128B.128 [R237+0x14800], [R14.64+0x100] ;  /* 0x148001000eeddfae */ /* 0x0003e2000b901d4c */
[----:B------:R-:W-:-:S02]  /*24b0*/  IMAD.MOV.U32 R0, RZ, RZ, 0x40 ;  /* 0x00000040ff007424 */ /* 0x000fc400078e00ff */
[C---:B------:R-:W-:Y:S01]  /*24c0*/  IADD3 R223, R231.reuse, 0x800, RZ ;  /* 0x00000800e7df7810 */ /* 0x040fe20007ffe0ff */
[----:B------:R1:W-:Y:S01]  /*24d0*/  @!P5 LDGSTS.E.BYPASS.LTC128B.128 [R237+0x16800], [R14.64+0x180] ;  /* 0x168001800eeddfae */ /* 0x0003e2000b901d4c */
[C---:B------:R-:W-:Y:S02]  /*24e0*/  IADD3 R222, R231.reuse, 0x1000, RZ ;  /* 0x00001000e7de7810 */ /* 0x040fe40007ffe0ff */
[----:B------:R-:W-:Y:S01]  /*24f0*/  SEL R0, R0, 0xffffffc0, !P2 ;  /* 0xffffffc000007807 */ /* 0x000fe20005000000 */
[----:B------:R-:W-:Y:S01]  /*2500*/  @P4 STS.128 [R237+0x11000], RZ ;  /* 0x011000ffed004388 */ /* 0x000fe20000000c00 */
[C---:B------:R-:W-:Y:S02]  /*2510*/  IADD3 R221, R231.reuse, 0x1800, RZ ;  /* 0x00001800e7dd7810 */ /* 0x040fe40007ffe0ff */
[----:B------:R-:W-:Y:S01]  /*2520*/  IADD3 R219, R231, 0x2000, RZ ;  /* 0x00002000e7db7810 */ /* 0x000fe20007ffe0ff */
[----:B------:R-:W-:Y:S01]  /*2530*/  @P4 STS.128 [R237+0x13000], RZ ;  /* 0x013000ffed004388 */ /* 0x000fe20000000c00 */
[----:B------:R-:W-:Y:S01]  /*2540*/  IMAD.IADD R227, R233, 0x1, R0 ;  /* 0x00000001e9e37824 */ /* 0x000fe200078e0200 */
[C---:B------:R-:W-:Y:S01]  /*2550*/  IADD3 R218, R231.reuse, 0x2800, RZ ;  /* 0x00002800e7da7810 */ /* 0x040fe20007ffe0ff */
[----:B------:R-:W-:Y:S01]  /*2560*/  IMAD.IADD R220, R0, 0x1, R231 ;  /* 0x0000000100dc7824 */ /* 0x000fe200078e02e7 */
[----:B------:R-:W-:Y:S01]  /*2570*/  @P4 STS.128 [R237+0x15000], RZ ;  /* 0x015000ffed004388 */ /* 0x000fe20000000c00 */
[----:B------:R-:W-:Y:S01]  /*2580*/  IMAD R0, R2, 0x40, R91 ;  /* 0x0000004002007824 */ /* 0x000fe200078e025b */
[----:B------:R-:W-:-:S02]  /*2590*/  IADD3 R217, R231, 0x3000, RZ ;  /* 0x00003000e7d97810 */ /* 0x000fc40007ffe0ff */
[----:B------:R-:W-:Y:S01]  /*25a0*/  @P4 STS.128 [R237+0x17000], RZ ;  /* 0x017000ffed004388 */ /* 0x000fe20000000c00 */
[C---:B------:R-:W-:Y:S02]  /*25b0*/  IADD3 R216, R231.reuse, 0x3800, RZ ;  /* 0x00003800e7d87810 */ /* 0x040fe40007ffe0ff */
[C---:B------:R-:W-:Y:S01]  /*25c0*/  IADD3 R215, R231.reuse, 0x4000, RZ ;  /* 0x00004000e7d77810 */ /* 0x040fe20007ffe0ff */
[----:B------:R-:W-:Y:S01]  /*25d0*/  @!PT LDS RZ, [RZ] ;  /* 0x00000000fffff984 */ /* 0x000fe20000000800 */
[----:B------:R-:W-:Y:S01]  /*25e0*/  @!PT LDS RZ, [RZ] ;  /* 0x00000000fffff984 */ /* 0x000fe20000000800 */
[----:B------:R-:W-:Y:S01]  /*25f0*/  @!PT LDS RZ, [RZ] ;  /* 0x00000000fffff984 */ /* 0x000fe20000000800 */
[----:B------:R1:W-:Y:S01]  /*2600*/  @!P4 LDGSTS.E.BYPASS.LTC128B.128 [R237+0x11000], [R16.64] ;  /* 0x1100000010edcfae */ /* 0x0003e2000b901d4c */
[C---:B------:R-:W-:Y:S02]  /*2610*/  IADD3 R214, R231.reuse, 0x4800, RZ ;  /* 0x00004800e7d67810 */ /* 0x040fe40007ffe0ff */
[C---:B------:R-:W-:Y:S01]  /*2620*/  IADD3 R213, R231.reuse, 0x5000, RZ ;  /* 0x00005000e7d57810 */ /* 0x040fe20007ffe0ff */
[----:B------:R1:W-:Y:S01]  /*2630*/  @!P4 LDGSTS.E.BYPASS.LTC128B.128 [R237+0x13000], [R16.64+0x80] ;  /* 0x1300008010edcfae */ /* 0x0003e2000b901d4c */
[C---:B------:R-:W-:Y:S02]  /*2640*/  IADD3 R212, R231.reuse, 0x5800, RZ ;  /* 0x00005800e7d47810 */ /* 0x040fe40007ffe0ff */
[C---:B------:R-:W-:Y:S01]  /*2650*/  IADD3 R211, R231.reuse, 0x6000, RZ ;  /* 0x00006000e7d37810 */ /* 0x040fe20007ffe0ff */
[----:B------:R1:W-:Y:S01]  /*2660*/  @!P4 LDGSTS.E.BYPASS.LTC128B.128 [R237+0x15000], [R16.64+0x100] ;  /* 0x1500010010edcfae */ /* 0x0003e2000b901d4c */
[----:B------:R-:W-:-:S02]  /*2670*/  IADD3 R210, R231, 0x6800, RZ ;  /* 0x00006800e7d27810 */ /* 0x000fc40007ffe0ff */
[C---:B------:R-:W-:Y:S01]  /*2680*/  IADD3 R209, R231.reuse, 0x7000, RZ ;  /* 0x00007000e7d17810 */ /* 0x040fe20007ffe0ff */
[----:B------:R1:W-:Y:S01]  /*2690*/  @!P4 LDGSTS.E.BYPASS.LTC128B.128 [R237+0x17000], [R16.64+0x180] ;  /* 0x1700018010edcfae */ /* 0x0003e2000b901d4c */
[----:B------:R-:W-:-:S03]  /*26a0*/  IADD3 R208, R231, 0x7800, RZ ;  /* 0x00007800e7d07810 */ /* 0x000fc60007ffe0ff */
        /* <DEDUP_REMOVED lines=10> */
[----:B------:R1:W-:Y:S04]  /*2750*/  @!P3 LDGSTS.E.BYPASS.LTC128B.128 [R237+0x17800], [R12.64+0x180] ;  /* 0x178001800cedbfae */ /* 0x0003e8000b901d4c */
[----:B--2---:R-:W-:Y:S04]  /*2760*/  LDSM.16.M88.4 R24, [R234] ;  /* 0x00000000ea18783b */ /* 0x004fe80000000200 */
[----:B------:R-:W2:Y:S04]  /*2770*/  LDSM.16.M88.4 R72, [R233+0x8000] ;  /* 0x00800000e948783b */ /* 0x000ea80000000200 */
[----:B------:R-:W3:Y:S04]  /*2780*/  LDSM.16.M88.4 R40, [R233+0x8800] ;  /* 0x00880000e928783b */ /* 0x000ee80000000200 */
[----:B------:R-:W3:Y:S04]  /*2790*/  LDSM.16.M88.4 R32, [R233+0x9000] ;  /* 0x00900000e920783b */ /* 0x000ee80000000200 */
[----:B------:R-:W-:Y:S04]  /*27a0*/  LDSM.16.M88.4 R60, [R232] ;  /* 0x00000000e83c783b */ /* 0x000fe80000000200 */
[----:B------:R-:W-:Y:S04]  /*27b0*/  LDSM.16.M88.4 R64, [R231] ;  /* 0x00000000e740783b */ /* 0x000fe80000000200 */
[----:B-1----:R-:W1:Y:S04]  /*27c0*/  LDSM.16.M88.4 R12, [R233+0x9800] ;  /* 0x00980000e90c783b */ /* 0x002e680000000200 */
[----:B------:R-:W1:Y:S04]  /*27d0*/  LDSM.16.M88.4 R56, [R231+0x800] ;  /* 0x00080000e738783b */ /* 0x000e680000000200 */
[----:B------:R-:W1:Y:S04]  /*27e0*/  LDSM.16.M88.4 R48, [R231+0x1800] ;  /* 0x00180000e730783b */ /* 0x000e680000000200 */
[----:B------:R-:W1:Y:S04]  /*27f0*/  LDSM.16.M88.4 R52, [R231+0x1000] ;  /* 0x00100000e734783b */ /* 0x000e680000000200 */
[----:B----4-:R-:W-:Y:S01]  /*2800*/  LDSM.16.M88.4 R20, [R230] ;  /* 0x00000000e614783b */ /* 0x010fe20000000200 */
[C---:B--2---:R-:W-:Y:S03]  /*2810*/  HMMA.16816.F32 R8, R24.reuse, R72, RZ ;  /* 0x000000481808723c */ /* 0x044fe600000018ff */
[----:B------:R-:W2:Y:S04]  /*2820*/  LDSM.16.M88.4 R16, [R227+0x8000] ;  /* 0x00800000e310783b */ /* 0x000ea80000000200 */
[----:B------:R-:W-:Y:S01]  /*2830*/  LDSM.16.M88.4 R80, [R227+0x9000] ;  /* 0x00900000e350783b */ /* 0x000fe20000000200 */
[C---:B------:R-:W-:Y:S03]  /*2840*/  HMMA.16816.F32 R72, R24.reuse, R74, RZ ;  /* 0x0000004a1848723c */ /* 0x040fe600000018ff */
[----:B------:R-:W-:Y:S04]  /*2850*/  LDSM.16.M88.4 R76, [R227+0x9800] ;  /* 0x00980000e34c783b */ /* 0x000fe80000000200 */
[----:B------:R-:W-:Y:S01]  /*2860*/  LDSM.16.M88.4 R68, [R229] ;  /* 0x00000000e544783b */ /* 0x000fe20000000200 */
[C---:B---3--:R-:W-:Y:S03]  /*2870*/  HMMA.16816.F32 R44, R24.reuse, R40, RZ ;  /* 0x00000028182c723c */ /* 0x048fe600000018ff */
[----:B------:R-:W0:Y:S05]  /*2880*/  LDGDEPBAR ;  /* 0x00000000000079af */ /* 0x000e2a0000000000 */
[C---:B------:R-:W-:Y:S08]  /*2890*/  HMMA.16816.F32 R40, R24.reuse, R42, RZ ;  /* 0x0000002a1828723c */ /* 0x040ff000000018ff */
[C---:B------:R-:W-:Y:S08]  /*28a0*/  HMMA.16816.F32 R36, R24.reuse, R32, RZ ;  /* 0x000000201824723c */ /* 0x040ff000000018ff */
[C---:B------:R-:W-:Y:S08]  /*28b0*/  HMMA.16816.F32 R32, R24.reuse, R34, RZ ;  /* 0x000000221820723c */ /* 0x040ff000000018ff */
[C---:B-1----:R-:W-:Y:S08]  /*28c0*/  HMMA.16816.F32 R28, R24.reuse, R12, RZ ;  /* 0x0000000c181c723c */ /* 0x042ff000000018ff */
[----:B------:R-:W-:Y:S01]  /*28d0*/  HMMA.16816.F32 R24, R24, R14, RZ ;  /* 0x0000000e1818723c */ /* 0x000fe200000018ff */
[----:B------:R-:W1:Y:S07]  /*28e0*/  LDSM.16.M88.4 R12, [R227+0x8800] ;  /* 0x00880000e30c783b */ /* 0x000e6e0000000200 */
[C---:B------:R-:W-:Y:S08]  /*28f0*/  HMMA.16816.F32 R8, R60.reuse, R64, R8 ;  /* 0x000000403c08723c */ /* 0x040ff00000001808 */
[C---:B------:R-:W-:Y:S01]  /*2900*/  HMMA.16816.F32 R72, R60.reuse, R66, R72 ;  /* 0x000000423c48723c */ /* 0x040fe20000001848 */
[----:B------:R-:W-:Y:S07]  /*2910*/  LDSM.16.M88.4 R64, [R220] ;  /* 0x00000000dc40783b */ /* 0x000fee0000000200 */
[C---:B------:R-:W-:Y:S08]  /*2920*/  HMMA.16816.F32 R44, R60.reuse, R56, R44 ;  /* 0x000000383c2c723c */ /* 0x040ff0000000182c */
[C---:B------:R-:W-:Y:S01]  /*2930*/  HMMA.16816.F32 R40, R60.reuse, R58, R40 ;  /* 0x0000003a3c28723c */ /* 0x040fe20000001828 */
[----:B------:R-:W-:Y:S07]  /*2940*/  LDSM.16.M88.4 R56, [R234+0x2000] ;  /* 0x00200000ea38783b */ /* 0x000fee0000000200 */
[C---:B------:R-:W-:Y:S08]  /*2950*/  HMMA.16816.F32 R28, R60.reuse, R48, R28 ;  /* 0x000000303c1c723c */ /* 0x040ff0000000181c */
[C---:B------:R-:W-:Y:S01]  /*2960*/  HMMA.16816.F32 R48, R60.reuse, R50, R24 ;  /* 0x000000323c30723c */ /* 0x040fe20000001818 */
[----:B------:R-:W3:Y:S07]  /*2970*/  LDSM.16.M88.4 R24, [R220+0x800] ;  /* 0x00080000dc18783b */ /* 0x000eee0000000200 */
[C---:B------:R-:W-:Y:S08]  /*2980*/  HMMA.16816.F32 R36, R60.reuse, R52, R36 ;  /* 0x000000343c24723c */ /* 0x040ff00000001824 */
[----:B------:R-:W-:Y:S01]  /*2990*/  HMMA.16816.F32 R32, R60, R54, R32 ;  /* 0x000000363c20723c */ /* 0x000fe20000001820 */
[----:B------:R-:W-:Y:S04]  /*29a0*/  LDSM.16.M88.4 R52, [R233+0xa000] ;  /* 0x00a00000e934783b */ /* 0x000fe80000000200 */
[----:B------:R-:W-:Y:S03]  /*29b0*/  LDSM.16.M88.4 R60, [R233+0xb000] ;  /* 0x00b00000e93c783b */ /* 0x000fe60000000200 */
[C---:B--2---:R-:W-:Y:S08]  /*29c0*/  HMMA.16816.F32 R8, R20.reuse, R16, R8 ;  /* 0x000000101408723c */ /* 0x044ff00000001808 */
[C---:B------:R-:W-:Y:S01]  /*29d0*/  HMMA.16816.F32 R72, R20.reuse, R18, R72 ;  /* 0x000000121448723c */ /* 0x040fe20000001848 */
[----:B------:R-:W2:Y:S07]  /*29e0*/  LDSM.16.M88.4 R16, [R220+0x1000] ;  /* 0x00100000dc10783b */ /* 0x000eae0000000200 */
[C---:B-1----:R-:W-:Y:S08]  /*29f0*/  HMMA.16816.F32 R44, R20.reuse, R12, R44 ;  /* 0x0000000c142c723c */ /* 0x042ff0000000182c */
[C---:B------:R-:W-:Y:S01]  /*2a00*/  HMMA.16816.F32 R40, R20.reuse, R14, R40 ;  /* 0x0000000e1428723c */ /* 0x040fe20000001828 */
[----:B------:R-:W1:Y:S07]  /*2a10*/  LDSM.16.M88.4 R12, [R220+0x1800] ;  /* 0x00180000dc0c783b */ /* 0x000e6e0000000200 */
[C---:B------:R-:W-:Y:S08]  /*2a20*/  HMMA.16816.F32 R36, R20.reuse, R80, R36 ;  /* 0x000000501424723c */ /* 0x040ff00000001824 */
[C---:B------:R-:W-:Y:S08]  /*2a30*/  HMMA.16816.F32 R32, R20.reuse, R82, R32 ;  /* 0x000000521420723c */ /* 0x040ff00000001820 */
[C---:B------:R-:W-:Y:S08]  /*2a40*/  HMMA.16816.F32 R28, R20.reuse, R76, R28 ;  /* 0x0000004c141c723c */ /* 0x040ff0000000181c */
[----:B------:R-:W-:Y:S01]  /*2a50*/  HMMA.16816.F32 R48, R20, R78, R48 ;  /* 0x0000004e1430723c */ /* 0x000fe20000001830 */
[----:B------:R-:W4:Y:S07]  /*2a60*/  LDSM.16.M88.4 R20, [R233+0xa800] ;  /* 0x00a80000e914783b */ /* 0x000f2e0000000200 */
[C---:B---3--:R-:W-:Y:S08]  /*2a70*/  HMMA.16816.F32 R44, R68.reuse, R24, R44 ;  /* 0x00000018442c723c */ /* 0x048ff0000000182c */
[C---:B------:R-:W-:Y:S01]  /*2a80*/  HMMA.16816.F32 R40, R68.reuse, R26, R40 ;  /* 0x0000001a4428723c */ /* 0x040fe20000001828 */
[----:B------:R-:W3:Y:S07]  /*2a90*/  LDSM.16.M88.4 R24, [R233+0xb800] ;  /* 0x00b80000e918783b */ /* 0x000eee0000000200 */
[C---:B------:R-:W-:Y:S08]  /*2aa0*/  HMMA.16816.F32 R8, R68.reuse, R64, R8 ;  /* 0x000000404408723c */ /* 0x040ff00000001808 */
[C---:B------:R-:W-:Y:S01]  /*2ab0*/  HMMA.16816.F32 R72, R68.reuse, R66, R72 ;  /* 0x000000424448723c */ /* 0x040fe20000001848 */
[----:B------:R-:W-:Y:S07]  /*2ac0*/  LDSM.16.M88.4 R64, [R232+0x2000] ;  /* 0x00200000e840783b */ /* 0x000fee0000000200 */
[C---:B--2---:R-:W-:Y:S08]  /*2ad0*/  HMMA.16816.F32 R36, R68.reuse, R16, R36 ;  /* 0x000000104424723c */ /* 0x044ff00000001824 */
[C---:B------:R-:W-:Y:S01]  /*2ae0*/  HMMA.16816.F32 R76, R68.reuse, R18, R32 ;  /* 0x00000012444c723c */ /* 0x040fe20000001820 */
[----:B------:R-:W2:Y:S04]  /*2af0*/  LDSM.16.M88.4 R32, [R231+0x2000] ;  /* 0x00200000e720783b */ /* 0x000ea80000000200 */
[----:B------:R-:W2:Y:S03]  /*2b00*/  LDSM.16.M88.4 R16, [R231+0x2800] ;  /* 0x00280000e710783b */ /* 0x000ea60000000200 */
[C---:B-1----:R-:W-:Y:S08]  /*2b10*/  HMMA.16816.F32 R28, R68.reuse, R12, R28 ;  /* 0x0000000c441c723c */ /* 0x042ff0000000181c */
[----:B------:R-:W-:Y:S01]  /*2b20*/  HMMA.16816.F32 R48, R68, R14, R48 ;  /* 0x0000000e4430723c */ /* 0x000fe20000001830 */
[----:B------:R-:W1:Y:S04]  /*2b30*/  LDSM.16.M88.4 R12, [R231+0x3000] ;  /* 0x00300000e70c783b */ /* 0x000e680000000200 */
[----:B------:R-:W-:Y:S03]  /*2b40*/  LDSM.16.M88.4 R68, [R220+0x5800] ;  /* 0x00580000dc44783b */ /* 0x000fe60000000200 */
[C---:B------:R-:W-:Y:S08]  /*2b50*/  HMMA.16816.F32 R8, R56.reuse, R52, R8 ;  /* 0x000000343808723c */ /* 0x040ff00000001808 */
[C---:B------:R-:W-:Y:S01]  /*2b60*/  HMMA.16816.F32 R72, R56.reuse, R54, R72 ;  /* 0x000000363848723c */ /* 0x040fe20000001848 */
[----:B------:R-:W-:Y:S07]  /*2b70*/  LDSM.16.M88.4 R52, [R230+0x2000] ;  /* 0x00200000e634783b */ /* 0x000fee0000000200 */
[C---:B----4-:R-:W-:Y:S08]  /*2b80*/  HMMA.16816.F32 R44, R56.reuse, R20, R44 ;  /* 0x00000014382c723c */ /* 0x050ff0000000182c */
[C---:B------:R-:W-:Y:S01]  /*2b90*/  HMMA.16816.F32 R40, R56.reuse, R22, R40 ;  /* 0x000000163828723c */ /* 0x040fe20000001828 */
[----:B------:R-:W4:Y:S07]  /*2ba0*/  LDSM.16.M88.4 R20, [R231+0x3800] ;  /* 0x00380000e714783b */ /* 0x000f2e0000000200 */
[C---:B------:R-:W-:Y:S08]  /*2bb0*/  HMMA.16816.F32 R36, R56.reuse, R60, R36 ;  /* 0x0000003c3824723c */ /* 0x040ff00000001824 */
[C---:B------:R-:W-:Y:S08]  /*2bc0*/  HMMA.16816.F32 R76, R56.reuse, R62, R76 ;  /* 0x0000003e384c723c */ /* 0x040ff0000000184c */
[C---:B---3--:R-:W-:Y:S01]  /*2bd0*/  HMMA.16816.F32 R60, R56.reuse, R24, R28 ;  /* 0x00000018383c723c */ /* 0x048fe2000000181c */
[----:B------:R-:W3:Y:S07]  /*2be0*/  LDSM.16.M88.4 R28, [R227+0xa000] ;  /* 0x00a00000e31c783b */ /* 0x000eee0000000200 */
[----:B------:R-:W-:Y:S01]  /*2bf0*/  HMMA.16816.F32 R48, R56, R26, R48 ;  /* 0x0000001a3830723c */ /* 0x000fe20000001830 */
[----:B------:R-:W-:Y:S04]  /*2c00*/  LDSM.16.M88.4 R24, [R227+0xb000] ;  /* 0x00b00000e318783b */ /* 0x000fe80000000200 */
[----:B------:R-:W-:Y:S03]  /*2c10*/  LDSM.16.M88.4 R56, [R220+0x3000] ;  /* 0x00300000dc38783b */ /* 0x000fe60000000200 */
[C---:B--2---:R-:W-:Y:S08]  /*2c20*/  HMMA.16816.F32 R8, R64.reuse, R32, R8 ;  /* 0x000000204008723c */ /* 0x044ff00000001808 */
[C---:B------:R-:W-:Y:S01]  /*2c30*/  HMMA.16816.F32 R72, R64.reuse, R34, R72 ;  /* 0x000000224048723c */ /* 0x040fe20000001848 */
[----:B------:R-:W2:Y:S07]  /*2c40*/  LDSM.16.M88.4 R32, [R227+0xa800] ;  /* 0x00a80000e320783b */ /* 0x000eae0000000200 */
[C---:B------:R-:W-:Y:S08]  /*2c50*/  HMMA.16816.F32 R44, R64.reuse, R16, R44 ;  /* 0x00000010402c723c */ /* 0x040ff0000000182c */
[C---:B------:R-:W-:Y:S01]  /*2c60*/  HMMA.16816.F32 R40, R64.reuse, R18, R40 ;  /* 0x000000124028723c */ /* 0x040fe20000001828 */
[----:B------:R-:W2:Y:S07]  /*2c70*/  LDSM.16.M88.4 R16, [R227+0xb800] ;  /* 0x00b80000e310783b */ /* 0x000eae0000000200 */
[C---:B-1----:R-:W-:Y:S08]  /*2c80*/  HMMA.16816.F32 R36, R64.reuse, R12, R36 ;  /* 0x0000000c4024723c */ /* 0x042ff00000001824 */
[C---:B------:R-:W-:Y:S01]  /*2c90*/  HMMA.16816.F32 R76, R64.reuse, R14, R76 ;  /* 0x0000000e404c723c */ /* 0x040fe2000000184c */
[----:B------:R-:W-:Y:S07]  /*2ca0*/  LDSM.16.M88.4 R12, [R220+0x2000] ;  /* 0x00200000dc0c783b */ /* 0x000fee0000000200 */
[C---:B----4-:R-:W-:Y:S08]  /*2cb0*/  HMMA.16816.F32 R60, R64.reuse, R20, R60 ;  /* 0x00000014403c723c */ /* 0x050ff0000000183c */
[----:B------:R-:W-:Y:S01]  /*2cc0*/  HMMA.16816.F32 R48, R64, R22, R48 ;  /* 0x000000164030723c */ /* 0x000fe20000001830 */
[----:B------:R-:W1:Y:S04]  /*2cd0*/  LDSM.16.M88.4 R20, [R229+0x2000] ;  /* 0x00200000e514783b */ /* 0x000e680000000200 */
[----:B------:R-:W4:Y:S03]  /*2ce0*/  LDSM.16.M88.4 R64, [R220+0x2800] ;  /* 0x00280000dc40783b */ /* 0x000f260000000200 */
[C---:B---3--:R-:W-:Y:S08]  /*2cf0*/  HMMA.16816.F32 R8, R52.reuse, R28, R8 ;  /* 0x0000001c3408723c */ /* 0x048ff00000001808 */
[C---:B------:R-:W-:Y:S01]  /*2d00*/  HMMA.16816.F32 R72, R52.reuse, R30, R72 ;  /* 0x0000001e3448723c */ /* 0x040fe20000001848 */
[----:B------:R-:W3:Y:S07]  /*2d10*/  LDSM.16.M88.4 R28, [R220+0x3800] ;  /* 0x00380000dc1c783b */ /* 0x000eee0000000200 */
[C---:B--2---:R-:W-:Y:S08]  /*2d20*/  HMMA.16816.F32 R44, R52.reuse, R32, R44 ;  /* 0x00000020342c723c */ /* 0x044ff0000000182c */
[C---:B------:R-:W-:Y:S01]  /*2d30*/  HMMA.16816.F32 R40, R52.reuse, R34, R40 ;  /* 0x000000223428723c */ /* 0x040fe20000001828 */
[----:B------:R-:W-:Y:S07]  /*2d40*/  LDSM.16.M88.4 R32, [R234+0x4000] ;  /* 0x00400000ea20783b */ /* 0x000fee0000000200 */
[C---:B------:R-:W-:Y:S08]  /*2d50*/  HMMA.16816.F32 R36, R52.reuse, R24, R36 ;  /* 0x000000183424723c */ /* 0x040ff00000001824 */
[C---:B------:R-:W-:Y:S01]  /*2d60*/  HMMA.16816.F32 R76, R52.reuse, R26, R76 ;  /* 0x0000001a344c723c */ /* 0x040fe2000000184c */
[----:B------:R-:W2:Y:S07]  /*2d70*/  LDSM.16.M88.4 R24, [R233+0xc000] ;  /* 0x00c00000e918783b */ /* 0x000eae0000000200 */
[C---:B------:R-:W-:Y:S08]  /*2d80*/  HMMA.16816.F32 R60, R52.reuse, R16, R60 ;  /* 0x00000010343c723c */ /* 0x040ff0000000183c */
[----:B------:R-:W-:Y:S01]  /*2d90*/  HMMA.16816.F32 R48, R52, R18, R48 ;  /* 0x000000123430723c */ /* 0x000fe20000001830 */
[----:B------:R-:W2:Y:S04]  /*2da0*/  LDSM.16.M88.4 R16, [R233+0xc800] ;  /* 0x00c80000e910783b */ /* 0x000ea80000000200 */
[----:B------:R-:W-:Y:S03]  /*2db0*/  LDSM.16.M88.4 R52, [R232+0x4000] ;  /* 0x00400000e834783b */ /* 0x000fe60000000200 */
[C---:B-1----:R-:W-:Y:S08]  /*2dc0*/  HMMA.16816.F32 R8, R20.reuse, R12, R8 ;  /* 0x0000000c1408723c */ /* 0x042ff00000001808 */
[C---:B------:R-:W-:Y:S01]  /*2dd0*/  HMMA.16816.F32 R72, R20.reuse, R14, R72 ;  /* 0x0000000e1448723c */ /* 0x040fe20000001848 */
[----:B------:R-:W1:Y:S07]  /*2de0*/  LDSM.16.M88.4 R12, [R233+0xd000] ;  /* 0x00d00000e90c783b */ /* 0x000e6e0000000200 */
[C---:B----4-:R-:W-:Y:S08]  /*2df0*/  HMMA.16816.F32 R44, R20.reuse, R64, R44 ;  /* 0x00000040142c723c */ /* 0x050ff0000000182c */
        /* <DEDUP_REMOVED lines=8> */
[----:B------:R-:W4:Y:S03]  /*2e80*/  LDSM.16.M88.4 R28, [R231+0x4000] ;  /* 0x00400000e71c783b */ /* 0x000f260000000200 */
        /* <DEDUP_REMOVED lines=8> */
[----:B------:R-:W1:Y:S07]  /*2f10*/  LDSM.16.M88.4 R12, [R227+0xc000] ;  /* 0x00c00000e30c783b */ /* 0x000e6e0000000200 */
[C---:B---3--:R-:W-:Y:S08]  /*2f20*/  HMMA.16816.F32 R60, R32.reuse, R20, R60 ;  /* 0x00000014203c723c */ /* 0x048ff0000000183c */
[----:B------:R-:W-:Y:S01]  /*2f30*/  HMMA.16816.F32 R48, R32, R22, R48 ;  /* 0x000000162030723c */ /* 0x000fe20000001830 */
[----:B------:R-:W3:Y:S04]  /*2f40*/  LDSM.16.M88.4 R20, [R227+0xc800] ;  /* 0x00c80000e314783b */ /* 0x000ee80000000200 */
[----:B------:R-:W1:Y:S03]  /*2f50*/  LDSM.16.M88.4 R32, [R227+0xd000] ;  /* 0x00d00000e320783b */ /* 0x000e660000000200 */
[C---:B----4-:R-:W-:Y:S08]  /*2f60*/  HMMA.16816.F32 R8, R52.reuse, R28, R8 ;  /* 0x0000001c3408723c */ /* 0x050ff00000001808 */
[C---:B------:R-:W-:Y:S01]  /*2f70*/  HMMA.16816.F32 R72, R52.reuse, R30, R72 ;  /* 0x0000001e3448723c */ /* 0x040fe20000001848 */
[----:B------:R-:W-:Y:S07]  /*2f80*/  LDSM.16.M88.4 R28, [R220+0x4000] ;  /* 0x00400000dc1c783b */ /* 0x000fee0000000200 */
[C---:B------:R-:W-:Y:S08]  /*2f90*/  HMMA.16816.F32 R44, R52.reuse, R56, R44 ;  /* 0x00000038342c723c */ /* 0x040ff0000000182c */
[C---:B------:R-:W-:Y:S01]  /*2fa0*/  HMMA.16816.F32 R40, R52.reuse, R58, R40 ;  /* 0x0000003a3428723c */ /* 0x040fe20000001828 */
[----:B------:R-:W-:Y:S07]  /*2fb0*/  LDSM.16.M88.4 R56, [R229+0x4000] ;  /* 0x00400000e538783b */ /* 0x000fee0000000200 */
[C---:B--2---:R-:W-:Y:S08]  /*2fc0*/  HMMA.16816.F32 R36, R52.reuse, R24, R36 ;  /* 0x000000183424723c */ /* 0x044ff00000001824 */
        /* <DEDUP_REMOVED lines=9> */
[C---:B---3--:R-:W-:Y:S08]  /*3060*/  HMMA.16816.F32 R44, R64.reuse, R20, R44 ;  /* 0x00000014402c723c */ /* 0x048ff0000000182c */
[C---:B------:R-:W-:Y:S01]  /*3070*/  HMMA.16816.F32 R40, R64.reuse, R22, R40 ;  /* 0x000000164028723c */ /* 0x040fe20000001828 */
[----:B------:R-:W1:Y:S07]  /*3080*/  LDSM.16.M88.4 R20, [R234+0x6000] ;  /* 0x00600000ea14783b */ /* 0x000e6e0000000200 */
[C---:B------:R-:W-:Y:S08]  /*3090*/  HMMA.16816.F32 R36, R64.reuse, R32, R36 ;  /* 0x000000204024723c */ /* 0x040ff00000001824 */
[C---:B------:R-:W-:Y:S01]  /*30a0*/  HMMA.16816.F32 R76, R64.reuse, R34, R76 ;  /* 0x00000022404c723c */ /* 0x040fe2000000184c */
[----:B------:R-:W3:Y:S07]  /*30b0*/  LDSM.16.M88.4 R32, [R233+0xe800] ;  /* 0x00e80000e920783b */ /* 0x000eee0000000200 */
[C---:B--2---:R-:W-:Y:S08]  /*30c0*/  HMMA.16816.F32 R60, R64.reuse, R24, R60 ;  /* 0x00000018403c723c */ /* 0x044ff0000000183c */
[----:B------:R-:W-:Y:S01]  /*30d0*/  HMMA.16816.F32 R48, R64, R26, R48 ;  /* 0x0000001a4030723c */ /* 0x000fe20000001830 */
[----:B------:R-:W2:Y:S04]  /*30e0*/  LDSM.16.M88.4 R24, [R233+0xf000] ;  /* 0x00f00000e918783b */ /* 0x000ea80000000200 */
[----:B------:R-:W-:Y:S03]  /*30f0*/  LDSM.16.M88.4 R64, [R231+0x6800] ;  /* 0x00680000e740783b */ /* 0x000fe60000000200 */
[C---:B------:R-:W-:Y:S08]  /*3100*/  HMMA.16816.F32 R8, R56.reuse, R28, R8 ;  /* 0x0000001c3808723c */ /* 0x040ff00000001808 */
[C---:B------:R-:W-:Y:S01]  /*3110*/  HMMA.16816.F32 R72, R56.reuse, R30, R72 ;  /* 0x0000001e3848723c */ /* 0x040fe20000001848 */
[----:B------:R-:W-:Y:S07]  /*3120*/  LDSM.16.M88.4 R28, [R232+0x6000] ;  /* 0x00600000e81c783b */ /* 0x000fee0000000200 */
[C---:B----4-:R-:W-:Y:S08]  /*3130*/  HMMA.16816.F32 R44, R56.reuse, R16, R44 ;  /* 0x00000010382c723c */ /* 0x050ff0000000182c */
[C---:B------:R-:W-:Y:S01]  /*3140*/  HMMA.16816.F32 R40, R56.reuse, R18, R40 ;  /* 0x000000123828723c */ /* 0x040fe20000001828 */
[----:B------:R-:W-:Y:S07]  /*3150*/  LDSM.16.M88.4 R16, [R231+0x6000] ;  /* 0x00600000e710783b */ /* 0x000fee0000000200 */
[C---:B------:R-:W-:Y:S08]  /*3160*/  HMMA.16816.F32 R36, R56.reuse, R52, R36 ;  /* 0x000000343824723c */ /* 0x040ff00000001824 */
[C---:B------:R-:W-:Y:S01]  /*3170*/  HMMA.16816.F32 R76, R56.reuse, R54, R76 ;  /* 0x00000036384c723c */ /* 0x040fe2000000184c */
[----:B------:R-:W4:Y:S07]  /*3180*/  LDSM.16.M88.4 R52, [R233+0xf800] ;  /* 0x00f80000e934783b */ /* 0x000f2e0000000200 */
[C---:B------:R-:W-:Y:S08]  /*3190*/  HMMA.16816.F32 R60, R56.reuse, R68, R60 ;  /* 0x00000044383c723c */ /* 0x040ff0000000183c */
[----:B------:R-:W-:Y:S01]  /*31a0*/  HMMA.16816.F32 R48, R56, R70, R48 ;  /* 0x000000463830723c */ /* 0x000fe20000001830 */
[----:B------:R-:W4:Y:S07]  /*31b0*/  LDSM.16.M88.4 R56, [R231+0x7000] ;  /* 0x00700000e738783b */ /* 0x000f2e0000000200 */
[C---:B-1----:R-:W-:Y:S08]  /*31c0*/  HMMA.16816.F32 R8, R20.reuse, R12, R8 ;  /* 0x0000000c1408723c */ /* 0x042ff00000001808 */
[C---:B------:R-:W-:Y:S01]  /*31d0*/  HMMA.16816.F32 R72, R20.reuse, R14, R72 ;  /* 0x0000000e1448723c */ /* 0x040fe20000001848 */
[----:B------:R-:W1:Y:S07]  /*31e0*/  LDSM.16.M88.4 R12, [R231+0x7800] ;  /* 0x00780000e70c783b */ /* 0x000e6e0000000200 */
[C---:B---3--:R-:W-:Y:S08]  /*31f0*/  HMMA.16816.F32 R44, R20.reuse, R32, R44 ;  /* 0x00000020142c723c */ /* 0x048ff0000000182c */
[C---:B------:R-:W-:Y:S01]  /*3200*/  HMMA.16816.F32 R40, R20.reuse, R34, R40 ;  /* 0x000000221428723c */ /* 0x040fe20000001828 */
[----:B------:R-:W-:Y:S07]  /*3210*/  LDSM.16.M88.4 R32, [R227+0xe800] ;  /* 0x00e80000e320783b */ /* 0x000fee0000000200 */
[C---:B--2---:R-:W-:Y:S08]  /*3220*/  HMMA.16816.F32 R36, R20.reuse, R24, R36 ;  /* 0x000000181424723c */ /* 0x044ff00000001824 */
[C---:B------:R-:W-:Y:S01]  /*3230*/  HMMA.16816.F32 R76, R20.reuse, R26, R76 ;  /* 0x0000001a144c723c */ /* 0x040fe2000000184c */
[----:B------:R-:W-:Y:S07]  /*3240*/  LDSM.16.M88.4 R24, [R227+0xf000] ;  /* 0x00f00000e318783b */ /* 0x000fee0000000200 */
[C---:B----4-:R-:W-:Y:S08]  /*3250*/  HMMA.16816.F32 R60, R20.reuse, R52, R60 ;  /* 0x00000034143c723c */ /* 0x050ff0000000183c */
[----:B------:R-:W-:Y:S01]  /*3260*/  HMMA.16816.F32 R48, R20, R54, R48 ;  /* 0x000000361430723c */ /* 0x000fe20000001830 */
[----:B------:R-:W-:Y:S04]  /*3270*/  LDSM.16.M88.4 R20, [R230+0x6000] ;  /* 0x00600000e614783b */ /* 0x000fe80000000200 */
[----:B------:R-:W-:Y:S03]  /*3280*/  LDSM.16.M88.4 R52, [R227+0xf800] ;  /* 0x00f80000e334783b */ /* 0x000fe60000000200 */
[C---:B------:R-:W-:Y:S08]  /*3290*/  HMMA.16816.F32 R8, R28.reuse, R16, R8 ;  /* 0x000000101c08723c */ /* 0x040ff00000001808 */
[C---:B------:R-:W-:Y:S01]  /*32a0*/  HMMA.16816.F32 R72, R28.reuse, R18, R72 ;  /* 0x000000121c48723c */ /* 0x040fe20000001848 */
[----:B------:R-:W2:Y:S07]  /*32b0*/  LDSM.16.M88.4 R16, [R227+0xe000] ;  /* 0x00e00000e310783b */ /* 0x000eae0000000200 */
[C---:B------:R-:W-:Y:S08]  /*32c0*/  HMMA.16816.F32 R44, R28.reuse, R64, R44 ;  /* 0x000000401c2c723c */ /* 0x040ff0000000182c */
[C---:B------:R-:W-:Y:S08]  /*32d0*/  HMMA.16816.F32 R40, R28.reuse, R66, R40 ;  /* 0x000000421c28723c */ /* 0x040ff00000001828 */
[C---:B------:R-:W-:Y:S08]  /*32e0*/  HMMA.16816.F32 R36, R28.reuse, R56, R36 ;  /* 0x000000381c24723c */ /* 0x040ff00000001824 */
[C---:B------:R-:W-:Y:S01]  /*32f0*/  HMMA.16816.F32 R76, R28.reuse, R58, R76 ;  /* 0x0000003a1c4c723c */ /* 0x040fe2000000184c */
[----:B------:R-:W-:Y:S07]  /*3300*/  LDSM.16.M88.4 R56, [R220+0x6000] ;  /* 0x00600000dc38783b */ /* 0x000fee0000000200 */
[C---:B-1----:R-:W-:Y:S01]  /*3310*/  HMMA.16816.F32 R64, R28.reuse, R12, R60 ;  /* 0x0000000c1c40723c */ /* 0x042fe2000000183c */
[----:B------:R-:W1:Y:S07]  /*3320*/  LDSM.16.M88.4 R60, [R229+0x6000] ;  /* 0x00600000e53c783b */ /* 0x000e6e0000000200 */
[----:B------:R-:W-:Y:S01]  /*3330*/  HMMA.16816.F32 R48, R28, R14, R48 ;  /* 0x0000000e1c30723c */ /* 0x000fe20000001830 */
[----:B------:R-:W3:Y:S06]  /*3340*/  LDSM.16.M88.4 R12, [R220+0x6800] ;  /* 0x00680000dc0c783b */ /* 0x000eec0000000200 */
[----:B------:R-:W-:Y:S01]  /*3350*/  IADD3 R29, R0, -0x38, RZ ;  /* 0xffffffc8001d7810 */ /* 0x000fe20007ffe0ff */
[----:B--2---:R-:W-:Y:S03]  /*3360*/  HMMA.16816.F32 R8, R20, R16, R8 ;  /* 0x000000101408723c */ /* 0x004fe60000001808 */
[----:B------:R-:W-:-:S05]  /*3370*/  ISETP.GE.AND P2, PT, R29, R92, PT ;  /* 0x0000005c1d00720c */ /* 0x000fca0003f46270 */
[C---:B------:R-:W-:Y:S01]  /*3380*/  HMMA.16816.F32 R72, R20.reuse, R18, R72 ;  /* 0x000000121448723c */ /* 0x040fe20000001848 */
[----:B------:R-:W2:Y:S07]  /*3390*/  LDSM.16.M88.4 R16, [R220+0x7000] ;  /* 0x00700000dc10783b */ /* 0x000eae0000000200 */
[C---:B------:R-:W-:Y:S08]  /*33a0*/  HMMA.16816.F32 R44, R20.reuse, R32, R44 ;  /* 0x00000020142c723c */ /* 0x040ff0000000182c */
[C---:B------:R-:W-:Y:S08]  /*33b0*/  HMMA.16816.F32 R40, R20.reuse, R34, R40 ;  /* 0x000000221428723c */ /* 0x040ff00000001828 */
[C---:B------:R-:W-:Y:S07]  /*33c0*/  HMMA.16816.F32 R36, R20.reuse, R24, R36 ;  /* 0x000000181424723c */ /* 0x040fee0000001824 */
[----:B------:R-:W-:Y:S01]  /*33d0*/  IADD3 R25, R0, -0x3f, RZ ;  /* 0xffffffc100197810 */ /* 0x000fe20007ffe0ff */
[----:B------:R-:W-:Y:S03]  /*33e0*/  HMMA.16816.F32 R76, R20, R26, R76 ;  /* 0x0000001a144c723c */ /* 0x000fe6000000184c */
[----:B------:R-:W-:-:S02]  /*33f0*/  ISETP.GE.AND P3, PT, R25, R92, PT ;  /* 0x0000005c1900720c */ /* 0x000fc40003f66270 */
[C---:B------:R-:W-:Y:S02]  /*3400*/  IADD3 R25, R0.reuse, -0x30, RZ ;  /* 0xffffffd000197810 */ /* 0x040fe40007ffe0ff */
[C---:B------:R-:W-:Y:S01]  /*3410*/  IADD3 R27, R0.reuse, -0x40, RZ ;  /* 0xffffffc0001b7810 */ /* 0x040fe20007ffe0ff */
[----:B------:R-:W-:Y:S01]  /*3420*/  HMMA.16816.F32 R64, R20, R52, R64 ;  /* 0x000000341440723c */ /* 0x000fe20000001840 */
[-C--:B------:R-:W-:Y:S02]  /*3430*/  ISETP.GE.AND P1, PT, R25, R92.reuse, PT ;  /* 0x0000005c1900720c */ /* 0x080fe40003f26270 */
[----:B------:R-:W-:Y:S02]  /*3440*/  ISETP.GE.AND P4, PT, R27, R92, PT ;  /* 0x0000005c1b00720c */ /* 0x000fe40003f86270 */
[----:B------:R-:W-:-:S03]  /*3450*/  IADD3 R27, R0, -0x37, RZ ;  /* 0xffffffc9001b7810 */ /* 0x000fc60007ffe0ff */
[----:B------:R-:W-:Y:S01]  /*3460*/  HMMA.16816.F32 R48, R20, R54, R48 ;  /* 0x000000361430723c */ /* 0x000fe20000001830 */
[----:B------:R-:W4:Y:S01]  /*3470*/  LDSM.16.M88.4 R20, [R220+0x7800] ;  /* 0x00780000dc14783b */ /* 0x000f220000000200 */
[----:B------:R-:W-:Y:S01]  /*3480*/  ISETP.GE.AND P0, PT, R27, R92, PT ;  /* 0x0000005c1b00720c */ /* 0x000fe20003f06270 */
[----:B------:R-:W-:-:S05]  /*3490*/  DEPBAR.LE SB0, 0x0 ;  /* 0x000080000000791a */ /* 0x000fca0000000000 */
[C---:B-1----:R-:W-:Y:S08]  /*34a0*/  HMMA.16816.F32 R8, R60.reuse, R56, R8 ;  /* 0x000000383c08723c */ /* 0x042ff00000001808 */
[C---:B------:R-:W-:Y:S08]  /*34b0*/  HMMA.16816.F32 R72, R60.reuse, R58, R72 ;  /* 0x0000003a3c48723c */ /* 0x040ff00000001848 */
[C---:B---3--:R-:W-:Y:S07]  /*34c0*/  HMMA.16816.F32 R44, R60.reuse, R12, R44 ;  /* 0x0000000c3c2c723c */ /* 0x048fee000000182c */
[----:B------:R-:W-:Y:S01]  /*34d0*/  IADD3 R13, R0, -0x2f, RZ ;  /* 0xffffffd1000d7810 */ /* 0x000fe20007ffe0ff */
[----:B--2---:R-:W-:Y:S01]  /*34e0*/  HMMA.16816.F32 R36, R60, R16, R36 ;  /* 0x000000103c24723c */ /* 0x004fe20000001824 */
[----:B------:R-:W-:-:S02]  /*34f0*/  FSEL R11, R11, -INF , !P3 ;  /* 0xff8000000b0b7808 */ /* 0x000fc40005800000 */
[-C--:B------:R-:W-:Y:S02]  /*3500*/  ISETP.GE.AND P5, PT, R13, R92.reuse, PT ;  /* 0x0000005c0d00720c */ /* 0x080fe40003fa6270 */
[C---:B------:R-:W-:Y:S02]  /*3510*/  IADD3 R13, R0.reuse, -0x27, RZ ;  /* 0xffffffd9000d7810 */ /* 0x040fe40007ffe0ff */
[----:B------:R-:W-:Y:S01]  /*3520*/  FSEL R26, R9, -INF , !P3 ;  /* 0xff800000091a7808 */ /* 0x000fe20005800000 */
[----:B------:R-:W-:Y:S01]  /*3530*/  HMMA.16816.F32 R40, R60, R14, R40 ;  /* 0x0000000e3c28723c */ /* 0x000fe20000001828 */
[----:B------:R-:W-:Y:S02]  /*3540*/  ISETP.GE.AND P3, PT, R13, R92, PT ;  /* 0x0000005c0d00720c */ /* 0x000fe40003f66270 */
[C---:B------:R-:W-:Y:S02]  /*3550*/  IADD3 R9, R0.reuse, -0x1f, RZ ;  /* 0xffffffe100097810 */ /* 0x040fe40007ffe0ff */
[----:B------:R-:W-:-:S02]  /*3560*/  IADD3 R13, R0, -0x20, RZ ;  /* 0xffffffe0000d7810 */ /* 0x000fc40007ffe0ff */
[----:B------:R-:W-:Y:S01]  /*3570*/  IADD3 R15, R0, -0x28, RZ ;  /* 0xffffffd8000f7810 */ /* 0x000fe20007ffe0ff */
[C---:B------:R-:W-:Y:S01]  /*3580*/  HMMA.16816.F32 R76, R60.reuse, R18, R76 ;  /* 0x000000123c4c723c */ /* 0x040fe2000000184c */
[----:B------:R-:W-:Y:S02]  /*3590*/  FSEL R24, R10, -INF , !P4 ;  /* 0xff8000000a187808 */ /* 0x000fe40006000000 */
[----:B------:R-:W-:Y:S02]  /*35a0*/  FSEL R25, R8, -INF , !P4 ;  /* 0xff80000008197808 */ /* 0x000fe40006000000 */
[----:B------:R-:W-:Y:S02]  /*35b0*/  ISETP.GE.AND P4, PT, R15, R92, PT ;  /* 0x0000005c0f00720c */ /* 0x000fe40003f86270 */
[----:B------:R-:W-:Y:S01]  /*35c0*/  FSEL R75, R75, -INF , !P0 ;  /* 0xff8000004b4b7808 */ /* 0x000fe20004000000 */
[----:B----4-:R-:W-:Y:S01]  /*35d0*/  HMMA.16816.F32 R64, R60, R20, R64 ;  /* 0x000000143c40723c */ /* 0x010fe20000001840 */
[----:B------:R-:W-:-:S02]  /*35e0*/  FSEL R16, R73, -INF , !P0 ;  /* 0xff80000049107808 */ /* 0x000fc40004000000 */
[----:B------:R-:W-:Y:S02]  /*35f0*/  FSEL R17, R74, -INF , !P2 ;  /* 0xff8000004a117808 */ /* 0x000fe40005000000 */
[----:B------:R-:W-:Y:S02]  /*3600*/  FSEL R72, R72, -INF , !P2 ;  /* 0xff80000048487808 */ /* 0x000fe40005000000 */
[-C--:B------:R-:W-:Y:S01]  /*3610*/  ISETP.GE.AND P0, PT, R9, R92.reuse, PT ;  /* 0x0000005c0900720c */ /* 0x080fe20003f06270 */
[----:B------:R-:W-:Y:S01]  /*3620*/  HMMA.16816.F32 R48, R60, R22, R48 ;  /* 0x000000163c30723c */ /* 0x000fe20000001830 */
[C---:B------:R-:W-:Y:S02]  /*3630*/  IADD3 R15, R0.reuse, -0x18, RZ ;  /* 0xffffffe8000f7810 */ /* 0x040fe40007ffe0ff */
[----:B------:R-:W-:Y:S02]  /*3640*/  ISETP.GE.AND P2, PT, R13, R92, PT ;  /* 0x0000005c0d00720c */ /* 0x000fe40003f46270 */
[----:B------:R-:W-:-:S02]  /*3650*/  IADD3 R13, R0, -0x17, RZ ;  /* 0xffffffe9000d7810 */ /* 0x000fc40007ffe0ff */
[----:B------:R-:W-:Y:S02]  /*3660*/  FSEL R9, R46, -INF , !P1 ;  /* 0xff8000002e097808 */ /* 0x000fe40004800000 */
[----:B------:R-:W-:Y:S02]  /*3670*/  FSEL R14, R44, -INF , !P1 ;  /* 0xff8000002c0e7808 */ /* 0x000fe40004800000 */
[----:B------:R-:W-:Y:S02]  /*3680*/  ISETP.GE.AND P1, PT, R15, R92, PT ;  /* 0x0000005c0f00720c */ /* 0x000fe40003f26270 */
[----:B------:R-:W-:Y:S02]  /*3690*/  FSEL R203, R39, -INF , !P0 ;  /* 0xff80000027cb7808 */ /* 0x000fe40004000000 */
[----:B------:R-:W-:Y:S02]  /*36a0*/  FSEL R184, R37, -INF , !P0 ;  /* 0xff80000025b87808 */ /* 0x000fe40004000000 */
[----:B------:R-:W-:-:S02]  /*36b0*/  FSEL R15, R47, -INF , !P5 ;  /* 0xff8000002f0f7808 */ /* 0x000fc40006800000 */
[----:B------:R-:W-:Y:S02]  /*36c0*/  FSEL R12, R45, -INF , !P5 ;  /* 0xff8000002d0c7808 */ /* 0x000fe40006800000 */
[----:B------:R-:W-:Y:S02]  /*36d0*/  ISETP.GT.AND P0, PT, R2, 0x1, PT ;  /* 0x000000010200780c */ /* 0x000fe40003f04270 */
[----:B------:R-:W-:Y:S02]  /*36e0*/  ISETP.GE.AND P5, PT, R13, R92, PT ;  /* 0x0000005c0d00720c */ /* 0x000fe40003fa6270 */
[C---:B------:R-:W-:Y:S02]  /*36f0*/  IADD3 R13, R0.reuse, -0x10, RZ ;  /* 0xfffffff0000d7810 */ /* 0x040fe40007ffe0ff */
[----:B------:R-:W-:Y:S02]  /*3700*/  IADD3 R19, R0, -0xf, RZ ;  /* 0xfffffff100137810 */ /* 0x000fe40007ffe0ff */
[----:B------:R-:W-:-:S02]  /*3710*/  FSEL R21, R42, -INF , !P4 ;  /* 0xff8000002a157808 */ /* 0x000fc40006000000 */
[----:B------:R-:W-:Y:S02]  /*3720*/  FSEL R10, R40, -INF , !P4 ;  /* 0xff800000280a7808 */ /* 0x000fe40006000000 */
[-C--:B------:R-:W-:Y:S02]  /*3730*/  ISETP.GE.AND P4, PT, R13, R92.reuse, PT ;  /* 0x0000005c0d00720c */ /* 0x080fe40003f86270 */
[----:B------:R-:W-:Y:S02]  /*3740*/  FSEL R13, R43, -INF , !P3 ;  /* 0xff8000002b0d7808 */ /* 0x000fe40005800000 */
[----:B------:R-:W-:Y:S02]  /*3750*/  FSEL R8, R41, -INF , !P3 ;  /* 0xff80000029087808 */ /* 0x000fe40005800000 */
[----:B------:R-:W-:Y:S02]  /*3760*/  ISETP.GE.AND P3, PT, R19, R92, PT ;  /* 0x0000005c1300720c */ /* 0x000fe40003f66270 */
[----:B------:R-:W-:-:S02]  /*3770*/  IADD3 R19, R0, -0x8, RZ ;  /* 0xfffffff800137810 */ /* 0x000fc40007ffe0ff */
[----:B------:R-:W-:Y:S01]  /*3780*/  IADD3 R23, R0, -0x7, RZ ;  /* 0xfffffff900177810 */ /* 0x000fe20007ffe0ff */
[----:B------:R-:W-:Y:S01]  /*3790*/  IMAD.IADD R0, R90, 0x1, R85 ;  /* 0x000000015a007824 */ /* 0x000fe200078e0255 */
[----:B------:R-:W-:Y:S02]  /*37a0*/  FSEL R191, R38, -INF , !P2 ;  /* 0xff80000026bf7808 */ /* 0x000fe40005000000 */
[----:B------:R-:W-:Y:S02]  /*37b0*/  FSEL R194, R36, -INF , !P2 ;  /* 0xff80000024c27808 */ /* 0x000fe40005000000 */
[----:B------:R-:W-:Y:S02]  /*37c0*/  FSEL R201, R78, -INF , !P1 ;  /* 0xff8000004ec97808 */ /* 0x000fe40004800000 */
[----:B------:R-:W-:Y:S02]  /*37d0*/  FSEL R186, R76, -INF , !P1 ;  /* 0xff8000004cba7808 */ /* 0x000fe40004800000 */
[----:B------:R-:W-:-:S02]  /*37e0*/  FSEL R195, R67, -INF , !P3 ;  /* 0xff80000043c37808 */ /* 0x000fc40005800000 */
[----:B------:R-:W-:Y:S01]  /*37f0*/  FSEL R200, R65, -INF , !P3 ;  /* 0xff80000041c87808 */ /* 0x000fe20005800000 */
[----:B------:R-:W-:Y:S01]  /*3800*/  BAR.SYNC.DEFER_BLOCKING 0x0 ;  /* 0x0000000000007b1d */ /* 0x000fe20000010000 */
[-C--:B------:R-:W-:Y:S02]  /*3810*/  ISETP.GE.AND P2, PT, R19, R92.reuse, PT ;  /* 0x0000005c1300720c */ /* 0x080fe40003f46270 */
[----:B------:R-:W-:Y:S02]  /*3820*/  ISETP.GE.AND P1, PT, R23, R92, PT ;  /* 0x0000005c1700720c */ /* 0x000fe40003f26270 */
[----:B------:R-:W-:Y:S02]  /*3830*/  @!P0 LEA R242, P3, R86, c[0x0][0x168], 0x1 ;  /* 0x00005a0056f28a11 */ /* 0x000fe400078608ff */
        /* <DEDUP_REMOVED lines=8> */
[----:B------:R-:W-:Y:S01]  /*38c0*/  @!P0 LEA.HI.X R243, R86, c[0x0][0x16c], R89, 0x1, P3 ;  /* 0x00005b0056f38a11 */ /* 0x000fe200018f0c59 */
[----:B------:R-:W-:Y:S05]  /*38d0*/  @!P0 BRA `(.L_x_3924) ;  /* 0x000005d000008947 */ /* 0x000fea0003800000 */
[----:B------:R-:W-:Y:S05]  /*38e0*/  @!P6 BRA `(.L_x_3925) ;  /* 0x000003900000e947 */ /* 0x000fea0003800000 */
[----:B------:R-:W1:Y:S01]  /*38f0*/  I2F.RP R20, R84 ;  /* 0x0000005400147306 */ /* 0x000e620000209400 */
[----:B------:R-:W-:Y:S02]  /*3900*/  IADD3 R22, R4, -0x80, RZ ;  /* 0xffffff8004167810 */ /* 0x000fe40007ffe0ff */
[----:B------:R-:W-:Y:S02]  /*3910*/  IABS R18, R3 ;  /* 0x0000000300127213 */ /* 0x000fe40000000000 */
[----:B------:R-:W-:Y:S02]  /*3920*/  IABS R4, R22 ;  /* 0x0000001600047213 */ /* 0x000fe40000000000 */
[----:B------:R-:W-:Y:S02]  /*3930*/  LOP3.LUT R3, R3, c[0x0][0x2d0], RZ, 0x3c, !PT ;  /* 0x0000b40003037a12 */ /* 0x000fe400078e3cff */
[----:B------:R-:W-:-:S02]  /*3940*/  LOP3.LUT R22, R22, c[0x0][0x2d0], RZ, 0x3c, !PT ;  /* 0x0000b40016167a12 */ /* 0x000fc400078e3cff */
        /* <DEDUP_REMOVED lines=10> */
[----:B------:R-:W-:Y:S01]  /*39f0*/  IMAD.HI.U32 R20, R19, R4, RZ ;  /* 0x0000000413147227 */ /* 0x000fe200078e00ff */
[----:B------:R-:W-:-:S03]  /*3a00*/  IADD3 R23, -R27, RZ, RZ ;  /* 0x000000ff1b177210 */ /* 0x000fc60007ffe1ff */
[----:B------:R-:W-:Y:S02]  /*3a10*/  IMAD.MOV R19, RZ, RZ, -R20 ;  /* 0x000000ffff137224 */ /* 0x000fe400078e0a14 */
[C---:B------:R-:W-:Y:S01]  /*3a20*/  IMAD R23, R84.reuse, R23, R18 ;  /* 0x0000001754177224 */ /* 0x040fe200078e0212 */
[----:B------:R-:W-:Y:S01]  /*3a30*/  LOP3.LUT R18, RZ, c[0x0][0x2d0], RZ, 0x33, !PT ;  /* 0x0000b400ff127a12 */ /* 0x000fe200078e33ff */
        /* <DEDUP_REMOVED lines=9> */
[----:B------:R-:W-:-:S07]  /*3ad0*/  ISETP.NE.AND P1, PT, RZ, c[0x0][0x2d0], PT ;  /* 0x0000b400ff007a0c */ /* 0x000fce0003f25270 */
[----:B------:R-:W-:Y:S02]  /*3ae0*/  @P5 IADD3 R27, R27, 0x1, RZ ;  /* 0x000000011b1b5810 */ /* 0x000fe40007ffe0ff */
[----:B------:R-:W-:-:S03]  /*3af0*/  @P4 IADD3 R20, R20, 0x1, RZ ;  /* 0x0000000114144810 */ /* 0x000fc60007ffe0ff */
[----:B------:R-:W-:Y:S02]  /*3b00*/  @!P2 IMAD.MOV R27, RZ, RZ, -R27 ;  /* 0x000000ffff1ba224 */ /* 0x000fe400078e0a1b */
[----:B------:R-:W-:-:S03]  /*3b10*/  @!P0 IMAD.MOV R20, RZ, RZ, -R20 ;  /* 0x000000ffff148224 */ /* 0x000fc600078e0a14 */
[C---:B------:R-:W-:Y:S02]  /*3b20*/  SEL R3, R18.reuse, R27, !P1 ;  /* 0x0000001b12037207 */ /* 0x040fe40004800000 */
[----:B------:R-:W-:-:S03]  /*3b30*/  SEL R18, R18, R20, !P1 ;  /* 0x0000001412127207 */ /* 0x000fc60004800000 */
[----:B------:R-:W-:-:S04]  /*3b40*/  IMAD.WIDE R30, R3, 0x4, R238 ;  /* 0x00000004031e7825 */ /* 0x000fc800078e02ee */
[----:B------:R-:W-:Y:S01]  /*3b50*/  IMAD.WIDE R28, R18, 0x4, R238 ;  /* 0x00000004121c7825 */ /* 0x000fe200078e02ee */
[----:B------:R-:W2:Y:S04]  /*3b60*/  LDG.E R4, [R30.64] ;  /* 0x0000000c1e047981 */ /* 0x000ea8000c1e1900 */
[----:B------:R-:W2:Y:S01]  /*3b70*/  LDG.E R19, [R28.64] ;  /* 0x0000000c1c137981 */ /* 0x000ea2000c1e1900 */
[----:B------:R-:W-:Y:S01]  /*3b80*/  IADD3 R3, R3, -R18, RZ ;  /* 0x8000001203037210 */ /* 0x000fe20007ffe0ff */
[----:B------:R-:W-:-:S04]  /*3b90*/  IMAD.MOV.U32 R18, RZ, RZ, 0x40 ;  /* 0x00000040ff127424 */ /* 0x000fc800078e00ff */
[----:B------:R-:W-:-:S04]  /*3ba0*/  IMAD R18, R3, c[0x0][0x2d0], -R18 ;  /* 0x0000b40003127a24 */ /* 0x000fc800078e0a12 */
[----:B------:R-:W-:Y:S01]  /*3bb0*/  IMAD.WIDE.U32 R22, R18, c[0x0][0x198], RZ ;  /* 0x0000660012167a25 */ /* 0x000fe200078e00ff */
[----:B------:R-:W-:-:S05]  /*3bc0*/  SHF.R.S32.HI R3, RZ, 0x1f, R18 ;  /* 0x0000001fff037819 */ /* 0x000fca0000011412 */
[----:B------:R-:W-:-:S04]  /*3bd0*/  IMAD R3, R3, c[0x0][0x198], RZ ;  /* 0x0000660003037a24 */ /* 0x000fc800078e02ff */
[----:B------:R-:W-:-:S05]  /*3be0*/  IMAD R3, R18, c[0x0][0x19c], R3 ;  /* 0x0000670012037a24 */ /* 0x000fca00078e0203 */
[----:B------:R-:W-:Y:S01]  /*3bf0*/  IADD3 R23, R23, R3, RZ ;  /* 0x0000000317177210 */ /* 0x000fe20007ffe0ff */
[----:B--2---:R-:W-:-:S04]  /*3c00*/  IMAD.IADD R19, R19, 0x1, -R4 ;  /* 0x0000000113137824 */ /* 0x004fc800078e0a04 */
[----:B------:R-:W-:Y:S01]  /*3c10*/  IMAD.WIDE.U32 R22, R19, c[0x0][0x180], R22 ;  /* 0x0000600013167a25 */ /* 0x000fe200078e0016 */
[----:B------:R-:W-:-:S05]  /*3c20*/  SHF.R.S32.HI R4, RZ, 0x1f, R19 ;  /* 0x0000001fff047819 */ /* 0x000fca0000011413 */
[----:B------:R-:W-:-:S04]  /*3c30*/  IMAD R4, R4, c[0x0][0x180], RZ ;  /* 0x0000600004047a24 */ /* 0x000fc800078e02ff */
[----:B------:R-:W-:-:S04]  /*3c40*/  IMAD R4, R19, c[0x0][0x184], R4 ;  /* 0x0000610013047a24 */ /* 0x000fc800078e0204 */
[----:B------:R-:W-:Y:S01]  /*3c50*/  IMAD.IADD R3, R23, 0x1, R4 ;  /* 0x0000000117037824 */ /* 0x000fe200078e0204 */
[----:B------:R-:W-:Y:S01]  /*3c60*/  MOV R4, R22 ;  /* 0x0000001600047202 */ /* 0x000fe20000000f00 */
[----:B------:R-:W-:Y:S05]  /*3c70*/  BRA `(.L_x_3926) ;  /* 0x0000002000007947 */ /* 0x000fea0003800000 */
.L_x_3925:
[----:B------:R-:W-:-:S04]  /*3c80*/  LEA R4, -R6, RZ, 0x6 ;  /* 0x000000ff06047211 */ /* 0x000fc800078e31ff */
[----:B------:R-:W-:Y:S02]  /*3c90*/  SHF.R.S32.HI R3, RZ, 0x1f, R4 ;  /* 0x0000001fff037819 */ /* 0x000fe40000011404 */
.L_x_3926:
[----:B------:R-:W-:Y:S01]  /*3ca0*/  IADD3 R86, P0, R4, R86, RZ ;  /* 0x0000005604567210 */ /* 0x000fe20007f1e0ff */
[----:B------:R-:W-:Y:S02]  /*3cb0*/  IMAD.MOV.U32 R23, RZ, RZ, 0x5 ;  /* 0x00000005ff177424 */ /* 0x000fe400078e00ff */
[----:B------:R-:W-:Y:S01]  /*3cc0*/  IMAD.SHL.U32 R19, R6, 0x20, RZ ;  /* 0x0000002006137824 */ /* 0x000fe200078e00ff */
[----:B------:R-:W-:Y:S01]  /*3cd0*/  LEA R242, P1, R86, c[0x0][0x168], 0x1 ;  /* 0x00005a0056f27a11 */ /* 0x000fe200078208ff */
[----:B------:R-:W-:Y:S01]  /*3ce0*/  IMAD.X R3, R3, 0x1, R89, P0 ;  /* 0x0000000103037824 */ /* 0x000fe200000e0659 */
[----:B------:R-:W-:Y:S02]  /*3cf0*/  SHF.L.U64.HI R6, R6, R23, c[0x0][0x19c] ;  /* 0x0000670006067619 */ /* 0x000fe40000010217 */
[----:B------:R-:W-:Y:S02]  /*3d00*/  IADD3 R22, P0, R19, R242, RZ ;  /* 0x000000f213167210 */ /* 0x000fe40007f1e0ff */
[----:B------:R-:W-:-:S02]  /*3d10*/  LEA.HI.X R243, R86, c[0x0][0x16c], R3, 0x1, P1 ;  /* 0x00005b0056f37a11 */ /* 0x000fc400008f0c03 */
[----:B------:R-:W-:-:S03]  /*3d20*/  IADD3 R18, P1, R19, R22, RZ ;  /* 0x0000001613127210 */ /* 0x000fc60007f3e0ff */
[C---:B------:R-:W-:Y:S01]  /*3d30*/  IMAD.X R23, R6.reuse, 0x1, R243, P0 ;  /* 0x0000000106177824 */ /* 0x040fe200000e06f3 */
[----:B------:R-:W-:Y:S01]  /*3d40*/  @!PT LDS RZ, [RZ] ;  /* 0x00000000fffff984 */ /* 0x000fe20000000800 */
[----:B------:R-:W-:Y:S01]  /*3d50*/  @!PT LDS RZ, [RZ] ;  /* 0x00000000fffff984 */ /* 0x000fe20000000800 */
[----:B------:R-:W-:Y:S01]  /*3d60*/  @!PT LDS RZ, [RZ] ;  /* 0x00000000fffff984 */ /* 0x000fe20000000800 */
[----:B------:R1:W-:Y:S01]  /*3d70*/  LDGSTS.E.BYPASS.LTC128B.128 [R237+0x8000], [R242.64] ;  /* 0x08000000f2ed7fae */ /* 0x0003e2000b901d4c */
[----:B------:R-:W-:Y:S02]  /*3d80*/  IADD3 R28, P0, R19, R18, RZ ;  /* 0x00000012131c7210 */ /* 0x000fe40007f1e0ff */
[C---:B------:R-:W-:Y:S01]  /*3d90*/  IMAD.X R19, R6.reuse, 0x1, R23, P1 ;  /* 0x0000000106137824 */ /* 0x040fe200008e0617 */
[----:B------:R1:W-:Y:S03]  /*3da0*/  LDGSTS.E.BYPASS.LTC128B.128 [R237+0xa000], [R242.64+0x80] ;  /* 0x0a000080f2ed7fae */ /* 0x0003e6000b901d4c */
[----:B------:R-:W-:Y:S01]  /*3db0*/  IMAD.X R29, R6, 0x1, R19, P0 ;  /* 0x00000001061d7824 */ /* 0x000fe200000e0613 */
[----:B------:R1:W-:Y:S04]  /*3dc0*/  LDGSTS.E.BYPASS.LTC128B.128 [R237+0xc000], [R242.64+0x100] ;  /* 0x0c000100f2ed7fae */ /* 0x0003e8000b901d4c */
[----:B------:R1:W-:Y:S04]  /*3dd0*/  LDGSTS.E.BYPASS.LTC128B.128 [R237+0xe000], [R242.64+0x180] ;  /* 0x0e000180f2ed7fae */ /* 0x0003e8000b901d4c */
[----:B------:R1:W-:Y:S04]  /*3de0*/  LDGSTS.E.BYPASS.LTC128B.128 [R237+0x8800], [R22.64] ;  /* 0x0880000016ed7fae */ /* 0x0003e8000b901d4c */
[----:B------:R1:W-:Y:S04]  /*3df0*/  LDGSTS.E.BYPASS.LTC128B.128 [R237+0xa800], [R22.64+0x80] ;  /* 0x0a80008016ed7fae */ /* 0x0003e8000b901d4c */
        /* <DEDUP_REMOVED lines=10> */
[----:B------:R-:W0:Y:S02]  /*3ea0*/  LDGDEPBAR ;  /* 0x00000000000079af */ /* 0x000e240000000000 */
.L_x_3924:
        /* <DEDUP_REMOVED lines=27> */
[----:B-1----:R-:W-:Y:S02]  /*4060*/  FMNMX.FTZ R23, R189, R4, !PT ;  /* 0x00000004bd177209 */ /* 0x002fe40007810000 */
[----:B------:R-:W-:Y:S02]  /*4070*/  FMNMX.FTZ R6, R196, R3, !PT ;  /* 0x00000003c4067209 */ /* 0x000fe40007810000 */
[----:B------:R-:W-:Y:S02]  /*4080*/  FMNMX.FTZ R23, R188, R23, !PT ;  /* 0x00000017bc177209 */ /* 0x000fe40007810000 */
[----:B------:R-:W-:Y:S01]  /*4090*/  SHF.L.U32 R228, R0, 0x1, RZ ;  /* 0x0000000100e47819 */ /* 0x000fe200000006ff */
[----:B------:R-:W1:Y:S03]  /*40a0*/  SHFL.BFLY PT, R19, R6, 0x2, 0x1f ;  /* 0x0c401f0006137f89 */ /* 0x000e6600000e0000 */
[-C--:B------:R-:W-:Y:S01]  /*40b0*/  LEA R226, R7, R228.reuse, 0x1 ;  /* 0x000000e407e27211 */ /* 0x080fe200078e08ff */
[----:B------:R-:W2:Y:S01]  /*40c0*/  SHFL.BFLY PT, R4, R23, 0x2, 0x1f ;  /* 0x0c401f0017047f89 */ /* 0x000ea200000e0000 */
[----:B------:R-:W-:-:S02]  /*40d0*/  LEA R225, R5, R228, 0x1 ;  /* 0x000000e405e17211 */ /* 0x000fc400078e08ff */
        /* <DEDUP_REMOVED lines=10> */
[----:B------:R-:W3:Y:S04]  /*4180*/  LDSM.16.MT88.4 R76, [R226+0x12000] ;  /* 0x01200000e24c783b */ /* 0x000ee80000004200 */
[----:B------:R-:W4:Y:S04]  /*4190*/  LDSM.16.MT88.4 R84, [R225+0x12000] ;  /* 0x01200000e154783b */ /* 0x000f280000004200 */
[----:B------:R-:W5:Y:S04]  /*41a0*/  LDSM.16.MT88.4 R92, [R224+0x12000] ;  /* 0x01200000e05c783b */ /* 0x000f680000004200 */
[----:B------:R-:W3:Y:S01]  /*41b0*/  LDSM.16.MT88.4 R100, [R228+0x14000] ;  /* 0x01400000e464783b */ /* 0x000ee20000004200 */
[----:B-1----:R-:W-:-:S03]  /*41c0*/  FMNMX.FTZ R164, R19, R164, !PT ;  /* 0x000000a413a47209 */ /* 0x002fc60007810000 */
[----:B------:R-:W1:Y:S01]  /*41d0*/  LDSM.16.MT88.4 R108, [R226+0x14000] ;  /* 0x01400000e26c783b */ /* 0x000e620000004200 */
[----:B--2---:R-:W-:Y:S01]  /*41e0*/  FMNMX.FTZ R3, R4, R3, !PT ;  /* 0x0000000304037209 */ /* 0x004fe20007810000 */
[C---:B------:R-:W-:Y:S01]  /*41f0*/  FMUL.FTZ R199, R164.reuse, c[0x0][0x23c] ;  /* 0x00008f00a4c77a20 */ /* 0x040fe20000410000 */
[----:B------:R-:W-:Y:S01]  /*4200*/  FSETP.NEU.FTZ.AND P0, PT, R164, -INF , PT ;  /* 0xff800000a400780b */ /* 0x000fe20003f1d000 */
[----:B------:R-:W2:Y:S02]  /*4210*/  LDSM.16.MT88.4 R116, [R225+0x14000] ;  /* 0x01400000e174783b */ /* 0x000ea40000004200 */
[----:B------:R-:W-:Y:S01]  /*4220*/  FMUL.FTZ R190, R3, c[0x0][0x23c] ;  /* 0x00008f0003be7a20 */ /* 0x000fe20000410000 */
[----:B------:R-:W-:Y:S01]  /*4230*/  FSEL R199, R199, RZ, P0 ;  /* 0x000000ffc7c77208 */ /* 0x000fe20000000000 */
[----:B------:R-:W1:Y:S01]  /*4240*/  LDSM.16.MT88.4 R124, [R224+0x14000] ;  /* 0x01400000e07c783b */ /* 0x000e620000004200 */
[----:B------:R-:W-:-:S03]  /*4250*/  FSETP.NEU.FTZ.AND P0, PT, R3, -INF , PT ;  /* 0xff8000000300780b */ /* 0x000fc60003f1d000 */
[--C-:B------:R-:W-:Y:S01]  /*4260*/  FFMA.FTZ R180, R25, c[0x0][0x23c], -R199.reuse ;  /* 0x00008f0019b47a23 */ /* 0x100fe200000108c7 */
[----:B------:R-:W-:Y:S01]  /*4270*/  FSEL R190, R190, RZ, P0 ;  /* 0x000000ffbebe7208 */ /* 0x000fe20000000000 */
[--C-:B------:R-:W-:Y:S01]  /*4280*/  FFMA.FTZ R179, R26, c[0x0][0x23c], -R199.reuse ;  /* 0x00008f001ab37a23 */ /* 0x100fe200000108c7 */
[----:B------:R-:W1:Y:S01]  /*4290*/  LDSM.16.MT88.4 R132, [R228+0x16000] ;  /* 0x01600000e484783b */ /* 0x000e620000004200 */
[--C-:B------:R-:W-:Y:S01]  /*42a0*/  FFMA.FTZ R177, R72, c[0x0][0x23c], -R199.reuse ;  /* 0x00008f0048b17a23 */ /* 0x100fe200000108c7 */
[----:B------:R-:W-:Y:S01]  /*42b0*/  ISETP.GE.AND P0, PT, R2, 0x2, PT ;  /* 0x000000020200780c */ /* 0x000fe20003f06270 */
[----:B------:R-:W-:Y:S01]  /*42c0*/  FFMA.FTZ R174, R16, c[0x0][0x23c], -R199 ;  /* 0x00008f0010ae7a23 */ /* 0x000fe200000108c7 */
[----:B------:R-:W1:Y:S01]  /*42d0*/  LDSM.16.MT88.4 R156, [R226+0x16000] ;  /* 0x01600000e29c783b */ /* 0x000e620000004200 */
[--C-:B------:R-:W-:Y:S01]  /*42e0*/  FFMA.FTZ R182, R24, c[0x0][0x23c], -R190.reuse ;  /* 0x00008f0018b67a23 */ /* 0x100fe200000108be */
[----:B------:R-:W-:Y:S01]  /*42f0*/  MUFU.EX2 R180, R180 ;  /* 0x000000b400b47308 */ /* 0x000fe20000000800 */
[--C-:B------:R-:W-:Y:S01]  /*4300*/  FFMA.FTZ R181, R11, c[0x0][0x23c], -R190.reuse ;  /* 0x00008f000bb57a23 */ /* 0x100fe200000108be */
[----:B------:R-:W1:Y:S01]  /*4310*/  LDSM.16.MT88.4 R144, [R225+0x16000] ;  /* 0x01600000e190783b */ /* 0x000e620000004200 */
[----:B------:R-:W-:-:S02]  /*4320*/  FFMA.FTZ R183, R17, c[0x0][0x23c], -R190 ;  /* 0x00008f0011b77a23 */ /* 0x000fc400000108be */
[--C-:B------:R-:W-:Y:S01]  /*4330*/  FFMA.FTZ R176, R75, c[0x0][0x23c], -R190.reuse ;  /* 0x00008f004bb07a23 */ /* 0x100fe200000108be */
[----:B------:R-:W1:Y:S01]  /*4340*/  LDSM.16.MT88.4 R4, [R224+0x16000] ;  /* 0x01600000e004783b */ /* 0x000e620000004200 */
[--C-:B------:R-:W-:Y:S01]  /*4350*/  FFMA.FTZ R172, R10, c[0x0][0x23c], -R199.reuse ;  /* 0x00008f000aac7a23 */ /* 0x100fe200000108c7 */
[----:B------:R-:W2:Y:S01]  /*4360*/  MUFU.EX2 R179, R179 ;  /* 0x000000b300b37308 */ /* 0x000ea20000000800 */
[--C-:B------:R-:W-:Y:S01]  /*4370*/  FFMA.FTZ R165, R8, c[0x0][0x23c], -R199.reuse ;  /* 0x00008f0008a57a23 */ /* 0x100fe200000108c7 */
[----:B------:R-:W-:Y:S01]  /*4380*/  LDSM.16.MT88.4 R16, [R228+0x10800] ;  /* 0x01080000e410783b */ /* 0x000fe20000004200 */
[--C-:B------:R-:W-:Y:S02]  /*4390*/  FFMA.FTZ R175, R9, c[0x0][0x23c], -R190.reuse ;  /* 0x00008f0009af7a23 */ /* 0x100fe400000108be */
[--C-:B------:R-:W-:Y:S01]  /*43a0*/  FFMA.FTZ R178, R14, c[0x0][0x23c], -R199.reuse ;  /* 0x00008f000eb27a23 */ /* 0x100fe200000108c7 */
[----:B------:R-:W1:Y:S01]  /*43b0*/  LDSM.16.MT88.4 R8, [R226+0x10800] ;  /* 0x01080000e208783b */ /* 0x000e620000004200 */
[----:B------:R-:W-:Y:S01]  /*43c0*/  FFMA.FTZ R173, R12, c[0x0][0x23c], -R199 ;  /* 0x00008f000cad7a23 */ /* 0x000fe200000108c7 */
[----:B------:R-:W-:Y:S01]  /*43d0*/  MUFU.EX2 R177, R177 ;  /* 0x000000b100b17308 */ /* 0x000fe20000000800 */
[--C-:B------:R-:W-:Y:S01]  /*43e0*/  FFMA.FTZ R166, R15, c[0x0][0x23c], -R190.reuse ;  /* 0x00008f000fa67a23 */ /* 0x100fe200000108be */
[----:B------:R-:W-:Y:S01]  /*43f0*/  LDSM.16.MT88.4 R28, [R228+0x14800] ;  /* 0x01480000e41c783b */ /* 0x000fe20000004200 */
[----:B------:R-:W-:-:S02]  /*4400*/  FFMA.FTZ R167, R21, c[0x0][0x23c], -R190 ;  /* 0x00008f0015a77a23 */ /* 0x000fc400000108be */
[--C-:B------:R-:W-:Y:S01]  /*4410*/  FFMA.FTZ R0, R13, c[0x0][0x23c], -R190.reuse ;  /* 0x00008f000d007a23 */ /* 0x100fe200000108be */
[----:B------:R-:W-:Y:S01]  /*4420*/  LDSM.16.MT88.4 R20, [R225+0x10800] ;  /* 0x01080000e114783b */ /* 0x000fe20000004200 */
[--C-:B------:R-:W-:Y:S01]  /*4430*/  FFMA.FTZ R185, R194, c[0x0][0x23c], -R199.reuse ;  /* 0x00008f00c2b97a23 */ /* 0x100fe200000108c7 */
[----:B------:R-:W3:Y:S01]  /*4440*/  MUFU.EX2 R174, R174 ;  /* 0x000000ae00ae7308 */ /* 0x000ee20000000800 */
[----:B--2---:R-:W-:Y:S01]  /*4450*/  F2FP.PACK_AB R148, R179, R180 ;  /* 0x000000b4b394723e */ /* 0x004fe200000000ff */
[----:B------:R-:W2:Y:S01]  /*4460*/  LDSM.16.MT88.4 R12, [R224+0x10800] ;  /* 0x01080000e00c783b */ /* 0x000ea20000004200 */
        /* <DEDUP_REMOVED lines=9> */
[----:B------:R-:W-:Y:S01]  /*4500*/  LDSM.16.MT88.4 R24, [R226+0x14800] ;  /* 0x01480000e218783b */ /* 0x000fe20000004200 */
[----:B------:R-:W-:Y:S01]  /*4510*/  FFMA.FTZ R193, R193, c[0x0][0x23c], -R190 ;  /* 0x00008f00c1c17a23 */ /* 0x000fe200000108be */
[----:B------:R-:W1:Y:S01]  /*4520*/  MUFU.EX2 R181, R181 ;  /* 0x000000b500b57308 */ /* 0x000e620000000800 */
[----:B---3--:R-:W-:Y:S01]  /*4530*/  F2FP.PACK_AB R150, R174, R177 ;  /* 0x000000b1ae96723e */ /* 0x008fe200000000ff */
        /* <DEDUP_REMOVED lines=8> */
[----:B------:R-:W3:Y:S01]  /*45c0*/  MUFU.EX2 R176, R176 ;  /* 0x000000b000b07308 */ /* 0x000ee20000000800 */
[----:B-1----:R-:W-:Y:S01]  /*45d0*/  F2FP.PACK_AB R149, R181, R182 ;  /* 0x000000b6b595723e */ /* 0x002fe200000000ff */
[----:B------:R-:W-:Y:S02]  /*45e0*/  FFMA.FTZ R188, R188, c[0x0][0x23c], -R190 ;  /* 0x00008f00bcbc7a23 */ /* 0x000fe400000108be */
[----:B------:R-:W-:Y:S02]  /*45f0*/  FADD.FTZ R180, R180, R179 ;  /* 0x000000b3b4b47221 */ /* 0x000fe40000010000 */
[----:B------:R-:W-:-:S02]  /*4600*/  FADD.FTZ R182, R182, R181 ;  /* 0x000000b5b6b67221 */ /* 0x000fc40000010000 */
[----:B------:R-:W-:Y:S01]  /*4610*/  MUFU.EX2 R178, R178 ;  /* 0x000000b200b27308 */ /* 0x000fe20000000800 */
[----:B------:R-:W-:-:S04]  /*4620*/  FADD.FTZ R177, R177, R180 ;  /* 0x000000b4b1b17221 */ /* 0x000fc80000010000 */
[----:B------:R-:W-:Y:S01]  /*4630*/  FADD.FTZ R177, R174, R177 ;  /* 0x000000b1aeb17221 */ /* 0x000fe20000010000 */
[----:B---3--:R-:W-:Y:S02]  /*4640*/  F2FP.PACK_AB R151, R176, R183 ;  /* 0x000000b7b097723e */ /* 0x008fe400000000ff */
        /* <DEDUP_REMOVED lines=14> */
[----:B------:R-:W1:Y:S06]  /*4730*/  MUFU.EX2 R0, R0 ;  /* 0x0000000000007308 */ /* 0x000e6c0000000800 */
[C---:B------:R-:W-:Y:S02]  /*4740*/  HMMA.16816.F32 R72, R148.reuse, R76, RZ ;  /* 0x0000004c9448723c */ /* 0x040fe400000018ff */
[----:B------:R-:W-:Y:S06]  /*4750*/  MUFU.EX2 R185, R185 ;  /* 0x000000b900b97308 */ /* 0x000fec0000000800 */
[C---:B----4-:R-:W-:Y:S02]  /*4760*/  HMMA.16816.F32 R80, R148.reuse, R84, RZ ;  /* 0x000000549450723c */ /* 0x050fe400000018ff */
[----:B------:R-:W4:Y:S06]  /*4770*/  MUFU.EX2 R184, R184 ;  /* 0x000000b800b87308 */ /* 0x000f2c0000000800 */
[C---:B-----5:R-:W-:Y:S02]  /*4780*/  HMMA.16816.F32 R88, R148.reuse, R92, RZ ;  /* 0x0000005c9458723c */ /* 0x060fe400000018ff */
        /* <DEDUP_REMOVED lines=97> */
[----:B----4-:R-:W-:Y:S01]  /*4da0*/  F2FP.PACK_AB R4, R184, R185 ;  /* 0x000000b9b804723e */ /* 0x010fe200000000ff */
[----:B------:R-:W-:Y:S01]  /*4db0*/  FADD.FTZ R185, R185, R172 ;  /* 0x000000acb9b97221 */ /* 0x000fe20000010000 */
[----:B-----5:R-:W-:Y:S01]  /*4dc0*/  F2FP.PACK_AB R5, R194, R191 ;  /* 0x000000bfc205723e */ /* 0x020fe200000000ff */
        /* <DEDUP_REMOVED lines=27> */
[C---:B------:R-:W-:Y:S08]  /*4f80*/  HMMA.16816.F32 R80, R4.reuse, R32, R80 ;  /* 0x000000200450723c */ /* 0x040ff00000001850 */
[C---:B------:R-:W-:Y:S01]  /*4f90*/  HMMA.16816.F32 R84, R4.reuse, R34, R84 ;  /* 0x000000220454723c */ /* 0x040fe20000001854 */
[----:B------:R-:W-:Y:S07]  /*4fa0*/  LDSM.16.MT88.4 R32, [R224+0x17000] ;  /* 0x01700000e020783b */ /* 0x000fee0000004200 */
        /* <DEDUP_REMOVED lines=77> */
[C---:B------:R-:W-:Y:S08]  /*5480*/  HMMA.16816.F32 R152, R4.reuse, R16, R152 ;  /* 0x000000100498723c */ /* 0x040ff00000001898 */
[----:B------:R-:W-:Y:S01]  /*5490*/  HMMA.16816.F32 R148, R4, R18, R148 ;  /* 0x000000120494723c */ /* 0x000fe20000001894 */
[----:B------:R-:W-:Y:S07]  /*54a0*/  @!P0 BRA `(.L_x_3927) ;  /* 0x0000386000008947 */ /* 0x000fee0003800000 */
[----:B------:R-:W-:Y:S01]  /*54b0*/  ULDC UR10, c[0x0][0x1a0] ;  /* 0x00006800000a7ab9 */ /* 0x000fe20000000800 */
[----:B------:R-:W-:Y:S01]  /*54c0*/  IADD3 R246, R2, -0x2, RZ ;  /* 0xfffffffe02f67810 */ /* 0x000fe20007ffe0ff */
[----:B------:R-:W-:Y:S01]  /*54d0*/  ULEA UR4, -UR10, URZ, 0x6 ;  /* 0x0000003f0a047291 */ /* 0x000fe2000f8e313f */
[----:B------:R-:W-:Y:S01]  /*54e0*/  IMAD.MOV.U32 R0, RZ, RZ, R3 ;  /* 0x000000ffff007224 */ /* 0x000fe200078e0003 */
[----:B------:R-:W-:Y:S01]  /*54f0*/  UMOV UR8, 0x5 ;  /* 0x0000000500087882 */ /* 0x000fe20000000000 */
[----:B------:R-:W-:Y:S01]  /*5500*/  IMAD.MOV.U32 R165, RZ, RZ, R164 ;  /* 0x000000ffffa57224 */ /* 0x000fe200078e00a4 */
[----:B------:R-:W-:-:S02]  /*5510*/  USHF.R.S32.HI UR5, URZ, 0x1f, UR4 ;  /* 0x0000001f3f057899 */ /* 0x000fc40008011404 */
[----:B------:R-:W-:Y:S01]  /*5520*/  ULDC UR9, c[0x0][0x1a4] ;  /* 0x0000690000097ab9 */ /* 0x000fe20000000800 */
[----:B------:R-:W-:Y:S01]  /*5530*/  MOV R245, UR4 ;  /* 0x0000000400f57c02 */ /* 0x000fe20008000f00 */
[----:B------:R-:W-:Y:S02]  /*5540*/  USHF.L.U64.HI UR9, UR10, UR8, UR9 ;  /* 0x000000080a097299 */ /* 0x000fe40008010209 */
[----:B------:R-:W-:Y:S01]  /*5550*/  MOV R244, UR5 ;  /* 0x0000000500f47c02 */ /* 0x000fe20008000f00 */
[----:B------:R-:W-:Y:S02]  /*5560*/  USHF.L.U32 UR10, UR10, 0x5, URZ ;  /* 0x000000050a0a7899 */ /* 0x000fe4000800063f */
[----:B------:R-:W-:Y:S02]  /*5570*/  ULDC UR4, c[0x0][0x19c] ;  /* 0x0000670000047ab9 */ /* 0x000fe40000000800 */
.L_x_3931:
[----:B------:R-:W-:Y:S01]  /*5580*/  MOV R6, R245 ;  /* 0x000000f500067202 */ /* 0x000fe20000000f00 */
[----:B------:R-:W-:Y:S04]  /*5590*/  DEPBAR.LE SB0, 0x0 ;  /* 0x000080000000791a */ /* 0x000fe80000000000 */
[----:B------:R-:W-:Y:S01]  /*55a0*/  BAR.SYNC.DEFER_BLOCKING 0x0 ;  /* 0x0000000000007b1d */ /* 0x000fe20000010000 */
[----:B------:R-:W-:Y:S05]  /*55b0*/  MOV R3, R244 ;  /* 0x000000f400037202 */ /* 0x000fea0000000f00 */
[----:B------:R-:W-:-:S05]  /*55c0*/  @!P6 BRA `(.L_x_3928) ;  /* 0x000003b00000e947 */ /* 0x000fca0003800000 */
[----:B------:R-:W-:Y:S04]  /*55d0*/  IABS R2, c[0x0][0x2d0] ;  /* 0x0000b40000027a13 */ /* 0x000fe80000000000 */
[----:B------:R-:W1:Y:S10]  /*55e0*/  I2F.RP R7, R2 ;  /* 0x0000000200077306 */ /* 0x000e740000209400 */
[----:B-1----:R-:W1:Y:S02]  /*55f0*/  MUFU.RCP R3, R7 ;  /* 0x0000000700037308 */ /* 0x002e640000001000 */
[----:B-1----:R-:W-:Y:S01]  /*5600*/  IADD3 R8, R3, 0xffffffe, RZ ;  /* 0x0ffffffe03087810 */ /* 0x002fe20007ffe0ff */
[----:B------:R-:W-:Y:S07]  /*5610*/  IMAD.SHL.U32 R3, R246, 0x40, RZ ;  /* 0x00000040f6037824 */ /* 0x000fee00078e00ff */
[----:B------:R-:W1:Y:S01]  /*5620*/  F2I.FTZ.U32.TRUNC.NTZ R9, R8 ;  /* 0x0000000800097305 */ /* 0x000e62000021f000 */
[----:B------:R-:W-:Y:S02]  /*5630*/  IABS R4, R3 ;  /* 0x0000000300047213 */ /* 0x000fe40000000000 */
[C---:B------:R-:W-:Y:S02]  /*5640*/  IADD3 R10, R3.reuse, 0x40, RZ ;  /* 0x00000040030a7810 */ /* 0x040fe40007ffe0ff */
[----:B------:R-:W-:Y:S02]  /*5650*/  LOP3.LUT R3, R3, c[0x0][0x2d0], RZ, 0x3c, !PT ;  /* 0x0000b40003037a12 */ /* 0x000fe400078e3cff */
[----:B------:R-:W-:Y:S02]  /*5660*/  IABS R6, R10 ;  /* 0x0000000a00067213 */ /* 0x000fe40000000000 */
[----:B------:R-:W-:Y:S02]  /*5670*/  LOP3.LUT R10, R10, c[0x0][0x2d0], RZ, 0x3c, !PT ;  /* 0x0000b4000a0a7a12 */ /* 0x000fe400078e3cff */
[----:B------:R-:W-:Y:S02]  /*5680*/  ISETP.GE.AND P0, PT, R3, RZ, PT ;  /* 0x000000ff0300720c */ /* 0x000fe40003f06270 */
[----:B------:R-:W-:Y:S01]  /*5690*/  ISETP.GE.AND P2, PT, R10, RZ, PT ;  /* 0x000000ff0a00720c */ /* 0x000fe20003f46270 */
[--C-:B-1----:R-:W-:Y:S02]  /*56a0*/  IMAD.MOV R5, RZ, RZ, -R9.reuse ;  /* 0x000000ffff057224 */ /* 0x102fe400078e0a09 */
[----:B------:R-:W-:Y:S02]  /*56b0*/  IMAD.MOV.U32 R8, RZ, RZ, RZ ;  /* 0x000000ffff087224 */ /* 0x000fe400078e00ff */
[----:B------:R-:W-:Y:S04]  /*56c0*/  IMAD R5, R5, R2, RZ ;  /* 0x0000000205057224 */ /* 0x000fe800078e02ff */
[----:B------:R-:W-:Y:S06]  /*56d0*/  IMAD.HI.U32 R9, R9, R5, R8 ;  /* 0x0000000509097227 */ /* 0x000fec00078e0008 */
[C---:B------:R-:W-:Y:S04]  /*56e0*/  IMAD.HI.U32 R8, R9.reuse, R4, RZ ;  /* 0x0000000409087227 */ /* 0x040fe800078e00ff */
[----:B------:R-:W-:Y:S04]  /*56f0*/  IMAD.HI.U32 R9, R9, R6, RZ ;  /* 0x0000000609097227 */ /* 0x000fe800078e00ff */
[----:B------:R-:W-:Y:S02]  /*5700*/  IMAD.MOV R5, RZ, RZ, -R8 ;  /* 0x000000ffff057224 */ /* 0x000fe400078e0a08 */
[----:B------:R-:W-:Y:S02]  /*5710*/  IMAD.MOV R7, RZ, RZ, -R9 ;  /* 0x000000ffff077224 */ /* 0x000fe400078e0a09 */
[C---:B------:R-:W-:Y:S02]  /*5720*/  IMAD R4, R2.reuse, R5, R4 ;  /* 0x0000000502047224 */ /* 0x040fe400078e0204 */
        /* <DEDUP_REMOVED lines=9> */
[----:B------:R-:W-:Y:S02]  /*57c0*/  ISETP.NE.AND P1, PT, RZ, c[0x0][0x2d0], PT ;  /* 0x0000b400ff007a0c */ /* 0x000fe40003f25270 */
[----:B------:R-:W-:Y:S07]  /*57d0*/  LOP3.LUT R2, RZ, c[0x0][0x2d0], RZ, 0x33, !PT ;  /* 0x0000b400ff027a12 */ /* 0x000fee00078e33ff */
[----:B------:R-:W-:Y:S02]  /*57e0*/  @P4 IADD3 R8, R8, 0x1, RZ ;  /* 0x0000000108084810 */ /* 0x000fe40007ffe0ff */
[----:B------:R-:W-:Y:S03]  /*57f0*/  @P5 IADD3 R9, R9, 0x1, RZ ;  /* 0x0000000109095810 */ /* 0x000fe60007ffe0ff */
[----:B------:R-:W-:Y:S02]  /*5800*/  @!P0 IMAD.MOV R8, RZ, RZ, -R8 ;  /* 0x000000ffff088224 */ /* 0x000fe400078e0a08 */
[----:B------:R-:W-:Y:S03]  /*5810*/  @!P2 IMAD.MOV R9, RZ, RZ, -R9 ;  /* 0x000000ffff09a224 */ /* 0x000fe600078e0a09 */
[C---:B------:R-:W-:Y:S02]  /*5820*/  SEL R3, R2.reuse, R8, !P1 ;  /* 0x0000000802037207 */ /* 0x040fe40004800000 */
[----:B------:R-:W-:Y:S02]  /*5830*/  SEL R9, R2, R9, !P1 ;  /* 0x0000000902097207 */ /* 0x000fe40004800000 */
[-C--:B------:R-:W-:Y:S02]  /*5840*/  LEA R12, P1, R3, R238.reuse, 0x2 ;  /* 0x000000ee030c7211 */ /* 0x080fe400078210ff */
[C---:B------:R-:W-:Y:S01]  /*5850*/  LEA R10, P0, R9.reuse, R238, 0x2 ;  /* 0x000000ee090a7211 */ /* 0x040fe200078010ff */
[----:B------:R-:W-:Y:S01]  /*5860*/  IMAD.IADD R2, R9, 0x1, -R3 ;  /* 0x0000000109027824 */ /* 0x000fe200078e0a03 */
[-C--:B------:R-:W-:Y:S01]  /*5870*/  LEA.HI.X.SX32 R13, R3, R239.reuse, 0x2, P1 ;  /* 0x000000ef030d7211 */ /* 0x080fe200008f16ff */
[----:B------:R-:W-:Y:S01]  /*5880*/  IMAD.MOV.U32 R3, RZ, RZ, 0x40 ;  /* 0x00000040ff037424 */ /* 0x000fe200078e00ff */
[----:B------:R-:W-:Y:S03]  /*5890*/  LEA.HI.X.SX32 R11, R9, R239, 0x2, P0 ;  /* 0x000000ef090b7211 */ /* 0x000fe600000f16ff */
[----:B------:R-:W-:Y:S01]  /*58a0*/  IMAD R3, R2, c[0x0][0x2d0], -R3 ;  /* 0x0000b40002037a24 */ /* 0x000fe200078e0a03 */
[----:B------:R-:W2:Y:S03]  /*58b0*/  LDG.E R4, [R12.64] ;  /* 0x0000000c0c047981 */ /* 0x000ea6000c1e1900 */
[C---:B------:R-:W-:Y:S01]  /*58c0*/  IMAD.WIDE.U32 R6, R3.reuse, c[0x0][0x1a0], RZ ;  /* 0x0000680003067a25 */ /* 0x040fe200078e00ff */
[----:B------:R-:W2:Y:S01]  /*58d0*/  LDG.E R5, [R10.64] ;  /* 0x0000000c0a057981 */ /* 0x000ea2000c1e1900 */
[----:B------:R-:W-:Y:S05]  /*58e0*/  SHF.R.S32.HI R2, RZ, 0x1f, R3 ;  /* 0x0000001fff027819 */ /* 0x000fea0000011403 */
[----:B------:R-:W-:Y:S04]  /*58f0*/  IMAD R2, R2, c[0x0][0x1a0], RZ ;  /* 0x0000680002027a24 */ /* 0x000fe800078e02ff */
[----:B------:R-:W-:Y:S04]  /*5900*/  IMAD R2, R3, c[0x0][0x1a4], R2 ;  /* 0x0000690003027a24 */ /* 0x000fe800078e0202 */
[----:B------:R-:W-:Y:S02]  /*5910*/  IMAD.IADD R7, R7, 0x1, R2 ;  /* 0x0000000107077824 */ /* 0x000fe400078e0202 */
[----:B--2---:R-:W-:Y:S04]  /*5920*/  IMAD.IADD R4, R4, 0x1, -R5 ;  /* 0x0000000104047824 */ /* 0x004fe800078e0a05 */
[C---:B------:R-:W-:Y:S01]  /*5930*/  IMAD.WIDE.U32 R6, R4.reuse, c[0x0][0x188], R6 ;  /* 0x0000620004067a25 */ /* 0x040fe200078e0006 */
[----:B------:R-:W-:Y:S05]  /*5940*/  SHF.R.S32.HI R3, RZ, 0x1f, R4 ;  /* 0x0000001fff037819 */ /* 0x000fea0000011404 */
[----:B------:R-:W-:Y:S04]  /*5950*/  IMAD R3, R3, c[0x0][0x188], RZ ;  /* 0x0000620003037a24 */ /* 0x000fe800078e02ff */
[----:B------:R-:W-:Y:S04]  /*5960*/  IMAD R3, R4, c[0x0][0x18c], R3 ;  /* 0x0000630004037a24 */ /* 0x000fe800078e0203 */
[----:B------:R-:W-:Y:S02]  /*5970*/  IMAD.IADD R3, R7, 0x1, R3 ;  /* 0x0000000107037824 */ /* 0x000fe400078e0203 */
.L_x_3928:
[C---:B------:R-:W-:Y:S04]  /*5980*/  LEA R240, P0, R6.reuse, R240, 0x1 ;  /* 0x000000f006f07211 */ /* 0x040fe800078008ff */
[----:B------:R-:W-:Y:S02]  /*5990*/  LEA.HI.X R241, R6, R241, R3, 0x1, P0 ;  /* 0x000000f106f17211 */ /* 0x000fe400000f0c03 */
[----:B------:R-:W-:Y:S03]  /*59a0*/  IADD3 R250, P0, R240, UR10, RZ ;  /* 0x0000000af0fa7c10 */ /* 0x000fe6000ff1e0ff */
[----:B------:R-:W-:Y:S01]  /*59b0*/  @!PT LDS RZ, [RZ] ;  /* 0x00000000fffff984 */ /* 0x000fe20000000800 */
[----:B------:R-:W-:Y:S01]  /*59c0*/  @!PT LDS RZ, [RZ] ;  /* 0x00000000fffff984 */ /* 0x000fe20000000800 */
[----:B------:R-:W-:Y:S01]  /*59d0*/  @!PT LDS RZ, [RZ] ;  /* 0x00000000fffff984 */ /* 0x000fe20000000800 */
[----:B------:R1:W-:Y:S01]  /*59e0*/  LDGSTS.E.BYPASS.LTC128B.128 [R237+0x10000], [R240.64] ;  /* 0x10000000f0ed7fae */ /* 0x0003e2000b901d4c */
[----:B------:R-:W-:Y:S02]  /*59f0*/  IADD3.X R251, R241, UR9, RZ, P0, !PT ;  /* 0x00000009f1fb7c10 */ /* 0x000fe400087fe4ff */
[----:B------:R-:W-:Y:S01]  /*5a00*/  IADD3 R166, P0, R250, UR10, RZ ;  /* 0x0000000afaa67c10 */ /* 0x000fe2000ff1e0ff */
[----:B------:R1:W-:Y:S03]  /*5a10*/  LDGSTS.E.BYPASS.LTC128B.128 [R237+0x12000], [R240.64+0x80] ;  /* 0x12000080f0ed7fae */ /* 0x0003e6000b901d4c */
[----:B------:R-:W-:Y:S01]  /*5a20*/  IADD3.X R167, R251, UR9, RZ, P0, !PT ;  /* 0x00000009fba77c10 */ /* 0x000fe200087fe4ff */
[----:B------:R1:W-:Y:S01]  /*5a30*/  LDGSTS.E.BYPASS.LTC128B.128 [R237+0x14000], [R240.64+0x100] ;  /* 0x14000100f0ed7fae */ /* 0x0003e2000b901d4c */
[----:B------:R-:W-:Y:S03]  /*5a40*/  IADD3 R2, P0, R166, UR10, RZ ;  /* 0x0000000aa6027c10 */ /* 0x000fe6000ff1e0ff */
[----:B------:R1:W-:Y:S01]  /*5a50*/  LDGSTS.E.BYPASS.LTC128B.128 [R237+0x16000], [R240.64+0x180] ;  /* 0x16000180f0ed7fae */ /* 0x0003e2000b901d4c */
[----:B------:R-:W-:Y:S02]  /*5a60*/  IADD3.X R3, R167, UR9, RZ, P0, !PT ;  /* 0x00000009a7037c10 */ /* 0x000fe400087fe4ff */
[----:B------:R-:W-:Y:S01]  /*5a70*/  ISETP.GE.AND P0, PT, R246, 0x1, PT ;  /* 0x00000001f600780c */ /* 0x000fe20003f06270 */
        /* <DEDUP_REMOVED lines=12> */
[----:B------:R-:W-:Y:S04]  /*5b40*/  LDSM.16.M88.4 R168, [R234] ;  /* 0x00000000eaa8783b */ /* 0x000fe80000000200 */
[----:B------:R-:W2:Y:S04]  /*5b50*/  LDSM.16.M88.4 R172, [R233+0x8000] ;  /* 0x00800000e9ac783b */ /* 0x000ea80000000200 */
[----:B------:R-:W3:Y:S04]  /*5b60*/  LDSM.16.M88.4 R176, [R233+0x8800] ;  /* 0x00880000e9b0783b */ /* 0x000ee80000000200 */
[----:B------:R-:W4:Y:S04]  /*5b70*/  LDSM.16.M88.4 R180, [R233+0x9000] ;  /* 0x00900000e9b4783b */ /* 0x000f280000000200 */
[----:B------:R-:W0:Y:S04]  /*5b80*/  LDGDEPBAR ;  /* 0x00000000000079af */ /* 0x000e280000000000 */
[----:B------:R-:W5:Y:S04]  /*5b90*/  LDSM.16.M88.4 R184, [R233+0x9800] ;  /* 0x00980000e9b8783b */ /* 0x000f680000000200 */
[----:B------:R-:W-:Y:S04]  /*5ba0*/  LDSM.16.M88.4 R188, [R232] ;  /* 0x00000000e8bc783b */ /* 0x000fe80000000200 */
        /* <DEDUP_REMOVED lines=10> */
[C---:B----4-:R-:W-:Y:S08]  /*5c50*/  HMMA.16816.F32 R20, R168.reuse, R180, RZ ;  /* 0x000000b4a814723c */ /* 0x050ff000000018ff */
[C---:B------:R-:W-:Y:S01]  /*5c60*/  HMMA.16816.F32 R24, R168.reuse, R182, RZ ;  /* 0x000000b6a818723c */ /* 0x040fe200000018ff */
[----:B------:R-:W3:Y:S07]  /*5c70*/  LDSM.16.M88.4 R180, [R227+0x8800] ;  /* 0x00880000e3b4783b */ /* 0x000eee0000000200 */
[C---:B-----5:R-:W-:Y:S08]  /*5c80*/  HMMA.16816.F32 R28, R168.reuse, R184, RZ ;  /* 0x000000b8a81c723c */ /* 0x060ff000000018ff */
        /* <DEDUP_REMOVED lines=191> */
[----:B------:R-:W-:Y:S02]  /*6880*/  ULDC UR7, c[0x0][0x198] ;  /* 0x0000660000077ab9 */ /* 0x000fe40000000800 */
[----:B------:R-:W-:Y:S04]  /*6890*/  ULEA UR6, -UR7, URZ, 0x6 ;  /* 0x0000003f07067291 */ /* 0x000fe8000f8e313f */
[----:B------:R-:W-:Y:S02]  /*68a0*/  USHF.R.S32.HI UR5, URZ, 0x1f, UR6 ;  /* 0x0000001f3f057899 */ /* 0x000fe40008011406 */
[----:B------:R-:W-:Y:S04]  /*68b0*/  MOV R168, UR6 ;  /* 0x0000000600a87c02 */ /* 0x000fe80008000f00 */
[----:B------:R-:W-:Y:S01]  /*68c0*/  MOV R3, UR5 ;  /* 0x0000000500037c02 */ /* 0x000fe20008000f00 */
[----:B------:R-:W-:-:S05]  /*68d0*/  @!P6 BRA `(.L_x_3930) ;  /* 0x000003b00000e947 */ /* 0x000fca0003800000 */
[----:B------:R-:W-:Y:S04]  /*68e0*/  IABS R2, c[0x0][0x2d0] ;  /* 0x0000b40000027a13 */ /* 0x000fe80000000000 */
[----:B------:R-:W1:Y:S10]  /*68f0*/  I2F.RP R167, R2 ;  /* 0x0000000200a77306 */ /* 0x000e740000209400 */
[----:B-1----:R-:W1:Y:S02]  /*6900*/  MUFU.RCP R3, R167 ;  /* 0x000000a700037308 */ /* 0x002e640000001000 */
[----:B-1----:R-:W-:Y:S01]  /*6910*/  IADD3 R168, R3, 0xffffffe, RZ ;  /* 0x0ffffffe03a87810 */ /* 0x002fe20007ffe0ff */
[----:B------:R-:W-:Y:S07]  /*6920*/  IMAD.SHL.U32 R3, R246, 0x40, RZ ;  /* 0x00000040f6037824 */ /* 0x000fee00078e00ff */
[----:B------:R-:W1:Y:S01]  /*6930*/  F2I.FTZ.U32.TRUNC.NTZ R169, R168 ;  /* 0x000000a800a97305 */ /* 0x000e62000021f000 */
[C---:B------:R-:W-:Y:S02]  /*6940*/  IADD3 R170, R3.reuse, -0x40, RZ ;  /* 0xffffffc003aa7810 */ /* 0x040fe40007ffe0ff */
[----:B------:R-:W-:Y:S02]  /*6950*/  IABS R166, R3 ;  /* 0x0000000300a67213 */ /* 0x000fe40000000000 */
[----:B------:R-:W-:Y:S02]  /*6960*/  IABS R164, R170 ;  /* 0x000000aa00a47213 */ /* 0x000fe40000000000 */
[----:B------:R-:W-:Y:S02]  /*6970*/  LOP3.LUT R3, R3, c[0x0][0x2d0], RZ, 0x3c, !PT ;  /* 0x0000b40003037a12 */ /* 0x000fe400078e3cff */
        /* <DEDUP_REMOVED lines=30> */
[----:B------:R-:W-:Y:S01]  /*6b60*/  LEA R172, P1, R3, R238, 0x2 ;  /* 0x000000ee03ac7211 */ /* 0x000fe200078210ff */
[C---:B------:R-:W-:Y:S01]  /*6b70*/  IMAD.IADD R2, R171.reuse, 0x1, -R3 ;  /* 0x00000001ab027824 */ /* 0x040fe200078e0a03 */
[-C--:B------:R-:W-:Y:S02]  /*6b80*/  LEA.HI.X.SX32 R167, R171, R239.reuse, 0x2, P0 ;  /* 0x000000efaba77211 */ /* 0x080fe400000f16ff */
[----:B------:R-:W-:Y:S01]  /*6b90*/  LEA.HI.X.SX32 R173, R3, R239, 0x2, P1 ;  /* 0x000000ef03ad7211 */ /* 0x000fe200008f16ff */
[----:B------:R-:W-:Y:S03]  /*6ba0*/  IMAD.MOV.U32 R3, RZ, RZ, 0x40 ;  /* 0x00000040ff037424 */ /* 0x000fe600078e00ff */
[----:B------:R-:W2:Y:S01]  /*6bb0*/  LDG.E R167, [R166.64] ;  /* 0x0000000ca6a77981 */ /* 0x000ea2000c1e1900 */
[----:B------:R-:W-:Y:S03]  /*6bc0*/  IMAD R3, R2, c[0x0][0x2d0], -R3 ;  /* 0x0000b40002037a24 */ /* 0x000fe600078e0a03 */
[----:B------:R-:W2:Y:S01]  /*6bd0*/  LDG.E R164, [R172.64] ;  /* 0x0000000caca47981 */ /* 0x000ea2000c1e1900 */
[C---:B------:R-:W-:Y:S01]  /*6be0*/  IMAD.WIDE.U32 R168, R3.reuse, c[0x0][0x198], RZ ;  /* 0x0000660003a87a25 */ /* 0x040fe200078e00ff */
        /* <DEDUP_REMOVED lines=10> */
.L_x_3930:
[C---:B------:R-:W-:Y:S01]  /*6c90*/  LEA R242, P0, R168.reuse, R242, 0x1 ;  /* 0x000000f2a8f27211 */ /* 0x040fe200078008ff */
[----:B------:R-:W-:Y:S02]  /*6ca0*/  USHF.L.U32 UR5, UR7, 0x5, URZ ;  /* 0x0000000507057899 */ /* 0x000fe4000800063f */
[----:B------:R-:W-:Y:S01]  /*6cb0*/  USHF.L.U64.HI UR7, UR7, UR8, UR4 ;  /* 0x0000000807077299 */ /* 0x000fe20008010204 */
[----:B------:R-:W-:Y:S03]  /*6cc0*/  LEA.HI.X R243, R168, R243, R3, 0x1, P0 ;  /* 0x000000f3a8f37211 */ /* 0x000fe600000f0c03 */
[----:B------:R-:W-:Y:S02]  /*6cd0*/  IADD3 R168, P0, R242, UR5, RZ ;  /* 0x00000005f2a87c10 */ /* 0x000fe4000ff1e0ff */
[----:B------:R-:W-:Y:S01]  /*6ce0*/  @!PT LDS RZ, [RZ] ;  /* 0x00000000fffff984 */ /* 0x000fe20000000800 */
[----:B------:R-:W-:Y:S01]  /*6cf0*/  @!PT LDS RZ, [RZ] ;  /* 0x00000000fffff984 */ /* 0x000fe20000000800 */
[----:B------:R-:W-:Y:S01]  /*6d00*/  @!PT LDS RZ, [RZ] ;  /* 0x00000000fffff984 */ /* 0x000fe20000000800 */
[----:B------:R1:W-:Y:S02]  /*6d10*/  LDGSTS.E.BYPASS.LTC128B.128 [R237+0x8000], [R242.64] ;  /* 0x08000000f2ed7fae */ /* 0x0003e4000b901d4c */
[----:B------:R-:W-:Y:S02]  /*6d20*/  IADD3.X R169, R243, UR7, RZ, P0, !PT ;  /* 0x00000007f3a97c10 */ /* 0x000fe400087fe4ff */
[----:B------:R1:W-:Y:S01]  /*6d30*/  LDGSTS.E.BYPASS.LTC128B.128 [R237+0xa000], [R242.64+0x80] ;  /* 0x0a000080f2ed7fae */ /* 0x0003e2000b901d4c */
[----:B------:R-:W-:Y:S03]  /*6d40*/  IADD3 R166, P0, R168, UR5, RZ ;  /* 0x00000005a8a67c10 */ /* 0x000fe6000ff1e0ff */
[----:B------:R1:W-:Y:S01]  /*6d50*/  LDGSTS.E.BYPASS.LTC128B.128 [R237+0xc000], [R242.64+0x100] ;  /* 0x0c000100f2ed7fae */ /* 0x0003e2000b901d4c */
[----:B------:R-:W-:Y:S02]  /*6d60*/  IADD3.X R167, R169, UR7, RZ, P0, !PT ;  /* 0x00000007a9a77c10 */ /* 0x000fe400087fe4ff */
[----:B------:R-:W-:Y:S01]  /*6d70*/  IADD3 R2, P0, R166, UR5, RZ ;  /* 0x00000005a6027c10 */ /* 0x000fe2000ff1e0ff */
[----:B------:R1:W-:Y:S03]  /*6d80*/  LDGSTS.E.BYPASS.LTC128B.128 [R237+0xe000], [R242.64+0x180] ;  /* 0x0e000180f2ed7fae */ /* 0x0003e6000b901d4c */
[----:B------:R-:W-:Y:S01]  /*6d90*/  IADD3.X R3, R167, UR7, RZ, P0, !PT ;  /* 0x00000007a7037c10 */ /* 0x000fe200087fe4ff */
        /* <DEDUP_REMOVED lines=13> */
.L_x_3929:
[----:B-1----:R-:W-:Y:S01]  /*6e70*/  FMNMX.FTZ R2, R4, R165, !PT ;  /* 0x000000a504027209 */ /* 0x002fe20007810000 */
        /* <DEDUP_REMOVED lines=60> */
[----:B------:R-:W-:Y:S01]  /*7240*/  ISETP.GT.AND P0, PT, R246, RZ, PT ;  /* 0x000000fff600720c */ /* 0x000fe20003f04270 */
[--C-:B------:R-:W-:Y:S02]  /*7250*/  FFMA.FTZ R166, R8, c[0x0][0x23c], -R200.reuse ;  /* 0x00008f0008a67a23 */ /* 0x100fe400000108c8 */
        /* <DEDUP_REMOVED lines=216> */
[----:B------:R-:W-:Y:S01]  /*7fe0*/  IADD3 R0, R246, -0x1, RZ ;  /* 0xfffffffff6007810 */ /* 0x000fe20007ffe0ff */
[----:B------:R-:W-:Y:S01]  /*7ff0*/  FADD.FTZ R5, R5, R196 ;  /* 0x000000c405057221 */ /* 0x000fe20000010000 */
[----:B-----5:R-:W-:Y:S01]  /*8000*/  F2FP.PACK_AB R155, R248, R207 ;  /* 0x000000cff89b723e */ /* 0x020fe200000000ff */
[----:B------:R-:W-:Y:S01]  /*8010*/  FADD.FTZ R6, R7, R6 ;  /* 0x0000000607067221 */ /* 0x000fe20000010000 */
[----:B------:R-:W-:Y:S02]  /*8020*/  MOV R246, R0 ;  /* 0x0000000000f67202 */ /* 0x000fe40000000f00 */
[----:B------:R-:W4:Y:S03]  /*8030*/  LDSM.16.MT88.4 R160, [R226+0x12800] ;  /* 0x01280000e2a0783b */ /* 0x000f260000004200 */
[----:B------:R-:W-:Y:S01]  /*8040*/  FADD.FTZ R166, R166, R5 ;  /* 0x00000005a6a67221 */ /* 0x000fe20000010000 */
[C---:B------:R-:W-:Y:S05]  /*8050*/  HMMA.16816.F32 R8, R152.reuse, R168, R8 ;  /* 0x000000a89808723c */ /* 0x040fea0000001808 */
[----:B------:R-:W-:Y:S01]  /*8060*/  FADD.FTZ R197, R197, R6 ;  /* 0x00000006c5c57221 */ /* 0x000fe20000010000 */
[----:B------:R-:W-:Y:S01]  /*8070*/  MOV R0, R3 ;  /* 0x0000000300007202 */ /* 0x000fe20000000f00 */
        /* <DEDUP_REMOVED lines=201> */
.L_x_3927:
[----:B------:R-:W1:Y:S01]  /*8d10*/  SHFL.BFLY PT, R2, R249, 0x2, 0x1f ;  /* 0x0c401f00f9027f89 */ /* 0x000e6200000e0000 */
[----:B------:R-:W-:Y:S01]  /*8d20*/  MOV R4, 0x3f800000 ;  /* 0x3f80000000047802 */ /* 0x000fe20000000f00 */
[----:B------:R-:W-:Y:S01]  /*8d30*/  BSSY B0, `(.L_x_3932) ;  /* 0x0000171000007945 */ /* 0x000fe20003800000 */
[----:B------:R-:W-:Y:S01]  /*8d40*/  MOV R5, 0x3f800000 ;  /* 0x3f80000000057802 */ /* 0x000fe20000000f00 */
[----:B------:R-:W2:Y:S01]  /*8d50*/  SHFL.BFLY PT, R0, R247, 0x2, 0x1f ;  /* 0x0c401f00f7007f89 */ /* 0x000ea200000e0000 */
[----:B-1----:R-:W-:-:S02]  /*8d60*/  FADD.FTZ R9, R2, R249 ;  /* 0x000000f902097221 */ /* 0x002fc40000010000 */
[----:B--2---:R-:W-:-:S03]  /*8d70*/  FADD.FTZ R7, R0, R247 ;  /* 0x000000f700077221 */ /* 0x004fc60000010000 */
[----:B------:R-:W1:Y:S04]  /*8d80*/  SHFL.BFLY PT, R2, R9, 0x1, 0x1f ;  /* 0x0c201f0009027f89 */ /* 0x000e6800000e0000 */
        /* <DEDUP_REMOVED lines=126> */
[-C--:B------:R-:W-:Y:S01]  /*9570*/  LEA.HI R6, R7, R4.reuse, RZ, 0x2 ;  /* 0x0000000407067211 */ /* 0x080fe200078f10ff */
[----:B------:R-:W-:Y:S01]  /*9580*/  FMUL.FTZ R63, R5, R63 ;  /* 0x0000003f053f7220 */ /* 0x000fe20000410000 */
[----:B------:R-:W-:Y:S01]  /*9590*/  LEA.HI R7, R7, R4, RZ, 0x5 ;  /* 0x0000000407077211 */ /* 0x000fe200078f28ff */
        /* <DEDUP_REMOVED lines=16> */
[----:B------:R-:W-:Y:S01]  /*96a0*/  FMUL.FTZ R78, R5, R78 ;  /* 0x0000004e054e7220 */ /* 0x000fe20000410000 */
[----:B------:R-:W-:Y:S01]  /*96b0*/  F2FP.PACK_AB R66, R67, R66 ;  /* 0x000000424342723e */ /* 0x000fe200000000ff */
[C---:B------:R-:W-:Y:S01]  /*96c0*/  FMUL.FTZ R83, R5.reuse, R83 ;  /* 0x0000005305537220 */ /* 0x040fe20000410000 */
[C---:B------:R-:W-:Y:S01]  /*96d0*/  SHF.L.U32 R9, R8.reuse, 0x6, RZ ;  /* 0x0000000608097819 */ /* 0x040fe200000006ff */
[C---:B------:R-:W-:Y:S01]  /*96e0*/  FMUL.FTZ R82, R5.reuse, R82 ;  /* 0x0000005205527220 */ /* 0x040fe20000410000 */
[----:B------:R-:W-:Y:S01]  /*96f0*/  LOP3.LUT R10, R8, 0x1, RZ, 0xc0, !PT ;  /* 0x00000001080a7812 */ /* 0x000fe200078ec0ff */
[----:B------:R-:W-:Y:S01]  /*9700*/  FMUL.FTZ R87, R5, R87 ;  /* 0x0000005705577220 */ /* 0x000fe20000410000 */
[----:B------:R-:W-:Y:S01]  /*9710*/  LOP3.LUT R9, R9, 0x1c0, RZ, 0xc0, !PT ;  /* 0x000001c009097812 */ /* 0x000fe200078ec0ff */
[C---:B------:R-:W-:Y:S01]  /*9720*/  FMUL.FTZ R86, R5.reuse, R86 ;  /* 0x0000005605567220 */ /* 0x040fe20000410000 */
[----:B------:R-:W-:Y:S01]  /*9730*/  ISETP.NE.U32.AND P4, PT, R10, 0x1, PT ;  /* 0x000000010a00780c */ /* 0x000fe20003f85070 */
[----:B------:R-:W-:Y:S01]  /*9740*/  FMUL.FTZ R91, R5, R91 ;  /* 0x0000005b055b7220 */ /* 0x000fe20000410000 */
[----:B------:R-:W-:Y:S01]  /*9750*/  LEA.HI R12, R9, R9, RZ, 0x1d ;  /* 0x00000009090c7211 */ /* 0x000fe200078fe8ff */
[C---:B------:R-:W-:Y:S01]  /*9760*/  FMUL.FTZ R90, R5.reuse, R90 ;  /* 0x0000005a055a7220 */ /* 0x040fe20000410000 */
[----:B------:R-:W-:Y:S01]  /*9770*/  R2P PR, R8, 0x6 ;  /* 0x0000000608007804 */ /* 0x000fe20000000000 */
        /* <DEDUP_REMOVED lines=55> */
[----:B------:R-:W-:Y:S01]  /*9af0*/  LOP3.LUT R5, R6, 0x3ffffffc, RZ, 0xc0, !PT ;  /* 0x3ffffffc06057812 */ /* 0x000fe200078ec0ff */
[----:B-1----:R-:W-:Y:S01]  /*9b00*/  @P3 FMUL.FTZ R75, R2, 0.69314718246459960938 ;  /* 0x3f317218024b3820 */ /* 0x002fe20000410000 */
[----:B------:R-:W-:Y:S01]  /*9b10*/  SHF.R.S32.HI R6, RZ, 0x5, R7 ;  /* 0x00000005ff067819 */ /* 0x000fe20000011407 */
[----:B---3--:R-:W-:Y:S01]  /*9b20*/  @P0 FMUL.FTZ R0, R0, 0.69314718246459960938 ;  /* 0x3f31721800000820 */ /* 0x008fe20000410000 */
[----:B------:R-:W-:-:S02]  /*9b30*/  IADD3 R5, -R5, R4, RZ ;  /* 0x0000000405057210 */ /* 0x000fc40007ffe1ff */
[----:B------:R-:W-:Y:S02]  /*9b40*/  F2FP.PACK_AB R154, R155, R154 ;  /* 0x0000009a9b9a723e */ /* 0x000fe400000000ff */
[----:B------:R-:W-:Y:S02]  /*9b50*/  LEA R5, R6, R5, 0x9 ;  /* 0x0000000506057211 */ /* 0x000fe400078e48ff */
[----:B------:R-:W-:Y:S02]  /*9b60*/  F2FP.PACK_AB R150, R151, R150 ;  /* 0x000000969796723e */ /* 0x000fe400000000ff */
[----:B------:R-:W-:Y:S02]  /*9b70*/  LEA R5, R5, R12, 0x1 ;  /* 0x0000000c05057211 */ /* 0x000fe400078e08ff */
[----:B------:R-:W-:Y:S02]  /*9b80*/  LOP3.LUT R7, R7, 0xffffffe0, RZ, 0xc0, !PT ;  /* 0xffffffe007077812 */ /* 0x000fe400078ec0ff */
[----:B------:R-:W-:-:S02]  /*9b90*/  SHF.L.U32 R9, R5, 0x1, RZ ;  /* 0x0000000105097819 */ /* 0x000fc400000006ff */
[----:B------:R-:W-:Y:S02]  /*9ba0*/  MOV R5, 0x20 ;  /* 0x0000002000057802 */ /* 0x000fe40000000f00 */
[----:B------:R-:W-:Y:S01]  /*9bb0*/  IADD3 R11, R9, -0x10, RZ ;  /* 0xfffffff0090b7810 */ /* 0x000fe20007ffe0ff */
[----:B------:R-:W-:Y:S01]  /*9bc0*/  STS [R9], R160 ;  /* 0x000000a009007388 */ /* 0x000fe20000000800 */
[----:B------:R-:W-:Y:S02]  /*9bd0*/  SEL R8, R5, 0xffffffe0, !P1 ;  /* 0xffffffe005087807 */ /* 0x000fe40004800000 */
[----:B------:R-:W-:Y:S01]  /*9be0*/  MOV R5, 0x40 ;  /* 0x0000004000057802 */ /* 0x000fe20000000f00 */
[----:B------:R-:W-:Y:S01]  /*9bf0*/  STS [R9+0x400], R162 ;  /* 0x000400a209007388 */ /* 0x000fe20000000800 */
[----:B------:R-:W-:Y:S02]  /*9c00*/  @P4 IADD3 R11, R9, 0x10, RZ ;  /* 0x00000010090b4810 */ /* 0x000fe40007ffe0ff */
[----:B------:R-:W-:-:S02]  /*9c10*/  SEL R10, R5, 0xffffffc0, !P2 ;  /* 0xffffffc0050a7807 */ /* 0x000fc40005000000 */
[C---:B------:R-:W-:Y:S01]  /*9c20*/  IADD3 R13, R9.reuse, R8, RZ ;  /* 0x00000008090d7210 */ /* 0x040fe20007ffe0ff */
[----:B------:R-:W-:Y:S01]  /*9c30*/  STS [R11], R36 ;  /* 0x000000240b007388 */ /* 0x000fe20000000800 */
[-C--:B------:R-:W-:Y:S02]  /*9c40*/  IADD3 R15, R8, R11.reuse, RZ ;  /* 0x0000000b080f7210 */ /* 0x080fe40007ffe0ff */
[-C--:B------:R-:W-:Y:S01]  /*9c50*/  IADD3 R17, R9, R10.reuse, RZ ;  /* 0x0000000a09117210 */ /* 0x080fe20007ffe0ff */
[----:B------:R-:W-:Y:S01]  /*9c60*/  STS [R11+0x400], R38 ;  /* 0x000400260b007388 */ /* 0x000fe20000000800 */
[----:B------:R-:W-:Y:S01]  /*9c70*/  IADD3 R19, R10, R11, RZ ;  /* 0x0000000b0a137210 */ /* 0x000fe20007ffe0ff */
[----:B------:R-:W1:Y:S01]  /*9c80*/  LDC.U8 R8, c[0x0][0x328] ;  /* 0x0000ca00ff087b82 */ /* 0x000e620000000000 */
[-C--:B------:R-:W-:Y:S01]  /*9c90*/  IADD3 R21, R13, R10.reuse, RZ ;  /* 0x0000000a0d157210 */ /* 0x080fe20007ffe0ff */
[----:B------:R-:W-:Y:S01]  /*9ca0*/  STS [R13], R40 ;  /* 0x000000280d007388 */ /* 0x000fe20000000800 */
[----:B------:R-:W-:-:S02]  /*9cb0*/  IADD3 R23, R15, R10, RZ ;  /* 0x0000000a0f177210 */ /* 0x000fc40007ffe0ff */
[----:B------:R-:W-:Y:S01]  /*9cc0*/  ISETP.NE.AND P2, PT, R236, -0x1, PT ;  /* 0xffffffffec00780c */ /* 0x000fe20003f45270 */
[----:B------:R-:W-:Y:S01]  /*9cd0*/  STS [R13+0x400], R42 ;  /* 0x0004002a0d007388 */ /* 0x000fe20000000800 */
[----:B------:R-:W-:-:S03]  /*9ce0*/  IADD3 R7, -R7, R4, RZ ;  /* 0x0000000407077210 */ /* 0x000fc60007ffe1ff */
[----:B------:R-:W-:Y:S01]  /*9cf0*/  STS [R15], R44 ;  /* 0x0000002c0f007388 */ /* 0x000fe20000000800 */
[----:B------:R-:W-:-:S03]  /*9d00*/  SHF.R.S32.HI R4, RZ, 0x1f, R7 ;  /* 0x0000001fff047819 */ /* 0x000fc60000011407 */
[----:B------:R-:W-:Y:S01]  /*9d10*/  STS [R15+0x400], R46 ;  /* 0x0004002e0f007388 */ /* 0x000fe20000000800 */
[----:B------:R-:W-:-:S03]  /*9d20*/  LEA.HI R4, R4, R7, RZ, 0x2 ;  /* 0x0000000704047211 */ /* 0x000fc600078f10ff */
[----:B------:R-:W-:Y:S01]  /*9d30*/  STS [R17], R48 ;  /* 0x0000003011007388 */ /* 0x000fe20000000800 */
[----:B------:R-:W-:-:S03]  /*9d40*/  SHF.R.S32.HI R4, RZ, 0x2, R4 ;  /* 0x00000002ff047819 */ /* 0x000fc60000011404 */
[----:B------:R-:W-:Y:S01]  /*9d50*/  STS [R17+0x400], R50 ;  /* 0x0004003211007388 */ /* 0x000fe20000000800 */
[----:B-1----:R-:W-:-:S03]  /*9d60*/  ISETP.NE.AND P4, PT, R8, RZ, PT ;  /* 0x000000ff0800720c */ /* 0x002fc60003f85270 */
[----:B------:R-:W-:Y:S01]  /*9d70*/  STS [R19], R52 ;  /* 0x0000003413007388 */ /* 0x000fe20000000800 */
[----:B------:R-:W-:-:S03]  /*9d80*/  ISETP.NE.OR P1, PT, R236, -0x1, !P4 ;  /* 0xffffffffec00780c */ /* 0x000fc60006725670 */
        /* <DEDUP_REMOVED lines=13> */
[----:B------:R2:W-:Y:S04]  /*9e60*/  STS [R17+0x2000], R80 ;  /* 0x0020005011007388 */ /* 0x0005e80000000800 */
[----:B------:R3:W-:Y:S04]  /*9e70*/  STS [R17+0x2400], R82 ;  /* 0x0024005211007388 */ /* 0x0007e80000000800 */
[----:B------:R3:W-:Y:S04]  /*9e80*/  STS [R19+0x2000], R84 ;  /* 0x0020005413007388 */ /* 0x0007e80000000800 */
[----:B------:R3:W-:Y:S04]  /*9e90*/  STS [R19+0x2400], R86 ;  /* 0x0024005613007388 */ /* 0x0007e80000000800 */
[----:B------:R3:W-:Y:S01]  /*9ea0*/  STS [R21+0x2000], R88 ;  /* 0x0020005815007388 */ /* 0x0007e20000000800 */
[----:B-1----:R-:W-:-:S03]  /*9eb0*/  @P2 IMAD.WIDE.U32 R76, R236, c[0x0][0x1e8], RZ ;  /* 0x00007a00ec4c2a25 */ /* 0x002fc600078e00ff */
[----:B------:R3:W-:Y:S01]  /*9ec0*/  STS [R21+0x2400], R90 ;  /* 0x0024005a15007388 */ /* 0x0007e20000000800 */
[----:B------:R-:W-:-:S03]  /*9ed0*/  @P2 IMAD R74, R236, c[0x0][0x1ec], R77 ;  /* 0x00007b00ec4a2a24 */ /* 0x000fc600078e024d */
        /* <DEDUP_REMOVED lines=35> */
[----:B------:R-:W1:Y:S04]  /*a110*/  S2R R5, SR_CTAID.Y ;  /* 0x0000000000057919 */ /* 0x000e680000002600 */
[----:B------:R-:W4:Y:S04]  /*a120*/  S2R R72, SR_CTAID.Z ;  /* 0x0000000000487919 */ /* 0x000f280000002700 */
[----:B------:R3:W3:Y:S04]  /*a130*/  LDS.128 R64, [R237] ;  /* 0x00000000ed407984 */ /* 0x0006e80000000c00 */
[----:B------:R3:W3:Y:S01]  /*a140*/  LDS.128 R60, [R237+0x800] ;  /* 0x00080000ed3c7984 */ /* 0x0006e20000000c00 */
[----:B-1----:R-:W-:Y:S01]  /*a150*/  @!P2 SHF.R.S32.HI R73, RZ, 0x1f, R5 ;  /* 0x0000001fff49a819 */ /* 0x002fe20000011405 */
[----:B------:R-:W-:-:S02]  /*a160*/  @!P1 IMAD R236, R5, c[0x0][0x214], RZ ;  /* 0x0000850005ec9a24 */ /* 0x000fc400078e02ff */
[----:B------:R1:W1:Y:S01]  /*a170*/  LDS.128 R56, [R237+0x1000] ;  /* 0x00100000ed387984 */ /* 0x0002620000000c00 */
[----:B------:R-:W-:Y:S01]  /*a180*/  LOP3.LUT P1, RZ, R7, 0x3, RZ, 0xc0, !PT ;  /* 0x0000000307ff7812 */ /* 0x000fe2000782c0ff */
[----:B--2---:R-:W-:Y:S01]  /*a190*/  @!P2 IMAD.WIDE.U32 R80, R5, c[0x0][0x1e0], RZ ;  /* 0x000078000550aa25 */ /* 0x004fe200078e00ff */
[----:B------:R-:W-:Y:S01]  /*a1a0*/  MOV R7, 0x7f800000 ;  /* 0x7f80000000077802 */ /* 0x000fe20000000f00 */
[----:B------:R2:W1:Y:S02]  /*a1b0*/  LDS.128 R52, [R237+0x1800] ;  /* 0x00180000ed347984 */ /* 0x0004640000000c00 */
[----:B------:R-:W-:Y:S01]  /*a1c0*/  @!P2 IMAD R78, R73, c[0x0][0x1e0], RZ ;  /* 0x00007800494eaa24 */ /* 0x000fe200078e02ff */
[----:B------:R-:W-:Y:S01]  /*a1d0*/  SHF.R.S32.HI R73, RZ, 0x1f, R6 ;  /* 0x0000001fff497819 */ /* 0x000fe20000011406 */
[----:B------:R2:W1:Y:S01]  /*a1e0*/  LDS.128 R48, [R237+0x2000] ;  /* 0x00200000ed307984 */ /* 0x0004620000000c00 */
[----:B----4-:R-:W-:Y:S01]  /*a1f0*/  @P4 IMAD R236, R72, c[0x0][0x234], R236 ;  /* 0x00008d0048ec4a24 */ /* 0x010fe200078e02ec */
[----:B------:R-:W-:Y:S01]  /*a200*/  @!P2 MOV R76, R80 ;  /* 0x00000050004ca202 */ /* 0x000fe20000000f00 */
[----:B------:R-:W-:Y:S01]  /*a210*/  @!P2 IMAD R78, R5, c[0x0][0x1e4], R78 ;  /* 0x00007900054eaa24 */ /* 0x000fe200078e024e */
[----:B------:R2:W4:Y:S01]  /*a220*/  LDS.128 R44, [R237+0x2800] ;  /* 0x00280000ed2c7984 */ /* 0x0005220000000c00 */
[----:B------:R-:W-:Y:S01]  /*a230*/  LEA.HI R73, R73, R6, RZ, 0x2 ;  /* 0x0000000649497211 */ /* 0x000fe200078f10ff */
[----:B------:R-:W-:-:S02]  /*a240*/  @!P4 IMAD R5, R5, c[0x0][0x1c0], R72 ;  /* 0x000070000505ca24 */ /* 0x000fc400078e0248 */
[----:B------:R2:W1:Y:S01]  /*a250*/  LDS.128 R40, [R237+0x3000] ;  /* 0x00300000ed287984 */ /* 0x0004620000000c00 */
[----:B------:R-:W-:Y:S01]  /*a260*/  LOP3.LUT R73, R73, 0xffffffc, RZ, 0xc0, !PT ;  /* 0x0ffffffc49497812 */ /* 0x000fe200078ec0ff */
[----:B------:R-:W-:Y:S01]  /*a270*/  @P0 FFMA.FTZ R7, R3, c[0x0][0x238], R0 ;  /* 0x00008e0003070a23 */ /* 0x000fe20000010000 */
[----:B------:R-:W-:Y:S01]  /*a280*/  @!P2 IADD3 R74, R81, R78, RZ ;  /* 0x0000004e514aa210 */ /* 0x000fe20007ffe0ff */
[----:B------:R2:W1:Y:S01]  /*a290*/  LDS.128 R36, [R237+0x3800] ;  /* 0x00380000ed247984 */ /* 0x0004620000000c00 */
[----:B------:R-:W-:Y:S01]  /*a2a0*/  IADD3 R73, -R73, R6, RZ ;  /* 0x0000000649497210 */ /* 0x000fe20007ffe1ff */
[----:B------:R-:W-:Y:S01]  /*a2b0*/  @!P4 IMAD R236, R5, c[0x0][0x214], RZ ;  /* 0x0000850005ecca24 */ /* 0x000fe200078e02ff */
[----:B------:R-:W-:Y:S01]  /*a2c0*/  MOV R6, 0x7f800000 ;  /* 0x7f80000000067802 */ /* 0x000fe20000000f00 */
[----:B------:R2:W1:Y:S01]  /*a2d0*/  LDS.128 R32, [R237+0x4000] ;  /* 0x00400000ed207984 */ /* 0x0004620000000c00 */
[----:B------:R-:W-:Y:S01]  /*a2e0*/  @P3 FFMA.FTZ R6, R164, c[0x0][0x238], R75 ;  /* 0x00008e00a4063a23 */ /* 0x000fe2000001004b */
[----:B------:R-:W-:-:S02]  /*a2f0*/  LEA R4, R73, R4, 0x4 ;  /* 0x0000000449047211 */ /* 0x000fc400078e20ff */
        /* <DEDUP_REMOVED lines=8> */
[----:B---34-:R-:W3:Y:S01]  /*a380*/  S2R R5, SR_CTAID.X ;  /* 0x0000000000057919 */ /* 0x018ee20000002500 */
[----:B------:R-:W-:-:S02]  /*a390*/  IADD3 R2, R4, 0x8, RZ ;  /* 0x0000000804027810 */ /* 0x000fc40007ffe0ff */
[-C--:B------:R-:W-:Y:S02]  /*a3a0*/  ISETP.GE.AND P2, PT, R4, R235.reuse, PT ;  /* 0x000000eb0400720c */ /* 0x080fe40003f46270 */
[----:B------:R-:W-:Y:S01]  /*a3b0*/  ISETP.GE.AND P1, PT, R2, R235, PT ;  /* 0x000000eb0200720c */ /* 0x000fe20003f26270 */
[----:B---3--:R-:W-:-:S05]  /*a3c0*/  IMAD R5, R5, 0x40, R236 ;  /* 0x0000004005057824 */ /* 0x008fca00078e02ec */
[----:B------:R-:W-:Y:S02]  /*a3d0*/  SHF.R.S32.HI R3, RZ, 0x1f, R5 ;  /* 0x0000001fff037819 */ /* 0x000fe40000011405 */
[----:B------:R-:W-:-:S04]  /*a3e0*/  IADD3 R0, P0, R4, R5, RZ ;  /* 0x0000000504007210 */ /* 0x000fc80007f1e0ff */
[----:B------:R-:W-:Y:S02]  /*a3f0*/  LEA.HI.X.SX32 R3, R4, R3, 0x1, P0 ;  /* 0x0000000304037211 */ /* 0x000fe400000f0eff */
[----:B------:R-:W-:-:S04]  /*a400*/  LEA R2, P0, R0, c[0x0][0x200], 0x2 ;  /* 0x0000800000027a11 */ /* 0x000fc800078010ff */
[----:B------:R-:W-:-:S05]  /*a410*/  LEA.HI.X R3, R0, c[0x0][0x204], R3, 0x2, P0 ;  /* 0x0000810000037a11 */ /* 0x000fca00000f1403 */
[----:B------:R3:W-:Y:S04]  /*a420*/  @!P2 STG.E [R2.64], R6 ;  /* 0x000000060200a986 */ /* 0x0007e8000c10190c */
[----:B------:R3:W-:Y:S02]  /*a430*/  @!P1 STG.E [R2.64+0x20], R7 ;  /* 0x0000200702009986 */ /* 0x0007e4000c10190c */
.L_x_3933:
[----:B---34-:R-:W-:Y:S05]  /*a440*/  BSYNC B0 ;  /* 0x0000000000007941 */ /* 0x018fea0003800000 */
.L_x_3932:
[----:B------:R-:W3:Y:S01]  /*a450*/  S2R R3, SR_TID.X ;  /* 0x0000000000037919 */ /* 0x000ee20000002100 */
[----:B------:R-:W-:Y:S03]  /*a460*/  BSSY B0, `(.L_x_3934) ;  /* 0x0000023000007945 */ /* 0x000fe60003800000 */
[----:B------:R-:W4:Y:S01]  /*a470*/  S2R R4, SR_CTAID.X ;  /* 0x0000000000047919 */ /* 0x000f220000002500 */
[----:B---3--:R-:W-:-:S04]  /*a480*/  SHF.R.S32.HI R2, RZ, 0x1f, R3 ;  /* 0x0000001fff027819 */ /* 0x008fc80000011403 */
[----:B------:R-:W-:Y:S01]  /*a490*/  LEA.HI R2, R2, R3, RZ, 0x3 ;  /* 0x0000000302027211 */ /* 0x000fe200078f18ff */
[----:B----4-:R-:W-:-:S03]  /*a4a0*/  IMAD.SHL.U32 R4, R4, 0x40, RZ ;  /* 0x0000004004047824 */ /* 0x010fc600078e00ff */
[----:B------:R-:W-:Y:S02]  /*a4b0*/  LOP3.LUT R0, R2, 0xfffffff8, RZ, 0xc0, !PT ;  /* 0xfffffff802007812 */ /* 0x000fe400078ec0ff */
[----:B------:R-:W-:-:S03]  /*a4c0*/  SHF.R.S32.HI R2, RZ, 0x3, R2 ;  /* 0x00000003ff027819 */ /* 0x000fc60000011402 */
[----:B------:R-:W-:Y:S01]  /*a4d0*/  IMAD.IADD R0, R3, 0x1, -R0 ;  /* 0x0000000103007824 */ /* 0x000fe200078e0a00 */
[----:B------:R-:W-:-:S03]  /*a4e0*/  SHF.R.S32.HI R3, RZ, 0x1f, R4 ;  /* 0x0000001fff037819 */ /* 0x000fc60000011404 */
[----:B------:R-:W-:Y:S01]  /*a4f0*/  IMAD.SHL.U32 R6, R0, 0x8, RZ ;  /* 0x0000000800067824 */ /* 0x000fe200078e00ff */
[----:B------:R-:W-:Y:S01]  /*a500*/  SHF.R.S32.HI R0, RZ, 0x1f, R72 ;  /* 0x0000001fff007819 */ /* 0x000fe20000011448 */
[----:B------:R-:W-:-:S03]  /*a510*/  IMAD R3, R3, c[0x0][0x1e8], RZ ;  /* 0x00007a0003037a24 */ /* 0x000fc600078e02ff */
[----:B------:R-:W-:Y:S01]  /*a520*/  SHF.R.S32.HI R7, RZ, 0x1f, R6 ;  /* 0x0000001fff077819 */ /* 0x000fe20000011406 */
[----:B------:R-:W-:Y:S02]  /*a530*/  IMAD R3, R4, c[0x0][0x1ec], R3 ;  /* 0x00007b0004037a24 */ /* 0x000fe400078e0203 */
[----:B------:R-:W-:Y:S01]  /*a540*/  IMAD R5, R0, c[0x0][0x1f0], RZ ;  /* 0x00007c0000057a24 */ /* 0x000fe200078e02ff */
[----:B------:R-:W-:Y:S01]  /*a550*/  SHF.R.S32.HI R0, RZ, 0x1f, R2 ;  /* 0x0000001fff007819 */ /* 0x000fe20000011402 */
[----:B------:R-:W-:-:S04]  /*a560*/  IMAD.WIDE.U32 R6, R4, c[0x0][0x1e8], R6 ;  /* 0x00007a0004067a25 */ /* 0x000fc800078e0006 */
[----:B------:R-:W-:Y:S01]  /*a570*/  IMAD R5, R72, c[0x0][0x1f4], R5 ;  /* 0x00007d0048057a24 */ /* 0x000fe200078e0205 */
[----:B------:R-:W-:-:S04]  /*a580*/  IADD3 R76, P0, R76, R6, RZ ;  /* 0x000000064c4c7210 */ /* 0x000fc80007f1e0ff */
[----:B------:R-:W-:Y:S02]  /*a590*/  IADD3.X R77, R74, R3, R7, P0, !PT ;  /* 0x000000034a4d7210 */ /* 0x000fe400007fe407 */
[----:B------:R-:W-:-:S03]  /*a5a0*/  ISETP.GE.AND P0, PT, R2, R235, PT ;  /* 0x000000eb0200720c */ /* 0x000fc60003f06270 */
[----:B------:R-:W-:-:S04]  /*a5b0*/  IMAD.WIDE.U32 R72, R72, c[0x0][0x1f0], R76 ;  /* 0x00007c0048487a25 */ /* 0x000fc800078e004c */
[----:B------:R-:W-:-:S06]  /*a5c0*/  IMAD.IADD R7, R5, 0x1, R73 ;  /* 0x0000000105077824 */ /* 0x000fcc00078e0249 */
        /* <DEDUP_REMOVED lines=8> */
[----:B------:R3:W-:Y:S04]  /*a650*/  STG.E.128 [R74.64], R64 ;  /* 0x000000404a007986 */ /* 0x0007e8000c101d0c */
[----:B-1----:R3:W-:Y:S04]  /*a660*/  STG.E.128 [R74.64+0x80], R48 ;  /* 0x000080304a007986 */ /* 0x0027e8000c101d0c */
[----:B------:R3:W-:Y:S04]  /*a670*/  STG.E.128 [R74.64+0x100], R32 ;  /* 0x000100204a007986 */ /* 0x0007e8000c101d0c */
[----:B------:R3:W-:Y:S02]  /*a680*/  STG.E.128 [R74.64+0x180], R16 ;  /* 0x000180104a007986 */ /* 0x0007e4000c101d0c */
.L_x_3935:
[----:B------:R-:W-:Y:S05]  /*a690*/  BSYNC B0 ;  /* 0x0000000000007941 */ /* 0x000fea0003800000 */
.L_x_3934:
[----:B------:R-:W-:Y:S01]  /*a6a0*/  IADD3 R4, R2, 0x10, RZ ;  /* 0x0000001002047810 */ /* 0x000fe20007ffe0ff */
[----:B------:R-:W-:Y:S03]  /*a6b0*/  BSSY B0, `(.L_x_3936) ;  /* 0x0000011000007945 */ /* 0x000fe60003800000 */
[----:B------:R-:W-:-:S13]  /*a6c0*/  ISETP.GE.AND P0, PT, R4, R235, PT ;  /* 0x000000eb0400720c */ /* 0x000fda0003f06270 */
[----:B------:R-:W-:Y:S05]  /*a6d0*/  @P0 BRA `(.L_x_3937) ;  /* 0x000000e000000947 */ /* 0x000fea0003800000 */
[----:B------:R-:W-:Y:S01]  /*a6e0*/  IADD3 R4, P0, R2, 0x10, RZ ;  /* 0x0000001002047810 */ /* 0x000fe20007f1e0ff */
[----:B-1-3--:R-:W-:Y:S01]  /*a6f0*/  IMAD.MOV.U32 R16, RZ, RZ, R72 ;  /* 0x000000ffff107224 */ /* 0x00afe200078e0048 */
[----:B------:R-:W-:-:S03]  /*a700*/  MOV R17, R7 ;  /* 0x0000000700117202 */ /* 0x000fc60000000f00 */
[----:B------:R-:W-:Y:S02]  /*a710*/  IMAD.X R3, RZ, RZ, R0, P0 ;  /* 0x000000ffff037224 */ /* 0x000fe400000e0600 */
[----:B------:R-:W-:-:S04]  /*a720*/  IMAD.WIDE.U32 R16, R4, c[0x0][0x1e8], R16 ;  /* 0x00007a0004107a25 */ /* 0x000fc800078e0010 */
[----:B------:R-:W-:-:S04]  /*a730*/  IMAD R3, R3, c[0x0][0x1e8], RZ ;  /* 0x00007a0003037a24 */ /* 0x000fc800078e02ff */
[----:B------:R-:W-:Y:S01]  /*a740*/  IMAD R3, R4, c[0x0][0x1ec], R3 ;  /* 0x00007b0004037a24 */ /* 0x000fe200078e0203 */
[----:B------:R-:W-:-:S04]  /*a750*/  LEA R4, P0, R16, c[0x0][0x1d0], 0x1 ;  /* 0x0000740010047a11 */ /* 0x000fc800078008ff */
[----:B------:R-:W-:-:S04]  /*a760*/  IADD3 R3, R3, R17, RZ ;  /* 0x0000001103037210 */ /* 0x000fc80007ffe0ff */
[----:B------:R-:W-:-:S05]  /*a770*/  LEA.HI.X R5, R16, c[0x0][0x1d4], R3, 0x1, P0 ;  /* 0x0000750010057a11 */ /* 0x000fca00000f0c03 */
[----:B------:R1:W-:Y:S04]  /*a780*/  STG.E.128 [R4.64], R60 ;  /* 0x0000003c04007986 */ /* 0x0003e8000c101d0c */
[----:B------:R1:W-:Y:S04]  /*a790*/  STG.E.128 [R4.64+0x80], R44 ;  /* 0x0000802c04007986 */ /* 0x0003e8000c101d0c */
[----:B------:R1:W-:Y:S04]  /*a7a0*/  STG.E.128 [R4.64+0x100], R28 ;  /* 0x0001001c04007986 */ /* 0x0003e8000c101d0c */
[----:B------:R1:W-:Y:S02]  /*a7b0*/  STG.E.128 [R4.64+0x180], R12 ;  /* 0x0001800c04007986 */ /* 0x0003e4000c101d0c */
.L_x_3937:
[----:B------:R-:W-:Y:S05]  /*a7c0*/  BSYNC B0 ;  /* 0x0000000000007941 */ /* 0x000fea0003800000 */
.L_x_3936:
        /* <DEDUP_REMOVED lines=18> */
.L_x_3939:
[----:B------:R-:W-:Y:S05]  /*a8f0*/  BSYNC B0 ;  /* 0x0000000000007941 */ /* 0x000fea0003800000 */
.L_x_3938:
[----:B-1----:R-:W-:-:S04]  /*a900*/  IADD3 R4, R2, 0x30, RZ ;  /* 0x0000003002047810 */ /* 0x002fc80007ffe0ff */
[----:B------:R-:W-:-:S13]  /*a910*/  ISETP.GE.AND P0, PT, R4, R235, PT ;  /* 0x000000eb0400720c */ /* 0x000fda0003f06270 */
[----:B------:R-:W-:Y:S05]  /*a920*/  @P0 EXIT ;  /* 0x000000000000094d */ /* 0x000fea0003800000 */
        /* <DEDUP_REMOVED lines=10> */
[----:B------:R-:W-:Y:S04]  /*a9d0*/  STG.E.128 [R2.64], R52 ;  /* 0x0000003402007986 */ /* 0x000fe8000c101d0c */
[----:B------:R-:W-:Y:S04]  /*a9e0*/  STG.E.128 [R2.64+0x80], R36 ;  /* 0x0000802402007986 */ /* 0x000fe8000c101d0c */
[----:B------:R-:W-:Y:S04]  /*a9f0*/  STG.E.128 [R2.64+0x100], R20 ;  /* 0x0001001402007986 */ /* 0x000fe8000c101d0c */
[----:B------:R-:W-:Y:S01]  /*aa00*/  STG.E.128 [R2.64+0x180], R68 ;  /* 0x0001804402007986 */ /* 0x000fe2000c101d0c */
[----:B------:R-:W-:Y:S05]  /*aa10*/  EXIT ;  /* 0x000000000000794d */ /* 0x000fea0003800000 */
.L_x_3940:
        /* <DEDUP_REMOVED lines=14> */
.L_x_8796:


//--------------------- .text._ZN5flash24flash_fwd_splitkv_kernelI23Flash_fwd_kernel_traitsILi256ELi64ELi64ELi4ELb0ELb0EN7cutlass6half_tE19Flash_kernel_traitsILi256ELi64ELi64ELi4ES3_EELb0ELb0ELb0ELb0ELb1ELb1ELb0ELb0EEEvNS_16Flash_fwd_paramsE --------------------------
	.section	.text._ZN5flash24flash_fwd_splitkv_kernelI23Flash_fwd_kernel_traitsILi256ELi64ELi64ELi4ELb0ELb0EN7cutlass6half_tE19Flash_kernel_traitsILi256ELi64ELi64ELi4ES3_EELb0ELb0ELb0ELb0ELb1ELb1ELb0ELb0EEEvNS_16Flash_fwd_paramsE,"ax",@progbits
	.sectioninfo	@"SHI_REGISTERS=255"
	.align	128
        .global         _ZN5flash24flash_fwd_splitkv_kernelI23Flash_fwd_kernel_traitsILi256ELi64ELi64ELi4ELb0ELb0EN7cutlass6half_tE19Flash_kernel_traitsILi256ELi64ELi64ELi4ES3_EELb0ELb0ELb0ELb0ELb1ELb1ELb0ELb0EEEvNS_16Flash_fwd_paramsE
        .type           _ZN5flash24flash_fwd_splitkv_kernelI23Flash_fwd_kernel_traitsILi256ELi64ELi64ELi4ELb0ELb0EN7cutlass6half_tE19Flash_kernel_traitsILi256ELi64ELi64ELi4ES3_EELb0ELb0ELb0ELb0ELb1ELb1ELb0ELb0EEEvNS_16Flash_fwd_paramsE,@function
        .size           _ZN5flash24flash_fwd_splitkv_kernelI23Flash_fwd_kernel_traitsILi256ELi64ELi64ELi4ELb0ELb0EN7cutlass6half_tE19Flash_kernel_traitsILi256ELi64ELi64ELi4ES3_EELb0ELb0ELb0ELb0ELb1ELb1ELb0ELb0EEEvNS_16Flash_fwd_paramsE,(.L_x_8797 - _ZN5flash24flash_fwd_splitkv_kernelI23Flash_fwd_kernel_traitsILi256ELi64ELi64ELi4ELb0ELb0EN7cutlass6half_tE19Flash_kernel_traitsILi256ELi64ELi64ELi4ES3_EELb0ELb0ELb0ELb0ELb1ELb1ELb0ELb0EEEvNS_16Flash_fwd_paramsE)
        .other          _ZN5flash24flash_fwd_splitkv_kernelI23Flash_fwd_kernel_traitsILi256ELi64ELi64ELi4ELb0ELb0EN7cutlass6half_tE19Flash_kernel_traitsILi256ELi64ELi64ELi4ES3_EELb0ELb0ELb0ELb0ELb1ELb1ELb0ELb0EEEvNS_16Flash_fwd_paramsE,@"STO_CUDA_ENTRY STV_DEFAULT"
_ZN5flash24flash_fwd_splitkv_kernelI23Flash_fwd_kernel_traitsILi256ELi64ELi64ELi4ELb0ELb0EN7cutlass6half_tE19Flash_kernel_traitsILi256ELi64ELi64ELi4ES3_EELb0ELb0ELb0ELb0ELb1ELb1ELb0ELb0EEEvNS_16Flash_fwd_paramsE:
.text._ZN5flash24flash_fwd_splitkv_kernelI23Flash_fwd_kernel_traitsILi256ELi64ELi64ELi4ELb0ELb0EN7cutlass6half_tE19Flash_kernel_traitsILi256ELi64ELi64ELi4ES3_EELb0ELb0ELb0ELb0ELb1ELb1ELb0ELb0EEEvNS_16Flash_fwd_paramsE:
        /* <DEDUP_REMOVED lines=15> */
[----:B------:R-:W-:Y:S01]  /*00f0*/  IMAD.WIDE R8, R10, R4, c[0x0][0x248] ;  /* 0x000092000a087625 */ /* 0x000fe200078e0204 */
[----:B------:R1:W2:Y:S11]  /*0100*/  @P2 LDG.E R240, [R6.64] ;  /* 0x0000000c06f02981 */ /* 0x0002b6000c1e1900 */
[----:B------:R3:W5:Y:S04]  /*0110*/  @!P1 LDG.E R2, [R8.64] ;  /* 0x0000000c08029981 */ /* 0x000768000c1e1900 */
[----:B-1----:R-:W2:Y:S01]  /*0120*/  @P2 LDG.E R6, [R6.64+0x4] ;  /* 0x0000040c06062981 */ /* 0x002ea2000c1e1900 */
[----:B------:R-:W-:-:S02]  /*0130*/  IMAD.MOV.U32 R3, RZ, RZ, RZ ;  /* 0x000000ffff037224 */ /* 0x000fc400078e00ff */
[----:B------:R-:W-:Y:S01]  /*0140*/  @P0 IMAD.WIDE R12, R10, R4, c[0x0][0x250] ;  /* 0x000094000a0c0625 */ /* 0x000fe200078e0204 */
[----:B------:R-:W1:Y:S04]  /*0150*/  S2R R32, SR_CTAID.X ;  /* 0x0000000000207919 */ /* 0x000e680000002500 */
[----:B------:R3:W5:Y:S01]  /*0160*/  @P0 LDG.E R3, [R12.64] ;  /* 0x0000000c0c030981 */ /* 0x000762000c1e1900 */
[----:B------:R-:W-:-:S03]  /*0170*/  ISETP.NE.U32.AND P0, PT, RZ, c[0x0][0x248], PT ;  /* 0x00009200ff007a0c */ /* 0x000fc60003f05070 */
[----:B------:R-:W4:Y:S04]  /*0180*/  S2R R16, SR_CTAID.Z ;  /* 0x0000000000107919 */ /* 0x000f280000002700 */
[----:B------:R-:W1:Y:S01]  /*0190*/  S2R R103, SR_TID.X ;  /* 0x0000000000677919 */ /* 0x000e620000002100 */
[----:B------:R-:W-:Y:S01]  /*01a0*/  ISETP.NE.AND.EX P0, PT, RZ, c[0x0][0x24c], PT, P0 ;  /* 0x00009300ff007a0c */ /* 0x000fe20003f05300 */
[----:B--2---:R-:W-:Y:S02]  /*01b0*/  @P2 IMAD.IADD R6, R6, 0x1, -R240 ;  /* 0x0000000106062824 */ /* 0x004fe400078e0af0 */
[----:B------:R-:W-:-:S10]  /*01c0*/  @!P2 IMAD.MOV.U32 R6, RZ, RZ, c[0x0][0x214] ;  /* 0x00008500ff06a624 */ /* 0x000fd400078e00ff */
[----:B------:R-:W-:Y:S05]  /*01d0*/  @!P0 BRA `(.L_x_3941) ;  /* 0x0000004000008947 */ /* 0x000fea0003800000 */
[----:B-1-34-:R-:W2:Y:S02]  /*01e0*/  @P3 LDG.E R5, [R8.64+0x4] ;  /* 0x0000040c08053981 */ /* 0x01aea4000c1e1900 */
[----:B--2--5:R-:W-:-:S06]  /*01f0*/  @P3 IADD3 R5, R5, -R2, RZ ;  /* 0x8000000205053210 */ /* 0x024fcc0007ffe0ff */
[----:B------:R1:W5:Y:S01]  /*0200*/  @!P3 LDG.E R5, [R8.64] ;  /* 0x0000000c0805b981 */ /* 0x000362000c1e1900 */
[----:B------:R-:W-:Y:S05]  /*0210*/  BRA `(.L_x_3942) ;  /* 0x0000001000007947 */ /* 0x000fea0003800000 */
.L_x_3941:
[----:B-1-34-:R-:W-:Y:S02]  /*0220*/  MOV R5, c[0x0][0x218] ;  /* 0x0000860000057a02 */ /* 0x01afe40000000f00 */
.L_x_3942:
        /* <DEDUP_REMOVED lines=24> */
[----:B------:R-:W-:Y:S01]  /*03b0*/  SHF.R.S32.HI R2, RZ, 0x1f, R103 ;  /* 0x0000001fff027819 */ /* 0x000fe20000011467 */
[----:B------:R-:W-:Y:S01]  /*03c0*/  BSSY B0, `(.L_x_3944) ;  /* 0x000002d000007945 */ /* 0x000fe20003800000 */
[----:B------:R-:W-:Y:S02]  /*03d0*/  ISETP.NE.AND P0, PT, R240, -0x1, PT ;  /* 0xfffffffff000780c */ /* 0x000fe40003f05270 */
[-C--:B------:R-:W-:Y:S02]  /*03e0*/  LEA.HI R2, R2, R103.reuse, RZ, 0x3 ;  /* 0x0000006702027211 */ /* 0x080fe400078f18ff */
[----:B------:R-:W-:Y:S02]  /*03f0*/  SHF.R.S32.HI R0, RZ, 0x1f, R239 ;  /* 0x0000001fff007819 */ /* 0x000fe400000114ef */
[----:B------:R-:W-:Y:S02]  /*0400*/  LOP3.LUT R4, R2, 0x1ffffff8, RZ, 0xc0, !PT ;  /* 0x1ffffff802047812 */ /* 0x000fe400078ec0ff */
[----:B------:R-:W-:Y:S01]  /*0410*/  IADD3 R6, -R239, R6, RZ ;  /* 0x00000006ef067210 */ /* 0x000fe20007ffe1ff */
[----:B------:R-:W-:Y:S01]  /*0420*/  IMAD R0, R0, c[0x0][0x1e8], RZ ;  /* 0x00007a0000007a24 */ /* 0x000fe200078e02ff */
[----:B------:R-:W-:-:S02]  /*0430*/  IADD3 R4, -R4, R103, RZ ;  /* 0x0000006704047210 */ /* 0x000fc40007ffe1ff */
[----:B------:R-:W-:Y:S01]  /*0440*/  SHF.R.S32.HI R2, RZ, 0x3, R2 ;  /* 0x00000003ff027819 */ /* 0x000fe20000011402 */
[----:B------:R-:W-:Y:S01]  /*0450*/  @P0 IMAD.WIDE.U32 R8, R240, c[0x0][0x1e8], RZ ;  /* 0x00007a00f0080a25 */ /* 0x000fe200078e00ff */
[----:B------:R-:W-:Y:S02]  /*0460*/  @!P0 SHF.R.S32.HI R3, RZ, 0x1f, R10 ;  /* 0x0000001fff038819 */ /* 0x000fe4000001140a */
[----:B------:R-:W-:Y:S01]  /*0470*/  SHF.L.U32 R4, R4, 0x3, RZ ;  /* 0x0000000304047819 */ /* 0x000fe200000006ff */
[----:B------:R-:W-:Y:S02]  /*0480*/  @P0 IMAD R240, R240, c[0x0][0x1ec], R9 ;  /* 0x00007b00f0f00a24 */ /* 0x000fe400078e0209 */
[----:B------:R-:W-:Y:S01]  /*0490*/  @P0 IMAD.MOV.U32 R7, RZ, RZ, R8 ;  /* 0x000000ffff070224 */ /* 0x000fe200078e0008 */
[----:B------:R-:W-:Y:S01]  /*04a0*/  SHF.R.S32.HI R5, RZ, 0x1f, R4 ;  /* 0x0000001fff057819 */ /* 0x000fe20000011404 */
[----:B------:R-:W-:Y:S02]  /*04b0*/  @!P0 IMAD R3, R3, c[0x0][0x1e0], RZ ;  /* 0x0000780003038a24 */ /* 0x000fe400078e02ff */
[----:B------:R-:W-:-:S04]  /*04c0*/  @!P0 IMAD.WIDE.U32 R8, R10, c[0x0][0x1e0], RZ ;  /* 0x000078000a088a25 */ /* 0x000fc800078e00ff */
[----:B------:R-:W-:Y:S01]  /*04d0*/  @!P0 IMAD R3, R10, c[0x0][0x1e4], R3 ;  /* 0x000079000a038a24 */ /* 0x000fe200078e0203 */
[----:B------:R-:W-:Y:S01]  /*04e0*/  @!P0 MOV R7, R8 ;  /* 0x0000000800078202 */ /* 0x000fe20000000f00 */
[----:B------:R-:W-:-:S04]  /*04f0*/  IMAD.WIDE.U32 R4, R239, c[0x0][0x1e8], R4 ;  /* 0x00007a00ef047a25 */ /* 0x000fc800078e0004 */
[----:B------:R-:W-:Y:S01]  /*0500*/  @!P0 IMAD.IADD R240, R9, 0x1, R3 ;  /* 0x0000000109f08824 */ /* 0x000fe200078e0203 */
[----:B------:R-:W-:Y:S01]  /*0510*/  IADD3 R4, P0, R7, R4, RZ ;  /* 0x0000000407047210 */ /* 0x000fe20007f1e0ff */
[----:B------:R-:W-:Y:S01]  /*0520*/  IMAD R0, R239, c[0x0][0x1ec], R0 ;  /* 0x00007b00ef007a24 */ /* 0x000fe200078e0200 */
[--C-:B------:R-:W-:Y:S01]  /*0530*/  SHF.R.S32.HI R3, RZ, 0x1f, R16.reuse ;  /* 0x0000001fff037819 */ /* 0x100fe20000011410 */
[----:B------:R-:W-:-:S03]  /*0540*/  IMAD R10, R10, c[0x0][0x1c0], R16 ;  /* 0x000070000a0a7a24 */ /* 0x000fc600078e0210 */
[----:B------:R-:W-:Y:S01]  /*0550*/  IADD3.X R5, R240, R5, R0, P0, !PT ;  /* 0x00000005f0057210 */ /* 0x000fe200007fe400 */
[----:B------:R-:W-:Y:S01]  /*0560*/  IMAD R3, R3, c[0x0][0x1f0], RZ ;  /* 0x00007c0003037a24 */ /* 0x000fe200078e02ff */
[----:B------:R-:W-:Y:S01]  /*0570*/  ISETP.GE.AND P0, PT, R2, R6, PT ;  /* 0x000000060200720c */ /* 0x000fe20003f06270 */
[----:B------:R-:W-:Y:S02]  /*0580*/  IMAD R239, R10, c[0x0][0x214], R239 ;  /* 0x000085000aef7a24 */ /* 0x000fe400078e02ef */
[C---:B------:R-:W-:Y:S02]  /*0590*/  IMAD R3, R16.reuse, c[0x0][0x1f4], R3 ;  /* 0x00007d0010037a24 */ /* 0x040fe400078e0203 */
[----:B------:R-:W-:Y:S01]  /*05a0*/  IMAD.WIDE.U32 R16, R16, c[0x0][0x1f0], R4 ;  /* 0x00007c0010107a25 */ /* 0x000fe200078e0004 */
[----:B------:R-:W-:-:S03]  /*05b0*/  SHF.R.S32.HI R4, RZ, 0x1f, R2 ;  /* 0x0000001fff047819 */ /* 0x000fc60000011402 */
[----:B------:R-:W-:-:S04]  /*05c0*/  IMAD.IADD R11, R17, 0x1, R3 ;  /* 0x00000001110b7824 */ /* 0x000fc800078e0203 */
        /* <DEDUP_REMOVED lines=12> */
.L_x_3945:
[----:B------:R-:W-:Y:S05]  /*0690*/  BSYNC B0 ;  /* 0x0000000000007941 */ /* 0x000fea0003800000 */
.L_x_3944:
[----:B------:R-:W-:Y:S01]  /*06a0*/  IADD3 R7, R2, 0x10, RZ ;  /* 0x0000001002077810 */ /* 0x000fe20007ffe0ff */
        /* <DEDUP_REMOVED lines=9> */
[----:B-1----:R-:W-:-:S03]  /*0740*/  LEA R12, P0, R8, c[0x0][0x1d0], 0x1 ;  /* 0x00007400080c7a11 */ /* 0x002fc600078008ff */
[----:B------:R-:W-:-:S05]  /*0750*/  IMAD R0, R3, c[0x0][0x1ec], R0 ;  /* 0x00007b0003007a24 */ /* 0x000fca00078e0200 */
[----:B------:R-:W-:-:S04]  /*0760*/  IADD3 R0, R9, R0, RZ ;  /* 0x0000000009007210 */ /* 0x000fc80007ffe0ff */
[----:B------:R-:W-:-:S05]  /*0770*/  LEA.HI.X R13, R8, c[0x0][0x1d4], R0, 0x1, P0 ;  /* 0x00007500080d7a11 */ /* 0x000fca00000f0c00 */
[----:B------:R1:W-:Y:S04]  /*0780*/  STG.E.128 [R12.64], RZ ;  /* 0x000000ff0c007986 */ /* 0x0003e8000c101d0c */
[----:B------:R1:W-:Y:S04]  /*0790*/  STG.E.128 [R12.64+0x80], RZ ;  /* 0x000080ff0c007986 */ /* 0x0003e8000c101d0c */
[----:B------:R1:W-:Y:S04]  /*07a0*/  STG.E.128 [R12.64+0x100], RZ ;  /* 0x000100ff0c007986 */ /* 0x0003e8000c101d0c */
[----:B------:R1:W-:Y:S02]  /*07b0*/  STG.E.128 [R12.64+0x180], RZ ;  /* 0x000180ff0c007986 */ /* 0x0003e4000c101d0c */
.L_x_3947:
[----:B------:R-:W-:Y:S05]  /*07c0*/  BSYNC B0 ;  /* 0x0000000000007941 */ /* 0x000fea0003800000 */
.L_x_3946:
        /* <DEDUP_REMOVED lines=18> */
.L_x_3949:
[----:B------:R-:W-:Y:S05]  /*08f0*/  BSYNC B0 ;  /* 0x0000000000007941 */ /* 0x000fea0003800000 */
.L_x_3948:
[----:B------:R-:W-:Y:S01]  /*0900*/  IADD3 R8, R2, 0x30, RZ ;  /* 0x0000003002087810 */ /* 0x000fe20007ffe0ff */
[----:B------:R-:W-:Y:S03]  /*0910*/  BSSY B0, `(.L_x_3950) ;  /* 0x0000010000007945 */ /* 0x000fe60003800000 */
[----:B------:R-:W-:-:S13]  /*0920*/  ISETP.GE.AND P0, PT, R8, R6, PT ;  /* 0x000000060800720c */ /* 0x000fda0003f06270 */
[----:B------:R-:W-:Y:S05]  /*0930*/  @P0 BRA `(.L_x_3951) ;  /* 0x000000d000000947 */ /* 0x000fea0003800000 */
[----:B------:R-:W-:Y:S02]  /*0940*/  IADD3 R3, P0, R2, 0x30, RZ ;  /* 0x0000003002037810 */ /* 0x000fe40007f1e0ff */
[----:B------:R-:W-:Y:S02]  /*0950*/  MOV R10, R16 ;  /* 0x00000010000a7202 */ /* 0x000fe40000000f00 */
[----:B------:R-:W-:-:S03]  /*0960*/  IADD3.X R0, RZ, R4, RZ, P0, !PT ;  /* 0x00000004ff007210 */ /* 0x000fc600007fe4ff */
        /* <DEDUP_REMOVED lines=10> */
.L_x_3951:
[----:B------:R-:W-:Y:S05]  /*0a10*/  BSYNC B0 ;  /* 0x0000000000007941 */ /* 0x000fea0003800000 */
.L_x_3950:
[----:B------:R-:W-:-:S04]  /*0a20*/  LOP3.LUT P4, RZ, R103, 0x7, RZ, 0xc0, !PT ;  /* 0x0000000767ff7812 */ /* 0x000fc8000788c0ff */
[-C--:B------:R-:W-:Y:S02]  /*0a30*/  ISETP.GE.OR P3, PT, R2, R6.reuse, P4 ;  /* 0x000000060200720c */ /* 0x080fe40002766670 */
[-C--:B------:R-:W-:Y:S02]  /*0a40*/  ISETP.GE.OR P2, PT, R7, R6.reuse, P4 ;  /* 0x000000060700720c */ /* 0x080fe40002746670 */
[----:B------:R-:W-:Y:S02]  /*0a50*/  ISETP.GE.OR P1, PT, R5, R6, P4 ;  /* 0x000000060500720c */ /* 0x000fe40002726670 */
[C---:B------:R-:W-:Y:S02]  /*0a60*/  IADD3 R2, P0, R239.reuse, R2, RZ ;  /* 0x00000002ef027210 */ /* 0x040fe40007f1e0ff */
[----:B------:R-:W-:Y:S02]  /*0a70*/  ISETP.GE.OR P4, PT, R8, R6, P4 ;  /* 0x000000060800720c */ /* 0x000fe40002786670 */
[----:B------:R-:W-:-:S02]  /*0a80*/  LEA.HI.X.SX32 R239, R239, R4, 0x1, P0 ;  /* 0x00000004efef7211 */ /* 0x000fc400000f0eff */
[----:B------:R-:W-:Y:S01]  /*0a90*/  LEA R4, P0, R2, c[0x0][0x200], 0x2 ;  /* 0x0000800002047a11 */ /* 0x000fe200078010ff */
[----:B------:R-:W-:-:S03]  /*0aa0*/  @!P3 IMAD.MOV.U32 R3, RZ, RZ, 0x7f800000 ;  /* 0x7f800000ff03b424 */ /* 0x000fc600078e00ff */
[----:B------:R-:W-:Y:S01]  /*0ab0*/  LEA.HI.X R5, R2, c[0x0][0x204], R239, 0x2, P0 ;  /* 0x0000810002057a11 */ /* 0x000fe200000f14ef */
[----:B------:R-:W-:Y:S02]  /*0ac0*/  @!P2 IMAD.MOV.U32 R2, RZ, RZ, 0x7f800000 ;  /* 0x7f800000ff02a424 */ /* 0x000fe400078e00ff */
[----:B------:R-:W-:Y:S02]  /*0ad0*/  @!P1 IMAD.MOV.U32 R0, RZ, RZ, 0x7f800000 ;  /* 0x7f800000ff009424 */ /* 0x000fe400078e00ff */
[----:B------:R2:W-:Y:S04]  /*0ae0*/  @!P3 STG.E [R4.64], R3 ;  /* 0x000000030400b986 */ /* 0x0005e8000c10190c */
[----:B------:R2:W-:Y:S04]  /*0af0*/  @!P2 STG.E [R4.64+0x40], R2 ;  /* 0x000040020400a986 */ /* 0x0005e8000c10190c */
[----:B------:R2:W-:Y:S01]  /*0b00*/  @!P1 STG.E [R4.64+0x80], R0 ;  /* 0x0000800004009986 */ /* 0x0005e2000c10190c */
[----:B------:R-:W-:Y:S05]  /*0b10*/  @P4 EXIT ;  /* 0x000000000000494d */ /* 0x000fea0003800000 */
[----:B--2---:R-:W-:-:S05]  /*0b20*/  MOV R0, 0x7f800000 ;  /* 0x7f80000000007802 */ /* 0x004fca0000000f00 */
[----:B------:R-:W-:Y:S01]  /*0b30*/  STG.E [R4.64+0xc0], R0 ;  /* 0x0000c00004007986 */ /* 0x000fe2000c10190c */
[----:B------:R-:W-:Y:S05]  /*0b40*/  EXIT ;  /* 0x000000000000794d */ /* 0x000fea0003800000 */
.L_x_3943:
[----:B------:R-:W-:Y:S01]  /*0b50*/  ISETP.NE.U32.AND P0, PT, RZ, c[0x0][0x2b8], PT ;  /* 0x0000ae00ff007a0c */ /* 0x000fe20003f05070 */
[----:B------:R-:W-:Y:S01]  /*0b60*/  IMAD.MOV.U32 R0, RZ, RZ, R10 ;  /* 0x000000ffff007224 */ /* 0x000fe200078e000a */
[----:B------:R-:W-:Y:S02]  /*0b70*/  ISETP.NE.U32.AND P2, PT, RZ, c[0x0][0x2c0], PT ;  /* 0x0000b000ff007a0c */ /* 0x000fe40003f45070 */
[----:B------:R-:W-:Y:S02]  /*0b80*/  ISETP.NE.AND.EX P0, PT, RZ, c[0x0][0x2bc], PT, P0 ;  /* 0x0000af00ff007a0c */ /* 0x000fe40003f05300 */
[----:B------:R-:W-:-:S11]  /*0b90*/  ISETP.NE.AND.EX P2, PT, RZ, c[0x0][0x2c4], PT, P2 ;  /* 0x0000b100ff007a0c */ /* 0x000fd60003f45320 */
[----:B------:R-:W-:-:S05]  /*0ba0*/  @P0 IMAD.WIDE R4, R10, R4, c[0x0][0x2b8] ;  /* 0x0000ae000a040625 */ /* 0x000fca00078e0204 */
[----:B------:R1:W5:Y:S01]  /*0bb0*/  @P0 LDG.E R0, [R4.64] ;  /* 0x0000000c04000981 */ /* 0x000362000c1e1900 */
[----:B------:R-:W-:Y:S01]  /*0bc0*/  @P2 IMAD.WIDE.U32 R8, R10, c[0x0][0x2c8], RZ ;  /* 0x0000b2000a082a25 */ /* 0x000fe200078e00ff */
[----:B------:R-:W-:Y:S01]  /*0bd0*/  CS2R R242, SRZ ;  /* 0x0000000000f27805 */ /* 0x000fe2000001ff00 */
[----:B------:R-:W-:Y:S02]  /*0be0*/  PLOP3.LUT P0, PT, PT, PT, PT, 0x8, 0x0 ;  /* 0x000000000000781c */ /* 0x000fe40003f0e170 */
[----:B------:R-:W-:Y:S02]  /*0bf0*/  IABS R95, c[0x0][0x2d0] ;  /* 0x0000b400005f7a13 */ /* 0x000fe40000000000 */
[----:B------:R-:W-:Y:S02]  /*0c00*/  @P2 LEA R242, P1, R8, c[0x0][0x2c0], 0x2 ;  /* 0x0000b00008f22a11 */ /* 0x000fe400078210ff */
[----:B-1----:R-:W-:-:S05]  /*0c10*/  @P2 SHF.R.S32.HI R4, RZ, 0x1f, R10 ;  /* 0x0000001fff042819 */ /* 0x002fca000001140a */
[----:B------:R-:W-:-:S04]  /*0c20*/  @P2 IMAD R4, R4, c[0x0][0x2c8], RZ ;  /* 0x0000b20004042a24 */ /* 0x000fc800078e02ff */
[----:B------:R-:W-:-:S04]  /*0c30*/  @P2 IMAD R4, R10, c[0x0][0x2cc], R4 ;  /* 0x0000b3000a042a24 */ /* 0x000fc800078e0204 */
[----:B------:R-:W-:-:S05]  /*0c40*/  @P2 IMAD.IADD R4, R9, 0x1, R4 ;  /* 0x0000000109042824 */ /* 0x000fca00078e0204 */
[----:B------:R-:W-:-:S04]  /*0c50*/  @P2 SHF.L.U64.HI R4, R8, 0x2, R4 ;  /* 0x0000000208042819 */ /* 0x000fc80000010204 */
[----:B------:R-:W-:Y:S02]  /*0c60*/  @P2 IADD3.X R243, R4, c[0x0][0x2c4], RZ, P1, !PT ;  /* 0x0000b10004f32a10 */ /* 0x000fe40000ffe4ff */
[----:B------:R-:W-:-:S04]  /*0c70*/  @P2 ISETP.NE.U32.AND P1, PT, R242, RZ, PT ;  /* 0x000000fff200220c */ /* 0x000fc80003f25070 */
[----:B------:R-:W-:-:S13]  /*0c80*/  @P2 ISETP.NE.AND.EX P0, PT, R243, RZ, PT, P1 ;  /* 0x000000fff300220c */ /* 0x000fda0003f05310 */
[----:B------:R-:W-:Y:S05]  /*0c90*/  @!P0 BRA `(.L_x_3952) ;  /* 0x000004a000008947 */ /* 0x000fea0003800000 */
[----:B------:R-:W1:Y:S01]  /*0ca0*/  I2F.RP R4, R95 ;  /* 0x0000005f00047306 */ /* 0x000e620000209400 */
[----:B------:R-:W-:-:S04]  /*0cb0*/  LEA R14, R165, 0xffffffc0, 0x6 ;  /* 0xffffffc0a50e7811 */ /* 0x000fc800078e30ff */
[----:B-----5:R-:W-:-:S03]  /*0cc0*/  IABS R0, R14 ;  /* 0x0000000e00007213 */ /* 0x020fc60000000000 */
[----:B-1----:R-:W1:Y:S02]  /*0cd0*/  MUFU.RCP R4, R4 ;  /* 0x0000000400047308 */ /* 0x002e640000001000 */
[----:B-1----:R-:W-:-:S06]  /*0ce0*/  IADD3 R4, R4, 0xffffffe, RZ ;  /* 0x0ffffffe04047810 */ /* 0x002fcc0007ffe0ff */
        /* <DEDUP_REMOVED lines=10> */
[-C--:B------:R-:W-:Y:S02]  /*0d90*/  @!P2 IADD3 R0, R0, -R95.reuse, RZ ;  /* 0x8000005f0000a210 */ /* 0x080fe40007ffe0ff */
[----:B------:R-:W-:Y:S02]  /*0da0*/  @!P2 IADD3 R3, R3, 0x1, RZ ;  /* 0x000000010303a810 */ /* 0x000fe40007ffe0ff */
[----:B------:R-:W-:Y:S02]  /*0db0*/  ISETP.GE.U32.AND P3, PT, R0, R95, PT ;  /* 0x0000005f0000720c */ /* 0x000fe40003f66070 */
[----:B------:R-:W-:Y:S02]  /*0dc0*/  LOP3.LUT R0, R14, c[0x0][0x2d0], RZ, 0x3c, !PT ;  /* 0x0000b4000e007a12 */ /* 0x000fe400078e3cff */
[----:B------:R-:W-:Y:S02]  /*0dd0*/  ISETP.NE.AND P2, PT, RZ, c[0x0][0x2d0], PT ;  /* 0x0000b400ff007a0c */ /* 0x000fe40003f45270 */
[----:B------:R-:W-:-:S07]  /*0de0*/  ISETP.GE.AND P1, PT, R0, RZ, PT ;  /* 0x000000ff0000720c */ /* 0x000fce0003f26270 */
[----:B------:R-:W-:-:S05]  /*0df0*/  @P3 IADD3 R3, R3, 0x1, RZ ;  /* 0x0000000103033810 */ /* 0x000fca0007ffe0ff */
[----:B------:R-:W-:-:S05]  /*0e00*/  IMAD.MOV.U32 R2, RZ, RZ, R3 ;  /* 0x000000ffff027224 */ /* 0x000fca00078e0003 */
[----:B------:R-:W-:Y:S02]  /*0e10*/  @!P1 IADD3 R2, -R2, RZ, RZ ;  /* 0x000000ff02029210 */ /* 0x000fe40007ffe1ff */
        /* <DEDUP_REMOVED lines=8> */
[----:B-1----:R-:W-:Y:S01]  /*0ea0*/  IMAD.MOV R3, RZ, RZ, -R13 ;  /* 0x000000ffff037224 */ /* 0x002fe200078e0a0d */
[----:B------:R-:W-:-:S03]  /*0eb0*/  MOV R12, RZ ;  /* 0x000000ff000c7202 */ /* 0x000fc60000000f00 */
[----:B------:R-:W-:Y:S01]  /*0ec0*/  IMAD R4, R3, R0, RZ ;  /* 0x0000000003047224 */ /* 0x000fe200078e02ff */
[----:B------:R-:W-:-:S03]  /*0ed0*/  IABS R3, R16 ;  /* 0x0000001000037213 */ /* 0x000fc60000000000 */
[----:B------:R-:W-:-:S04]  /*0ee0*/  IMAD.HI.U32 R12, R13, R4, R12 ;  /* 0x000000040d0c7227 */ /* 0x000fc800078e000c */
[----:B------:R-:W-:-:S04]  /*0ef0*/  IMAD.MOV.U32 R4, RZ, RZ, R3 ;  /* 0x000000ffff047224 */ /* 0x000fc800078e0003 */
[----:B------:R-:W-:-:S05]  /*0f00*/  IMAD.HI.U32 R12, R12, R4, RZ ;  /* 0x000000040c0c7227 */ /* 0x000fca00078e00ff */
[----:B------:R-:W-:-:S05]  /*0f10*/  IADD3 R3, -R12, RZ, RZ ;  /* 0x000000ff0c037210 */ /* 0x000fca0007ffe1ff */
[----:B------:R-:W-:-:S05]  /*0f20*/  IMAD R3, R0, R3, R4 ;  /* 0x0000000300037224 */ /* 0x000fca00078e0204 */
[----:B------:R-:W-:-:S13]  /*0f30*/  ISETP.GT.U32.AND P1, PT, R0, R3, PT ;  /* 0x000000030000720c */ /* 0x000fda0003f24070 */
[----:B------:R-:W-:Y:S01]  /*0f40*/  @!P1 IMAD.IADD R3, R3, 0x1, -R0 ;  /* 0x0000000103039824 */ /* 0x000fe200078e0a00 */
[----:B------:R-:W-:-:S04]  /*0f50*/  @!P1 IADD3 R12, R12, 0x1, RZ ;  /* 0x000000010c0c9810 */ /* 0x000fc80007ffe0ff */
[----:B------:R-:W-:Y:S02]  /*0f60*/  ISETP.GE.U32.AND P2, PT, R3, R0, PT ;  /* 0x000000000300720c */ /* 0x000fe40003f46070 */
[----:B------:R-:W-:Y:S02]  /*0f70*/  LOP3.LUT R3, R16, c[0x0][0x1c8], RZ, 0x3c, !PT ;  /* 0x0000720010037a12 */ /* 0x000fe400078e3cff */
[----:B------:R-:W-:Y:S02]  /*0f80*/  IADD3 R0, -R2, RZ, RZ ;  /* 0x000000ff02007210 */ /* 0x000fe40007ffe1ff */
[----:B------:R-:W-:-:S03]  /*0f90*/  ISETP.GE.AND P1, PT, R3, RZ, PT ;  /* 0x000000ff0300720c */ /* 0x000fc60003f26270 */
[----:B------:R-:W-:-:S04]  /*0fa0*/  IMAD R14, R0, c[0x0][0x2d0], R14 ;  /* 0x0000b400000e7a24 */ /* 0x000fc800078e020e */
[----:B------:R-:W-:Y:S02]  /*0fb0*/  @P2 IADD3 R12, R12, 0x1, RZ ;  /* 0x000000010c0c2810 */ /* 0x000fe40007ffe0ff */
[----:B------:R-:W-:Y:S02]  /*0fc0*/  ISETP.NE.AND P2, PT, RZ, c[0x0][0x1c8], PT ;  /* 0x00007200ff007a0c */ /* 0x000fe40003f45270 */
[----:B------:R-:W-:Y:S02]  /*0fd0*/  SHF.R.S32.HI R5, RZ, 0x1f, R14 ;  /* 0x0000001fff057819 */ /* 0x000fe4000001140e */
[----:B------:R-:W-:-:S03]  /*0fe0*/  @!P1 IMAD.MOV R12, RZ, RZ, -R12 ;  /* 0x000000ffff0c9224 */ /* 0x000fc600078e0a0c */
[----:B------:R-:W-:-:S04]  /*0ff0*/  IMAD R0, R5, c[0x0][0x198], RZ ;  /* 0x0000660005007a24 */ /* 0x000fc800078e02ff */
[----:B------:R-:W-:Y:S02]  /*1000*/  IMAD R0, R14, c[0x0][0x19c], R0 ;  /* 0x000067000e007a24 */ /* 0x000fe400078e0200 */
[----:B------:R-:W-:-:S04]  /*1010*/  @!P2 LOP3.LUT R12, RZ, c[0x0][0x1c8], RZ, 0x33, !PT ;  /* 0x00007200ff0caa12 */ /* 0x000fc800078e33ff */
[----:B------:R-:W-:-:S05]  /*1020*/  SHF.R.S32.HI R30, RZ, 0x1f, R12 ;  /* 0x0000001fff1e7819 */ /* 0x000fca000001140c */
[----:B------:R-:W-:-:S04]  /*1030*/  IMAD R7, R30, c[0x0][0x1b0], RZ ;  /* 0x00006c001e077a24 */ /* 0x000fc800078e02ff */
[----:B------:R-:W-:Y:S01]  /*1040*/  IMAD R7, R12, c[0x0][0x1b4], R7 ;  /* 0x00006d000c077a24 */ /* 0x000fe200078e0207 */
[----:B--2---:R-:W-:Y:S01]  /*1050*/  SHF.R.S32.HI R2, RZ, 0x1f, R8 ;  /* 0x0000001fff027819 */ /* 0x004fe20000011408 */
[----:B------:R-:W-:-:S04]  /*1060*/  IMAD.WIDE.U32 R18, R8, c[0x0][0x180], RZ ;  /* 0x0000600008127a25 */ /* 0x000fc800078e00ff */
[C---:B------:R-:W-:Y:S02]  /*1070*/  IMAD R3, R2.reuse, c[0x0][0x180], RZ ;  /* 0x0000600002037a24 */ /* 0x040fe400078e02ff */
[----:B------:R-:W-:Y:S02]  /*1080*/  IMAD R2, R2, c[0x0][0x188], RZ ;  /* 0x0000620002027a24 */ /* 0x000fe400078e02ff */
[C---:B------:R-:W-:Y:S02]  /*1090*/  IMAD R3, R8.reuse, c[0x0][0x184], R3 ;  /* 0x0000610008037a24 */ /* 0x040fe400078e0203 */
[C---:B------:R-:W-:Y:S02]  /*10a0*/  IMAD R2, R8.reuse, c[0x0][0x18c], R2 ;  /* 0x0000630008027a24 */ /* 0x040fe400078e0202 */
[----:B------:R-:W-:Y:S01]  /*10b0*/  IMAD.WIDE.U32 R8, R8, c[0x0][0x188], RZ ;  /* 0x0000620008087a25 */ /* 0x000fe200078e00ff */
[----:B------:R-:W-:-:S03]  /*10c0*/  IADD3 R19, R19, R3, RZ ;  /* 0x0000000313137210 */ /* 0x000fc60007ffe0ff */
[----:B------:R-:W-:Y:S01]  /*10d0*/  IMAD.IADD R2, R9, 0x1, R2 ;  /* 0x0000000109027824 */ /* 0x000fe200078e0202 */
[----:B------:R-:W-:Y:S01]  /*10e0*/  MOV R20, R8 ;  /* 0x0000000800147202 */ /* 0x000fe20000000f00 */
[----:B------:R-:W-:-:S04]  /*10f0*/  IMAD.WIDE.U32 R96, R14, c[0x0][0x198], R18 ;  /* 0x000066000e607a25 */ /* 0x000fc800078e0012 */
[----:B------:R-:W-:-:S04]  /*1100*/  IMAD.IADD R97, R97, 0x1, R0 ;  /* 0x0000000161617824 */ /* 0x000fc800078e0200 */
[----:B------:R-:W-:-:S05]  /*1110*/  IMAD.WIDE.U32 R96, R12, c[0x0][0x1b0], R96 ;  /* 0x00006c000c607a25 */ /* 0x000fca00078e0060 */
[----:B------:R-:W-:Y:S01]  /*1120*/  IADD3 R7, R97, R7, RZ ;  /* 0x0000000761077210 */ /* 0x000fe20007ffe0ff */
[----:B------:R-:W-:Y:S05]  /*1130*/  BRA `(.L_x_3953) ;  /* 0x0000043000007947 */ /* 0x000fea0003800000 */
.L_x_3952:
[----:B------:R-:W-:-:S13]  /*1140*/  ISETP.NE.AND P4, PT, R2, -0x1, PT ;  /* 0xffffffff0200780c */ /* 0x000fda0003f85270 */
[----:B------:R-:W-:-:S05]  /*1150*/  @P4 IADD3 R7, R3, R2, RZ ;  /* 0x0000000203074210 */ /* 0x000fca0007ffe0ff */
[----:B------:R-:W-:-:S04]  /*1160*/  @P4 IMAD.WIDE.U32 R8, R7, c[0x0][0x198], RZ ;  /* 0x0000660007084a25 */ /* 0x000fc800078e00ff */
[----:B------:R-:W-:Y:S01]  /*1170*/  @P4 IMAD R7, R7, c[0x0][0x19c], R9 ;  /* 0x0000670007074a24 */ /* 0x000fe200078e0209 */
        /* <DEDUP_REMOVED lines=11> */
.L_x_3954:
[----:B------:R-:W-:Y:S02]  /*1230*/  IABS R9, c[0x0][0x1c8] ;  /* 0x0000720000097a13 */ /* 0x000fe40000000000 */
[----:B------:R-:W-:Y:S02]  /*1240*/  LEA R14, R165, 0xffffffc0, 0x6 ;  /* 0xffffffc0a50e7811 */ /* 0x000fe400078e30ff */
[----:B------:R-:W1:Y:S01]  /*1250*/  I2F.RP R12, R9 ;  /* 0x00000009000c7306 */ /* 0x000e620000209400 */
[----:B------:R-:W-:-:S05]  /*1260*/  @P4 IADD3 R2, R3, R2, RZ ;  /* 0x0000000203024210 */ /* 0x000fca0007ffe0ff */
        /* <DEDUP_REMOVED lines=13> */
[----:B------:R-:W-:Y:S01]  /*1340*/  IMAD R4, R9, R4, R5 ;  /* 0x0000000409047224 */ /* 0x000fe200078e0205 */
[----:B------:R-:W-:-:S04]  /*1350*/  SHF.R.S32.HI R5, RZ, 0x1f, R14 ;  /* 0x0000001fff057819 */ /* 0x000fc8000001140e */
[----:B------:R-:W-:-:S13]  /*1360*/  ISETP.GT.U32.AND P1, PT, R9, R4, PT ;  /* 0x000000040900720c */ /* 0x000fda0003f24070 */
[----:B------:R-:W-:Y:S01]  /*1370*/  @!P1 IMAD.IADD R4, R4, 0x1, -R9 ;  /* 0x0000000104049824 */ /* 0x000fe200078e0a09 */
[----:B------:R-:W-:Y:S02]  /*1380*/  @!P1 IADD3 R12, R12, 0x1, RZ ;  /* 0x000000010c0c9810 */ /* 0x000fe40007ffe0ff */
[----:B------:R-:W-:Y:S02]  /*1390*/  ISETP.NE.AND P1, PT, RZ, c[0x0][0x1c8], PT ;  /* 0x00007200ff007a0c */ /* 0x000fe40003f25270 */
[----:B------:R-:W-:Y:S01]  /*13a0*/  ISETP.GE.U32.AND P3, PT, R4, R9, PT ;  /* 0x000000090400720c */ /* 0x000fe20003f66070 */
[----:B------:R-:W-:Y:S01]  /*13b0*/  IMAD.MOV.U32 R9, RZ, RZ, R7 ;  /* 0x000000ffff097224 */ /* 0x000fe200078e0007 */
[----:B------:R-:W-:-:S03]  /*13c0*/  LOP3.LUT R4, R16, c[0x0][0x1c8], RZ, 0x3c, !PT ;  /* 0x0000720010047a12 */ /* 0x000fc600078e3cff */
[----:B------:R-:W-:Y:S01]  /*13d0*/  IMAD.WIDE.U32 R8, R14, c[0x0][0x198], R8 ;  /* 0x000066000e087a25 */ /* 0x000fe200078e0008 */
[----:B------:R-:W-:-:S03]  /*13e0*/  ISETP.GE.AND P2, PT, R4, RZ, PT ;  /* 0x000000ff0400720c */ /* 0x000fc60003f46270 */
[----:B------:R-:W-:-:S04]  /*13f0*/  IMAD R4, R5, c[0x0][0x198], RZ ;  /* 0x0000660005047a24 */ /* 0x000fc800078e02ff */
[----:B------:R-:W-:Y:S01]  /*1400*/  @P3 IADD3 R12, R12, 0x1, RZ ;  /* 0x000000010c0c3810 */ /* 0x000fe20007ffe0ff */
[----:B------:R-:W-:-:S04]  /*1410*/  IMAD R4, R14, c[0x0][0x19c], R4 ;  /* 0x000067000e047a24 */ /* 0x000fc800078e0204 */
[----:B------:R-:W-:Y:S01]  /*1420*/  IMAD.IADD R9, R9, 0x1, R4 ;  /* 0x0000000109097824 */ /* 0x000fe200078e0204 */
[----:B------:R-:W-:Y:S02]  /*1430*/  @!P2 IADD3 R12, -R12, RZ, RZ ;  /* 0x000000ff0c0ca210 */ /* 0x000fe40007ffe1ff */
[----:B------:R-:W-:-:S04]  /*1440*/  @!P1 LOP3.LUT R12, RZ, c[0x0][0x1c8], RZ, 0x33, !PT ;  /* 0x00007200ff0c9a12 */ /* 0x000fc800078e33ff */
[----:B------:R-:W-:Y:S01]  /*1450*/  SHF.R.S32.HI R30, RZ, 0x1f, R12 ;  /* 0x0000001fff1e7819 */ /* 0x000fe2000001140c */
[----:B------:R-:W-:-:S04]  /*1460*/  IMAD.WIDE.U32 R8, R12, c[0x0][0x1b0], R8 ;  /* 0x00006c000c087a25 */ /* 0x000fc800078e0008 */
[----:B------:R-:W-:Y:S01]  /*1470*/  IMAD R7, R30, c[0x0][0x1b0], RZ ;  /* 0x00006c001e077a24 */ /* 0x000fe200078e02ff */
[----:B------:R-:W-:-:S03]  /*1480*/  MOV R96, R8 ;  /* 0x0000000800607202 */ /* 0x000fc60000000f00 */
[----:B------:R-:W-:-:S04]  /*1490*/  IMAD R7, R12, c[0x0][0x1b4], R7 ;  /* 0x00006d000c077a24 */ /* 0x000fc800078e0207 */
[----:B------:R-:W-:Y:S01]  /*14a0*/  IMAD.IADD R7, R9, 0x1, R7 ;  /* 0x0000000109077824 */ /* 0x000fe200078e0207 */
        /* <DEDUP_REMOVED lines=11> */
[----:B------:R-:W-:Y:S02]  /*1560*/  MOV R20, R8 ;  /* 0x0000000800147202 */ /* 0x000fe40000000f00 */
.L_x_3953:
[----:B------:R-:W-:Y:S01]  /*1570*/  ISETP.NE.AND P1, PT, R240, -0x1, PT ;  /* 0xfffffffff000780c */ /* 0x000fe20003f25270 */
[----:B------:R-:W-:Y:S01]  /*1580*/  IMAD.IADD R239, R6, 0x1, -R239 ;  /* 0x0000000106ef7824 */ /* 0x000fe200078e0aef */
[----:B------:R-:W-:Y:S01]  /*1590*/  SHF.R.S32.HI R4, RZ, 0x1f, R103 ;  /* 0x0000001fff047819 */ /* 0x000fe20000011467 */
[----:B------:R-:W-:Y:S01]  /*15a0*/  IMAD R30, R30, c[0x0][0x1b8], RZ ;  /* 0x00006e001e1e7a24 */ /* 0x000fe200078e02ff */
[----:B------:R-:W-:Y:S01]  /*15b0*/  SHF.R.S32.HI R24, RZ, 0x1f, R16 ;  /* 0x0000001fff187819 */ /* 0x000fe20000011410 */
[----:B------:R-:W-:Y:S01]  /*15c0*/  IMAD.SHL.U32 R93, R165, 0x40, RZ ;  /* 0x00000040a55d7824 */ /* 0x000fe200078e00ff */
[----:B------:R-:W-:Y:S01]  /*15d0*/  LEA.HI R8, R4, R103, RZ, 0x3 ;  /* 0x0000006704087211 */ /* 0x000fe200078f18ff */
[----:B------:R-:W-:Y:S02]  /*15e0*/  IMAD R30, R12, c[0x0][0x1bc], R30 ;  /* 0x00006f000c1e7a24 */ /* 0x000fe400078e021e */
[----:B------:R-:W-:Y:S01]  /*15f0*/  IMAD R24, R24, c[0x0][0x1a8], RZ ;  /* 0x00006a0018187a24 */ /* 0x000fe200078e02ff */
[----:B------:R-:W-:Y:S01]  /*1600*/  LOP3.LUT R3, R8, 0xfffffff8, RZ, 0xc0, !PT ;  /* 0xfffffff808037812 */ /* 0x000fe200078ec0ff */
[----:B------:R-:W-:Y:S01]  /*1610*/  IMAD.MOV.U32 R94, RZ, RZ, c[0x0][0x198] ;  /* 0x00006600ff5e7624 */ /* 0x000fe200078e00ff */
[----:B------:R-:W-:Y:S01]  /*1620*/  SHF.R.S32.HI R8, RZ, 0x3, R8 ;  /* 0x00000003ff087819 */ /* 0x000fe20000011408 */
[----:B------:R-:W-:Y:S01]  /*1630*/  @!P1 IMAD.WIDE.U32 R22, R10, c[0x0][0x178], RZ ;  /* 0x00005e000a169a25 */ /* 0x000fe200078e00ff */
[----:B------:R-:W-:-:S02]  /*1640*/  @!P1 SHF.R.S32.HI R9, RZ, 0x1f, R10 ;  /* 0x0000001fff099819 */ /* 0x000fc4000001140a */
[C---:B------:R-:W-:Y:S01]  /*1650*/  IADD3 R6, R8.reuse, 0x10, RZ ;  /* 0x0000001008067810 */ /* 0x040fe20007ffe0ff */
[----:B------:R-:W-:Y:S01]  /*1660*/  IMAD.IADD R3, R103, 0x1, -R3 ;  /* 0x0000000167037824 */ /* 0x000fe200078e0a03 */
[----:B------:R-:W-:Y:S01]  /*1670*/  IADD3 R14, P3, R8, R14, RZ ;  /* 0x0000000e080e7210 */ /* 0x000fe20007f7e0ff */
[----:B------:R-:W-:Y:S01]  /*1680*/  @!P1 IMAD R9, R9, c[0x0][0x178], RZ ;  /* 0x00005e0009099a24 */ /* 0x000fe200078e02ff */
[----:B------:R-:W-:Y:S01]  /*1690*/  IADD3 R92, R93, -0x40, RZ ;  /* 0xffffffc05d5c7810 */ /* 0x000fe20007ffe0ff */
[----:B------:R-:W-:Y:S02]  /*16a0*/  IMAD.SHL.U32 R11, R3, 0x8, RZ ;  /* 0x00000008030b7824 */ /* 0x000fe400078e00ff */
[----:B------:R-:W-:-:S03]  /*16b0*/  @P1 IMAD.WIDE.U32 R18, R240, c[0x0][0x190], RZ ;  /* 0x00006400f0121a25 */ /* 0x000fc600078e00ff */
[C---:B------:R-:W-:Y:S01]  /*16c0*/  IADD3 R20, P2, R11.reuse, R20, RZ ;  /* 0x000000140b147210 */ /* 0x040fe20007f5e0ff */
[----:B------:R-:W-:Y:S01]  /*16d0*/  @!P1 IMAD R9, R10, c[0x0][0x17c], R9 ;  /* 0x00005f000a099a24 */ /* 0x000fe200078e0209 */
[----:B------:R-:W-:Y:S01]  /*16e0*/  SHF.R.S32.HI R10, RZ, 0x1f, R11 ;  /* 0x0000001fff0a7819 */ /* 0x000fe2000001140b */
[----:B------:R-:W-:Y:S01]  /*16f0*/  @!P1 IMAD.MOV.U32 R18, RZ, RZ, R22 ;  /* 0x000000ffff129224 */ /* 0x000fe200078e0016 */
[----:B------:R-:W-:Y:S01]  /*1700*/  IADD3 R96, P5, R11, R96, RZ ;  /* 0x000000600b607210 */ /* 0x000fe20007fbe0ff */
[----:B-----5:R-:W-:Y:S02]  /*1710*/  @P1 IMAD R0, R240, c[0x0][0x194], R19 ;  /* 0x00006500f0001a24 */ /* 0x020fe400078e0213 */
[----:B------:R-:W-:Y:S01]  /*1720*/  @!P1 IMAD.IADD R0, R23, 0x1, R9 ;  /* 0x0000000117009824 */ /* 0x000fe200078e0209 */
[----:B------:R-:W-:Y:S01]  /*1730*/  IADD3 R18, P1, R11, R18, RZ ;  /* 0x000000120b127210 */ /* 0x000fe20007f3e0ff */
[----:B------:R-:W-:Y:S01]  /*1740*/  IMAD.X R21, R10, 0x1, R2, P2 ;  /* 0x000000010a157824 */ /* 0x000fe200010e0602 */
[----:B------:R-:W-:Y:S01]  /*1750*/  ISETP.GE.AND P2, PT, R6, R239, PT ;  /* 0x000000ef0600720c */ /* 0x000fe20003f46270 */
[C---:B------:R-:W-:Y:S01]  /*1760*/  IMAD.SHL.U32 R241, R8.reuse, 0x40, RZ ;  /* 0x0000004008f17824 */ /* 0x040fe200078e00ff */
[----:B------:R-:W-:Y:S01]  /*1770*/  IADD3 R2, R8, 0x30, RZ ;  /* 0x0000003008027810 */ /* 0x000fe20007ffe0ff */
[----:B------:R-:W-:Y:S01]  /*1780*/  IMAD.X R19, R10, 0x1, R0, P1 ;  /* 0x000000010a137824 */ /* 0x000fe200008e0600 */
[----:B------:R-:W-:Y:S01]  /*1790*/  SHF.R.S32.HI R9, RZ, 0x1f, R8 ;  /* 0x0000001fff097819 */ /* 0x000fe20000011408 */
[----:B------:R-:W-:Y:S01]  /*17a0*/  IMAD.WIDE.U32 R12, R12, c[0x0][0x1b8], R20 ;  /* 0x00006e000c0c7a25 */ /* 0x000fe200078e0014 */
[----:B------:R-:W-:-:S02]  /*17b0*/  IADD3 R0, R8, 0x20, RZ ;  /* 0x0000002008007810 */ /* 0x000fc40007ffe0ff */
[-C--:B------:R-:W-:Y:S01]  /*17c0*/  ISETP.GE.AND P4, PT, R2, R239.reuse, PT ;  /* 0x000000ef0200720c */ /* 0x080fe20003f86270 */
[----:B------:R-:W-:Y:S01]  /*17d0*/  IMAD.WIDE R32, R32, 0x40, R8 ;  /* 0x0000004020207825 */ /* 0x000fe200078e0208 */
[-C--:B------:R-:W-:Y:S02]  /*17e0*/  ISETP.GE.AND P6, PT, R0, R239.reuse, PT ;  /* 0x000000ef0000720c */ /* 0x080fe40003fc6270 */
[----:B------:R-:W-:Y:S01]  /*17f0*/  ISETP.GE.AND P1, PT, R8, R239, PT ;  /* 0x000000ef0800720c */ /* 0x000fe20003f26270 */
[----:B------:R-:W-:Y:S01]  /*1800*/  IMAD.X R5, R9, 0x1, R5, P3 ;  /* 0x0000000109057824 */ /* 0x000fe200018e0605 */
[----:B------:R-:W-:Y:S01]  /*1810*/  @!P2 IADD3 R22, P3, R32, 0x10, RZ ;  /* 0x000000102016a810 */ /* 0x000fe20007f7e0ff */
[----:B------:R-:W-:Y:S01]  /*1820*/  IMAD.IADD R31, R13, 0x1, R30 ;  /* 0x000000010d1f7824 */ /* 0x000fe200078e021e */
[----:B------:R-:W-:Y:S01]  /*1830*/  LOP3.LUT R241, R241, 0x1c0, RZ, 0xc0, !PT ;  /* 0x000001c0f1f17812 */ /* 0x000fe200078ec0ff */
[----:B------:R-:W-:Y:S02]  /*1840*/  IMAD R5, R5, c[0x0][0x1a0], RZ ;  /* 0x0000680005057a24 */ /* 0x000fe400078e02ff */
[----:B------:R-:W-:Y:S01]  /*1850*/  IMAD.MOV.U32 R30, RZ, RZ, R12 ;  /* 0x000000ffff1e7224 */ /* 0x000fe200078e000c */
[----:B------:R-:W-:Y:S01]  /*1860*/  LOP3.LUT R11, R241, 0x38, R11, 0xf8, !PT ;  /* 0x00000038f10b7812 */ /* 0x000fe200078ef80b */
[C---:B------:R-:W-:Y:S01]  /*1870*/  IMAD R24, R16.reuse, c[0x0][0x1ac], R24 ;  /* 0x00006b0010187a24 */ /* 0x040fe200078e0218 */
[----:B------:R-:W-:Y:S01]  /*1880*/  SHF.R.U32.HI R241, RZ, 0x3, R241 ;  /* 0x00000003fff17819 */ /* 0x000fe200000116f1 */
[----:B------:R-:W-:-:S03]  /*1890*/  IMAD.WIDE.U32 R16, R16, c[0x0][0x1a8], R18 ;  /* 0x00006a0010107a25 */ /* 0x000fc600078e0012 */
[----:B------:R-:W-:Y:S01]  /*18a0*/  LOP3.LUT R241, R11, R241, RZ, 0x3c, !PT ;  /* 0x000000f10bf17212 */ /* 0x000fe200078e3cff */
[----:B------:R-:W-:Y:S01]  /*18b0*/  @!P2 IMAD.X R12, RZ, RZ, R33, P3 ;  /* 0x000000ffff0ca224 */ /* 0x000fe200018e0621 */
[----:B------:R-:W-:Y:S01]  /*18c0*/  @!P4 IADD3 R18, P3, R32, 0x30, RZ ;  /* 0x000000302012c810 */ /* 0x000fe20007f7e0ff */
[C---:B------:R-:W-:Y:S02]  /*18d0*/  IMAD R5, R14.reuse, c[0x0][0x1a4], R5 ;  /* 0x000069000e057a24 */ /* 0x040fe400078e0205 */
[----:B------:R-:W-:-:S04]  /*18e0*/  IMAD.WIDE.U32 R14, R14, c[0x0][0x1a0], R30 ;  /* 0x000068000e0e7a25 */ /* 0x000fc800078e001e */
[----:B------:R-:W-:Y:S01]  /*18f0*/  IMAD.X R97, R10, 0x1, R7, P5 ;  /* 0x000000010a617824 */ /* 0x000fe200028e0607 */
[----:B------:R-:W-:Y:S01]  /*1900*/  @!P6 IADD3 R20, P5, R32, 0x20, RZ ;  /* 0x000000202014e810 */ /* 0x000fe20007fbe0ff */
[----:B------:R-:W-:Y:S02]  /*1910*/  IMAD.IADD R25, R17, 0x1, R24 ;  /* 0x0000000111197824 */ /* 0x000fe400078e0218 */
[----:B------:R-:W-:Y:S01]  /*1920*/  @!P4 IMAD.X R11, RZ, RZ, R33, P3 ;  /* 0x000000ffff0bc224 */ /* 0x000fe200018e0621 */
[----:B------:R-:W-:Y:S01]  /*1930*/  LEA R244, P3, R14, c[0x0][0x170], 0x1 ;  /* 0x00005c000ef47a11 */ /* 0x000fe200078608ff */
[----:B------:R-:W-:Y:S02]  /*1940*/  IMAD.IADD R5, R15, 0x1, R5 ;  /* 0x000000010f057824 */ /* 0x000fe400078e0205 */
[----:B------:R-:W-:Y:S02]  /*1950*/  @!P2 IMAD R12, R12, c[0x0][0x190], RZ ;  /* 0x000064000c0caa24 */ /* 0x000fe400078e02ff */
[--C-:B------:R-:W-:Y:S01]  /*1960*/  @!P1 IMAD.MOV.U32 R24, RZ, RZ, R16.reuse ;  /* 0x000000ffff189224 */ /* 0x100fe200078e0010 */
[----:B------:R-:W-:Y:S01]  /*1970*/  LEA.HI.X R245, R14, c[0x0][0x174], R5, 0x1, P3 ;  /* 0x00005d000ef57a11 */ /* 0x000fe200018f0c05 */
[----:B------:R-:W-:Y:S01]  /*1980*/  @!P2 IMAD.MOV.U32 R28, RZ, RZ, R16 ;  /* 0x000000ffff1ca224 */ /* 0x000fe200078e0010 */
[----:B------:R-:W-:Y:S01]  /*1990*/  LEA.HI R5, R4, R103, RZ, 0x6 ;  /* 0x0000006704057211 */ /* 0x000fe200078f30ff */
[----:B------:R-:W-:-:S02]  /*19a0*/  @!P2 IMAD.MOV.U32 R29, RZ, RZ, R25 ;  /* 0x000000ffff1da224 */ /* 0x000fc400078e0019 */
[----:B------:R-:W-:Y:S02]  /*19b0*/  @!P1 IMAD R10, R33, c[0x0][0x190], RZ ;  /* 0x00006400210a9a24 */ /* 0x000fe400078e02ff */
[----:B------:R-:W-:Y:S02]  /*19c0*/  @!P6 IMAD.X R7, RZ, RZ, R33, P5 ;  /* 0x000000ffff07e224 */ /* 0x000fe400028e0621 */
[--C-:B------:R-:W-:Y:S02]  /*19d0*/  @!P6 IMAD.MOV.U32 R27, RZ, RZ, R25.reuse ;  /* 0x000000ffff1be224 */ /* 0x100fe400078e0019 */
[----:B------:R-:W-:Y:S02]  /*19e0*/  @!P4 IMAD.MOV.U32 R17, RZ, RZ, R25 ;  /* 0x000000ffff11c224 */ /* 0x000fe400078e0019 */
[----:B------:R-:W-:Y:S02]  /*19f0*/  @!P2 IMAD R12, R22, c[0x0][0x194], R12 ;  /* 0x00006500160caa24 */ /* 0x000fe400078e020c */
[----:B------:R-:W-:-:S02]  /*1a00*/  @!P4 IMAD R11, R11, c[0x0][0x190], RZ ;  /* 0x000064000b0bca24 */ /* 0x000fc400078e02ff */
[C---:B------:R-:W-:Y:S02]  /*1a10*/  @!P1 IMAD R10, R32.reuse, c[0x0][0x194], R10 ;  /* 0x00006500200a9a24 */ /* 0x040fe400078e020a */
[----:B------:R-:W-:-:S04]  /*1a20*/  @!P1 IMAD.WIDE.U32 R24, R32, c[0x0][0x190], R24 ;  /* 0x0000640020189a25 */ /* 0x000fc800078e0018 */
[----:B------:R-:W-:Y:S02]  /*1a30*/  @!P6 IMAD R7, R7, c[0x0][0x190], RZ ;  /* 0x000064000707ea24 */ /* 0x000fe400078e02ff */
[----:B------:R-:W-:-:S04]  /*1a40*/  @!P2 IMAD.WIDE.U32 R22, R22, c[0x0][0x190], R28 ;  /* 0x000064001616aa25 */ /* 0x000fc800078e001c */
[--C-:B------:R-:W-:Y:S01]  /*1a50*/  @!P6 IMAD.MOV.U32 R26, RZ, RZ, R16.reuse ;  /* 0x000000ffff1ae224 */ /* 0x100fe200078e0010 */
[----:B------:R-:W-:Y:S01]  /*1a60*/  @!P2 LEA R14, P3, R22, c[0x0][0x160], 0x1 ;  /* 0x00005800160eaa11 */ /* 0x000fe200078608ff */
[----:B------:R-:W-:Y:S02]  /*1a70*/  @!P4 IMAD R11, R18, c[0x0][0x194], R11 ;  /* 0x00006500120bca24 */ /* 0x000fe400078e020b */
[----:B------:R-:W-:Y:S02]  /*1a80*/  @!P6 IMAD R7, R20, c[0x0][0x194], R7 ;  /* 0x000065001407ea24 */ /* 0x000fe400078e0207 */
[----:B------:R-:W-:Y:S01]  /*1a90*/  @!P4 IMAD.WIDE.U32 R18, R18, c[0x0][0x190], R16 ;  /* 0x000064001212ca25 */ /* 0x000fe200078e0010 */
[----:B------:R-:W-:-:S03]  /*1aa0*/  @!P1 LEA R16, P5, R24, c[0x0][0x160], 0x1 ;  /* 0x0000580018109a11 */ /* 0x000fc600078a08ff */
[----:B------:R-:W-:Y:S02]  /*1ab0*/  @!P1 IMAD.IADD R10, R25, 0x1, R10 ;  /* 0x00000001190a9824 */ /* 0x000fe400078e020a */
[----:B------:R-:W-:Y:S02]  /*1ac0*/  @!P2 IMAD.IADD R12, R23, 0x1, R12 ;  /* 0x00000001170ca824 */ /* 0x000fe400078e020c */
[----:B------:R-:W-:Y:S01]  /*1ad0*/  IMAD.SHL.U32 R5, R5, 0x8, RZ ;  /* 0x0000000805057824 */ /* 0x000fe200078e00ff */
[----:B------:R-:W-:Y:S01]  /*1ae0*/  @!P1 LEA.HI.X R17, R24, c[0x0][0x164], R10, 0x1, P5 ;  /* 0x0000590018119a11 */ /* 0x000fe200028f0c0a */
[----:B------:R-:W-:Y:S01]  /*1af0*/  @!P6 IMAD.WIDE.U32 R20, R20, c[0x0][0x190], R26 ;  /* 0x000064001414ea25 */ /* 0x000fe200078e001a */
[----:B------:R-:W-:Y:S02]  /*1b00*/  @!P2 LEA.HI.X R15, R22, c[0x0][0x164], R12, 0x1, P3 ;  /* 0x00005900160faa11 */ /* 0x000fe400018f0c0c */
[----:B------:R-:W-:Y:S01]  /*1b10*/  LOP3.LUT R241, R241, 0xfffffe00, R5, 0xf8, !PT ;  /* 0xfffffe00f1f17812 */ /* 0x000fe200078ef805 */
[----:B------:R-:W-:Y:S01]  /*1b20*/  @!P6 IMAD.IADD R7, R21, 0x1, R7 ;  /* 0x000000011507e824 */ /* 0x000fe200078e0207 */
[----:B------:R-:W-:Y:S01]  /*1b30*/  @!P6 LEA R12, P5, R20, c[0x0][0x160], 0x1 ;  /* 0x00005800140cea11 */ /* 0x000fe200078a08ff */
[----:B------:R-:W-:Y:S01]  /*1b40*/  IMAD.IADD R5, R102, 0x1, -R92 ;  /* 0x0000000166057824 */ /* 0x000fe200078e0a5c */
[----:B------:R-:W-:Y:S01]  /*1b50*/  @!P4 LEA R10, P3, R18, c[0x0][0x160], 0x1 ;  /* 0x00005800120aca11 */ /* 0x000fe200078608ff */
[----:B------:R-:W-:Y:S01]  /*1b60*/  IMAD.SHL.U32 R241, R241, 0x2, RZ ;  /* 0x00000002f1f17824 */ /* 0x000fe200078e00ff */
[----:B------:R-:W-:Y:S01]  /*1b70*/  @!P6 LEA.HI.X R13, R20, c[0x0][0x164], R7, 0x1, P5 ;  /* 0x00005900140dea11 */ /* 0x000fe200028f0c07 */
[----:B------:R-:W-:Y:S01]  /*1b80*/  IMAD R98, R9, c[0x0][0x198], RZ ;  /* 0x0000660009627a24 */ /* 0x000fe200078e02ff */
[----:B------:R-:W-:Y:S01]  /*1b90*/  ISETP.GE.AND P5, PT, R6, R5, PT ;  /* 0x000000050600720c */ /* 0x000fe20003fa6270 */
[C---:B------:R-:W-:Y:S01]  /*1ba0*/  IMAD.WIDE.U32 R96, R8.reuse, c[0x0][0x198], R96 ;  /* 0x0000660008607a25 */ /* 0x040fe200078e0060 */
[----:B------:R-:W-:Y:S01]  /*1bb0*/  @!PT LDS RZ, [RZ] ;  /* 0x00000000fffff984 */ /* 0x000fe20000000800 */
[----:B------:R-:W-:Y:S01]  /*1bc0*/  @!PT LDS RZ, [RZ] ;  /* 0x00000000fffff984 */ /* 0x000fe20000000800 */
[----:B------:R-:W-:Y:S01]  /*1bd0*/  @!PT LDS RZ, [RZ] ;  /* 0x00000000fffff984 */ /* 0x000fe20000000800 */
[----:B------:R1:W-:Y:S03]  /*1be0*/  @!P1 LDGSTS.E.BYPASS.LTC128B.128 [R241], [R16.64] ;  /* 0x0000000010f19fae */ /* 0x0003e6000b901d4c */
[----:B------:R-:W-:Y:S01]  /*1bf0*/  IMAD R98, R8, c[0x0][0x19c], R98 ;  /* 0x0000670008627a24 */ /* 0x000fe200078e0262 */
[----:B------:R1:W-:Y:S01]  /*1c00*/  @!P1 LDGSTS.E.BYPASS.LTC128B.128 [R241+0x2000], [R16.64+0x80] ;  /* 0x0200008010f19fae */ /* 0x0003e2000b901d4c */
[----:B------:R-:W-:-:S02]  /*1c10*/  @!P4 IMAD.IADD R11, R19, 0x1, R11 ;  /* 0x00000001130bc824 */ /* 0x000fc400078e020b */
[----:B------:R-:W-:Y:S01]  /*1c20*/  IMAD.MOV.U32 R7, RZ, RZ, c[0x0][0x19c] ;  /* 0x00006700ff077624 */ /* 0x000fe200078e00ff */
[----:B------:R1:W-:Y:S01]  /*1c30*/  @!P1 LDGSTS.E.BYPASS.LTC128B.128 [R241+0x4000], [R16.64+0x100] ;  /* 0x0400010010f19fae */ /* 0x0003e2000b901d4c */
[----:B------:R-:W-:Y:S01]  /*1c40*/  IMAD.IADD R99, R97, 0x1, R98 ;  /* 0x0000000161637824 */ /* 0x000fe200078e0262 */
[----:B------:R-:W-:Y:S01]  /*1c50*/  @!P4 LEA.HI.X R11, R18, c[0x0][0x164], R11, 0x1, P3 ;  /* 0x00005900120bca11 */ /* 0x000fe200018f0c0b */
[----:B------:R-:W-:Y:S01]  /*1c60*/  IMAD.SHL.U32 R237, R3, 0x40, RZ ;  /* 0x0000004003ed7824 */ /* 0x000fe200078e00ff */
[----:B------:R1:W-:Y:S01]  /*1c70*/  @!P1 LDGSTS.E.BYPASS.LTC128B.128 [R241+0x6000], [R16.64+0x180] ;  /* 0x0600018010f19fae */ /* 0x0003e2000b901d4c */
[----:B------:R-:W-:Y:S02]  /*1c80*/  @!P5 LEA R9, P1, R94, R96, 0x4 ;  /* 0x000000605e09d211 */ /* 0x000fe400078220ff */
[----:B------:R-:W-:Y:S01]  /*1c90*/  ISETP.GE.AND P3, PT, R8, R5, PT ;  /* 0x000000050800720c */ /* 0x000fe20003f66270 */
[----:B------:R2:W-:Y:S01]  /*1ca0*/  @!P2 LDGSTS.E.BYPASS.LTC128B.128 [R241+0x800], [R14.64] ;  /* 0x008000000ef1afae */ /* 0x0005e2000b901d4c */
[----:B------:R-:W-:-:S03]  /*1cb0*/  LOP3.LUT R237, R237, 0x1c0, RZ, 0xc0, !PT ;  /* 0x000001c0eded7812 */ /* 0x000fc600078ec0ff */
[----:B------:R2:W-:Y:S04]  /*1cc0*/  @!P2 LDGSTS.E.BYPASS.LTC128B.128 [R241+0x2800], [R14.64+0x80] ;  /* 0x028000800ef1afae */ /* 0x0005e8000b901d4c */
[----:B------:R2:W-:Y:S04]  /*1cd0*/  @!P2 LDGSTS.E.BYPASS.LTC128B.128 [R241+0x4800], [R14.64+0x100] ;  /* 0x048001000ef1afae */ /* 0x0005e8000b901d4c */
[----:B------:R2:W-:Y:S01]  /*1ce0*/  @!P2 LDGSTS.E.BYPASS.LTC128B.128 [R241+0x6800], [R14.64+0x180] ;  /* 0x068001800ef1afae */ /* 0x0005e2000b901d4c */
[----:B------:R-:W-:-:S03]  /*1cf0*/  ISETP.GE.AND P2, PT, R0, R5, PT ;  /* 0x000000050000720c */ /* 0x000fc60003f46270 */
[----:B------:R3:W-:Y:S04]  /*1d00*/  @!P6 LDGSTS.E.BYPASS.LTC128B.128 [R241+0x1000], [R12.64] ;  /* 0x010000000cf1efae */ /* 0x0007e8000b901d4c */
[----:B------:R3:W-:Y:S04]  /*1d10*/  @!P6 LDGSTS.E.BYPASS.LTC128B.128 [R241+0x3000], [R12.64+0x80] ;  /* 0x030000800cf1efae */ /* 0x0007e8000b901d4c */
[----:B------:R3:W-:Y:S04]  /*1d20*/  @!P6 LDGSTS.E.BYPASS.LTC128B.128 [R241+0x5000], [R12.64+0x100] ;  /* 0x050001000cf1efae */ /* 0x0007e8000b901d4c */
[----:B------:R3:W-:Y:S04]  /*1d30*/  @!P6 LDGSTS.E.BYPASS.LTC128B.128 [R241+0x7000], [R12.64+0x180] ;  /* 0x070001800cf1efae */ /* 0x0007e8000b901d4c */
[----:B------:R4:W-:Y:S04]  /*1d40*/  @!P4 LDGSTS.E.BYPASS.LTC128B.128 [R241+0x1800], [R10.64] ;  /* 0x018000000af1cfae */ /* 0x0009e8000b901d4c */
[----:B------:R4:W-:Y:S01]  /*1d50*/  @!P4 LDGSTS.E.BYPASS.LTC128B.128 [R241+0x3800], [R10.64+0x80] ;  /* 0x038000800af1cfae */ /* 0x0009e2000b901d4c */
[----:B--2---:R-:W-:-:S03]  /*1d60*/  @!P5 LEA.HI.X R14, R94, R99, R7, 0x4, P1 ;  /* 0x000000635e0ed211 */ /* 0x004fc600008f2407 */
[----:B------:R4:W-:Y:S01]  /*1d70*/  @!P4 LDGSTS.E.BYPASS.LTC128B.128 [R241+0x5800], [R10.64+0x100] ;  /* 0x058001000af1cfae */ /* 0x0009e2000b901d4c */
[----:B-1----:R-:W-:-:S03]  /*1d80*/  @!P5 LEA R16, P1, R9, c[0x0][0x168], 0x1 ;  /* 0x00005a000910da11 */ /* 0x002fc600078208ff */
[----:B------:R4:W-:Y:S01]  /*1d90*/  @!P4 LDGSTS.E.BYPASS.LTC128B.128 [R241+0x7800], [R10.64+0x180] ;  /* 0x078001800af1cfae */ /* 0x0009e2000b901d4c */
[----:B------:R-:W-:Y:S01]  /*1da0*/  @!P5 LEA.HI.X R17, R9, c[0x0][0x16c], R14, 0x1, P1 ;  /* 0x00005b000911da11 */ /* 0x000fe200008f0c0e */
[----:B------:R-:W-:Y:S01]  /*1db0*/  IMAD.WIDE.U32 R14, R94, 0x20, RZ ;  /* 0x000000205e0e7825 */ /* 0x000fe200078e00ff */
[----:B------:R-:W-:-:S03]  /*1dc0*/  ISETP.GE.AND P4, PT, R6, R5, PT ;  /* 0x000000050600720c */ /* 0x000fc60003f86270 */
[----:B------:R-:W-:Y:S01]  /*1dd0*/  IMAD.SHL.U32 R9, R7, 0x20, RZ ;  /* 0x0000002007097824 */ /* 0x000fe200078e00ff */
[C---:B---3--:R-:W-:Y:S02]  /*1de0*/  @!P2 IADD3 R12, P1, R96.reuse, R14, RZ ;  /* 0x0000000e600ca210 */ /* 0x048fe40007f3e0ff */
[C---:B------:R-:W-:Y:S02]  /*1df0*/  @!P3 LEA R14, P6, R96.reuse, c[0x0][0x168], 0x1 ;  /* 0x00005a00600eba11 */ /* 0x040fe400078c08ff */
[----:B------:R-:W-:Y:S02]  /*1e00*/  @!P2 IADD3.X R9, R99, R15, R9, P1, !PT ;  /* 0x0000000f6309a210 */ /* 0x000fe40000ffe409 */
[----:B------:R-:W-:Y:S02]  /*1e10*/  @!P3 LEA.HI.X R15, R96, c[0x0][0x16c], R99, 0x1, P6 ;  /* 0x00005b00600fba11 */ /* 0x000fe400030f0c63 */
[----:B------:R-:W-:-:S03]  /*1e20*/  ISETP.GE.AND P6, PT, R2, R5, PT ;  /* 0x000000050200720c */ /* 0x000fc60003fc6270 */
[----:B------:R1:W-:Y:S04]  /*1e30*/  @!P3 LDGSTS.E.BYPASS.LTC128B.128 [R241+0x8000], [R14.64] ;  /* 0x080000000ef1bfae */ /* 0x0003e8000b901d4c */
[----:B------:R1:W-:Y:S01]  /*1e40*/  @!P3 LDGSTS.E.BYPASS.LTC128B.128 [R241+0xa000], [R14.64+0x80] ;  /* 0x0a0000800ef1bfae */ /* 0x0003e2000b901d4c */
[----:B----4-:R-:W-:-:S03]  /*1e50*/  @!P2 LEA R10, P1, R12, c[0x0][0x168], 0x1 ;  /* 0x00005a000c0aaa11 */ /* 0x010fc600078208ff */
[----:B------:R1:W-:Y:S01]  /*1e60*/  @!P3 LDGSTS.E.BYPASS.LTC128B.128 [R241+0xc000], [R14.64+0x100] ;  /* 0x0c0001000ef1bfae */ /* 0x0003e2000b901d4c */
[----:B------:R-:W-:Y:S01]  /*1e70*/  @!P2 LEA.HI.X R11, R12, c[0x0][0x16c], R9, 0x1, P1 ;  /* 0x00005b000c0baa11 */ /* 0x000fe200008f0c09 */
[----:B------:R-:W-:Y:S01]  /*1e80*/  @!P6 IMAD.MOV.U32 R98, RZ, RZ, R96 ;  /* 0x000000ffff62e224 */ /* 0x000fe200078e0060 */
[----:B------:R-:W-:Y:S01]  /*1e90*/  LEA.HI R9, R4, R103, RZ, 0x4 ;  /* 0x0000006704097211 */ /* 0x000fe200078f20ff */
[----:B------:R1:W-:Y:S01]  /*1ea0*/  @!P3 LDGSTS.E.BYPASS.LTC128B.128 [R241+0xe000], [R14.64+0x180] ;  /* 0x0e0001800ef1bfae */ /* 0x0003e2000b901d4c */
[----:B------:R-:W-:Y:S01]  /*1eb0*/  @!P6 IMAD R7, R7, 0x30, RZ ;  /* 0x000000300707e824 */ /* 0x000fe200078e02ff */
[----:B------:R-:W-:Y:S01]  /*1ec0*/  ISETP.GE.AND P3, PT, R0, R5, PT ;  /* 0x000000050000720c */ /* 0x000fe20003f66270 */
[----:B------:R-:W-:Y:S01]  /*1ed0*/  IMAD.MOV.U32 R0, RZ, RZ, 0x20 ;  /* 0x00000020ff007424 */ /* 0x000fe200078e00ff */
[----:B------:R2:W-:Y:S01]  /*1ee0*/  @!P5 LDGSTS.E.BYPASS.LTC128B.128 [R241+0x8800], [R16.64] ;  /* 0x0880000010f1dfae */ /* 0x0005e2000b901d4c */
[----:B------:R-:W-:-:S03]  /*1ef0*/  LOP3.LUT R6, R9, 0xfffffff0, RZ, 0xc0, !PT ;  /* 0xfffffff009067812 */ /* 0x000fc600078ec0ff */
[----:B------:R2:W-:Y:S04]  /*1f00*/  @!P5 LDGSTS.E.BYPASS.LTC128B.128 [R241+0xa800], [R16.64+0x80] ;  /* 0x0a80008010f1dfae */ /* 0x0005e8000b901d4c */
[----:B------:R2:W-:Y:S04]  /*1f10*/  @!P5 LDGSTS.E.BYPASS.LTC128B.128 [R241+0xc800], [R16.64+0x100] ;  /* 0x0c80010010f1dfae */ /* 0x0005e8000b901d4c */
[----:B------:R2:W-:Y:S01]  /*1f20*/  @!P5 LDGSTS.E.BYPASS.LTC128B.128 [R241+0xe800], [R16.64+0x180] ;  /* 0x0e80018010f1dfae */ /* 0x0005e2000b901d4c */
[----:B------:R-:W-:-:S03]  /*1f30*/  ISETP.GE.AND P5, PT, R8, R5, PT ;  /* 0x000000050800720c */ /* 0x000fc60003fa6270 */
[----:B------:R3:W-:Y:S04]  /*1f40*/  @!P2 LDGSTS.E.BYPASS.LTC128B.128 [R241+0x9000], [R10.64] ;  /* 0x090000000af1afae */ /* 0x0007e8000b901d4c */
[----:B------:R3:W-:Y:S01]  /*1f50*/  @!P2 LDGSTS.E.BYPASS.LTC128B.128 [R241+0xb000], [R10.64+0x80] ;  /* 0x0b0000800af1afae */ /* 0x0007e2000b901d4c */
[----:B-1----:R-:W-:-:S03]  /*1f60*/  @!P6 IMAD.WIDE.U32 R14, R94, 0x30, R98 ;  /* 0x000000305e0ee825 */ /* 0x002fc600078e0062 */
[----:B------:R3:W-:Y:S01]  /*1f70*/  @!P2 LDGSTS.E.BYPASS.LTC128B.128 [R241+0xd000], [R10.64+0x100] ;  /* 0x0d0001000af1afae */ /* 0x0007e2000b901d4c */
[----:B------:R-:W-:Y:S01]  /*1f80*/  @!P6 IMAD.IADD R7, R15, 0x1, R7 ;  /* 0x000000010f07e824 */ /* 0x000fe200078e0207 */
[----:B------:R-:W-:Y:S02]  /*1f90*/  @!P6 LEA R12, P1, R14, c[0x0][0x168], 0x1 ;  /* 0x00005a000e0cea11 */ /* 0x000fe400078208ff */
[----:B------:R3:W-:Y:S01]  /*1fa0*/  @!P2 LDGSTS.E.BYPASS.LTC128B.128 [R241+0xf000], [R10.64+0x180] ;  /* 0x0f0001800af1afae */ /* 0x0007e2000b901d4c */
[----:B------:R-:W-:Y:S01]  /*1fb0*/  ISETP.GE.AND P2, PT, R2, R5, PT ;  /* 0x000000050200720c */ /* 0x000fe20003f46270 */
[----:B------:R-:W-:Y:S01]  /*1fc0*/  IMAD.IADD R2, R103, 0x1, -R6 ;  /* 0x0000000167027824 */ /* 0x000fe200078e0a06 */
[----:B------:R-:W-:Y:S01]  /*1fd0*/  @!P6 LEA.HI.X R13, R14, c[0x0][0x16c], R7, 0x1, P1 ;  /* 0x00005b000e0dea11 */ /* 0x000fe200008f0c07 */
[----:B------:R-:W-:Y:S01]  /*1fe0*/  IMAD.SHL.U32 R6, R8, 0x8, RZ ;  /* 0x0000000808067824 */ /* 0x000fe200078e00ff */
[----:B------:R-:W-:Y:S01]  /*1ff0*/  SHF.R.S32.HI R7, RZ, 0x4, R9 ;  /* 0x00000004ff077819 */ /* 0x000fe20000011409 */
[----:B------:R-:W-:Y:S01]  /*2000*/  IMAD R5, R0, c[0x0][0x1a4], RZ ;  /* 0x0000690000057a24 */ /* 0x000fe200078e02ff */
[----:B------:R-:W-:Y:S01]  /*2010*/  SHF.R.S32.HI R101, RZ, 0x1f, R2 ;  /* 0x0000001fff657819 */ /* 0x000fe20000011402 */
[----:B------:R1:W-:Y:S01]  /*2020*/  @!P6 LDGSTS.E.BYPASS.LTC128B.128 [R241+0x9800], [R12.64] ;  /* 0x098000000cf1efae */ /* 0x0003e2000b901d4c */
[----:B------:R-:W-:-:S02]  /*2030*/  LEA.HI R9, R9, R7, RZ, 0x1 ;  /* 0x0000000709097211 */ /* 0x000fc400078f08ff */
[----:B------:R-:W-:Y:S01]  /*2040*/  LEA.HI R101, R101, R2, RZ, 0x3 ;  /* 0x0000000265657211 */ /* 0x000fe200078f18ff */
[----:B------:R1:W-:Y:S01]  /*2050*/  @!P6 LDGSTS.E.BYPASS.LTC128B.128 [R241+0xb800], [R12.64+0x80] ;  /* 0x0b8000800cf1efae */ /* 0x0003e2000b901d4c */
[----:B------:R-:W-:Y:S02]  /*2060*/  LOP3.LUT R6, R237, 0x8, R6, 0xf8, !PT ;  /* 0x00000008ed067812 */ /* 0x000fe400078ef806 */
[----:B------:R-:W-:Y:S01]  /*2070*/  LOP3.LUT R8, R101, 0xfffffff8, RZ, 0xc0, !PT ;  /* 0xfffffff865087812 */ /* 0x000fe200078ec0ff */
[----:B------:R1:W-:Y:S01]  /*2080*/  @!P6 LDGSTS.E.BYPASS.LTC128B.128 [R241+0xd800], [R12.64+0x100] ;  /* 0x0d8001000cf1efae */ /* 0x0003e2000b901d4c */
[----:B------:R-:W-:Y:S01]  /*2090*/  LOP3.LUT R9, R9, 0xfffffffe, RZ, 0xc0, !PT ;  /* 0xfffffffe09097812 */ /* 0x000fe200078ec0ff */
[----:B------:R-:W-:Y:S01]  /*20a0*/  IMAD.SHL.U32 R101, R101, 0x40, RZ ;  /* 0x0000004065657824 */ /* 0x000fe200078e00ff */
[----:B------:R-:W-:Y:S01]  /*20b0*/  SHF.R.U32.HI R237, RZ, 0x3, R237 ;  /* 0x00000003ffed7819 */ /* 0x000fe200000116ed */
[----:B------:R1:W-:Y:S01]  /*20c0*/  @!P6 LDGSTS.E.BYPASS.LTC128B.128 [R241+0xf800], [R12.64+0x180] ;  /* 0x0f8001800cf1efae */ /* 0x0003e2000b901d4c */
[----:B------:R-:W-:Y:S01]  /*20d0*/  IMAD.IADD R2, R2, 0x1, -R8 ;  /* 0x0000000102027824 */ /* 0x000fe200078e0a08 */
[----:B------:R-:W-:Y:S01]  /*20e0*/  LEA.HI R8, R4, R103, RZ, 0x5 ;  /* 0x0000006704087211 */ /* 0x000fe200078f28ff */
[----:B------:R-:W-:Y:S01]  /*20f0*/  IMAD.IADD R7, R7, 0x1, -R9 ;  /* 0x0000000107077824 */ /* 0x000fe200078e0a09 */
[----:B------:R-:W0:Y:S01]  /*2100*/  LDGDEPBAR ;  /* 0x00000000000079af */ /* 0x000e220000000000 */
[----:B------:R-:W-:Y:S01]  /*2110*/  LOP3.LUT R237, R6, R237, RZ, 0x3c, !PT ;  /* 0x000000ed06ed7212 */ /* 0x000fe200078e3cff */
[----:B------:R-:W-:Y:S01]  /*2120*/  IMAD.SHL.U32 R100, R2, 0x40, RZ ;  /* 0x0000004002647824 */ /* 0x000fe200078e00ff */
[----:B------:R-:W-:Y:S01]  /*2130*/  LOP3.LUT R101, R101, 0xfffffe00, RZ, 0xc0, !PT ;  /* 0xfffffe0065657812 */ /* 0x000fe200078ec0ff */
[----:B---3--:R-:W-:-:S03]  /*2140*/  IMAD.WIDE.U32 R10, R0, c[0x0][0x1a0], RZ ;  /* 0x00006800000a7a25 */ /* 0x008fc600078e00ff */
[----:B------:R-:W-:Y:S01]  /*2150*/  LOP3.LUT R100, R100, 0x1c0, RZ, 0xc0, !PT ;  /* 0x000001c064647812 */ /* 0x000fe200078ec0ff */
[----:B------:R-:W-:Y:S01]  /*2160*/  @!P2 IMAD.MOV.U32 R6, RZ, RZ, c[0x0][0x1a4] ;  /* 0x00006900ff06a624 */ /* 0x000fe200078e00ff */
[----:B------:R-:W-:Y:S01]  /*2170*/  @!P4 IADD3 R10, P1, R244, R10, RZ ;  /* 0x0000000af40ac210 */ /* 0x000fe20007f3e0ff */
[C---:B------:R-:W-:Y:S02]  /*2180*/  IMAD R237, R7.reuse, 0x200, R237 ;  /* 0x0000020007ed7824 */ /* 0x040fe400078e02ed */
[----:B------:R-:W-:Y:S01]  /*2190*/  IMAD.SHL.U32 R7, R7, 0x8, RZ ;  /* 0x0000000807077824 */ /* 0x000fe200078e00ff */
[----:B------:R-:W-:Y:S01]  /*21a0*/  @!P4 IADD3.X R11, R245, R11, R5, P1, !PT ;  /* 0x0000000bf50bc210 */ /* 0x000fe20000ffe405 */
[----:B------:R-:W-:Y:S02]  /*21b0*/  @!P3 IMAD.MOV.U32 R5, RZ, RZ, c[0x0][0x1a0] ;  /* 0x00006800ff05b624 */ /* 0x000fe400078e00ff */
[----:B------:R-:W-:Y:S01]  /*21c0*/  @!P2 IMAD R6, R6, 0x60, RZ ;  /* 0x000000600606a824 */ /* 0x000fe200078e02ff */
[----:B------:R-:W-:Y:S01]  /*21d0*/  LOP3.LUT R7, R100, 0x8, R7, 0xf8, !PT ;  /* 0x0000000864077812 */ /* 0x000fe200078ef807 */
[----:B------:R-:W-:Y:S01]  /*21e0*/  @!P3 IMAD.MOV.U32 R4, RZ, RZ, c[0x0][0x1a4] ;  /* 0x00006900ff04b624 */ /* 0x000fe200078e00ff */
[----:B------:R-:W-:Y:S01]  /*21f0*/  SHF.R.U32.HI R100, RZ, 0x3, R100 ;  /* 0x00000003ff647819 */ /* 0x000fe20000011664 */
[----:B------:R-:W-:Y:S01]  /*2200*/  IMAD.SHL.U32 R237, R237, 0x2, RZ ;  /* 0x00000002eded7824 */ /* 0x000fe200078e00ff */
[----:B------:R-:W-:Y:S01]  /*2210*/  @!P3 LEA R14, P1, R5, R244, 0x6 ;  /* 0x000000f4050eb211 */ /* 0x000fe200078230ff */
[----:B-1----:R-:W-:Y:S01]  /*2220*/  @!P2 IMAD.MOV.U32 R12, RZ, RZ, c[0x0][0x1a0] ;  /* 0x00006800ff0ca624 */ /* 0x002fe200078e00ff */
[----:B------:R-:W-:-:S04]  /*2230*/  DEPBAR.LE SB0, 0x0 ;  /* 0x000080000000791a */ /* 0x000fc80000000000 */
[----:B------:R-:W-:Y:S01]  /*2240*/  BAR.SYNC.DEFER_BLOCKING 0x0 ;  /* 0x0000000000007b1d */ /* 0x000fe20000010000 */
[----:B------:R-:W-:Y:S01]  /*2250*/  @!P2 IMAD.WIDE.U32 R12, R12, 0x60, R244 ;  /* 0x000000600c0ca825 */ /* 0x000fe200078e00f4 */
[----:B------:R-:W-:Y:S02]  /*2260*/  LOP3.LUT R100, R7, R100, RZ, 0x3c, !PT ;  /* 0x0000006407647212 */ /* 0x000fe400078e3cff */
[----:B------:R-:W-:Y:S01]  /*2270*/  @!P3 LEA.HI.X R15, R5, R245, R4, 0x6, P1 ;  /* 0x000000f5050fb211 */ /* 0x000fe200008f3404 */
[----:B------:R-:W-:Y:S01]  /*2280*/  @!P2 IMAD.IADD R13, R13, 0x1, R6 ;  /* 0x000000010d0da824 */ /* 0x000fe200078e0206 */
[----:B------:R-:W-:Y:S01]  /*2290*/  SHF.R.S32.HI R6, RZ, 0x5, R8 ;  /* 0x00000005ff067819 */ /* 0x000fe20000011408 */
[----:B------:R-:W-:Y:S01]  /*22a0*/  IMAD.IADD R232, R101, 0x1, R100 ;  /* 0x0000000165e87824 */ /* 0x000fe200078e0264 */
[----:B------:R-:W-:-:S03]  /*22b0*/  IADD3 R235, R237, 0x8020, RZ ;  /* 0x00008020edeb7810 */ /* 0x000fc60007ffe0ff */
[----:B------:R-:W-:-:S04]  /*22c0*/  IMAD R6, R6, 0x400, R101 ;  /* 0x0000040006067824 */ /* 0x000fc800078e0265 */
[----:B------:R-:W-:-:S04]  /*22d0*/  IMAD.IADD R238, R100, 0x1, R6 ;  /* 0x0000000164ee7824 */ /* 0x000fc800078e0206 */
[----:B------:R-:W-:Y:S01]  /*22e0*/  IMAD.SHL.U32 R238, R238, 0x2, RZ ;  /* 0x00000002eeee7824 */ /* 0x000fe200078e00ff */
        /* <DEDUP_REMOVED lines=44> */
[----:B------:R-:W-:Y:S01]  /*25b0*/  R2P PR, R2, 0x6 ;  /* 0x0000000602007804 */ /* 0x000fe20000000000 */
[----:B------:R-:W-:-:S02]  /*25c0*/  IMAD.MOV.U32 R2, RZ, RZ, 0x10 ;  /* 0x00000010ff027424 */ /* 0x000fc400078e00ff */
[----:B------:R-:W-:Y:S02]  /*25d0*/  LDSM.16.M88.4 R44, [R238] ;  /* 0x00000000ee2c783b */ /* 0x000fe40000000200 */
[----:B------:R-:W-:Y:S02]  /*25e0*/  SEL R0, R0, 0xffffffe0, !P2 ;  /* 0xffffffe000007807 */ /* 0x000fe40005000000 */
[----:B------:R-:W-:Y:S01]  /*25f0*/  SEL R2, R2, 0xfffffff0, !P1 ;  /* 0xfffffff002027807 */ /* 0x000fe20004800000 */
[----:B------:R-:W1:Y:S01]  /*2600*/  LDSM.16.M88.4 R40, [R237+0x8800] ;  /* 0x00880000ed28783b */ /* 0x000e620000000200 */
[----:B------:R-:W-:Y:S01]  /*2610*/  R2P PR, R3, 0x6 ;  /* 0x0000000603007804 */ /* 0x000fe20000000000 */
[--C-:B------:R-:W-:Y:S01]  /*2620*/  IMAD R234, R0, 0x2, R238.reuse ;  /* 0x0000000200ea7824 */ /* 0x100fe200078e02ee */
[----:B------:R-:W-:Y:S01]  /*2630*/  IADD3 R3, R237, 0x8000, RZ ;  /* 0x00008000ed037810 */ /* 0x000fe20007ffe0ff */
[----:B------:R-:W-:Y:S01]  /*2640*/  IMAD R236, R2, 0x2, R238 ;  /* 0x0000000202ec7824 */ /* 0x000fe200078e02ee */
[----:B------:R-:W2:Y:S03]  /*2650*/  LDSM.16.M88.4 R56, [R237+0x9000] ;  /* 0x00900000ed38783b */ /* 0x000ea60000000200 */
[----:B------:R-:W-:Y:S01]  /*2660*/  IMAD R233, R0, 0x2, R236 ;  /* 0x0000000200e97824 */ /* 0x000fe200078e02ec */
[----:B------:R-:W-:Y:S04]  /*2670*/  LDSM.16.M88.4 R64, [R236] ;  /* 0x00000000ec40783b */ /* 0x000fe80000000200 */
[----:B------:R-:W-:Y:S01]  /*2680*/  LDSM.16.M88.4 R48, [R237+0x9800] ;  /* 0x00980000ed30783b */ /* 0x000fe20000000200 */
[----:B------:R-:W-:Y:S01]  /*2690*/  @P1 IADD3 R235, R3, -0x20, RZ ;  /* 0xffffffe003eb1810 */ /* 0x000fe20007ffe0ff */
[----:B------:R-:W-:-:S02]  /*26a0*/  IMAD.MOV.U32 R3, RZ, RZ, 0x40 ;  /* 0x00000040ff037424 */ /* 0x000fc400078e00ff */
[----:B------:R-:W-:Y:S01]  /*26b0*/  LDSM.16.M88.4 R72, [R234] ;  /* 0x00000000ea48783b */ /* 0x000fe20000000200 */
[----:B------:R-:W-:Y:S02]  /*26c0*/  IADD3 R227, R235, 0x800, RZ ;  /* 0x00000800ebe37810 */ /* 0x000fe40007ffe0ff */
[----:B------:R-:W-:Y:S01]  /*26d0*/  SEL R3, R3, 0xffffffc0, !P2 ;  /* 0xffffffc003037807 */ /* 0x000fe20005000000 */
[----:B----4-:R-:W4:Y:S01]  /*26e0*/  LDSM.16.M88.4 R12, [R237+0x8000] ;  /* 0x00800000ed0c783b */ /* 0x010f220000000200 */
[C---:B------:R-:W-:Y:S02]  /*26f0*/  IADD3 R226, R235.reuse, 0x1000, RZ ;  /* 0x00001000ebe27810 */ /* 0x040fe40007ffe0ff */
[----:B------:R-:W-:Y:S01]  /*2700*/  IADD3 R225, R235, 0x1800, RZ ;  /* 0x00001800ebe17810 */ /* 0x000fe20007ffe0ff */
[----:B------:R-:W4:Y:S01]  /*2710*/  LDSM.16.M88.4 R20, [R235] ;  /* 0x00000000eb14783b */ /* 0x000f220000000200 */
[----:B------:R-:W-:Y:S01]  /*2720*/  IMAD.IADD R231, R237, 0x1, R3 ;  /* 0x00000001ede77824 */ /* 0x000fe200078e0203 */
[----:B------:R-:W-:Y:S01]  /*2730*/  IADD3 R223, R235, 0x2000, RZ ;  /* 0x00002000ebdf7810 */ /* 0x000fe20007ffe0ff */
[----:B------:R-:W-:Y:S01]  /*2740*/  IMAD.IADD R224, R3, 0x1, R235 ;  /* 0x0000000103e07824 */ /* 0x000fe200078e02eb */
[----:B---3--:R-:W3:Y:S01]  /*2750*/  LDSM.16.M88.4 R8, [R235+0x800] ;  /* 0x00080000eb08783b */ /* 0x008ee20000000200 */
[----:B------:R-:W-:-:S02]  /*2760*/  IADD3 R222, R235, 0x2800, RZ ;  /* 0x00002800ebde7810 */ /* 0x000fc40007ffe0ff */
[C---:B------:R-:W-:Y:S01]  /*2770*/  IADD3 R221, R235.reuse, 0x3000, RZ ;  /* 0x00003000ebdd7810 */ /* 0x040fe20007ffe0ff */
[----:B------:R-:W3:Y:S01]  /*2780*/  LDSM.16.M88.4 R32, [R231+0x8000] ;  /* 0x00800000e720783b */ /* 0x000ee20000000200 */
[C---:B------:R-:W-:Y:S02]  /*2790*/  IADD3 R220, R235.reuse, 0x3800, RZ ;  /* 0x00003800ebdc7810 */ /* 0x040fe40007ffe0ff */
[C---:B------:R-:W-:Y:S01]  /*27a0*/  IADD3 R219, R235.reuse, 0x4000, RZ ;  /* 0x00004000ebdb7810 */ /* 0x040fe20007ffe0ff */
[----:B------:R-:W3:Y:S01]  /*27b0*/  LDSM.16.M88.4 R24, [R235+0x1000] ;  /* 0x00100000eb18783b */ /* 0x000ee20000000200 */
[C---:B------:R-:W-:Y:S01]  /*27c0*/  IADD3 R218, R235.reuse, 0x4800, RZ ;  /* 0x00004800ebda7810 */ /* 0x040fe20007ffe0ff */
[----:B-1----:R-:W-:Y:S02]  /*27d0*/  HMMA.16816.F32 R28, R44, R40, RZ ;  /* 0x000000282c1c723c */ /* 0x002fe400000018ff */
[----:B------:R-:W1:Y:S01]  /*27e0*/  LDSM.16.M88.4 R68, [R235+0x1800] ;  /* 0x00180000eb44783b */ /* 0x000e620000000200 */
[----:B------:R-:W-:-:S02]  /*27f0*/  IADD3 R217, R235, 0x5000, RZ ;  /* 0x00005000ebd97810 */ /* 0x000fc40007ffe0ff */
[C---:B------:R-:W-:Y:S01]  /*2800*/  IADD3 R216, R235.reuse, 0x5800, RZ ;  /* 0x00005800ebd87810 */ /* 0x040fe20007ffe0ff */
[----:B------:R-:W1:Y:S01]  /*2810*/  LDSM.16.M88.4 R4, [R231+0x8800] ;  /* 0x00880000e704783b */ /* 0x000e620000000200 */
[C---:B------:R-:W-:Y:S01]  /*2820*/  IADD3 R215, R235.reuse, 0x6000, RZ ;  /* 0x00006000ebd77810 */ /* 0x040fe20007ffe0ff */
[C---:B------:R-:W-:Y:S02]  /*2830*/  HMMA.16816.F32 R40, R44.reuse, R42, RZ ;  /* 0x0000002a2c28723c */ /* 0x040fe400000018ff */
[----:B------:R-:W-:Y:S01]  /*2840*/  LDSM.16.M88.4 R36, [R231+0x9000] ;  /* 0x00900000e724783b */ /* 0x000fe20000000200 */
[C---:B------:R-:W-:Y:S02]  /*2850*/  IADD3 R214, R235.reuse, 0x6800, RZ ;  /* 0x00006800ebd67810 */ /* 0x040fe40007ffe0ff */
[C---:B------:R-:W-:Y:S01]  /*2860*/  IADD3 R213, R235.reuse, 0x7000, RZ ;  /* 0x00007000ebd57810 */ /* 0x040fe20007ffe0ff */
[----:B------:R-:W-:Y:S01]  /*2870*/  LDSM.16.M88.4 R76, [R231+0x9800] ;  /* 0x00980000e74c783b */ /* 0x000fe20000000200 */
[----:B------:R-:W-:Y:S01]  /*2880*/  IADD3 R212, R235, 0x7800, RZ ;  /* 0x00007800ebd47810 */ /* 0x000fe20007ffe0ff */
[C---:B--2---:R-:W-:Y:S02]  /*2890*/  HMMA.16816.F32 R60, R44.reuse, R56, RZ ;  /* 0x000000382c3c723c */ /* 0x044fe400000018ff */
[----:B------:R-:W-:Y:S04]  /*28a0*/  LDSM.16.M88.4 R88, [R224+0x4800] ;  /* 0x00480000e058783b */ /* 0x000fe80000000200 */
[----:B------:R-:W-:Y:S02]  /*28b0*/  LDSM.16.M88.4 R80, [R237+0xe800] ;  /* 0x00e80000ed50783b */ /* 0x000fe40000000200 */
[C---:B----4-:R-:W-:Y:S02]  /*28c0*/  HMMA.16816.F32 R16, R44.reuse, R12, RZ ;  /* 0x0000000c2c10723c */ /* 0x050fe400000018ff */
[----:B------:R-:W-:Y:S04]  /*28d0*/  LDSM.16.M88.4 R84, [R231+0xd800] ;  /* 0x00d80000e754783b */ /* 0x000fe80000000200 */
[----:B------:R-:W0:Y:S02]  /*28e0*/  LDGDEPBAR ;  /* 0x00000000000079af */ /* 0x000e240000000000 */
[C---:B------:R-:W-:Y:S08]  /*28f0*/  HMMA.16816.F32 R12, R44.reuse, R14, RZ ;  /* 0x0000000e2c0c723c */ /* 0x040ff000000018ff */
[----:B------:R-:W-:Y:S08]  /*2900*/  HMMA.16816.F32 R56, R44, R58, RZ ;  /* 0x0000003a2c38723c */ /* 0x000ff000000018ff */
[C---:B------:R-:W-:Y:S08]  /*2910*/  HMMA.16816.F32 R16, R64.reuse, R20, R16 ;  /* 0x000000144010723c */ /* 0x040ff00000001810 */
[----:B------:R-:W-:Y:S01]  /*2920*/  HMMA.16816.F32 R12, R64, R22, R12 ;  /* 0x00000016400c723c */ /* 0x000fe2000000180c */
[----:B------:R-:W-:Y:S07]  /*2930*/  LDSM.16.M88.4 R20, [R224] ;  /* 0x00000000e014783b */ /* 0x000fee0000000200 */
[C---:B------:R-:W-:Y:S08]  /*2940*/  HMMA.16816.F32 R52, R44.reuse, R48, RZ ;  /* 0x000000302c34723c */ /* 0x040ff000000018ff */
[----:B------:R-:W-:Y:S01]  /*2950*/  HMMA.16816.F32 R44, R44, R50, RZ ;  /* 0x000000322c2c723c */ /* 0x000fe200000018ff */
[----:B------:R-:W2:Y:S07]  /*2960*/  LDSM.16.M88.4 R48, [R233] ;  /* 0x00000000e930783b */ /* 0x000eae0000000200 */
        /* <DEDUP_REMOVED lines=9> */
[C---:B-1----:R-:W-:Y:S08]  /*2a00*/  HMMA.16816.F32 R52, R64.reuse, R68, R52 ;  /* 0x000000444034723c */ /* 0x042ff00000001834 */
[----:B------:R-:W-:Y:S01]  /*2a10*/  HMMA.16816.F32 R44, R64, R70, R44 ;  /* 0x00000046402c723c */ /* 0x000fe2000000182c */
[----:B------:R-:W1:Y:S04]  /*2a20*/  LDSM.16.M88.4 R64, [R238+0x2000] ;  /* 0x00200000ee40783b */ /* 0x000e680000000200 */
[----:B------:R-:W4:Y:S03]  /*2a30*/  LDSM.16.M88.4 R68, [R224+0x1800] ;  /* 0x00180000e044783b */ /* 0x000f260000000200 */
[C---:B------:R-:W-:Y:S08]  /*2a40*/  HMMA.16816.F32 R28, R72.reuse, R4, R28 ;  /* 0x00000004481c723c */ /* 0x040ff0000000181c */
        /* <DEDUP_REMOVED lines=11> */
[----:B------:R-:W2:Y:S03]  /*2b00*/  LDSM.16.M88.4 R76, [R237+0xb800] ;  /* 0x00b80000ed4c783b */ /* 0x000ea60000000200 */
[C---:B---3--:R-:W-:Y:S08]  /*2b10*/  HMMA.16816.F32 R28, R48.reuse, R8, R28 ;  /* 0x00000008301c723c */ /* 0x048ff0000000181c */
[----:B------:R-:W-:Y:S01]  /*2b20*/  HMMA.16816.F32 R40, R48, R10, R40 ;  /* 0x0000000a3028723c */ /* 0x000fe20000001828 */
[----:B------:R-:W3:Y:S07]  /*2b30*/  LDSM.16.M88.4 R8, [R235+0x2800] ;  /* 0x00280000eb08783b */ /* 0x000eee0000000200 */
[C---:B-1----:R-:W-:Y:S08]  /*2b40*/  HMMA.16816.F32 R16, R64.reuse, R32, R16 ;  /* 0x000000204010723c */ /* 0x042ff00000001810 */
[----:B------:R-:W-:Y:S01]  /*2b50*/  HMMA.16816.F32 R12, R64, R34, R12 ;  /* 0x00000022400c723c */ /* 0x000fe2000000180c */
[----:B------:R-:W-:Y:S07]  /*2b60*/  LDSM.16.M88.4 R32, [R231+0xa000] ;  /* 0x00a00000e720783b */ /* 0x000fee0000000200 */
[C---:B------:R-:W-:Y:S08]  /*2b70*/  HMMA.16816.F32 R60, R48.reuse, R24, R60 ;  /* 0x00000018303c723c */ /* 0x040ff0000000183c */
[C---:B------:R-:W-:Y:S01]  /*2b80*/  HMMA.16816.F32 R56, R48.reuse, R26, R56 ;  /* 0x0000001a3038723c */ /* 0x040fe20000001838 */
[----:B------:R-:W-:Y:S07]  /*2b90*/  LDSM.16.M88.4 R24, [R235+0x3000] ;  /* 0x00300000eb18783b */ /* 0x000fee0000000200 */
[C---:B----4-:R-:W-:Y:S08]  /*2ba0*/  HMMA.16816.F32 R52, R48.reuse, R68, R52 ;  /* 0x000000443034723c */ /* 0x050ff00000001834 */
        /* <DEDUP_REMOVED lines=28> */
[----:B------:R-:W-:Y:S03]  /*2d70*/  LDSM.16.M88.4 R68, [R224+0x3800] ;  /* 0x00380000e044783b */ /* 0x000fe60000000200 */
[C---:B------:R-:W-:Y:S08]  /*2d80*/  HMMA.16816.F32 R28, R48.reuse, R4, R28 ;  /* 0x00000004301c723c */ /* 0x040ff0000000181c */
[----:B------:R-:W-:Y:S01]  /*2d90*/  HMMA.16816.F32 R40, R48, R6, R40 ;  /* 0x000000063028723c */ /* 0x000fe20000001828 */
[----:B------:R-:W4:Y:S07]  /*2da0*/  LDSM.16.M88.4 R4, [R237+0xc800] ;  /* 0x00c80000ed04783b */ /* 0x000f2e0000000200 */
        /* <DEDUP_REMOVED lines=13> */
[C---:B-1----:R-:W-:Y:S08]  /*2e80*/  HMMA.16816.F32 R16, R44.reuse, R32, R16 ;  /* 0x000000202c10723c */ /* 0x042ff00000001810 */
[----:B------:R-:W-:Y:S01]  /*2e90*/  HMMA.16816.F32 R12, R44, R34, R12 ;  /* 0x000000222c0c723c */ /* 0x000fe2000000180c */
[----:B------:R-:W-:Y:S07]  /*2ea0*/  LDSM.16.M88.4 R32, [R231+0xc000] ;  /* 0x00c00000e720783b */ /* 0x000fee0000000200 */
[C---:B------:R-:W-:Y:S08]  /*2eb0*/  HMMA.16816.F32 R60, R64.reuse, R24, R60 ;  /* 0x00000018403c723c */ /* 0x040ff0000000183c */
[----:B------:R-:W-:Y:S01]  /*2ec0*/  HMMA.16816.F32 R56, R64, R26, R56 ;  /* 0x0000001a4038723c */ /* 0x000fe20000001838 */
[----:B------:R-:W1:Y:S07]  /*2ed0*/  LDSM.16.M88.4 R24, [R235+0x4800] ;  /* 0x00480000eb18783b */ /* 0x000e6e0000000200 */
[C---:B----4-:R-:W-:Y:S08]  /*2ee0*/  HMMA.16816.F32 R28, R44.reuse, R4, R28 ;  /* 0x000000042c1c723c */ /* 0x050ff0000000181c */
[----:B------:R-:W-:Y:S01]  /*2ef0*/  HMMA.16816.F32 R40, R44, R6, R40 ;  /* 0x000000062c28723c */ /* 0x000fe20000001828 */
[----:B------:R-:W4:Y:S07]  /*2f00*/  LDSM.16.M88.4 R4, [R235+0x5000] ;  /* 0x00500000eb04783b */ /* 0x000f2e0000000200 */
        /* <DEDUP_REMOVED lines=14> */
[C---:B-1----:R-:W-:Y:S08]  /*2ff0*/  HMMA.16816.F32 R28, R8.reuse, R24, R28 ;  /* 0x00000018081c723c */ /* 0x042ff0000000181c */
[----:B------:R-:W-:Y:S01]  /*3000*/  HMMA.16816.F32 R40, R8, R26, R40 ;  /* 0x0000001a0828723c */ /* 0x000fe20000001828 */
[----:B------:R-:W1:Y:S07]  /*3010*/  LDSM.16.M88.4 R24, [R231+0xc800] ;  /* 0x00c80000e718783b */ /* 0x000e6e0000000200 */
[C---:B------:R-:W-:Y:S08]  /*3020*/  HMMA.16816.F32 R16, R76.reuse, R32, R16 ;  /* 0x000000204c10723c */ /* 0x040ff00000001810 */
[----:B------:R-:W-:Y:S01]  /*3030*/  HMMA.16816.F32 R12, R76, R34, R12 ;  /* 0x000000224c0c723c */ /* 0x000fe2000000180c */
[----:B------:R-:W-:Y:S07]  /*3040*/  LDSM.16.M88.4 R32, [R235+0x6800] ;  /* 0x00680000eb20783b */ /* 0x000fee0000000200 */
[C---:B----4-:R-:W-:Y:S08]  /*3050*/  HMMA.16816.F32 R60, R8.reuse, R4, R60 ;  /* 0x00000004083c723c */ /* 0x050ff0000000183c */
[C---:B------:R-:W-:Y:S01]  /*3060*/  HMMA.16816.F32 R56, R8.reuse, R6, R56 ;  /* 0x000000060838723c */ /* 0x040fe20000001838 */
[----:B------:R-:W3:Y:S07]  /*3070*/  LDSM.16.M88.4 R4, [R237+0xe000] ;  /* 0x00e00000ed04783b */ /* 0x000eee0000000200 */
[C---:B--2---:R-:W-:Y:S08]  /*3080*/  HMMA.16816.F32 R52, R8.reuse, R36, R52 ;  /* 0x000000240834723c */ /* 0x044ff00000001834 */
[----:B------:R-:W-:Y:S01]  /*3090*/  HMMA.16816.F32 R72, R8, R38, R72 ;  /* 0x000000260848723c */ /* 0x000fe20000001848 */
[----:B------:R-:W2:Y:S04]  /*30a0*/  LDSM.16.M88.4 R8, [R231+0xd000] ;  /* 0x00d00000e708783b */ /* 0x000ea80000000200 */
[----:B------:R-:W4:Y:S03]  /*30b0*/  LDSM.16.M88.4 R36, [R236+0x6000] ;  /* 0x00600000ec24783b */ /* 0x000f260000000200 */
[C---:B------:R-:W-:Y:S08]  /*30c0*/  HMMA.16816.F32 R16, R68.reuse, R20, R16 ;  /* 0x000000144410723c */ /* 0x040ff00000001810 */
[----:B------:R-:W-:Y:S01]  /*30d0*/  HMMA.16816.F32 R12, R68, R22, R12 ;  /* 0x00000016440c723c */ /* 0x000fe2000000180c */
[----:B------:R-:W-:Y:S07]  /*30e0*/  LDSM.16.M88.4 R20, [R231+0xe000] ;  /* 0x00e00000e714783b */ /* 0x000fee0000000200 */
[C---:B-1----:R-:W-:Y:S08]  /*30f0*/  HMMA.16816.F32 R28, R76.reuse, R24, R28 ;  /* 0x000000184c1c723c */ /* 0x042ff0000000181c */
[----:B------:R-:W-:Y:S01]  /*3100*/  HMMA.16816.F32 R40, R76, R26, R40 ;  /* 0x0000001a4c28723c */ /* 0x000fe20000001828 */
[----:B------:R-:W1:Y:S07]  /*3110*/  LDSM.16.M88.4 R24, [R234+0x6000] ;  /* 0x00600000ea18783b */ /* 0x000e6e0000000200 */
[C---:B---3--:R-:W-:Y:S08]  /*3120*/  HMMA.16816.F32 R16, R48.reuse, R4, R16 ;  /* 0x000000043010723c */ /* 0x048ff00000001810 */
[----:B------:R-:W-:Y:S01]  /*3130*/  HMMA.16816.F32 R12, R48, R6, R12 ;  /* 0x00000006300c723c */ /* 0x000fe2000000180c */
[----:B------:R-:W-:Y:S07]  /*3140*/  LDSM.16.M88.4 R4, [R224+0x6000] ;  /* 0x00600000e004783b */ /* 0x000fee0000000200 */
[----:B--2---:R-:W-:Y:S08]  /*3150*/  HMMA.16816.F32 R60, R76, R8, R60 ;  /* 0x000000084c3c723c */ /* 0x004ff0000000183c */
[----:B------:R-:W-:Y:S08]  /*3160*/  HMMA.16816.F32 R28, R68, R88, R28 ;  /* 0x00000058441c723c */ /* 0x000ff0000000181c */
[----:B------:R-:W-:Y:S01]  /*3170*/  HMMA.16816.F32 R56, R76, R10, R56 ;  /* 0x0000000a4c38723c */ /* 0x000fe20000001838 */
[----:B------:R-:W-:Y:S07]  /*3180*/  LDSM.16.M88.4 R8, [R233+0x6000] ;  /* 0x00600000e908783b */ /* 0x000fee0000000200 */
[----:B------:R-:W-:Y:S08]  /*3190*/  HMMA.16816.F32 R40, R68, R90, R40 ;  /* 0x0000005a4428723c */ /* 0x000ff00000001828 */
[C---:B----4-:R-:W-:Y:S08]  /*31a0*/  HMMA.16816.F32 R16, R36.reuse, R44, R16 ;  /* 0x0000002c2410723c */ /* 0x050ff00000001810 */
[----:B------:R-:W-:Y:S01]  /*31b0*/  HMMA.16816.F32 R12, R36, R46, R12 ;  /* 0x0000002e240c723c */ /* 0x000fe2000000180c */
[----:B------:R-:W2:Y:S07]  /*31c0*/  LDSM.16.M88.4 R44, [R237+0xf000] ;  /* 0x00f00000ed2c783b */ /* 0x000eae0000000200 */
[----:B------:R-:W-:Y:S08]  /*31d0*/  HMMA.16816.F32 R28, R48, R80, R28 ;  /* 0x00000050301c723c */ /* 0x000ff0000000181c */
[----:B------:R-:W-:Y:S08]  /*31e0*/  HMMA.16816.F32 R60, R68, R64, R60 ;  /* 0x00000040443c723c */ /* 0x000ff0000000183c */
[----:B------:R-:W-:Y:S01]  /*31f0*/  HMMA.16816.F32 R40, R48, R82, R40 ;  /* 0x000000523028723c */ /* 0x000fe20000001828 */
[----:B------:R-:W3:Y:S07]  /*3200*/  LDSM.16.M88.4 R80, [R224+0x5800] ;  /* 0x00580000e050783b */ /* 0x000eee0000000200 */
[----:B------:R-:W-:Y:S01]  /*3210*/  HMMA.16816.F32 R64, R68, R66, R56 ;  /* 0x000000424440723c */ /* 0x000fe20000001838 */
[----:B------:R-:W-:Y:S07]  /*3220*/  LDSM.16.M88.4 R56, [R224+0x6800] ;  /* 0x00680000e038783b */ /* 0x000fee0000000200 */
[C---:B------:R-:W-:Y:S08]  /*3230*/  HMMA.16816.F32 R52, R76.reuse, R84, R52 ;  /* 0x000000544c34723c */ /* 0x040ff00000001834 */
[----:B------:R-:W-:Y:S01]  /*3240*/  HMMA.16816.F32 R76, R76, R86, R72 ;  /* 0x000000564c4c723c */ /* 0x000fe20000001848 */
[----:B------:R-:W4:Y:S07]  /*3250*/  LDSM.16.M88.4 R72, [R231+0xe800] ;  /* 0x00e80000e748783b */ /* 0x000f2e0000000200 */
[C---:B-1----:R-:W-:Y:S08]  /*3260*/  HMMA.16816.F32 R16, R24.reuse, R20, R16 ;  /* 0x000000141810723c */ /* 0x042ff00000001810 */
[----:B------:R-:W-:Y:S01]  /*3270*/  HMMA.16816.F32 R12, R24, R22, R12 ;  /* 0x00000016180c723c */ /* 0x000fe2000000180c */
[----:B------:R-:W1:Y:S07]  /*3280*/  LDSM.16.M88.4 R20, [R235+0x7000] ;  /* 0x00700000eb14783b */ /* 0x000e6e0000000200 */
[----:B------:R-:W-:Y:S08]  /*3290*/  HMMA.16816.F32 R28, R36, R32, R28 ;  /* 0x00000020241c723c */ /* 0x000ff0000000181c */
[----:B--2---:R-:W-:Y:S08]  /*32a0*/  HMMA.16816.F32 R60, R48, R44, R60 ;  /* 0x0000002c303c723c */ /* 0x004ff0000000183c */
[----:B------:R-:W-:Y:S01]  /*32b0*/  HMMA.16816.F32 R40, R36, R34, R40 ;  /* 0x000000222428723c */ /* 0x000fe20000001828 */
[----:B------:R-:W2:Y:S07]  /*32c0*/  LDSM.16.M88.4 R32, [R237+0xf800] ;  /* 0x00f80000ed20783b */ /* 0x000eae0000000200 */
[----:B------:R-:W-:Y:S08]  /*32d0*/  HMMA.16816.F32 R64, R48, R46, R64 ;  /* 0x0000002e3040723c */ /* 0x000ff00000001840 */
[----:B---3--:R-:W-:Y:S08]  /*32e0*/  HMMA.16816.F32 R52, R68, R80, R52 ;  /* 0x000000504434723c */ /* 0x008ff00000001834 */
[----:B------:R-:W-:Y:S08]  /*32f0*/  HMMA.16816.F32 R12, R8, R6, R12 ;  /* 0x00000006080c723c */ /* 0x000ff0000000180c */
[----:B----4-:R-:W-:Y:S08]  /*3300*/  HMMA.16816.F32 R28, R24, R72, R28 ;  /* 0x00000048181c723c */ /* 0x010ff0000000181c */
[C---:B-1----:R-:W-:Y:S08]  /*3310*/  HMMA.16816.F32 R60, R36.reuse, R20, R60 ;  /* 0x00000014243c723c */ /* 0x042ff0000000183c */
[----:B------:R-:W-:Y:S01]  /*3320*/  HMMA.16816.F32 R64, R36, R22, R64 ;  /* 0x000000162440723c */ /* 0x000fe20000001840 */
[----:B------:R-:W1:Y:S01]  /*3330*/  LDSM.16.M88.4 R20, [R235+0x7800] ;  /* 0x00780000eb14783b */ /* 0x000e620000000200 */
[----:B------:R-:W-:-:S02]  /*3340*/  FMUL.FTZ R12, R12, c[0x0][0x2ec] ;  /* 0x0000bb000c0c7a20 */ /* 0x000fc40000410000 */
[----:B------:R-:W-:Y:S02]  /*3350*/  FMUL.FTZ R13, R13, c[0x0][0x2ec] ;  /* 0x0000bb000d0d7a20 */ /* 0x000fe40000410000 */
[----:B------:R-:W-:Y:S01]  /*3360*/  FMUL.FTZ R14, R14, c[0x0][0x2ec] ;  /* 0x0000bb000e0e7a20 */ /* 0x000fe20000410000 */
[----:B------:R-:W-:Y:S01]  /*3370*/  MUFU.TANH R47, R12 ;  /* 0x0000000c002f7308 */ /* 0x000fe20000002400 */
[----:B------:R-:W-:Y:S01]  /*3380*/  HMMA.16816.F32 R76, R68, R82, R76 ;  /* 0x00000052444c723c */ /* 0x000fe2000000184c */
[----:B------:R-:W-:-:S06]  /*3390*/  FMUL.FTZ R15, R15, c[0x0][0x2ec] ;  /* 0x0000bb000f0f7a20 */ /* 0x000fcc0000410000 */
[----:B------:R-:W-:Y:S01]  /*33a0*/  MUFU.TANH R72, R15 ;  /* 0x0000000f00487308 */ /* 0x000fe20000002400 */
[----:B------:R-:W-:Y:S01]  /*33b0*/  HMMA.16816.F32 R16, R8, R4, R16 ;  /* 0x000000040810723c */ /* 0x000fe20000001810 */
[----:B------:R-:W3:Y:S07]  /*33c0*/  LDSM.16.M88.4 R4, [R231+0xf000] ;  /* 0x00f00000e704783b */ /* 0x000eee0000000200 */
[----:B--2---:R-:W-:Y:S08]  /*33d0*/  HMMA.16816.F32 R52, R48, R32, R52 ;  /* 0x000000203034723c */ /* 0x004ff00000001834 */
[----:B------:R-:W-:Y:S01]  /*33e0*/  HMMA.16816.F32 R28, R8, R56, R28 ;  /* 0x00000038081c723c */ /* 0x000fe2000000181c */
[----:B------:R-:W-:Y:S07]  /*33f0*/  MUFU.TANH R56, R13 ;  /* 0x0000000d00387308 */ /* 0x000fee0000002400 */
[----:B------:R-:W-:Y:S01]  /*3400*/  HMMA.16816.F32 R76, R48, R34, R76 ;  /* 0x00000022304c723c */ /* 0x000fe2000000184c */
[----:B------:R2:W-:Y:S01]  /*3410*/  MUFU.TANH R57, R14 ;  /* 0x0000000e00397308 */ /* 0x0005e20000002400 */
[----:B------:R-:W-:-:S02]  /*3420*/  FMUL.FTZ R17, R17, c[0x0][0x2ec] ;  /* 0x0000bb0011117a20 */ /* 0x000fc40000410000 */
[----:B------:R-:W-:Y:S02]  /*3430*/  FMUL.FTZ R18, R18, c[0x0][0x2ec] ;  /* 0x0000bb0012127a20 */ /* 0x000fe40000410000 */
[----:B------:R-:W-:Y:S02]  /*3440*/  FMUL.FTZ R19, R19, c[0x0][0x2ec] ;  /* 0x0000bb0013137a20 */ /* 0x000fe40000410000 */
[----:B------:R-:W-:Y:S01]  /*3450*/  FMUL.FTZ R3, R16, c[0x0][0x2ec] ;  /* 0x0000bb0010037a20 */ /* 0x000fe20000410000 */
[----:B------:R-:W-:Y:S01]  /*3460*/  MUFU.TANH R44, R17 ;  /* 0x00000011002c7308 */ /* 0x000fe20000002400 */
[----:B-1----:R-:W-:Y:S06]  /*3470*/  HMMA.16816.F32 R52, R36, R20, R52 ;  /* 0x000000142434723c */ /* 0x002fec0000001834 */
[----:B------:R-:W-:Y:S01]  /*3480*/  FMUL.FTZ R28, R28, c[0x0][0x2ec] ;  /* 0x0000bb001c1c7a20 */ /* 0x000fe20000410000 */
[----:B--2---:R-:W1:Y:S01]  /*3490*/  LDSM.16.M88.4 R12, [R231+0xf800] ;  /* 0x00f80000e70c783b */ /* 0x004e620000000200 */
[----:B------:R-:W2:Y:S01]  /*34a0*/  MUFU.TANH R45, R18 ;  /* 0x00000012002d7308 */ /* 0x000ea20000002400 */
[----:B---3--:R-:W-:Y:S01]  /*34b0*/  HMMA.16816.F32 R60, R24, R4, R60 ;  /* 0x00000004183c723c */ /* 0x008fe2000000183c */
[----:B------:R-:W-:-:S02]  /*34c0*/  FMUL.FTZ R30, R30, c[0x0][0x2ec] ;  /* 0x0000bb001e1e7a20 */ /* 0x000fc40000410000 */
[----:B------:R-:W-:Y:S02]  /*34d0*/  FMUL.FTZ R29, R29, c[0x0][0x2ec] ;  /* 0x0000bb001d1d7a20 */ /* 0x000fe40000410000 */
[----:B------:R-:W-:Y:S02]  /*34e0*/  FMUL.FTZ R31, R31, c[0x0][0x2ec] ;  /* 0x0000bb001f1f7a20 */ /* 0x000fe40000410000 */
[----:B------:R3:W-:Y:S01]  /*34f0*/  MUFU.TANH R46, R19 ;  /* 0x00000013002e7308 */ /* 0x0007e20000002400 */
[----:B------:R-:W-:Y:S01]  /*3500*/  HMMA.16816.F32 R64, R24, R6, R64 ;  /* 0x000000061840723c */ /* 0x000fe20000001840 */
[----:B------:R-:W4:Y:S06]  /*3510*/  LDSM.16.M88.4 R4, [R224+0x7800] ;  /* 0x00780000e004783b */ /* 0x000f2c0000000200 */
[----:B------:R-:W1:Y:S01]  /*3520*/  MUFU.TANH R3, R3 ;  /* 0x0000000300037308 */ /* 0x000e620000002400 */
[----:B------:R-:W-:Y:S01]  /*3530*/  HMMA.16816.F32 R76, R36, R22, R76 ;  /* 0x00000016244c723c */ /* 0x000fe2000000184c */
[----:B---3--:R-:W3:Y:S07]  /*3540*/  LDSM.16.M88.4 R16, [R224+0x7000] ;  /* 0x00700000e010783b */ /* 0x008eee0000000200 */
[----:B------:R-:W-:Y:S01]  /*3550*/  HMMA.16816.F32 R40, R24, R74, R40 ;  /* 0x0000004a1828723c */ /* 0x000fe20000001828 */
[----:B------:R-:W-:Y:S01]  /*3560*/  MUFU.TANH R28, R28 ;  /* 0x0000001c001c7308 */ /* 0x000fe20000002400 */
[----:B------:R-:W-:-:S07]  /*3570*/  DEPBAR.LE SB0, 0x0 ;  /* 0x000080000000791a */ /* 0x000fce0000000000 */
[----:B------:R-:W2:Y:S01]  /*3580*/  MUFU.TANH R30, R30 ;  /* 0x0000001e001e7308 */ /* 0x000ea20000002400 */
[----:B-1----:R-:W-:Y:S07]  /*3590*/  HMMA.16816.F32 R52, R24, R12, R52 ;  /* 0x0000000c1834723c */ /* 0x002fee0000001834 */
[----:B------:R-:W-:Y:S01]  /*35a0*/  MUFU.TANH R29, R29 ;  /* 0x0000001d001d7308 */ /* 0x000fe20000002400 */
[----:B------:R-:W-:-:S06]  /*35b0*/  IMAD.SHL.U32 R12, R103, 0x2, RZ ;  /* 0x00000002670c7824 */ /* 0x000fcc00078e00ff */
[----:B------:R-:W-:Y:S01]  /*35c0*/  HMMA.16816.F32 R40, R8, R58, R40 ;  /* 0x0000003a0828723c */ /* 0x000fe20000001828 */
[----:B------:R-:W1:Y:S01]  /*35d0*/  MUFU.TANH R31, R31 ;  /* 0x0000001f001f7308 */ /* 0x000e620000002400 */
[----:B------:R-:W-:-:S05]  /*35e0*/  LOP3.LUT R12, R12, 0x6, RZ, 0xc0, !PT ;  /* 0x000000060c0c7812 */ /* 0x000fca00078ec0ff */
[----:B------:R-:W-:-:S05]  /*35f0*/  IMAD R22, R165, 0x40, R12 ;  /* 0x00000040a5167824 */ /* 0x000fca00078e020c */
[----:B------:R-:W-:Y:S01]  /*3600*/  IADD3 R12, R22, -0x40, RZ ;  /* 0xffffffc0160c7810 */ /* 0x000fe20007ffe0ff */
[C---:B----4-:R-:W-:Y:S03]  /*3610*/  HMMA.16816.F32 R52, R8.reuse, R4, R52 ;  /* 0x000000040834723c */ /* 0x050fe60000001834 */
[----:B------:R-:W-:Y:S02]  /*3620*/  ISETP.GE.AND P6, PT, R12, R102, PT ;  /* 0x000000660c00720c */ /* 0x000fe40003fc6270 */
[C---:B------:R-:W-:Y:S02]  /*3630*/  IADD3 R12, R22.reuse, -0x3f, RZ ;  /* 0xffffffc1160c7810 */ /* 0x040fe40007ffe0ff */
[----:B--2---:R-:W-:Y:S01]  /*3640*/  FSEL R45, R45, -INF , !P6 ;  /* 0xff8000002d2d7808 */ /* 0x004fe20007000000 */
[----:B---3--:R-:W-:Y:S01]  /*3650*/  HMMA.16816.F32 R60, R8, R16, R60 ;  /* 0x00000010083c723c */ /* 0x008fe2000000183c */
[----:B------:R-:W-:-:S02]  /*3660*/  IADD3 R4, R22, -0x37, RZ ;  /* 0xffffffc916047810 */ /* 0x000fc40007ffe0ff */
[----:B------:R-:W-:Y:S01]  /*3670*/  FMUL.FTZ R32, R40, c[0x0][0x2ec] ;  /* 0x0000bb0028207a20 */ /* 0x000fe20000410000 */
[----:B------:R-:W-:Y:S01]  /*3680*/  FSEL R3, R3, -INF , !P6 ;  /* 0xff80000003037808 */ /* 0x000fe20007000000 */
[----:B------:R-:W-:Y:S01]  /*3690*/  FMUL.FTZ R21, R42, c[0x0][0x2ec] ;  /* 0x0000bb002a157a20 */ /* 0x000fe20000410000 */
[-C--:B------:R-:W-:Y:S01]  /*36a0*/  ISETP.GE.AND P4, PT, R4, R102.reuse, PT ;  /* 0x000000660400720c */ /* 0x080fe20003f86270 */
[----:B------:R-:W-:Y:S01]  /*36b0*/  FMUL.FTZ R20, R41, c[0x0][0x2ec] ;  /* 0x0000bb0029147a20 */ /* 0x000fe20000410000 */
[----:B------:R-:W-:Y:S01]  /*36c0*/  IADD3 R4, R22, -0x2f, RZ ;  /* 0xffffffd116047810 */ /* 0x000fe20007ffe0ff */
[----:B------:R-:W-:Y:S01]  /*36d0*/  HMMA.16816.F32 R64, R8, R18, R64 ;  /* 0x000000120840723c */ /* 0x000fe20000001840 */
[-C--:B------:R-:W-:Y:S01]  /*36e0*/  ISETP.GE.AND P5, PT, R12, R102.reuse, PT ;  /* 0x000000660c00720c */ /* 0x080fe20003fa6270 */
[----:B------:R-:W-:Y:S01]  /*36f0*/  FMUL.FTZ R33, R43, c[0x0][0x2ec] ;  /* 0x0000bb002b217a20 */ /* 0x000fe20000410000 */
[----:B------:R-:W-:Y:S01]  /*3700*/  ISETP.GE.AND P1, PT, R4, R102, PT ;  /* 0x000000660400720c */ /* 0x000fe20003f26270 */
[----:B------:R-:W-:Y:S01]  /*3710*/  MUFU.TANH R32, R32 ;  /* 0x0000002000207308 */ /* 0x000fe20000002400 */
[----:B------:R-:W-:-:S02]  /*3720*/  IADD3 R4, R22, -0x28, RZ ;  /* 0xffffffd816047810 */ /* 0x000fc40007ffe0ff */
[----:B------:R-:W-:Y:S01]  /*3730*/  IADD3 R5, R22, -0x38, RZ ;  /* 0xffffffc816057810 */ /* 0x000fe20007ffe0ff */
[----:B------:R-:W-:Y:S01]  /*3740*/  HMMA.16816.F32 R16, R24, R14, R76 ;  /* 0x0000000e1810723c */ /* 0x000fe2000000184c */
[-C--:B------:R-:W-:Y:S01]  /*3750*/  ISETP.GE.AND P6, PT, R4, R102.reuse, PT ;  /* 0x000000660400720c */ /* 0x080fe20003fc6270 */
[----:B------:R-:W-:Y:S01]  /*3760*/  FMUL.FTZ R52, R52, c[0x0][0x2ec] ;  /* 0x0000bb0034347a20 */ /* 0x000fe20000410000 */
[----:B------:R-:W-:Y:S01]  /*3770*/  IADD3 R4, R22, -0x27, RZ ;  /* 0xffffffd916047810 */ /* 0x000fe20007ffe0ff */
[----:B------:R-:W-:Y:S01]  /*3780*/  MUFU.TANH R21, R21 ;  /* 0x0000001500157308 */ /* 0x000fe20000002400 */
[----:B------:R-:W-:Y:S01]  /*3790*/  FSEL R46, R46, -INF , !P5 ;  /* 0xff8000002e2e7808 */ /* 0x000fe20006800000 */
[----:B------:R-:W-:Y:S01]  /*37a0*/  FMUL.FTZ R53, R53, c[0x0][0x2ec] ;  /* 0x0000bb0035357a20 */ /* 0x000fe20000410000 */
[----:B------:R-:W-:Y:S01]  /*37b0*/  FSEL R44, R44, -INF , !P5 ;  /* 0xff8000002c2c7808 */ /* 0x000fe20006800000 */
[----:B------:R-:W-:Y:S01]  /*37c0*/  FMUL.FTZ R60, R60, c[0x0][0x2ec] ;  /* 0x0000bb003c3c7a20 */ /* 0x000fe20000410000 */
[-C--:B------:R-:W-:Y:S01]  /*37d0*/  ISETP.GE.AND P2, PT, R5, R102.reuse, PT ;  /* 0x000000660500720c */ /* 0x080fe20003f46270 */
[----:B------:R-:W-:Y:S01]  /*37e0*/  FMUL.FTZ R62, R62, c[0x0][0x2ec] ;  /* 0x0000bb003e3e7a20 */ /* 0x000fe20000410000 */
[-C--:B------:R-:W-:Y:S01]  /*37f0*/  ISETP.GE.AND P5, PT, R4, R102.reuse, PT ;  /* 0x000000660400720c */ /* 0x080fe20003fa6270 */
[----:B------:R-:W-:Y:S01]  /*3800*/  MUFU.TANH R185, R60 ;  /* 0x0000003c00b97308 */ /* 0x000fe20000002400 */
[----:B------:R-:W-:Y:S01]  /*3810*/  IADD3 R4, R22, -0x20, RZ ;  /* 0xffffffe016047810 */ /* 0x000fe20007ffe0ff */
[----:B------:R-:W-:Y:S01]  /*3820*/  FMUL.FTZ R61, R61, c[0x0][0x2ec] ;  /* 0x0000bb003d3d7a20 */ /* 0x000fe20000410000 */
[----:B------:R-:W-:Y:S01]  /*3830*/  FSEL R57, R57, -INF , !P2 ;  /* 0xff80000039397808 */ /* 0x000fe20005000000 */
[----:B------:R-:W-:Y:S01]  /*3840*/  FMUL.FTZ R63, R63, c[0x0][0x2ec] ;  /* 0x0000bb003f3f7a20 */ /* 0x000fe20000410000 */
[----:B------:R-:W-:Y:S01]  /*3850*/  FSEL R47, R47, -INF , !P2 ;  /* 0xff8000002f2f7808 */ /* 0x000fe20005000000 */
[----:B------:R-:W-:Y:S01]  /*3860*/  FMUL.FTZ R64, R64, c[0x0][0x2ec] ;  /* 0x0000bb0040407a20 */ /* 0x000fe20000410000 */
[-C--:B------:R-:W-:Y:S01]  /*3870*/  ISETP.GE.AND P2, PT, R4, R102.reuse, PT ;  /* 0x000000660400720c */ /* 0x080fe20003f46270 */
[----:B------:R-:W2:Y:S01]  /*3880*/  MUFU.TANH R191, R62 ;  /* 0x0000003e00bf7308 */ /* 0x000ea20000002400 */
[C---:B------:R-:W-:Y:S01]  /*3890*/  IADD3 R5, R22.reuse, -0x30, RZ ;  /* 0xffffffd016057810 */ /* 0x040fe20007ffe0ff */
[----:B------:R-:W-:Y:S01]  /*38a0*/  FMUL.FTZ R65, R65, c[0x0][0x2ec] ;  /* 0x0000bb0041417a20 */ /* 0x000fe20000410000 */
[----:B------:R-:W-:Y:S01]  /*38b0*/  IADD3 R4, R22, -0x1f, RZ ;  /* 0xffffffe116047810 */ /* 0x000fe20007ffe0ff */
[----:B------:R-:W-:Y:S01]  /*38c0*/  HMMA.16816.F32 R16, R8, R6, R16 ;  /* 0x000000060810723c */ /* 0x000fe20000001810 */
[----:B------:R-:W-:Y:S01]  /*38d0*/  FSEL R72, R72, -INF , !P4 ;  /* 0xff80000048487808 */ /* 0x000fe20006000000 */
[----:B------:R-:W-:Y:S01]  /*38e0*/  FMUL.FTZ R66, R66, c[0x0][0x2ec] ;  /* 0x0000bb0042427a20 */ /* 0x000fe20000410000 */
[----:B------:R-:W-:Y:S01]  /*38f0*/  FSEL R56, R56, -INF , !P4 ;  /* 0xff80000038387808 */ /* 0x000fe20006000000 */
[----:B------:R-:W-:Y:S01]  /*3900*/  MUFU.TANH R20, R20 ;  /* 0x0000001400147308 */ /* 0x000fe20000002400 */
[-C--:B------:R-:W-:Y:S01]  /*3910*/  ISETP.GE.AND P3, PT, R5, R102.reuse, PT ;  /* 0x000000660500720c */ /* 0x080fe20003f66270 */
[----:B------:R-:W-:Y:S01]  /*3920*/  FMUL.FTZ R67, R67, c[0x0][0x2ec] ;  /* 0x0000bb0043437a20 */ /* 0x000fe20000410000 */
[----:B------:R-:W-:Y:S01]  /*3930*/  ISETP.GE.AND P4, PT, R4, R102, PT ;  /* 0x000000660400720c */ /* 0x000fe20003f86270 */
[----:B------:R-:W-:Y:S01]  /*3940*/  FMUL.FTZ R54, R54, c[0x0][0x2ec] ;  /* 0x0000bb0036367a20 */ /* 0x000fe20000410000 */
[C---:B------:R-:W-:Y:S01]  /*3950*/  IADD3 R4, R22.reuse, -0x18, RZ ;  /* 0xffffffe816047810 */ /* 0x040fe20007ffe0ff */
[----:B------:R-:W-:Y:S01]  /*3960*/  FMUL.FTZ R55, R55, c[0x0][0x2ec] ;  /* 0x0000bb0037377a20 */ /* 0x000fe20000410000 */
[----:B------:R-:W-:Y:S01]  /*3970*/  IADD3 R6, R22, -0x17, RZ ;  /* 0xffffffe916067810 */ /* 0x000fe20007ffe0ff */
[----:B------:R-:W3:Y:S01]  /*3980*/  MUFU.TANH R33, R33 ;  /* 0x0000002100217308 */ /* 0x000ee20000002400 */
[----:B------:R-:W-:-:S02]  /*3990*/  FSEL R8, R30, -INF , !P3 ;  /* 0xff8000001e087808 */ /* 0x000fc40005800000 */
[----:B------:R-:W-:Y:S02]  /*39a0*/  FSEL R5, R28, -INF , !P3 ;  /* 0xff8000001c057808 */ /* 0x000fe40005800000 */
[-C--:B------:R-:W-:Y:S02]  /*39b0*/  ISETP.GE.AND P3, PT, R4, R102.reuse, PT ;  /* 0x000000660400720c */ /* 0x080fe40003f66270 */
[----:B-1----:R-:W-:Y:S01]  /*39c0*/  FSEL R14, R31, -INF , !P1 ;  /* 0xff8000001f0e7808 */ /* 0x002fe20004800000 */
[----:B------:R-:W-:Y:S01]  /*39d0*/  MUFU.TANH R184, R61 ;  /* 0x0000003d00b87308 */ /* 0x000fe20000002400 */
[----:B------:R-:W-:Y:S02]  /*39e0*/  FSEL R4, R29, -INF , !P1 ;  /* 0xff8000001d047808 */ /* 0x000fe40004800000 */
[----:B------:R-:W-:Y:S01]  /*39f0*/  ISETP.GE.AND P1, PT, R6, R102, PT ;  /* 0x000000660600720c */ /* 0x000fe20003f26270 */
[----:B------:R-:W-:Y:S01]  /*3a00*/  FMUL.FTZ R16, R16, c[0x0][0x2ec] ;  /* 0x0000bb0010107a20 */ /* 0x000fe20000410000 */
[----:B------:R-:W-:Y:S01]  /*3a10*/  IADD3 R6, R22, -0x10, RZ ;  /* 0xfffffff016067810 */ /* 0x000fe20007ffe0ff */
[----:B------:R-:W-:Y:S01]  /*3a20*/  FMUL.FTZ R18, R18, c[0x0][0x2ec] ;  /* 0x0000bb0012127a20 */ /* 0x000fe20000410000 */
[----:B--2---:R-:W-:Y:S01]  /*3a30*/  FSEL R191, R191, -INF , !P2 ;  /* 0xff800000bfbf7808 */ /* 0x004fe20005000000 */
[----:B------:R-:W1:Y:S01]  /*3a40*/  MUFU.TANH R193, R63 ;  /* 0x0000003f00c17308 */ /* 0x000e620000002400 */
[----:B------:R-:W-:Y:S01]  /*3a50*/  FMUL.FTZ R17, R17, c[0x0][0x2ec] ;  /* 0x0000bb0011117a20 */ /* 0x000fe20000410000 */
[----:B------:R-:W-:Y:S01]  /*3a60*/  FSEL R185, R185, -INF , !P2 ;  /* 0xff800000b9b97808 */ /* 0x000fe20005000000 */
[----:B------:R-:W-:Y:S01]  /*3a70*/  FMUL.FTZ R19, R19, c[0x0][0x2ec] ;  /* 0x0000bb0013137a20 */ /* 0x000fe20000410000 */
[----:B------:R-:W-:-:S02]  /*3a80*/  ISETP.GT.AND P2, PT, R165, 0x1, PT ;  /* 0x00000001a500780c */ /* 0x000fc40003f44270 */
[----:B------:R-:W-:Y:S02]  /*3a90*/  FSEL R13, R21, -INF , !P6 ;  /* 0xff800000150d7808 */ /* 0x000fe40007000000 */
[----:B------:R-:W2:Y:S01]  /*3aa0*/  MUFU.TANH R186, R64 ;  /* 0x0000004000ba7308 */ /* 0x000ea20000002400 */
[----:B------:R-:W-:Y:S02]  /*3ab0*/  FSEL R10, R32, -INF , !P6 ;  /* 0xff800000200a7808 */ /* 0x000fe40007000000 */
[----:B------:R-:W-:Y:S02]  /*3ac0*/  ISETP.GE.AND P6, PT, R6, R102, PT ;  /* 0x000000660600720c */ /* 0x000fe40003fc6270 */
[----:B------:R-:W-:Y:S02]  /*3ad0*/  IADD3 R6, R22, -0xf, RZ ;  /* 0xfffffff116067810 */ /* 0x000fe40007ffe0ff */
[----:B---3--:R-:W-:Y:S01]  /*3ae0*/  FSEL R12, R33, -INF , !P5 ;  /* 0xff800000210c7808 */ /* 0x008fe20006800000 */
[----:B------:R-:W3:Y:S01]  /*3af0*/  MUFU.TANH R187, R65 ;  /* 0x0000004100bb7308 */ /* 0x000ee20000002400 */
[----:B------:R-:W-:-:S02]  /*3b00*/  FSEL R9, R20, -INF , !P5 ;  /* 0xff80000014097808 */ /* 0x000fc40006800000 */
[----:B------:R-:W-:Y:S02]  /*3b10*/  ISETP.GE.AND P5, PT, R6, R102, PT ;  /* 0x000000660600720c */ /* 0x000fe40003fa6270 */
[C---:B------:R-:W-:Y:S02]  /*3b20*/  IADD3 R6, R22.reuse, -0x8, RZ ;  /* 0xfffffff816067810 */ /* 0x040fe40007ffe0ff */
[----:B------:R-:W-:Y:S01]  /*3b30*/  IADD3 R22, R22, -0x7, RZ ;  /* 0xfffffff916167810 */ /* 0x000fe20007ffe0ff */
[----:B------:R-:W4:Y:S01]  /*3b40*/  MUFU.TANH R192, R66 ;  /* 0x0000004200c07308 */ /* 0x000f220000002400 */
[----:B-1----:R-:W-:Y:S02]  /*3b50*/  FSEL R193, R193, -INF , !P4 ;  /* 0xff800000c1c17808 */ /* 0x002fe40006000000 */
[----:B------:R-:W-:Y:S02]  /*3b60*/  FSEL R184, R184, -INF , !P4 ;  /* 0xff800000b8b87808 */ /* 0x000fe40006000000 */
[----:B--2---:R-:W-:-:S02]  /*3b70*/  FSEL R186, R186, -INF , !P3 ;  /* 0xff800000baba7808 */ /* 0x004fc40005800000 */
[----:B------:R-:W-:Y:S01]  /*3b80*/  ISETP.GE.AND P4, PT, R6, R102, PT ;  /* 0x000000660600720c */ /* 0x000fe20003f86270 */
[----:B------:R-:W1:Y:S01]  /*3b90*/  MUFU.TANH R194, R67 ;  /* 0x0000004300c27308 */ /* 0x000e620000002400 */
[----:B---3--:R-:W-:-:S07]  /*3ba0*/  FSEL R187, R187, -INF , !P1 ;  /* 0xff800000bbbb7808 */ /* 0x008fce0004800000 */
[----:B------:R-:W2:Y:S01]  /*3bb0*/  MUFU.TANH R201, R52 ;  /* 0x0000003400c97308 */ /* 0x000ea20000002400 */
[----:B----4-:R-:W-:Y:S02]  /*3bc0*/  FSEL R192, R192, -INF , !P3 ;  /* 0xff800000c0c07808 */ /* 0x010fe40005800000 */
[----:B------:R-:W-:-:S05]  /*3bd0*/  ISETP.GE.AND P3, PT, R22, R102, PT ;  /* 0x000000661600720c */ /* 0x000fca0003f66270 */
[----:B------:R-:W3:Y:S01]  /*3be0*/  MUFU.TANH R200, R53 ;  /* 0x0000003500c87308 */ /* 0x000ee20000002400 */
[----:B-1----:R-:W-:Y:S02]  /*3bf0*/  FSEL R194, R194, -INF , !P1 ;  /* 0xff800000c2c27808 */ /* 0x002fe40004800000 */
[----:B------:R-:W-:-:S04]  /*3c00*/  @!P2 LEA R247, P1, R96, c[0x0][0x168], 0x1 ;  /* 0x00005a0060f7aa11 */ /* 0x000fc800078208ff */
[----:B------:R-:W-:Y:S01]  /*3c10*/  @!P2 LEA.HI.X R246, R96, c[0x0][0x16c], R99, 0x1, P1 ;  /* 0x00005b0060f6aa11 */ /* 0x000fe200008f0c63 */
        /* <DEDUP_REMOVED lines=16> */
[----:B------:R-:W-:Y:S05]  /*3d20*/  @!P0 BRA `(.L_x_3956) ;  /* 0x000003a000008947 */ /* 0x000fea0003800000 */
[----:B------:R-:W1:Y:S01]  /*3d30*/  I2F.RP R18, R95 ;  /* 0x0000005f00127306 */ /* 0x000e620000209400 */
[----:B------:R-:W-:-:S02]  /*3d40*/  IADD3 R93, R93, -0x80, RZ ;  /* 0xffffff805d5d7810 */ /* 0x000fc40007ffe0ff */
[----:B------:R-:W-:Y:S02]  /*3d50*/  IABS R15, R92 ;  /* 0x0000005c000f7213 */ /* 0x000fe40000000000 */
[----:B------:R-:W-:Y:S02]  /*3d60*/  IABS R7, R93 ;  /* 0x0000005d00077213 */ /* 0x000fe40000000000 */
[----:B------:R-:W-:Y:S02]  /*3d70*/  LOP3.LUT R92, R92, c[0x0][0x2d0], RZ, 0x3c, !PT ;  /* 0x0000b4005c5c7a12 */ /* 0x000fe400078e3cff */
[----:B------:R-:W-:Y:S02]  /*3d80*/  LOP3.LUT R93, R93, c[0x0][0x2d0], RZ, 0x3c, !PT ;  /* 0x0000b4005d5d7a12 */ /* 0x000fe400078e3cff */
        /* <DEDUP_REMOVED lines=11> */
[----:B------:R-:W-:Y:S01]  /*3e40*/  IMAD.MOV R11, RZ, RZ, -R17 ;  /* 0x000000ffff0b7224 */ /* 0x000fe200078e0a11 */
[----:B------:R-:W-:-:S03]  /*3e50*/  IADD3 R6, -R16, RZ, RZ ;  /* 0x000000ff10067210 */ /* 0x000fc60007ffe1ff */
[C---:B------:R-:W-:Y:S02]  /*3e60*/  IMAD R11, R95.reuse, R11, R15 ;  /* 0x0000000b5f0b7224 */ /* 0x040fe400078e020f */
[----:B------:R-:W-:-:S03]  /*3e70*/  IMAD R6, R95, R6, R7 ;  /* 0x000000065f067224 */ /* 0x000fc600078e0207 */
[C---:B------:R-:W-:Y:S02]  /*3e80*/  ISETP.GT.U32.AND P4, PT, R95.reuse, R11, PT ;  /* 0x0000000b5f00720c */ /* 0x040fe40003f84070 */
[----:B------:R-:W-:-:S11]  /*3e90*/  ISETP.GT.U32.AND P2, PT, R95, R6, PT ;  /* 0x000000065f00720c */ /* 0x000fd60003f44070 */
[--C-:B------:R-:W-:Y:S01]  /*3ea0*/  @!P4 IMAD.IADD R11, R11, 0x1, -R95.reuse ;  /* 0x000000010b0bc824 */ /* 0x100fe200078e0a5f */
[----:B------:R-:W-:Y:S01]  /*3eb0*/  @!P4 IADD3 R17, R17, 0x1, RZ ;  /* 0x000000011111c810 */ /* 0x000fe20007ffe0ff */
[----:B------:R-:W-:Y:S01]  /*3ec0*/  @!P2 IMAD.IADD R6, R6, 0x1, -R95 ;  /* 0x000000010606a824 */ /* 0x000fe200078e0a5f */
[----:B------:R-:W-:Y:S02]  /*3ed0*/  @!P2 IADD3 R16, R16, 0x1, RZ ;  /* 0x000000011010a810 */ /* 0x000fe40007ffe0ff */
[-C--:B------:R-:W-:Y:S02]  /*3ee0*/  ISETP.GE.U32.AND P6, PT, R11, R95.reuse, PT ;  /* 0x0000005f0b00720c */ /* 0x080fe40003fc6070 */
[----:B------:R-:W-:Y:S02]  /*3ef0*/  ISETP.GE.U32.AND P5, PT, R6, R95, PT ;  /* 0x0000005f0600720c */ /* 0x000fe40003fa6070 */
[----:B------:R-:W-:Y:S02]  /*3f00*/  ISETP.NE.AND P2, PT, RZ, c[0x0][0x2d0], PT ;  /* 0x0000b400ff007a0c */ /* 0x000fe40003f45270 */
[----:B------:R-:W-:-:S07]  /*3f10*/  LOP3.LUT R11, RZ, c[0x0][0x2d0], RZ, 0x33, !PT ;  /* 0x0000b400ff0b7a12 */ /* 0x000fce00078e33ff */
[----:B------:R-:W-:Y:S02]  /*3f20*/  @P6 IADD3 R17, R17, 0x1, RZ ;  /* 0x0000000111116810 */ /* 0x000fe40007ffe0ff */
[----:B------:R-:W-:Y:S02]  /*3f30*/  @P5 IADD3 R16, R16, 0x1, RZ ;  /* 0x0000000110105810 */ /* 0x000fe40007ffe0ff */
[----:B------:R-:W-:-:S03]  /*3f40*/  MOV R6, R17 ;  /* 0x0000001100067202 */ /* 0x000fc60000000f00 */
[----:B------:R-:W-:Y:S02]  /*3f50*/  @!P1 IMAD.MOV R16, RZ, RZ, -R16 ;  /* 0x000000ffff109224 */ /* 0x000fe400078e0a10 */
[----:B------:R-:W-:-:S05]  /*3f60*/  @!P3 IMAD.MOV R6, RZ, RZ, -R6 ;  /* 0x000000ffff06b224 */ /* 0x000fca00078e0a06 */
[C---:B------:R-:W-:Y:S02]  /*3f70*/  SEL R6, R11.reuse, R6, !P2 ;  /* 0x000000060b067207 */ /* 0x040fe40005000000 */
[----:B------:R-:W-:-:S03]  /*3f80*/  SEL R11, R11, R16, !P2 ;  /* 0x000000100b0b7207 */ /* 0x000fc60005000000 */
[----:B------:R-:W-:-:S04]  /*3f90*/  IMAD.WIDE R18, R6, 0x4, R242 ;  /* 0x0000000406127825 */ /* 0x000fc800078e02f2 */
[----:B------:R-:W-:Y:S01]  /*3fa0*/  IMAD.WIDE R16, R11, 0x4, R242 ;  /* 0x000000040b107825 */ /* 0x000fe200078e02f2 */
[----:B------:R-:W2:Y:S04]  /*3fb0*/  LDG.E R7, [R18.64] ;  /* 0x0000000c12077981 */ /* 0x000ea8000c1e1900 */
[----:B------:R1:W2:Y:S01]  /*3fc0*/  LDG.E R15, [R16.64] ;  /* 0x0000000c100f7981 */ /* 0x0002a2000c1e1900 */
[----:B------:R-:W-:Y:S01]  /*3fd0*/  IADD3 R6, R6, -R11, RZ ;  /* 0x8000000b06067210 */ /* 0x000fe20007ffe0ff */
[----:B------:R-:W-:-:S04]  /*3fe0*/  IMAD.MOV.U32 R11, RZ, RZ, 0x40 ;  /* 0x00000040ff0b7424 */ /* 0x000fc800078e00ff */
[----:B------:R-:W-:-:S05]  /*3ff0*/  IMAD R11, R6, c[0x0][0x2d0], -R11 ;  /* 0x0000b400060b7a24 */ /* 0x000fca00078e0a0b */
[----:B------:R-:W-:-:S05]  /*4000*/  SHF.R.S32.HI R6, RZ, 0x1f, R11 ;  /* 0x0000001fff067819 */ /* 0x000fca000001140b */
[----:B------:R-:W-:-:S04]  /*4010*/  IMAD R6, R6, c[0x0][0x198], RZ ;  /* 0x0000660006067a24 */ /* 0x000fc800078e02ff */
[C---:B------:R-:W-:Y:S02]  /*4020*/  IMAD R6, R11.reuse, c[0x0][0x19c], R6 ;  /* 0x000067000b067a24 */ /* 0x040fe400078e0206 */
[----:B-1----:R-:W-:-:S05]  /*4030*/  IMAD.WIDE.U32 R16, R11, c[0x0][0x198], RZ ;  /* 0x000066000b107a25 */ /* 0x002fca00078e00ff */
[----:B------:R-:W-:Y:S01]  /*4040*/  IADD3 R17, R17, R6, RZ ;  /* 0x0000000611117210 */ /* 0x000fe20007ffe0ff */
[----:B--2---:R-:W-:-:S04]  /*4050*/  IMAD.IADD R15, R15, 0x1, -R7 ;  /* 0x000000010f0f7824 */ /* 0x004fc800078e0a07 */
[----:B------:R-:W-:Y:S01]  /*4060*/  IMAD.WIDE.U32 R16, R15, c[0x0][0x180], R16 ;  /* 0x000060000f107a25 */ /* 0x000fe200078e0010 */
[----:B------:R-:W-:-:S04]  /*4070*/  SHF.R.S32.HI R7, RZ, 0x1f, R15 ;  /* 0x0000001fff077819 */ /* 0x000fc8000001140f */
[----:B------:R-:W-:Y:S01]  /*4080*/  MOV R6, R16 ;  /* 0x0000001000067202 */ /* 0x000fe20000000f00 */
[----:B------:R-:W-:-:S04]  /*4090*/  IMAD R7, R7, c[0x0][0x180], RZ ;  /* 0x0000600007077a24 */ /* 0x000fc800078e02ff */
[----:B------:R-:W-:-:S04]  /*40a0*/  IMAD R7, R15, c[0x0][0x184], R7 ;  /* 0x000061000f077a24 */ /* 0x000fc800078e0207 */
[----:B------:R-:W-:Y:S01]  /*40b0*/  IMAD.IADD R7, R17, 0x1, R7 ;  /* 0x0000000111077824 */ /* 0x000fe200078e0207 */
[----:B------:R-:W-:Y:S05]  /*40c0*/  BRA `(.L_x_3957) ;  /* 0x0000002000007947 */ /* 0x000fea0003800000 */
.L_x_3956:
[----:B------:R-:W-:-:S04]  /*40d0*/  LEA R6, -R94, RZ, 0x6 ;  /* 0x000000ff5e067211 */ /* 0x000fc800078e31ff */
[----:B------:R-:W-:Y:S02]  /*40e0*/  SHF.R.S32.HI R7, RZ, 0x1f, R6 ;  /* 0x0000001fff077819 */ /* 0x000fe40000011406 */
.L_x_3957:
[----:B------:R-:W-:Y:S01]  /*40f0*/  IADD3 R96, P1, R6, R96, RZ ;  /* 0x0000006006607210 */ /* 0x000fe20007f3e0ff */
[----:B------:R-:W-:Y:S02]  /*4100*/  IMAD.MOV.U32 R11, RZ, RZ, 0x5 ;  /* 0x00000005ff0b7424 */ /* 0x000fe400078e00ff */
[----:B------:R-:W-:Y:S01]  /*4110*/  IMAD.SHL.U32 R6, R94, 0x20, RZ ;  /* 0x000000205e067824 */ /* 0x000fe200078e00ff */
[----:B------:R-:W-:Y:S01]  /*4120*/  LEA R247, P2, R96, c[0x0][0x168], 0x1 ;  /* 0x00005a0060f77a11 */ /* 0x000fe200078408ff */
[----:B------:R-:W-:Y:S01]  /*4130*/  IMAD.X R7, R7, 0x1, R99, P1 ;  /* 0x0000000107077824 */ /* 0x000fe200008e0663 */
[----:B------:R-:W-:Y:S02]  /*4140*/  SHF.L.U64.HI R11, R94, R11, c[0x0][0x19c] ;  /* 0x000067005e0b7619 */ /* 0x000fe4000001020b */
[----:B------:R-:W-:Y:S01]  /*4150*/  IADD3 R16, P1, R6, R247, RZ ;  /* 0x000000f706107210 */ /* 0x000fe20007f3e0ff */
[----:B------:R-:W-:Y:S01]  /*4160*/  IMAD.MOV.U32 R20, RZ, RZ, R247 ;  /* 0x000000ffff147224 */ /* 0x000fe200078e00f7 */
[----:B------:R-:W-:-:S02]  /*4170*/  LEA.HI.X R246, R96, c[0x0][0x16c], R7, 0x1, P2 ;  /* 0x00005b0060f67a11 */ /* 0x000fc400010f0c07 */
[----:B------:R-:W-:-:S03]  /*4180*/  IADD3 R18, P2, R6, R16, RZ ;  /* 0x0000001006127210 */ /* 0x000fc60007f5e0ff */
[--C-:B------:R-:W-:Y:S02]  /*4190*/  IMAD.MOV.U32 R21, RZ, RZ, R246.reuse ;  /* 0x000000ffff157224 */ /* 0x100fe400078e00f6 */
[C---:B------:R-:W-:Y:S01]  /*41a0*/  IMAD.X R17, R11.reuse, 0x1, R246, P1 ;  /* 0x000000010b117824 */ /* 0x040fe200008e06f6 */
[----:B------:R-:W-:Y:S02]  /*41b0*/  IADD3 R6, P1, R6, R18, RZ ;  /* 0x0000001206067210 */ /* 0x000fe40007f3e0ff */
[----:B------:R-:W-:Y:S01]  /*41c0*/  @!PT LDS RZ, [RZ] ;  /* 0x00000000fffff984 */ /* 0x000fe20000000800 */
[----:B------:R-:W-:Y:S01]  /*41d0*/  @!PT LDS RZ, [RZ] ;  /* 0x00000000fffff984 */ /* 0x000fe20000000800 */
[----:B------:R-:W-:Y:S01]  /*41e0*/  @!PT LDS RZ, [RZ] ;  /* 0x00000000fffff984 */ /* 0x000fe20000000800 */
[----:B------:R1:W-:Y:S02]  /*41f0*/  LDGSTS.E.BYPASS.LTC128B.128 [R241+0x8000], [R20.64] ;  /* 0x0800000014f17fae */ /* 0x0003e4000b901d4c */
[C---:B------:R-:W-:Y:S02]  /*4200*/  IADD3.X R19, R11.reuse, R17, RZ, P2, !PT ;  /* 0x000000110b137210 */ /* 0x040fe400017fe4ff */
[----:B------:R1:W-:Y:S02]  /*4210*/  LDGSTS.E.BYPASS.LTC128B.128 [R241+0xa000], [R20.64+0x80] ;  /* 0x0a00008014f17fae */ /* 0x0003e4000b901d4c */
[----:B------:R-:W-:-:S02]  /*4220*/  IADD3.X R7, R11, R19, RZ, P1, !PT ;  /* 0x000000130b077210 */ /* 0x000fc40000ffe4ff */
        /* <DEDUP_REMOVED lines=15> */
.L_x_3955:
[----:B------:R-:W-:Y:S02]  /*4320*/  FMNMX.FTZ R15, R3, R44, !PT ;  /* 0x0000002c030f7209 */ /* 0x000fe40007810000 */
        /* <DEDUP_REMOVED lines=62> */
[----:B------:R-:W-:Y:S01]  /*4710*/  MUFU.EX2 R180, R180 ;  /* 0x000000b400b47308 */ /* 0x000fe20000000800 */
[--C-:B------:R-:W-:Y:S01]  /*4720*/  FFMA.FTZ R174, R56, c[0x0][0x23c], -R198.reuse ;  /* 0x00008f0038ae7a23 */ /* 0x100fe200000108c6 */
[----:B------:R-:W-:Y:S01]  /*4730*/  LDSM.16.MT88.4 R16, [R232+0x10800] ;  /* 0x01080000e810783b */ /* 0x000fe20000004200 */
[--C-:B------:R-:W-:Y:S01]  /*4740*/  FFMA.FTZ R177, R5, c[0x0][0x23c], -R198.reuse ;  /* 0x00008f0005b17a23 */ /* 0x100fe200000108c6 */
[----:B------:R-:W-:Y:S01]  /*4750*/  FSEL R190, R190, RZ, P1 ;  /* 0x000000ffbebe7208 */ /* 0x000fe20000800000 */
[--C-:B------:R-:W-:Y:S01]  /*4760*/  FFMA.FTZ R173, R4, c[0x0][0x23c], -R198.reuse ;  /* 0x00008f0004ad7a23 */ /* 0x100fe200000108c6 */
[----:B------:R-:W-:Y:S01]  /*4770*/  LDSM.16.MT88.4 R20, [R229+0x10800] ;  /* 0x01080000e514783b */ /* 0x000fe20000004200 */
[----:B------:R-:W-:Y:S01]  /*4780*/  FFMA.FTZ R172, R10, c[0x0][0x23c], -R198 ;  /* 0x00008f000aac7a23 */ /* 0x000fe200000108c6 */
[----:B------:R-:W1:Y:S01]  /*4790*/  MUFU.EX2 R179, R179 ;  /* 0x000000b300b37308 */ /* 0x000e620000000800 */
[--C-:B------:R-:W-:Y:S01]  /*47a0*/  FFMA.FTZ R182, R45, c[0x0][0x23c], -R190.reuse ;  /* 0x00008f002db67a23 */ /* 0x100fe200000108be */
[----:B------:R-:W-:Y:S01]  /*47b0*/  LDSM.16.MT88.4 R4, [R228+0x16000] ;  /* 0x01600000e404783b */ /* 0x000fe20000004200 */
[--C-:B------:R-:W-:Y:S01]  /*47c0*/  FFMA.FTZ R181, R46, c[0x0][0x23c], -R190.reuse ;  /* 0x00008f002eb57a23 */ /* 0x100fe200000108be */
[----:B------:R-:W-:Y:S01]  /*47d0*/  ISETP.GE.AND P1, PT, R165, 0x2, PT ;  /* 0x00000002a500780c */ /* 0x000fe20003f26270 */
[--C-:B------:R-:W-:Y:S01]  /*47e0*/  FFMA.FTZ R183, R57, c[0x0][0x23c], -R190.reuse ;  /* 0x00008f0039b77a23 */ /* 0x100fe200000108be */
[----:B------:R-:W-:Y:S01]  /*47f0*/  LDSM.16.MT88.4 R28, [R232+0x14800] ;  /* 0x01480000e81c783b */ /* 0x000fe20000004200 */
[----:B------:R-:W-:Y:S01]  /*4800*/  FFMA.FTZ R176, R72, c[0x0][0x23c], -R190 ;  /* 0x00008f0048b07a23 */ /* 0x000fe200000108be */
[----:B------:R-:W-:Y:S01]  /*4810*/  MUFU.EX2 R178, R178 ;  /* 0x000000b200b27308 */ /* 0x000fe20000000800 */
[----:B------:R-:W-:Y:S01]  /*4820*/  FFMA.FTZ R2, R9, c[0x0][0x23c], -R198 ;  /* 0x00008f0009027a23 */ /* 0x000fe200000108c6 */
[----:B------:R-:W2:Y:S01]  /*4830*/  LDSM.16.MT88.4 R56, [R229+0x12000] ;  /* 0x01200000e538783b */ /* 0x000ea20000004200 */
[----:B------:R-:W-:-:S02]  /*4840*/  FFMA.FTZ R175, R8, c[0x0][0x23c], -R190 ;  /* 0x00008f0008af7a23 */ /* 0x000fc400000108be */
[--C-:B------:R-:W-:Y:S01]  /*4850*/  FFMA.FTZ R167, R14, c[0x0][0x23c], -R190.reuse ;  /* 0x00008f000ea77a23 */ /* 0x100fe200000108be */
[----:B------:R-:W4:Y:S01]  /*4860*/  LDSM.16.MT88.4 R72, [R232+0x14000] ;  /* 0x01400000e848783b */ /* 0x000f220000004200 */
[--C-:B------:R-:W-:Y:S01]  /*4870*/  FFMA.FTZ R166, R13, c[0x0][0x23c], -R190.reuse ;  /* 0x00008f000da67a23 */ /* 0x100fe200000108be */
[----:B------:R-:W5:Y:S01]  /*4880*/  MUFU.EX2 R174, R174 ;  /* 0x000000ae00ae7308 */ /* 0x000f620000000800 */
[----:B-1----:R-:W-:Y:S01]  /*4890*/  F2FP.PACK_AB R128, R179, R180 ;  /* 0x000000b4b380723e */ /* 0x002fe200000000ff */
[----:B------:R-:W1:Y:S01]  /*48a0*/  LDSM.16.MT88.4 R8, [R230+0x10800] ;  /* 0x01080000e608783b */ /* 0x000e620000004200 */
[----:B------:R-:W-:Y:S02]  /*48b0*/  FFMA.FTZ R0, R12, c[0x0][0x23c], -R190 ;  /* 0x00008f000c007a23 */ /* 0x000fe400000108be */
[--C-:B------:R-:W-:Y:S01]  /*48c0*/  FFMA.FTZ R185, R185, c[0x0][0x23c], -R198.reuse ;  /* 0x00008f00b9b97a23 */ /* 0x100fe200000108c6 */
[----:B------:R-:W1:Y:S01]  /*48d0*/  LDSM.16.MT88.4 R12, [R228+0x10800] ;  /* 0x01080000e40c783b */ /* 0x000e620000004200 */
[--C-:B------:R-:W-:Y:S01]  /*48e0*/  FFMA.FTZ R184, R184, c[0x0][0x23c], -R198.reuse ;  /* 0x00008f00b8b87a23 */ /* 0x100fe200000108c6 */
        /* <DEDUP_REMOVED lines=8> */
[----:B-----5:R-:W-:Y:S01]  /*4970*/  F2FP.PACK_AB R130, R174, R178 ;  /* 0x000000b2ae82723e */ /* 0x020fe200000000ff */
[----:B------:R-:W-:Y:S01]  /*4980*/  LDSM.16.MT88.4 R24, [R230+0x14800] ;  /* 0x01480000e618783b */ /* 0x000fe20000004200 */
[--C-:B------:R-:W-:Y:S02]  /*4990*/  FFMA.FTZ R192, R192, c[0x0][0x23c], -R190.reuse ;  /* 0x00008f00c0c07a23 */ /* 0x100fe400000108be */
[----:B------:R-:W-:Y:S02]  /*49a0*/  FFMA.FTZ R194, R194, c[0x0][0x23c], -R190 ;  /* 0x00008f00c2c27a23 */ /* 0x000fe400000108be */
[--C-:B------:R-:W-:Y:S01]  /*49b0*/  FFMA.FTZ R201, R201, c[0x0][0x23c], -R198.reuse ;  /* 0x00008f00c9c97a23 */ /* 0x100fe200000108c6 */
[----:B------:R-:W-:Y:S01]  /*49c0*/  MUFU.EX2 R183, R183 ;  /* 0x000000b700b77308 */ /* 0x000fe20000000800 */
[----:B------:R-:W-:-:S02]  /*49d0*/  FFMA.FTZ R200, R200, c[0x0][0x23c], -R198 ;  /* 0x00008f00c8c87a23 */ /* 0x000fc400000108c6 */
[--C-:B------:R-:W-:Y:S02]  /*49e0*/  FFMA.FTZ R199, R199, c[0x0][0x23c], -R198.reuse ;  /* 0x00008f00c7c77a23 */ /* 0x100fe400000108c6 */
[----:B------:R-:W-:Y:S02]  /*49f0*/  FFMA.FTZ R252, R197, c[0x0][0x23c], -R198 ;  /* 0x00008f00c5fc7a23 */ /* 0x000fe400000108c6 */
[--C-:B------:R-:W-:Y:S01]  /*4a00*/  FFMA.FTZ R196, R196, c[0x0][0x23c], -R190.reuse ;  /* 0x00008f00c4c47a23 */ /* 0x100fe200000108be */
[----:B------:R-:W5:Y:S01]  /*4a10*/  MUFU.EX2 R176, R176 ;  /* 0x000000b000b07308 */ /* 0x000f620000000800 */
[----:B---3--:R-:W-:Y:S01]  /*4a20*/  F2FP.PACK_AB R129, R181, R182 ;  /* 0x000000b6b581723e */ /* 0x008fe200000000ff */
[--C-:B------:R-:W-:Y:S02]  /*4a30*/  FFMA.FTZ R195, R195, c[0x0][0x23c], -R190.reuse ;  /* 0x00008f00c3c37a23 */ /* 0x100fe400000108be */
[--C-:B------:R-:W-:Y:S02]  /*4a40*/  FFMA.FTZ R189, R189, c[0x0][0x23c], -R190.reuse ;  /* 0x00008f00bdbd7a23 */ /* 0x100fe400000108be */
[----:B------:R-:W-:-:S02]  /*4a50*/  FFMA.FTZ R251, R188, c[0x0][0x23c], -R190 ;  /* 0x00008f00bcfb7a23 */ /* 0x000fc400000108be */
[----:B------:R-:W-:Y:S01]  /*4a60*/  MUFU.EX2 R177, R177 ;  /* 0x000000b100b17308 */ /* 0x000fe20000000800 */
[----:B------:R-:W-:Y:S02]  /*4a70*/  FADD.FTZ R179, R180, R179 ;  /* 0x000000b3b4b37221 */ /* 0x000fe40000010000 */
[----:B------:R-:W-:Y:S02]  /*4a80*/  FADD.FTZ R181, R182, R181 ;  /* 0x000000b5b6b57221 */ /* 0x000fe40000010000 */
[----:B------:R-:W-:Y:S01]  /*4a90*/  FADD.FTZ R178, R178, R179 ;  /* 0x000000b3b2b27221 */ /* 0x000fe20000010000 */
[----:B-----5:R-:W-:Y:S02]  /*4aa0*/  F2FP.PACK_AB R131, R176, R183 ;  /* 0x000000b7b083723e */ /* 0x020fe400000000ff */
[----:B------:R-:W3:Y:S01]  /*4ab0*/  MUFU.EX2 R173, R173 ;  /* 0x000000ad00ad7308 */ /* 0x000ee20000000800 */
[----:B------:R-:W-:Y:S02]  /*4ac0*/  FADD.FTZ R183, R183, R181 ;  /* 0x000000b5b7b77221 */ /* 0x000fe40000010000 */
[----:B------:R-:W-:-:S02]  /*4ad0*/  FADD.FTZ R178, R174, R178 ;  /* 0x000000b2aeb27221 */ /* 0x000fc40000010000 */
        /* <DEDUP_REMOVED lines=19> */
[C---:B----4-:R-:W-:Y:S02]  /*4c10*/  HMMA.16816.F32 R68, R128.reuse, R72, RZ ;  /* 0x000000488044723c */ /* 0x050fe400000018ff */
        /* <DEDUP_REMOVED lines=55> */
[----:B------:R-:W5:Y:S07]  /*4f90*/  LDSM.16.MT88.4 R12, [R228+0x14800] ;  /* 0x01480000e40c783b */ /* 0x000f6e0000004200 */
        /* <DEDUP_REMOVED lines=33> */
[C---:B-----5:R-:W-:Y:S08]  /*51b0*/  HMMA.16816.F32 R116, R4.reuse, R12, R116 ;  /* 0x0000000c0474723c */ /* 0x060ff00000001874 */
[C---:B------:R-:W-:Y:S01]  /*51c0*/  HMMA.16816.F32 R120, R4.reuse, R14, R120 ;  /* 0x0000000e0478723c */ /* 0x040fe20000001878 */
[----:B------:R-:W3:Y:S07]  /*51d0*/  LDSM.16.MT88.4 R12, [R232+0x13000] ;  /* 0x01300000e80c783b */ /* 0x000eee0000004200 */
[C---:B------:R-:W-:Y:S08]  /*51e0*/  HMMA.16816.F32 R124, R4.reuse, R28, R124 ;  /* 0x0000001c047c723c */ /* 0x040ff0000000187c */
[----:B------:R-:W-:Y:S01]  /*51f0*/  HMMA.16816.F32 R128, R4, R30, R128 ;  /* 0x0000001e0480723c */ /* 0x000fe20000001880 */
[----:B------:R-:W-:Y:S06]  /*5200*/  LDSM.16.MT88.4 R28, [R228+0x13000] ;  /* 0x01300000e41c783b */ /* 0x000fec0000004200 */
[C---:B--2---:R-:W-:Y:S01]  /*5210*/  F2FP.PACK_AB R4, R184.reuse, R185 ;  /* 0x000000b9b804723e */ /* 0x044fe200000000ff */
[----:B------:R-:W-:Y:S01]  /*5220*/  FADD.FTZ R185, R185, R172 ;  /* 0x000000acb9b97221 */ /* 0x000fe20000010000 */
[----:B----4-:R-:W-:Y:S01]  /*5230*/  F2FP.PACK_AB R5, R193, R191 ;  /* 0x000000bfc105723e */ /* 0x010fe200000000ff */
        /* <DEDUP_REMOVED lines=17> */
[----:B---3--:R-:W-:Y:S01]  /*5350*/  HMMA.16816.F32 R36, R4, R12, R36 ;  /* 0x0000000c0424723c */ /* 0x008fe20000001824 */
[----:B------:R-:W-:-:S07]  /*5360*/  FADD.FTZ R192, R189, R192 ;  /* 0x000000c0bdc07221 */ /* 0x000fce0000010000 */
        /* <DEDUP_REMOVED lines=44> */
[----:B------:R-:W-:-:S02]  /*5630*/  F2FP.PACK_AB R4, R200, R201 ;  /* 0x000000c9c804723e */ /* 0x000fc400000000ff */
[----:B------:R-:W-:Y:S02]  /*5640*/  F2FP.PACK_AB R5, R195, R196 ;  /* 0x000000c4c305723e */ /* 0x000fe400000000ff */
[C---:B------:R-:W-:Y:S01]  /*5650*/  F2FP.PACK_AB R6, R252.reuse, R199 ;  /* 0x000000c7fc06723e */ /* 0x040fe200000000ff */
[----:B------:R-:W-:Y:S01]  /*5660*/  FADD.FTZ R252, R252, R186 ;  /* 0x000000bafcfc7221 */ /* 0x000fe20000010000 */
[C---:B------:R-:W-:Y:S01]  /*5670*/  F2FP.PACK_AB R7, R251.reuse, R189 ;  /* 0x000000bdfb07723e */ /* 0x040fe200000000ff */
[----:B------:R-:W-:-:S06]  /*5680*/  FADD.FTZ R251, R251, R192 ;  /* 0x000000c0fbfb7221 */ /* 0x000fcc0000010000 */
[C---:B-1----:R-:W-:Y:S08]  /*5690*/  HMMA.16816.F32 R136, R4.reuse, R8, R136 ;  /* 0x000000080488723c */ /* 0x042ff00000001888 */
        /* <DEDUP_REMOVED lines=53> */
.L_x_3962:
[----:B------:R-:W-:Y:S01]  /*59f0*/  MOV R8, R249 ;  /* 0x000000f900087202 */ /* 0x000fe20000000f00 */
[----:B------:R-:W-:Y:S04]  /*5a00*/  DEPBAR.LE SB0, 0x0 ;  /* 0x000080000000791a */ /* 0x000fe80000000000 */
[----:B------:R-:W-:Y:S01]  /*5a10*/  BAR.SYNC.DEFER_BLOCKING 0x0 ;  /* 0x0000000000007b1d */ /* 0x000fe20000010000 */
[----:B------:R-:W-:Y:S05]  /*5a20*/  MOV R4, R248 ;  /* 0x000000f800047202 */ /* 0x000fea0000000f00 */
[----:B------:R-:W-:-:S05]  /*5a30*/  @!P0 BRA `(.L_x_3959) ;  /* 0x000003b000008947 */ /* 0x000fca0003800000 */
[----:B------:R-:W-:Y:S01]  /*5a40*/  IMAD.SHL.U32 R4, R250, 0x40, RZ ;  /* 0x00000040fa047824 */ /* 0x000fe200078e00ff */
[----:B------:R-:W-:Y:S04]  /*5a50*/  IABS R3, c[0x0][0x2d0] ;  /* 0x0000b40000037a13 */ /* 0x000fe80000000000 */
[----:B------:R-:W1:Y:S01]  /*5a60*/  I2F.RP R12, R3 ;  /* 0x00000003000c7306 */ /* 0x000e620000209400 */
[C---:B------:R-:W-:Y:S02]  /*5a70*/  IADD3 R11, R4.reuse, 0x40, RZ ;  /* 0x00000040040b7810 */ /* 0x040fe40007ffe0ff */
[----:B------:R-:W-:Y:S02]  /*5a80*/  IABS R6, R4 ;  /* 0x0000000400067213 */ /* 0x000fe40000000000 */
[----:B------:R-:W-:Y:S02]  /*5a90*/  IABS R8, R11 ;  /* 0x0000000b00087213 */ /* 0x000fe40000000000 */
[----:B------:R-:W-:Y:S02]  /*5aa0*/  LOP3.LUT R4, R4, c[0x0][0x2d0], RZ, 0x3c, !PT ;  /* 0x0000b40004047a12 */ /* 0x000fe400078e3cff */
[----:B------:R-:W-:Y:S02]  /*5ab0*/  LOP3.LUT R11, R11, c[0x0][0x2d0], RZ, 0x3c, !PT ;  /* 0x0000b4000b0b7a12 */ /* 0x000fe400078e3cff */
[----:B------:R-:W-:Y:S02]  /*5ac0*/  ISETP.GE.AND P1, PT, R4, RZ, PT ;  /* 0x000000ff0400720c */ /* 0x000fe40003f26270 */
[----:B------:R-:W-:Y:S01]  /*5ad0*/  ISETP.GE.AND P3, PT, R11, RZ, PT ;  /* 0x000000ff0b00720c */ /* 0x000fe20003f66270 */
[----:B-1----:R-:W1:Y:S02]  /*5ae0*/  MUFU.RCP R12, R12 ;  /* 0x0000000c000c7308 */ /* 0x002e640000001000 */
[----:B-1----:R-:W-:Y:S08]  /*5af0*/  IADD3 R12, R12, 0xffffffe, RZ ;  /* 0x0ffffffe0c0c7810 */ /* 0x002ff00007ffe0ff */
[----:B------:R-:W1:Y:S02]  /*5b00*/  F2I.FTZ.U32.TRUNC.NTZ R13, R12 ;  /* 0x0000000c000d7305 */ /* 0x000e64000021f000 */
        /* <DEDUP_REMOVED lines=30> */
[----:B------:R-:W-:Y:S03]  /*5cf0*/  IMAD.IADD R3, R3, 0x1, -R9 ;  /* 0x0000000103037824 */ /* 0x000fe600078e0a09 */
[----:B------:R1:W2:Y:S04]  /*5d00*/  LDG.E R5, [R4.64] ;  /* 0x0000000c04057981 */ /* 0x0002a8000c1e1900 */
[----:B------:R-:W2:Y:S01]  /*5d10*/  LDG.E R6, [R6.64] ;  /* 0x0000000c06067981 */ /* 0x000ea2000c1e1900 */
[----:B-1----:R-:W-:Y:S04]  /*5d20*/  IMAD.MOV.U32 R4, RZ, RZ, 0x40 ;  /* 0x00000040ff047424 */ /* 0x002fe800078e00ff */
[----:B------:R-:W-:Y:S04]  /*5d30*/  IMAD R4, R3, c[0x0][0x2d0], -R4 ;  /* 0x0000b40003047a24 */ /* 0x000fe800078e0a04 */
        /* <DEDUP_REMOVED lines=11> */
.L_x_3959:
        /* <DEDUP_REMOVED lines=8> */
[----:B------:R-:W-:Y:S03]  /*5e70*/  IADD3 R6, P1, R8, UR10, RZ ;  /* 0x0000000a08067c10 */ /* 0x000fe6000ff3e0ff */
[----:B------:R1:W-:Y:S01]  /*5e80*/  LDGSTS.E.BYPASS.LTC128B.128 [R241+0x12000], [R244.64+0x80] ;  /* 0x12000080f4f17fae */ /* 0x0003e2000b901d4c */
[----:B------:R-:W-:Y:S02]  /*5e90*/  IADD3.X R7, R9, UR9, RZ, P1, !PT ;  /* 0x0000000909077c10 */ /* 0x000fe40008ffe4ff */
[----:B------:R-:W-:Y:S03]  /*5ea0*/  IADD3 R4, P1, R6, UR10, RZ ;  /* 0x0000000a06047c10 */ /* 0x000fe6000ff3e0ff */
[----:B------:R1:W-:Y:S01]  /*5eb0*/  LDGSTS.E.BYPASS.LTC128B.128 [R241+0x14000], [R244.64+0x100] ;  /* 0x14000100f4f17fae */ /* 0x0003e2000b901d4c */
[----:B------:R-:W-:Y:S02]  /*5ec0*/  IADD3.X R5, R7, UR9, RZ, P1, !PT ;  /* 0x0000000907057c10 */ /* 0x000fe40008ffe4ff */
[----:B------:R-:W-:Y:S03]  /*5ed0*/  ISETP.GE.AND P1, PT, R250, 0x1, PT ;  /* 0x00000001fa00780c */ /* 0x000fe60003f26270 */
[----:B------:R1:W-:Y:S06]  /*5ee0*/  LDGSTS.E.BYPASS.LTC128B.128 [R241+0x16000], [R244.64+0x180] ;  /* 0x16000180f4f17fae */ /* 0x0003ec000b901d4c */
[----:B------:R2:W-:Y:S06]  /*5ef0*/  LDGSTS.E.BYPASS.LTC128B.128 [R241+0x10800], [R8.64] ;  /* 0x1080000008f17fae */ /* 0x0005ec000b901d4c */
[----:B------:R2:W-:Y:S06]  /*5f00*/  LDGSTS.E.BYPASS.LTC128B.128 [R241+0x12800], [R8.64+0x80] ;  /* 0x1280008008f17fae */ /* 0x0005ec000b901d4c */
[----:B------:R2:W-:Y:S06]  /*5f10*/  LDGSTS.E.BYPASS.LTC128B.128 [R241+0x14800], [R8.64+0x100] ;  /* 0x1480010008f17fae */ /* 0x0005ec000b901d4c */
        /* <DEDUP_REMOVED lines=9> */
[----:B------:R-:W-:Y:S06]  /*5fb0*/  LDSM.16.M88.4 R32, [R238] ;  /* 0x00000000ee20783b */ /* 0x000fec0000000200 */
[----:B--2---:R-:W3:Y:S06]  /*5fc0*/  LDSM.16.M88.4 R8, [R237+0x8000] ;  /* 0x00800000ed08783b */ /* 0x004eec0000000200 */
[----:B------:R-:W2:Y:S06]  /*5fd0*/  LDSM.16.M88.4 R16, [R237+0x8800] ;  /* 0x00880000ed10783b */ /* 0x000eac0000000200 */
[----:B------:R-:W4:Y:S06]  /*5fe0*/  LDSM.16.M88.4 R24, [R237+0x9000] ;  /* 0x00900000ed18783b */ /* 0x000f2c0000000200 */
[----:B------:R-:W0:Y:S06]  /*5ff0*/  LDGDEPBAR ;  /* 0x00000000000079af */ /* 0x000e2c0000000000 */
[----:B------:R-:W5:Y:S06]  /*6000*/  LDSM.16.M88.4 R164, [R237+0x9800] ;  /* 0x00980000eda4783b */ /* 0x000f6c0000000200 */
[----:B------:R-:W-:Y:S06]  /*6010*/  LDSM.16.M88.4 R168, [R236] ;  /* 0x00000000eca8783b */ /* 0x000fec0000000200 */
[----:B------:R-:W1:Y:S01]  /*6020*/  LDSM.16.M88.4 R172, [R235] ;  /* 0x00000000ebac783b */ /* 0x000e620000000200 */
[C---:B---3--:R-:W-:Y:S05]  /*6030*/  HMMA.16816.F32 R4, R32.reuse, R8, RZ ;  /* 0x000000082004723c */ /* 0x048fea00000018ff */
[----:B------:R-:W3:Y:S03]  /*6040*/  LDSM.16.M88.4 R176, [R227] ;  /* 0x00000000e3b0783b */ /* 0x000ee60000000200 */
[C---:B------:R-:W-:Y:S03]  /*6050*/  HMMA.16816.F32 R8, R32.reuse, R10, RZ ;  /* 0x0000000a2008723c */ /* 0x040fe600000018ff */
[----:B------:R-:W1:Y:S06]  /*6060*/  LDSM.16.M88.4 R180, [R226] ;  /* 0x00000000e2b4783b */ /* 0x000e6c0000000200 */
[----:B------:R-:W1:Y:S01]  /*6070*/  LDSM.16.M88.4 R184, [R225] ;  /* 0x00000000e1b8783b */ /* 0x000e620000000200 */
[C---:B--2---:R-:W-:Y:S05]  /*6080*/  HMMA.16816.F32 R12, R32.reuse, R16, RZ ;  /* 0x00000010200c723c */ /* 0x044fea00000018ff */
[----:B------:R-:W-:Y:S03]  /*6090*/  LDSM.16.M88.4 R188, [R234] ;  /* 0x00000000eabc783b */ /* 0x000fe60000000200 */
[C---:B------:R-:W-:Y:S03]  /*60a0*/  HMMA.16816.F32 R16, R32.reuse, R18, RZ ;  /* 0x000000122010723c */ /* 0x040fe600000018ff */
[----:B------:R-:W2:Y:S05]  /*60b0*/  LDSM.16.M88.4 R192, [R231+0x8000] ;  /* 0x00800000e7c0783b */ /* 0x000eaa0000000200 */
[C---:B----4-:R-:W-:Y:S01]  /*60c0*/  HMMA.16816.F32 R20, R32.reuse, R24, RZ ;  /* 0x000000182014723c */ /* 0x050fe200000018ff */
[----:B------:R-:W-:Y:S06]  /*60d0*/  LDSM.16.M88.4 R196, [R231+0x9000] ;  /* 0x00900000e7c4783b */ /* 0x000fec0000000200 */
[----:B------:R-:W-:Y:S01]  /*60e0*/  LDSM.16.M88.4 R200, [R231+0x9800] ;  /* 0x00980000e7c8783b */ /* 0x000fe20000000200 */
[C---:B------:R-:W-:Y:S05]  /*60f0*/  HMMA.16816.F32 R24, R32.reuse, R26, RZ ;  /* 0x0000001a2018723c */ /* 0x040fea00000018ff */
[----:B------:R-:W-:Y:S03]  /*6100*/  LDSM.16.M88.4 R204, [R233] ;  /* 0x00000000e9cc783b */ /* 0x000fe60000000200 */
[C---:B-----5:R-:W-:Y:S03]  /*6110*/  HMMA.16816.F32 R28, R32.reuse, R164, RZ ;  /* 0x000000a4201c723c */ /* 0x060fe600000018ff */
[----:B------:R-:W-:Y:S05]  /*6120*/  LDSM.16.M88.4 R208, [R224] ;  /* 0x00000000e0d0783b */ /* 0x000fea0000000200 */
[----:B------:R-:W-:Y:S01]  /*6130*/  HMMA.16816.F32 R32, R32, R166, RZ ;  /* 0x000000a62020723c */ /* 0x000fe200000018ff */
[----:B------:R-:W4:Y:S07]  /*6140*/  LDSM.16.M88.4 R164, [R231+0x8800] ;  /* 0x00880000e7a4783b */ /* 0x000f2e0000000200 */
        /* <DEDUP_REMOVED lines=11> */
[----:B------:R-:W1:Y:S06]  /*6200*/  LDSM.16.M88.4 R168, [R224+0x800] ;  /* 0x00080000e0a8783b */ /* 0x000e6c0000000200 */
[----:B------:R-:W3:Y:S01]  /*6210*/  LDSM.16.M88.4 R184, [R237+0xa000] ;  /* 0x00a00000edb8783b */ /* 0x000ee20000000200 */
[C---:B--2---:R-:W-:Y:S08]  /*6220*/  HMMA.16816.F32 R4, R188.reuse, R192, R4 ;  /* 0x000000c0bc04723c */ /* 0x044ff00000001804 */
[C---:B------:R-:W-:Y:S01]  /*6230*/  HMMA.16816.F32 R8, R188.reuse, R194, R8 ;  /* 0x000000c2bc08723c */ /* 0x040fe20000001808 */
[----:B------:R-:W-:Y:S07]  /*6240*/  LDSM.16.M88.4 R192, [R237+0xb800] ;  /* 0x00b80000edc0783b */ /* 0x000fee0000000200 */
[C---:B----4-:R-:W-:Y:S08]  /*6250*/  HMMA.16816.F32 R12, R188.reuse, R164, R12 ;  /* 0x000000a4bc0c723c */ /* 0x050ff0000000180c */
[C---:B------:R-:W-:Y:S01]  /*6260*/  HMMA.16816.F32 R16, R188.reuse, R166, R16 ;  /* 0x000000a6bc10723c */ /* 0x040fe20000001810 */
[----:B------:R-:W2:Y:S07]  /*6270*/  LDSM.16.M88.4 R164, [R237+0xa800] ;  /* 0x00a80000eda4783b */ /* 0x000eae0000000200 */
[C---:B------:R-:W-:Y:S08]  /*6280*/  HMMA.16816.F32 R20, R188.reuse, R196, R20 ;  /* 0x000000c4bc14723c */ /* 0x040ff00000001814 */
[C---:B------:R-:W-:Y:S01]  /*6290*/  HMMA.16816.F32 R24, R188.reuse, R198, R24 ;  /* 0x000000c6bc18723c */ /* 0x040fe20000001818 */
[----:B------:R-:W-:Y:S07]  /*62a0*/  LDSM.16.M88.4 R196, [R236+0x2000] ;  /* 0x00200000ecc4783b */ /* 0x000fee0000000200 */
[C---:B------:R-:W-:Y:S08]  /*62b0*/  HMMA.16816.F32 R28, R188.reuse, R200, R28 ;  /* 0x000000c8bc1c723c */ /* 0x040ff0000000181c */
[----:B------:R-:W-:Y:S01]  /*62c0*/  HMMA.16816.F32 R32, R188, R202, R32 ;  /* 0x000000cabc20723c */ /* 0x000fe20000001820 */
[----:B------:R-:W4:Y:S06]  /*62d0*/  LDSM.16.M88.4 R188, [R237+0xb000] ;  /* 0x00b00000edbc783b */ /* 0x000f2c0000000200 */
[----:B------:R-:W5:Y:S01]  /*62e0*/  LDSM.16.M88.4 R200, [R223] ;  /* 0x00000000dfc8783b */ /* 0x000f620000000200 */
        /* <DEDUP_REMOVED lines=11> */
[----:B------:R-:W1:Y:S06]  /*63a0*/  LDSM.16.M88.4 R176, [R220] ;  /* 0x00000000dcb0783b */ /* 0x000e6c0000000200 */
[----:B------:R-:W1:Y:S01]  /*63b0*/  LDSM.16.M88.4 R204, [R234+0x2000] ;  /* 0x00200000eacc783b */ /* 0x000e620000000200 */
[C---:B---3--:R-:W-:Y:S08]  /*63c0*/  HMMA.16816.F32 R4, R180.reuse, R184, R4 ;  /* 0x000000b8b404723c */ /* 0x048ff00000001804 */
[C---:B------:R-:W-:Y:S01]  /*63d0*/  HMMA.16816.F32 R8, R180.reuse, R186, R8 ;  /* 0x000000bab408723c */ /* 0x040fe20000001808 */
[----:B------:R-:W-:Y:S07]  /*63e0*/  LDSM.16.M88.4 R184, [R231+0xb800] ;  /* 0x00b80000e7b8783b */ /* 0x000fee0000000200 */
[C---:B--2---:R-:W-:Y:S08]  /*63f0*/  HMMA.16816.F32 R12, R180.reuse, R164, R12 ;  /* 0x000000a4b40c723c */ /* 0x044ff0000000180c */
[C---:B------:R-:W-:Y:S01]  /*6400*/  HMMA.16816.F32 R16, R180.reuse, R166, R16 ;  /* 0x000000a6b410723c */ /* 0x040fe20000001810 */
[----:B------:R-:W2:Y:S07]  /*6410*/  LDSM.16.M88.4 R164, [R231+0xa800] ;  /* 0x00a80000e7a4783b */ /* 0x000eae0000000200 */
[C---:B----4-:R-:W-:Y:S08]  /*6420*/  HMMA.16816.F32 R20, R180.reuse, R188, R20 ;  /* 0x000000bcb414723c */ /* 0x050ff00000001814 */
[C---:B------:R-:W-:Y:S01]  /*6430*/  HMMA.16816.F32 R24, R180.reuse, R190, R24 ;  /* 0x000000beb418723c */ /* 0x040fe20000001818 */
[----:B------:R-:W-:Y:S07]  /*6440*/  LDSM.16.M88.4 R188, [R233+0x2000] ;  /* 0x00200000e9bc783b */ /* 0x000fee0000000200 */
[C---:B------:R-:W-:Y:S08]  /*6450*/  HMMA.16816.F32 R28, R180.reuse, R192, R28 ;  /* 0x000000c0b41c723c */ /* 0x040ff0000000181c */
[----:B------:R-:W-:Y:S01]  /*6460*/  HMMA.16816.F32 R32, R180, R194, R32 ;  /* 0x000000c2b420723c */ /* 0x000fe20000001820 */
[----:B------:R-:W3:Y:S06]  /*6470*/  LDSM.16.M88.4 R180, [R231+0xb000] ;  /* 0x00b00000e7b4783b */ /* 0x000eec0000000200 */
[----:B------:R-:W4:Y:S01]  /*6480*/  LDSM.16.M88.4 R192, [R224+0x2000] ;  /* 0x00200000e0c0783b */ /* 0x000f220000000200 */
        /* <DEDUP_REMOVED lines=11> */
[----:B------:R-:W1:Y:S06]  /*6540*/  LDSM.16.M88.4 R176, [R224+0x3800] ;  /* 0x00380000e0b0783b */ /* 0x000e6c0000000200 */
[----:B------:R-:W1:Y:S01]  /*6550*/  LDSM.16.M88.4 R196, [R238+0x4000] ;  /* 0x00400000eec4783b */ /* 0x000e620000000200 */
        /* <DEDUP_REMOVED lines=11> */
[----:B------:R-:W2:Y:S06]  /*6610*/  LDSM.16.M88.4 R184, [R237+0xd800] ;  /* 0x00d80000edb8783b */ /* 0x000eac0000000200 */
[----:B------:R-:W2:Y:S01]  /*6620*/  LDSM.16.M88.4 R204, [R236+0x4000] ;  /* 0x00400000eccc783b */ /* 0x000ea20000000200 */
[C---:B----4-:R-:W-:Y:S08]  /*6630*/  HMMA.16816.F32 R4, R188.reuse, R192, R4 ;  /* 0x000000c0bc04723c */ /* 0x050ff00000001804 */
[C---:B------:R-:W-:Y:S01]  /*6640*/  HMMA.16816.F32 R8, R188.reuse, R194, R8 ;  /* 0x000000c2bc08723c */ /* 0x040fe20000001808 */
[----:B------:R-:W-:Y:S07]  /*6650*/  LDSM.16.M88.4 R192, [R231+0xc000] ;  /* 0x00c00000e7c0783b */ /* 0x000fee0000000200 */
[C---:B-1----:R-:W-:Y:S08]  /*6660*/  HMMA.16816.F32 R12, R188.reuse, R168, R12 ;  /* 0x000000a8bc0c723c */ /* 0x042ff0000000180c */
[C---:B------:R-:W-:Y:S01]  /*6670*/  HMMA.16816.F32 R16, R188.reuse, R170, R16 ;  /* 0x000000aabc10723c */ /* 0x040fe20000001810 */
[----:B------:R-:W1:Y:S07]  /*6680*/  LDSM.16.M88.4 R168, [R218] ;  /* 0x00000000daa8783b */ /* 0x000e6e0000000200 */
[C---:B-----5:R-:W-:Y:S08]  /*6690*/  HMMA.16816.F32 R20, R188.reuse, R172, R20 ;  /* 0x000000acbc14723c */ /* 0x060ff00000001814 */
[C---:B------:R-:W-:Y:S01]  /*66a0*/  HMMA.16816.F32 R24, R188.reuse, R174, R24 ;  /* 0x000000aebc18723c */ /* 0x040fe20000001818 */
[----:B------:R-:W4:Y:S07]  /*66b0*/  LDSM.16.M88.4 R172, [R217] ;  /* 0x00000000d9ac783b */ /* 0x000f2e0000000200 */
[C---:B------:R-:W-:Y:S08]  /*66c0*/  HMMA.16816.F32 R28, R188.reuse, R176, R28 ;  /* 0x000000b0bc1c723c */ /* 0x040ff0000000181c */
[----:B------:R-:W-:Y:S01]  /*66d0*/  HMMA.16816.F32 R32, R188, R178, R32 ;  /* 0x000000b2bc20723c */ /* 0x000fe20000001820 */
[----:B------:R-:W5:Y:S06]  /*66e0*/  LDSM.16.M88.4 R176, [R216] ;  /* 0x00000000d8b0783b */ /* 0x000f6c0000000200 */
[----:B------:R-:W1:Y:S01]  /*66f0*/  LDSM.16.M88.4 R188, [R234+0x4000] ;  /* 0x00400000eabc783b */ /* 0x000e620000000200 */
        /* <DEDUP_REMOVED lines=13> */
[C---:B------:R-:W-:Y:S08]  /*67d0*/  HMMA.16816.F32 R4, R204.reuse, R208, R4 ;  /* 0x000000d0cc04723c */ /* 0x040ff00000001804 */
[C---:B------:R-:W-:Y:S01]  /*67e0*/  HMMA.16816.F32 R8, R204.reuse, R210, R8 ;  /* 0x000000d2cc08723c */ /* 0x040fe20000001808 */
[----:B------:R-:W-:Y:S07]  /*67f0*/  LDSM.16.M88.4 R208, [R237+0xe000] ;  /* 0x00e00000edd0783b */ /* 0x000fee0000000200 */
        /* <DEDUP_REMOVED lines=8> */
[----:B------:R-:W5:Y:S06]  /*6880*/  LDSM.16.M88.4 R176, [R224+0x5800] ;  /* 0x00580000e0b0783b */ /* 0x000f6c0000000200 */
        /* <DEDUP_REMOVED lines=19> */
[----:B------:R-:W1:Y:S07]  /*69c0*/  LDSM.16.M88.4 R168, [R214] ;  /* 0x00000000d6a8783b */ /* 0x000e6e0000000200 */
[C---:B----4-:R-:W-:Y:S08]  /*69d0*/  HMMA.16816.F32 R20, R196.reuse, R172, R20 ;  /* 0x000000acc414723c */ /* 0x050ff00000001814 */
[C---:B------:R-:W-:Y:S01]  /*69e0*/  HMMA.16816.F32 R24, R196.reuse, R174, R24 ;  /* 0x000000aec418723c */ /* 0x040fe20000001818 */
[----:B------:R-:W4:Y:S07]  /*69f0*/  LDSM.16.M88.4 R172, [R213] ;  /* 0x00000000d5ac783b */ /* 0x000f2e0000000200 */
[C---:B-----5:R-:W-:Y:S08]  /*6a00*/  HMMA.16816.F32 R28, R196.reuse, R176, R28 ;  /* 0x000000b0c41c723c */ /* 0x060ff0000000181c */
        /* <DEDUP_REMOVED lines=17> */
[C---:B------:R-:W-:Y:S08]  /*6b20*/  HMMA.16816.F32 R8, R188.reuse, R194, R8 ;  /* 0x000000c2bc08723c */ /* 0x040ff00000001808 */
[C---:B-1----:R-:W-:Y:S08]  /*6b30*/  HMMA.16816.F32 R12, R188.reuse, R168, R12 ;  /* 0x000000a8bc0c723c */ /* 0x042ff0000000180c */
[C---:B------:R-:W-:Y:S08]  /*6b40*/  HMMA.16816.F32 R16, R188.reuse, R170, R16 ;  /* 0x000000aabc10723c */ /* 0x040ff00000001810 */
[C---:B----4-:R-:W-:Y:S08]  /*6b50*/  HMMA.16816.F32 R20, R188.reuse, R172, R20 ;  /* 0x000000acbc14723c */ /* 0x050ff00000001814 */
[C---:B------:R-:W-:Y:S08]  /*6b60*/  HMMA.16816.F32 R24, R188.reuse, R174, R24 ;  /* 0x000000aebc18723c */ /* 0x040ff00000001818 */
[C---:B-----5:R-:W-:Y:S08]  /*6b70*/  HMMA.16816.F32 R28, R188.reuse, R176, R28 ;  /* 0x000000b0bc1c723c */ /* 0x060ff0000000181c */
[----:B------:R-:W-:Y:S08]  /*6b80*/  HMMA.16816.F32 R32, R188, R178, R32 ;  /* 0x000000b2bc20723c */ /* 0x000ff00000001820 */
[C---:B------:R-:W-:Y:S08]  /*6b90*/  HMMA.16816.F32 R4, R196.reuse, R200, R4 ;  /* 0x000000c8c404723c */ /* 0x040ff00000001804 */
[C---:B------:R-:W-:Y:S08]  /*6ba0*/  HMMA.16816.F32 R8, R196.reuse, R202, R8 ;  /* 0x000000cac408723c */ /* 0x040ff00000001808 */
[C---:B--2---:R-:W-:Y:S08]  /*6bb0*/  HMMA.16816.F32 R12, R196.reuse, R164, R12 ;  /* 0x000000a4c40c723c */ /* 0x044ff0000000180c */
[C---:B------:R-:W-:Y:S01]  /*6bc0*/  HMMA.16816.F32 R16, R196.reuse, R166, R16 ;  /* 0x000000a6c410723c */ /* 0x040fe20000001810 */
[----:B------:R-:W1:Y:S07]  /*6bd0*/  LDSM.16.M88.4 R164, [R224+0x6800] ;  /* 0x00680000e0a4783b */ /* 0x000e6e0000000200 */
[C---:B---3--:R-:W-:Y:S08]  /*6be0*/  HMMA.16816.F32 R20, R196.reuse, R180, R20 ;  /* 0x000000b4c414723c */ /* 0x048ff00000001814 */
[C---:B------:R-:W-:Y:S08]  /*6bf0*/  HMMA.16816.F32 R24, R196.reuse, R182, R24 ;  /* 0x000000b6c418723c */ /* 0x040ff00000001818 */
[C---:B------:R-:W-:Y:S08]  /*6c00*/  HMMA.16816.F32 R28, R196.reuse, R184, R28 ;  /* 0x000000b8c41c723c */ /* 0x040ff0000000181c */
        /* <DEDUP_REMOVED lines=17> */
[----:B------:R-:W3:Y:S01]  /*6d20*/  MUFU.TANH R182, R6 ;  /* 0x0000000600b67308 */ /* 0x000ee20000002400 */
[----:B------:R-:W-:Y:S02]  /*6d30*/  FMUL.FTZ R14, R14, c[0x0][0x2ec] ;  /* 0x0000bb000e0e7a20 */ /* 0x000fe40000410000 */
[----:B------:R-:W-:Y:S02]  /*6d40*/  FMUL.FTZ R15, R15, c[0x0][0x2ec] ;  /* 0x0000bb000f0f7a20 */ /* 0x000fe40000410000 */
[----:B------:R-:W-:Y:S02]  /*6d50*/  FMUL.FTZ R16, R16, c[0x0][0x2ec] ;  /* 0x0000bb0010107a20 */ /* 0x000fe40000410000 */
[----:B------:R-:W-:Y:S02]  /*6d60*/  FMUL.FTZ R17, R17, c[0x0][0x2ec] ;  /* 0x0000bb0011117a20 */ /* 0x000fe40000410000 */
[----:B------:R-:W-:Y:S01]  /*6d70*/  FMUL.FTZ R18, R18, c[0x0][0x2ec] ;  /* 0x0000bb0012127a20 */ /* 0x000fe20000410000 */
[----:B------:R4:W1:Y:S01]  /*6d80*/  MUFU.TANH R181, R7 ;  /* 0x0000000700b57308 */ /* 0x0008620000002400 */
[----:B------:R-:W-:Y:S09]  /*6d90*/  FMUL.FTZ R19, R19, c[0x0][0x2ec] ;  /* 0x0000bb0013137a20 */ /* 0x000ff20000410000 */
[----:B------:R-:W1:Y:S10]  /*6da0*/  MUFU.TANH R180, R8 ;  /* 0x0000000800b47308 */ /* 0x000e740000002400 */
[----:B------:R-:W1:Y:S01]  /*6db0*/  MUFU.TANH R193, R9 ;  /* 0x0000000900c17308 */ /* 0x000e620000002400 */
[----:B----4-:R-:W4:Y:S09]  /*6dc0*/  LDSM.16.M88.4 R4, [R224+0x7000] ;  /* 0x00700000e004783b */ /* 0x010f320000000200 */
[----:B------:R-:W1:Y:S10]  /*6dd0*/  MUFU.TANH R192, R10 ;  /* 0x0000000a00c07308 */ /* 0x000e740000002400 */
[----:B------:R5:W1:Y:S10]  /*6de0*/  MUFU.TANH R191, R11 ;  /* 0x0000000b00bf7308 */ /* 0x000a740000002400 */
[----:B------:R1:W1:Y:S10]  /*6df0*/  MUFU.TANH R175, R12 ;  /* 0x0000000c00af7308 */ /* 0x0002740000002400 */
[----:B------:R1:W1:Y:S01]  /*6e00*/  MUFU.TANH R174, R13 ;  /* 0x0000000d00ae7308 */ /* 0x0002620000002400 */
[----:B-----5:R-:W5:Y:S01]  /*6e10*/  LDSM.16.M88.4 R8, [R224+0x7800] ;  /* 0x00780000e008783b */ /* 0x020f620000000200 */
[----:B------:R-:W-:Y:S04]  /*6e20*/  DEPBAR.LE SB0, 0x0 ;  /* 0x000080000000791a */ /* 0x000fe80000000000 */
[C---:B----4-:R-:W-:Y:S04]  /*6e30*/  HMMA.16816.F32 R20, R204.reuse, R4, R20 ;  /* 0x00000004cc14723c */ /* 0x050fe80000001814 */
[----:B------:R4:W1:Y:S01]  /*6e40*/  MUFU.TANH R173, R14 ;  /* 0x0000000e00ad7308 */ /* 0x0008620000002400 */
[----:B------:R-:W-:Y:S03]  /*6e50*/  BAR.SYNC.DEFER_BLOCKING 0x0 ;  /* 0x0000000000007b1d */ /* 0x000fe60000010000 */
[C---:B------:R-:W-:Y:S06]  /*6e60*/  HMMA.16816.F32 R24, R204.reuse, R6, R24 ;  /* 0x00000006cc18723c */ /* 0x040fec0000001818 */
[----:B------:R4:W1:Y:S10]  /*6e70*/  MUFU.TANH R172, R15 ;  /* 0x0000000f00ac7308 */ /* 0x0008740000002400 */
[----:B------:R4:W1:Y:S01]  /*6e80*/  MUFU.TANH R171, R16 ;  /* 0x0000001000ab7308 */ /* 0x0008620000002400 */
[----:B------:R-:W-:Y:S02]  /*6e90*/  FMUL.FTZ R20, R20, c[0x0][0x2ec] ;  /* 0x0000bb0014147a20 */ /* 0x000fe40000410000 */
[----:B------:R-:W-:Y:S02]  /*6ea0*/  FMUL.FTZ R21, R21, c[0x0][0x2ec] ;  /* 0x0000bb0015157a20 */ /* 0x000fe40000410000 */
[----:B------:R-:W-:Y:S02]  /*6eb0*/  FMUL.FTZ R22, R22, c[0x0][0x2ec] ;  /* 0x0000bb0016167a20 */ /* 0x000fe40000410000 */
[----:B------:R-:W-:Y:S03]  /*6ec0*/  FMUL.FTZ R23, R23, c[0x0][0x2ec] ;  /* 0x0000bb0017177a20 */ /* 0x000fe60000410000 */
[----:B------:R4:W1:Y:S01]  /*6ed0*/  MUFU.TANH R170, R17 ;  /* 0x0000001100aa7308 */ /* 0x0008620000002400 */
[----:B------:R-:W-:Y:S02]  /*6ee0*/  FMUL.FTZ R24, R24, c[0x0][0x2ec] ;  /* 0x0000bb0018187a20 */ /* 0x000fe40000410000 */
[----:B------:R-:W-:Y:S01]  /*6ef0*/  FMUL.FTZ R25, R25, c[0x0][0x2ec] ;  /* 0x0000bb0019197a20 */ /* 0x000fe20000410000 */
[C---:B-----5:R-:W-:Y:S03]  /*6f00*/  HMMA.16816.F32 R28, R204.reuse, R8, R28 ;  /* 0x00000008cc1c723c */ /* 0x060fe6000000181c */
[----:B------:R-:W-:Y:S02]  /*6f10*/  FMUL.FTZ R26, R26, c[0x0][0x2ec] ;  /* 0x0000bb001a1a7a20 */ /* 0x000fe40000410000 */
[----:B------:R-:W-:Y:S01]  /*6f20*/  FMUL.FTZ R27, R27, c[0x0][0x2ec] ;  /* 0x0000bb001b1b7a20 */ /* 0x000fe20000410000 */
[----:B------:R4:W1:Y:S02]  /*6f30*/  MUFU.TANH R169, R18 ;  /* 0x0000001200a97308 */ /* 0x0008640000002400 */
[----:B------:R-:W-:Y:S08]  /*6f40*/  HMMA.16816.F32 R32, R204, R10, R32 ;  /* 0x0000000acc20723c */ /* 0x000ff00000001820 */
[----:B------:R4:W1:Y:S08]  /*6f50*/  MUFU.TANH R168, R19 ;  /* 0x0000001300a87308 */ /* 0x0008700000002400 */
[----:B------:R-:W-:Y:S02]  /*6f60*/  FMUL.FTZ R28, R28, c[0x0][0x2ec] ;  /* 0x0000bb001c1c7a20 */ /* 0x000fe40000410000 */
[----:B------:R4:W1:Y:S01]  /*6f70*/  MUFU.TANH R209, R20 ;  /* 0x0000001400d17308 */ /* 0x0008620000002400 */
        /* <DEDUP_REMOVED lines=21> */
[----:B------:R4:W1:Y:S01]  /*70d0*/  MUFU.TANH R165, R35 ;  /* 0x0000002300a57308 */ /* 0x0008620000002400 */
[----:B------:R-:W-:-:S05]  /*70e0*/  @!P1 BRA `(.L_x_3960) ;  /* 0x0000061000009947 */ /* 0x000fca0003800000 */
[----:B--23--:R-:W-:Y:S02]  /*70f0*/  ULDC UR7, c[0x0][0x198] ;  /* 0x0000660000077ab9 */ /* 0x00cfe40000000800 */
[----:B------:R-:W-:Y:S04]  /*7100*/  ULEA UR6, -UR7, URZ, 0x6 ;  /* 0x0000003f07067291 */ /* 0x000fe8000f8e313f */
[----:B------:R-:W-:Y:S02]  /*7110*/  USHF.R.S32.HI UR5, URZ, 0x1f, UR6 ;  /* 0x0000001f3f057899 */ /* 0x000fe40008011406 */
[----:B------:R-:W-:Y:S04]  /*7120*/  MOV R8, UR6 ;  /* 0x0000000600087c02 */ /* 0x000fe80008000f00 */
[----:B------:R-:W-:Y:S01]  /*7130*/  MOV R4, UR5 ;  /* 0x0000000500047c02 */ /* 0x000fe20008000f00 */
[----:B------:R-:W-:-:S05]  /*7140*/  @!P0 BRA `(.L_x_3961) ;  /* 0x000003b000008947 */ /* 0x000fca0003800000 */
[----:B------:R-:W-:Y:S01]  /*7150*/  IMAD.SHL.U32 R4, R250, 0x40, RZ ;  /* 0x00000040fa047824 */ /* 0x000fe200078e00ff */
[----:B------:R-:W-:Y:S04]  /*7160*/  IABS R3, c[0x0][0x2d0] ;  /* 0x0000b40000037a13 */ /* 0x000fe80000000000 */
[----:B-1----:R-:W1:Y:S01]  /*7170*/  I2F.RP R12, R3 ;  /* 0x00000003000c7306 */ /* 0x002e620000209400 */
[----:B------:R-:W-:Y:S02]  /*7180*/  IADD3 R10, R4, -0x40, RZ ;  /* 0xffffffc0040a7810 */ /* 0x000fe40007ffe0ff */
        /* <DEDUP_REMOVED lines=55> */
.L_x_3961:
[C---:B------:R-:W-:Y:S01]  /*7500*/  LEA R247, P1, R8.reuse, R247, 0x1 ;  /* 0x000000f708f77211 */ /* 0x040fe200078208ff */
[----:B------:R-:W-:Y:S02]  /*7510*/  USHF.L.U32 UR5, UR7, 0x5, URZ ;  /* 0x0000000507057899 */ /* 0x000fe4000800063f */
[----:B------:R-:W-:Y:S01]  /*7520*/  USHF.L.U64.HI UR7, UR7, UR8, UR4 ;  /* 0x0000000807077299 */ /* 0x000fe20008010204 */
[----:B------:R-:W-:Y:S01]  /*7530*/  LEA.HI.X R246, R8, R246, R4, 0x1, P1 ;  /* 0x000000f608f67211 */ /* 0x000fe200008f0c04 */
[----:B------:R-:W-:Y:S02]  /*7540*/  IMAD.MOV.U32 R10, RZ, RZ, R247 ;  /* 0x000000ffff0a7224 */ /* 0x000fe400078e00f7 */
[----:B------:R-:W-:Y:S02]  /*7550*/  IADD3 R8, P1, R247, UR5, RZ ;  /* 0x00000005f7087c10 */ /* 0x000fe4000ff3e0ff */
[----:B------:R-:W-:Y:S02]  /*7560*/  IMAD.MOV.U32 R11, RZ, RZ, R246 ;  /* 0x000000ffff0b7224 */ /* 0x000fe400078e00f6 */
[----:B------:R-:W-:Y:S02]  /*7570*/  IADD3.X R9, R246, UR7, RZ, P1, !PT ;  /* 0x00000007f6097c10 */ /* 0x000fe40008ffe4ff */
[----:B------:R-:W-:Y:S01]  /*7580*/  IADD3 R6, P1, R8, UR5, RZ ;  /* 0x0000000508067c10 */ /* 0x000fe2000ff3e0ff */
[----:B------:R-:W-:Y:S01]  /*7590*/  @!PT LDS RZ, [RZ] ;  /* 0x00000000fffff984 */ /* 0x000fe20000000800 */
[----:B------:R-:W-:Y:S01]  /*75a0*/  @!PT LDS RZ, [RZ] ;  /* 0x00000000fffff984 */ /* 0x000fe20000000800 */
[----:B------:R-:W-:Y:S01]  /*75b0*/  @!PT LDS RZ, [RZ] ;  /* 0x00000000fffff984 */ /* 0x000fe20000000800 */
[----:B------:R2:W-:Y:S03]  /*75c0*/  LDGSTS.E.BYPASS.LTC128B.128 [R241+0x8000], [R10.64] ;  /* 0x080000000af17fae */ /* 0x0005e6000b901d4c */
[----:B------:R-:W-:Y:S01]  /*75d0*/  IADD3.X R7, R9, UR7, RZ, P1, !PT ;  /* 0x0000000709077c10 */ /* 0x000fe20008ffe4ff */
[----:B------:R2:W-:Y:S01]  /*75e0*/  LDGSTS.E.BYPASS.LTC128B.128 [R241+0xa000], [R10.64+0x80] ;  /* 0x0a0000800af17fae */ /* 0x0005e2000b901d4c */
[----:B------:R-:W-:Y:S03]  /*75f0*/  IADD3 R4, P1, R6, UR5, RZ ;  /* 0x0000000506047c10 */ /* 0x000fe6000ff3e0ff */
[----:B------:R2:W-:Y:S01]  /*7600*/  LDGSTS.E.BYPASS.LTC128B.128 [R241+0xc000], [R10.64+0x100] ;  /* 0x0c0001000af17fae */ /* 0x0005e2000b901d4c */
[----:B------:R-:W-:Y:S03]  /*7610*/  IADD3.X R5, R7, UR7, RZ, P1, !PT ;  /* 0x0000000707057c10 */ /* 0x000fe60008ffe4ff */
        /* <DEDUP_REMOVED lines=14> */
.L_x_3960:
[----:B-123--:R-:W-:Y:S01]  /*7700*/  FMNMX.FTZ R5, R183, R2, !PT ;  /* 0x00000002b7057209 */ /* 0x00efe20007810000 */
[----:B----4-:R-:W-:Y:S01]  /*7710*/  LDSM.16.MT88.4 R12, [R232+0x10000] ;  /* 0x01000000e80c783b */ /* 0x010fe20000004200 */
        /* <DEDUP_REMOVED lines=46> */
[----:B------:R-:W-:Y:S02]  /*7a00*/  FADD.FTZ R2, -R164, R2 ;  /* 0x00000002a4027221 */ /* 0x000fe40000010100 */
[----:B------:R-:W1:Y:S01]  /*7a10*/  MUFU.EX2 R0, R0 ;  /* 0x0000000000007308 */ /* 0x000e620000000800 */
[----:B------:R-:W-:Y:S01]  /*7a20*/  FSEL R187, R187, RZ, P1 ;  /* 0x000000ffbbbb7208 */ /* 0x000fe20000800000 */
[----:B------:R-:W-:Y:S01]  /*7a30*/  FMUL.FTZ R2, R2, c[0x0][0x23c] ;  /* 0x00008f0002027a20 */ /* 0x000fe20000410000 */
[----:B------:R-:W-:Y:S03]  /*7a40*/  FSETP.NEU.FTZ.AND P1, PT, R3, -INF , PT ;  /* 0xff8000000300780b */ /* 0x000fe60003f3d000 */
[--C-:B------:R-:W-:Y:S01]  /*7a50*/  FFMA.FTZ R185, R177, c[0x0][0x23c], -R187.reuse ;  /* 0x00008f00b1b97a23 */ /* 0x100fe200000108bb */
[----:B------:R-:W-:Y:S01]  /*7a60*/  FSEL R177, R4, RZ, P1 ;  /* 0x000000ff04b17208 */ /* 0x000fe20000800000 */
[--C-:B------:R-:W-:Y:S01]  /*7a70*/  FFMA.FTZ R186, R183, c[0x0][0x23c], -R187.reuse ;  /* 0x00008f00b7ba7a23 */ /* 0x100fe200000108bb */
[----:B------:R-:W-:Y:S01]  /*7a80*/  ISETP.GT.AND P1, PT, R250, RZ, PT ;  /* 0x000000fffa00720c */ /* 0x000fe20003f24270 */
[----:B------:R-:W-:Y:S01]  /*7a90*/  FFMA.FTZ R184, R180, c[0x0][0x23c], -R187 ;  /* 0x00008f00b4b87a23 */ /* 0x000fe200000108bb */
[----:B------:R-:W2:Y:S01]  /*7aa0*/  MUFU.EX2 R2, R2 ;  /* 0x0000000200027308 */ /* 0x000ea20000000800 */
[--C-:B------:R-:W-:Y:S02]  /*7ab0*/  FFMA.FTZ R182, R182, c[0x0][0x23c], -R177.reuse ;  /* 0x00008f00b6b67a23 */ /* 0x100fe400000108b1 */
[----:B------:R-:W-:Y:S02]  /*7ac0*/  FFMA.FTZ R181, R181, c[0x0][0x23c], -R177 ;  /* 0x00008f00b5b57a23 */ /* 0x000fe400000108b1 */
[----:B------:R-:W-:Y:S02]  /*7ad0*/  FFMA.FTZ R183, R193, c[0x0][0x23c], -R187 ;  /* 0x00008f00c1b77a23 */ /* 0x000fe400000108bb */
[--C-:B------:R-:W-:Y:S02]  /*7ae0*/  FFMA.FTZ R180, R192, c[0x0][0x23c], -R177.reuse ;  /* 0x00008f00c0b47a23 */ /* 0x100fe400000108b1 */
[----:B------:R-:W-:Y:S01]  /*7af0*/  FFMA.FTZ R167, R191, c[0x0][0x23c], -R177 ;  /* 0x00008f00bfa77a23 */ /* 0x000fe200000108b1 */
        /* <DEDUP_REMOVED lines=18> */
[----:B------:R-:W-:Y:S01]  /*7c20*/  FMUL.FTZ R25, R2, R141 ;  /* 0x0000008d02197220 */ /* 0x000fe20000410000 */
[----:B------:R-:W2:Y:S01]  /*7c30*/  MUFU.EX2 R181, R181 ;  /* 0x000000b500b57308 */ /* 0x000ea20000000800 */
[C---:B------:R-:W-:Y:S01]  /*7c40*/  FMUL.FTZ R26, R0.reuse, R142 ;  /* 0x0000008e001a7220 */ /* 0x040fe20000410000 */
[----:B------:R-:W-:Y:S01]  /*7c50*/  LDSM.16.MT88.4 R148, [R228+0x10800] ;  /* 0x01080000e494783b */ /* 0x000fe20000004200 */
[----:B------:R-:W-:Y:S01]  /*7c60*/  FMUL.FTZ R27, R0, R143 ;  /* 0x0000008f001b7220 */ /* 0x000fe20000410000 */
[----:B-1----:R-:W-:Y:S01]  /*7c70*/  F2FP.PACK_AB R160, R185, R186 ;  /* 0x000000bab9a0723e */ /* 0x002fe200000000ff */
[C---:B------:R-:W-:Y:S02]  /*7c80*/  FMUL.FTZ R32, R2.reuse, R132 ;  /* 0x0000008402207220 */ /* 0x040fe40000410000 */
[----:B------:R-:W-:Y:S02]  /*7c90*/  FMUL.FTZ R33, R2, R133 ;  /* 0x0000008502217220 */ /* 0x000fe40000410000 */
[C---:B------:R-:W-:Y:S01]  /*7ca0*/  FMUL.FTZ R34, R0.reuse, R134 ;  /* 0x0000008600227220 */ /* 0x040fe20000410000 */
[----:B------:R-:W-:Y:S01]  /*7cb0*/  MUFU.EX2 R184, R184 ;  /* 0x000000b800b87308 */ /* 0x000fe20000000800 */
[----:B------:R-:W-:Y:S01]  /*7cc0*/  LDSM.16.MT88.4 R140, [R228+0x12000] ;  /* 0x01200000e48c783b */ /* 0x000fe20000004200 */
[----:B------:R-:W-:Y:S02]  /*7cd0*/  FMUL.FTZ R35, R0, R135 ;  /* 0x0000008700237220 */ /* 0x000fe40000410000 */
[----:B------:R-:W-:Y:S02]  /*7ce0*/  FFMA.FTZ R192, R174, c[0x0][0x23c], -R187 ;  /* 0x00008f00aec07a23 */ /* 0x000fe400000108bb */
[--C-:B------:R-:W-:Y:S02]  /*7cf0*/  FFMA.FTZ R193, R173, c[0x0][0x23c], -R177.reuse ;  /* 0x00008f00adc17a23 */ /* 0x100fe400000108b1 */
[----:B------:R-:W-:Y:S01]  /*7d00*/  FFMA.FTZ R194, R172, c[0x0][0x23c], -R177 ;  /* 0x00008f00acc27a23 */ /* 0x000fe200000108b1 */
[----:B------:R-:W-:Y:S01]  /*7d10*/  LDSM.16.MT88.4 R132, [R229+0x12000] ;  /* 0x01200000e584783b */ /* 0x000fe20000004200 */
[----:B------:R-:W1:Y:S01]  /*7d20*/  MUFU.EX2 R183, R183 ;  /* 0x000000b700b77308 */ /* 0x000e620000000800 */
[--C-:B------:R-:W-:Y:S02]  /*7d30*/  FFMA.FTZ R196, R171, c[0x0][0x23c], -R187.reuse ;  /* 0x00008f00abc47a23 */ /* 0x100fe400000108bb */
[----:B------:R-:W-:Y:S01]  /*7d40*/  FFMA.FTZ R195, R170, c[0x0][0x23c], -R187 ;  /* 0x00008f00aac37a23 */ /* 0x000fe200000108bb */
[----:B--2---:R-:W-:Y:S01]  /*7d50*/  F2FP.PACK_AB R161, R181, R182 ;  /* 0x000000b6b5a1723e */ /* 0x004fe200000000ff */
[--C-:B------:R-:W-:Y:S02]  /*7d60*/  FFMA.FTZ R197, R169, c[0x0][0x23c], -R177.reuse ;  /* 0x00008f00a9c57a23 */ /* 0x100fe400000108b1 */
[----:B------:R-:W-:Y:S01]  /*7d70*/  LDSM.16.MT88.4 R172, [R230+0x14800] ;  /* 0x01480000e6ac783b */ /* 0x000fe20000004200 */
[--C-:B------:R-:W-:Y:S02]  /*7d80*/  FFMA.FTZ R198, R168, c[0x0][0x23c], -R177.reuse ;  /* 0x00008f00a8c67a23 */ /* 0x100fe400000108b1 */
[----:B------:R-:W-:Y:S01]  /*7d90*/  MUFU.EX2 R180, R180 ;  /* 0x000000b400b47308 */ /* 0x000fe20000000800 */
[----:B------:R-:W-:Y:S02]  /*7da0*/  FFMA.FTZ R207, R179, c[0x0][0x23c], -R177 ;  /* 0x00008f00b3cf7a23 */ /* 0x000fe400000108b1 */
[C---:B------:R-:W-:Y:S02]  /*7db0*/  FMUL.FTZ R36, R2.reuse, R36 ;  /* 0x0000002402247220 */ /* 0x040fe40000410000 */
[----:B------:R-:W-:Y:S01]  /*7dc0*/  LDSM.16.MT88.4 R168, [R232+0x14800] ;  /* 0x01480000e8a8783b */ /* 0x000fe20000004200 */
[----:B------:R-:W-:Y:S02]  /*7dd0*/  FMUL.FTZ R37, R2, R37 ;  /* 0x0000002502257220 */ /* 0x000fe40000410000 */
[C---:B------:R-:W-:Y:S02]  /*7de0*/  FMUL.FTZ R38, R0.reuse, R38 ;  /* 0x0000002600267220 */ /* 0x040fe40000410000 */
        /* <DEDUP_REMOVED lines=16> */
[----:B--2---:R-:W-:Y:S01]  /*7ef0*/  F2FP.PACK_AB R163, R167, R180 ;  /* 0x000000b4a7a3723e */ /* 0x004fe200000000ff */
[----:B------:R-:W-:Y:S02]  /*7f00*/  FMUL.FTZ R51, R0, R51 ;  /* 0x0000003300337220 */ /* 0x000fe40000410000 */
[C---:B------:R-:W-:Y:S02]  /*7f10*/  FMUL.FTZ R52, R2.reuse, R52 ;  /* 0x0000003402347220 */ /* 0x040fe40000410000 */
[----:B------:R-:W-:Y:S01]  /*7f20*/  FMUL.FTZ R53, R2, R53 ;  /* 0x0000003502357220 */ /* 0x000fe20000410000 */
[----:B------:R-:W-:Y:S01]  /*7f30*/  MUFU.EX2 R193, R193 ;  /* 0x000000c100c17308 */ /* 0x000fe20000000800 */
[C---:B------:R-:W-:Y:S05]  /*7f40*/  HMMA.16816.F32 R4, R160.reuse, R12, R4 ;  /* 0x0000000ca004723c */ /* 0x040fea0000001804 */
[----:B------:R-:W-:Y:S02]  /*7f50*/  FMUL.FTZ R54, R0, R54 ;  /* 0x0000003600367220 */ /* 0x000fe40000410000 */
[C---:B------:R-:W-:Y:S01]  /*7f60*/  FMUL.FTZ R12, R2.reuse, R152 ;  /* 0x00000098020c7220 */ /* 0x040fe20000410000 */
[C---:B------:R-:W-:Y:S01]  /*7f70*/  HMMA.16816.F32 R8, R160.reuse, R14, R8 ;  /* 0x0000000ea008723c */ /* 0x040fe20000001808 */
[----:B------:R-:W2:Y:S03]  /*7f80*/  MUFU.EX2 R194, R194 ;  /* 0x000000c200c27308 */ /* 0x000ea60000000800 */
[----:B------:R-:W-:Y:S02]  /*7f90*/  FMUL.FTZ R13, R2, R153 ;  /* 0x00000099020d7220 */ /* 0x000fe40000410000 */
[C---:B------:R-:W-:Y:S02]  /*7fa0*/  FMUL.FTZ R55, R0.reuse, R55 ;  /* 0x0000003700377220 */ /* 0x040fe40000410000 */
[C---:B------:R-:W-:Y:S03]  /*7fb0*/  FMUL.FTZ R14, R0.reuse, R154 ;  /* 0x0000009a000e7220 */ /* 0x040fe60000410000 */
[----:B------:R-:W-:Y:S01]  /*7fc0*/  MUFU.EX2 R196, R196 ;  /* 0x000000c400c47308 */ /* 0x000fe20000000800 */
[----:B------:R-:W-:Y:S02]  /*7fd0*/  FMUL.FTZ R15, R0, R155 ;  /* 0x0000009b000f7220 */ /* 0x000fe40000410000 */
[----:B------:R-:W3:Y:S01]  /*7fe0*/  LDSM.16.MT88.4 R152, [R228+0x10000] ;  /* 0x01000000e498783b */ /* 0x000ee20000004200 */
[C---:B------:R-:W-:Y:S02]  /*7ff0*/  FMUL.FTZ R56, R2.reuse, R56 ;  /* 0x0000003802387220 */ /* 0x040fe40000410000 */
[----:B------:R-:W-:Y:S02]  /*8000*/  FMUL.FTZ R57, R2, R57 ;  /* 0x0000003902397220 */ /* 0x000fe40000410000 */
[C---:B------:R-:W-:Y:S02]  /*8010*/  HMMA.16816.F32 R12, R160.reuse, R20, R12 ;  /* 0x00000014a00c723c */ /* 0x040fe4000000180c */
[----:B------:R-:W4:Y:S01]  /*8020*/  MUFU.EX2 R195, R195 ;  /* 0x000000c300c37308 */ /* 0x000f220000000800 */
[C---:B------:R-:W-:Y:S02]  /*8030*/  FMUL.FTZ R58, R0.reuse, R58 ;  /* 0x0000003a003a7220 */ /* 0x040fe40000410000 */
[----:B------:R-:W-:Y:S02]  /*8040*/  FMUL.FTZ R59, R0, R59 ;  /* 0x0000003b003b7220 */ /* 0x000fe40000410000 */
[C---:B------:R-:W-:Y:S01]  /*8050*/  FMUL.FTZ R20, R2.reuse, R144 ;  /* 0x0000009002147220 */ /* 0x040fe20000410000 */
[C---:B------:R-:W-:Y:S04]  /*8060*/  HMMA.16816.F32 R16, R160.reuse, R22, R16 ;  /* 0x00000016a010723c */ /* 0x040fe80000001810 */
[C---:B------:R-:W-:Y:S01]  /*8070*/  FMUL.FTZ R21, R2.reuse, R145 ;  /* 0x0000009102157220 */ /* 0x040fe20000410000 */
[----:B------:R-:W-:Y:S01]  /*8080*/  MUFU.EX2 R197, R197 ;  /* 0x000000c500c57308 */ /* 0x000fe20000000800 */
[----:B------:R-:W-:Y:S02]  /*8090*/  FMUL.FTZ R60, R2, R60 ;  /* 0x0000003c023c7220 */ /* 0x000fe40000410000 */
[C---:B------:R-:W-:Y:S04]  /*80a0*/  FMUL.FTZ R22, R0.reuse, R146 ;  /* 0x0000009200167220 */ /* 0x040fe80000410000 */
[----:B------:R-:W-:Y:S02]  /*80b0*/  FMUL.FTZ R23, R0, R147 ;  /* 0x0000009300177220 */ /* 0x000fe40000410000 */
[----:B------:R-:W5:Y:S01]  /*80c0*/  LDSM.16.MT88.4 R144, [R232+0x12000] ;  /* 0x01200000e890783b */ /* 0x000f620000004200 */
[----:B------:R-:W-:Y:S01]  /*80d0*/  FMUL.FTZ R61, R2, R61 ;  /* 0x0000003d023d7220 */ /* 0x000fe20000410000 */
[----:B------:R-:W1:Y:S01]  /*80e0*/  MUFU.EX2 R198, R198 ;  /* 0x000000c600c67308 */ /* 0x000e620000000800 */
[C---:B------:R-:W-:Y:S02]  /*80f0*/  FMUL.FTZ R62, R0.reuse, R62 ;  /* 0x0000003e003e7220 */ /* 0x040fe40000410000 */
[C---:B------:R-:W-:Y:S03]  /*8100*/  HMMA.16816.F32 R20, R160.reuse, R28, R20 ;  /* 0x0000001ca014723c */ /* 0x040fe60000001814 */
[----:B------:R-:W-:Y:S02]  /*8110*/  FMUL.FTZ R63, R0, R63 ;  /* 0x0000003f003f7220 */ /* 0x000fe40000410000 */
[C---:B------:R-:W-:Y:S02]  /*8120*/  FMUL.FTZ R64, R2.reuse, R64 ;  /* 0x0000004002407220 */ /* 0x040fe40000410000 */
[C---:B------:R-:W-:Y:S01]  /*8130*/  FMUL.FTZ R28, R2.reuse, R136 ;  /* 0x00000088021c7220 */ /* 0x040fe20000410000 */
[C---:B------:R-:W-:Y:S01]  /*8140*/  HMMA.16816.F32 R24, R160.reuse, R30, R24 ;  /* 0x0000001ea018723c */ /* 0x040fe20000001818 */
[----:B------:R-:W-:Y:S03]  /*8150*/  MUFU.EX2 R207, R207 ;  /* 0x000000cf00cf7308 */ /* 0x000fe60000000800 */
[C---:B------:R-:W-:Y:S02]  /*8160*/  FMUL.FTZ R29, R2.reuse, R137 ;  /* 0x00000089021d7220 */ /* 0x040fe40000410000 */
[----:B------:R-:W-:Y:S02]  /*8170*/  FMUL.FTZ R65, R2, R65 ;  /* 0x0000004102417220 */ /* 0x000fe40000410000 */
[C---:B------:R-:W-:Y:S04]  /*8180*/  FMUL.FTZ R30, R0.reuse, R138 ;  /* 0x0000008a001e7220 */ /* 0x040fe80000410000 */
[C---:B------:R-:W-:Y:S02]  /*8190*/  FMUL.FTZ R31, R0.reuse, R139 ;  /* 0x0000008b001f7220 */ /* 0x040fe40000410000 */
        /* <DEDUP_REMOVED lines=101> */
[C---:B---3--:R-:W-:Y:S03]  /*87f0*/  HMMA.16816.F32 R124, R160.reuse, R132, R124 ;  /* 0x00000084a07c723c */ /* 0x048fe6000000187c */
[C---:B------:R-:W-:Y:S02]  /*8800*/  FMUL.FTZ R130, R0.reuse, R130 ;  /* 0x0000008200827220 */ /* 0x040fe40000410000 */
[----:B------:R-:W-:Y:S02]  /*8810*/  FMUL.FTZ R131, R0, R131 ;  /* 0x0000008300837220 */ /* 0x000fe40000410000 */
[----:B------:R-:W-:Y:S01]  /*8820*/  F2FP.PACK_AB R132, R192, R191 ;  /* 0x000000bfc084723e */ /* 0x000fe200000000ff */
[--C-:B------:R-:W-:Y:S01]  /*8830*/  FFMA.FTZ R204, R209, c[0x0][0x23c], -R187.reuse ;  /* 0x00008f00d1cc7a23 */ /* 0x100fe200000108bb */
[----:B--2---:R-:W-:Y:S03]  /*8840*/  F2FP.PACK_AB R133, R194, R193 ;  /* 0x000000c1c285723e */ /* 0x004fe600000000ff */
[----:B------:R-:W-:Y:S01]  /*8850*/  HMMA.16816.F32 R128, R160, R134, R128 ;  /* 0x00000086a080723c */ /* 0x000fe20000001880 */
[----:B------:R-:W2:Y:S01]  /*8860*/  LDSM.16.MT88.4 R160, [R229+0x12800] ;  /* 0x01280000e5a0783b */ /* 0x000ea20000004200 */
[----:B------:R-:W-:Y:S01]  /*8870*/  MUFU.EX2 R204, R204 ;  /* 0x000000cc00cc7308 */ /* 0x000fe20000000800 */
[----:B------:R-:W-:Y:S02]  /*8880*/  FFMA.FTZ R205, R210, c[0x0][0x23c], -R187 ;  /* 0x00008f00d2cd7a23 */ /* 0x000fe400000108bb */
[----:B------:R-:W-:Y:S02]  /*8890*/  FFMA.FTZ R206, R208, c[0x0][0x23c], -R177 ;  /* 0x00008f00d0ce7a23 */ /* 0x000fe400000108b1 */
[----:B----4-:R-:W-:Y:S01]  /*88a0*/  F2FP.PACK_AB R134, R195, R196 ;  /* 0x000000c4c386723e */ /* 0x010fe200000000ff */
[----:B------:R-:W-:Y:S01]  /*88b0*/  FFMA.FTZ R208, R178, c[0x0][0x23c], -R187 ;  /* 0x00008f00b2d07a23 */ /* 0x000fe200000108bb */
[----:B------:R-:W-:Y:S03]  /*88c0*/  F2FP.PACK_AB R135, R198, R197 ;  /* 0x000000c5c687723e */ /* 0x000fe600000000ff */
[----:B------:R-:W-:Y:S01]  /*88d0*/  FFMA.FTZ R202, R202, c[0x0][0x23c], -R177 ;  /* 0x00008f00caca7a23 */ /* 0x000fe200000108b1 */
[----:B------:R-:W-:Y:S01]  /*88e0*/  MUFU.EX2 R205, R205 ;  /* 0x000000cd00cd7308 */ /* 0x000fe20000000800 */
[--C-:B------:R-:W-:Y:S02]  /*88f0*/  FFMA.FTZ R203, R203, c[0x0][0x23c], -R187.reuse ;  /* 0x00008f00cbcb7a23 */ /* 0x100fe400000108bb */
[C---:B-----5:R-:W-:Y:S05]  /*8900*/  HMMA.16816.F32 R4, R132.reuse, R140, R4 ;  /* 0x0000008c8404723c */ /* 0x060fea0000001804 */
[----:B------:R-:W-:Y:S02]  /*8910*/  FFMA.FTZ R201, R201, c[0x0][0x23c], -R187 ;  /* 0x00008f00c9c97a23 */ /* 0x000fe400000108bb */
[--C-:B------:R-:W-:Y:S01]  /*8920*/  FFMA.FTZ R200, R200, c[0x0][0x23c], -R177.reuse ;  /* 0x00008f00c8c87a23 */ /* 0x100fe200000108b1 */
[C---:B------:R-:W-:Y:S01]  /*8930*/  HMMA.16816.F32 R8, R132.reuse, R142, R8 ;  /* 0x0000008e8408723c */ /* 0x040fe20000001808 */
[----:B------:R-:W3:Y:S01]  /*8940*/  LDSM.16.MT88.4 R140, [R228+0x12800] ;  /* 0x01280000e48c783b */ /* 0x000ee20000004200 */
[----:B------:R-:W4:Y:S02]  /*8950*/  MUFU.EX2 R206, R206 ;  /* 0x000000ce00ce7308 */ /* 0x000f240000000800 */
[----:B------:R-:W-:Y:S02]  /*8960*/  FFMA.FTZ R199, R199, c[0x0][0x23c], -R177 ;  /* 0x00008f00c7c77a23 */ /* 0x000fe400000108b1 */
[--C-:B------:R-:W-:Y:S02]  /*8970*/  FFMA.FTZ R189, R189, c[0x0][0x23c], -R187.reuse ;  /* 0x00008f00bdbd7a23 */ /* 0x100fe400000108bb */
[C---:B-1----:R-:W-:Y:S04]  /*8980*/  HMMA.16816.F32 R12, R132.reuse, R136, R12 ;  /* 0x00000088840c723c */ /* 0x042fe8000000180c */
[--C-:B------:R-:W-:Y:S01]  /*8990*/  FFMA.FTZ R190, R190, c[0x0][0x23c], -R187.reuse ;  /* 0x00008f00bebe7a23 */ /* 0x100fe200000108bb */
[----:B------:R-:W1:Y:S01]  /*89a0*/  MUFU.EX2 R202, R202 ;  /* 0x000000ca00ca7308 */ /* 0x000e620000000800 */
[----:B------:R-:W-:Y:S02]  /*89b0*/  FFMA.FTZ R187, R176, c[0x0][0x23c], -R187 ;  /* 0x00008f00b0bb7a23 */ /* 0x000fe400000108bb */
[C---:B------:R-:W-:Y:S01]  /*89c0*/  HMMA.16816.F32 R16, R132.reuse, R138, R16 ;  /* 0x0000008a8410723c */ /* 0x040fe20000001810 */
[----:B------:R-:W5:Y:S03]  /*89d0*/  LDSM.16.MT88.4 R136, [R229+0x14800] ;  /* 0x01480000e588783b */ /* 0x000f660000004200 */
[--C-:B------:R-:W-:Y:S02]  /*89e0*/  FFMA.FTZ R188, R188, c[0x0][0x23c], -R177.reuse ;  /* 0x00008f00bcbc7a23 */ /* 0x100fe400000108b1 */
[--C-:B------:R-:W-:Y:S01]  /*89f0*/  FFMA.FTZ R166, R166, c[0x0][0x23c], -R177.reuse ;  /* 0x00008f00a6a67a23 */ /* 0x100fe200000108b1 */
[----:B------:R-:W-:Y:S01]  /*8a00*/  MUFU.EX2 R203, R203 ;  /* 0x000000cb00cb7308 */ /* 0x000fe20000000800 */
[C---:B------:R-:W-:Y:S04]  /*8a10*/  HMMA.16816.F32 R20, R132.reuse, R144, R20 ;  /* 0x000000908414723c */ /* 0x040fe80000001814 */
[----:B------:R-:W-:Y:S02]  /*8a20*/  FFMA.FTZ R177, R165, c[0x0][0x23c], -R177 ;  /* 0x00008f00a5b17a23 */ /* 0x000fe400000108b1 */
[----:B------:R-:W-:Y:S01]  /*8a30*/  FFMA.FTZ R186, R2, R252, R186 ;  /* 0x000000fc02ba7223 */ /* 0x000fe200000100ba */
[----:B------:R-:W-:Y:S01]  /*8a40*/  MOV R2, R164 ;  /* 0x000000a400027202 */ /* 0x000fe20000000f00 */
[C---:B------:R-:W-:Y:S01]  /*8a50*/  HMMA.16816.F32 R24, R132.reuse, R146, R24 ;  /* 0x000000928418723c */ /* 0x040fe20000001818 */
[----:B------:R-:W1:Y:S01]  /*8a60*/  LDSM.16.MT88.4 R144, [R228+0x14800] ;  /* 0x01480000e490783b */ /* 0x000e620000004200 */
[----:B------:R2:W-:Y:S02]  /*8a70*/  MUFU.EX2 R165, R177 ;  /* 0x000000b100a57308 */ /* 0x0005e40000000800 */
[----:B------:R-:W-:Y:S01]  /*8a80*/  FFMA.FTZ R182, R0, R251, R182 ;  /* 0x000000fb00b67223 */ /* 0x000fe200000100b6 */
[----:B------:R-:W-:Y:S01]  /*8a90*/  IADD3 R0, R250, -0x1, RZ ;  /* 0xfffffffffa007810 */ /* 0x000fe20007ffe0ff */
[----:B------:R-:W-:Y:S02]  /*8aa0*/  FADD.FTZ R186, R185, R186 ;  /* 0x000000bab9ba7221 */ /* 0x000fe40000010000 */
[C---:B------:R-:W-:Y:S04]  /*8ab0*/  HMMA.16816.F32 R28, R132.reuse, R148, R28 ;  /* 0x00000094841c723c */ /* 0x040fe8000000181c */
[----:B------:R-:W1:Y:S01]  /*8ac0*/  MUFU.EX2 R201, R201 ;  /* 0x000000c900c97308 */ /* 0x000e620000000800 */
[----:B------:R-:W-:Y:S01]  /*8ad0*/  FADD.FTZ R182, R181, R182 ;  /* 0x000000b6b5b67221 */ /* 0x000fe20000010000 */
[----:B------:R-:W-:Y:S01]  /*8ae0*/  MOV R250, R0 ;  /* 0x0000000000fa7202 */ /* 0x000fe20000000f00 */
[----:B------:R-:W-:Y:S01]  /*8af0*/  FADD.FTZ R184, R184, R186 ;  /* 0x000000bab8b87221 */ /* 0x000fe20000010000 */
[C---:B------:R-:W-:Y:S01]  /*8b00*/  HMMA.16816.F32 R32, R132.reuse, R150, R32 ;  /* 0x000000968420723c */ /* 0x040fe20000001820 */
[----:B------:R-:W1:Y:S03]  /*8b10*/  LDSM.16.MT88.4 R148, [R232+0x16800] ;  /* 0x01680000e894783b */ /* 0x000e660000004200 */
[----:B------:R-:W-:Y:S01]  /*8b20*/  FADD.FTZ R182, R180, R182 ;  /* 0x000000b6b4b67221 */ /* 0x000fe20000010000 */
[----:B------:R-:W-:Y:S01]  /*8b30*/  MOV R0, R3 ;  /* 0x0000000300007202 */ /* 0x000fe20000000f00 */
[----:B------:R-:W-:Y:S01]  /*8b40*/  MUFU.EX2 R200, R200 ;  /* 0x000000c800c87308 */ /* 0x000fe20000000800 */
[----:B------:R-:W-:Y:S01]  /*8b50*/  FADD.FTZ R184, R183, R184 ;  /* 0x000000b8b7b87221 */ /* 0x000fe20000010000 */
[C---:B------:R-:W-:Y:S01]  /*8b60*/  HMMA.16816.F32 R36, R132.reuse, R152, R36 ;  /* 0x000000988424723c */ /* 0x040fe20000001824 */
[----:B--2---:R-:W-:Y:S03]  /*8b70*/  LDSM.16.MT88.4 R176, [R232+0x15800] ;  /* 0x01580000e8b0783b */ /* 0x004fe60000004200 */
[----:B------:R-:W-:Y:S02]  /*8b80*/  FADD.FTZ R167, R167, R182 ;  /* 0x000000b6a7a77221 */ /* 0x000fe40000010000 */
[----:B------:R-:W-:Y:S02]  /*8b90*/  FADD.FTZ R191, R191, R184 ;  /* 0x000000b8bfbf7221 */ /* 0x000fe40000010000 */
[C---:B------:R-:W-:Y:S01]  /*8ba0*/  HMMA.16816.F32 R40, R132.reuse, R154, R40 ;  /* 0x0000009a8428723c */ /* 0x040fe20000001828 */
[----:B------:R-:W2:Y:S01]  /*8bb0*/  MUFU.EX2 R199, R199 ;  /* 0x000000c700c77308 */ /* 0x000ea20000000800 */
[----:B------:R-:W-:Y:S02]  /*8bc0*/  LDSM.16.MT88.4 R152, [R232+0x13000] ;  /* 0x01300000e898783b */ /* 0x000fe40000004200 */
[----:B------:R-:W-:Y:S02]  /*8bd0*/  FADD.FTZ R167, R193, R167 ;  /* 0x000000a7c1a77221 */ /* 0x000fe40000010000 */
[----:B------:R-:W-:Y:S02]  /*8be0*/  FADD.FTZ R191, R192, R191 ;  /* 0x000000bfc0bf7221 */ /* 0x000fe40000010000 */
[C---:B------:R-:W-:Y:S03]  /*8bf0*/  HMMA.16816.F32 R44, R132.reuse, R156, R44 ;  /* 0x0000009c842c723c */ /* 0x040fe6000000182c */
[----:B------:R-:W-:Y:S01]  /*8c00*/  MUFU.EX2 R189, R189 ;  /* 0x000000bd00bd7308 */ /* 0x000fe20000000800 */
[----:B------:R-:W-:Y:S02]  /*8c10*/  FADD.FTZ R194, R194, R167 ;  /* 0x000000a7c2c27221 */ /* 0x000fe40000010000 */
[----:B------:R-:W-:Y:S02]  /*8c20*/  FADD.FTZ R196, R196, R191 ;  /* 0x000000bfc4c47221 */ /* 0x000fe40000010000 */
[C---:B------:R-:W-:Y:S01]  /*8c30*/  HMMA.16816.F32 R48, R132.reuse, R158, R48 ;  /* 0x0000009e8430723c */ /* 0x040fe20000001830 */
[----:B------:R-:W-:Y:S03]  /*8c40*/  LDSM.16.MT88.4 R156, [R230+0x13000] ;  /* 0x01300000e69c783b */ /* 0x000fe60000004200 */
[----:B------:R-:W-:Y:S01]  /*8c50*/  FADD.FTZ R194, R197, R194 ;  /* 0x000000c2c5c27221 */ /* 0x000fe20000010000 */
[----:B------:R-:W-:Y:S01]  /*8c60*/  MUFU.EX2 R190, R190 ;  /* 0x000000be00be7308 */ /* 0x000fe20000000800 */
[----:B------:R-:W-:Y:S02]  /*8c70*/  FADD.FTZ R196, R195, R196 ;  /* 0x000000c4c3c47221 */ /* 0x000fe40000010000 */
[C---:B------:R-:W-:Y:S04]  /*8c80*/  HMMA.16816.F32 R52, R132.reuse, R160, R52 ;  /* 0x000000a08434723c */ /* 0x040fe80000001834 */
[----:B------:R-:W-:Y:S03]  /*8c90*/  FADD.FTZ R198, R198, R194 ;  /* 0x000000c2c6c67221 */ /* 0x000fe60000010000 */
[----:B------:R-:W1:Y:S01]  /*8ca0*/  MUFU.EX2 R188, R188 ;  /* 0x000000bc00bc7308 */ /* 0x000e620000000800 */
[C---:B------:R-:W-:Y:S01]  /*8cb0*/  HMMA.16816.F32 R56, R132.reuse, R162, R56 ;  /* 0x000000a28438723c */ /* 0x040fe20000001838 */
[----:B------:R-:W-:Y:S03]  /*8cc0*/  LDSM.16.MT88.4 R160, [R229+0x13000] ;  /* 0x01300000e5a0783b */ /* 0x000fe60000004200 */
[----:B----4-:R-:W-:Y:S04]  /*8cd0*/  FADD.FTZ R198, R206, R198 ;  /* 0x000000c6cec67221 */ /* 0x010fe80000010000 */
[C---:B---3--:R-:W-:Y:S01]  /*8ce0*/  HMMA.16816.F32 R60, R132.reuse, R140, R60 ;  /* 0x0000008c843c723c */ /* 0x048fe2000000183c */
[----:B------:R-:W-:Y:S07]  /*8cf0*/  MUFU.EX2 R208, R208 ;  /* 0x000000d000d07308 */ /* 0x000fee0000000800 */
[C---:B------:R-:W-:Y:S01]  /*8d00*/  HMMA.16816.F32 R64, R132.reuse, R142, R64 ;  /* 0x0000008e8440723c */ /* 0x040fe20000001840 */
[----:B------:R-:W3:Y:S02]  /*8d10*/  LDSM.16.MT88.4 R140, [R230+0x16800] ;  /* 0x01680000e68c783b */ /* 0x000ee40000004200 */
[----:B------:R-:W-:Y:S05]  /*8d20*/  MUFU.EX2 R187, R187 ;  /* 0x000000bb00bb7308 */ /* 0x000fea0000000800 */
[C---:B------:R-:W-:Y:S05]  /*8d30*/  HMMA.16816.F32 R68, R132.reuse, R168, R68 ;  /* 0x000000a88444723c */ /* 0x040fea0000001844 */
[----:B------:R-:W4:Y:S03]  /*8d40*/  MUFU.EX2 R166, R166 ;  /* 0x000000a600a67308 */ /* 0x000f260000000800 */
[C---:B------:R-:W-:Y:S01]  /*8d50*/  HMMA.16816.F32 R72, R132.reuse, R170, R72 ;  /* 0x000000aa8448723c */ /* 0x040fe20000001848 */
[----:B------:R-:W-:Y:S07]  /*8d60*/  LDSM.16.MT88.4 R168, [R228+0x13000] ;  /* 0x01300000e4a8783b */ /* 0x000fee0000004200 */
        /* <DEDUP_REMOVED lines=15> */
[C---:B-----5:R-:W-:Y:S08]  /*8e60*/  HMMA.16816.F32 R116, R132.reuse, R136, R116 ;  /* 0x000000888474723c */ /* 0x060ff00000001874 */
[C---:B------:R-:W-:Y:S01]  /*8e70*/  HMMA.16816.F32 R120, R132.reuse, R138, R120 ;  /* 0x0000008a8478723c */ /* 0x040fe20000001878 */
[----:B------:R-:W5:Y:S07]  /*8e80*/  LDSM.16.MT88.4 R136, [R229+0x11000] ;  /* 0x01100000e588783b */ /* 0x000f6e0000004200 */
[C---:B-1----:R-:W-:Y:S08]  /*8e90*/  HMMA.16816.F32 R124, R132.reuse, R144, R124 ;  /* 0x00000090847c723c */ /* 0x042ff0000000187c */
[----:B------:R-:W-:Y:S01]  /*8ea0*/  HMMA.16816.F32 R128, R132, R146, R128 ;  /* 0x000000928480723c */ /* 0x000fe20000001880 */
[----:B------:R-:W1:Y:S06]  /*8eb0*/  LDSM.16.MT88.4 R144, [R228+0x11000] ;  /* 0x01100000e490783b */ /* 0x000e6c0000004200 */
[----:B------:R-:W-:Y:S01]  /*8ec0*/  F2FP.PACK_AB R132, R205, R204 ;  /* 0x000000cccd84723e */ /* 0x000fe200000000ff */
[----:B------:R-:W-:Y:S01]  /*8ed0*/  FADD.FTZ R204, R204, R196 ;  /* 0x000000c4cccc7221 */ /* 0x000fe20000010000 */
[C---:B------:R-:W-:Y:S03]  /*8ee0*/  F2FP.PACK_AB R133, R202.reuse, R206 ;  /* 0x000000ceca85723e */ /* 0x040fe600000000ff */
[----:B------:R-:W-:Y:S01]  /*8ef0*/  F2FP.PACK_AB R134, R201, R203 ;  /* 0x000000cbc986723e */ /* 0x000fe200000000ff */
[----:B------:R-:W-:Y:S01]  /*8f00*/  FADD.FTZ R204, R205, R204 ;  /* 0x000000cccdcc7221 */ /* 0x000fe20000010000 */
[----:B--2---:R-:W-:Y:S01]  /*8f10*/  F2FP.PACK_AB R135, R199, R200 ;  /* 0x000000c8c787723e */ /* 0x004fe200000000ff */
[----:B------:R-:W-:Y:S02]  /*8f20*/  FADD.FTZ R202, R202, R198 ;  /* 0x000000c6caca7221 */ /* 0x000fe40000010000 */
[----:B------:R-:W-:Y:S02]  /*8f30*/  FADD.FTZ R203, R203, R204 ;  /* 0x000000cccbcb7221 */ /* 0x000fe40000010000 */
[----:B------:R-:W-:Y:S02]  /*8f40*/  FADD.FTZ R202, R200, R202 ;  /* 0x000000cac8ca7221 */ /* 0x000fe40000010000 */
[C---:B---3--:R-:W-:Y:S03]  /*8f50*/  HMMA.16816.F32 R4, R132.reuse, R140, R4 ;  /* 0x0000008c8404723c */ /* 0x048fe60000001804 */
[----:B------:R-:W-:Y:S02]  /*8f60*/  FADD.FTZ R203, R201, R203 ;  /* 0x000000cbc9cb7221 */ /* 0x000fe40000010000 */
[----:B------:R-:W-:Y:S03]  /*8f70*/  FADD.FTZ R199, R199, R202 ;  /* 0x000000cac7c77221 */ /* 0x000fe60000010000 */
[C---:B------:R-:W-:Y:S01]  /*8f80*/  HMMA.16816.F32 R8, R132.reuse, R142, R8 ;  /* 0x0000008e8408723c */ /* 0x040fe20000001808 */
[----:B------:R-:W2:Y:S03]  /*8f90*/  LDSM.16.MT88.4 R140, [R230+0x15000] ;  /* 0x01500000e68c783b */ /* 0x000ea60000004200 */
[----:B------:R-:W-:Y:S04]  /*8fa0*/  FADD.FTZ R199, R188, R199 ;  /* 0x000000c7bcc77221 */ /* 0x000fe80000010000 */
[C---:B------:R-:W-:Y:S04]  /*8fb0*/  HMMA.16816.F32 R12, R132.reuse, R148, R12 ;  /* 0x00000094840c723c */ /* 0x040fe8000000180c */
[----:B------:R-:W-:Y:S04]  /*8fc0*/  FADD.FTZ R199, R207, R199 ;  /* 0x000000c7cfc77221 */ /* 0x000fe80000010000 */
[C---:B------:R-:W-:Y:S01]  /*8fd0*/  HMMA.16816.F32 R16, R132.reuse, R150, R16 ;  /* 0x000000968410723c */ /* 0x040fe20000001810 */
[----:B------:R-:W-:Y:S03]  /*8fe0*/  LDSM.16.MT88.4 R148, [R232+0x17000] ;  /* 0x01700000e894783b */ /* 0x000fe60000004200 */
[----:B----4-:R-:W-:Y:S04]  /*8ff0*/  FADD.FTZ R199, R166, R199 ;  /* 0x000000c7a6c77221 */ /* 0x010fe80000010000 */
[C---:B-----5:R-:W-:Y:S04]  /*9000*/  HMMA.16816.F32 R20, R132.reuse, R136, R20 ;  /* 0x000000888414723c */ /* 0x060fe80000001814 */
[----:B------:R-:W-:Y:S04]  /*9010*/  FADD.FTZ R251, R165, R199 ;  /* 0x000000c7a5fb7221 */ /* 0x000fe80000010000 */
        /* <DEDUP_REMOVED lines=13> */
[C---:B------:R-:W-:Y:S01]  /*90f0*/  F2FP.PACK_AB R168, R190.reuse, R189 ;  /* 0x000000bdbea8723e */ /* 0x040fe200000000ff */
[C---:B------:R-:W-:Y:S04]  /*9100*/  HMMA.16816.F32 R64, R132.reuse, R170, R64 ;  /* 0x000000aa8440723c */ /* 0x040fe80000001840 */
[----:B------:R-:W-:Y:S01]  /*9110*/  F2FP.PACK_AB R169, R207, R188 ;  /* 0x000000bccfa9723e */ /* 0x000fe200000000ff */
[----:B------:R-:W-:Y:S02]  /*9120*/  FADD.FTZ R189, R189, R203 ;  /* 0x000000cbbdbd7221 */ /* 0x000fe40000010000 */
[----:B------:R-:W-:Y:S01]  /*9130*/  F2FP.PACK_AB R170, R187, R208 ;  /* 0x000000d0bbaa723e */ /* 0x000fe200000000ff */
[C---:B------:R-:W-:Y:S04]  /*9140*/  HMMA.16816.F32 R68, R132.reuse, R172, R68 ;  /* 0x000000ac8444723c */ /* 0x040fe80000001844 */
[----:B------:R-:W-:Y:S01]  /*9150*/  F2FP.PACK_AB R171, R165, R166 ;  /* 0x000000a6a5ab723e */ /* 0x000fe200000000ff */
[----:B------:R-:W-:Y:S03]  /*9160*/  FADD.FTZ R189, R190, R189 ;  /* 0x000000bdbebd7221 */ /* 0x000fe60000010000 */
[C---:B------:R-:W-:Y:S01]  /*9170*/  HMMA.16816.F32 R72, R132.reuse, R174, R72 ;  /* 0x000000ae8448723c */ /* 0x040fe20000001848 */
[----:B------:R-:W-:Y:S03]  /*9180*/  LDSM.16.MT88.4 R172, [R228+0x11800] ;  /* 0x01180000e4ac783b */ /* 0x000fe60000004200 */
[----:B------:R-:W-:Y:S04]  /*9190*/  FADD.FTZ R189, R208, R189 ;  /* 0x000000bdd0bd7221 */ /* 0x000fe80000010000 */
[C---:B--2---:R-:W-:Y:S04]  /*91a0*/  HMMA.16816.F32 R76, R132.reuse, R140, R76 ;  /* 0x0000008c844c723c */ /* 0x044fe8000000184c */
[----:B------:R-:W-:Y:S04]  /*91b0*/  FADD.FTZ R252, R187, R189 ;  /* 0x000000bdbbfc7221 */ /* 0x000fe80000010000 */
        /* <DEDUP_REMOVED lines=15> */
[C---:B------:R-:W-:Y:S08]  /*92b0*/  HMMA.16816.F32 R120, R132.reuse, R138, R120 ;  /* 0x0000008a8478723c */ /* 0x040ff00000001878 */
[C---:B-1----:R-:W-:Y:S08]  /*92c0*/  HMMA.16816.F32 R124, R132.reuse, R144, R124 ;  /* 0x00000090847c723c */ /* 0x042ff0000000187c */
[----:B------:R-:W-:Y:S08]  /*92d0*/  HMMA.16816.F32 R128, R132, R146, R128 ;  /* 0x000000928480723c */ /* 0x000ff00000001880 */
[C---:B------:R-:W-:Y:S01]  /*92e0*/  HMMA.16816.F32 R160, R168.reuse, R156, R4 ;  /* 0x0000009ca8a0723c */ /* 0x040fe20000001804 */
[----:B------:R-:W1:Y:S07]  /*92f0*/  LDSM.16.MT88.4 R4, [R232+0x13800] ;  /* 0x01380000e804783b */ /* 0x000e6e0000004200 */
[C---:B------:R-:W-:Y:S01]  /*9300*/  HMMA.16816.F32 R156, R168.reuse, R158, R8 ;  /* 0x0000009ea89c723c */ /* 0x040fe20000001808 */
[----:B------:R-:W3:Y:S07]  /*9310*/  LDSM.16.MT88.4 R8, [R230+0x13800] ;  /* 0x01380000e608783b */ /* 0x000eee0000004200 */
[C---:B----4-:R-:W-:Y:S01]  /*9320*/  HMMA.16816.F32 R152, R168.reuse, R148, R12 ;  /* 0x00000094a898723c */ /* 0x050fe2000000180c */
        /* <DEDUP_REMOVED lines=39> */
.L_x_3958:
[----:B------:R-:W1:Y:S01]  /*95a0*/  SHFL.BFLY PT, R2, R252, 0x2, 0x1f ;  /* 0x0c401f00fc027f89 */ /* 0x000e6200000e0000 */
[----:B------:R-:W-:Y:S01]  /*95b0*/  MOV R4, 0x3f800000 ;  /* 0x3f80000000047802 */ /* 0x000fe20000000f00 */
[----:B------:R-:W2:Y:S01]  /*95c0*/  LDC.U8 R17, c[0x0][0x328] ;  /* 0x0000ca00ff117b82 */ /* 0x000ea20000000000 */
[----:B------:R-:W-:Y:S01]  /*95d0*/  MOV R5, 0x3f800000 ;  /* 0x3f80000000057802 */ /* 0x000fe20000000f00 */
[----:B------:R-:W3:Y:S01]  /*95e0*/  SHFL.BFLY PT, R0, R251, 0x2, 0x1f ;  /* 0x0c401f00fb007f89 */ /* 0x000ee200000e0000 */
[----:B------:R-:W-:Y:S03]  /*95f0*/  BSSY B0, `(.L_x_3963) ;  /* 0x000016f000007945 */ /* 0x000fe60003800000 */
[----:B------:R-:W4:Y:S01]  /*9600*/  S2R R6, SR_TID.X ;  /* 0x0000000000067919 */ /* 0x000f220000002100 */
[----:B-1----:R-:W-:-:S02]  /*9610*/  FADD.FTZ R252, R2, R252 ;  /* 0x000000fc02fc7221 */ /* 0x002fc40000010000 */
[----:B---3--:R-:W-:-:S03]  /*9620*/  FADD.FTZ R251, R0, R251 ;  /* 0x000000fb00fb7221 */ /* 0x008fc60000010000 */
[----:B------:R-:W1:Y:S01]  /*9630*/  SHFL.BFLY PT, R2, R252, 0x1, 0x1f ;  /* 0x0c201f00fc027f89 */ /* 0x000e6200000e0000 */
[----:B----4-:R-:W-:-:S03]  /*9640*/  SHF.R.S32.HI R7, RZ, 0x1f, R6 ;  /* 0x0000001fff077819 */ /* 0x010fc60000011406 */
[----:B------:R-:W3:Y:S01]  /*9650*/  SHFL.BFLY PT, R0, R251, 0x1, 0x1f ;  /* 0x0c201f00fb007f89 */ /* 0x000ee200000e0000 */
[CC--:B------:R-:W-:Y:S02]  /*9660*/  LEA.HI R8, R7.reuse, R6.reuse, RZ, 0x2 ;  /* 0x0000000607087211 */ /* 0x0c0fe400078f10ff */
[----:B------:R-:W-:Y:S02]  /*9670*/  LEA.HI R7, R7, R6, RZ, 0x5 ;  /* 0x0000000607077211 */ /* 0x000fe400078f28ff */
[--C-:B------:R-:W-:Y:S02]  /*9680*/  SHF.R.S32.HI R10, RZ, 0x2, R8.reuse ;  /* 0x00000002ff0a7819 */ /* 0x100fe40000011408 */
[----:B------:R-:W-:Y:S02]  /*9690*/  SHF.R.S32.HI R9, RZ, 0x1f, R8 ;  /* 0x0000001fff097819 */ /* 0x000fe40000011408 */
[----:B------:R-:W-:Y:S02]  /*96a0*/  LOP3.LUT R8, R8, 0x3ffffffc, RZ, 0xc0, !PT ;  /* 0x3ffffffc08087812 */ /* 0x000fe400078ec0ff */
[----:B------:R-:W-:-:S02]  /*96b0*/  LEA.HI R9, R9, R10, RZ, 0x3 ;  /* 0x0000000a09097211 */ /* 0x000fc400078f18ff */
[----:B------:R-:W-:Y:S02]  /*96c0*/  IADD3 R8, -R8, R6, RZ ;  /* 0x0000000608087210 */ /* 0x000fe40007ffe1ff */
[----:B------:R-:W-:Y:S01]  /*96d0*/  LOP3.LUT R9, R9, 0xfffffff8, RZ, 0xc0, !PT ;  /* 0xfffffff809097812 */ /* 0x000fe200078ec0ff */
[----:B-1----:R-:W-:-:S03]  /*96e0*/  FADD.FTZ R2, R252, R2 ;  /* 0x00000002fc027221 */ /* 0x002fc60000010000 */
[----:B------:R-:W-:Y:S02]  /*96f0*/  IADD3 R9, R10, -R9, RZ ;  /* 0x800000090a097210 */ /* 0x000fe40007ffe0ff */
[----:B------:R-:W-:Y:S01]  /*9700*/  SHF.R.S32.HI R10, RZ, 0x5, R7 ;  /* 0x00000005ff0a7819 */ /* 0x000fe20000011407 */
[----:B---3--:R-:W-:Y:S01]  /*9710*/  FADD.FTZ R0, R251, R0 ;  /* 0x00000000fb007221 */ /* 0x008fe20000010000 */
[----:B------:R-:W-:Y:S02]  /*9720*/  FSETP.NE.FTZ.AND P3, PT, R2, RZ, PT ;  /* 0x000000ff0200720b */ /* 0x000fe40003f75000 */
[----:B------:R-:W-:Y:S02]  /*9730*/  SHF.L.U32 R11, R9, 0x6, RZ ;  /* 0x00000006090b7819 */ /* 0x000fe400000006ff */
[----:B------:R-:W-:Y:S02]  /*9740*/  FSETP.NE.FTZ.AND P0, PT, R0, RZ, PT ;  /* 0x000000ff0000720b */ /* 0x000fe40003f15000 */
[----:B------:R-:W-:-:S02]  /*9750*/  LOP3.LUT R11, R11, 0x1c0, RZ, 0xc0, !PT ;  /* 0x000001c00b0b7812 */ /* 0x000fc400078ec0ff */
[----:B------:R-:W-:Y:S02]  /*9760*/  LOP3.LUT R12, R9, 0x1, RZ, 0xc0, !PT ;  /* 0x00000001090c7812 */ /* 0x000fe400078ec0ff */
[----:B------:R-:W-:Y:S02]  /*9770*/  LEA R8, R10, R8, 0x9 ;  /* 0x000000080a087211 */ /* 0x000fe400078e48ff */
[----:B------:R-:W-:Y:S01]  /*9780*/  LEA.HI R11, R11, R11, RZ, 0x1d ;  /* 0x0000000b0b0b7211 */ /* 0x000fe200078fe8ff */
[----:B------:R-:W1:Y:S01]  /*9790*/  @P3 MUFU.RCP R4, R2 ;  /* 0x0000000200043308 */ /* 0x000e620000001000 */
[----:B------:R-:W-:Y:S02]  /*97a0*/  ISETP.NE.U32.AND P4, PT, R12, 0x1, PT ;  /* 0x000000010c00780c */ /* 0x000fe40003f85070 */
[----:B------:R-:W-:Y:S02]  /*97b0*/  LEA R8, R8, R11, 0x1 ;  /* 0x0000000b08087211 */ /* 0x000fe400078e08ff */
[----:B------:R-:W-:-:S02]  /*97c0*/  R2P PR, R9, 0x6 ;  /* 0x0000000609007804 */ /* 0x000fc40000000000 */
[----:B------:R-:W-:Y:S01]  /*97d0*/  SHF.L.U32 R8, R8, 0x1, RZ ;  /* 0x0000000108087819 */ /* 0x000fe200000006ff */
[----:B------:R-:W3:Y:S01]  /*97e0*/  @P0 MUFU.RCP R5, R0 ;  /* 0x0000000000050308 */ /* 0x000ee20000001000 */
[----:B------:R-:W-:Y:S02]  /*97f0*/  MOV R11, 0x20 ;  /* 0x00000020000b7802 */ /* 0x000fe40000000f00 */
[C---:B------:R-:W-:Y:S02]  /*9800*/  IADD3 R9, R8.reuse, -0x10, RZ ;  /* 0xfffffff008097810 */ /* 0x040fe40007ffe0ff */
[----:B------:R-:W-:Y:S02]  /*9810*/  SEL R11, R11, 0xffffffe0, !P1 ;  /* 0xffffffe00b0b7807 */ /* 0x000fe40004800000 */
[----:B------:R-:W-:Y:S01]  /*9820*/  @P4 IADD3 R9, R8, 0x10, RZ ;  /* 0x0000001008094810 */ /* 0x000fe20007ffe0ff */
[----:B-1----:R-:W-:Y:S01]  /*9830*/  FMUL.FTZ R160, R4, R160 ;  /* 0x000000a004a07220 */ /* 0x002fe20000410000 */
[----:B------:R-:W-:Y:S01]  /*9840*/  IADD3 R12, R8, R11, RZ ;  /* 0x0000000b080c7210 */ /* 0x000fe20007ffe0ff */
[C---:B------:R-:W-:Y:S01]  /*9850*/  FMUL.FTZ R161, R4.reuse, R161 ;  /* 0x000000a104a17220 */ /* 0x040fe20000410000 */
[----:B------:R-:W-:Y:S01]  /*9860*/  IADD3 R11, R11, R9, RZ ;  /* 0x000000090b0b7210 */ /* 0x000fe20007ffe0ff */
[C---:B------:R-:W-:Y:S01]  /*9870*/  FMUL.FTZ R156, R4.reuse, R156 ;  /* 0x0000009c049c7220 */ /* 0x040fe20000410000 */
[----:B--2---:R-:W-:Y:S01]  /*9880*/  ISETP.NE.AND P4, PT, R17, RZ, PT ;  /* 0x000000ff1100720c */ /* 0x004fe20003f85270 */
[C---:B------:R-:W-:Y:S01]  /*9890*/  FMUL.FTZ R157, R4.reuse, R157 ;  /* 0x0000009d049d7220 */ /* 0x040fe20000410000 */
[----:B------:R-:W-:Y:S01]  /*98a0*/  F2FP.PACK_AB R160, R161, R160 ;  /* 0x000000a0a1a0723e */ /* 0x000fe200000000ff */
[----:B------:R-:W-:Y:S01]  /*98b0*/  FMUL.FTZ R152, R4, R152 ;  /* 0x0000009804987220 */ /* 0x000fe20000410000 */
[----:B------:R-:W-:Y:S01]  /*98c0*/  ISETP.NE.OR P1, PT, R240, -0x1, !P4 ;  /* 0xfffffffff000780c */ /* 0x000fe20006725670 */
[C---:B------:R-:W-:Y:S01]  /*98d0*/  FMUL.FTZ R153, R4.reuse, R153 ;  /* 0x0000009904997220 */ /* 0x040fe20000410000 */
[----:B------:R-:W-:Y:S01]  /*98e0*/  F2FP.PACK_AB R156, R157, R156 ;  /* 0x0000009c9d9c723e */ /* 0x000fe200000000ff */
[C---:B------:R-:W-:Y:S01]  /*98f0*/  FMUL.FTZ R148, R4.reuse, R148 ;  /* 0x0000009404947220 */ /* 0x040fe20000410000 */
[----:B------:R-:W-:Y:S01]  /*9900*/  STS [R8], R160 ;  /* 0x000000a008007388 */ /* 0x000fe20000000800 */
[C---:B------:R-:W-:Y:S01]  /*9910*/  FMUL.FTZ R149, R4.reuse, R149 ;  /* 0x0000009504957220 */ /* 0x040fe20000410000 */
[----:B------:R-:W-:Y:S01]  /*9920*/  F2FP.PACK_AB R152, R153, R152 ;  /* 0x000000989998723e */ /* 0x000fe200000000ff */
[C---:B------:R-:W-:Y:S01]  /*9930*/  FMUL.FTZ R144, R4.reuse, R144 ;  /* 0x0000009004907220 */ /* 0x040fe20000410000 */
[----:B------:R-:W-:Y:S01]  /*9940*/  LOP3.LUT R7, R7, 0xffffffe0, RZ, 0xc0, !PT ;  /* 0xffffffe007077812 */ /* 0x000fe200078ec0ff */
[C---:B------:R-:W-:Y:S01]  /*9950*/  FMUL.FTZ R145, R4.reuse, R145 ;  /* 0x0000009104917220 */ /* 0x040fe20000410000 */
[----:B------:R-:W-:Y:S01]  /*9960*/  F2FP.PACK_AB R148, R149, R148 ;  /* 0x000000949594723e */ /* 0x000fe200000000ff */
[C---:B------:R-:W-:Y:S01]  /*9970*/  FMUL.FTZ R140, R4.reuse, R140 ;  /* 0x0000008c048c7220 */ /* 0x040fe20000410000 */
[----:B------:R-:W1:Y:S01]  /*9980*/  @P3 MUFU.LG2 R2, R2 ;  /* 0x0000000200023308 */ /* 0x000e620000000c00 */
[C---:B------:R-:W-:Y:S01]  /*9990*/  FMUL.FTZ R141, R4.reuse, R141 ;  /* 0x0000008d048d7220 */ /* 0x040fe20000410000 */
[----:B------:R-:W-:Y:S01]  /*99a0*/  F2FP.PACK_AB R144, R145, R144 ;  /* 0x000000909190723e */ /* 0x000fe200000000ff */
[C---:B------:R-:W-:Y:S01]  /*99b0*/  FMUL.FTZ R136, R4.reuse, R136 ;  /* 0x0000008804887220 */ /* 0x040fe20000410000 */
[----:B------:R-:W-:Y:S01]  /*99c0*/  IADD3 R7, -R7, R6, RZ ;  /* 0x0000000607077210 */ /* 0x000fe20007ffe1ff */
[C---:B------:R-:W-:Y:S01]  /*99d0*/  FMUL.FTZ R137, R4.reuse, R137 ;  /* 0x0000008904897220 */ /* 0x040fe20000410000 */
[----:B------:R-:W-:Y:S01]  /*99e0*/  F2FP.PACK_AB R140, R141, R140 ;  /* 0x0000008c8d8c723e */ /* 0x000fe200000000ff */
[C---:B------:R-:W-:Y:S01]  /*99f0*/  FMUL.FTZ R132, R4.reuse, R132 ;  /* 0x0000008404847220 */ /* 0x040fe20000410000 */
[----:B------:R-:W2:Y:S01]  /*9a00*/  @P0 MUFU.LG2 R0, R0 ;  /* 0x0000000000000308 */ /* 0x000ea20000000c00 */
[C---:B------:R-:W-:Y:S01]  /*9a10*/  FMUL.FTZ R133, R4.reuse, R133 ;  /* 0x0000008504857220 */ /* 0x040fe20000410000 */
[----:B------:R-:W-:Y:S01]  /*9a20*/  F2FP.PACK_AB R136, R137, R136 ;  /* 0x000000888988723e */ /* 0x000fe200000000ff */
[C---:B------:R-:W-:Y:S01]  /*9a30*/  FMUL.FTZ R36, R4.reuse, R36 ;  /* 0x0000002404247220 */ /* 0x040fe20000410000 */
[----:B------:R-:W-:Y:S01]  /*9a40*/  SHF.R.S32.HI R6, RZ, 0x1f, R7 ;  /* 0x0000001fff067819 */ /* 0x000fe20000011407 */
[C---:B------:R-:W-:Y:S01]  /*9a50*/  FMUL.FTZ R37, R4.reuse, R37 ;  /* 0x0000002504257220 */ /* 0x040fe20000410000 */
[----:B------:R-:W-:Y:S01]  /*9a60*/  F2FP.PACK_AB R132, R133, R132 ;  /* 0x000000848584723e */ /* 0x000fe200000000ff */
[----:B------:R-:W-:Y:S01]  /*9a70*/  FMUL.FTZ R40, R4, R40 ;  /* 0x0000002804287220 */ /* 0x000fe20000410000 */
[----:B------:R-:W-:Y:S01]  /*9a80*/  LEA.HI R6, R6, R7, RZ, 0x2 ;  /* 0x0000000706067211 */ /* 0x000fe200078f10ff */
[C---:B------:R-:W-:Y:S01]  /*9a90*/  FMUL.FTZ R41, R4.reuse, R41 ;  /* 0x0000002904297220 */ /* 0x040fe20000410000 */
[----:B------:R-:W-:Y:S01]  /*9aa0*/  F2FP.PACK_AB R36, R37, R36 ;  /* 0x000000242524723e */ /* 0x000fe200000000ff */
[C---:B------:R-:W-:Y:S01]  /*9ab0*/  FMUL.FTZ R44, R4.reuse, R44 ;  /* 0x0000002c042c7220 */ /* 0x040fe20000410000 */
[----:B------:R-:W-:Y:S01]  /*9ac0*/  SHF.R.S32.HI R6, RZ, 0x2, R6 ;  /* 0x00000002ff067819 */ /* 0x000fe20000011406 */
        /* <DEDUP_REMOVED lines=63> */
[----:B------:R-:W-:Y:S01]  /*9ec0*/  FMUL.FTZ R4, R4, R129 ;  /* 0x0000008104047220 */ /* 0x000fe20000410000 */
[----:B------:R-:W-:Y:S01]  /*9ed0*/  F2FP.PACK_AB R124, R125, R124 ;  /* 0x0000007c7d7c723e */ /* 0x000fe200000000ff */
[----:B---3--:R-:W-:-:S02]  /*9ee0*/  FMUL.FTZ R163, R5, R163 ;  /* 0x000000a305a37220 */ /* 0x008fc40000410000 */
        /* <DEDUP_REMOVED lines=128> */
[----:B------:R-:W-:Y:S01]  /*a6f0*/  F2FP.PACK_AB R126, R127, R126 ;  /* 0x0000007e7f7e723e */ /* 0x000fe200000000ff */
[----:B--2---:R-:W-:Y:S01]  /*a700*/  @P0 FMUL.FTZ R0, R0, 0.69314718246459960938 ;  /* 0x3f31721800000820 */ /* 0x004fe20000410000 */
[----:B------:R-:W-:Y:S01]  /*a710*/  F2FP.PACK_AB R5, R131, R5 ;  /* 0x000000058305723e */ /* 0x000fe200000000ff */
[----:B------:R-:W-:Y:S01]  /*a720*/  STS [R15+0x2000], R60 ;  /* 0x0020003c0f007388 */ /* 0x000fe20000000800 */
[----:B------:R-:W-:-:S03]  /*a730*/  ISETP.NE.AND P2, PT, R240, -0x1, PT ;  /* 0xfffffffff000780c */ /* 0x000fc60003f45270 */
        /* <DEDUP_REMOVED lines=14> */
[----:B-1----:R-:W-:-:S03]  /*a820*/  @P2 IMAD.WIDE.U32 R76, R240, c[0x0][0x1e8], RZ ;  /* 0x00007a00f04c2a25 */ /* 0x002fc600078e00ff */
        /* <DEDUP_REMOVED lines=14> */
[----:B------:R-:W-:Y:S01]  /*a910*/  STS [R13+0x6400], R118 ;  /* 0x006400760d007388 */ /* 0x000fe20000000800 */
[----:B-1----:R-:W-:-:S03]  /*a920*/  @P2 IMAD R9, R240, c[0x0][0x1ec], R77 ;  /* 0x00007b00f0092a24 */ /* 0x002fc600078e024d */
[----:B------:R-:W-:Y:S04]  /*a930*/  STS [R14+0x6000], R120 ;  /* 0x006000780e007388 */ /* 0x000fe80000000800 */
[----:B------:R-:W-:Y:S04]  /*a940*/  STS [R14+0x6400], R122 ;  /* 0x0064007a0e007388 */ /* 0x000fe80000000800 */
[----:B------:R-:W-:Y:S04]  /*a950*/  STS [R15+0x6000], R124 ;  /* 0x0060007c0f007388 */ /* 0x000fe80000000800 */
[----:B------:R-:W-:Y:S01]  /*a960*/  STS [R15+0x6400], R126 ;  /* 0x0064007e0f007388 */ /* 0x000fe20000000800 */
[----:B--2---:R-:W-:-:S02]  /*a970*/  @P2 MOV R11, R76 ;  /* 0x0000004c000b2202 */ /* 0x004fc40000000f00 */
[----:B------:R-:W-:Y:S01]  /*a980*/  SHF.R.S32.HI R76, RZ, 0x1f, R10 ;  /* 0x0000001fff4c7819 */ /* 0x000fe2000001140a */
[----:B------:R-:W-:Y:S03]  /*a990*/  STS [R16+0x6000], R128 ;  /* 0x0060008010007388 */ /* 0x000fe60000000800 */
[-C--:B------:R-:W-:Y:S01]  /*a9a0*/  LEA.HI R76, R76, R10.reuse, RZ, 0x2 ;  /* 0x0000000a4c4c7211 */ /* 0x080fe200078f10ff */
[----:B------:R1:W-:Y:S03]  /*a9b0*/  STS [R16+0x6400], R5 ;  /* 0x0064000510007388 */ /* 0x0003e60000000800 */
[----:B------:R-:W-:Y:S01]  /*a9c0*/  LOP3.LUT R76, R76, 0xffffffc, RZ, 0xc0, !PT ;  /* 0x0ffffffc4c4c7812 */ /* 0x000fe200078ec0ff */
[----:B------:R-:W-:Y:S03]  /*a9d0*/  BAR.SYNC.DEFER_BLOCKING 0x0 ;  /* 0x0000000000007b1d */ /* 0x000fe60000010000 */
[----:B------:R-:W-:-:S03]  /*a9e0*/  IADD3 R76, -R76, R10, RZ ;  /* 0x0000000a4c4c7210 */ /* 0x000fc60007ffe1ff */
[----:B------:R-:W2:Y:S01]  /*a9f0*/  S2R R4, SR_CTAID.Y ;  /* 0x0000000000047919 */ /* 0x000ea20000002600 */
[----:B------:R-:W-:-:S03]  /*aa00*/  LEA R6, R76, R6, 0x4 ;  /* 0x000000064c067211 */ /* 0x000fc600078e20ff */
[----:B-1----:R-:W1:Y:S04]  /*aa10*/  S2R R5, SR_CTAID.Z ;  /* 0x0000000000057919 */ /* 0x002e680000002700 */
[----:B------:R3:W4:Y:S04]  /*aa20*/  LDS.128 R68, [R241] ;  /* 0x00000000f1447984 */ /* 0x0007280000000c00 */
[----:B------:R3:W3:Y:S01]  /*aa30*/  LDS.128 R64, [R241+0x800] ;  /* 0x00080000f1407984 */ /* 0x0006e20000000c00 */
[----:B--2---:R-:W-:Y:S01]  /*aa40*/  @!P2 SHF.R.S32.HI R8, RZ, 0x1f, R4 ;  /* 0x0000001fff08a819 */ /* 0x004fe20000011404 */
[C---:B------:R-:W-:Y:S01]  /*aa50*/  @!P1 IMAD R240, R4.reuse, c[0x0][0x214], RZ ;  /* 0x0000850004f09a24 */ /* 0x040fe200078e02ff */
[----:B------:R-:W-:Y:S01]  /*aa60*/  LOP3.LUT P1, RZ, R7, 0x3, RZ, 0xc0, !PT ;  /* 0x0000000307ff7812 */ /* 0x000fe2000782c0ff */
[----:B------:R2:W2:Y:S01]  /*aa70*/  LDS.128 R60, [R241+0x1000] ;  /* 0x00100000f13c7984 */ /* 0x0004a20000000c00 */
[----:B------:R-:W-:Y:S01]  /*aa80*/  @!P2 IMAD.WIDE.U32 R78, R4, c[0x0][0x1e0], RZ ;  /* 0x00007800044eaa25 */ /* 0x000fe200078e00ff */
[----:B------:R-:W-:-:S02]  /*aa90*/  MOV R7, 0x7f800000 ;  /* 0x7f80000000077802 */ /* 0x000fc40000000f00 */
[----:B------:R2:W2:Y:S01]  /*aaa0*/  LDS.128 R56, [R241+0x1800] ;  /* 0x00180000f1387984 */ /* 0x0004a20000000c00 */
[----:B------:R-:W-:Y:S01]  /*aab0*/  @!P2 IMAD R8, R8, c[0x0][0x1e0], RZ ;  /* 0x000078000808aa24 */ /* 0x000fe200078e02ff */
[----:B------:R-:W-:Y:S01]  /*aac0*/  @!P2 MOV R11, R78 ;  /* 0x0000004e000ba202 */ /* 0x000fe20000000f00 */
[----:B------:R-:W-:Y:S01]  /*aad0*/  @P3 FFMA.FTZ R7, R164, c[0x0][0x238], R2 ;  /* 0x00008e00a4073a23 */ /* 0x000fe20000010002 */
[----:B------:R2:W2:Y:S01]  /*aae0*/  LDS.128 R52, [R241+0x2000] ;  /* 0x00200000f1347984 */ /* 0x0004a20000000c00 */
[----:B------:R-:W-:-:S03]  /*aaf0*/  @!P2 IMAD R8, R4, c[0x0][0x1e4], R8 ;  /* 0x000079000408aa24 */ /* 0x000fc600078e0208 */
[----:B------:R2:W2:Y:S01]  /*ab00*/  LDS.128 R48, [R241+0x2800] ;  /* 0x00280000f1307984 */ /* 0x0004a20000000c00 */
[----:B-1----:R-:W-:Y:S01]  /*ab10*/  @!P4 IMAD R4, R4, c[0x0][0x1c0], R5 ;  /* 0x000070000404ca24 */ /* 0x002fe200078e0205 */
[----:B------:R-:W-:Y:S01]  /*ab20*/  @!P2 IADD3 R9, R79, R8, RZ ;  /* 0x000000084f09a210 */ /* 0x000fe20007ffe0ff */
[----:B------:R-:W-:Y:S01]  /*ab30*/  @P4 IMAD R240, R5, c[0x0][0x234], R240 ;  /* 0x00008d0005f04a24 */ /* 0x000fe200078e02f0 */
[----:B------:R1:W1:Y:S01]  /*ab40*/  LDS.128 R44, [R241+0x3000] ;  /* 0x00300000f12c7984 */ /* 0x0002620000000c00 */
[----:B------:R-:W-:Y:S01]  /*ab50*/  MOV R8, 0x7f800000 ;  /* 0x7f80000000087802 */ /* 0x000fe20000000f00 */
[----:B------:R-:W-:Y:S02]  /*ab60*/  @P0 FFMA.FTZ R8, R3, c[0x0][0x238], R0 ;  /* 0x00008e0003080a23 */ /* 0x000fe40000010000 */
[----:B------:R1:W1:Y:S01]  /*ab70*/  LDS.128 R40, [R241+0x3800] ;  /* 0x00380000f1287984 */ /* 0x0002620000000c00 */
[----:B------:R-:W-:-:S03]  /*ab80*/  @!P4 IMAD R240, R4, c[0x0][0x214], RZ ;  /* 0x0000850004f0ca24 */ /* 0x000fc600078e02ff */
        /* <DEDUP_REMOVED lines=9> */
[----:B--234-:R-:W2:Y:S01]  /*ac20*/  S2R R0, SR_CTAID.X ;  /* 0x0000000000007919 */ /* 0x01cea20000002500 */
[----:B------:R-:W-:-:S02]  /*ac30*/  IADD3 R3, R6, 0x8, RZ ;  /* 0x0000000806037810 */ /* 0x000fc40007ffe0ff */
[-C--:B------:R-:W-:Y:S02]  /*ac40*/  ISETP.GE.AND P2, PT, R6, R239.reuse, PT ;  /* 0x000000ef0600720c */ /* 0x080fe40003f46270 */
[----:B------:R-:W-:Y:S01]  /*ac50*/  ISETP.GE.AND P1, PT, R3, R239, PT ;  /* 0x000000ef0300720c */ /* 0x000fe20003f26270 */
[----:B--2---:R-:W-:-:S05]  /*ac60*/  IMAD R240, R0, 0x40, R240 ;  /* 0x0000004000f07824 */ /* 0x004fca00078e02f0 */
[----:B------:R-:W-:Y:S02]  /*ac70*/  SHF.R.S32.HI R2, RZ, 0x1f, R240 ;  /* 0x0000001fff027819 */ /* 0x000fe400000114f0 */
[----:B------:R-:W-:-:S04]  /*ac80*/  IADD3 R0, P0, R6, R240, RZ ;  /* 0x000000f006007210 */ /* 0x000fc80007f1e0ff */
[----:B------:R-:W-:Y:S02]  /*ac90*/  LEA.HI.X.SX32 R2, R6, R2, 0x1, P0 ;  /* 0x0000000206027211 */ /* 0x000fe400000f0eff */
[----:B------:R-:W-:-:S04]  /*aca0*/  LEA R76, P0, R0, c[0x0][0x200], 0x2 ;  /* 0x00008000004c7a11 */ /* 0x000fc800078010ff */
[----:B------:R-:W-:-:S05]  /*acb0*/  LEA.HI.X R77, R0, c[0x0][0x204], R2, 0x2, P0 ;  /* 0x00008100004d7a11 */ /* 0x000fca00000f1402 */
[----:B------:R2:W-:Y:S04]  /*acc0*/  @!P2 STG.E [R76.64], R7 ;  /* 0x000000074c00a986 */ /* 0x0005e8000c10190c */
[----:B------:R2:W-:Y:S02]  /*acd0*/  @!P1 STG.E [R76.64+0x20], R8 ;  /* 0x000020084c009986 */ /* 0x0005e4000c10190c */
.L_x_3964:
[----:B--234-:R-:W-:Y:S05]  /*ace0*/  BSYNC B0 ;  /* 0x0000000000007941 */ /* 0x01cfea0003800000 */
.L_x_3963:
[----:B------:R-:W2:Y:S01]  /*acf0*/  S2R R3, SR_TID.X ;  /* 0x0000000000037919 */ /* 0x000ea20000002100 */
[----:B------:R-:W-:Y:S03]  /*ad00*/  BSSY B0, `(.L_x_3965) ;  /* 0x0000023000007945 */ /* 0x000fe60003800000 */
[----:B------:R-:W3:Y:S01]  /*ad10*/  S2R R4, SR_CTAID.X ;  /* 0x0000000000047919 */ /* 0x000ee20000002500 */
[----:B--2---:R-:W-:-:S04]  /*ad20*/  SHF.R.S32.HI R2, RZ, 0x1f, R3 ;  /* 0x0000001fff027819 */ /* 0x004fc80000011403 */
[----:B------:R-:W-:Y:S01]  /*ad30*/  LEA.HI R2, R2, R3, RZ, 0x3 ;  /* 0x0000000302027211 */ /* 0x000fe200078f18ff */
[----:B---3--:R-:W-:-:S03]  /*ad40*/  IMAD.SHL.U32 R4, R4, 0x40, RZ ;  /* 0x0000004004047824 */ /* 0x008fc600078e00ff */
[----:B------:R-:W-:Y:S02]  /*ad50*/  LOP3.LUT R0, R2, 0xfffffff8, RZ, 0xc0, !PT ;  /* 0xfffffff802007812 */ /* 0x000fe400078ec0ff */
[----:B------:R-:W-:-:S03]  /*ad60*/  SHF.R.S32.HI R2, RZ, 0x3, R2 ;  /* 0x00000003ff027819 */ /* 0x000fc60000011402 */
[----:B------:R-:W-:Y:S01]  /*ad70*/  IMAD.IADD R0, R3, 0x1, -R0 ;  /* 0x0000000103007824 */ /* 0x000fe200078e0a00 */
[----:B------:R-:W-:-:S03]  /*ad80*/  SHF.R.S32.HI R3, RZ, 0x1f, R5 ;  /* 0x0000001fff037819 */ /* 0x000fc60000011405 */
[----:B------:R-:W-:Y:S01]  /*ad90*/  IMAD.SHL.U32 R6, R0, 0x8, RZ ;  /* 0x0000000800067824 */ /* 0x000fe200078e00ff */
[----:B------:R-:W-:Y:S01]  /*ada0*/  SHF.R.S32.HI R0, RZ, 0x1f, R4 ;  /* 0x0000001fff007819 */ /* 0x000fe20000011404 */
[----:B------:R-:W-:-:S03]  /*adb0*/  IMAD R3, R3, c[0x0][0x1f0], RZ ;  /* 0x00007c0003037a24 */ /* 0x000fc600078e02ff */
[--C-:B------:R-:W-:Y:S01]  /*adc0*/  SHF.R.S32.HI R7, RZ, 0x1f, R6.reuse ;  /* 0x0000001fff077819 */ /* 0x100fe20000011406 */
[----:B------:R-:W-:Y:S02]  /*add0*/  IMAD R0, R0, c[0x0][0x1e8], RZ ;  /* 0x00007a0000007a24 */ /* 0x000fe400078e02ff */
[----:B------:R-:W-:Y:S02]  /*ade0*/  IMAD R3, R5, c[0x0][0x1f4], R3 ;  /* 0x00007d0005037a24 */ /* 0x000fe400078e0203 */
[----:B------:R-:W-:-:S04]  /*adf0*/  IMAD.WIDE.U32 R6, R4, c[0x0][0x1e8], R6 ;  /* 0x00007a0004067a25 */ /* 0x000fc800078e0006 */
[----:B------:R-:W-:Y:S01]  /*ae00*/  IMAD R0, R4, c[0x0][0x1ec], R0 ;  /* 0x00007b0004007a24 */ /* 0x000fe200078e0200 */
[----:B------:R-:W-:-:S04]  /*ae10*/  IADD3 R6, P0, R11, R6, RZ ;  /* 0x000000060b067210 */ /* 0x000fc80007f1e0ff */
[----:B------:R-:W-:Y:S02]  /*ae20*/  IADD3.X R7, R9, R0, R7, P0, !PT ;  /* 0x0000000009077210 */ /* 0x000fe400007fe407 */
[----:B------:R-:W-:Y:S02]  /*ae30*/  ISETP.GE.AND P0, PT, R2, R239, PT ;  /* 0x000000ef0200720c */ /* 0x000fe40003f06270 */
[----:B------:R-:W-:Y:S01]  /*ae40*/  SHF.R.S32.HI R0, RZ, 0x1f, R2 ;  /* 0x0000001fff007819 */ /* 0x000fe20000011402 */
        /* <DEDUP_REMOVED lines=11> */
[----:B------:R2:W-:Y:S04]  /*af00*/  STG.E.128 [R10.64+0x80], R52 ;  /* 0x000080340a007986 */ /* 0x0005e8000c101d0c */
[----:B-1----:R2:W-:Y:S04]  /*af10*/  STG.E.128 [R10.64+0x100], R36 ;  /* 0x000100240a007986 */ /* 0x0025e8000c101d0c */
[----:B------:R2:W-:Y:S02]  /*af20*/  STG.E.128 [R10.64+0x180], R20 ;  /* 0x000180140a007986 */ /* 0x0005e4000c101d0c */
.L_x_3966:
[----:B------:R-:W-:Y:S05]  /*af30*/  BSYNC B0 ;  /* 0x0000000000007941 */ /* 0x000fea0003800000 */
.L_x_3965:
[----:B------:R-:W-:Y:S01]  /*af40*/  IADD3 R3, R2, 0x10, RZ ;  /* 0x0000001002037810 */ /* 0x000fe20007ffe0ff */
[----:B------:R-:W-:Y:S03]  /*af50*/  BSSY B0, `(.L_x_3967) ;  /* 0x0000011000007945 */ /* 0x000fe60003800000 */
[----:B------:R-:W-:-:S13]  /*af60*/  ISETP.GE.AND P0, PT, R3, R239, PT ;  /* 0x000000ef0300720c */ /* 0x000fda0003f06270 */
[----:B------:R-:W-:Y:S05]  /*af70*/  @P0 BRA `(.L_x_3968) ;  /* 0x000000e000000947 */ /* 0x000fea0003800000 */
[----:B------:R-:W-:Y:S01]  /*af80*/  IADD3 R4, P0, R2, 0x10, RZ ;  /* 0x0000001002047810 */ /* 0x000fe20007f1e0ff */
[----:B--2---:R-:W-:Y:S01]  /*af90*/  IMAD.MOV.U32 R10, RZ, RZ, R6 ;  /* 0x000000ffff0a7224 */ /* 0x004fe200078e0006 */
        /* <DEDUP_REMOVED lines=12> */
.L_x_3968:
[----:B------:R-:W-:Y:S05]  /*b060*/  BSYNC B0 ;  /* 0x0000000000007941 */ /* 0x000fea0003800000 */
.L_x_3967:
[----:B------:R-:W-:Y:S01]  /*b070*/  IADD3 R3, R2, 0x20, RZ ;  /* 0x0000002002037810 */ /* 0x000fe20007ffe0ff */
[----:B------:R-:W-:Y:S03]  /*b080*/  BSSY B0, `(.L_x_3969) ;  /* 0x0000011000007945 */ /* 0x000fe60003800000 */
[----:B------:R-:W-:-:S13]  /*b090*/  ISETP.GE.AND P0, PT, R3, R239, PT ;  /* 0x000000ef0300720c */ /* 0x000fda0003f06270 */
[----:B------:R-:W-:Y:S05]  /*b0a0*/  @P0 BRA `(.L_x_3970) ;  /* 0x000000e000000947 */ /* 0x000fea0003800000 */
[----:B--2---:R-:W-:Y:S01]  /*b0b0*/  IADD3 R4, P0, R2, 0x20, RZ ;  /* 0x0000002002047810 */ /* 0x004fe20007f1e0ff */
        /* <DEDUP_REMOVED lines=13> */
.L_x_3970:
[----:B------:R-:W-:Y:S05]  /*b190*/  BSYNC B0 ;  /* 0x0000000000007941 */ /* 0x000fea0003800000 */
.L_x_3969:
[----:B------:R-:W-:-:S04]  /*b1a0*/  IADD3 R3, R2, 0x30, RZ ;  /* 0x0000003002037810 */ /* 0x000fc80007ffe0ff */
[----:B------:R-:W-:-:S13]  /*b1b0*/  ISETP.GE.AND P0, PT, R3, R239, PT ;  /* 0x000000ef0300720c */ /* 0x000fda0003f06270 */
[----:B------:R-:W-:Y:S05]  /*b1c0*/  @P0 EXIT ;  /* 0x000000000000094d */ /* 0x000fea0003800000 */
        /* <DEDUP_REMOVED lines=11> */
[----:B-1----:R-:W-:Y:S04]  /*b280*/  STG.E.128 [R2.64+0x80], R40 ;  /* 0x0000802802007986 */ /* 0x002fe8000c101d0c */
[----:B------:R-:W-:Y:S04]  /*b290*/  STG.E.128 [R2.64+0x100], R24 ;  /* 0x0001001802007986 */ /* 0x000fe8000c101d0c */
[----:B------:R-:W-:Y:S01]  /*b2a0*/  STG.E.128 [R2.64+0x180], R72 ;  /* 0x0001804802007986 */ /* 0x000fe2000c101d0c */
[----:B------:R-:W-:Y:S05]  /*b2b0*/  EXIT ;  /* 0x000000000000794d */ /* 0x000fea0003800000 */
.L_x_3971:
        /* <DEDUP_REMOVED lines=12> */
.L_x_8797:


//--------------------- .text._ZN5flash24flash_fwd_splitkv_kernelI23Flash_fwd_kernel_traitsILi256ELi64ELi64ELi4ELb0ELb0EN7cutlass6half_tE19Flash_kernel_traitsILi256ELi64ELi64ELi4ES3_EELb0ELb0ELb1ELb0ELb0ELb0ELb0ELb0EEEvNS_16Flash_fwd_paramsE --------------------------
	.section	.text._ZN5flash24flash_fwd_splitkv_kernelI23Flash_fwd_kernel_traitsILi256ELi64ELi64ELi4ELb0ELb0EN7cutlass6half_tE19Flash_kernel_traitsILi256ELi64ELi64ELi4ES3_EELb0ELb0ELb1ELb0ELb0ELb0ELb0ELb0EEEvNS_16Flash_fwd_paramsE,"ax",@progbits
	.sectioninfo	@"SHI_REGISTERS=254"
	.align	128
        .global         _ZN5flash24flash_fwd_splitkv_kernelI23Flash_fwd_kernel_traitsILi256ELi64ELi64ELi4ELb0ELb0EN7cutlass6half_tE19Flash_kernel_traitsILi256ELi64ELi64ELi4ES3_EELb0ELb0ELb1ELb0ELb0ELb0ELb0ELb0EEEvNS_16Flash_fwd_paramsE
        .type           _ZN5flash24flash_fwd_splitkv_kernelI23Flash_fwd_kernel_traitsILi256ELi64ELi64ELi4ELb0ELb0EN7cutlass6half_tE19Flash_kernel_traitsILi256ELi64ELi64ELi4ES3_EELb0ELb0ELb1ELb0ELb0ELb0ELb0ELb0EEEvNS_16Flash_fwd_paramsE,@function
        .size           _ZN5flash24flash_fwd_splitkv_kernelI23Flash_fwd_kernel_traitsILi256ELi64ELi64ELi4ELb0ELb0EN7cutlass6half_tE19Flash_kernel_traitsILi256ELi64ELi64ELi4ES3_EELb0ELb0ELb1ELb0ELb0ELb0ELb0ELb0EEEvNS_16Flash_fwd_paramsE,(.L_x_8798 - _ZN5flash24flash_fwd_splitkv_kernelI23Flash_fwd_kernel_traitsILi256ELi64ELi64ELi4ELb0ELb0EN7cutlass6half_tE19Flash_kernel_traitsILi256ELi64ELi64ELi4ES3_EELb0ELb0ELb1ELb0ELb0ELb0ELb0ELb0EEEvNS_16Flash_fwd_paramsE)
        .other          _ZN5flash24flash_fwd_splitkv_kernelI23Flash_fwd_kernel_traitsILi256ELi64ELi64ELi4ELb0ELb0EN7cutlass6half_tE19Flash_kernel_traitsILi256ELi64ELi64ELi4ES3_EELb0ELb0ELb1ELb0ELb0ELb0ELb0ELb0EEEvNS_16Flash_fwd_paramsE,@"STO_CUDA_ENTRY STV_DEFAULT"
_ZN5flash24flash_fwd_splitkv_kernelI23Flash_fwd_kernel_traitsILi256ELi64ELi64ELi4ELb0ELb0EN7cutlass6half_tE19Flash_kernel_traitsILi256ELi64ELi64ELi4ES3_EELb0ELb0ELb1ELb0ELb0ELb0ELb0ELb0EEEvNS_16Flash_fwd_paramsE:
.text._ZN5flash24flash_fwd_splitkv_kernelI23Flash_fwd_kernel_traitsILi256ELi64ELi64ELi4ELb0ELb0EN7cutlass6half_tE19Flash_kernel_traitsILi256ELi64ELi64ELi4ES3_EELb0ELb0ELb1ELb0ELb0ELb0ELb0ELb0EEEvNS_16Flash_fwd_paramsE:
        /* <DEDUP_REMOVED lines=28> */
[----:B------:R-:W4:Y:S01]  /*01c0*/  @P0 LDG.E R4, [R8.64] ;  /* 0x0000002008040981 */ /* 0x000f22000c1e1900 */
[----:B------:R-:W-:Y:S01]  /*01d0*/  PLOP3.LUT P1, PT, PT, PT, UP1, 0x80, 0x0 ;  /* 0x000000000000781c */ /* 0x000fe20003f2f018 */
[----:B------:R-:W-:-:S06]  /*01e0*/  UIMAD.WIDE UR6, UR13, UR24, UR6 ;  /* 0x000000180d0672a5 */ /* 0x000fcc000f8e0206 */
[----:B------:R-:W-:Y:S01]  /*01f0*/  IMAD.U32 R2, RZ, RZ, UR6 ;  /* 0x00000006ff027e24 */ /* 0x000fe2000f8e00ff */
[----:B------:R-:W-:-:S05]  /*0200*/  MOV R3, UR7 ;  /* 0x0000000700037c02 */ /* 0x000fca0008000f00 */
[----:B------:R-:W5:Y:S01]  /*0210*/  @!P1 LDG.E R5, [R2.64] ;  /* 0x0000002002059981 */ /* 0x000f62000c1e1900 */
[----:B------:R-:W-:Y:S02]  /*0220*/  UMOV UR28, 0xffffffff ;  /* 0xffffffff001c7882 */ /* 0x000fe40000000000 */
[----:B------:R-:W-:Y:S01]  /*0230*/  UMOV UR7, URZ ;  /* 0x0000003f00077c82 */ /* 0x000fe20008000000 */
[----:B------:R-:W1:Y:S01]  /*0240*/  S2R R165, SR_TID.X ;  /* 0x0000000000a57919 */ /* 0x000e620000002100 */
        /* <DEDUP_REMOVED lines=19> */
.L_x_3972:
[----:B------:R-:W-:Y:S02]  /*0380*/  ULDC UR6, c[0x0][0x218] ;  /* 0x0000860000067ab9 */ /* 0x000fe40000000800 */
.L_x_3973:
        /* <DEDUP_REMOVED lines=40> */
[----:B------:R-:W-:Y:S01]  /*0610*/  IMAD.U32 R3, RZ, RZ, UR12 ;  /* 0x0000000cff037e24 */ /* 0x000fe2000f8e00ff */
[----:B------:R-:W-:Y:S01]  /*0620*/  ULDC.64 UR4, c[0x0][0x1e8] ;  /* 0x00007a0000047ab9 */ /* 0x000fe20000000a00 */
[----:B------:R-:W-:Y:S01]  /*0630*/  LOP3.LUT R0, R10, 0xfffffff8, RZ, 0xc0, !PT ;  /* 0xfffffff80a007812 */ /* 0x000fe200078ec0ff */
[----:B------:R-:W-:Y:S01]  /*0640*/  UIMAD UR4, UR10, UR4, URZ ;  /* 0x000000040a0472a4 */ /* 0x000fe2000f8e023f */
[----:B------:R-:W-:Y:S01]  /*0650*/  SHF.R.S32.HI R10, RZ, 0x3, R10 ;  /* 0x00000003ff0a7819 */ /* 0x000fe2000001140a */
[----:B------:R-:W-:Y:S01]  /*0660*/  UIADD3 UR27, -UR12, UR27, URZ ;  /* 0x0000001b0c1b7290 */ /* 0x000fe2000fffe13f */
[----:B------:R-:W-:Y:S01]  /*0670*/  BSSY B0, `(.L_x_3975) ;  /* 0x0000031000007945 */ /* 0x000fe20003800000 */
[----:B------:R-:W-:Y:S01]  /*0680*/  @UP0 UIMAD.WIDE.U32 UR8, UR28, UR6, URZ ;  /* 0x000000061c0802a5 */ /* 0x000fe2000f8e003f */
[----:B------:R-:W-:Y:S01]  /*0690*/  IMAD.IADD R165, R165, 0x1, -R0 ;  /* 0x00000001a5a57824 */ /* 0x000fe200078e0a00 */
[----:B------:R-:W-:-:S02]  /*06a0*/  UIMAD UR6, UR12, UR5, UR4 ;  /* 0x000000050c0672a4 */ /* 0x000fc4000f8e0204 */
        /* <DEDUP_REMOVED lines=45> */
.L_x_3976:
[----:B------:R-:W-:Y:S05]  /*0980*/  BSYNC B0 ;  /* 0x0000000000007941 */ /* 0x000fea0003800000 */
.L_x_3975:
        /* <DEDUP_REMOVED lines=22> */
.L_x_3978:
[----:B------:R-:W-:Y:S05]  /*0af0*/  BSYNC B0 ;  /* 0x0000000000007941 */ /* 0x000fea0003800000 */
.L_x_3977:
        /* <DEDUP_REMOVED lines=22> */
.L_x_3980:
[----:B------:R-:W-:Y:S05]  /*0c60*/  BSYNC B0 ;  /* 0x0000000000007941 */ /* 0x000fea0003800000 */
.L_x_3979:
        /* <DEDUP_REMOVED lines=21> */
.L_x_3982:
[----:B------:R-:W-:Y:S05]  /*0dc0*/  BSYNC B0 ;  /* 0x0000000000007941 */ /* 0x000fea0003800000 */
.L_x_3981:
        /* <DEDUP_REMOVED lines=20> */
.L_x_3974:
        /* <DEDUP_REMOVED lines=61> */
[----:B------:R-:W-:Y:S02]  /*12e0*/  IMAD.U32 R8, RZ, RZ, UR4 ;  /* 0x00000004ff087e24 */ /* 0x000fe4000f8e00ff */
[----:B------:R-:W-:Y:S01]  /*12f0*/  IMAD.U32 R9, RZ, RZ, UR5 ;  /* 0x00000005ff097e24 */ /* 0x000fe2000f8e00ff */
        /* <DEDUP_REMOVED lines=15> */
[----:B-1----:R-:W-:Y:S01]  /*13f0*/  IADD3 R3, RZ, -R7, RZ ;  /* 0x80000007ff037210 */ /* 0x002fe20007ffe0ff */
[----:B------:R-:W-:-:S04]  /*1400*/  IMAD.MOV.U32 R6, RZ, RZ, RZ ;  /* 0x000000ffff067224 */ /* 0x000fc800078e00ff */
[----:B------:R-:W-:-:S04]  /*1410*/  IMAD R3, R3, R4, RZ ;  /* 0x0000000403037224 */ /* 0x000fc800078e02ff */
[----:B------:R-:W-:-:S06]  /*1420*/  IMAD.HI.U32 R3, R7, R3, R6 ;  /* 0x0000000307037227 */ /* 0x000fcc00078e0006 */
        /* <DEDUP_REMOVED lines=37> */
.L_x_3983:
        /* <DEDUP_REMOVED lines=19> */
.L_x_3985:
        /* <DEDUP_REMOVED lines=59> */
.L_x_3984:
[----:B------:R-:W-:Y:S01]  /*1b60*/  SHF.R.S32.HI R8, RZ, 0x1f, R165 ;  /* 0x0000001fff087819 */ /* 0x000fe200000114a5 */
[----:B------:R-:W-:Y:S01]  /*1b70*/  UISETP.NE.AND UP0, UPT, UR28, -0x1, UPT ;  /* 0xffffffff1c00788c */ /* 0x000fe2000bf05270 */
[----:B------:R-:W1:Y:S01]  /*1b80*/  S2R R16, SR_CTAID.Z ;  /* 0x0000000000107919 */ /* 0x000e620000002700 */
[----:B------:R-:W-:Y:S01]  /*1b90*/  ULDC.64 UR6, c[0x0][0x190] ;  /* 0x0000640000067ab9 */ /* 0x000fe20000000a00 */
[CC--:B------:R-:W-:Y:S01]  /*1ba0*/  LEA.HI R2, R8.reuse, R165.reuse, RZ, 0x3 ;  /* 0x000000a508027211 */ /* 0x0c0fe200078f18ff */
[----:B------:R-:W-:Y:S01]  /*1bb0*/  ULDC.64 UR4, c[0x0][0x178] ;  /* 0x00005e0000047ab9 */ /* 0x000fe20000000a00 */
[----:B------:R-:W-:Y:S01]  /*1bc0*/  LEA.HI R0, R8, R165, RZ, 0x4 ;  /* 0x000000a508007211 */ /* 0x000fe200078f20ff */
[----:B------:R-:W2:Y:S01]  /*1bd0*/  S2R R21, SR_CTAID.X ;  /* 0x0000000000157919 */ /* 0x000ea20000002500 */
[----:B------:R-:W-:Y:S01]  /*1be0*/  SHF.R.S32.HI R14, RZ, 0x3, R2 ;  /* 0x00000003ff0e7819 */ /* 0x000fe20000011402 */
[----:B------:R-:W-:Y:S01]  /*1bf0*/  IMAD R7, R7, c[0x0][0x1b8], RZ ;  /* 0x00006e0007077a24 */ /* 0x000fe200078e02ff */
[----:B------:R-:W-:Y:S01]  /*1c00*/  SHF.R.S32.HI R3, RZ, 0x4, R0 ;  /* 0x00000004ff037819 */ /* 0x000fe20000011400 */
[----:B------:R-:W-:Y:S01]  /*1c10*/  BSSY B0, `(.L_x_3986) ;  /* 0x000007a000007945 */ /* 0x000fe20003800000 */
        /* <DEDUP_REMOVED lines=10> */
[----:B------:R-:W-:Y:S01]  /*1cc0*/  @!UP0 UIMAD.WIDE.U32 UR18, UR13, UR4, URZ ;  /* 0x000000040d1282a5 */ /* 0x000fe2000f8e003f */
[----:B------:R-:W-:Y:S01]  /*1cd0*/  IMAD.IADD R11, R165, 0x1, -R0 ;  /* 0x00000001a50b7824 */ /* 0x000fe200078e0a00 */
[----:B------:R-:W-:Y:S01]  /*1ce0*/  SHF.R.U32.HI R238, RZ, 0x3, R9 ;  /* 0x00000003ffee7819 */ /* 0x000fe20000011609 */
[----:B------:R-:W-:Y:S01]  /*1cf0*/  IMAD.IADD R233, R3, 0x1, -R233 ;  /* 0x0000000103e97824 */ /* 0x000fe200078e0ae9 */
[--C-:B------:R-:W-:Y:S01]  /*1d00*/  LOP3.LUT R3, R9, 0x38, R240.reuse, 0xf8, !PT ;  /* 0x0000003809037812 */ /* 0x100fe200078ef8f0 */
[----:B------:R-:W-:Y:S01]  /*1d10*/  @!UP0 UIMAD UR6, UR6, UR4, URZ ;  /* 0x00000004060682a4 */ /* 0x000fe2000f8e023f */
[----:B------:R-:W-:Y:S01]  /*1d20*/  SHF.R.S32.HI R0, RZ, 0x1f, R11 ;  /* 0x0000001fff007819 */ /* 0x000fe2000001140b */
[----:B------:R-:W-:Y:S01]  /*1d30*/  @UP0 UIMAD UR7, UR28, UR7, UR21 ;  /* 0x000000071c0702a4 */ /* 0x000fe2000f8e0215 */
[----:B------:R-:W-:Y:S01]  /*1d40*/  LOP3.LUT R238, R3, R238, RZ, 0x3c, !PT ;  /* 0x000000ee03ee7212 */ /* 0x000fe200078e3cff */
[----:B------:R-:W-:Y:S01]  /*1d50*/  @!UP0 UIMAD UR5, UR13, UR5, UR6 ;  /* 0x000000050d0582a4 */ /* 0x000fe2000f8e0206 */
[----:B------:R-:W-:Y:S01]  /*1d60*/  LEA.HI R3, R0, R11, RZ, 0x3 ;  /* 0x0000000b00037211 */ /* 0x000fe200078f18ff */
[----:B------:R-:W-:Y:S01]  /*1d70*/  @!UP0 UMOV UR20, UR18 ;  /* 0x0000001200148c82 */ /* 0x000fe20008000000 */
[----:B------:R-:W-:Y:S01]  /*1d80*/  SHF.R.S32.HI R4, RZ, 0x1f, R240 ;  /* 0x0000001fff047819 */ /* 0x000fe200000114f0 */
[----:B------:R-:W-:Y:S01]  /*1d90*/  @!UP0 UIADD3 UR7, UR19, UR5, URZ ;  /* 0x0000000513078290 */ /* 0x000fe2000fffe03f */
[----:B------:R-:W-:Y:S01]  /*1da0*/  LOP3.LUT R0, R3, 0xfffffff8, RZ, 0xc0, !PT ;  /* 0xfffffff803007812 */ /* 0x000fe200078ec0ff */
[----:B------:R-:W-:Y:S01]  /*1db0*/  UIADD3 UR19, -UR12, UR27, URZ ;  /* 0x0000001b0c137290 */ /* 0x000fe2000fffe13f */
[----:B------:R-:W-:Y:S01]  /*1dc0*/  IADD3 R10, P0, R240, UR20, RZ ;  /* 0x00000014f00a7c10 */ /* 0x000fe2000ff1e0ff */
[----:B------:R-:W-:Y:S01]  /*1dd0*/  IMAD R6, R12, c[0x0][0x1bc], R7 ;  /* 0x00006f000c067a24 */ /* 0x000fe200078e0207 */
[-C--:B------:R-:W-:Y:S01]  /*1de0*/  LEA.HI R9, R8, R165.reuse, RZ, 0x6 ;  /* 0x000000a508097211 */ /* 0x080fe200078f30ff */
[----:B------:R-:W-:Y:S01]  /*1df0*/  IMAD.IADD R0, R11, 0x1, -R0 ;  /* 0x000000010b007824 */ /* 0x000fe200078e0a00 */
[C---:B------:R-:W-:Y:S01]  /*1e00*/  IADD3 R18, P2, R240.reuse, R18, RZ ;  /* 0x00000012f0127210 */ /* 0x040fe20007f5e0ff */
[----:B------:R-:W-:Y:S01]  /*1e10*/  ULDC.64 UR4, c[0x0][0x1a8] ;  /* 0x00006a0000047ab9 */ /* 0x000fe20000000a00 */
[----:B------:R-:W-:Y:S01]  /*1e20*/  IADD3 R22, P1, R240, UR16, RZ ;  /* 0x00000010f0167c10 */ /* 0x000fe2000ff3e0ff */
[----:B------:R-:W-:Y:S01]  /*1e30*/  IMAD.SHL.U32 R9, R9, 0x8, RZ ;  /* 0x0000000809097824 */ /* 0x000fe200078e00ff */
[C---:B------:R-:W-:Y:S01]  /*1e40*/  IADD3.X R11, R4.reuse, UR7, RZ, P0, !PT ;  /* 0x00000007040b7c10 */ /* 0x040fe200087fe4ff */
[C---:B------:R-:W-:Y:S01]  /*1e50*/  IMAD.X R19, R4.reuse, 0x1, R5, P2 ;  /* 0x0000000104137824 */ /* 0x040fe200010e0605 */
[----:B------:R-:W-:Y:S01]  /*1e60*/  IADD3.X R23, R4, UR15, RZ, P1, !PT ;  /* 0x0000000f04177c10 */ /* 0x000fe20008ffe4ff */
[----:B------:R-:W-:Y:S01]  /*1e70*/  USHF.R.S32.HI UR15, URZ, 0x1f, UR14 ;  /* 0x0000001f3f0f7899 */ /* 0x000fe2000801140e */
[----:B------:R-:W-:Y:S01]  /*1e80*/  R2P PR, R0, 0x6 ;  /* 0x0000000600007804 */ /* 0x000fe20000000000 */
[----:B-1----:R-:W-:Y:S01]  /*1e90*/  IMAD.WIDE.U32 R16, R16, c[0x0][0x1a8], R10 ;  /* 0x00006a0010107a25 */ /* 0x002fe200078e000a */
[----:B------:R-:W-:Y:S01]  /*1ea0*/  SHF.R.S32.HI R15, RZ, 0x1f, R14 ;  /* 0x0000001fff0f7819 */ /* 0x000fe2000001140e */
[----:B------:R-:W-:Y:S01]  /*1eb0*/  UIMAD UR4, UR15, UR4, URZ ;  /* 0x000000040f0472a4 */ /* 0x000fe2000f8e023f */
[----:B------:R-:W-:Y:S01]  /*1ec0*/  IADD3 R10, P0, R14, UR9, RZ ;  /* 0x000000090e0a7c10 */ /* 0x000fe2000ff1e0ff */
[----:B------:R-:W-:Y:S01]  /*1ed0*/  IMAD.SHL.U32 R0, R0, 0x40, RZ ;  /* 0x0000004000007824 */ /* 0x000fe200078e00ff */
[----:B------:R-:W-:Y:S01]  /*1ee0*/  LOP3.LUT R238, R238, 0xfffffe00, R9, 0xf8, !PT ;  /* 0xfffffe00eeee7812 */ /* 0x000fe200078ef809 */
[----:B------:R-:W-:Y:S01]  /*1ef0*/  IMAD.SHL.U32 R5, R233, 0x8, RZ ;  /* 0x00000008e9057824 */ /* 0x000fe200078e00ff */
[C---:B------:R-:W-:Y:S01]  /*1f00*/  IADD3.X R9, R15.reuse, UR8, RZ, P0, !PT ;  /* 0x000000080f097c10 */ /* 0x040fe200087fe4ff */
[----:B------:R-:W-:Y:S01]  /*1f10*/  IMAD.WIDE.U32 R12, R12, c[0x0][0x1b8], R22 ;  /* 0x00006e000c0c7a25 */ /* 0x000fe200078e0016 */
[----:B------:R-:W-:Y:S01]  /*1f20*/  LOP3.LUT R0, R0, 0x1c0, RZ, 0xc0, !PT ;  /* 0x000001c000007812 */ /* 0x000fe200078ec0ff */
[----:B------:R-:W-:Y:S01]  /*1f30*/  UIMAD UR5, UR14, UR5, UR4 ;  /* 0x000000050e0572a4 */ /* 0x000fe2000f8e0204 */
[----:B------:R-:W-:Y:S01]  /*1f40*/  ISETP.GE.AND P0, PT, R14, UR19, PT ;  /* 0x000000130e007c0c */ /* 0x000fe2000bf06270 */
[----:B------:R-:W-:Y:S01]  /*1f50*/  IMAD R167, R15, c[0x0][0x198], RZ ;  /* 0x000066000fa77a24 */ /* 0x000fe200078e02ff */
[----:B------:R-:W-:Y:S01]  /*1f60*/  LOP3.LUT R5, R0, 0x8, R5, 0xf8, !PT ;  /* 0x0000000800057812 */ /* 0x000fe200078ef805 */
[----:B------:R-:W-:Y:S01]  /*1f70*/  IMAD.IADD R7, R13, 0x1, R6 ;  /* 0x000000010d077824 */ /* 0x000fe200078e0206 */
[----:B------:R-:W-:Y:S01]  /*1f80*/  SHF.R.U32.HI R0, RZ, 0x3, R0 ;  /* 0x00000003ff007819 */ /* 0x000fe20000011600 */
[----:B------:R-:W-:Y:S01]  /*1f90*/  IMAD R9, R9, c[0x0][0x1a0], RZ ;  /* 0x0000680009097a24 */ /* 0x000fe200078e02ff */
[----:B------:R-:W-:Y:S01]  /*1fa0*/  ULDC.64 UR8, c[0x0][0x1a0] ;  /* 0x0000680000087ab9 */ /* 0x000fe20000000a00 */
[----:B------:R-:W-:Y:S01]  /*1fb0*/  IMAD.MOV.U32 R6, RZ, RZ, R12 ;  /* 0x000000ffff067224 */ /* 0x000fe200078e000c */
[----:B------:R-:W-:Y:S01]  /*1fc0*/  LOP3.LUT R0, R5, R0, RZ, 0x3c, !PT ;  /* 0x0000000005007212 */ /* 0x000fe200078e3cff */
[----:B------:R-:W-:Y:S01]  /*1fd0*/  IMAD R167, R14, c[0x0][0x19c], R167 ;  /* 0x000067000ea77a24 */ /* 0x000fe200078e02a7 */
[----:B------:R-:W-:Y:S01]  /*1fe0*/  LEA.HI R8, R8, R165, RZ, 0x5 ;  /* 0x000000a508087211 */ /* 0x000fe200078f28ff */
[----:B------:R-:W-:Y:S01]  /*1ff0*/  IMAD.WIDE.U32 R18, R14, c[0x0][0x198], R18 ;  /* 0x000066000e127a25 */ /* 0x000fe200078e0012 */
[----:B------:R-:W-:Y:S01]  /*2000*/  USHF.L.U64.HI UR20, UR8, UR24, UR9 ;  /* 0x0000001808147299 */ /* 0x000fe20008010209 */
[----:B------:R-:W-:Y:S01]  /*2010*/  IADD3 R237, R240, 0x40, RZ ;  /* 0x00000040f0ed7810 */ /* 0x000fe20007ffe0ff */
[----:B------:R-:W-:Y:S01]  /*2020*/  USHF.L.U32 UR21, UR8, 0x4, URZ ;  /* 0x0000000408157899 */ /* 0x000fe2000800063f */
[C---:B------:R-:W-:Y:S01]  /*2030*/  IMAD R9, R10.reuse, c[0x0][0x1a4], R9 ;  /* 0x000069000a097a24 */ /* 0x040fe200078e0209 */
[----:B------:R-:W-:Y:S01]  /*2040*/  SHF.R.S32.HI R85, RZ, 0x5, R8 ;  /* 0x00000005ff557819 */ /* 0x000fe20000011408 */
[----:B------:R-:W-:Y:S01]  /*2050*/  IMAD.WIDE.U32 R10, R10, c[0x0][0x1a0], R6 ;  /* 0x000068000a0a7a25 */ /* 0x000fe200078e0006 */
[----:B------:R-:W-:-:S02]  /*2060*/  IADD3 R236, R240, 0x80, RZ ;  /* 0x00000080f0ec7810 */ /* 0x000fc40007ffe0ff */
[----:B------:R-:W-:Y:S01]  /*2070*/  IADD3 R235, R240, 0xc0, RZ ;  /* 0x000000c0f0eb7810 */ /* 0x000fe20007ffe0ff */
[----:B------:R-:W-:Y:S02]  /*2080*/  IMAD.SHL.U32 R3, R3, 0x40, RZ ;  /* 0x0000004003037824 */ /* 0x000fe400078e00ff */
[----:B------:R-:W-:Y:S02]  /*2090*/  IMAD.MOV.U32 R7, RZ, RZ, 0x10 ;  /* 0x00000010ff077424 */ /* 0x000fe400078e00ff */
[----:B------:R-:W-:Y:S01]  /*20a0*/  IMAD.MOV.U32 R5, RZ, RZ, 0x20 ;  /* 0x00000020ff057424 */ /* 0x000fe200078e00ff */
[----:B------:R-:W-:Y:S01]  /*20b0*/  LOP3.LUT R0, R0, 0xfffffe00, R3, 0xf8, !PT ;  /* 0xfffffe0000007812 */ /* 0x000fe200078ef803 */
[----:B------:R-:W-:Y:S01]  /*20c0*/  IMAD.IADD R167, R19, 0x1, R167 ;  /* 0x0000000113a77824 */ /* 0x000fe200078e02a7 */
[----:B------:R-:W-:Y:S01]  /*20d0*/  IADD3 R19, R17, UR5, RZ ;  /* 0x0000000511137c10 */ /* 0x000fe2000fffe0ff */
[----:B--2---:R-:W-:Y:S01]  /*20e0*/  IMAD.WIDE R20, R21, 0x40, R14 ;  /* 0x0000004015147825 */ /* 0x004fe200078e020e */
[----:B------:R-:W-:-:S02]  /*20f0*/  SEL R7, R7, 0xfffffff0, !P1 ;  /* 0xfffffff007077807 */ /* 0x000fc40004800000 */
[----:B------:R-:W-:Y:S01]  /*2100*/  SEL R5, R5, 0xffffffe0, !P2 ;  /* 0xffffffe005057807 */ /* 0x000fe20005000000 */
[----:B------:R-:W-:Y:S02]  /*2110*/  IMAD.MOV.U32 R166, RZ, RZ, R18 ;  /* 0x000000ffffa67224 */ /* 0x000fe400078e0012 */
        /* <DEDUP_REMOVED lines=41> */
.L_x_3987:
[----:B------:R-:W-:Y:S05]  /*23b0*/  BSYNC B0 ;  /* 0x0000000000007941 */ /* 0x000fea0003800000 */
.L_x_3986:
        /* <DEDUP_REMOVED lines=45> */
.L_x_3989:
[----:B------:R-:W-:Y:S05]  /*2690*/  BSYNC B0 ;  /* 0x0000000000007941 */ /* 0x000fea0003800000 */
.L_x_3988:
        /* <DEDUP_REMOVED lines=45> */
.L_x_3991:
[----:B------:R-:W-:Y:S05]  /*2970*/  BSYNC B0 ;  /* 0x0000000000007941 */ /* 0x000fea0003800000 */
.L_x_3990:
        /* <DEDUP_REMOVED lines=44> */
.L_x_3993:
[----:B------:R-:W-:Y:S05]  /*2c40*/  BSYNC B0 ;  /* 0x0000000000007941 */ /* 0x000fea0003800000 */
.L_x_3992:
        /* <DEDUP_REMOVED lines=39> */
.L_x_3995:
[----:B------:R-:W-:Y:S05]  /*2ec0*/  BSYNC B0 ;  /* 0x0000000000007941 */ /* 0x000fea0003800000 */
.L_x_3994:
        /* <DEDUP_REMOVED lines=41> */
.L_x_3997:
[----:B------:R-:W-:Y:S05]  /*3160*/  BSYNC B0 ;  /* 0x0000000000007941 */ /* 0x000fea0003800000 */
.L_x_3996:
        /* <DEDUP_REMOVED lines=40> */
.L_x_3999:
[----:B------:R-:W-:Y:S05]  /*33f0*/  BSYNC B0 ;  /* 0x0000000000007941 */ /* 0x000fea0003800000 */
.L_x_3998:
[----:B------:R-:W-:Y:S01]  /*3400*/  ISETP.GE.AND P0, PT, R3, UR9, PT ;  /* 0x0000000903007c0c */ /* 0x000fe2000bf06270 */
[----:B------:R-:W-:-:S12]  /*3410*/  BSSY B0, `(.L_x_4000) ;  /* 0x0000027000007945 */ /* 0x000fd80003800000 */
[----:B------:R-:W-:Y:S05]  /*3420*/  @P0 BRA `(.L_x_4001) ;  /* 0x0000025000000947 */ /* 0x000fea0003800000 */
[----:B------:R-:W-:Y:S01]  /*3430*/  ISETP.GE.AND P6, PT, R240, c[0x0][0x220], PT ;  /* 0x00008800f0007a0c */ /* 0x000fe20003fc6270 */
[----:B-1----:R-:W-:Y:S01]  /*3440*/  IMAD.MOV.U32 R22, RZ, RZ, c[0x0][0x198] ;  /* 0x00006600ff167624 */ /* 0x002fe200078e00ff */
[----:B------:R-:W-:Y:S01]  /*3450*/  ISETP.GE.AND P5, PT, R237, c[0x0][0x220], PT ;  /* 0x00008800ed007a0c */ /* 0x000fe20003fa6270 */
[----:B------:R-:W-:Y:S01]  /*3460*/  ULDC UR4, c[0x0][0x19c] ;  /* 0x0000670000047ab9 */ /* 0x000fe20000000800 */
[----:B------:R-:W-:Y:S01]  /*3470*/  ISETP.GE.AND P3, PT, R236, c[0x0][0x220], PT ;  /* 0x00008800ec007a0c */ /* 0x000fe20003f66270 */
[----:B------:R-:W-:Y:S01]  /*3480*/  UIMAD UR4, UR4, 0x30, URZ ;  /* 0x00000030040478a4 */ /* 0x000fe2000f8e023f */
[----:B------:R-:W-:Y:S01]  /*3490*/  ISETP.GE.AND P1, PT, R235, c[0x0][0x220], PT ;  /* 0x00008800eb007a0c */ /* 0x000fe20003f26270 */
[----:B------:R-:W-:-:S05]  /*34a0*/  IMAD.WIDE.U32 R22, R22, 0x30, R166 ;  /* 0x0000003016167825 */ /* 0x000fca00078e00a6 */
[----:B--2---:R-:W-:Y:S01]  /*34b0*/  IADD3 R12, R23, UR4, RZ ;  /* 0x00000004170c7c10 */ /* 0x004fe2000fffe0ff */
[----:B------:R1:W-:Y:S01]  /*34c0*/  @P6 STS.128 [R238+0x9800], RZ ;  /* 0x009800ffee006388 */ /* 0x0003e20000000c00 */
[C---:B------:R-:W-:Y:S02]  /*34d0*/  @!P6 LEA R24, P0, R22.reuse, c[0x0][0x168], 0x1 ;  /* 0x00005a001618ea11 */ /* 0x040fe400078008ff */
[C---:B------:R-:W-:Y:S02]  /*34e0*/  @!P5 LEA R20, P4, R22.reuse, c[0x0][0x168], 0x1 ;  /* 0x00005a001614da11 */ /* 0x040fe400078808ff */
[C---:B------:R-:W-:Y:S02]  /*34f0*/  @!P3 LEA R18, P2, R22.reuse, c[0x0][0x168], 0x1 ;  /* 0x00005a001612ba11 */ /* 0x040fe400078408ff */
[C---:B------:R-:W-:Y:S02]  /*3500*/  @!P6 LEA.HI.X R25, R22.reuse, c[0x0][0x16c], R12, 0x1, P0 ;  /* 0x00005b001619ea11 */ /* 0x040fe400000f0c0c */
[----:B------:R-:W-:-:S02]  /*3510*/  @!P1 LEA R16, P0, R22, c[0x0][0x168], 0x1 ;  /* 0x00005a0016109a11 */ /* 0x000fc400078008ff */
[C-C-:B------:R-:W-:Y:S01]  /*3520*/  @!P5 LEA.HI.X R21, R22.reuse, c[0x0][0x16c], R12.reuse, 0x1, P4 ;  /* 0x00005b001615da11 */ /* 0x140fe200020f0c0c */
[----:B------:R-:W-:Y:S01]  /*3530*/  @!PT LDS RZ, [RZ] ;  /* 0x00000000fffff984 */ /* 0x000fe20000000800 */
[----:B------:R-:W-:Y:S01]  /*3540*/  @!PT LDS RZ, [RZ] ;  /* 0x00000000fffff984 */ /* 0x000fe20000000800 */
[----:B------:R-:W-:Y:S01]  /*3550*/  @!PT LDS RZ, [RZ] ;  /* 0x00000000fffff984 */ /* 0x000fe20000000800 */
[----:B------:R1:W-:Y:S01]  /*3560*/  @!P6 LDGSTS.E.BYPASS.LTC128B.128 [R238+0x9800], [R24.64] ;  /* 0x0980000018eeefae */ /* 0x0003e2000b901d60 */
[C-C-:B------:R-:W-:Y:S02]  /*3570*/  @!P3 LEA.HI.X R19, R22.reuse, c[0x0][0x16c], R12.reuse, 0x1, P2 ;  /* 0x00005b001613ba11 */ /* 0x140fe400010f0c0c */
[----:B------:R-:W-:Y:S01]  /*3580*/  @!P1 LEA.HI.X R17, R22, c[0x0][0x16c], R12, 0x1, P0 ;  /* 0x00005b0016119a11 */ /* 0x000fe200000f0c0c */
        /* <DEDUP_REMOVED lines=14> */
[----:B------:R1:W-:Y:S02]  /*3670*/  @!P1 LDGSTS.E.BYPASS.LTC128B.128 [R238+0xf800], [R16.64+0x180] ;  /* 0x0f80018010ee9fae */ /* 0x0003e4000b901d60 */
.L_x_4001:
[----:B------:R-:W-:Y:S05]  /*3680*/  BSYNC B0 ;  /* 0x0000000000007941 */ /* 0x000fea0003800000 */
.L_x_4000:
[----:B------:R-:W-:Y:S01]  /*3690*/  USHF.R.S32.HI UR7, URZ, 0x1f, UR13 ;  /* 0x0000001f3f077899 */ /* 0x000fe2000801140d */
[----:B------:R-:W0:Y:S01]  /*36a0*/  LDGDEPBAR ;  /* 0x00000000000079af */ /* 0x000e220000000000 */
[----:B------:R-:W-:-:S02]  /*36b0*/  ULDC.64 UR4, c[0x0][0x320] ;  /* 0x0000c80000047ab9 */ /* 0x000fc40000000a00 */
[----:B------:R-:W-:Y:S02]  /*36c0*/  UIMAD UR7, UR7, UR4, URZ ;  /* 0x00000004070772a4 */ /* 0x000fe4000f8e023f */
[----:B------:R-:W-:Y:S02]  /*36d0*/  UIMAD.WIDE.U32 UR14, UR13, UR4, UR14 ;  /* 0x000000040d0e72a5 */ /* 0x000fe4000f8e000e */
[----:B------:R-:W-:-:S03]  /*36e0*/  UIMAD UR7, UR13, UR5, UR7 ;  /* 0x000000050d0772a4 */ /* 0x000fc6000f8e0207 */
[----:B------:R-:W-:Y:S02]  /*36f0*/  ULDC.64 UR4, c[0x0][0x318] ;  /* 0x0000c60000047ab9 */ /* 0x000fe40000000a00 */
[----:B------:R-:W-:Y:S02]  /*3700*/  ULEA UR4, UP0, UR14, UR4, 0x2 ;  /* 0x000000040e047291 */ /* 0x000fe4000f80103f */
[----:B------:R-:W-:-:S04]  /*3710*/  UIADD3 UR7, UR15, UR7, URZ ;  /* 0x000000070f077290 */ /* 0x000fc8000fffe03f */
[----:B------:R-:W-:Y:S01]  /*3720*/  ULEA.HI.X UR5, UR14, UR5, UR7, 0x2, UP0 ;  /* 0x000000050e057291 */ /* 0x000fe200080f1407 */
[----:B-1----:R-:W-:-:S05]  /*3730*/  IMAD.U32 R16, RZ, RZ, UR4 ;  /* 0x00000004ff107e24 */ /* 0x002fca000f8e00ff */
[----:B------:R-:W-:Y:S01]  /*3740*/  IMAD.U32 R17, RZ, RZ, UR5 ;  /* 0x00000005ff117e24 */ /* 0x000fe2000f8e00ff */
[----:B------:R-:W-:-:S04]  /*3750*/  DEPBAR.LE SB0, 0x0 ;  /* 0x000080000000791a */ /* 0x000fc80000000000 */
[----:B--2---:R-:W2:Y:S04]  /*3760*/  LDG.E R13, [R16.64] ;  /* 0x00000020100d7981 */ /* 0x004ea8000c1e1900 */
[----:B------:R-:W-:Y:S01]  /*3770*/  BAR.SYNC.DEFER_BLOCKING 0x0 ;  /* 0x0000000000007b1d */ /* 0x000fe20000010000 */
[----:B------:R-:W-:Y:S02]  /*3780*/  ISETP.GE.AND P1, PT, R14, UR9, PT ;  /* 0x000000090e007c0c */ /* 0x000fe4000bf26270 */
[----:B------:R-:W-:-:S03]  /*3790*/  LEA R250, P0, R10, c[0x0][0x170], 0x1 ;  /* 0x00005c000afa7a11 */ /* 0x000fc600078008ff */
[----:B------:R-:W2:Y:S01]  /*37a0*/  MUFU.RCP R12, c[0x0][0x238] ;  /* 0x00008e00000c7b08 */ /* 0x000ea20000001000 */
[----:B------:R-:W-:Y:S01]  /*37b0*/  BSSY B0, `(.L_x_4002) ;  /* 0x0000024000007945 */ /* 0x000fe20003800000 */
[----:B------:R-:W-:-:S06]  /*37c0*/  LEA.HI.X R251, R10, c[0x0][0x174], R9, 0x1, P0 ;  /* 0x00005d000afb7a11 */ /* 0x000fcc00000f0c09 */
[----:B------:R1:W-:Y:S04]  /*37d0*/  @P1 STS.128 [R238+0x10000], RZ ;  /* 0x010000ffee001388 */ /* 0x0003e80000000c00 */
[----:B------:R1:W-:Y:S04]  /*37e0*/  @P1 STS.128 [R238+0x12000], RZ ;  /* 0x012000ffee001388 */ /* 0x0003e80000000c00 */
[----:B------:R1:W-:Y:S04]  /*37f0*/  @P1 STS.128 [R238+0x14000], RZ ;  /* 0x014000ffee001388 */ /* 0x0003e80000000c00 */
[----:B------:R1:W-:Y:S01]  /*3800*/  @P1 STS.128 [R238+0x16000], RZ ;  /* 0x016000ffee001388 */ /* 0x0003e20000000c00 */
[----:B--2---:R-:W-:-:S04]  /*3810*/  FMUL.FTZ R12, R13, R12 ;  /* 0x0000000c0d0c7220 */ /* 0x004fc80000410000 */
[----:B------:R1:W2:Y:S01]  /*3820*/  R2UR UR4, R12 ;  /* 0x000000000c0473c2 */ /* 0x0002a200000e0000 */
[----:B------:R-:W-:Y:S05]  /*3830*/  @P1 BRA `(.L_x_4003) ;  /* 0x000001b000001947 */ /* 0x000fea0003800000 */
[----:B------:R-:W-:Y:S02]  /*3840*/  ISETP.GE.AND P2, PT, R237, c[0x0][0x220], PT ;  /* 0x00008800ed007a0c */ /* 0x000fe40003f46270 */
[----:B------:R-:W-:Y:S02]  /*3850*/  ISETP.GE.AND P3, PT, R240, c[0x0][0x220], PT ;  /* 0x00008800f0007a0c */ /* 0x000fe40003f66270 */
[----:B------:R-:W-:Y:S02]  /*3860*/  ISETP.GE.AND P1, PT, R236, c[0x0][0x220], PT ;  /* 0x00008800ec007a0c */ /* 0x000fe40003f26270 */
[----:B------:R-:W-:-:S07]  /*3870*/  ISETP.GE.AND P0, PT, R235, c[0x0][0x220], PT ;  /* 0x00008800eb007a0c */ /* 0x000fce0003f06270 */
[----:B-1----:R-:W-:Y:S02]  /*3880*/  @!P2 IMAD.MOV.U32 R12, RZ, RZ, R250 ;  /* 0x000000ffff0ca224 */ /* 0x002fe400078e00fa */
        /* <DEDUP_REMOVED lines=22> */
.L_x_4003:
[----:B------:R-:W-:Y:S05]  /*39f0*/  BSYNC B0 ;  /* 0x0000000000007941 */ /* 0x000fea0003800000 */
.L_x_4002:
        /* <DEDUP_REMOVED lines=8> */
[----:B-1----:R-:W-:Y:S01]  /*3a80*/  IMAD.U32 R13, RZ, RZ, UR21 ;  /* 0x00000015ff0d7e24 */ /* 0x002fe2000f8e00ff */
        /* <DEDUP_REMOVED lines=36> */
.L_x_4005:
[----:B------:R-:W-:Y:S05]  /*3cd0*/  BSYNC B0 ;  /* 0x0000000000007941 */ /* 0x000fea0003800000 */
.L_x_4004:
        /* <DEDUP_REMOVED lines=48> */
.L_x_4007:
[----:B------:R-:W-:Y:S05]  /*3fe0*/  BSYNC B0 ;  /* 0x0000000000007941 */ /* 0x000fea0003800000 */
.L_x_4006:
[----:B------:R-:W-:Y:S01]  /*3ff0*/  ISETP.GE.AND P0, PT, R3, UR9, PT ;  /* 0x0000000903007c0c */ /* 0x000fe2000bf06270 */
[----:B------:R-:W-:Y:S01]  /*4000*/  BSSY B0, `(.L_x_4008) ;  /* 0x0000030000007945 */ /* 0x000fe20003800000 */
[----:B------:R-:W-:-:S05]  /*4010*/  LOP3.LUT R4, R8, 0xffffffe0, RZ, 0xc0, !PT ;  /* 0xffffffe008047812 */ /* 0x000fca00078ec0ff */
[----:B------:R-:W-:-:S06]  /*4020*/  IMAD.IADD R3, R165, 0x1, -R4 ;  /* 0x00000001a5037824 */ /* 0x000fcc00078e0a04 */
        /* <DEDUP_REMOVED lines=45> */
.L_x_4009:
[----:B------:R-:W-:Y:S05]  /*4300*/  BSYNC B0 ;  /* 0x0000000000007941 */ /* 0x000fea0003800000 */
.L_x_4008:
[C---:B------:R-:W-:Y:S01]  /*4310*/  IMAD.SHL.U32 R4, R2.reuse, 0x40, RZ ;  /* 0x0000004002047824 */ /* 0x040fe200078e00ff */
[----:B------:R-:W-:Y:S01]  /*4320*/  R2P PR, R2, 0x6 ;  /* 0x0000000602007804 */ /* 0x000fe20000000000 */
[----:B------:R-:W-:Y:S01]  /*4330*/  IMAD.SHL.U32 R14, R14, 0x8, RZ ;  /* 0x000000080e0e7824 */ /* 0x000fe200078e00ff */
[----:B------:R-:W0:Y:S01]  /*4340*/  LDGDEPBAR ;  /* 0x00000000000079af */ /* 0x000e220000000000 */
[----:B------:R-:W-:Y:S01]  /*4350*/  IMAD R234, R85, 0x400, R0 ;  /* 0x0000040055ea7824 */ /* 0x000fe200078e0200 */
[----:B------:R-:W-:Y:S01]  /*4360*/  LOP3.LUT R9, R4, 0x1c0, RZ, 0xc0, !PT ;  /* 0x000001c004097812 */ /* 0x000fe200078ec0ff */
[----:B------:R-:W-:Y:S02]  /*4370*/  UISETP.GE.AND UP0, UPT, UR26, 0x2, UPT ;  /* 0x000000021a00788c */ /* 0x000fe4000bf06270 */
[----:B------:R-:W-:Y:S01]  /*4380*/  IMAD.SHL.U32 R234, R234, 0x2, RZ ;  /* 0x00000002eaea7824 */ /* 0x000fe200078e00ff */
[----:B------:R-:W-:Y:S02]  /*4390*/  LOP3.LUT R4, R9, 0x8, R14, 0xf8, !PT ;  /* 0x0000000809047812 */ /* 0x000fe400078ef80e */
[----:B------:R-:W-:Y:S01]  /*43a0*/  SHF.R.U32.HI R9, RZ, 0x3, R9 ;  /* 0x00000003ff097819 */ /* 0x000fe20000011609 */
[--C-:B------:R-:W-:Y:S01]  /*43b0*/  IMAD R232, R7, 0x2, R234.reuse ;  /* 0x0000000207e87824 */ /* 0x100fe200078e02ea */
[----:B------:R-:W-:Y:S01]  /*43c0*/  LDSM.16.M88.4 R80, [R234+0x2000] ;  /* 0x00200000ea50783b */ /* 0x000fe20000000200 */
[C---:B------:R-:W-:Y:S01]  /*43d0*/  IMAD R230, R5.reuse, 0x2, R234 ;  /* 0x0000000205e67824 */ /* 0x040fe200078e02ea */
[----:B------:R-:W-:Y:S01]  /*43e0*/  LOP3.LUT R4, R4, R9, RZ, 0x3c, !PT ;  /* 0x0000000904047212 */ /* 0x000fe200078e3cff */
[----:B------:R-:W-:Y:S01]  /*43f0*/  IMAD R229, R5, 0x2, R232 ;  /* 0x0000000205e57824 */ /* 0x000fe200078e02e8 */
[----:B-1----:R-:W-:Y:S03]  /*4400*/  LDSM.16.M88.4 R8, [R234] ;  /* 0x00000000ea08783b */ /* 0x002fe60000000200 */
[----:B------:R-:W-:Y:S01]  /*4410*/  IMAD R233, R233, 0x200, R4 ;  /* 0x00000200e9e97824 */ /* 0x000fe200078e0204 */
[----:B------:R-:W-:Y:S03]  /*4420*/  LDSM.16.M88.4 R32, [R232] ;  /* 0x00000000e820783b */ /* 0x000fe60000000200 */
[----:B------:R-:W-:Y:S01]  /*4430*/  IMAD.SHL.U32 R233, R233, 0x2, RZ ;  /* 0x00000002e9e97824 */ /* 0x000fe200078e00ff */
[----:B------:R-:W-:Y:S04]  /*4440*/  LDSM.16.M88.4 R44, [R230] ;  /* 0x00000000e62c783b */ /* 0x000fe80000000200 */
[----:B------:R-:W1:Y:S01]  /*4450*/  LDSM.16.M88.4 R60, [R233+0x8800] ;  /* 0x00880000e93c783b */ /* 0x000e620000000200 */
[----:B------:R-:W-:-:S02]  /*4460*/  IADD3 R2, R233, 0x8000, RZ ;  /* 0x00008000e9027810 */ /* 0x000fc40007ffe0ff */
[----:B------:R-:W-:Y:S01]  /*4470*/  IADD3 R231, R233, 0x8020, RZ ;  /* 0x00008020e9e77810 */ /* 0x000fe20007ffe0ff */
[----:B------:R-:W5:Y:S01]  /*4480*/  LDSM.16.M88.4 R16, [R233+0x8000] ;  /* 0x00800000e910783b */ /* 0x000f620000000200 */
[----:B------:R-:W-:Y:S01]  /*4490*/  @P1 IADD3 R231, R2, -0x20, RZ ;  /* 0xffffffe002e71810 */ /* 0x000fe20007ffe0ff */
[----:B------:R-:W-:Y:S02]  /*44a0*/  IMAD.MOV.U32 R2, RZ, RZ, 0x40 ;  /* 0x00000040ff027424 */ /* 0x000fe400078e00ff */
[----:B------:R-:W3:Y:S01]  /*44b0*/  LDSM.16.M88.4 R52, [R233+0x9000] ;  /* 0x00900000e934783b */ /* 0x000ee20000000200 */
[C---:B------:R-:W-:Y:S02]  /*44c0*/  IADD3 R223, R231.reuse, 0x800, RZ ;  /* 0x00000800e7df7810 */ /* 0x040fe40007ffe0ff */
[----:B------:R-:W-:Y:S01]  /*44d0*/  SEL R2, R2, 0xffffffc0, !P2 ;  /* 0xffffffc002027807 */ /* 0x000fe20005000000 */
[----:B------:R-:W4:Y:S01]  /*44e0*/  LDSM.16.M88.4 R28, [R233+0x9800] ;  /* 0x00980000e91c783b */ /* 0x000f220000000200 */
[----:B------:R-:W-:-:S02]  /*44f0*/  IADD3 R222, R231, 0x1000, RZ ;  /* 0x00001000e7de7810 */ /* 0x000fc40007ffe0ff */
[----:B------:R-:W-:Y:S01]  /*4500*/  IADD3 R221, R231, 0x1800, RZ ;  /* 0x00001800e7dd7810 */ /* 0x000fe20007ffe0ff */
[----:B------:R-:W2:Y:S01]  /*4510*/  LDSM.16.M88.4 R24, [R231+0x800] ;  /* 0x00080000e718783b */ /* 0x000ea20000000200 */
[----:B------:R-:W-:Y:S01]  /*4520*/  IMAD.IADD R227, R233, 0x1, R2 ;  /* 0x00000001e9e37824 */ /* 0x000fe200078e0202 */
[C---:B------:R-:W-:Y:S01]  /*4530*/  IADD3 R219, R231.reuse, 0x2000, RZ ;  /* 0x00002000e7db7810 */ /* 0x040fe20007ffe0ff */
[----:B------:R-:W-:Y:S01]  /*4540*/  IMAD.IADD R220, R2, 0x1, R231 ;  /* 0x0000000102dc7824 */ /* 0x000fe200078e02e7 */
[----:B------:R-:W2:Y:S01]  /*4550*/  LDSM.16.M88.4 R36, [R231] ;  /* 0x00000000e724783b */ /* 0x000ea20000000200 */
[----:B------:R-:W-:Y:S02]  /*4560*/  SHF.R.S32.HI R2, RZ, 0x1f, R3 ;  /* 0x0000001fff027819 */ /* 0x000fe40000011403 */
[----:B------:R-:W-:Y:S01]  /*4570*/  IADD3 R218, R231, 0x2800, RZ ;  /* 0x00002800e7da7810 */ /* 0x000fe20007ffe0ff */
[----:B------:R-:W2:Y:S01]  /*4580*/  LDSM.16.M88.4 R12, [R231+0x1000] ;  /* 0x00100000e70c783b */ /* 0x000ea20000000200 */
[----:B------:R-:W-:Y:S01]  /*4590*/  LEA.HI R3, R2, R3, RZ, 0x2 ;  /* 0x0000000302037211 */ /* 0x000fe200078f10ff */
[----:B------:R-:W-:Y:S01]  /*45a0*/  IMAD.SHL.U32 R2, R165, 0x2, RZ ;  /* 0x00000002a5027824 */ /* 0x000fe200078e00ff */
[----:B------:R-:W-:Y:S01]  /*45b0*/  IADD3 R217, R231, 0x3000, RZ ;  /* 0x00003000e7d97810 */ /* 0x000fe20007ffe0ff */
[----:B------:R-:W2:Y:S01]  /*45c0*/  LDSM.16.M88.4 R72, [R231+0x1800] ;  /* 0x00180000e748783b */ /* 0x000ea20000000200 */
[----:B------:R-:W-:-:S02]  /*45d0*/  SHF.R.S32.HI R4, RZ, 0x2, R3 ;  /* 0x00000002ff047819 */ /* 0x000fc40000011403 */
[----:B------:R-:W-:Y:S01]  /*45e0*/  LOP3.LUT R3, R2, 0x6, RZ, 0xc0, !PT ;  /* 0x0000000602037812 */ /* 0x000fe200078ec0ff */
[----:B------:R-:W-:Y:S01]  /*45f0*/  LDSM.16.M88.4 R68, [R227+0x8800] ;  /* 0x00880000e344783b */ /* 0x000fe20000000200 */
[----:B------:R-:W-:Y:S01]  /*4600*/  IADD3 R216, R231, 0x3800, RZ ;  /* 0x00003800e7d87810 */ /* 0x000fe20007ffe0ff */
[----:B------:R-:W-:Y:S01]  /*4610*/  IMAD R2, R85, 0x10, R4 ;  /* 0x0000001055027824 */ /* 0x000fe200078e0204 */
[C---:B------:R-:W-:Y:S01]  /*4620*/  IADD3 R215, R231.reuse, 0x4000, RZ ;  /* 0x00004000e7d77810 */ /* 0x040fe20007ffe0ff */
[----:B------:R-:W-:Y:S01]  /*4630*/  LDSM.16.M88.4 R40, [R227+0x9000] ;  /* 0x00900000e328783b */ /* 0x000fe20000000200 */
[C---:B------:R-:W-:Y:S02]  /*4640*/  IADD3 R214, R231.reuse, 0x4800, RZ ;  /* 0x00004800e7d67810 */ /* 0x040fe40007ffe0ff */
[----:B------:R-:W-:Y:S01]  /*4650*/  IADD3 R2, R2, UR12, RZ ;  /* 0x0000000c02027c10 */ /* 0x000fe2000fffe0ff */
[----:B-1----:R-:W-:Y:S01]  /*4660*/  HMMA.16816.F32 R64, R8, R60, RZ ;  /* 0x0000003c0840723c */ /* 0x002fe200000018ff */
[----:B------:R-:W-:Y:S01]  /*4670*/  LDSM.16.M88.4 R76, [R233+0xa800] ;  /* 0x00a80000e94c783b */ /* 0x000fe20000000200 */
[----:B------:R-:W-:-:S02]  /*4680*/  IADD3 R213, R231, 0x5000, RZ ;  /* 0x00005000e7d57810 */ /* 0x000fc40007ffe0ff */
[C---:B------:R-:W-:Y:S02]  /*4690*/  IADD3 R212, R231.reuse, 0x5800, RZ ;  /* 0x00005800e7d47810 */ /* 0x040fe40007ffe0ff */
[C---:B------:R-:W-:Y:S02]  /*46a0*/  IADD3 R211, R231.reuse, 0x6000, RZ ;  /* 0x00006000e7d37810 */ /* 0x040fe40007ffe0ff */
[----:B------:R-:W-:Y:S01]  /*46b0*/  HMMA.16816.F32 R60, R8, R62, RZ ;  /* 0x0000003e083c723c */ /* 0x000fe200000018ff */
[C---:B------:R-:W-:Y:S02]  /*46c0*/  IADD3 R210, R231.reuse, 0x6800, RZ ;  /* 0x00006800e7d27810 */ /* 0x040fe40007ffe0ff */
[C---:B------:R-:W-:Y:S02]  /*46d0*/  IADD3 R209, R231.reuse, 0x7000, RZ ;  /* 0x00007000e7d17810 */ /* 0x040fe40007ffe0ff */
[----:B------:R-:W-:-:S03]  /*46e0*/  IADD3 R208, R231, 0x7800, RZ ;  /* 0x00007800e7d07810 */ /* 0x000fc60007ffe0ff */
[C---:B-----5:R-:W-:Y:S08]  /*46f0*/  HMMA.16816.F32 R20, R8.reuse, R16, RZ ;  /* 0x000000100814723c */ /* 0x060ff000000018ff */
[C---:B---3--:R-:W-:Y:S08]  /*4700*/  HMMA.16816.F32 R56, R8.reuse, R52, RZ ;  /* 0x000000340838723c */ /* 0x048ff000000018ff */
[C---:B------:R-:W-:Y:S08]  /*4710*/  HMMA.16816.F32 R16, R8.reuse, R18, RZ ;  /* 0x000000120810723c */ /* 0x040ff000000018ff */
[C---:B------:R-:W-:Y:S08]  /*4720*/  HMMA.16816.F32 R52, R8.reuse, R54, RZ ;  /* 0x000000360834723c */ /* 0x040ff000000018ff */
[C---:B----4-:R-:W-:Y:S08]  /*4730*/  HMMA.16816.F32 R48, R8.reuse, R28, RZ ;  /* 0x0000001c0830723c */ /* 0x050ff000000018ff */
[----:B------:R-:W-:Y:S01]  /*4740*/  HMMA.16816.F32 R8, R8, R30, RZ ;  /* 0x0000001e0808723c */ /* 0x000fe200000018ff */
[----:B------:R-:W1:Y:S07]  /*4750*/  LDSM.16.M88.4 R28, [R227+0x8000] ;  /* 0x00800000e31c783b */ /* 0x000e6e0000000200 */
[C---:B--2---:R-:W-:Y:S08]  /*4760*/  HMMA.16816.F32 R64, R32.reuse, R24, R64 ;  /* 0x000000182040723c */ /* 0x044ff00000001840 */
[C---:B------:R-:W-:Y:S01]  /*4770*/  HMMA.16816.F32 R60, R32.reuse, R26, R60 ;  /* 0x0000001a203c723c */ /* 0x040fe2000000183c */
[----:B------:R-:W2:Y:S07]  /*4780*/  LDSM.16.M88.4 R24, [R227+0x9800] ;  /* 0x00980000e318783b */ /* 0x000eae0000000200 */
[C---:B------:R-:W-:Y:S08]  /*4790*/  HMMA.16816.F32 R20, R32.reuse, R36, R20 ;  /* 0x000000242014723c */ /* 0x040ff00000001814 */
[C---:B------:R-:W-:Y:S01]  /*47a0*/  HMMA.16816.F32 R16, R32.reuse, R38, R16 ;  /* 0x000000262010723c */ /* 0x040fe20000001810 */
[----:B------:R-:W-:Y:S07]  /*47b0*/  LDSM.16.M88.4 R36, [R220] ;  /* 0x00000000dc24783b */ /* 0x000fee0000000200 */
[C---:B------:R-:W-:Y:S08]  /*47c0*/  HMMA.16816.F32 R56, R32.reuse, R12, R56 ;  /* 0x0000000c2038723c */ /* 0x040ff00000001838 */
[C---:B------:R-:W-:Y:S01]  /*47d0*/  HMMA.16816.F32 R52, R32.reuse, R14, R52 ;  /* 0x0000000e2034723c */ /* 0x040fe20000001834 */
[----:B------:R-:W3:Y:S07]  /*47e0*/  LDSM.16.M88.4 R12, [R229] ;  /* 0x00000000e50c783b */ /* 0x000eee0000000200 */
[C---:B------:R-:W-:Y:S08]  /*47f0*/  HMMA.16816.F32 R48, R32.reuse, R72, R48 ;  /* 0x000000482030723c */ /* 0x040ff00000001830 */
        /* <DEDUP_REMOVED lines=12> */
[C---:B--2---:R-:W-:Y:S08]  /*48c0*/  HMMA.16816.F32 R48, R44.reuse, R24, R48 ;  /* 0x000000182c30723c */ /* 0x044ff00000001830 */
[----:B------:R-:W-:Y:S01]  /*48d0*/  HMMA.16816.F32 R44, R44, R26, R8 ;  /* 0x0000001a2c2c723c */ /* 0x000fe20000001808 */
[----:B------:R-:W2:Y:S04]  /*48e0*/  LDSM.16.M88.4 R24, [R220+0x1800] ;  /* 0x00180000dc18783b */ /* 0x000ea80000000200 */
[----:B------:R-:W5:Y:S03]  /*48f0*/  LDSM.16.M88.4 R8, [R233+0xa000] ;  /* 0x00a00000e908783b */ /* 0x000f660000000200 */
[C---:B---3--:R-:W-:Y:S08]  /*4900*/  HMMA.16816.F32 R20, R12.reuse, R36, R20 ;  /* 0x000000240c14723c */ /* 0x048ff00000001814 */
[C---:B------:R-:W-:Y:S01]  /*4910*/  HMMA.16816.F32 R16, R12.reuse, R38, R16 ;  /* 0x000000260c10723c */ /* 0x040fe20000001810 */
[----:B------:R-:W3:Y:S07]  /*4920*/  LDSM.16.M88.4 R36, [R231+0x2000] ;  /* 0x00200000e724783b */ /* 0x000eee0000000200 */
[C---:B----4-:R-:W-:Y:S08]  /*4930*/  HMMA.16816.F32 R64, R12.reuse, R32, R64 ;  /* 0x000000200c40723c */ /* 0x050ff00000001840 */
[C---:B------:R-:W-:Y:S01]  /*4940*/  HMMA.16816.F32 R60, R12.reuse, R34, R60 ;  /* 0x000000220c3c723c */ /* 0x040fe2000000183c */
[----:B------:R-:W4:Y:S07]  /*4950*/  LDSM.16.M88.4 R32, [R231+0x2800] ;  /* 0x00280000e720783b */ /* 0x000f2e0000000200 */
[C---:B-1----:R-:W-:Y:S08]  /*4960*/  HMMA.16816.F32 R56, R12.reuse, R28, R56 ;  /* 0x0000001c0c38723c */ /* 0x042ff00000001838 */
[C---:B--2---:R-:W-:Y:S08]  /*4970*/  HMMA.16816.F32 R48, R12.reuse, R24, R48 ;  /* 0x000000180c30723c */ /* 0x044ff00000001830 */
[C---:B------:R-:W-:Y:S01]  /*4980*/  HMMA.16816.F32 R44, R12.reuse, R26, R44 ;  /* 0x0000001a0c2c723c */ /* 0x040fe2000000182c */
[----:B------:R-:W1:Y:S07]  /*4990*/  LDSM.16.M88.4 R24, [R231+0x3800] ;  /* 0x00380000e718783b */ /* 0x000e6e0000000200 */
[----:B------:R-:W-:Y:S01]  /*49a0*/  HMMA.16816.F32 R52, R12, R30, R52 ;  /* 0x0000001e0c34723c */ /* 0x000fe20000001834 */
[----:B------:R-:W2:Y:S04]  /*49b0*/  LDSM.16.M88.4 R28, [R231+0x3000] ;  /* 0x00300000e71c783b */ /* 0x000ea80000000200 */
[----:B------:R-:W-:Y:S03]  /*49c0*/  LDSM.16.M88.4 R12, [R230+0x2000] ;  /* 0x00200000e60c783b */ /* 0x000fe60000000200 */
[C---:B-----5:R-:W-:Y:S08]  /*49d0*/  HMMA.16816.F32 R20, R80.reuse, R8, R20 ;  /* 0x000000085014723c */ /* 0x060ff00000001814 */
[C---:B------:R-:W-:Y:S01]  /*49e0*/  HMMA.16816.F32 R16, R80.reuse, R10, R16 ;  /* 0x0000000a5010723c */ /* 0x040fe20000001810 */
[----:B------:R-:W5:Y:S07]  /*49f0*/  LDSM.16.M88.4 R8, [R227+0xa000] ;  /* 0x00a00000e308783b */ /* 0x000f6e0000000200 */
[C---:B------:R-:W-:Y:S08]  /*4a00*/  HMMA.16816.F32 R64, R80.reuse, R76, R64 ;  /* 0x0000004c5040723c */ /* 0x040ff00000001840 */
[C---:B------:R-:W-:Y:S08]  /*4a10*/  HMMA.16816.F32 R60, R80.reuse, R78, R60 ;  /* 0x0000004e503c723c */ /* 0x040ff0000000183c */
[C---:B------:R-:W-:Y:S08]  /*4a20*/  HMMA.16816.F32 R48, R80.reuse, R68, R48 ;  /* 0x000000445030723c */ /* 0x040ff00000001830 */
[C---:B------:R-:W-:Y:S01]  /*4a30*/  HMMA.16816.F32 R44, R80.reuse, R70, R44 ;  /* 0x00000046502c723c */ /* 0x040fe2000000182c */
[----:B------:R-:W1:Y:S07]  /*4a40*/  LDSM.16.M88.4 R68, [R227+0xa800] ;  /* 0x00a80000e344783b */ /* 0x000e6e0000000200 */
[C---:B------:R-:W-:Y:S08]  /*4a50*/  HMMA.16816.F32 R56, R80.reuse, R72, R56 ;  /* 0x000000485038723c */ /* 0x040ff00000001838 */
[----:B------:R-:W-:Y:S08]  /*4a60*/  HMMA.16816.F32 R52, R80, R74, R52 ;  /* 0x0000004a5034723c */ /* 0x000ff00000001834 */
[C---:B---3--:R-:W-:Y:S08]  /*4a70*/  HMMA.16816.F32 R20, R40.reuse, R36, R20 ;  /* 0x000000242814723c */ /* 0x048ff00000001814 */
[C---:B------:R-:W-:Y:S01]  /*4a80*/  HMMA.16816.F32 R16, R40.reuse, R38, R16 ;  /* 0x000000262810723c */ /* 0x040fe20000001810 */
[----:B------:R-:W3:Y:S07]  /*4a90*/  LDSM.16.M88.4 R36, [R227+0xb000] ;  /* 0x00b00000e324783b */ /* 0x000eee0000000200 */
[C---:B----4-:R-:W-:Y:S08]  /*4aa0*/  HMMA.16816.F32 R64, R40.reuse, R32, R64 ;  /* 0x000000202840723c */ /* 0x050ff00000001840 */
        /* <DEDUP_REMOVED lines=8> */
[----:B------:R-:W-:Y:S03]  /*4b30*/  LDSM.16.M88.4 R40, [R220+0x3000] ;  /* 0x00300000dc28783b */ /* 0x000fe60000000200 */
[C---:B-----5:R-:W-:Y:S08]  /*4b40*/  HMMA.16816.F32 R20, R12.reuse, R8, R20 ;  /* 0x000000080c14723c */ /* 0x060ff00000001814 */
[C---:B------:R-:W-:Y:S01]  /*4b50*/  HMMA.16816.F32 R16, R12.reuse, R10, R16 ;  /* 0x0000000a0c10723c */ /* 0x040fe20000001810 */
[----:B------:R-:W4:Y:S07]  /*4b60*/  LDSM.16.M88.4 R8, [R220+0x2800] ;  /* 0x00280000dc08783b */ /* 0x000f2e0000000200 */
[C---:B------:R-:W-:Y:S08]  /*4b70*/  HMMA.16816.F32 R64, R12.reuse, R68, R64 ;  /* 0x000000440c40723c */ /* 0x040ff00000001840 */
[C---:B------:R-:W-:Y:S01]  /*4b80*/  HMMA.16816.F32 R60, R12.reuse, R70, R60 ;  /* 0x000000460c3c723c */ /* 0x040fe2000000183c */
[----:B------:R-:W5:Y:S07]  /*4b90*/  LDSM.16.M88.4 R68, [R220+0x3800] ;  /* 0x00380000dc44783b */ /* 0x000f6e0000000200 */
[C---:B---3--:R-:W-:Y:S08]  /*4ba0*/  HMMA.16816.F32 R56, R12.reuse, R36, R56 ;  /* 0x000000240c38723c */ /* 0x048ff00000001838 */
[C---:B------:R-:W-:Y:S01]  /*4bb0*/  HMMA.16816.F32 R72, R12.reuse, R38, R52 ;  /* 0x000000260c48723c */ /* 0x040fe20000001834 */
[----:B------:R-:W-:Y:S04]  /*4bc0*/  LDSM.16.M88.4 R52, [R234+0x4000] ;  /* 0x00400000ea34783b */ /* 0x000fe80000000200 */
[----:B------:R-:W3:Y:S03]  /*4bd0*/  LDSM.16.M88.4 R36, [R233+0xc000] ;  /* 0x00c00000e924783b */ /* 0x000ee60000000200 */
[C---:B-1----:R-:W-:Y:S08]  /*4be0*/  HMMA.16816.F32 R48, R12.reuse, R24, R48 ;  /* 0x000000180c30723c */ /* 0x042ff00000001830 */
[----:B------:R-:W-:Y:S01]  /*4bf0*/  HMMA.16816.F32 R44, R12, R26, R44 ;  /* 0x0000001a0c2c723c */ /* 0x000fe2000000182c */
[----:B------:R-:W1:Y:S04]  /*4c00*/  LDSM.16.M88.4 R12, [R233+0xc800] ;  /* 0x00c80000e90c783b */ /* 0x000e680000000200 */
[----:B------:R-:W-:Y:S03]  /*4c10*/  LDSM.16.M88.4 R24, [R231+0x4000] ;  /* 0x00400000e718783b */ /* 0x000fe60000000200 */
        /* <DEDUP_REMOVED lines=9> */
[C---:B-----5:R-:W-:Y:S08]  /*4cb0*/  HMMA.16816.F32 R48, R32.reuse, R68, R48 ;  /* 0x000000442030723c */ /* 0x060ff00000001830 */
[----:B------:R-:W-:Y:S01]  /*4cc0*/  HMMA.16816.F32 R44, R32, R70, R44 ;  /* 0x00000046202c723c */ /* 0x000fe2000000182c */
[----:B------:R-:W4:Y:S07]  /*4cd0*/  LDSM.16.M88.4 R32, [R233+0xd800] ;  /* 0x00d80000e920783b */ /* 0x000f2e0000000200 */
        /* <DEDUP_REMOVED lines=17> */
[C---:B------:R-:W-:Y:S01]  /*4df0*/  HMMA.16816.F32 R60, R28.reuse, R42, R60 ;  /* 0x0000002a1c3c723c */ /* 0x040fe2000000183c */
[----:B------:R-:W4:Y:S07]  /*4e00*/  LDSM.16.M88.4 R40, [R227+0xc800] ;  /* 0x00c80000e328783b */ /* 0x000f2e0000000200 */
[C---:B---3--:R-:W-:Y:S08]  /*4e10*/  HMMA.16816.F32 R56, R28.reuse, R36, R56 ;  /* 0x000000241c38723c */ /* 0x048ff00000001838 */
[C---:B------:R-:W-:Y:S01]  /*4e20*/  HMMA.16816.F32 R72, R28.reuse, R38, R72 ;  /* 0x000000261c48723c */ /* 0x040fe20000001848 */
[----:B------:R-:W3:Y:S07]  /*4e30*/  LDSM.16.M88.4 R36, [R227+0xd800] ;  /* 0x00d80000e324783b */ /* 0x000eee0000000200 */
[C---:B-1----:R-:W-:Y:S01]  /*4e40*/  HMMA.16816.F32 R68, R28.reuse, R12, R48 ;  /* 0x0000000c1c44723c */ /* 0x042fe20000001830 */
[----:B------:R-:W-:Y:S07]  /*4e50*/  LDSM.16.M88.4 R48, [R220+0x4000] ;  /* 0x00400000dc30783b */ /* 0x000fee0000000200 */
[----:B------:R-:W-:Y:S01]  /*4e60*/  HMMA.16816.F32 R44, R28, R14, R44 ;  /* 0x0000000e1c2c723c */ /* 0x000fe2000000182c */
[----:B------:R-:W1:Y:S04]  /*4e70*/  LDSM.16.M88.4 R12, [R220+0x4800] ;  /* 0x00480000dc0c783b */ /* 0x000e680000000200 */
[----:B------:R-:W-:Y:S03]  /*4e80*/  LDSM.16.M88.4 R28, [R233+0xe800] ;  /* 0x00e80000e91c783b */ /* 0x000fe60000000200 */
[C---:B--2---:R-:W-:Y:S08]  /*4e90*/  HMMA.16816.F32 R20, R24.reuse, R8, R20 ;  /* 0x000000081814723c */ /* 0x044ff00000001814 */
[C---:B------:R-:W-:Y:S01]  /*4ea0*/  HMMA.16816.F32 R16, R24.reuse, R10, R16 ;  /* 0x0000000a1810723c */ /* 0x040fe20000001810 */
[----:B------:R-:W2:Y:S07]  /*4eb0*/  LDSM.16.M88.4 R8, [R220+0x5000] ;  /* 0x00500000dc08783b */ /* 0x000eae0000000200 */
        /* <DEDUP_REMOVED lines=10> */
[C---:B-1----:R-:W-:Y:S08]  /*4f60*/  HMMA.16816.F32 R64, R52.reuse, R12, R64 ;  /* 0x0000000c3440723c */ /* 0x042ff00000001840 */
[C---:B------:R-:W-:Y:S01]  /*4f70*/  HMMA.16816.F32 R60, R52.reuse, R14, R60 ;  /* 0x0000000e343c723c */ /* 0x040fe2000000183c */
[----:B------:R-:W1:Y:S07]  /*4f80*/  LDSM.16.M88.4 R12, [R233+0xf800] ;  /* 0x00f80000e90c783b */ /* 0x000e6e0000000200 */
[C---:B------:R-:W-:Y:S08]  /*4f90*/  HMMA.16816.F32 R20, R52.reuse, R48, R20 ;  /* 0x000000303414723c */ /* 0x040ff00000001814 */
[C---:B------:R-:W-:Y:S01]  /*4fa0*/  HMMA.16816.F32 R16, R52.reuse, R50, R16 ;  /* 0x000000323410723c */ /* 0x040fe20000001810 */
[----:B------:R-:W-:Y:S07]  /*4fb0*/  LDSM.16.M88.4 R48, [R232+0x6000] ;  /* 0x00600000e830783b */ /* 0x000fee0000000200 */
[C---:B--2---:R-:W-:Y:S08]  /*4fc0*/  HMMA.16816.F32 R56, R52.reuse, R8, R56 ;  /* 0x000000083438723c */ /* 0x044ff00000001838 */
[C---:B---3--:R-:W-:Y:S08]  /*4fd0*/  HMMA.16816.F32 R68, R52.reuse, R24, R68 ;  /* 0x000000183444723c */ /* 0x048ff00000001844 */
[C---:B------:R-:W-:Y:S01]  /*4fe0*/  HMMA.16816.F32 R44, R52.reuse, R26, R44 ;  /* 0x0000001a342c723c */ /* 0x040fe2000000182c */
[----:B------:R-:W-:Y:S07]  /*4ff0*/  LDSM.16.M88.4 R24, [R231+0x6800] ;  /* 0x00680000e718783b */ /* 0x000fee0000000200 */
[----:B------:R-:W-:Y:S01]  /*5000*/  HMMA.16816.F32 R72, R52, R10, R72 ;  /* 0x0000000a3448723c */ /* 0x000fe20000001848 */
[----:B------:R-:W2:Y:S07]  /*5010*/  LDSM.16.M88.4 R8, [R231+0x6000] ;  /* 0x00600000e708783b */ /* 0x000eae0000000200 */
        /* <DEDUP_REMOVED lines=8> */
[----:B------:R-:W3:Y:S07]  /*50a0*/  LDSM.16.M88.4 R28, [R231+0x7000] ;  /* 0x00700000e71c783b */ /* 0x000eee0000000200 */
[C---:B--2---:R-:W-:Y:S08]  /*50b0*/  HMMA.16816.F32 R20, R48.reuse, R8, R20 ;  /* 0x000000083014723c */ /* 0x044ff00000001814 */
[----:B------:R-:W-:Y:S01]  /*50c0*/  HMMA.16816.F32 R16, R48, R10, R16 ;  /* 0x0000000a3010723c */ /* 0x000fe20000001810 */
[----:B------:R-:W2:Y:S07]  /*50d0*/  LDSM.16.M88.4 R8, [R227+0xe000] ;  /* 0x00e00000e308783b */ /* 0x000eae0000000200 */
[C---:B------:R-:W-:Y:S07]  /*50e0*/  HMMA.16816.F32 R56, R36.reuse, R40, R56 ;  /* 0x000000282438723c */ /* 0x040fee0000001838 */
[----:B------:R-:W-:Y:S01]  /*50f0*/  IMAD.U32 R40, RZ, RZ, UR26 ;  /* 0x0000001aff287e24 */ /* 0x000fe2000f8e00ff */
[----:B------:R-:W-:Y:S01]  /*5100*/  HMMA.16816.F32 R72, R36, R42, R72 ;  /* 0x0000002a2448723c */ /* 0x000fe20000001848 */
[----:B------:R-:W-:-:S02]  /*5110*/  IMAD.U32 R41, RZ, RZ, UR10 ;  /* 0x0000000aff297e24 */ /* 0x000fc4000f8e00ff */
[----:B------:R-:W-:-:S03]  /*5120*/  IMAD R40, R40, 0x40, R3 ;  /* 0x0000004028287824 */ /* 0x000fc600078e0203 */
[----:B------:R-:W-:Y:S02]  /*5130*/  IADD3 R41, R41, -UR27, R2 ;  /* 0x8000001b29297c10 */ /* 0x000fe4000fffe002 */
[C---:B------:R-:W-:Y:S01]  /*5140*/  IADD3 R38, R40.reuse, -0x38, RZ ;  /* 0xffffffc828267810 */ /* 0x040fe20007ffe0ff */
[C---:B------:R-:W-:Y:S01]  /*5150*/  HMMA.16816.F32 R64, R48.reuse, R24, R64 ;  /* 0x000000183040723c */ /* 0x040fe20000001840 */
[C---:B------:R-:W-:Y:S02]  /*5160*/  IADD3 R80, R40.reuse, -0x28, RZ ;  /* 0xffffffd828507810 */ /* 0x040fe40007ffe0ff */
[C---:B------:R-:W-:Y:S02]  /*5170*/  IADD3 R54, R40.reuse, -0x37, RZ ;  /* 0xffffffc928367810 */ /* 0x040fe40007ffe0ff */
[C---:B------:R-:W-:Y:S02]  /*5180*/  IADD3 R76, R40.reuse, -0x30, RZ ;  /* 0xffffffd0284c7810 */ /* 0x040fe40007ffe0ff */
[C---:B------:R-:W-:Y:S01]  /*5190*/  IMAD.IADD R24, R41.reuse, 0x1, -R38 ;  /* 0x0000000129187824 */ /* 0x040fe200078e0a26 */
[----:B-1----:R-:W-:Y:S01]  /*51a0*/  HMMA.16816.F32 R68, R48, R12, R68 ;  /* 0x0000000c3044723c */ /* 0x002fe20000001844 */
[----:B------:R-:W-:Y:S01]  /*51b0*/  IMAD.IADD R37, R41, 0x1, -R54 ;  /* 0x0000000129257824 */ /* 0x000fe200078e0a36 */
[----:B------:R-:W-:-:S02]  /*51c0*/  IADD3 R78, R40, -0x2f, RZ ;  /* 0xffffffd1284e7810 */ /* 0x000fc40007ffe0ff */
[----:B------:R-:W-:Y:S02]  /*51d0*/  IABS R24, R24 ;  /* 0x0000001800187213 */ /* 0x000fe40000000000 */
[----:B------:R-:W-:Y:S01]  /*51e0*/  IABS R37, R37 ;  /* 0x0000002500257213 */ /* 0x000fe20000000000 */
[----:B------:R-:W-:Y:S01]  /*51f0*/  IMAD.IADD R12, R41, 0x1, -R80 ;  /* 0x00000001290c7824 */ /* 0x000fe200078e0a50 */
[----:B------:R-:W-:Y:S01]  /*5200*/  HMMA.16816.F32 R60, R48, R26, R60 ;  /* 0x0000001a303c723c */ /* 0x000fe2000000183c */
[----:B------:R1:W-:Y:S01]  /*5210*/  I2F R39, R24 ;  /* 0x0000001800277306 */ /* 0x0003e20000201400 */
[C---:B------:R-:W-:Y:S01]  /*5220*/  IADD3 R86, R40.reuse, -0x20, RZ ;  /* 0xffffffe028567810 */ /* 0x040fe20007ffe0ff */
[----:B------:R-:W-:Y:S01]  /*5230*/  IMAD.MOV.U32 R42, RZ, RZ, R37 ;  /* 0x000000ffff2a7224 */ /* 0x000fe200078e0025 */
[----:B------:R-:W-:Y:S02]  /*5240*/  IABS R12, R12 ;  /* 0x0000000c000c7213 */ /* 0x000fe40000000000 */
[----:B------:R-:W-:-:S02]  /*5250*/  IADD3 R82, R40, -0x27, RZ ;  /* 0xffffffd928527810 */ /* 0x000fc40007ffe0ff */
[C---:B---3--:R-:W-:Y:S01]  /*5260*/  HMMA.16816.F32 R56, R48.reuse, R28, R56 ;  /* 0x0000001c3038723c */ /* 0x048fe20000001838 */
[----:B------:R-:W-:Y:S01]  /*5270*/  IMAD.MOV.U32 R43, RZ, RZ, R12 ;  /* 0x000000ffff2b7224 */ /* 0x000fe200078e000c */
[C---:B------:R-:W-:Y:S01]  /*5280*/  IADD3 R92, R40.reuse, -0x1f, RZ ;  /* 0xffffffe1285c7810 */ /* 0x040fe20007ffe0ff */
[----:B------:R-:W-:Y:S01]  /*5290*/  I2F R42, R42 ;  /* 0x0000002a002a7306 */ /* 0x000fe20000201400 */
[C---:B------:R-:W-:Y:S02]  /*52a0*/  IADD3 R88, R40.reuse, -0x8, RZ ;  /* 0xfffffff828587810 */ /* 0x040fe40007ffe0ff */
[C---:B------:R-:W-:Y:S01]  /*52b0*/  IADD3 R100, R40.reuse, -0x10, RZ ;  /* 0xfffffff028647810 */ /* 0x040fe20007ffe0ff */
[C---:B------:R-:W-:Y:S01]  /*52c0*/  IMAD.IADD R28, R41.reuse, 0x1, -R76 ;  /* 0x00000001291c7824 */ /* 0x040fe200078e0a4c */
[----:B------:R-:W-:Y:S01]  /*52d0*/  HMMA.16816.F32 R44, R48, R14, R44 ;  /* 0x0000000e302c723c */ /* 0x000fe2000000182c */
[----:B-1----:R-:W1:Y:S01]  /*52e0*/  LDSM.16.M88.4 R24, [R227+0xe800] ;  /* 0x00e80000e318783b */ /* 0x002e620000000200 */
[C---:B------:R-:W-:Y:S01]  /*52f0*/  IMAD.IADD R29, R41.reuse, 0x1, -R78 ;  /* 0x00000001291d7824 */ /* 0x040fe200078e0a4e */
[C---:B------:R-:W-:Y:S01]  /*5300*/  IADD3 R90, R40.reuse, -0xf, RZ ;  /* 0xfffffff1285a7810 */ /* 0x040fe20007ffe0ff */
[C---:B------:R-:W-:Y:S01]  /*5310*/  IMAD.IADD R55, R41.reuse, 0x1, -R100 ;  /* 0x0000000129377824 */ /* 0x040fe200078e0a64 */
[----:B------:R-:W-:Y:S01]  /*5320*/  IABS R28, R28 ;  /* 0x0000001c001c7213 */ /* 0x000fe20000000000 */
[----:B------:R-:W3:Y:S01]  /*5330*/  LDSM.16.M88.4 R12, [R227+0xf000] ;  /* 0x00f00000e30c783b */ /* 0x000ee20000000200 */
[----:B------:R-:W-:Y:S01]  /*5340*/  IADD3 R4, R40, -0x40, RZ ;  /* 0xffffffc028047810 */ /* 0x000fe20007ffe0ff */
[----:B--2---:R-:W-:Y:S01]  /*5350*/  HMMA.16816.F32 R20, R32, R8, R20 ;  /* 0x000000082014723c */ /* 0x004fe20000001814 */
[C---:B------:R-:W-:Y:S01]  /*5360*/  IMAD.IADD R53, R41.reuse, 0x1, -R90 ;  /* 0x0000000129357824 */ /* 0x040fe200078e0a5a */
[----:B------:R-:W-:Y:S01]  /*5370*/  IABS R55, R55 ;  /* 0x0000003700377213 */ /* 0x000fe20000000000 */
[----:B------:R-:W-:Y:S01]  /*5380*/  IMAD.MOV.U32 R37, RZ, RZ, R28 ;  /* 0x000000ffff257224 */ /* 0x000fe200078e001c */
[----:B------:R-:W-:Y:S01]  /*5390*/  IABS R28, R29 ;  /* 0x0000001d001c7213 */ /* 0x000fe20000000000 */
[C---:B------:R-:W-:Y:S01]  /*53a0*/  IMAD.IADD R3, R41.reuse, 0x1, -R4 ;  /* 0x0000000129037824 */ /* 0x040fe200078e0a04 */
[----:B------:R-:W-:Y:S01]  /*53b0*/  IABS R98, R53 ;  /* 0x0000003500627213 */ /* 0x000fe20000000000 */
[C---:B------:R-:W-:Y:S01]  /*53c0*/  IMAD.IADD R8, R41.reuse, 0x1, -R86 ;  /* 0x0000000129087824 */ /* 0x040fe200078e0a56 */
[----:B------:R-:W-:Y:S01]  /*53d0*/  HMMA.16816.F32 R72, R48, R30, R72 ;  /* 0x0000001e3048723c */ /* 0x000fe20000001848 */
[----:B------:R-:W-:Y:S01]  /*53e0*/  IMAD.MOV.U32 R52, RZ, RZ, R28 ;  /* 0x000000ffff347224 */ /* 0x000fe200078e001c */
[----:B------:R2:W-:Y:S01]  /*53f0*/  I2F R53, R55 ;  /* 0x0000003700357306 */ /* 0x0005e20000201400 */
[----:B------:R-:W-:Y:S01]  /*5400*/  IMAD.IADD R28, R41, 0x1, -R82 ;  /* 0x00000001291c7824 */ /* 0x000fe200078e0a52 */
[----:B------:R-:W-:-:S02]  /*5410*/  IABS R8, R8 ;  /* 0x0000000800087213 */ /* 0x000fc40000000000 */
[----:B------:R-:W-:Y:S02]  /*5420*/  IADD3 R36, R40, -0x3f, RZ ;  /* 0xffffffc128247810 */ /* 0x000fe40007ffe0ff */
[----:B------:R-:W-:Y:S01]  /*5430*/  IABS R28, R28 ;  /* 0x0000001c001c7213 */ /* 0x000fe20000000000 */
[----:B------:R-:W-:Y:S01]  /*5440*/  HMMA.16816.F32 R16, R32, R10, R16 ;  /* 0x0000000a2010723c */ /* 0x000fe20000001810 */
[----:B------:R4:W-:Y:S01]  /*5450*/  I2F R49, R8 ;  /* 0x0000000800317306 */ /* 0x0009e20000201400 */
[C---:B------:R-:W-:Y:S01]  /*5460*/  IMAD.IADD R6, R41.reuse, 0x1, -R36 ;  /* 0x0000000129067824 */ /* 0x040fe200078e0a24 */
[----:B------:R-:W-:Y:S01]  /*5470*/  IABS R3, R3 ;  /* 0x0000000300037213 */ /* 0x000fe20000000000 */
[----:B------:R-:W-:Y:S01]  /*5480*/  IMAD.MOV.U32 R48, RZ, RZ, R28 ;  /* 0x000000ffff307224 */ /* 0x000fe200078e001c */
[----:B------:R-:W-:Y:S01]  /*5490*/  ISETP.GE.AND P2, PT, R4, UR10, PT ;  /* 0x0000000a04007c0c */ /* 0x000fe2000bf46270 */
[----:B------:R-:W-:Y:S01]  /*54a0*/  IMAD.IADD R28, R41, 0x1, -R92 ;  /* 0x00000001291c7824 */ /* 0x000fe200078e0a5c */
[----:B------:R-:W-:-:S02]  /*54b0*/  IABS R6, R6 ;  /* 0x0000000600067213 */ /* 0x000fc40000000000 */
[----:B--2---:R-:W-:Y:S01]  /*54c0*/  IADD3 R55, R41, 0x8, RZ ;  /* 0x0000000829377810 */ /* 0x004fe20007ffe0ff */
[----:B------:R-:W2:Y:S01]  /*54d0*/  I2F R3, R3 ;  /* 0x0000000300037306 */ /* 0x000ea20000201400 */
[----:B------:R-:W-:Y:S02]  /*54e0*/  IABS R28, R28 ;  /* 0x0000001c001c7213 */ /* 0x000fe40000000000 */
[----:B------:R-:W-:Y:S02]  /*54f0*/  ISETP.GE.AND P1, PT, R36, UR10, PT ;  /* 0x0000000a24007c0c */ /* 0x000fe4000bf26270 */
[----:B------:R-:W-:Y:S01]  /*5500*/  ISETP.GE.AND P3, PT, R80, UR10, PT ;  /* 0x0000000a50007c0c */ /* 0x000fe2000bf66270 */
[----:B-1----:R-:W-:Y:S01]  /*5510*/  HMMA.16816.F32 R64, R32, R24, R64 ;  /* 0x000000182040723c */ /* 0x002fe20000001840 */
[----:B----4-:R-:W1:Y:S01]  /*5520*/  LDSM.16.M88.4 R8, [R227+0xf800] ;  /* 0x00f80000e308783b */ /* 0x010e620000000200 */
[----:B------:R4:W-:Y:S01]  /*5530*/  I2F R50, R28 ;  /* 0x0000001c00327306 */ /* 0x0009e20000201400 */
[C---:B------:R-:W-:Y:S01]  /*5540*/  IADD3 R96, R40.reuse, -0x18, RZ ;  /* 0xffffffe828607810 */ /* 0x040fe20007ffe0ff */
[----:B------:R-:W-:Y:S01]  /*5550*/  IMAD.IADD R80, R55, 0x1, -R80 ;  /* 0x0000000137507824 */ /* 0x000fe200078e0a50 */
[----:B------:R-:W-:-:S02]  /*5560*/  IADD3 R94, R40, -0x17, RZ ;  /* 0xffffffe9285e7810 */ /* 0x000fc40007ffe0ff */
[----:B------:R-:W-:Y:S01]  /*5570*/  IADD3 R40, R40, -0x7, RZ ;  /* 0xfffffff928287810 */ /* 0x000fe20007ffe0ff */
[C---:B------:R-:W-:Y:S01]  /*5580*/  HMMA.16816.F32 R60, R32.reuse, R26, R60 ;  /* 0x0000001a203c723c */ /* 0x040fe2000000183c */
[----:B------:R-:W-:Y:S01]  /*5590*/  LDSM.16.M88.4 R24, [R220+0x6000] ;  /* 0x00600000dc18783b */ /* 0x000fe20000000200 */
[----:B------:R-:W-:Y:S01]  /*55a0*/  I2F R6, R6 ;  /* 0x0000000600067306 */ /* 0x000fe20000201400 */
[----:B------:R-:W-:Y:S01]  /*55b0*/  IABS R80, R80 ;  /* 0x0000005000507213 */ /* 0x000fe20000000000 */
[C---:B------:R-:W-:Y:S01]  /*55c0*/  IMAD.IADD R51, R41.reuse, 0x1, -R96 ;  /* 0x0000000129337824 */ /* 0x040fe200078e0a60 */
[----:B------:R-:W-:Y:S01]  /*55d0*/  ISETP.GE.AND P0, PT, R38, UR10, PT ;  /* 0x0000000a26007c0c */ /* 0x000fe2000bf06270 */
[C---:B------:R-:W-:Y:S01]  /*55e0*/  IMAD.IADD R84, R41.reuse, 0x1, -R94 ;  /* 0x0000000129547824 */ /* 0x040fe200078e0a5e */
[----:B------:R-:W-:Y:S01]  /*55f0*/  ISETP.GE.AND P6, PT, R54, UR10, PT ;  /* 0x0000000a36007c0c */ /* 0x000fe2000bfc6270 */
[----:B---3--:R-:W-:Y:S01]  /*5600*/  HMMA.16816.F32 R56, R32, R12, R56 ;  /* 0x0000000c2038723c */ /* 0x008fe20000001838 */
[----:B------:R-:W-:Y:S01]  /*5610*/  IMAD.IADD R77, R41, 0x1, -R40 ;  /* 0x00000001294d7824 */ /* 0x000fe200078e0a28 */
[----:B----4-:R-:W3:Y:S01]  /*5620*/  LDSM.16.M88.4 R28, [R229+0x6000] ;  /* 0x00600000e51c783b */ /* 0x010ee20000000200 */
[----:B------:R-:W-:Y:S01]  /*5630*/  IABS R51, R51 ;  /* 0x0000003300337213 */ /* 0x000fe20000000000 */
[----:B------:R-:W-:Y:S01]  /*5640*/  I2F R37, R37 ;  /* 0x0000002500257306 */ /* 0x000fe20000201400 */
[----:B------:R-:W-:-:S02]  /*5650*/  IABS R84, R84 ;  /* 0x0000005400547213 */ /* 0x000fc40000000000 */
[----:B------:R-:W-:Y:S01]  /*5660*/  IMAD.IADD R12, R41, 0x1, -R88 ;  /* 0x00000001290c7824 */ /* 0x000fe200078e0a58 */
[----:B------:R-:W-:Y:S01]  /*5670*/  HMMA.16816.F32 R72, R32, R14, R72 ;  /* 0x0000000e2048723c */ /* 0x000fe20000001848 */
[----:B------:R-:W-:Y:S02]  /*5680*/  IABS R77, R77 ;  /* 0x0000004d004d7213 */ /* 0x000fe40000000000 */
[----:B------:R-:W-:Y:S01]  /*5690*/  ISETP.GE.AND P5, PT, R76, UR10, PT ;  /* 0x0000000a4c007c0c */ /* 0x000fe2000bfa6270 */
[----:B------:R-:W-:Y:S01]  /*56a0*/  I2F R52, R52 ;  /* 0x0000003400347306 */ /* 0x000fe20000201400 */
[----:B------:R-:W-:Y:S02]  /*56b0*/  IABS R79, R12 ;  /* 0x0000000c004f7213 */ /* 0x000fe40000000000 */
[----:B------:R-:W4:Y:S01]  /*56c0*/  LDSM.16.M88.4 R12, [R220+0x6800] ;  /* 0x00680000dc0c783b */ /* 0x000f220000000200 */
[----:B------:R-:W-:-:S04]  /*56d0*/  ISETP.GE.AND P4, PT, R78, UR10, PT ;  /* 0x0000000a4e007c0c */ /* 0x000fc8000bf86270 */
[----:B------:R-:W-:Y:S01]  /*56e0*/  I2F R43, R43 ;  /* 0x0000002b002b7306 */ /* 0x000fe20000201400 */
[C---:B-1----:R-:W-:Y:S07]  /*56f0*/  HMMA.16816.F32 R68, R32.reuse, R8, R68 ;  /* 0x000000082044723c */ /* 0x042fee0000001844 */
[----:B------:R-:W-:Y:S01]  /*5700*/  I2F R48, R48 ;  /* 0x0000003000307306 */ /* 0x000fe20000201400 */
[C---:B------:R-:W-:Y:S01]  /*5710*/  IMAD.IADD R8, R55.reuse, 0x1, -R4 ;  /* 0x0000000137087824 */ /* 0x040fe200078e0a04 */
[----:B------:R-:W-:Y:S01]  /*5720*/  HMMA.16816.F32 R44, R32, R10, R44 ;  /* 0x0000000a202c723c */ /* 0x000fe2000000182c */
[----:B------:R-:W-:-:S05]  /*5730*/  IMAD.IADD R9, R55, 0x1, -R36 ;  /* 0x0000000137097824 */ /* 0x000fca00078e0a24 */
[----:B------:R-:W-:Y:S01]  /*5740*/  I2F R51, R51 ;  /* 0x0000003300337306 */ /* 0x000fe20000201400 */
[----:B------:R-:W-:-:S05]  /*5750*/  IABS R8, R8 ;  /* 0x0000000800087213 */ /* 0x000fca0000000000 */
[----:B------:R-:W-:Y:S01]  /*5760*/  IMAD.MOV.U32 R33, RZ, RZ, R8 ;  /* 0x000000ffff217224 */ /* 0x000fe200078e0008 */
[----:B------:R-:W-:Y:S01]  /*5770*/  IABS R8, R9 ;  /* 0x0000000900087213 */ /* 0x000fe20000000000 */
[C---:B------:R-:W-:Y:S01]  /*5780*/  IMAD.IADD R9, R55.reuse, 0x1, -R38 ;  /* 0x0000000137097824 */ /* 0x040fe200078e0a26 */
[----:B---3--:R-:W-:Y:S01]  /*5790*/  HMMA.16816.F32 R20, R28, R24, R20 ;  /* 0x000000181c14723c */ /* 0x008fe20000001814 */
[----:B------:R-:W-:Y:S02]  /*57a0*/  I2F R84, R84 ;  /* 0x0000005400547306 */ /* 0x000fe40000201400 */
[----:B------:R-:W-:Y:S01]  /*57b0*/  IMAD.MOV.U32 R32, RZ, RZ, R8 ;  /* 0x000000ffff207224 */ /* 0x000fe200078e0008 */
[----:B------:R-:W-:Y:S01]  /*57c0*/  IABS R8, R9 ;  /* 0x0000000900087213 */ /* 0x000fe20000000000 */
[----:B------:R-:W-:-:S03]  /*57d0*/  IMAD.IADD R9, R55, 0x1, -R54 ;  /* 0x0000000137097824 */ /* 0x000fc600078e0a36 */
[----:B------:R-:W-:Y:S01]  /*57e0*/  HMMA.16816.F32 R16, R28, R26, R16 ;  /* 0x0000001a1c10723c */ /* 0x000fe20000001810 */
[----:B------:R-:W1:Y:S01]  /*57f0*/  I2F R33, R33 ;  /* 0x0000002100217306 */ /* 0x000e620000201400 */
[----:B------:R-:W-:Y:S01]  /*5800*/  IABS R4, R9 ;  /* 0x0000000900047213 */ /* 0x000fe20000000000 */
[----:B------:R-:W-:-:S05]  /*5810*/  IMAD.IADD R9, R55, 0x1, -R76 ;  /* 0x0000000137097824 */ /* 0x000fca00078e0a4c */
[C---:B----4-:R-:W-:Y:S01]  /*5820*/  HMMA.16816.F32 R64, R28.reuse, R12, R64 ;  /* 0x0000000c1c40723c */ /* 0x050fe20000001840 */
[----:B------:R-:W3:Y:S06]  /*5830*/  I2F R32, R32 ;  /* 0x0000002000207306 */ /* 0x000eec0000201400 */
[----:B------:R-:W-:Y:S01]  /*5840*/  IABS R13, R9 ;  /* 0x00000009000d7213 */ /* 0x000fe20000000000 */
[----:B--2---:R-:W-:Y:S01]  /*5850*/  FFMA.FTZ R3, R3, -UR4, R20 ;  /* 0x8000000403037c23 */ /* 0x004fe20008010014 */
[----:B------:R2:W4:Y:S01]  /*5860*/  I2F R27, R8 ;  /* 0x00000008001b7306 */ /* 0x0005220000201400 */
[----:B-1----:R-:W-:Y:S01]  /*5870*/  FFMA.FTZ R22, R33, -UR4, R22 ;  /* 0x8000000421167c23 */ /* 0x002fe20008010016 */
[----:B------:R-:W-:Y:S01]  /*5880*/  HMMA.16816.F32 R60, R28, R14, R60 ;  /* 0x0000000e1c3c723c */ /* 0x000fe2000000183c */
[----:B------:R-:W-:Y:S01]  /*5890*/  FFMA.FTZ R6, R6, -UR4, R21 ;  /* 0x8000000406067c23 */ /* 0x000fe20008010015 */
[----:B------:R-:W-:Y:S01]  /*58a0*/  FSEL R3, R3, -INF , !P2 ;  /* 0xff80000003037808 */ /* 0x000fe20005000000 */
[----:B------:R-:W-:Y:S01]  /*58b0*/  IMAD.IADD R12, R55, 0x1, -R78 ;  /* 0x00000001370c7824 */ /* 0x000fe200078e0a4e */
[----:B------:R-:W-:Y:S01]  /*58c0*/  FSEL R24, R22, -INF , !P2 ;  /* 0xff80000016187808 */ /* 0x000fe20005000000 */
[----:B------:R-:W-:Y:S01]  /*58d0*/  FFMA.FTZ R39, R39, -UR4, R16 ;  /* 0x8000000427277c23 */ /* 0x000fe20008010010 */
[----:B------:R-:W1:Y:S01]  /*58e0*/  I2F R4, R4 ;  /* 0x0000000400047306 */ /* 0x000e620000201400 */
[----:B---3--:R-:W-:Y:S01]  /*58f0*/  FFMA.FTZ R23, R32, -UR4, R23 ;  /* 0x8000000420177c23 */ /* 0x008fe20008010017 */
[----:B------:R-:W-:Y:S01]  /*5900*/  ISETP.GE.AND P2, PT, R82, UR10, PT ;  /* 0x0000000a52007c0c */ /* 0x000fe2000bf46270 */
[C---:B------:R-:W-:Y:S01]  /*5910*/  IMAD.IADD R82, R55.reuse, 0x1, -R82 ;  /* 0x0000000137527824 */ /* 0x040fe200078e0a52 */
[----:B------:R-:W-:Y:S01]  /*5920*/  FSEL R25, R6, -INF , !P1 ;  /* 0xff80000006197808 */ /* 0x000fe20004800000 */
[----:B------:R-:W-:Y:S01]  /*5930*/  IMAD.IADD R32, R55, 0x1, -R86 ;  /* 0x0000000137207824 */ /* 0x000fe200078e0a56 */
[----:B------:R-:W-:Y:S01]  /*5940*/  FSEL R16, R23, -INF , !P1 ;  /* 0xff80000017107808 */ /* 0x000fe20004800000 */
[----:B------:R-:W-:Y:S01]  /*5950*/  IMAD.IADD R14, R55, 0x1, -R92 ;  /* 0x00000001370e7824 */ /* 0x000fe200078e0a5c */
[----:B--2---:R-:W2:Y:S01]  /*5960*/  LDSM.16.M88.4 R8, [R220+0x7000] ;  /* 0x00700000dc08783b */ /* 0x004ea20000000200 */
[----:B------:R-:W-:Y:S01]  /*5970*/  IABS R26, R82 ;  /* 0x00000052001a7213 */ /* 0x000fe20000000000 */
[----:B------:R-:W-:Y:S01]  /*5980*/  I2F R15, R80 ;  /* 0x00000050000f7306 */ /* 0x000fe20000201400 */
[----:B------:R-:W-:Y:S01]  /*5990*/  IABS R32, R32 ;  /* 0x0000002000207213 */ /* 0x000fe20000000000 */
[----:B------:R-:W3:Y:S01]  /*59a0*/  LDSM.16.M88.4 R20, [R220+0x7800] ;  /* 0x00780000dc14783b */ /* 0x000ee20000000200 */
[----:B------:R-:W-:Y:S01]  /*59b0*/  IABS R14, R14 ;  /* 0x0000000e000e7213 */ /* 0x000fe20000000000 */
[----:B----4-:R-:W-:Y:S01]  /*59c0*/  FFMA.FTZ R6, R27, -UR4, R18 ;  /* 0x800000041b067c23 */ /* 0x010fe20008010012 */
[----:B------:R-:W-:Y:S01]  /*59d0*/  IABS R12, R12 ;  /* 0x0000000c000c7213 */ /* 0x000fe20000000000 */
[----:B-1----:R-:W-:Y:S01]  /*59e0*/  FFMA.FTZ R4, R4, -UR4, R19 ;  /* 0x8000000404047c23 */ /* 0x002fe20008010013 */
[----:B------:R-:W-:Y:S01]  /*59f0*/  FSEL R27, R39, -INF , !P0 ;  /* 0xff800000271b7808 */ /* 0x000fe20004000000 */
[----:B------:R-:W-:Y:S01]  /*5a00*/  I2F R18, R26 ;  /* 0x0000001a00127306 */ /* 0x000fe20000201400 */
[----:B------:R-:W-:Y:S01]  /*5a10*/  FSEL R6, R6, -INF , !P0 ;  /* 0xff80000006067808 */ /* 0x000fe20004000000 */
[----:B------:R-:W-:Y:S01]  /*5a20*/  FFMA.FTZ R17, R42, -UR4, R17 ;  /* 0x800000042a117c23 */ /* 0x000fe20008010011 */
[----:B------:R-:W-:Y:S01]  /*5a30*/  ISETP.GE.AND P0, PT, R92, UR10, PT ;  /* 0x0000000a5c007c0c */ /* 0x000fe2000bf06270 */
[----:B------:R-:W-:Y:S01]  /*5a40*/  FFMA.FTZ R37, R37, -UR4, R64 ;  /* 0x8000000425257c23 */ /* 0x000fe20008010040 */
[----:B------:R-:W-:Y:S01]  /*5a50*/  ISETP.GE.AND P1, PT, R86, UR10, PT ;  /* 0x0000000a56007c0c */ /* 0x000fe2000bf26270 */
[----:B------:R-:W-:Y:S01]  /*5a60*/  FFMA.FTZ R43, R43, -UR4, R60 ;  /* 0x800000042b2b7c23 */ /* 0x000fe2000801003c */
[----:B------:R-:W-:Y:S01]  /*5a70*/  FSEL R17, R17, -INF , !P6 ;  /* 0xff80000011117808 */ /* 0x000fe20007000000 */
[----:B------:R-:W-:Y:S01]  /*5a80*/  I2F R19, R32 ;  /* 0x0000002000137306 */ /* 0x000fe20000201400 */
[----:B------:R-:W-:Y:S01]  /*5a90*/  FFMA.FTZ R48, R48, -UR4, R61 ;  /* 0x8000000430307c23 */ /* 0x000fe2000801003d */
[----:B------:R-:W-:Y:S01]  /*5aa0*/  FSEL R4, R4, -INF , !P6 ;  /* 0xff80000004047808 */ /* 0x000fe20007000000 */
[----:B------:R-:W-:-:S04]  /*5ab0*/  DEPBAR.LE SB0, 0x0 ;  /* 0x000080000000791a */ /* 0x000fc80000000000 */
[----:B------:R-:W-:Y:S01]  /*5ac0*/  ISETP.GE.AND P6, PT, R96, UR10, PT ;  /* 0x0000000a60007c0c */ /* 0x000fe2000bfc6270 */
[----:B------:R-:W-:Y:S08]  /*5ad0*/  I2F R26, R14 ;  /* 0x0000000e001a7306 */ /* 0x000ff00000201400 */
[----:B------:R-:W1:Y:S01]  /*5ae0*/  I2F R13, R13 ;  /* 0x0000000d000d7306 */ /* 0x000e620000201400 */
[C---:B--2---:R-:W-:Y:S07]  /*5af0*/  HMMA.16816.F32 R56, R28.reuse, R8, R56 ;  /* 0x000000081c38723c */ /* 0x044fee0000001838 */
[----:B------:R-:W2:Y:S01]  /*5b00*/  I2F R12, R12 ;  /* 0x0000000c000c7306 */ /* 0x000ea20000201400 */
[C---:B------:R-:W-:Y:S01]  /*5b10*/  IMAD.IADD R8, R55.reuse, 0x1, -R96 ;  /* 0x0000000137087824 */ /* 0x040fe200078e0a60 */
[----:B------:R-:W-:Y:S01]  /*5b20*/  HMMA.16816.F32 R72, R28, R10, R72 ;  /* 0x0000000a1c48723c */ /* 0x000fe20000001848 */
[----:B------:R-:W-:-:S05]  /*5b30*/  IMAD.IADD R9, R55, 0x1, -R94 ;  /* 0x0000000137097824 */ /* 0x000fca00078e0a5e */
[----:B------:R-:W4:Y:S01]  /*5b40*/  I2F R98, R98 ;  /* 0x0000006200627306 */ /* 0x000f220000201400 */
[----:B-1----:R-:W-:Y:S01]  /*5b50*/  FFMA.FTZ R66, R13, -UR4, R66 ;  /* 0x800000040d427c23 */ /* 0x002fe20008010042 */
[----:B------:R-:W-:Y:S02]  /*5b60*/  IABS R8, R8 ;  /* 0x0000000800087213 */ /* 0x000fe40000000000 */
[----:B------:R-:W-:Y:S01]  /*5b70*/  IABS R9, R9 ;  /* 0x0000000900097213 */ /* 0x000fe20000000000 */
[----:B------:R-:W-:Y:S01]  /*5b80*/  IMAD.IADD R10, R55, 0x1, -R100 ;  /* 0x00000001370a7824 */ /* 0x000fe200078e0a64 */
[----:B---3--:R-:W-:Y:S01]  /*5b90*/  HMMA.16816.F32 R68, R28, R20, R68 ;  /* 0x000000141c44723c */ /* 0x008fe20000001844 */
[----:B------:R-:W-:Y:S01]  /*5ba0*/  FFMA.FTZ R11, R52, -UR4, R65 ;  /* 0x80000004340b7c23 */ /* 0x000fe20008010041 */
[----:B------:R1:W3:Y:S01]  /*5bb0*/  I2F R33, R8 ;  /* 0x0000000800217306 */ /* 0x0002e20000201400 */
[----:B--2---:R-:W-:Y:S01]  /*5bc0*/  FFMA.FTZ R12, R12, -UR4, R67 ;  /* 0x800000040c0c7c23 */ /* 0x004fe20008010043 */
[----:B------:R-:W-:-:S02]  /*5bd0*/  FSEL R13, R37, -INF , !P5 ;  /* 0xff800000250d7808 */ /* 0x000fc40006800000 */
[----:B------:R-:W-:Y:S02]  /*5be0*/  FSEL R14, R66, -INF , !P5 ;  /* 0xff800000420e7808 */ /* 0x000fe40006800000 */
[----:B------:R-:W-:Y:S01]  /*5bf0*/  HMMA.16816.F32 R44, R28, R22, R44 ;  /* 0x000000161c2c723c */ /* 0x000fe2000000182c */
[----:B------:R-:W-:Y:S01]  /*5c00*/  FFMA.FTZ R58, R19, -UR4, R58 ;  /* 0x80000004133a7c23 */ /* 0x000fe2000801003a */
[----:B------:R2:W5:Y:S01]  /*5c10*/  I2F R32, R9 ;  /* 0x0000000900207306 */ /* 0x0005620000201400 */
[----:B------:R-:W-:Y:S01]  /*5c20*/  FFMA.FTZ R50, R50, -UR4, R57 ;  /* 0x8000000432327c23 */ /* 0x000fe20008010039 */
[----:B------:R-:W-:Y:S01]  /*5c30*/  FSEL R11, R11, -INF , !P4 ;  /* 0xff8000000b0b7808 */ /* 0x000fe20006000000 */
[----:B------:R-:W-:Y:S01]  /*5c40*/  FFMA.FTZ R26, R26, -UR4, R59 ;  /* 0x800000041a1a7c23 */ /* 0x000fe2000801003b */
[----:B------:R-:W-:Y:S01]  /*5c50*/  FSEL R12, R12, -INF , !P4 ;  /* 0xff8000000c0c7808 */ /* 0x000fe20006000000 */
[----:B------:R-:W-:Y:S01]  /*5c60*/  FFMA.FTZ R49, R49, -UR4, R56 ;  /* 0x8000000431317c23 */ /* 0x000fe20008010038 */
[----:B------:R-:W-:Y:S01]  /*5c70*/  FSEL R189, R50, -INF , !P0 ;  /* 0xff80000032bd7808 */ /* 0x000fe20004000000 */
[----:B------:R-:W-:Y:S01]  /*5c80*/  FFMA.FTZ R51, R51, -UR4, R72 ;  /* 0x8000000433337c23 */ /* 0x000fe20008010048 */
[----:B-1----:R-:W-:Y:S01]  /*5c90*/  IABS R8, R10 ;  /* 0x0000000a00087213 */ /* 0x002fe20000000000 */
[----:B------:R-:W-:Y:S01]  /*5ca0*/  FFMA.FTZ R10, R15, -UR4, R62 ;  /* 0x800000040f0a7c23 */ /* 0x000fe2000801003e */
[----:B------:R-:W1:Y:S01]  /*5cb0*/  I2F R41, R79 ;  /* 0x0000004f00297306 */ /* 0x000e620000201400 */
[----:B------:R-:W-:Y:S01]  /*5cc0*/  FSEL R202, R26, -INF , !P0 ;  /* 0xff8000001aca7808 */ /* 0x000fe20004000000 */
[----:B------:R-:W-:Y:S01]  /*5cd0*/  FFMA.FTZ R73, R84, -UR4, R73 ;  /* 0x8000000454497c23 */ /* 0x000fe20008010049 */
[----:B------:R-:W-:Y:S01]  /*5ce0*/  PLOP3.LUT P0, PT, PT, PT, UP0, 0x80, 0x0 ;  /* 0x000000000000781c */ /* 0x000fe20003f0f008 */
[----:B------:R-:W-:Y:S01]  /*5cf0*/  FFMA.FTZ R53, R53, -UR4, R68 ;  /* 0x8000000435357c23 */ /* 0x000fe20008010044 */
[----:B------:R-:W-:Y:S01]  /*5d00*/  FSEL R10, R10, -INF , !P3 ;  /* 0xff8000000a0a7808 */ /* 0x000fe20005800000 */
[----:B--2---:R-:W-:Y:S01]  /*5d10*/  IMAD.IADD R9, R55, 0x1, -R90 ;  /* 0x0000000137097824 */ /* 0x004fe200078e0a5a */
[----:B------:R-:W-:Y:S01]  /*5d20*/  FSEL R195, R49, -INF , !P1 ;  /* 0xff80000031c37808 */ /* 0x000fe20004800000 */
[----:B------:R2:W2:Y:S01]  /*5d30*/  I2F R21, R8 ;  /* 0x0000000800157306 */ /* 0x0004a20000201400 */
[----:B------:R-:W-:Y:S01]  /*5d40*/  FSEL R190, R58, -INF , !P1 ;  /* 0xff8000003abe7808 */ /* 0x000fe20004800000 */
[----:B----4-:R-:W-:Y:S01]  /*5d50*/  FFMA.FTZ R69, R98, -UR4, R69 ;  /* 0x8000000462457c23 */ /* 0x010fe20008010045 */
[----:B------:R-:W-:Y:S01]  /*5d60*/  IABS R20, R9 ;  /* 0x0000000900147213 */ /* 0x000fe20000000000 */
[----:B---3--:R-:W-:Y:S01]  /*5d70*/  FFMA.FTZ R33, R33, -UR4, R74 ;  /* 0x8000000421217c23 */ /* 0x008fe2000801004a */
[----:B------:R-:W-:Y:S01]  /*5d80*/  FSEL R9, R43, -INF , !P3 ;  /* 0xff8000002b097808 */ /* 0x000fe20005800000 */
[----:B-----5:R-:W-:Y:S01]  /*5d90*/  FFMA.FTZ R32, R32, -UR4, R75 ;  /* 0x8000000420207c23 */ /* 0x020fe2000801004b */
[----:B------:R-:W-:Y:S01]  /*5da0*/  ISETP.GE.AND P5, PT, R94, UR10, PT ;  /* 0x0000000a5e007c0c */ /* 0x000fe2000bfa6270 */
[----:B------:R-:W3:Y:S01]  /*5db0*/  I2F R102, R77 ;  /* 0x0000004d00667306 */ /* 0x000ee20000201400 */
[----:B-1----:R-:W-:Y:S01]  /*5dc0*/  FFMA.FTZ R41, R41, -UR4, R44 ;  /* 0x8000000429297c23 */ /* 0x002fe2000801002c */
[----:B------:R-:W-:-:S02]  /*5dd0*/  ISETP.GE.AND P4, PT, R100, UR10, PT ;  /* 0x0000000a64007c0c */ /* 0x000fc4000bf86270 */
[----:B------:R-:W-:Y:S02]  /*5de0*/  ISETP.GE.AND P3, PT, R90, UR10, PT ;  /* 0x0000000a5a007c0c */ /* 0x000fe4000bf66270 */
[----:B------:R-:W-:Y:S01]  /*5df0*/  ISETP.GE.AND P1, PT, R40, UR10, PT ;  /* 0x0000000a28007c0c */ /* 0x000fe2000bf26270 */
[C---:B--2---:R-:W-:Y:S01]  /*5e00*/  IMAD.IADD R8, R55.reuse, 0x1, -R88 ;  /* 0x0000000137087824 */ /* 0x044fe200078e0a58 */
[----:B------:R-:W1:Y:S01]  /*5e10*/  I2F R20, R20 ;  /* 0x0000001400147306 */ /* 0x000e620000201400 */
[----:B------:R-:W-:Y:S01]  /*5e20*/  IMAD.IADD R55, R55, 0x1, -R40 ;  /* 0x0000000137377824 */ /* 0x000fe200078e0a28 */
[----:B------:R-:W-:Y:S01]  /*5e30*/  FSEL R193, R51, -INF , !P6 ;  /* 0xff80000033c17808 */ /* 0x000fe20007000000 */
[----:B------:R-:W-:Y:S01]  /*5e40*/  FFMA.FTZ R21, R21, -UR4, R70 ;  /* 0x8000000415157c23 */ /* 0x000fe20008010046 */
[----:B------:R-:W-:Y:S01]  /*5e50*/  IABS R15, R8 ;  /* 0x00000008000f7213 */ /* 0x000fe20000000000 */
[----:B------:R-:W-:Y:S01]  /*5e60*/  FFMA.FTZ R8, R18, -UR4, R63 ;  /* 0x8000000412087c23 */ /* 0x000fe2000801003f */
[----:B------:R-:W-:Y:S01]  /*5e70*/  IABS R55, R55 ;  /* 0x0000003700377213 */ /* 0x000fe20000000000 */
[----:B---3--:R-:W-:Y:S01]  /*5e80*/  FFMA.FTZ R45, R102, -UR4, R45 ;  /* 0x80000004662d7c23 */ /* 0x008fe2000801002d */
[----:B------:R2:W3:Y:S01]  /*5e90*/  I2F R19, R15 ;  /* 0x0000000f00137306 */ /* 0x0004e20000201400 */
[----:B------:R-:W-:-:S02]  /*5ea0*/  FSEL R192, R33, -INF , !P6 ;  /* 0xff80000021c07808 */ /* 0x000fc40007000000 */
[----:B------:R-:W-:Y:S02]  /*5eb0*/  FSEL R8, R8, -INF , !P2 ;  /* 0xff80000008087808 */ /* 0x000fe40005000000 */
[----:B------:R-:W-:Y:S02]  /*5ec0*/  FSEL R191, R73, -INF , !P5 ;  /* 0xff80000049bf7808 */ /* 0x000fe40006800000 */
[----:B------:R-:W-:Y:S01]  /*5ed0*/  FSEL R200, R32, -INF , !P5 ;  /* 0xff80000020c87808 */ /* 0x000fe20006800000 */
[----:B------:R-:W4:Y:S01]  /*5ee0*/  I2F R18, R55 ;  /* 0x0000003700127306 */ /* 0x000f220000201400 */
[----:B-1----:R-:W-:Y:S01]  /*5ef0*/  FFMA.FTZ R20, R20, -UR4, R71 ;  /* 0x8000000414147c23 */ /* 0x002fe20008010047 */
[----:B------:R-:W-:Y:S02]  /*5f00*/  FSEL R201, R53, -INF , !P4 ;  /* 0xff80000035c97808 */ /* 0x000fe40006000000 */
[----:B------:R-:W-:Y:S02]  /*5f10*/  FSEL R196, R21, -INF , !P4 ;  /* 0xff80000015c47808 */ /* 0x000fe40006000000 */
[----:B------:R-:W-:-:S02]  /*5f20*/  FSEL R199, R69, -INF , !P3 ;  /* 0xff80000045c77808 */ /* 0x000fc40005800000 */
[----:B--2---:R-:W-:Y:S01]  /*5f30*/  FSEL R15, R48, -INF , !P2 ;  /* 0xff800000300f7808 */ /* 0x004fe20005000000 */
[----:B---3--:R-:W-:Y:S01]  /*5f40*/  FFMA.FTZ R46, R19, -UR4, R46 ;  /* 0x80000004132e7c23 */ /* 0x008fe2000801002e */
[----:B------:R-:W-:Y:S01]  /*5f50*/  BAR.SYNC.DEFER_BLOCKING 0x0 ;  /* 0x0000000000007b1d */ /* 0x000fe20000010000 */
[----:B------:R-:W-:Y:S02]  /*5f60*/  ISETP.GE.AND P2, PT, R88, UR10, PT ;  /* 0x0000000a58007c0c */ /* 0x000fe4000bf46270 */
[----:B------:R-:W-:Y:S02]  /*5f70*/  FSEL R194, R20, -INF , !P3 ;  /* 0xff80000014c27808 */ /* 0x000fe40005800000 */
[----:B------:R-:W-:Y:S01]  /*5f80*/  FSEL R197, R41, -INF , !P2 ;  /* 0xff80000029c57808 */ /* 0x000fe20005000000 */
[----:B----4-:R-:W-:Y:S01]  /*5f90*/  FFMA.FTZ R47, R18, -UR4, R47 ;  /* 0x80000004122f7c23 */ /* 0x010fe2000801002f */
[----:B------:R-:W-:Y:S02]  /*5fa0*/  FSEL R170, R46, -INF , !P2 ;  /* 0xff8000002eaa7808 */ /* 0x000fe40005000000 */
[----:B------:R-:W-:-:S02]  /*5fb0*/  FSEL R171, R45, -INF , !P1 ;  /* 0xff8000002dab7808 */ /* 0x000fc40004800000 */
[----:B------:R-:W-:Y:S01]  /*5fc0*/  FSEL R168, R47, -INF , !P1 ;  /* 0xff8000002fa87808 */ /* 0x000fe20004800000 */
        /* <DEDUP_REMOVED lines=75> */
.L_x_4011:
[----:B------:R-:W-:-:S04]  /*6480*/  ULEA UR6, -UR6, URZ, 0x6 ;  /* 0x0000003f06067291 */ /* 0x000fc8000f8e313f */
[----:B------:R-:W-:Y:S02]  /*6490*/  USHF.R.S32.HI UR5, URZ, 0x1f, UR6 ;  /* 0x0000001f3f057899 */ /* 0x000fe40008011406 */
[----:B------:R-:W-:-:S04]  /*64a0*/  MOV R23, UR6 ;  /* 0x0000000600177c02 */ /* 0x000fc80008000f00 */
[----:B------:R-:W-:Y:S02]  /*64b0*/  MOV R26, UR5 ;  /* 0x00000005001a7c02 */ /* 0x000fe40008000f00 */
.L_x_4012:
        /* <DEDUP_REMOVED lines=156> */
.L_x_4014:
[----:B------:R-:W-:Y:S05]  /*6e80*/  BSYNC B0 ;  /* 0x0000000000007941 */ /* 0x000fea0003800000 */
.L_x_4013:
[----:B------:R-:W0:Y:S01]  /*6e90*/  LDGDEPBAR ;  /* 0x00000000000079af */ /* 0x000e220000000000 */
[----:B------:R-:W-:-:S04]  /*6ea0*/  IADD3 R166, P1, R23, R166, RZ ;  /* 0x000000a617a67210 */ /* 0x000fc80007f3e0ff */
[----:B------:R-:W-:Y:S02]  /*6eb0*/  IADD3.X R167, R26, R167, RZ, P1, !PT ;  /* 0x000000a71aa77210 */ /* 0x000fe40000ffe4ff */
.L_x_4010:
[----:B------:R-:W-:Y:S02]  /*6ec0*/  FMNMX.FTZ R22, R3, R25, !PT ;  /* 0x0000001903167209 */ /* 0x000fe40007810000 */
[----:B--2---:R-:W-:Y:S02]  /*6ed0*/  FMNMX.FTZ R19, R24, R16, !PT ;  /* 0x0000001018137209 */ /* 0x004fe40007810000 */
        /* <DEDUP_REMOVED lines=35> */
[----:B-1----:R-:W-:Y:S04]  /*7110*/  LDSM.16.MT88.4 R48, [R225+0x10000] ;  /* 0x01000000e130783b */ /* 0x002fe80000004200 */
[----:B------:R-:W-:Y:S04]  /*7120*/  LDSM.16.MT88.4 R56, [R224+0x10000] ;  /* 0x01000000e038783b */ /* 0x000fe80000004200 */
[----:B------:R-:W-:Y:S01]  /*7130*/  LDSM.16.MT88.4 R40, [R226+0x10000] ;  /* 0x01000000e228783b */ /* 0x000fe20000004200 */
[----:B--2---:R-:W-:-:S03]  /*7140*/  FMNMX.FTZ R21, R22, R21, !PT ;  /* 0x0000001516157209 */ /* 0x004fc60007810000 */
[----:B------:R-:W-:Y:S01]  /*7150*/  LDSM.16.MT88.4 R64, [R228+0x12000] ;  /* 0x01200000e440783b */ /* 0x000fe20000004200 */
[----:B---3--:R-:W-:-:S03]  /*7160*/  FMNMX.FTZ R19, R20, R19, !PT ;  /* 0x0000001314137209 */ /* 0x008fc60007810000 */
        /* <DEDUP_REMOVED lines=8> */
[C---:B------:R-:W-:Y:S01]  /*71f0*/  FSETP.NEU.FTZ.AND P1, PT, R164.reuse, -INF , PT ;  /* 0xff800000a400780b */ /* 0x040fe20003f3d000 */
[----:B------:R-:W-:Y:S02]  /*7200*/  FMUL.FTZ R198, R164, c[0x0][0x23c] ;  /* 0x00008f00a4c67a20 */ /* 0x000fe40000410000 */
[----:B------:R-:W1:Y:S03]  /*7210*/  LDSM.16.MT88.4 R112, [R225+0x14000] ;  /* 0x01400000e170783b */ /* 0x000e660000004200 */
[----:B------:R-:W-:Y:S01]  /*7220*/  FSEL R198, R198, RZ, P1 ;  /* 0x000000ffc6c67208 */ /* 0x000fe20000800000 */
[----:B------:R-:W1:Y:S04]  /*7230*/  LDSM.16.MT88.4 R120, [R224+0x14000] ;  /* 0x01400000e078783b */ /* 0x000e680000004200 */
[--C-:B------:R-:W-:Y:S01]  /*7240*/  FFMA.FTZ R183, R3, c[0x0][0x23c], -R198.reuse ;  /* 0x00008f0003b77a23 */ /* 0x100fe200000108c6 */
[----:B--2---:R-:W-:Y:S01]  /*7250*/  FMNMX.FTZ R3, R19, R18, !PT ;  /* 0x0000001213037209 */ /* 0x004fe20007810000 */
[--C-:B------:R-:W-:Y:S01]  /*7260*/  FFMA.FTZ R182, R25, c[0x0][0x23c], -R198.reuse ;  /* 0x00008f0019b67a23 */ /* 0x100fe200000108c6 */
[----:B------:R-:W2:Y:S01]  /*7270*/  LDSM.16.MT88.4 R128, [R228+0x16000] ;  /* 0x01600000e480783b */ /* 0x000ea20000004200 */
[--C-:B------:R-:W-:Y:S01]  /*7280*/  FFMA.FTZ R180, R27, c[0x0][0x23c], -R198.reuse ;  /* 0x00008f001bb47a23 */ /* 0x100fe200000108c6 */
[C---:B------:R-:W-:Y:S01]  /*7290*/  FSETP.NEU.FTZ.AND P1, PT, R3.reuse, -INF , PT ;  /* 0xff8000000300780b */ /* 0x040fe20003f3d000 */
[----:B------:R-:W-:Y:S01]  /*72a0*/  FMUL.FTZ R169, R3, c[0x0][0x23c] ;  /* 0x00008f0003a97a20 */ /* 0x000fe20000410000 */
[----:B------:R-:W1:Y:S01]  /*72b0*/  LDSM.16.MT88.4 R136, [R226+0x16000] ;  /* 0x01600000e288783b */ /* 0x000e620000004200 */
[--C-:B------:R-:W-:Y:S01]  /*72c0*/  FFMA.FTZ R177, R17, c[0x0][0x23c], -R198.reuse ;  /* 0x00008f0011b17a23 */ /* 0x100fe200000108c6 */
[----:B------:R-:W-:Y:S01]  /*72d0*/  MUFU.EX2 R183, R183 ;  /* 0x000000b700b77308 */ /* 0x000fe20000000800 */
[--C-:B------:R-:W-:Y:S01]  /*72e0*/  FFMA.FTZ R181, R13, c[0x0][0x23c], -R198.reuse ;  /* 0x00008f000db57a23 */ /* 0x100fe200000108c6 */
[----:B------:R-:W-:Y:S01]  /*72f0*/  FSEL R169, R169, RZ, P1 ;  /* 0x000000ffa9a97208 */ /* 0x000fe20000800000 */
[----:B------:R-:W1:Y:S01]  /*7300*/  LDSM.16.MT88.4 R152, [R225+0x16000] ;  /* 0x01600000e198783b */ /* 0x000e620000004200 */
[--C-:B------:R-:W-:Y:S01]  /*7310*/  FFMA.FTZ R176, R11, c[0x0][0x23c], -R198.reuse ;  /* 0x00008f000bb07a23 */ /* 0x100fe200000108c6 */
[----:B------:R-:W-:Y:S01]  /*7320*/  LEA R244, P1, R166, c[0x0][0x168], 0x1 ;  /* 0x00005a00a6f47a11 */ /* 0x000fe200078208ff */
[--C-:B------:R-:W-:Y:S01]  /*7330*/  FFMA.FTZ R175, R9, c[0x0][0x23c], -R198.reuse ;  /* 0x00008f0009af7a23 */ /* 0x100fe200000108c6 */
[----:B------:R-:W-:Y:S01]  /*7340*/  LDSM.16.MT88.4 R20, [R228+0x12800] ;  /* 0x01280000e414783b */ /* 0x000fe20000004200 */
[--C-:B------:R-:W-:Y:S01]  /*7350*/  FFMA.FTZ R185, R24, c[0x0][0x23c], -R169.reuse ;  /* 0x00008f0018b97a23 */ /* 0x100fe200000108a9 */
[----:B------:R-:W3:Y:S01]  /*7360*/  MUFU.EX2 R182, R182 ;  /* 0x000000b600b67308 */ /* 0x000ee20000000800 */
        /* <DEDUP_REMOVED lines=15> */
[----:B---3--:R-:W-:Y:S01]  /*7460*/  F2FP.PACK_AB R144, R182, R183 ;  /* 0x000000b7b690723e */ /* 0x008fe200000000ff */
[----:B------:R-:W3:Y:S01]  /*7470*/  LDSM.16.MT88.4 R8, [R224+0x10800] ;  /* 0x01080000e008783b */ /* 0x000ee20000004200 */
        /* <DEDUP_REMOVED lines=8> */
[--C-:B------:R-:W-:Y:S02]  /*7500*/  FFMA.FTZ R193, R202, c[0x0][0x23c], -R169.reuse ;  /* 0x00008f00cac17a23 */ /* 0x100fe400000108a9 */
[--C-:B------:R-:W-:Y:S01]  /*7510*/  FFMA.FTZ R192, R192, c[0x0][0x23c], -R169.reuse ;  /* 0x00008f00c0c07a23 */ /* 0x100fe200000108a9 */
[----:B------:R-:W4:Y:S01]  /*7520*/  MUFU.EX2 R184, R184 ;  /* 0x000000b800b87308 */ /* 0x000f220000000800 */
[----:B--2---:R-:W-:Y:S01]  /*7530*/  F2FP.PACK_AB R146, R177, R180 ;  /* 0x000000b4b192723e */ /* 0x004fe200000000ff */
[----:B------:R-:W-:Y:S02]  /*7540*/  FFMA.FTZ R195, R200, c[0x0][0x23c], -R169 ;  /* 0x00008f00c8c37a23 */ /* 0x000fe400000108a9 */
[--C-:B------:R-:W-:Y:S02]  /*7550*/  FFMA.FTZ R200, R201, c[0x0][0x23c], -R198.reuse ;  /* 0x00008f00c9c87a23 */ /* 0x100fe400000108c6 */
[--C-:B------:R-:W-:Y:S02]  /*7560*/  FFMA.FTZ R199, R199, c[0x0][0x23c], -R198.reuse ;  /* 0x00008f00c7c77a23 */ /* 0x100fe400000108c6 */
[----:B------:R-:W-:Y:S01]  /*7570*/  MUFU.EX2 R187, R187 ;  /* 0x000000bb00bb7308 */ /* 0x000fe20000000800 */
[----:B------:R-:W-:-:S02]  /*7580*/  FFMA.FTZ R197, R197, c[0x0][0x23c], -R198 ;  /* 0x00008f00c5c57a23 */ /* 0x000fc400000108c6 */
[--C-:B------:R-:W-:Y:S02]  /*7590*/  FFMA.FTZ R201, R194, c[0x0][0x23c], -R169.reuse ;  /* 0x00008f00c2c97a23 */ /* 0x100fe400000108a9 */
[----:B------:R-:W-:Y:S02]  /*75a0*/  FFMA.FTZ R198, R171, c[0x0][0x23c], -R198 ;  /* 0x00008f00abc67a23 */ /* 0x000fe400000108c6 */
[--C-:B------:R-:W-:Y:S01]  /*75b0*/  FFMA.FTZ R196, R196, c[0x0][0x23c], -R169.reuse ;  /* 0x00008f00c4c47a23 */ /* 0x100fe200000108a9 */
[----:B------:R-:W2:Y:S01]  /*75c0*/  MUFU.EX2 R178, R178 ;  /* 0x000000b200b27308 */ /* 0x000ea20000000800 */
[----:B----4-:R-:W-:Y:S01]  /*75d0*/  F2FP.PACK_AB R145, R184, R185 ;  /* 0x000000b9b891723e */ /* 0x010fe200000000ff */
[--C-:B------:R-:W-:Y:S02]  /*75e0*/  FFMA.FTZ R194, R170, c[0x0][0x23c], -R169.reuse ;  /* 0x00008f00aac27a23 */ /* 0x100fe400000108a9 */
[----:B------:R-:W-:Y:S02]  /*75f0*/  FFMA.FTZ R247, R168, c[0x0][0x23c], -R169 ;  /* 0x00008f00a8f77a23 */ /* 0x000fe400000108a9 */
[----:B------:R-:W-:Y:S01]  /*7600*/  FADD.FTZ R183, R183, R182 ;  /* 0x000000b6b7b77221 */ /* 0x000fe20000010000 */
[----:B------:R-:W-:Y:S01]  /*7610*/  LDSM.16.MT88.4 R168, [R225+0x13800] ;  /* 0x01380000e1a8783b */ /* 0x000fe20000004200 */
[----:B------:R-:W-:Y:S01]  /*7620*/  MUFU.EX2 R181, R181 ;  /* 0x000000b500b57308 */ /* 0x000fe20000000800 */
[----:B------:R-:W-:-:S02]  /*7630*/  FADD.FTZ R184, R185, R184 ;  /* 0x000000b8b9b87221 */ /* 0x000fc40000010000 */
[----:B------:R-:W-:-:S04]  /*7640*/  FADD.FTZ R180, R180, R183 ;  /* 0x000000b7b4b47221 */ /* 0x000fc80000010000 */
[----:B------:R-:W-:Y:S01]  /*7650*/  FADD.FTZ R180, R177, R180 ;  /* 0x000000b4b1b47221 */ /* 0x000fe20000010000 */
[----:B--2---:R-:W-:Y:S01]  /*7660*/  F2FP.PACK_AB R147, R178, R187 ;  /* 0x000000bbb293723e */ /* 0x004fe200000000ff */
        /* <DEDUP_REMOVED lines=21> */
[C---:B-----5:R-:W-:Y:S02]  /*77c0*/  HMMA.16816.F32 R84, R144.reuse, R88, RZ ;  /* 0x000000589054723c */ /* 0x060fe400000018ff */
[----:B------:R-:W-:Y:S06]  /*77d0*/  MUFU.EX2 R191, R191 ;  /* 0x000000bf00bf7308 */ /* 0x000fec0000000800 */
[C---:B------:R-:W-:Y:S02]  /*77e0*/  HMMA.16816.F32 R92, R144.reuse, R96, RZ ;  /* 0x00000060905c723c */ /* 0x040fe400000018ff */
[----:B------:R-:W-:Y:S06]  /*77f0*/  MUFU.EX2 R190, R190 ;  /* 0x000000be00be7308 */ /* 0x000fec0000000800 */
[C---:B-1----:R-:W-:Y:S02]  /*7800*/  HMMA.16816.F32 R100, R144.reuse, R104, RZ ;  /* 0x000000689064723c */ /* 0x042fe400000018ff */
[----:B------:R-:W1:Y:S06]  /*7810*/  MUFU.EX2 R193, R193 ;  /* 0x000000c100c17308 */ /* 0x000e6c0000000800 */
        /* <DEDUP_REMOVED lines=51> */
[C---:B------:R-:W-:Y:S08]  /*7b50*/  HMMA.16816.F32 R60, R4.reuse, R20, R60 ;  /* 0x00000014043c723c */ /* 0x040ff0000000183c */
        /* <DEDUP_REMOVED lines=34> */
[----:B------:R-:W4:Y:S07]  /*7d80*/  LDSM.16.MT88.4 R16, [R226+0x11000] ;  /* 0x01100000e210783b */ /* 0x000f2e0000004200 */
[C---:B-1----:R-:W-:Y:S08]  /*7d90*/  HMMA.16816.F32 R148, R4.reuse, R20, R148 ;  /* 0x000000140494723c */ /* 0x042ff00000001894 */
        /* <DEDUP_REMOVED lines=8> */
[----:B-----5:R-:W-:Y:S01]  /*7e20*/  F2FP.PACK_AB R7, R195, R192 ;  /* 0x000000c0c307723e */ /* 0x020fe200000000ff */
        /* <DEDUP_REMOVED lines=110> */
[----:B------:R-:W-:Y:S01]  /*8510*/  LOP3.LUT R165, R165, 0x3, RZ, 0xc0, !PT ;  /* 0x00000003a5a57812 */ /* 0x000fe200078ec0ff */
[----:B------:R-:W-:Y:S01]  /*8520*/  IMAD.MOV.U32 R8, RZ, RZ, R0 ;  /* 0x000000ffff087224 */ /* 0x000fe200078e0000 */
[----:B------:R-:W1:Y:S01]  /*8530*/  R2UR UR18, R5 ;  /* 0x00000000051273c2 */ /* 0x000e6200000e0000 */
[----:B------:R-:W-:Y:S01]  /*8540*/  UMOV UR34, URZ ;  /* 0x0000003f00227c82 */ /* 0x000fe20008000000 */
[----:B------:R-:W-:Y:S01]  /*8550*/  IMAD.U32 R243, RZ, RZ, UR10 ;  /* 0x0000000afff37e24 */ /* 0x000fe2000f8e00ff */
[----:B------:R-:W-:Y:S01]  /*8560*/  UMOV UR22, URZ ;  /* 0x0000003f00167c82 */ /* 0x000fe20008000000 */
[----:B------:R-:W-:Y:S01]  /*8570*/  IMAD R2, R165, -0x2, R2 ;  /* 0xfffffffea5027824 */ /* 0x000fe200078e0202 */
[----:B------:R-:W-:Y:S01]  /*8580*/  USHF.R.S32.HI UR10, URZ, 0x1f, UR11 ;  /* 0x0000001f3f0a7899 */ /* 0x000fe2000801140b */
[----:B------:R-:W-:Y:S01]  /*8590*/  MOV R165, R164 ;  /* 0x000000a400a57202 */ /* 0x000fe20000000f00 */
[----:B------:R-:W-:Y:S01]  /*85a0*/  ULDC UR12, c[0x0][0x2d0] ;  /* 0x0000b400000c7ab9 */ /* 0x000fe20000000800 */
[----:B------:R-:W2:Y:S01]  /*85b0*/  R2UR UR14, R8 ;  /* 0x00000000080e73c2 */ /* 0x000ea200000e0000 */
[----:B------:R-:W-:Y:S01]  /*85c0*/  IADD3 R243, R243, -UR27, R2 ;  /* 0x8000001bf3f37c10 */ /* 0x000fe2000fffe002 */
[----:B------:R-:W-:Y:S01]  /*85d0*/  ULDC UR5, c[0x0][0x2d0] ;  /* 0x0000b40000057ab9 */ /* 0x000fe20000000800 */
[----:B------:R-:W-:Y:S01]  /*85e0*/  IMAD.U32 R242, RZ, RZ, UR11 ;  /* 0x0000000bfff27e24 */ /* 0x000fe2000f8e00ff */
[----:B------:R-:W-:Y:S01]  /*85f0*/  MOV R239, UR10 ;  /* 0x0000000a00ef7c02 */ /* 0x000fe20008000f00 */
[----:B------:R-:W-:-:S02]  /*8600*/  UIADD3 UR26, UR26, -0x2, URZ ;  /* 0xfffffffe1a1a7890 */ /* 0x000fc4000fffe03f */
[----:B------:R-:W-:Y:S02]  /*8610*/  UISETP.NE.AND UP1, UPT, URZ, UR12, UPT ;  /* 0x0000000c3f00728c */ /* 0x000fe4000bf25270 */
        /* <DEDUP_REMOVED lines=24> */
.L_x_4019:
        /* <DEDUP_REMOVED lines=78> */
.L_x_4016:
        /* <DEDUP_REMOVED lines=76> */
[----:B------:R5:W-:Y:S01]  /*9140*/  @!P3 LDGSTS.E.BYPASS.LTC128B.128 [R238+0x16800], [R14.64+0x180] ;  /* 0x168001800eeebfae */ /* 0x000be2000b901d60 */
[----:B------:R-:W-:Y:S03]  /*9150*/  PLOP3.LUT P0, PT, PT, PT, UP2, 0x80, 0x0 ;  /* 0x000000000000781c */ /* 0x000fe60003f0f028 */
        /* <DEDUP_REMOVED lines=42> */
[----:B------:R-:W5:Y:S04]  /*9400*/  LDSM.16.M88.4 R176, [R233+0x8800] ;  /* 0x00880000e9b0783b */ /* 0x000f680000000200 */
[----:B------:R-:W3:Y:S04]  /*9410*/  LDSM.16.M88.4 R180, [R233+0x9000] ;  /* 0x00900000e9b4783b */ /* 0x000ee80000000200 */
        /* <DEDUP_REMOVED lines=12> */
[C---:B-----5:R-:W-:Y:S08]  /*94e0*/  HMMA.16816.F32 R12, R168.reuse, R176, RZ ;  /* 0x000000b0a80c723c */ /* 0x060ff000000018ff */
[C---:B----4-:R-:W-:Y:S01]  /*94f0*/  HMMA.16816.F32 R16, R168.reuse, R178, RZ ;  /* 0x000000b2a810723c */ /* 0x050fe200000018ff */
[----:B------:R-:W2:Y:S07]  /*9500*/  LDSM.16.M88.4 R176, [R227+0x8000] ;  /* 0x00800000e3b0783b */ /* 0x000eae0000000200 */
[C---:B---3--:R-:W-:Y:S08]  /*9510*/  HMMA.16816.F32 R20, R168.reuse, R180, RZ ;  /* 0x000000b4a814723c */ /* 0x048ff000000018ff */
        /* <DEDUP_REMOVED lines=270> */
.L_x_4018:
        /* <DEDUP_REMOVED lines=117> */
.L_x_4017:
[----:B-1----:R-:W-:Y:S01]  /*ad50*/  MOV R180, UR26 ;  /* 0x0000001a00b47c02 */ /* 0x002fe20008000f00 */
[----:B------:R-:W-:Y:S01]  /*ad60*/  LDSM.16.MT88.4 R184, [R224+0x12800] ;  /* 0x01280000e0b8783b */ /* 0x000fe20000004200 */
[----:B------:R-:W-:Y:S02]  /*ad70*/  UIADD3 UR29, UR26, -0x1, URZ ;  /* 0xffffffff1a1d7890 */ /* 0x000fe4000fffe03f */
[----:B------:R-:W-:Y:S01]  /*ad80*/  UMOV UR10, UR23 ;  /* 0x00000017000a7c82 */ /* 0x000fe20008000000 */
[----:B------:R-:W-:Y:S01]  /*ad90*/  IMAD R180, R180, -0x40, R243 ;  /* 0xffffffc0b4b47824 */ /* 0x000fe200078e02f3 */
[----:B------:R-:W-:Y:S03]  /*ada0*/  UMOV UR11, UR22 ;  /* 0x00000016000b7c82 */ /* 0x000fe60008000000 */
[----:B------:R-:W-:Y:S01]  /*adb0*/  LDSM.16.MT88.4 R188, [R228+0x14800] ;  /* 0x01480000e4bc783b */ /* 0x000fe20000004200 */
[C---:B------:R-:W-:Y:S02]  /*adc0*/  IADD3 R179, R180.reuse, 0x8, RZ ;  /* 0x00000008b4b37810 */ /* 0x040fe40007ffe0ff */
[----:B------:R-:W-:Y:S02]  /*add0*/  IADD3 R176, R180, -0x1, RZ ;  /* 0xffffffffb4b07810 */ /* 0x000fe40007ffe0ff */
[----:B------:R-:W-:Y:S02]  /*ade0*/  ISETP.GE.AND P1, PT, R179, RZ, PT ;  /* 0x000000ffb300720c */ /* 0x000fe40003f26270 */
[----:B------:R-:W-:Y:S02]  /*adf0*/  ISETP.GE.AND P0, PT, R176, RZ, PT ;  /* 0x000000ffb000720c */ /* 0x000fe40003f06270 */
[C---:B------:R-:W-:Y:S02]  /*ae00*/  IADD3 R178, R180.reuse, 0x7, RZ ;  /* 0x00000007b4b27810 */ /* 0x040fe40007ffe0ff */
[C---:B------:R-:W-:Y:S02]  /*ae10*/  IADD3 R177, R180.reuse, -0x8, RZ ;  /* 0xfffffff8b4b17810 */ /* 0x040fe40007ffe0ff */
[C---:B------:R-:W-:Y:S02]  /*ae20*/  IADD3 R174, R180.reuse, -0x9, RZ ;  /* 0xfffffff7b4ae7810 */ /* 0x040fe40007ffe0ff */
[C---:B------:R-:W-:Y:S02]  /*ae30*/  IADD3 R175, R180.reuse, -0x10, RZ ;  /* 0xfffffff0b4af7810 */ /* 0x040fe40007ffe0ff */
[C---:B------:R-:W-:Y:S02]  /*ae40*/  IADD3 R172, R180.reuse, -0x11, RZ ;  /* 0xffffffefb4ac7810 */ /* 0x040fe40007ffe0ff */
[C---:B------:R-:W-:Y:S02]  /*ae50*/  @!P1 IADD3 R179, -R180.reuse, -0x8, RZ ;  /* 0xfffffff8b4b39810 */ /* 0x040fe40007ffe1ff */
[----:B------:R-:W-:Y:S02]  /*ae60*/  @!P0 IADD3 R176, -R180, 0x1, RZ ;  /* 0x00000001b4b08810 */ /* 0x000fe40007ffe1ff */
[----:B------:R-:W-:Y:S02]  /*ae70*/  ISETP.GE.AND P1, PT, R178, RZ, PT ;  /* 0x000000ffb200720c */ /* 0x000fe40003f26270 */
[----:B------:R-:W-:Y:S01]  /*ae80*/  ISETP.GE.AND P0, PT, R177, RZ, PT ;  /* 0x000000ffb100720c */ /* 0x000fe20003f06270 */
[----:B------:R-:W-:Y:S01]  /*ae90*/  I2F R179, R179 ;  /* 0x000000b300b37306 */ /* 0x000fe20000201400 */
[C---:B------:R-:W-:Y:S02]  /*aea0*/  IADD3 R171, R180.reuse, -0x18, RZ ;  /* 0xffffffe8b4ab7810 */ /* 0x040fe40007ffe0ff */
[C---:B------:R-:W-:Y:S02]  /*aeb0*/  IADD3 R168, R180.reuse, -0x19, RZ ;  /* 0xffffffe7b4a87810 */ /* 0x040fe40007ffe0ff */
[C---:B------:R-:W-:Y:S02]  /*aec0*/  IADD3 R169, R180.reuse, -0x20, RZ ;  /* 0xffffffe0b4a97810 */ /* 0x040fe40007ffe0ff */
[----:B------:R-:W-:Y:S02]  /*aed0*/  IABS R181, R180 ;  /* 0x000000b400b57213 */ /* 0x000fe40000000000 */
[C---:B------:R-:W-:Y:S01]  /*aee0*/  IADD3 R166, R180.reuse, -0x21, RZ ;  /* 0xffffffdfb4a67810 */ /* 0x040fe20007ffe0ff */
[----:B------:R-:W-:Y:S01]  /*aef0*/  I2F R176, R176 ;  /* 0x000000b000b07306 */ /* 0x000fe20000201400 */
[C---:B------:R-:W-:Y:S02]  /*af00*/  @!P1 IADD3 R178, -R180.reuse, -0x7, RZ ;  /* 0xfffffff9b4b29810 */ /* 0x040fe40007ffe1ff */
[----:B------:R-:W-:Y:S02]  /*af10*/  @!P0 IADD3 R177, -R180, 0x8, RZ ;  /* 0x00000008b4b18810 */ /* 0x000fe40007ffe1ff */
[----:B------:R-:W-:Y:S02]  /*af20*/  ISETP.GE.AND P1, PT, R174, RZ, PT ;  /* 0x000000ffae00720c */ /* 0x000fe40003f26270 */
[----:B------:R-:W-:Y:S02]  /*af30*/  ISETP.GE.AND P0, PT, R175, RZ, PT ;  /* 0x000000ffaf00720c */ /* 0x000fe40003f06270 */
[C---:B------:R-:W-:Y:S01]  /*af40*/  IADD3 R167, R180.reuse, -0x28, RZ ;  /* 0xffffffd8b4a77810 */ /* 0x040fe20007ffe0ff */
[----:B------:R-:W-:Y:S01]  /*af50*/  I2F R181, R181 ;  /* 0x000000b500b57306 */ /* 0x000fe20000201400 */
[C---:B------:R-:W-:Y:S02]  /*af60*/  IADD3 R164, R180.reuse, -0x29, RZ ;  /* 0xffffffd7b4a47810 */ /* 0x040fe40007ffe0ff */
[C---:B------:R-:W-:Y:S02]  /*af70*/  IADD3 R3, R180.reuse, -0x30, RZ ;  /* 0xffffffd0b4037810 */ /* 0x040fe40007ffe0ff */
[C---:B------:R-:W-:Y:S02]  /*af80*/  IADD3 R2, R180.reuse, -0x31, RZ ;  /* 0xffffffcfb4027810 */ /* 0x040fe40007ffe0ff */
[C---:B------:R-:W-:Y:S02]  /*af90*/  IADD3 R173, R180.reuse, -0x38, RZ ;  /* 0xffffffc8b4ad7810 */ /* 0x040fe40007ffe0ff */
[C---:B------:R-:W-:Y:S01]  /*afa0*/  @!P1 IADD3 R174, -R180.reuse, 0x9, RZ ;  /* 0x00000009b4ae9810 */ /* 0x040fe20007ffe1ff */
[----:B------:R-:W-:Y:S01]  /*afb0*/  I2F R177, R177 ;  /* 0x000000b100b17306 */ /* 0x000fe20000201400 */
[----:B------:R-:W-:Y:S02]  /*afc0*/  @!P0 IADD3 R175, -R180, 0x10, RZ ;  /* 0x00000010b4af8810 */ /* 0x000fe40007ffe1ff */
[----:B------:R-:W-:Y:S02]  /*afd0*/  ISETP.GE.AND P1, PT, R172, RZ, PT ;  /* 0x000000ffac00720c */ /* 0x000fe40003f26270 */
[----:B------:R-:W-:Y:S02]  /*afe0*/  ISETP.GE.AND P0, PT, R171, RZ, PT ;  /* 0x000000ffab00720c */ /* 0x000fe40003f06270 */
[----:B------:R-:W-:Y:S02]  /*aff0*/  IADD3 R170, R180, -0x39, RZ ;  /* 0xffffffc7b4aa7810 */ /* 0x000fe40007ffe0ff */
[----:B------:R-:W-:Y:S01]  /*b000*/  ISETP.GE.AND P4, PT, R164, RZ, PT ;  /* 0x000000ffa400720c */ /* 0x000fe20003f86270 */
[----:B------:R-:W-:Y:S01]  /*b010*/  I2F R178, R178 ;  /* 0x000000b200b27306 */ /* 0x000fe20000201400 */
[----:B------:R-:W-:Y:S02]  /*b020*/  ISETP.GE.AND P3, PT, R3, RZ, PT ;  /* 0x000000ff0300720c */ /* 0x000fe40003f66270 */
[----:B------:R-:W-:Y:S03]  /*b030*/  ISETP.GE.AND P2, PT, R2, RZ, PT ;  /* 0x000000ff0200720c */ /* 0x000fe60003f46270 */
[C---:B------:R-:W-:Y:S02]  /*b040*/  @!P1 IADD3 R172, -R180.reuse, 0x11, RZ ;  /* 0x00000011b4ac9810 */ /* 0x040fe40007ffe1ff */
[----:B------:R-:W-:Y:S02]  /*b050*/  @!P0 IADD3 R171, -R180, 0x18, RZ ;  /* 0x00000018b4ab8810 */ /* 0x000fe40007ffe1ff */
[----:B------:R-:W-:Y:S01]  /*b060*/  ISETP.GE.AND P1, PT, R168, RZ, PT ;  /* 0x000000ffa800720c */ /* 0x000fe20003f26270 */
[----:B------:R-:W-:Y:S01]  /*b070*/  I2F R174, R174 ;  /* 0x000000ae00ae7306 */ /* 0x000fe20000201400 */
[----:B------:R-:W-:Y:S02]  /*b080*/  ISETP.GE.AND P0, PT, R169, RZ, PT ;  /* 0x000000ffa900720c */ /* 0x000fe40003f06270 */
[C---:B------:R-:W-:Y:S02]  /*b090*/  @!P4 IADD3 R164, -R180.reuse, 0x29, RZ ;  /* 0x00000029b4a4c810 */ /* 0x040fe40007ffe1ff */
[C---:B------:R-:W-:Y:S02]  /*b0a0*/  @!P3 IADD3 R3, -R180.reuse, 0x30, RZ ;  /* 0x00000030b403b810 */ /* 0x040fe40007ffe1ff */
[C---:B------:R-:W-:Y:S03]  /*b0b0*/  @!P2 IADD3 R2, -R180.reuse, 0x31, RZ ;  /* 0x00000031b402a810 */ /* 0x040fe60007ffe1ff */
[----:B------:R-:W-:Y:S02]  /*b0c0*/  I2F R175, R175 ;  /* 0x000000af00af7306 */ /* 0x000fe40000201400 */
[C---:B------:R-:W-:Y:S02]  /*b0d0*/  @!P1 IADD3 R168, -R180.reuse, 0x19, RZ ;  /* 0x00000019b4a89810 */ /* 0x040fe40007ffe1ff */
[----:B------:R-:W-:Y:S02]  /*b0e0*/  @!P0 IADD3 R169, -R180, 0x20, RZ ;  /* 0x00000020b4a98810 */ /* 0x000fe40007ffe1ff */
[----:B------:R-:W-:Y:S02]  /*b0f0*/  ISETP.GE.AND P1, PT, R166, RZ, PT ;  /* 0x000000ffa600720c */ /* 0x000fe40003f26270 */
[----:B------:R-:W-:Y:S02]  /*b100*/  ISETP.GE.AND P0, PT, R167, RZ, PT ;  /* 0x000000ffa700720c */ /* 0x000fe40003f06270 */
[----:B------:R-:W-:Y:S09]  /*b110*/  I2F R172, R172 ;  /* 0x000000ac00ac7306 */ /* 0x000ff20000201400 */
[C---:B------:R-:W-:Y:S01]  /*b120*/  @!P1 IADD3 R166, -R180.reuse, 0x21, RZ ;  /* 0x00000021b4a69810 */ /* 0x040fe20007ffe1ff */
[----:B------:R-:W-:Y:S01]  /*b130*/  I2F R171, R171 ;  /* 0x000000ab00ab7306 */ /* 0x000fe20000201400 */
[----:B------:R-:W-:Y:S02]  /*b140*/  @!P0 IADD3 R167, -R180, 0x28, RZ ;  /* 0x00000028b4a78810 */ /* 0x000fe40007ffe1ff */
[----:B------:R-:W-:Y:S02]  /*b150*/  ISETP.GE.AND P1, PT, R173, RZ, PT ;  /* 0x000000ffad00720c */ /* 0x000fe40003f26270 */
[----:B------:R-:W-:Y:S05]  /*b160*/  ISETP.GE.AND P0, PT, R170, RZ, PT ;  /* 0x000000ffaa00720c */ /* 0x000fea0003f06270 */
[----:B------:R-:W-:Y:S06]  /*b170*/  I2F R168, R168 ;  /* 0x000000a800a87306 */ /* 0x000fec0000201400 */
[C---:B------:R-:W-:Y:S02]  /*b180*/  @!P1 IADD3 R173, -R180.reuse, 0x38, RZ ;  /* 0x00000038b4ad9810 */ /* 0x040fe40007ffe1ff */
[----:B------:R-:W-:Y:S02]  /*b190*/  @!P0 IADD3 R170, -R180, 0x39, RZ ;  /* 0x00000039b4aa8810 */ /* 0x000fe40007ffe1ff */
[----:B------:R-:W-:Y:S10]  /*b1a0*/  I2F R169, R169 ;  /* 0x000000a900a97306 */ /* 0x000ff40000201400 */
[----:B------:R-:W-:Y:S10]  /*b1b0*/  I2F R166, R166 ;  /* 0x000000a600a67306 */ /* 0x000ff40000201400 */
[----:B------:R-:W-:Y:S10]  /*b1c0*/  I2F R167, R167 ;  /* 0x000000a700a77306 */ /* 0x000ff40000201400 */
[----:B------:R-:W-:Y:S10]  /*b1d0*/  I2F R164, R164 ;  /* 0x000000a400a47306 */ /* 0x000ff40000201400 */
[----:B------:R-:W-:Y:S10]  /*b1e0*/  I2F R3, R3 ;  /* 0x0000000300037306 */ /* 0x000ff40000201400 */
[----:B------:R-:W-:Y:S10]  /*b1f0*/  I2F R2, R2 ;  /* 0x0000000200027306 */ /* 0x000ff40000201400 */
[----:B------:R-:W-:Y:S10]  /*b200*/  I2F R173, R173 ;  /* 0x000000ad00ad7306 */ /* 0x000ff40000201400 */
[----:B------:R-:W1:Y:S02]  /*b210*/  I2F R170, R170 ;  /* 0x000000aa00aa7306 */ /* 0x000e640000201400 */
[----:B-1----:R-:W-:Y:S02]  /*b220*/  FFMA.FTZ R33, R170, -UR4, R33 ;  /* 0x80000004aa217c23 */ /* 0x002fe40008010021 */
[----:B------:R-:W-:Y:S02]  /*b230*/  FFMA.FTZ R4, R181, -UR4, R4 ;  /* 0x80000004b5047c23 */ /* 0x000fe40008010004 */
[----:B------:R-:W-:Y:S02]  /*b240*/  FFMA.FTZ R5, R176, -UR4, R5 ;  /* 0x80000004b0057c23 */ /* 0x000fe40008010005 */
[----:B------:R-:W-:Y:S01]  /*b250*/  FFMA.FTZ R6, R179, -UR4, R6 ;  /* 0x80000004b3067c23 */ /* 0x000fe20008010006 */
[----:B------:R-:W-:Y:S01]  /*b260*/  FMNMX.FTZ R180, R4, R165, !PT ;  /* 0x000000a504b47209 */ /* 0x000fe20007810000 */
[----:B------:R-:W-:Y:S02]  /*b270*/  FFMA.FTZ R8, R177, -UR4, R8 ;  /* 0x80000004b1087c23 */ /* 0x000fe40008010008 */
[----:B------:R-:W-:Y:S01]  /*b280*/  FFMA.FTZ R7, R178, -UR4, R7 ;  /* 0x80000004b2077c23 */ /* 0x000fe20008010007 */
[----:B------:R-:W-:Y:S01]  /*b290*/  FMNMX.FTZ R179, R5, R180, !PT ;  /* 0x000000b405b37209 */ /* 0x000fe20007810000 */
[----:B------:R-:W-:Y:S01]  /*b2a0*/  FFMA.FTZ R11, R176, -UR4, R11 ;  /* 0x80000004b00b7c23 */ /* 0x000fe2000801000b */
[----:B------:R-:W-:Y:S01]  /*b2b0*/  FMNMX.FTZ R176, R6, R0, !PT ;  /* 0x0000000006b07209 */ /* 0x000fe20007810000 */
        /* <DEDUP_REMOVED lines=49> */
[----:B------:R-:W-:Y:S01]  /*b5d0*/  LDSM.16.MT88.4 R172, [R226+0x10000] ;  /* 0x01000000e2ac783b */ /* 0x000fe20000004200 */
[----:B------:R-:W-:Y:S02]  /*b5e0*/  FMNMX.FTZ R166, R32, R169, !PT ;  /* 0x000000a920a67209 */ /* 0x000fe40007810000 */
[----:B------:R-:W-:Y:S02]  /*b5f0*/  FMNMX.FTZ R3, R31, R164, !PT ;  /* 0x000000a41f037209 */ /* 0x000fe40007810000 */
[----:B------:R-:W-:Y:S02]  /*b600*/  FMNMX.FTZ R168, R33, R166, !PT ;  /* 0x000000a621a87209 */ /* 0x000fe40007810000 */
[----:B------:R-:W-:Y:S01]  /*b610*/  FMNMX.FTZ R2, R34, R3, !PT ;  /* 0x0000000322027209 */ /* 0x000fe20007810000 */
[----:B------:R-:W-:Y:S03]  /*b620*/  LDSM.16.MT88.4 R176, [R225+0x10000] ;  /* 0x01000000e1b0783b */ /* 0x000fe60000004200 */
[----:B------:R-:W-:Y:S05]  /*b630*/  FMNMX.FTZ R169, R35, R2, !PT ;  /* 0x0000000223a97209 */ /* 0x000fea0007810000 */
[----:B------:R-:W1:Y:S08]  /*b640*/  SHFL.BFLY PT, R3, R168, 0x2, 0x1f ;  /* 0x0c401f00a8037f89 */ /* 0x000e7000000e0000 */
[----:B------:R-:W2:Y:S08]  /*b650*/  SHFL.BFLY PT, R2, R169, 0x2, 0x1f ;  /* 0x0c401f00a9027f89 */ /* 0x000eb000000e0000 */
[----:B------:R-:W-:Y:S01]  /*b660*/  LDSM.16.MT88.4 R180, [R225+0x12800] ;  /* 0x01280000e1b4783b */ /* 0x000fe20000004200 */
[----:B-1----:R-:W-:Y:S07]  /*b670*/  FMNMX.FTZ R171, R168, R3, !PT ;  /* 0x00000003a8ab7209 */ /* 0x002fee0007810000 */
[----:B------:R-:W1:Y:S01]  /*b680*/  SHFL.BFLY PT, R164, R171, 0x1, 0x1f ;  /* 0x0c201f00aba47f89 */ /* 0x000e6200000e0000 */
[----:B--2---:R-:W-:Y:S07]  /*b690*/  FMNMX.FTZ R166, R169, R2, !PT ;  /* 0x00000002a9a67209 */ /* 0x004fee0007810000 */
[----:B------:R-:W2:Y:S01]  /*b6a0*/  SHFL.BFLY PT, R3, R166, 0x1, 0x1f ;  /* 0x0c201f00a6037f89 */ /* 0x000ea200000e0000 */
[----:B-1----:R-:W-:Y:S07]  /*b6b0*/  FMNMX.FTZ R164, R171, R164, !PT ;  /* 0x000000a4aba47209 */ /* 0x002fee0007810000 */
[----:B------:R-:W1:Y:S01]  /*b6c0*/  LDSM.16.MT88.4 R168, [R228+0x10000] ;  /* 0x01000000e4a8783b */ /* 0x000e620000004200 */
[C---:B------:R-:W-:Y:S01]  /*b6d0*/  FSETP.NEU.FTZ.AND P0, PT, R164.reuse, -INF , PT ;  /* 0xff800000a400780b */ /* 0x040fe20003f1d000 */
[C---:B------:R-:W-:Y:S02]  /*b6e0*/  FADD.FTZ R2, -R164.reuse, R165 ;  /* 0x000000a5a4027221 */ /* 0x040fe40000010100 */
[----:B------:R-:W-:Y:S01]  /*b6f0*/  FMUL.FTZ R198, R164, c[0x0][0x23c] ;  /* 0x00008f00a4c67a20 */ /* 0x000fe20000410000 */
[----:B--2---:R-:W-:Y:S01]  /*b700*/  FMNMX.FTZ R3, R166, R3, !PT ;  /* 0x00000003a6037209 */ /* 0x004fe20007810000 */
[----:B------:R-:W-:Y:S03]  /*b710*/  FMUL.FTZ R167, R2, c[0x0][0x23c] ;  /* 0x00008f0002a77a20 */ /* 0x000fe60000410000 */
[----:B------:R-:W-:Y:S01]  /*b720*/  FSEL R198, R198, RZ, P0 ;  /* 0x000000ffc6c67208 */ /* 0x000fe20000000000 */
[----:B------:R2:W3:Y:S01]  /*b730*/  MUFU.EX2 R2, R167 ;  /* 0x000000a700027308 */ /* 0x0004e20000000800 */
[C---:B------:R-:W-:Y:S01]  /*b740*/  FMUL.FTZ R197, R3.reuse, c[0x0][0x23c] ;  /* 0x00008f0003c57a20 */ /* 0x040fe20000410000 */
[C---:B------:R-:W-:Y:S01]  /*b750*/  FSETP.NEU.FTZ.AND P0, PT, R3.reuse, -INF , PT ;  /* 0xff8000000300780b */ /* 0x040fe20003f1d000 */
[----:B------:R-:W-:Y:S02]  /*b760*/  FADD.FTZ R165, -R3, R0 ;  /* 0x0000000003a57221 */ /* 0x000fe40000010100 */
[--C-:B------:R-:W-:Y:S01]  /*b770*/  FFMA.FTZ R195, R4, c[0x0][0x23c], -R198.reuse ;  /* 0x00008f0004c37a23 */ /* 0x100fe200000108c6 */
[----:B------:R-:W-:Y:S01]  /*b780*/  FSEL R197, R197, RZ, P0 ;  /* 0x000000ffc5c57208 */ /* 0x000fe20000000000 */
[--C-:B------:R-:W-:Y:S01]  /*b790*/  FFMA.FTZ R194, R5, c[0x0][0x23c], -R198.reuse ;  /* 0x00008f0005c27a23 */ /* 0x100fe200000108c6 */
[----:B------:R-:W-:Y:S01]  /*b7a0*/  ISETP.LT.AND P0, PT, RZ, UR26, PT ;  /* 0x0000001aff007c0c */ /* 0x000fe2000bf01270 */
[--C-:B------:R-:W-:Y:S01]  /*b7b0*/  FFMA.FTZ R193, R8, c[0x0][0x23c], -R198.reuse ;  /* 0x00008f0008c17a23 */ /* 0x100fe200000108c6 */
[----:B------:R-:W-:Y:S01]  /*b7c0*/  UMOV UR26, UR29 ;  /* 0x0000001d001a7c82 */ /* 0x000fe20008000000 */
[--C-:B------:R-:W-:Y:S01]  /*b7d0*/  FFMA.FTZ R192, R9, c[0x0][0x23c], -R198.reuse ;  /* 0x00008f0009c07a23 */ /* 0x100fe200000108c6 */
[----:B------:R-:W-:Y:S01]  /*b7e0*/  MUFU.EX2 R195, R195 ;  /* 0x000000c300c37308 */ /* 0x000fe20000000800 */
[--C-:B------:R-:W-:Y:S02]  /*b7f0*/  FFMA.FTZ R196, R6, c[0x0][0x23c], -R197.reuse ;  /* 0x00008f0006c47a23 */ /* 0x100fe400000108c5 */
[--C-:B------:R-:W-:Y:S02]  /*b800*/  FFMA.FTZ R166, R10, c[0x0][0x23c], -R197.reuse ;  /* 0x00008f000aa67a23 */ /* 0x100fe400000108c5 */
[----:B------:R-:W-:Y:S02]  /*b810*/  FMUL.FTZ R0, R165, c[0x0][0x23c] ;  /* 0x00008f00a5007a20 */ /* 0x000fe40000410000 */
[--C-:B------:R-:W-:Y:S02]  /*b820*/  FFMA.FTZ R165, R11, c[0x0][0x23c], -R197.reuse ;  /* 0x00008f000ba57a23 */ /* 0x100fe400000108c5 */
[--C-:B------:R-:W-:Y:S01]  /*b830*/  FFMA.FTZ R199, R12, c[0x0][0x23c], -R198.reuse ;  /* 0x00008f000cc77a23 */ /* 0x100fe200000108c6 */
[----:B------:R-:W4:Y:S01]  /*b840*/  MUFU.EX2 R194, R194 ;  /* 0x000000c200c27308 */ /* 0x000f220000000800 */
[--C-:B------:R-:W-:Y:S02]  /*b850*/  FFMA.FTZ R200, R13, c[0x0][0x23c], -R198.reuse ;  /* 0x00008f000dc87a23 */ /* 0x100fe400000108c6 */
[--C-:B--2---:R-:W-:Y:S02]  /*b860*/  FFMA.FTZ R167, R7, c[0x0][0x23c], -R197.reuse ;  /* 0x00008f0007a77a23 */ /* 0x104fe400000108c5 */
[C---:B---3--:R-:W-:Y:S02]  /*b870*/  FMUL.FTZ R4, R2.reuse, R160 ;  /* 0x000000a002047220 */ /* 0x048fe40000410000 */
[C---:B------:R-:W-:Y:S02]  /*b880*/  FMUL.FTZ R5, R2.reuse, R161 ;  /* 0x000000a102057220 */ /* 0x040fe40000410000 */
[C---:B------:R-:W-:Y:S01]  /*b890*/  FMUL.FTZ R8, R2.reuse, R156 ;  /* 0x0000009c02087220 */ /* 0x040fe20000410000 */
[----:B------:R-:W2:Y:S01]  /*b8a0*/  MUFU.EX2 R0, R0 ;  /* 0x0000000000007308 */ /* 0x000ea20000000800 */
[C---:B------:R-:W-:Y:S02]  /*b8b0*/  FMUL.FTZ R9, R2.reuse, R157 ;  /* 0x0000009d02097220 */ /* 0x040fe40000410000 */
[C---:B------:R-:W-:Y:S02]  /*b8c0*/  FMUL.FTZ R36, R2.reuse, R36 ;  /* 0x0000002402247220 */ /* 0x040fe40000410000 */
[C---:B------:R-:W-:Y:S02]  /*b8d0*/  FMUL.FTZ R37, R2.reuse, R37 ;  /* 0x0000002502257220 */ /* 0x040fe40000410000 */
[C---:B------:R-:W-:Y:S02]  /*b8e0*/  FMUL.FTZ R40, R2.reuse, R40 ;  /* 0x0000002802287220 */ /* 0x040fe40000410000 */
[C---:B------:R-:W-:Y:S01]  /*b8f0*/  FMUL.FTZ R41, R2.reuse, R41 ;  /* 0x0000002902297220 */ /* 0x040fe20000410000 */
[----:B------:R-:W-:Y:S01]  /*b900*/  MUFU.EX2 R193, R193 ;  /* 0x000000c100c17308 */ /* 0x000fe20000000800 */
[C---:B------:R-:W-:Y:S02]  /*b910*/  FMUL.FTZ R12, R2.reuse, R152 ;  /* 0x00000098020c7220 */ /* 0x040fe40000410000 */
[----:B------:R-:W-:Y:S01]  /*b920*/  FMUL.FTZ R13, R2, R153 ;  /* 0x00000099020d7220 */ /* 0x000fe20000410000 */
[----:B----4-:R-:W-:Y:S01]  /*b930*/  F2FP.PACK_AB R160, R194, R195 ;  /* 0x000000c3c2a0723e */ /* 0x010fe200000000ff */
[C---:B------:R-:W-:Y:S02]  /*b940*/  FMUL.FTZ R44, R2.reuse, R44 ;  /* 0x0000002c022c7220 */ /* 0x040fe40000410000 */
[C---:B------:R-:W-:Y:S02]  /*b950*/  FMUL.FTZ R45, R2.reuse, R45 ;  /* 0x0000002d022d7220 */ /* 0x040fe40000410000 */
[C---:B------:R-:W-:Y:S01]  /*b960*/  FMUL.FTZ R48, R2.reuse, R48 ;  /* 0x0000003002307220 */ /* 0x040fe20000410000 */
[----:B------:R-:W3:Y:S01]  /*b970*/  MUFU.EX2 R192, R192 ;  /* 0x000000c000c07308 */ /* 0x000ee20000000800 */
[C---:B------:R-:W-:Y:S02]  /*b980*/  FMUL.FTZ R49, R2.reuse, R49 ;  /* 0x0000003102317220 */ /* 0x040fe40000410000 */
[----:B------:R-:W-:Y:S02]  /*b990*/  FMUL.FTZ R52, R2, R52 ;  /* 0x0000003402347220 */ /* 0x000fe40000410000 */
[C---:B--2---:R-:W-:Y:S02]  /*b9a0*/  FMUL.FTZ R6, R0.reuse, R162 ;  /* 0x000000a200067220 */ /* 0x044fe40000410000 */
[C---:B------:R-:W-:Y:S02]  /*b9b0*/  FMUL.FTZ R7, R0.reuse, R163 ;  /* 0x000000a300077220 */ /* 0x040fe40000410000 */
[C---:B------:R-:W-:Y:S01]  /*b9c0*/  FMUL.FTZ R10, R0.reuse, R158 ;  /* 0x0000009e000a7220 */ /* 0x040fe20000410000 */
[----:B------:R-:W-:Y:S01]  /*b9d0*/  MUFU.EX2 R196, R196 ;  /* 0x000000c400c47308 */ /* 0x000fe20000000800 */
[C---:B------:R-:W-:Y:S02]  /*b9e0*/  FMUL.FTZ R11, R0.reuse, R159 ;  /* 0x0000009f000b7220 */ /* 0x040fe40000410000 */
[----:B------:R-:W2:Y:S01]  /*b9f0*/  LDSM.16.MT88.4 R156, [R224+0x10000] ;  /* 0x01000000e09c783b */ /* 0x000ea20000004200 */
[C---:B------:R-:W-:Y:S02]  /*ba00*/  FMUL.FTZ R38, R0.reuse, R38 ;  /* 0x0000002600267220 */ /* 0x040fe40000410000 */
[C---:B------:R-:W-:Y:S02]  /*ba10*/  FMUL.FTZ R39, R0.reuse, R39 ;  /* 0x0000002700277220 */ /* 0x040fe40000410000 */
[C---:B------:R-:W-:Y:S02]  /*ba20*/  FMUL.FTZ R42, R0.reuse, R42 ;  /* 0x0000002a002a7220 */ /* 0x040fe40000410000 */
[----:B------:R-:W4:Y:S01]  /*ba30*/  MUFU.EX2 R167, R167 ;  /* 0x000000a700a77308 */ /* 0x000f220000000800 */
[C---:B------:R-:W-:Y:S02]  /*ba40*/  FMUL.FTZ R43, R0.reuse, R43 ;  /* 0x0000002b002b7220 */ /* 0x040fe40000410000 */
[----:B------:R-:W-:Y:S01]  /*ba50*/  FMUL.FTZ R46, R0, R46 ;  /* 0x0000002e002e7220 */ /* 0x000fe20000410000 */
[----:B---3--:R-:W-:Y:S01]  /*ba60*/  F2FP.PACK_AB R162, R192, R193 ;  /* 0x000000c1c0a2723e */ /* 0x008fe200000000ff */
[C---:B------:R-:W-:Y:S02]  /*ba70*/  FMUL.FTZ R47, R0.reuse, R47 ;  /* 0x0000002f002f7220 */ /* 0x040fe40000410000 */
[C---:B------:R-:W-:Y:S02]  /*ba80*/  FMUL.FTZ R50, R0.reuse, R50 ;  /* 0x0000003200327220 */ /* 0x040fe40000410000 */
[----:B------:R-:W-:Y:S01]  /*ba90*/  FMUL.FTZ R51, R0, R51 ;  /* 0x0000003300337220 */ /* 0x000fe20000410000 */
        /* <DEDUP_REMOVED lines=9> */
[----:B----4-:R-:W-:Y:S01]  /*bb30*/  F2FP.PACK_AB R161, R167, R196 ;  /* 0x000000c4a7a1723e */ /* 0x010fe200000000ff */
        /* <DEDUP_REMOVED lines=9> */
[----:B------:R-:W4:Y:S01]  /*bbd0*/  MUFU.EX2 R200, R200 ;  /* 0x000000c800c87308 */ /* 0x000f220000000800 */
[C---:B------:R-:W-:Y:S02]  /*bbe0*/  FMUL.FTZ R68, R2.reuse, R68 ;  /* 0x0000004402447220 */ /* 0x040fe40000410000 */
[----:B------:R-:W-:Y:S01]  /*bbf0*/  FMUL.FTZ R69, R2, R69 ;  /* 0x0000004502457220 */ /* 0x000fe20000410000 */
[----:B---3--:R-:W-:Y:S01]  /*bc00*/  F2FP.PACK_AB R163, R165, R166 ;  /* 0x000000a6a5a3723e */ /* 0x008fe200000000ff */
[C---:B------:R-:W-:Y:S02]  /*bc10*/  FMUL.FTZ R70, R0.reuse, R70 ;  /* 0x0000004600467220 */ /* 0x040fe40000410000 */
[----:B------:R-:W-:Y:S02]  /*bc20*/  FMUL.FTZ R71, R0, R71 ;  /* 0x0000004700477220 */ /* 0x000fe40000410000 */
[C---:B------:R-:W-:Y:S02]  /*bc30*/  FMUL.FTZ R72, R2.reuse, R72 ;  /* 0x0000004802487220 */ /* 0x040fe40000410000 */
        /* <DEDUP_REMOVED lines=28> */
[C---:B-1----:R-:W-:Y:S04]  /*be00*/  HMMA.16816.F32 R60, R160.reuse, R168, R60 ;  /* 0x000000a8a03c723c */ /* 0x042fe8000000183c */
[----:B------:R-:W-:Y:S02]  /*be10*/  FMUL.FTZ R89, R2, R89 ;  /* 0x0000005902597220 */ /* 0x000fe40000410000 */
[C---:B------:R-:W-:Y:S02]  /*be20*/  FMUL.FTZ R90, R0.reuse, R90 ;  /* 0x0000005a005a7220 */ /* 0x040fe40000410000 */
        /* <DEDUP_REMOVED lines=76> */
[--C-:B------:R-:W-:Y:S02]  /*c2f0*/  FFMA.FTZ R204, R14, c[0x0][0x23c], -R197.reuse ;  /* 0x00008f000ecc7a23 */ /* 0x100fe400000108c5 */
[C---:B------:R-:W-:Y:S03]  /*c300*/  FMUL.FTZ R14, R0.reuse, R154 ;  /* 0x0000009a000e7220 */ /* 0x040fe60000410000 */
[C---:B------:R-:W-:Y:S01]  /*c310*/  HMMA.16816.F32 R136, R160.reuse, R170, R136 ;  /* 0x000000aaa088723c */ /* 0x040fe20000001888 */
[----:B------:R-:W-:Y:S01]  /*c320*/  MUFU.EX2 R204, R204 ;  /* 0x000000cc00cc7308 */ /* 0x000fe20000000800 */
[----:B------:R-:W-:Y:S01]  /*c330*/  LDSM.16.MT88.4 R168, [R226+0x10800] ;  /* 0x01080000e2a8783b */ /* 0x000fe20000004200 */
[--C-:B------:R-:W-:Y:S02]  /*c340*/  FFMA.FTZ R203, R15, c[0x0][0x23c], -R197.reuse ;  /* 0x00008f000fcb7a23 */ /* 0x100fe400000108c5 */
[----:B------:R-:W-:Y:S02]  /*c350*/  FMUL.FTZ R15, R0, R155 ;  /* 0x0000009b000f7220 */ /* 0x000fe40000410000 */
[C---:B------:R-:W-:Y:S02]  /*c360*/  FMUL.FTZ R140, R2.reuse, R140 ;  /* 0x0000008c028c7220 */ /* 0x040fe40000410000 */
[----:B------:R-:W-:Y:S01]  /*c370*/  FMUL.FTZ R141, R2, R141 ;  /* 0x0000008d028d7220 */ /* 0x000fe20000410000 */
[----:B------:R-:W1:Y:S01]  /*c380*/  LDSM.16.MT88.4 R152, [R228+0x10800] ;  /* 0x01080000e498783b */ /* 0x000e620000004200 */
[----:B------:R-:W5:Y:S01]  /*c390*/  MUFU.EX2 R203, R203 ;  /* 0x000000cb00cb7308 */ /* 0x000f620000000800 */
[C---:B------:R-:W-:Y:S02]  /*c3a0*/  FMUL.FTZ R142, R0.reuse, R142 ;  /* 0x0000008e008e7220 */ /* 0x040fe40000410000 */
[----:B------:R-:W-:Y:S02]  /*c3b0*/  FMUL.FTZ R143, R0, R143 ;  /* 0x0000008f008f7220 */ /* 0x000fe40000410000 */
[--C-:B------:R-:W-:Y:S02]  /*c3c0*/  FFMA.FTZ R201, R16, c[0x0][0x23c], -R198.reuse ;  /* 0x00008f0010c97a23 */ /* 0x100fe400000108c6 */
[----:B------:R-:W-:Y:S02]  /*c3d0*/  FFMA.FTZ R202, R17, c[0x0][0x23c], -R198 ;  /* 0x00008f0011ca7a23 */ /* 0x000fe400000108c6 */
[--C-:B------:R-:W-:Y:S01]  /*c3e0*/  FFMA.FTZ R205, R18, c[0x0][0x23c], -R197.reuse ;  /* 0x00008f0012cd7a23 */ /* 0x100fe200000108c5 */
[C---:B---3--:R-:W-:Y:S01]  /*c3f0*/  HMMA.16816.F32 R140, R160.reuse, R172, R140 ;  /* 0x000000aca08c723c */ /* 0x048fe2000000188c */
[----:B------:R-:W-:Y:S02]  /*c400*/  MUFU.EX2 R201, R201 ;  /* 0x000000c900c97308 */ /* 0x000fe40000000800 */
[----:B------:R-:W-:Y:S02]  /*c410*/  FFMA.FTZ R206, R19, c[0x0][0x23c], -R197 ;  /* 0x00008f0013ce7a23 */ /* 0x000fe400000108c5 */
[----:B------:R-:W-:Y:S01]  /*c420*/  FMUL.FTZ R16, R2, R148 ;  /* 0x0000009402107220 */ /* 0x000fe20000410000 */
[----:B----4-:R-:W-:Y:S01]  /*c430*/  F2FP.PACK_AB R148, R200, R199 ;  /* 0x000000c7c894723e */ /* 0x010fe200000000ff */
[----:B------:R-:W-:Y:S01]  /*c440*/  FMUL.FTZ R17, R2, R149 ;  /* 0x0000009502117220 */ /* 0x000fe20000410000 */
[C---:B------:R-:W-:Y:S01]  /*c450*/  HMMA.16816.F32 R12, R160.reuse, R174, R12 ;  /* 0x000000aea00c723c */ /* 0x040fe2000000180c */
[----:B------:R-:W3:Y:S02]  /*c460*/  LDSM.16.MT88.4 R172, [R225+0x10800] ;  /* 0x01080000e1ac783b */ /* 0x000ee40000004200 */
[----:B------:R-:W4:Y:S01]  /*c470*/  MUFU.EX2 R202, R202 ;  /* 0x000000ca00ca7308 */ /* 0x000f220000000800 */
[C---:B------:R-:W-:Y:S02]  /*c480*/  FMUL.FTZ R18, R0.reuse, R150 ;  /* 0x0000009600127220 */ /* 0x040fe40000410000 */
[----:B------:R-:W-:Y:S01]  /*c490*/  FMUL.FTZ R19, R0, R151 ;  /* 0x0000009700137220 */ /* 0x000fe20000410000 */
[----:B-----5:R-:W-:Y:S01]  /*c4a0*/  F2FP.PACK_AB R149, R203, R204 ;  /* 0x000000cccb95723e */ /* 0x020fe200000000ff */
[C---:B------:R-:W-:Y:S04]  /*c4b0*/  FMUL.FTZ R144, R2.reuse, R144 ;  /* 0x0000009002907220 */ /* 0x040fe80000410000 */
[----:B------:R-:W-:Y:S01]  /*c4c0*/  FMUL.FTZ R145, R2, R145 ;  /* 0x0000009102917220 */ /* 0x000fe20000410000 */
[C---:B--2---:R-:W-:Y:S01]  /*c4d0*/  HMMA.16816.F32 R16, R160.reuse, R156, R16 ;  /* 0x0000009ca010723c */ /* 0x044fe20000001810 */
[----:B------:R-:W-:Y:S02]  /*c4e0*/  MUFU.EX2 R205, R205 ;  /* 0x000000cd00cd7308 */ /* 0x000fe40000000800 */
[C---:B------:R-:W-:Y:S02]  /*c4f0*/  FMUL.FTZ R146, R0.reuse, R146 ;  /* 0x0000009200927220 */ /* 0x040fe40000410000 */
[----:B------:R-:W-:Y:S02]  /*c500*/  FMUL.FTZ R147, R0, R147 ;  /* 0x0000009300937220 */ /* 0x000fe40000410000 */
[----:B------:R-:W-:Y:S02]  /*c510*/  FFMA.FTZ R195, R2, R249, R195 ;  /* 0x000000f902c37223 */ /* 0x000fe400000100c3 */
[----:B------:R-:W-:Y:S02]  /*c520*/  FFMA.FTZ R196, R0, R247, R196 ;  /* 0x000000f700c47223 */ /* 0x000fe400000100c4 */
[----:B------:R-:W2:Y:S01]  /*c530*/  MUFU.EX2 R206, R206 ;  /* 0x000000ce00ce7308 */ /* 0x000ea20000000800 */
[----:B------:R-:W-:Y:S01]  /*c540*/  HMMA.16816.F32 R144, R160, R158, R144 ;  /* 0x0000009ea090723c */ /* 0x000fe20000001890 */
[----:B------:R-:W5:Y:S02]  /*c550*/  LDSM.16.MT88.4 R156, [R228+0x12800] ;  /* 0x01280000e49c783b */ /* 0x000f640000004200 */
[----:B----4-:R-:W-:Y:S01]  /*c560*/  F2FP.PACK_AB R150, R202, R201 ;  /* 0x000000c9ca96723e */ /* 0x010fe200000000ff */
[----:B------:R-:W-:Y:S01]  /*c570*/  FADD.FTZ R194, R194, R195 ;  /* 0x000000c3c2c27221 */ /* 0x000fe20000010000 */
[----:B------:R-:W-:Y:S01]  /*c580*/  MOV R0, R3 ;  /* 0x0000000300007202 */ /* 0x000fe20000000f00 */
[----:B------:R-:W-:Y:S02]  /*c590*/  FADD.FTZ R167, R167, R196 ;  /* 0x000000c4a7a77221 */ /* 0x000fe40000010000 */
[----:B------:R-:W-:Y:S01]  /*c5a0*/  FADD.FTZ R193, R193, R194 ;  /* 0x000000c2c1c17221 */ /* 0x000fe20000010000 */
[----:B------:R-:W4:Y:S03]  /*c5b0*/  LDSM.16.MT88.4 R160, [R226+0x12800] ;  /* 0x01280000e2a0783b */ /* 0x000f260000004200 */
[----:B------:R-:W-:Y:S02]  /*c5c0*/  FADD.FTZ R166, R166, R167 ;  /* 0x000000a7a6a67221 */ /* 0x000fe40000010000 */
[----:B------:R-:W-:Y:S02]  /*c5d0*/  FADD.FTZ R192, R192, R193 ;  /* 0x000000c1c0c07221 */ /* 0x000fe40000010000 */
[----:B------:R-:W-:Y:S02]  /*c5e0*/  FADD.FTZ R165, R165, R166 ;  /* 0x000000a6a5a57221 */ /* 0x000fe40000010000 */
[----:B------:R-:W-:Y:S02]  /*c5f0*/  FADD.FTZ R199, R199, R192 ;  /* 0x000000c0c7c77221 */ /* 0x000fe40000010000 */
[----:B------:R-:W-:Y:S01]  /*c600*/  FADD.FTZ R204, R204, R165 ;  /* 0x000000a5cccc7221 */ /* 0x000fe20000010000 */
[----:B------:R-:W-:Y:S01]  /*c610*/  MOV R165, R164 ;  /* 0x000000a400a57202 */ /* 0x000fe20000000f00 */
[----:B------:R-:W-:Y:S01]  /*c620*/  FADD.FTZ R200, R200, R199 ;  /* 0x000000c7c8c87221 */ /* 0x000fe20000010000 */
[----:B--2---:R-:W-:Y:S01]  /*c630*/  F2FP.PACK_AB R151, R206, R205 ;  /* 0x000000cdce97723e */ /* 0x004fe200000000ff */
[----:B------:R-:W-:Y:S02]  /*c640*/  FADD.FTZ R204, R203, R204 ;  /* 0x000000cccbcc7221 */ /* 0x000fe40000010000 */
[----:B------:R-:W-:Y:S02]  /*c650*/  FADD.FTZ R201, R201, R200 ;  /* 0x000000c8c9c97221 */ /* 0x000fe40000010000 */
[----:B------:R-:W-:Y:S02]  /*c660*/  FADD.FTZ R205, R205, R204 ;  /* 0x000000cccdcd7221 */ /* 0x000fe40000010000 */
[C---:B-1----:R-:W-:Y:S05]  /*c670*/  HMMA.16816.F32 R4, R148.reuse, R152, R4 ;  /* 0x000000989404723c */ /* 0x042fea0000001804 */
[----:B------:R-:W-:Y:S02]  /*c680*/  FADD.FTZ R201, R202, R201 ;  /* 0x000000c9cac97221 */ /* 0x000fe40000010000 */
[----:B------:R-:W-:Y:S01]  /*c690*/  FADD.FTZ R205, R206, R205 ;  /* 0x000000cdcecd7221 */ /* 0x000fe20000010000 */
[C---:B------:R-:W-:Y:S01]  /*c6a0*/  HMMA.16816.F32 R8, R148.reuse, R154, R8 ;  /* 0x0000009a9408723c */ /* 0x040fe20000001808 */
[----:B------:R-:W1:Y:S07]  /*c6b0*/  LDSM.16.MT88.4 R152, [R226+0x14800] ;  /* 0x01480000e298783b */ /* 0x000e6e0000004200 */
[C---:B------:R-:W-:Y:S08]  /*c6c0*/  HMMA.16816.F32 R36, R148.reuse, R168, R36 ;  /* 0x000000a89424723c */ /* 0x040ff00000001824 */
[C---:B------:R-:W-:Y:S01]  /*c6d0*/  HMMA.16816.F32 R40, R148.reuse, R170, R40 ;  /* 0x000000aa9428723c */ /* 0x040fe20000001828 */
[----:B------:R-:W2:Y:S07]  /*c6e0*/  LDSM.16.MT88.4 R168, [R225+0x14800] ;  /* 0x01480000e1a8783b */ /* 0x000eae0000004200 */
[C---:B---3--:R-:W-:Y:S08]  /*c6f0*/  HMMA.16816.F32 R44, R148.reuse, R172, R44 ;  /* 0x000000ac942c723c */ /* 0x048ff0000000182c */
        /* <DEDUP_REMOVED lines=8> */
[C---:B-----5:R-:W-:Y:S04]  /*c780*/  HMMA.16816.F32 R60, R148.reuse, R156, R60 ;  /* 0x0000009c943c723c */ /* 0x060fe8000000183c */
[----:B------:R-:W-:Y:S03]  /*c790*/  FFMA.FTZ R179, R25, c[0x0][0x23c], -R198 ;  /* 0x00008f0019b37a23 */ /* 0x000fe600000108c6 */
[----:B------:R-:W3:Y:S01]  /*c7a0*/  MUFU.EX2 R177, R177 ;  /* 0x000000b100b17308 */ /* 0x000ee20000000800 */
[C---:B------:R-:W-:Y:S01]  /*c7b0*/  HMMA.16816.F32 R64, R148.reuse, R158, R64 ;  /* 0x0000009e9440723c */ /* 0x040fe20000001840 */
[----:B------:R-:W5:Y:S07]  /*c7c0*/  LDSM.16.MT88.4 R156, [R224+0x14800] ;  /* 0x01480000e09c783b */ /* 0x000f6e0000004200 */
[C---:B----4-:R-:W-:Y:S01]  /*c7d0*/  HMMA.16816.F32 R68, R148.reuse, R160, R68 ;  /* 0x000000a09444723c */ /* 0x050fe20000001844 */
[----:B------:R-:W-:Y:S07]  /*c7e0*/  MUFU.EX2 R178, R178 ;  /* 0x000000b200b27308 */ /* 0x000fee0000000800 */
[C---:B------:R-:W-:Y:S01]  /*c7f0*/  HMMA.16816.F32 R72, R148.reuse, R162, R72 ;  /* 0x000000a29448723c */ /* 0x040fe20000001848 */
[----:B------:R-:W4:Y:S02]  /*c800*/  LDSM.16.MT88.4 R160, [R228+0x16800] ;  /* 0x01680000e4a0783b */ /* 0x000f240000004200 */
[----:B------:R-:W1:Y:S01]  /*c810*/  MUFU.EX2 R179, R179 ;  /* 0x000000b300b37308 */ /* 0x000e620000000800 */
[----:B---3--:R-:W-:Y:S04]  /*c820*/  F2FP.PACK_AB R20, R177, R176 ;  /* 0x000000b0b114723e */ /* 0x008fe800000000ff */
[C---:B------:R-:W-:Y:S04]  /*c830*/  HMMA.16816.F32 R76, R148.reuse, R180, R76 ;  /* 0x000000b4944c723c */ /* 0x040fe8000000184c */
[----:B------:R-:W-:Y:S03]  /*c840*/  FADD.FTZ R176, R176, R201 ;  /* 0x000000c9b0b07221 */ /* 0x000fe60000010000 */
[--C-:B------:R-:W-:Y:S01]  /*c850*/  FFMA.FTZ R180, R22, c[0x0][0x23c], -R197.reuse ;  /* 0x00008f0016b47a23 */ /* 0x100fe200000108c5 */
[C---:B------:R-:W-:Y:S04]  /*c860*/  HMMA.16816.F32 R80, R148.reuse, R182, R80 ;  /* 0x000000b69450723c */ /* 0x040fe80000001850 */
[--C-:B------:R-:W-:Y:S01]  /*c870*/  FFMA.FTZ R181, R23, c[0x0][0x23c], -R197.reuse ;  /* 0x00008f0017b57a23 */ /* 0x100fe200000108c5 */
[----:B------:R-:W-:Y:S01]  /*c880*/  MUFU.EX2 R180, R180 ;  /* 0x000000b400b47308 */ /* 0x000fe20000000800 */
[----:B------:R-:W-:Y:S02]  /*c890*/  FADD.FTZ R177, R177, R176 ;  /* 0x000000b0b1b17221 */ /* 0x000fe40000010000 */
[C---:B------:R-:W-:Y:S04]  /*c8a0*/  HMMA.16816.F32 R84, R148.reuse, R184, R84 ;  /* 0x000000b89454723c */ /* 0x040fe80000001854 */
[--C-:B------:R-:W-:Y:S01]  /*c8b0*/  FFMA.FTZ R182, R26, c[0x0][0x23c], -R197.reuse ;  /* 0x00008f001ab67a23 */ /* 0x100fe200000108c5 */
[----:B-1----:R-:W-:Y:S01]  /*c8c0*/  F2FP.PACK_AB R22, R179, R178 ;  /* 0x000000b2b316723e */ /* 0x002fe200000000ff */
[--C-:B------:R-:W-:Y:S01]  /*c8d0*/  FFMA.FTZ R183, R27, c[0x0][0x23c], -R197.reuse ;  /* 0x00008f001bb77a23 */ /* 0x100fe200000108c5 */
[----:B------:R-:W1:Y:S01]  /*c8e0*/  MUFU.EX2 R181, R181 ;  /* 0x000000b500b57308 */ /* 0x000e620000000800 */
[C---:B------:R-:W-:Y:S01]  /*c8f0*/  HMMA.16816.F32 R88, R148.reuse, R186, R88 ;  /* 0x000000ba9458723c */ /* 0x040fe20000001858 */
[----:B------:R-:W-:Y:S03]  /*c900*/  LDSM.16.MT88.4 R24, [R226+0x11000] ;  /* 0x01100000e218783b */ /* 0x000fe60000004200 */
[--C-:B------:R-:W-:Y:S02]  /*c910*/  FFMA.FTZ R184, R28, c[0x0][0x23c], -R198.reuse ;  /* 0x00008f001cb87a23 */ /* 0x100fe400000108c6 */
[--C-:B------:R-:W-:Y:S02]  /*c920*/  FFMA.FTZ R185, R29, c[0x0][0x23c], -R198.reuse ;  /* 0x00008f001db97a23 */ /* 0x100fe400000108c6 */
[C---:B------:R-:W-:Y:S01]  /*c930*/  HMMA.16816.F32 R92, R148.reuse, R188, R92 ;  /* 0x000000bc945c723c */ /* 0x040fe2000000185c */
[----:B------:R-:W-:Y:S03]  /*c940*/  MUFU.EX2 R182, R182 ;  /* 0x000000b600b67308 */ /* 0x000fe60000000800 */
[--C-:B------:R-:W-:Y:S02]  /*c950*/  FFMA.FTZ R186, R32, c[0x0][0x23c], -R198.reuse ;  /* 0x00008f0020ba7a23 */ /* 0x100fe400000108c6 */
[----:B------:R-:W-:Y:S02]  /*c960*/  FFMA.FTZ R198, R33, c[0x0][0x23c], -R198 ;  /* 0x00008f0021c67a23 */ /* 0x000fe400000108c6 */
[C---:B------:R-:W-:Y:S03]  /*c970*/  HMMA.16816.F32 R96, R148.reuse, R190, R96 ;  /* 0x000000be9460723c */ /* 0x040fe60000001860 */
[----:B------:R-:W3:Y:S01]  /*c980*/  MUFU.EX2 R183, R183 ;  /* 0x000000b700b77308 */ /* 0x000ee20000000800 */
[--C-:B------:R-:W-:Y:S02]  /*c990*/  FFMA.FTZ R188, R30, c[0x0][0x23c], -R197.reuse ;  /* 0x00008f001ebc7a23 */ /* 0x100fe400000108c5 */
[--C-:B------:R-:W-:Y:S01]  /*c9a0*/  FFMA.FTZ R189, R31, c[0x0][0x23c], -R197.reuse ;  /* 0x00008f001fbd7a23 */ /* 0x100fe200000108c5 */
[----:B-1----:R-:W-:Y:S01]  /*c9b0*/  F2FP.PACK_AB R21, R181, R180 ;  /* 0x000000b4b515723e */ /* 0x002fe200000000ff */
[C---:B------:R-:W-:Y:S01]  /*c9c0*/  HMMA.16816.F32 R100, R148.reuse, R152, R100 ;  /* 0x000000989464723c */ /* 0x040fe20000001864 */
[----:B------:R-:W-:Y:S03]  /*c9d0*/  LDSM.16.MT88.4 R28, [R226+0x11800] ;  /* 0x01180000e21c783b */ /* 0x000fe60000004200 */
[--C-:B------:R-:W-:Y:S01]  /*c9e0*/  FFMA.FTZ R190, R34, c[0x0][0x23c], -R197.reuse ;  /* 0x00008f0022be7a23 */ /* 0x100fe200000108c5 */
[----:B------:R-:W-:Y:S01]  /*c9f0*/  MUFU.EX2 R184, R184 ;  /* 0x000000b800b87308 */ /* 0x000fe20000000800 */
[----:B------:R-:W-:Y:S02]  /*ca00*/  FFMA.FTZ R197, R35, c[0x0][0x23c], -R197 ;  /* 0x00008f0023c57a23 */ /* 0x000fe400000108c5 */
[C---:B------:R-:W-:Y:S01]  /*ca10*/  HMMA.16816.F32 R104, R148.reuse, R154, R104 ;  /* 0x0000009a9468723c */ /* 0x040fe20000001868 */
[----:B------:R-:W1:Y:S03]  /*ca20*/  LDSM.16.MT88.4 R152, [R226+0x16800] ;  /* 0x01680000e298783b */ /* 0x000e660000004200 */
[----:B------:R-:W-:Y:S02]  /*ca30*/  FADD.FTZ R180, R180, R205 ;  /* 0x000000cdb4b47221 */ /* 0x000fe40000010000 */
[----:B------:R-:W-:Y:S01]  /*ca40*/  FADD.FTZ R178, R178, R177 ;  /* 0x000000b1b2b27221 */ /* 0x000fe20000010000 */
[----:B------:R-:W1:Y:S01]  /*ca50*/  MUFU.EX2 R185, R185 ;  /* 0x000000b900b97308 */ /* 0x000e620000000800 */
[C---:B--2---:R-:W-:Y:S01]  /*ca60*/  HMMA.16816.F32 R108, R148.reuse, R168, R108 ;  /* 0x000000a8946c723c */ /* 0x044fe2000000186c */
[----:B------:R-:W-:Y:S03]  /*ca70*/  LDSM.16.MT88.4 R32, [R225+0x11800] ;  /* 0x01180000e120783b */ /* 0x000fe60000004200 */
[----:B---3--:R-:W-:Y:S01]  /*ca80*/  F2FP.PACK_AB R23, R183, R182 ;  /* 0x000000b6b717723e */ /* 0x008fe200000000ff */
[----:B------:R-:W-:Y:S02]  /*ca90*/  FADD.FTZ R181, R181, R180 ;  /* 0x000000b4b5b57221 */ /* 0x000fe40000010000 */
[----:B------:R-:W-:Y:S01]  /*caa0*/  FADD.FTZ R179, R179, R178 ;  /* 0x000000b2b3b37221 */ /* 0x000fe20000010000 */
[C---:B------:R-:W-:Y:S01]  /*cab0*/  HMMA.16816.F32 R112, R148.reuse, R170, R112 ;  /* 0x000000aa9470723c */ /* 0x040fe20000001870 */
[----:B------:R-:W2:Y:S01]  /*cac0*/  LDSM.16.MT88.4 R168, [R225+0x16800] ;  /* 0x01680000e1a8783b */ /* 0x000ea20000004200 */
[----:B------:R-:W-:Y:S02]  /*cad0*/  MUFU.EX2 R186, R186 ;  /* 0x000000ba00ba7308 */ /* 0x000fe40000000800 */
[----:B------:R-:W-:Y:S04]  /*cae0*/  FADD.FTZ R182, R182, R181 ;  /* 0x000000b5b6b67221 */ /* 0x000fe80000010000 */
[C---:B-----5:R-:W-:Y:S04]  /*caf0*/  HMMA.16816.F32 R116, R148.reuse, R156, R116 ;  /* 0x0000009c9474723c */ /* 0x060fe80000001874 */
[----:B------:R-:W3:Y:S01]  /*cb00*/  MUFU.EX2 R187, R198 ;  /* 0x000000c600bb7308 */ /* 0x000ee20000000800 */
[----:B------:R-:W-:Y:S03]  /*cb10*/  FADD.FTZ R183, R183, R182 ;  /* 0x000000b6b7b77221 */ /* 0x000fe60000010000 */
[C---:B------:R-:W-:Y:S01]  /*cb20*/  HMMA.16816.F32 R120, R148.reuse, R158, R120 ;  /* 0x0000009e9478723c */ /* 0x040fe20000001878 */
[----:B------:R-:W5:Y:S05]  /*cb30*/  LDSM.16.MT88.4 R156, [R224+0x16800] ;  /* 0x01680000e09c783b */ /* 0x000f6a0000004200 */
[----:B------:R-:W-:Y:S02]  /*cb40*/  MUFU.EX2 R188, R188 ;  /* 0x000000bc00bc7308 */ /* 0x000fe40000000800 */
[C---:B----4-:R-:W-:Y:S08]  /*cb50*/  HMMA.16816.F32 R124, R148.reuse, R160, R124 ;  /* 0x000000a0947c723c */ /* 0x050ff0000000187c */
[C---:B------:R-:W-:Y:S01]  /*cb60*/  HMMA.16816.F32 R128, R148.reuse, R162, R128 ;  /* 0x000000a29480723c */ /* 0x040fe20000001880 */
[----:B------:R-:W4:Y:S01]  /*cb70*/  LDSM.16.MT88.4 R160, [R228+0x11000] ;  /* 0x01100000e4a0783b */ /* 0x000f220000004200 */
[----:B------:R-:W3:Y:S06]  /*cb80*/  MUFU.EX2 R189, R189 ;  /* 0x000000bd00bd7308 */ /* 0x000eec0000000800 */
[C---:B-1----:R-:W-:Y:S04]  /*cb90*/  HMMA.16816.F32 R132, R148.reuse, R152, R132 ;  /* 0x000000989484723c */ /* 0x042fe80000001884 */
[----:B------:R-:W-:Y:S04]  /*cba0*/  MUFU.EX2 R190, R190 ;  /* 0x000000be00be7308 */ /* 0x000fe80000000800 */
[C---:B------:R-:W-:Y:S01]  /*cbb0*/  HMMA.16816.F32 R136, R148.reuse, R154, R136 ;  /* 0x0000009a9488723c */ /* 0x040fe20000001888 */
[----:B------:R-:W1:Y:S05]  /*cbc0*/  LDSM.16.MT88.4 R152, [R225+0x11000] ;  /* 0x01100000e198783b */ /* 0x000e6a0000004200 */
[----:B------:R-:W1:Y:S02]  /*cbd0*/  MUFU.EX2 R197, R197 ;  /* 0x000000c500c57308 */ /* 0x000e640000000800 */
[C---:B--2---:R-:W-:Y:S08]  /*cbe0*/  HMMA.16816.F32 R140, R148.reuse, R168, R140 ;  /* 0x000000a8948c723c */ /* 0x044ff0000000188c */
[C---:B------:R-:W-:Y:S01]  /*cbf0*/  HMMA.16816.F32 R12, R148.reuse, R170, R12 ;  /* 0x000000aa940c723c */ /* 0x040fe2000000180c */
[----:B------:R-:W-:Y:S07]  /*cc00*/  LDSM.16.MT88.4 R168, [R226+0x13000] ;  /* 0x01300000e2a8783b */ /* 0x000fee0000004200 */
[C---:B-----5:R-:W-:Y:S08]  /*cc10*/  HMMA.16816.F32 R16, R148.reuse, R156, R16 ;  /* 0x0000009c9410723c */ /* 0x060ff00000001810 */
[----:B------:R-:W-:Y:S01]  /*cc20*/  HMMA.16816.F32 R144, R148, R158, R144 ;  /* 0x0000009e9490723c */ /* 0x000fe20000001890 */
[----:B------:R-:W2:Y:S07]  /*cc30*/  LDSM.16.MT88.4 R148, [R224+0x11000] ;  /* 0x01100000e094783b */ /* 0x000eae0000004200 */
[C---:B----4-:R-:W-:Y:S01]  /*cc40*/  HMMA.16816.F32 R4, R20.reuse, R160, R4 ;  /* 0x000000a01404723c */ /* 0x050fe20000001804 */
[----:B------:R-:W4:Y:S07]  /*cc50*/  LDSM.16.MT88.4 R156, [R228+0x13000] ;  /* 0x01300000e49c783b */ /* 0x000f2e0000004200 */
[C---:B------:R-:W-:Y:S01]  /*cc60*/  HMMA.16816.F32 R8, R20.reuse, R162, R8 ;  /* 0x000000a21408723c */ /* 0x040fe20000001808 */
[----:B------:R-:W5:Y:S07]  /*cc70*/  LDSM.16.MT88.4 R160, [R225+0x13000] ;  /* 0x01300000e1a0783b */ /* 0x000f6e0000004200 */
[C---:B------:R-:W-:Y:S08]  /*cc80*/  HMMA.16816.F32 R36, R20.reuse, R24, R36 ;  /* 0x000000181424723c */ /* 0x040ff00000001824 */
        /* <DEDUP_REMOVED lines=14> */
[C---:B-----5:R-:W-:Y:S08]  /*cd70*/  HMMA.16816.F32 R76, R20.reuse, R160, R76 ;  /* 0x000000a0144c723c */ /* 0x060ff0000000184c */
[C---:B------:R-:W-:Y:S08]  /*cd80*/  HMMA.16816.F32 R80, R20.reuse, R162, R80 ;  /* 0x000000a21450723c */ /* 0x040ff00000001850 */
        /* <DEDUP_REMOVED lines=20> */
[----:B------:R-:W-:Y:S07]  /*ced0*/  LDSM.16.MT88.4 R152, [R228+0x15800] ;  /* 0x01580000e498783b */ /* 0x000fee0000004200 */
[C---:B--2---:R-:W-:Y:S08]  /*cee0*/  HMMA.16816.F32 R140, R20.reuse, R148, R140 ;  /* 0x00000094148c723c */ /* 0x044ff0000000188c */
[C---:B------:R-:W-:Y:S01]  /*cef0*/  HMMA.16816.F32 R12, R20.reuse, R150, R12 ;  /* 0x00000096140c723c */ /* 0x040fe2000000180c */
[----:B------:R-:W1:Y:S07]  /*cf00*/  LDSM.16.MT88.4 R148, [R224+0x11800] ;  /* 0x01180000e094783b */ /* 0x000e6e0000004200 */
[C---:B----4-:R-:W-:Y:S08]  /*cf10*/  HMMA.16816.F32 R16, R20.reuse, R156, R16 ;  /* 0x0000009c1410723c */ /* 0x050ff00000001810 */
[----:B------:R-:W-:Y:S07]  /*cf20*/  HMMA.16816.F32 R144, R20, R158, R144 ;  /* 0x0000009e1490723c */ /* 0x000fee0000001890 */
        /* <DEDUP_REMOVED lines=9> */
[C---:B---3--:R-:W-:Y:S01]  /*cfc0*/  HMMA.16816.F32 R160, R20.reuse, R24, R4 ;  /* 0x0000001814a0723c */ /* 0x048fe20000001804 */
[----:B------:R-:W2:Y:S02]  /*cfd0*/  LDSM.16.MT88.4 R4, [R228+0x13800] ;  /* 0x01380000e404783b */ /* 0x000ea40000004200 */
[----:B------:R-:W-:Y:S02]  /*cfe0*/  FADD.FTZ R190, R190, R189 ;  /* 0x000000bdbebe7221 */ /* 0x000fe40000010000 */
[----:B------:R-:W-:Y:S02]  /*cff0*/  FADD.FTZ R249, R187, R186 ;  /* 0x000000babbf97221 */ /* 0x000fe40000010000 */
[----:B------:R-:W-:Y:S01]  /*d000*/  FADD.FTZ R247, R197, R190 ;  /* 0x000000bec5f77221 */ /* 0x000fe20000010000 */
[C---:B------:R-:W-:Y:S01]  /*d010*/  HMMA.16816.F32 R156, R20.reuse, R26, R8 ;  /* 0x0000001a149c723c */ /* 0x040fe20000001808 */
[----:B------:R-:W3:Y:S07]  /*d020*/  LDSM.16.MT88.4 R8, [R226+0x13800] ;  /* 0x01380000e208783b */ /* 0x000eee0000004200 */
[C---:B------:R-:W-:Y:S01]  /*d030*/  HMMA.16816.F32 R36, R20.reuse, R28, R36 ;  /* 0x0000001c1424723c */ /* 0x040fe20000001824 */
[----:B------:R-:W4:Y:S07]  /*d040*/  LDSM.16.MT88.4 R24, [R225+0x13800] ;  /* 0x01380000e118783b */ /* 0x000f2e0000004200 */
        /* <DEDUP_REMOVED lines=15> */
[C---:B------:R-:W-:Y:S08]  /*d140*/  HMMA.16816.F32 R80, R20.reuse, R26, R80 ;  /* 0x0000001a1450723c */ /* 0x040ff00000001850 */
[C---:B-----5:R-:W-:Y:S08]  /*d150*/  HMMA.16816.F32 R84, R20.reuse, R28, R84 ;  /* 0x0000001c1454723c */ /* 0x060ff00000001854 */
[C---:B------:R-:W-:Y:S08]  /*d160*/  HMMA.16816.F32 R88, R20.reuse, R30, R88 ;  /* 0x0000001e1458723c */ /* 0x040ff00000001858 */
[C---:B------:R-:W-:Y:S08]  /*d170*/  HMMA.16816.F32 R92, R20.reuse, R152, R92 ;  /* 0x00000098145c723c */ /* 0x040ff0000000185c */
        /* <DEDUP_REMOVED lines=10> */
[C---:B--2---:R-:W-:Y:S08]  /*d220*/  HMMA.16816.F32 R132, R20.reuse, R4, R132 ;  /* 0x000000041484723c */ /* 0x044ff00000001884 */
[C---:B------:R-:W-:Y:S08]  /*d230*/  HMMA.16816.F32 R136, R20.reuse, R6, R136 ;  /* 0x000000061488723c */ /* 0x040ff00000001888 */
[C---:B---3--:R-:W-:Y:S08]  /*d240*/  HMMA.16816.F32 R140, R20.reuse, R152, R140 ;  /* 0x00000098148c723c */ /* 0x048ff0000000188c */
[C---:B------:R-:W-:Y:S08]  /*d250*/  HMMA.16816.F32 R152, R20.reuse, R154, R12 ;  /* 0x0000009a1498723c */ /* 0x040ff0000000180c */
[C---:B------:R-:W-:Y:S08]  /*d260*/  HMMA.16816.F32 R148, R20.reuse, R8, R16 ;  /* 0x000000081494723c */ /* 0x040ff00000001810 */
[----:B------:R-:W-:Y:S01]  /*d270*/  HMMA.16816.F32 R144, R20, R10, R144 ;  /* 0x0000000a1490723c */ /* 0x000fe20000001890 */
[----:B------:R-:W-:-:S07]  /*d280*/  @P0 BRA `(.L_x_4019) ;  /* 0xffffb51000000947 */ /* 0x000fce000383ffff */
.L_x_4015:
[----:B------:R-:W1:Y:S01]  /*d290*/  SHFL.BFLY PT, R2, R249, 0x2, 0x1f ;  /* 0x0c401f00f9027f89 */ /* 0x000e6200000e0000 */
[----:B------:R-:W-:Y:S01]  /*d2a0*/  MOV R4, 0x3f800000 ;  /* 0x3f80000000047802 */ /* 0x000fe20000000f00 */
[----:B------:R-:W-:Y:S01]  /*d2b0*/  ULDC.U8 UR4, c[0x0][0x328] ;  /* 0x0000ca0000047ab9 */ /* 0x000fe20000000000 */
        /* <DEDUP_REMOVED lines=13> */
[----:B------:R-:W-:Y:S01]  /*d390*/  @P3 MUFU.LG2 R0, R0 ;  /* 0x0000000000003308 */ /* 0x000fe20000000c00 */
[C---:B------:R-:W-:Y:S02]  /*d3a0*/  FMUL.FTZ R161, R4.reuse, R161 ;  /* 0x000000a104a17220 */ /* 0x040fe40000410000 */
        /* <DEDUP_REMOVED lines=93> */
[----:B------:R-:W1:Y:S01]  /*d980*/  S2R R4, SR_TID.X ;  /* 0x0000000000047919 */ /* 0x000e620000002100 */
        /* <DEDUP_REMOVED lines=17> */
[----:B-1----:R-:W-:Y:S01]  /*daa0*/  SHF.R.S32.HI R7, RZ, 0x1f, R4 ;  /* 0x0000001fff077819 */ /* 0x002fe20000011404 */
        /* <DEDUP_REMOVED lines=94> */
[----:B------:R-:W-:Y:S02]  /*e090*/  LEA.HI R5, R7, R4, RZ, 0x5 ;  /* 0x0000000407057211 */ /* 0x000fe400078f28ff */
[----:B------:R-:W-:-:S02]  /*e0a0*/  F2FP.PACK_AB R150, R151, R150 ;  /* 0x000000969796723e */ /* 0x000fc400000000ff */
[----:B------:R-:W-:Y:S02]  /*e0b0*/  SHF.R.S32.HI R6, RZ, 0x5, R5 ;  /* 0x00000005ff067819 */ /* 0x000fe40000011405 */
[----:B------:R-:W-:Y:S02]  /*e0c0*/  F2FP.PACK_AB R146, R147, R146 ;  /* 0x000000929392723e */ /* 0x000fe400000000ff */
[----:B------:R-:W-:-:S04]  /*e0d0*/  LEA R9, R6, R9, 0x9 ;  /* 0x0000000906097211 */ /* 0x000fc800078e48ff */
[----:B------:R-:W-:Y:S02]  /*e0e0*/  LEA R9, R9, R10, 0x1 ;  /* 0x0000000a09097211 */ /* 0x000fe400078e08ff */
[----:B------:R-:W-:Y:S02]  /*e0f0*/  MOV R10, 0x40 ;  /* 0x00000040000a7802 */ /* 0x000fe40000000f00 */
[----:B------:R-:W-:Y:S02]  /*e100*/  SHF.L.U32 R9, R9, 0x1, RZ ;  /* 0x0000000109097819 */ /* 0x000fe400000006ff */
[----:B------:R-:W-:Y:S02]  /*e110*/  SEL R10, R10, 0xffffffc0, !P2 ;  /* 0xffffffc00a0a7807 */ /* 0x000fe40005000000 */
[C---:B------:R-:W-:Y:S01]  /*e120*/  IADD3 R11, R9.reuse, -0x10, RZ ;  /* 0xfffffff0090b7810 */ /* 0x040fe20007ffe0ff */
[----:B------:R-:W-:Y:S01]  /*e130*/  STS [R9], R160 ;  /* 0x000000a009007388 */ /* 0x000fe20000000800 */
[----:B------:R-:W-:-:S02]  /*e140*/  @P0 IADD3 R11, R9, 0x10, RZ ;  /* 0x00000010090b0810 */ /* 0x000fc40007ffe0ff */
[C---:B------:R-:W-:Y:S01]  /*e150*/  IADD3 R13, R9.reuse, R8, RZ ;  /* 0x00000008090d7210 */ /* 0x040fe20007ffe0ff */
[----:B------:R-:W-:Y:S01]  /*e160*/  STS [R9+0x400], R162 ;  /* 0x000400a209007388 */ /* 0x000fe20000000800 */
[-C--:B------:R-:W-:Y:S02]  /*e170*/  IADD3 R15, R8, R11.reuse, RZ ;  /* 0x0000000b080f7210 */ /* 0x080fe40007ffe0ff */
[-C--:B------:R-:W-:Y:S01]  /*e180*/  IADD3 R17, R9, R10.reuse, RZ ;  /* 0x0000000a09117210 */ /* 0x080fe20007ffe0ff */
[----:B------:R-:W-:Y:S01]  /*e190*/  STS [R11], R156 ;  /* 0x0000009c0b007388 */ /* 0x000fe20000000800 */
[----:B------:R-:W-:Y:S01]  /*e1a0*/  IADD3 R19, R10, R11, RZ ;  /* 0x0000000b0a137210 */ /* 0x000fe20007ffe0ff */
[----:B------:R1:W2:Y:S01]  /*e1b0*/  @P4 MUFU.LG2 R8, R2 ;  /* 0x0000000200084308 */ /* 0x0002a20000000c00 */
[-C--:B------:R-:W-:Y:S01]  /*e1c0*/  IADD3 R21, R13, R10.reuse, RZ ;  /* 0x0000000a0d157210 */ /* 0x080fe20007ffe0ff */
[----:B------:R-:W-:Y:S01]  /*e1d0*/  STS [R11+0x400], R158 ;  /* 0x0004009e0b007388 */ /* 0x000fe20000000800 */
[----:B------:R-:W-:-:S02]  /*e1e0*/  IADD3 R23, R15, R10, RZ ;  /* 0x0000000a0f177210 */ /* 0x000fc40007ffe0ff */
[----:B------:R-:W-:Y:S01]  /*e1f0*/  ISETP.NE.AND P0, PT, RZ, UR4, PT ;  /* 0x00000004ff007c0c */ /* 0x000fe2000bf05270 */
[----:B------:R-:W-:Y:S04]  /*e200*/  STS [R13], R36 ;  /* 0x000000240d007388 */ /* 0x000fe80000000800 */
[----:B------:R-:W-:Y:S04]  /*e210*/  STS [R13+0x400], R38 ;  /* 0x000400260d007388 */ /* 0x000fe80000000800 */
[----:B------:R-:W-:Y:S01]  /*e220*/  STS [R15], R40 ;  /* 0x000000280f007388 */ /* 0x000fe20000000800 */
[----:B-1----:R-:W-:-:S03]  /*e230*/  MOV R2, 0x7f800000 ;  /* 0x7f80000000027802 */ /* 0x002fc60000000f00 */
[----:B------:R-:W-:Y:S04]  /*e240*/  STS [R15+0x400], R42 ;  /* 0x0004002a0f007388 */ /* 0x000fe80000000800 */
[----:B------:R-:W-:Y:S04]  /*e250*/  STS [R17], R44 ;  /* 0x0000002c11007388 */ /* 0x000fe80000000800 */
        /* <DEDUP_REMOVED lines=20> */
[----:B-1----:R-:W-:-:S03]  /*e3a0*/  MOV R72, 0x7f800000 ;  /* 0x7f80000000487802 */ /* 0x002fc60000000f00 */
        /* <DEDUP_REMOVED lines=27> */
[----:B--2---:R-:W-:-:S02]  /*e560*/  @P4 FMUL.FTZ R9, R8, 0.69314718246459960938 ;  /* 0x3f31721808094820 */ /* 0x004fc40000410000 */
[----:B------:R-:W-:Y:S01]  /*e570*/  @P3 FMUL.FTZ R8, R0, 0.69314718246459960938 ;  /* 0x3f31721800083820 */ /* 0x000fe20000410000 */
[----:B------:R1:W-:Y:S01]  /*e580*/  STS [R17+0x6000], R140 ;  /* 0x0060008c11007388 */ /* 0x0003e20000000800 */
[----:B------:R-:W-:Y:S02]  /*e590*/  @P4 FFMA.FTZ R2, R164, c[0x0][0x238], R9 ;  /* 0x00008e00a4024a23 */ /* 0x000fe40000010009 */
[----:B------:R-:W-:Y:S01]  /*e5a0*/  @P3 FFMA.FTZ R72, R3, c[0x0][0x238], R8 ;  /* 0x00008e0003483a23 */ /* 0x000fe20000010008 */
[----:B------:R1:W-:Y:S04]  /*e5b0*/  STS [R17+0x6400], R142 ;  /* 0x0064008e11007388 */ /* 0x0003e80000000800 */
[----:B------:R1:W-:Y:S04]  /*e5c0*/  STS [R19+0x6000], R152 ;  /* 0x0060009813007388 */ /* 0x0003e80000000800 */
[----:B------:R1:W-:Y:S04]  /*e5d0*/  STS [R19+0x6400], R154 ;  /* 0x0064009a13007388 */ /* 0x0003e80000000800 */
[----:B------:R1:W-:Y:S04]  /*e5e0*/  STS [R21+0x6000], R148 ;  /* 0x0060009415007388 */ /* 0x0003e80000000800 */
[----:B------:R1:W-:Y:S04]  /*e5f0*/  STS [R21+0x6400], R150 ;  /* 0x0064009615007388 */ /* 0x0003e80000000800 */
[----:B------:R1:W-:Y:S04]  /*e600*/  STS [R23+0x6000], R144 ;  /* 0x0060009017007388 */ /* 0x0003e80000000800 */
[----:B------:R1:W-:Y:S01]  /*e610*/  STS [R23+0x6400], R146 ;  /* 0x0064009217007388 */ /* 0x0003e20000000800 */
[----:B------:R-:W-:Y:S05]  /*e620*/  @!P0 BRA `(.L_x_4020) ;  /* 0x0000009000008947 */ /* 0x000fea0003800000 */
[----:B------:R-:W2:Y:S01]  /*e630*/  S2UR UR6, SR_CTAID.Y ;  /* 0x00000000000679c3 */ /* 0x000ea20000002600 */
[----:B------:R-:W-:-:S02]  /*e640*/  ULDC UR4, c[0x0][0x214] ;  /* 0x0000850000047ab9 */ /* 0x000fc40000000800 */
[----:B------:R-:W-:Y:S02]  /*e650*/  UISETP.NE.AND UP0, UPT, UR28, -0x1, UPT ;  /* 0xffffffff1c00788c */ /* 0x000fe4000bf05270 */
[----:B------:R-:W-:-:S03]  /*e660*/  ULDC UR8, c[0x0][0x234] ;  /* 0x00008d0000087ab9 */ /* 0x000fc60000000800 */
[----:B------:R-:W3:Y:S01]  /*e670*/  S2UR UR7, SR_CTAID.Z ;  /* 0x00000000000779c3 */ /* 0x000ee20000002700 */
[----:B--2---:R-:W-:-:S04]  /*e680*/  UIMAD UR4, UR6, UR4, URZ ;  /* 0x00000004060472a4 */ /* 0x004fc8000f8e023f */
[----:B------:R-:W-:-:S04]  /*e690*/  USEL UR4, UR4, UR28, !UP0 ;  /* 0x0000001c04047287 */ /* 0x000fc8000c000000 */
[----:B---3--:R-:W-:Y:S01]  /*e6a0*/  UIMAD UR8, UR7, UR8, UR4 ;  /* 0x00000008070872a4 */ /* 0x008fe2000f8e0204 */
[----:B------:R-:W-:Y:S05]  /*e6b0*/  BRA `(.L_x_4021) ;  /* 0x0000006000007947 */ /* 0x000fea0003800000 */
.L_x_4020:
[----:B------:R-:W2:Y:S01]  /*e6c0*/  S2UR UR7, SR_CTAID.Z ;  /* 0x00000000000779c3 */ /* 0x000ea20000002700 */
[----:B------:R-:W-:Y:S02]  /*e6d0*/  ULDC UR4, c[0x0][0x1c0] ;  /* 0x0000700000047ab9 */ /* 0x000fe40000000800 */
[----:B------:R-:W-:-:S05]  /*e6e0*/  ULDC UR8, c[0x0][0x214] ;  /* 0x0000850000087ab9 */ /* 0x000fca0000000800 */
[----:B------:R-:W2:Y:S02]  /*e6f0*/  S2UR UR6, SR_CTAID.Y ;  /* 0x00000000000679c3 */ /* 0x000ea40000002600 */
[----:B--2---:R-:W-:-:S04]  /*e700*/  UIMAD UR4, UR6, UR4, UR7 ;  /* 0x00000004060472a4 */ /* 0x004fc8000f8e0207 */
[----:B------:R-:W-:Y:S02]  /*e710*/  UIMAD UR8, UR4, UR8, URZ ;  /* 0x00000008040872a4 */ /* 0x000fe4000f8e023f */
.L_x_4021:
[----:B------:R-:W-:Y:S01]  /*e720*/  BAR.SYNC.DEFER_BLOCKING 0x0 ;  /* 0x0000000000007b1d */ /* 0x000fe20000010000 */
[----:B------:R-:W-:Y:S01]  /*e730*/  LOP3.LUT R73, R5, 0xffffffe0, RZ, 0xc0, !PT ;  /* 0xffffffe005497812 */ /* 0x000fe200078ec0ff */
[----:B------:R-:W-:Y:S02]  /*e740*/  USHF.R.S32.HI UR10, URZ, 0x1f, UR6 ;  /* 0x0000001f3f0a7899 */ /* 0x000fe40008011406 */
[----:B------:R-:W-:Y:S02]  /*e750*/  UISETP.NE.AND UP0, UPT, UR28, -0x1, UPT ;  /* 0xffffffff1c00788c */ /* 0x000fe4000bf05270 */
[----:B------:R-:W2:Y:S01]  /*e760*/  S2R R0, SR_TID.X ;  /* 0x0000000000007919 */ /* 0x000ea20000002100 */
[----:B------:R-:W-:Y:S01]  /*e770*/  IMAD.IADD R73, R4, 0x1, -R73 ;  /* 0x0000000104497824 */ /* 0x000fe200078e0a49 */
[----:B------:R-:W-:Y:S01]  /*e780*/  ULDC.64 UR4, c[0x0][0x1e8] ;  /* 0x00007a0000047ab9 */ /* 0x000fe20000000a00 */
[----:B------:R-:W-:Y:S01]  /*e790*/  BSSY B0, `(.L_x_4022) ;  /* 0x0000033000007945 */ /* 0x000fe20003800000 */
[----:B------:R-:W-:-:S02]  /*e7a0*/  UIMAD.WIDE.U32 UR12, UR28, UR4, URZ ;  /* 0x000000041c0c72a5 */ /* 0x000fc4000f8e003f */
[----:B------:R-:W-:Y:S02]  /*e7b0*/  LOP3.LUT P0, RZ, R73, 0x3, RZ, 0xc0, !PT ;  /* 0x0000000349ff7812 */ /* 0x000fe4000780c0ff */
[----:B------:R-:W-:Y:S01]  /*e7c0*/  SHF.R.S32.HI R73, RZ, 0x1f, R6 ;  /* 0x0000001fff497819 */ /* 0x000fe20000011406 */
[----:B------:R-:W-:-:S03]  /*e7d0*/  UIMAD UR9, UR28, UR5, UR13 ;  /* 0x000000051c0972a4 */ /* 0x000fc6000f8e020d */
[----:B------:R-:W-:Y:S01]  /*e7e0*/  LEA.HI R73, R73, R6, RZ, 0x2 ;  /* 0x0000000649497211 */ /* 0x000fe200078f10ff */
[----:B------:R-:W-:Y:S02]  /*e7f0*/  ULDC.64 UR4, c[0x0][0x1e0] ;  /* 0x0000780000047ab9 */ /* 0x000fe40000000a00 */
[----:B------:R-:W-:Y:S01]  /*e800*/  UIMAD UR10, UR10, UR4, URZ ;  /* 0x000000040a0a72a4 */ /* 0x000fe2000f8e023f */
[----:B------:R-:W-:Y:S01]  /*e810*/  LOP3.LUT R73, R73, 0xffffffc, RZ, 0xc0, !PT ;  /* 0x0ffffffc49497812 */ /* 0x000fe200078ec0ff */
[----:B------:R-:W-:Y:S01]  /*e820*/  UIMAD.WIDE.U32 UR14, UR6, UR4, URZ ;  /* 0x00000004060e72a5 */ /* 0x000fe2000f8e003f */
[----:B------:R3:W4:Y:S01]  /*e830*/  LDS.128 R64, [R238] ;  /* 0x00000000ee407984 */ /* 0x0007220000000c00 */
[----:B------:R-:W-:Y:S02]  /*e840*/  UIMAD UR5, UR6, UR5, UR10 ;  /* 0x00000005060572a4 */ /* 0x000fe4000f8e020a */
[----:B------:R-:W-:Y:S01]  /*e850*/  IMAD.IADD R73, R6, 0x1, -R73 ;  /* 0x0000000106497824 */ /* 0x000fe200078e0a49 */
[----:B------:R3:W1:Y:S01]  /*e860*/  LDS.128 R60, [R238+0x800] ;  /* 0x00080000ee3c7984 */ /* 0x0006620000000c00 */
[----:B------:R-:W-:Y:S01]  /*e870*/  USEL UR12, UR14, UR12, !UP0 ;  /* 0x0000000c0e0c7287 */ /* 0x000fe2000c000000 */
[----:B--2---:R-:W-:Y:S01]  /*e880*/  SHF.R.S32.HI R5, RZ, 0x1f, R0 ;  /* 0x0000001fff057819 */ /* 0x004fe20000011400 */
[----:B------:R-:W-:Y:S01]  /*e890*/  @!UP0 UIADD3 UR9, UR15, UR5, URZ ;  /* 0x000000050f098290 */ /* 0x000fe2000fffe03f */
[----:B------:R3:W2:Y:S02]  /*e8a0*/  LDS.128 R56, [R238+0x1000] ;  /* 0x00100000ee387984 */ /* 0x0006a40000000c00 */
[----:B------:R-:W-:-:S02]  /*e8b0*/  LEA.HI R3, R5, R0, RZ, 0x5 ;  /* 0x0000000005037211 */ /* 0x000fc400078f28ff */
[----:B------:R3:W1:Y:S02]  /*e8c0*/  LDS.128 R52, [R238+0x1800] ;  /* 0x00180000ee347984 */ /* 0x0006640000000c00 */
[----:B------:R-:W-:Y:S02]  /*e8d0*/  LOP3.LUT R3, R3, 0xffffffe0, RZ, 0xc0, !PT ;  /* 0xffffffe003037812 */ /* 0x000fe400078ec0ff */
[----:B------:R3:W1:Y:S03]  /*e8e0*/  LDS.128 R48, [R238+0x2000] ;  /* 0x00200000ee307984 */ /* 0x0006660000000c00 */
[----:B------:R-:W-:Y:S01]  /*e8f0*/  IMAD.IADD R74, R0, 0x1, -R3 ;  /* 0x00000001004a7824 */ /* 0x000fe200078e0a03 */
[----:B------:R3:W1:Y:S04]  /*e900*/  LDS.128 R44, [R238+0x2800] ;  /* 0x00280000ee2c7984 */ /* 0x0006680000000c00 */
[----:B------:R3:W1:Y:S01]  /*e910*/  LDS.128 R40, [R238+0x3000] ;  /* 0x00300000ee287984 */ /* 0x0006620000000c00 */
[----:B------:R-:W-:-:S03]  /*e920*/  SHF.R.S32.HI R3, RZ, 0x1f, R74 ;  /* 0x0000001fff037819 */ /* 0x000fc6000001144a */
[----:B------:R3:W1:Y:S01]  /*e930*/  LDS.128 R36, [R238+0x3800] ;  /* 0x00380000ee247984 */ /* 0x0006620000000c00 */
[----:B------:R-:W-:-:S03]  /*e940*/  LEA.HI R3, R3, R74, RZ, 0x2 ;  /* 0x0000004a03037211 */ /* 0x000fc600078f10ff */
[----:B------:R3:W1:Y:S01]  /*e950*/  LDS.128 R32, [R238+0x4000] ;  /* 0x00400000ee207984 */ /* 0x0006620000000c00 */
[----:B------:R-:W-:-:S03]  /*e960*/  SHF.R.S32.HI R6, RZ, 0x2, R3 ;  /* 0x00000002ff067819 */ /* 0x000fc60000011403 */
[----:B------:R3:W1:Y:S02]  /*e970*/  LDS.128 R28, [R238+0x4800] ;  /* 0x00480000ee1c7984 */ /* 0x0006640000000c00 */
[----:B------:R-:W-:Y:S02]  /*e980*/  IMAD R73, R73, 0x10, R6 ;  /* 0x0000001049497824 */ /* 0x000fe400078e0206 */
[----:B------:R3:W1:Y:S04]  /*e990*/  LDS.128 R24, [R238+0x5000] ;  /* 0x00500000ee187984 */ /* 0x0006680000000c00 */
[----:B-1----:R3:W1:Y:S04]  /*e9a0*/  LDS.128 R20, [R238+0x5800] ;  /* 0x00580000ee147984 */ /* 0x0026680000000c00 */
[----:B------:R3:W1:Y:S04]  /*e9b0*/  LDS.128 R16, [R238+0x6000] ;  /* 0x00600000ee107984 */ /* 0x0006680000000c00 */
[----:B------:R3:W1:Y:S04]  /*e9c0*/  LDS.128 R12, [R238+0x6800] ;  /* 0x00680000ee0c7984 */ /* 0x0006680000000c00 */
[----:B------:R3:W1:Y:S04]  /*e9d0*/  LDS.128 R8, [R238+0x7000] ;  /* 0x00700000ee087984 */ /* 0x0006680000000c00 */
[----:B------:R3:W1:Y:S01]  /*e9e0*/  LDS.128 R68, [R238+0x7800] ;  /* 0x00780000ee447984 */ /* 0x0006620000000c00 */
[----:B------:R-:W-:Y:S05]  /*e9f0*/  @P0 BRA `(.L_x_4023) ;  /* 0x000000c000000947 */ /* 0x000fea0003800000 */
[----:B--2-4-:R-:W2:Y:S01]  /*ea00*/  S2UR UR5, SR_CTAID.X ;  /* 0x00000000000579c3 */ /* 0x014ea20000002500 */
[----:B------:R-:W-:-:S02]  /*ea10*/  IADD3 R6, R73, 0x8, RZ ;  /* 0x0000000849067810 */ /* 0x000fc40007ffe0ff */
[----:B------:R-:W-:Y:S02]  /*ea20*/  ISETP.GE.AND P2, PT, R73, UR19, PT ;  /* 0x0000001349007c0c */ /* 0x000fe4000bf46270 */
[----:B------:R-:W-:Y:S01]  /*ea30*/  ISETP.GE.AND P1, PT, R6, UR19, PT ;  /* 0x0000001306007c0c */ /* 0x000fe2000bf26270 */
[----:B--2---:R-:W-:-:S04]  /*ea40*/  ULEA UR5, UR5, UR8, 0x6 ;  /* 0x0000000805057291 */ /* 0x004fc8000f8e303f */
[----:B------:R-:W-:Y:S02]  /*ea50*/  USHF.R.S32.HI UR4, URZ, 0x1f, UR5 ;  /* 0x0000001f3f047899 */ /* 0x000fe40008011405 */
[----:B------:R-:W-:-:S04]  /*ea60*/  IADD3 R3, P0, R73, UR5, RZ ;  /* 0x0000000549037c10 */ /* 0x000fc8000ff1e0ff */
[----:B------:R-:W-:Y:S02]  /*ea70*/  LEA.HI.X.SX32 R6, R73, UR4, 0x1, P0 ;  /* 0x0000000449067c11 */ /* 0x000fe400080f0eff */
[----:B------:R-:W-:-:S04]  /*ea80*/  LEA R74, P0, R3, c[0x0][0x200], 0x2 ;  /* 0x00008000034a7a11 */ /* 0x000fc800078010ff */
[----:B------:R-:W-:-:S05]  /*ea90*/  LEA.HI.X R75, R3, c[0x0][0x204], R6, 0x2, P0 ;  /* 0x00008100034b7a11 */ /* 0x000fca00000f1406 */
[----:B------:R2:W-:Y:S04]  /*eaa0*/  @!P2 STG.E [R74.64], R2 ;  /* 0x000000024a00a986 */ /* 0x0005e8000c101920 */
[----:B------:R2:W-:Y:S02]  /*eab0*/  @!P1 STG.E [R74.64+0x20], R72 ;  /* 0x000020484a009986 */ /* 0x0005e4000c101920 */
.L_x_4023:
[----:B--2-4-:R-:W-:Y:S05]  /*eac0*/  BSYNC B0 ;  /* 0x0000000000007941 */ /* 0x014fea0003800000 */
.L_x_4022:
[----:B------:R-:W2:Y:S01]  /*ead0*/  S2R R3, SR_CTAID.X ;  /* 0x0000000000037919 */ /* 0x000ea20000002500 */
[----:B------:R-:W-:Y:S01]  /*eae0*/  SHF.R.S32.HI R241, RZ, 0x1f, R240 ;  /* 0x0000001ffff17819 */ /* 0x000fe200000114f0 */
[----:B------:R-:W-:Y:S01]  /*eaf0*/  USHF.R.S32.HI UR6, URZ, 0x1f, UR7 ;  /* 0x0000001f3f067899 */ /* 0x000fe20008011407 */
[----:B------:R-:W-:Y:S01]  /*eb00*/  LEA.HI R4, R7, R4, RZ, 0x3 ;  /* 0x0000000407047211 */ /* 0x000fe200078f18ff */
[----:B------:R-:W-:Y:S01]  /*eb10*/  ULDC.64 UR4, c[0x0][0x1f0] ;  /* 0x00007c0000047ab9 */ /* 0x000fe20000000a00 */
[----:B------:R-:W-:Y:S01]  /*eb20*/  LEA.HI R0, R5, R0, RZ, 0x3 ;  /* 0x0000000005007211 */ /* 0x000fe200078f18ff */
[----:B------:R-:W-:Y:S01]  /*eb30*/  UIMAD UR4, UR6, UR4, URZ ;  /* 0x00000004060472a4 */ /* 0x000fe2000f8e023f */
[----:B------:R-:W-:Y:S01]  /*eb40*/  SHF.R.S32.HI R4, RZ, 0x3, R4 ;  /* 0x00000003ff047819 */ /* 0x000fe20000011404 */
[----:B------:R-:W-:Y:S01]  /*eb50*/  BSSY B0, `(.L_x_4024) ;  /* 0x0000020000007945 */ /* 0x000fe20003800000 */
[----:B------:R-:W-:Y:S01]  /*eb60*/  SHF.R.S32.HI R0, RZ, 0x3, R0 ;  /* 0x00000003ff007819 */ /* 0x000fe20000011400 */
[----:B------:R-:W-:-:S03]  /*eb70*/  UIMAD UR4, UR7, UR5, UR4 ;  /* 0x00000005070472a4 */ /* 0x000fc6000f8e0204 */
[----:B------:R-:W-:Y:S01]  /*eb80*/  SHF.R.S32.HI R0, RZ, 0x1f, R0 ;  /* 0x0000001fff007819 */ /* 0x000fe20000011400 */
[----:B--2---:R-:W-:-:S04]  /*eb90*/  IMAD.SHL.U32 R3, R3, 0x40, RZ ;  /* 0x0000004003037824 */ /* 0x004fc800078e00ff */
        /* <DEDUP_REMOVED lines=24> */
[----:B------:R2:W-:Y:S04]  /*ed20*/  @!P2 STG.E.128 [R76.64+0x80], R48 ;  /* 0x000080304c00a986 */ /* 0x0005e8000c101d20 */
[----:B------:R2:W-:Y:S04]  /*ed30*/  @!P1 STG.E.128 [R76.64+0x100], R32 ;  /* 0x000100204c009986 */ /* 0x0005e8000c101d20 */
[----:B-1----:R2:W-:Y:S02]  /*ed40*/  @!P0 STG.E.128 [R76.64+0x180], R16 ;  /* 0x000180104c008986 */ /* 0x0025e4000c101d20 */
.L_x_4025:
[----:B------:R-:W-:Y:S05]  /*ed50*/  BSYNC B0 ;  /* 0x0000000000007941 */ /* 0x000fea0003800000 */
.L_x_4024:
[----:B------:R-:W-:Y:S01]  /*ed60*/  IADD3 R2, R4, 0x10, RZ ;  /* 0x0000001004027810 */ /* 0x000fe20007ffe0ff */
[----:B------:R-:W-:Y:S03]  /*ed70*/  BSSY B0, `(.L_x_4026) ;  /* 0x0000015000007945 */ /* 0x000fe60003800000 */
[----:B------:R-:W-:-:S13]  /*ed80*/  ISETP.GE.AND P0, PT, R2, UR19, PT ;  /* 0x0000001302007c0c */ /* 0x000fda000bf06270 */
[----:B------:R-:W-:Y:S05]  /*ed90*/  @P0 BRA `(.L_x_4027) ;  /* 0x0000012000000947 */ /* 0x000fea0003800000 */
[----:B------:R-:W-:Y:S01]  /*eda0*/  IADD3 R3, P0, R4, 0x10, RZ ;  /* 0x0000001004037810 */ /* 0x000fe20007f1e0ff */
[----:B-12---:R-:W-:Y:S01]  /*edb0*/  IMAD.MOV.U32 R16, RZ, RZ, R6 ;  /* 0x000000ffff107224 */ /* 0x006fe200078e0006 */
        /* <DEDUP_REMOVED lines=16> */
.L_x_4027:
[----:B------:R-:W-:Y:S05]  /*eec0*/  BSYNC B0 ;  /* 0x0000000000007941 */ /* 0x000fea0003800000 */
.L_x_4026:
        /* <DEDUP_REMOVED lines=22> */
.L_x_4029:
[----:B------:R-:W-:Y:S05]  /*f030*/  BSYNC B0 ;  /* 0x0000000000007941 */ /* 0x000fea0003800000 */
.L_x_4028:
        /* <DEDUP_REMOVED lines=22> */
.L_x_4030:
        /* <DEDUP_REMOVED lines=14> */
.L_x_8798:


//--------------------- .text._ZN5flash24flash_fwd_splitkv_kernelI23Flash_fwd_kernel_traitsILi256ELi64ELi64ELi4ELb0ELb0EN7cutlass6half_tE19Flash_kernel_traitsILi256ELi64ELi64ELi4ES3_EELb0ELb0ELb1ELb0ELb0ELb1ELb0ELb0EEEvNS_16Flash_fwd_paramsE --------------------------
	.section	.text._ZN5flash24flash_fwd_splitkv_kernelI23Flash_fwd_kernel_traitsILi256ELi64ELi64ELi4ELb0ELb0EN7cutlass6half_tE19Flash_kernel_traitsILi256ELi64ELi64ELi4ES3_EELb0ELb0ELb1ELb0ELb0ELb1ELb0ELb0EEEvNS_16Flash_fwd_paramsE,"ax",@progbits
	.sectioninfo	@"SHI_REGISTERS=254"
	.align	128
        .global         _ZN5flash24flash_fwd_splitkv_kernelI23Flash_fwd_kernel_traitsILi256ELi64ELi64ELi4ELb0ELb0EN7cutlass6half_tE19Flash_kernel_traitsILi256ELi64ELi64ELi4ES3_EELb0ELb0ELb1ELb0ELb0ELb1ELb0ELb0EEEvNS_16Flash_fwd_paramsE
        .type           _ZN5flash24flash_fwd_splitkv_kernelI23Flash_fwd_kernel_traitsILi256ELi64ELi64ELi4ELb0ELb0EN7cutlass6half_tE19Flash_kernel_traitsILi256ELi64ELi64ELi4ES3_EELb0ELb0ELb1ELb0ELb0ELb1ELb0ELb0EEEvNS_16Flash_fwd_paramsE,@function
        .size           _ZN5flash24flash_fwd_splitkv_kernelI23Flash_fwd_kernel_traitsILi256ELi64ELi64ELi4ELb0ELb0EN7cutlass6half_tE19Flash_kernel_traitsILi256ELi64ELi64ELi4ES3_EELb0ELb0ELb1ELb0ELb0ELb1ELb0ELb0EEEvNS_16Flash_fwd_paramsE,(.L_x_8799 - _ZN5flash24flash_fwd_splitkv_kernelI23Flash_fwd_kernel_traitsILi256ELi64ELi64ELi4ELb0ELb0EN7cutlass6half_tE19Flash_kernel_traitsILi256ELi64ELi64ELi4ES3_EELb0ELb0ELb1ELb0ELb0ELb1ELb0ELb0EEEvNS_16Flash_fwd_paramsE)
        .other          _ZN5flash24flash_fwd_splitkv_kernelI23Flash_fwd_kernel_traitsILi256ELi64ELi64ELi4ELb0ELb0EN7cutlass6half_tE19Flash_kernel_traitsILi256ELi64ELi64ELi4ES3_EELb0ELb0ELb1ELb0ELb0ELb1ELb0ELb0EEEvNS_16Flash_fwd_paramsE,@"STO_CUDA_ENTRY STV_DEFAULT"
_ZN5flash24flash_fwd_splitkv_kernelI23Flash_fwd_kernel_traitsILi256ELi64ELi64ELi4ELb0ELb0EN7cutlass6half_tE19Flash_kernel_traitsILi256ELi64ELi64ELi4ES3_EELb0ELb0ELb1ELb0ELb0ELb1ELb0ELb0EEEvNS_16Flash_fwd_paramsE:
.text._ZN5flash24flash_fwd_splitkv_kernelI23Flash_fwd_kernel_traitsILi256ELi64ELi64ELi4ELb0ELb0EN7cutlass6half_tE19Flash_kernel_traitsILi256ELi64ELi64ELi4ES3_EELb0ELb0ELb1ELb0ELb0ELb1ELb0ELb0EEEvNS_16Flash_fwd_paramsE:
        /* <DEDUP_REMOVED lines=26> */
[----:B------:R-:W-:Y:S01]  /*01a0*/  IMAD.U32 R4, RZ, RZ, UR4 ;  /* 0x00000004ff047e24 */ /* 0x000fe2000f8e00ff */
[----:B------:R-:W-:-:S05]  /*01b0*/  MOV R5, UR5 ;  /* 0x0000000500057c02 */ /* 0x000fca0008000f00 */
[----:B------:R4:W5:Y:S01]  /*01c0*/  @P0 LDG.E R4, [R4.64] ;  /* 0x0000002004040981 */ /* 0x000962000c1e1900 */
[----:B------:R-:W-:Y:S01]  /*01d0*/  PLOP3.LUT P1, PT, PT, PT, UP1, 0x80, 0x0 ;  /* 0x000000000000781c */ /* 0x000fe20003f2f018 */
[----:B------:R-:W-:-:S06]  /*01e0*/  UIMAD.WIDE UR6, UR13, UR24, UR6 ;  /* 0x000000180d0672a5 */ /* 0x000fcc000f8e0206 */
[----:B-1----:R-:W-:Y:S01]  /*01f0*/  IMAD.U32 R2, RZ, RZ, UR6 ;  /* 0x00000006ff027e24 */ /* 0x002fe2000f8e00ff */
[----:B------:R-:W-:-:S05]  /*0200*/  MOV R3, UR7 ;  /* 0x0000000700037c02 */ /* 0x000fca0008000f00 */
[----:B----4-:R-:W4:Y:S01]  /*0210*/  @!P1 LDG.E R5, [R2.64] ;  /* 0x0000002002059981 */ /* 0x010f22000c1e1900 */
        /* <DEDUP_REMOVED lines=8> */
[----:B-----5:R3:W1:Y:S01]  /*02a0*/  @P0 R2UR UR7, R4 ;  /* 0x00000000040703c2 */ /* 0x02066200000e0000 */
[----:B------:R-:W-:-:S04]  /*02b0*/  ISETP.NE.U32.AND P0, PT, RZ, c[0x0][0x248], PT ;  /* 0x00009200ff007a0c */ /* 0x000fc80003f05070 */
[----:B------:R-:W-:Y:S01]  /*02c0*/  ISETP.NE.AND.EX P0, PT, RZ, c[0x0][0x24c], PT, P0 ;  /* 0x00009300ff007a0c */ /* 0x000fe20003f05300 */
[----:B--2---:R-:W-:Y:S02]  /*02d0*/  @UP2 UIADD3 UR27, UR27, -UR28, URZ ;  /* 0x8000001c1b1b2290 */ /* 0x004fe4000fffe03f */
[----:B----4-:R3:W2:Y:S05]  /*02e0*/  @!P1 R2UR UR15, R5 ;  /* 0x00000000050f93c2 */ /* 0x0106aa00000e0000 */
[----:B------:R-:W-:-:S05]  /*02f0*/  @!UP2 ULDC UR27, c[0x0][0x214] ;  /* 0x00008500001baab9 */ /* 0x000fca0000000800 */
[----:B-123--:R-:W-:Y:S05]  /*0300*/  @!P0 BRA `(.L_x_4031) ;  /* 0x0000007000008947 */ /* 0x00efea0003800000 */
[----:B------:R-:W-:-:S13]  /*0310*/  PLOP3.LUT P0, PT, PT, PT, UP3, 0x80, 0x0 ;  /* 0x000000000000781c */ /* 0x000fda0003f0f038 */
[----:B------:R-:W2:Y:S04]  /*0320*/  @P0 LDG.E R0, [R2.64+0x4] ;  /* 0x0000042002000981 */ /* 0x000ea8000c1e1900 */
[----:B------:R-:W3:Y:S01]  /*0330*/  @!P0 LDG.E R2, [R2.64] ;  /* 0x0000002002028981 */ /* 0x000ee2000c1e1900 */
[----:B--2---:R-:W1:Y:S02]  /*0340*/  @P0 R2UR UR6, R0 ;  /* 0x00000000000603c2 */ /* 0x004e6400000e0000 */
[----:B-1----:R-:W-:-:S11]  /*0350*/  @UP3 UIADD3 UR6, UR6, -UR15, URZ ;  /* 0x8000000f06063290 */ /* 0x002fd6000fffe03f */
[----:B---3--:R1:W2:Y:S02]  /*0360*/  @!P0 R2UR UR6, R2 ;  /* 0x00000000020683c2 */ /* 0x0082a400000e0000 */
[----:B-12---:R-:W-:Y:S05]  /*0370*/  BRA `(.L_x_4032) ;  /* 0x0000001000007947 */ /* 0x006fea0003800000 */
.L_x_4031:
[----:B------:R-:W-:Y:S02]  /*0380*/  ULDC UR6, c[0x0][0x218] ;  /* 0x0000860000067ab9 */ /* 0x000fe40000000800 */
.L_x_4032:
        /* <DEDUP_REMOVED lines=53> */
[----:B------:R-:W-:Y:S02]  /*06e0*/  ULDC.64 UR4, c[0x0][0x1e0] ;  /* 0x0000780000047ab9 */ /* 0x000fe40000000a00 */
[----:B------:R-:W-:Y:S01]  /*06f0*/  @!UP0 UIMAD UR9, UR9, UR4, URZ ;  /* 0x00000004090982a4 */ /* 0x000fe2000f8e023f */
[----:B------:R-:W-:Y:S01]  /*0700*/  SHF.R.S32.HI R17, RZ, 0x1f, R16 ;  /* 0x0000001fff117819 */ /* 0x000fe20000011410 */
[----:B------:R-:W-:Y:S01]  /*0710*/  @!UP0 UIMAD.WIDE.U32 UR16, UR13, UR4, URZ ;  /* 0x000000040d1082a5 */ /* 0x000fe2000f8e003f */
[----:B------:R-:W-:Y:S01]  /*0720*/  IADD3 R9, R16, 0x40, RZ ;  /* 0x0000004010097810 */ /* 0x000fe20007ffe0ff */
[----:B------:R-:W-:Y:S01]  /*0730*/  @!UP0 UIMAD UR9, UR13, UR5, UR9 ;  /* 0x000000050d0982a4 */ /* 0x000fe2000f8e0209 */
[----:B------:R-:W-:Y:S01]  /*0740*/  IADD3 R8, R16, 0x80, RZ ;  /* 0x0000008010087810 */ /* 0x000fe20007ffe0ff */
[----:B------:R-:W-:Y:S01]  /*0750*/  IMAD.WIDE.U32 R2, R0, c[0x0][0x1e8], R16 ;  /* 0x00007a0000027a25 */ /* 0x000fe200078e0010 */
[----:B------:R-:W-:Y:S01]  /*0760*/  USHF.R.S32.HI UR10, URZ, 0x1f, UR14 ;  /* 0x0000001f3f0a7899 */ /* 0x000fe2000801140e */
[----:B------:R-:W-:Y:S01]  /*0770*/  IADD3 R7, R16, 0xc0, RZ ;  /* 0x000000c010077810 */ /* 0x000fe20007ffe0ff */
[----:B------:R-:W-:Y:S01]  /*0780*/  @!UP0 UMOV UR8, UR16 ;  /* 0x0000001000088c82 */ /* 0x000fe20008000000 */
[----:B------:R-:W-:Y:S01]  /*0790*/  IMAD.U32 R0, RZ, RZ, UR6 ;  /* 0x00000006ff007e24 */ /* 0x000fe2000f8e00ff */
[----:B------:R-:W-:Y:S01]  /*07a0*/  @!UP0 UIADD3 UR7, UR17, UR9, URZ ;  /* 0x0000000911078290 */ /* 0x000fe2000fffe03f */
[----:B------:R-:W-:Y:S01]  /*07b0*/  IADD3 R2, P0, R2, UR8, RZ ;  /* 0x0000000802027c10 */ /* 0x000fe2000ff1e0ff */
[----:B------:R-:W-:-:S02]  /*07c0*/  ULDC.64 UR4, c[0x0][0x1f0] ;  /* 0x00007c0000047ab9 */ /* 0x000fc40000000a00 */
        /* <DEDUP_REMOVED lines=27> */
.L_x_4035:
[----:B------:R-:W-:Y:S05]  /*0980*/  BSYNC B0 ;  /* 0x0000000000007941 */ /* 0x000fea0003800000 */
.L_x_4034:
        /* <DEDUP_REMOVED lines=22> */
.L_x_4037:
[----:B------:R-:W-:Y:S05]  /*0af0*/  BSYNC B0 ;  /* 0x0000000000007941 */ /* 0x000fea0003800000 */
.L_x_4036:
        /* <DEDUP_REMOVED lines=22> */
.L_x_4039:
[----:B------:R-:W-:Y:S05]  /*0c60*/  BSYNC B0 ;  /* 0x0000000000007941 */ /* 0x000fea0003800000 */
.L_x_4038:
        /* <DEDUP_REMOVED lines=21> */
.L_x_4041:
[----:B------:R-:W-:Y:S05]  /*0dc0*/  BSYNC B0 ;  /* 0x0000000000007941 */ /* 0x000fea0003800000 */
.L_x_4040:
        /* <DEDUP_REMOVED lines=20> */
.L_x_4033:
        /* <DEDUP_REMOVED lines=46> */
[----:B-1----:R-:W-:-:S07]  /*11f0*/  UIMAD.WIDE.U32 UR16, UR7, UR5, URZ ;  /* 0x00000005071072a5 */ /* 0x002fce000f8e003f */
        /* <DEDUP_REMOVED lines=74> */
.L_x_4042:
        /* <DEDUP_REMOVED lines=19> */
.L_x_4044:
        /* <DEDUP_REMOVED lines=60> */
.L_x_4043:
        /* <DEDUP_REMOVED lines=24> */
[----:B------:R-:W-:Y:S01]  /*1d10*/  @!UP0 UIMAD UR6, UR6, UR4, URZ ;  /* 0x00000004060682a4 */ /* 0x000fe2000f8e023f */
[----:B------:R-:W-:Y:S01]  /*1d20*/  IMAD.IADD R7, R165, 0x1, -R7 ;  /* 0x00000001a5077824 */ /* 0x000fe200078e0a07 */
[----:B------:R-:W-:Y:S01]  /*1d30*/  LOP3.LUT R0, R242, 0x38, R244, 0xf8, !PT ;  /* 0x00000038f2007812 */ /* 0x000fe200078ef8f4 */
[----:B------:R-:W-:Y:S01]  /*1d40*/  @!UP0 UIMAD.WIDE.U32 UR18, UR13, UR4, URZ ;  /* 0x000000040d1282a5 */ /* 0x000fe2000f8e003f */
[----:B------:R-:W-:Y:S01]  /*1d50*/  SHF.R.U32.HI R242, RZ, 0x3, R242 ;  /* 0x00000003fff27819 */ /* 0x000fe200000116f2 */
[----:B------:R-:W-:Y:S01]  /*1d60*/  IMAD.SHL.U32 R2, R2, 0x8, RZ ;  /* 0x0000000802027824 */ /* 0x000fe200078e00ff */
[----:B------:R-:W-:Y:S01]  /*1d70*/  @!UP0 UIMAD UR5, UR13, UR5, UR6 ;  /* 0x000000050d0582a4 */ /* 0x000fe2000f8e0206 */
[----:B------:R-:W-:Y:S01]  /*1d80*/  IADD3 R12, P2, R244, R12, RZ ;  /* 0x0000000cf40c7210 */ /* 0x000fe20007f5e0ff */
[----:B------:R-:W-:Y:S01]  /*1d90*/  @UP0 UIMAD UR7, UR28, UR7, UR21 ;  /* 0x000000071c0702a4 */ /* 0x000fe2000f8e0215 */
[----:B------:R-:W-:Y:S01]  /*1da0*/  LOP3.LUT R242, R0, R242, RZ, 0x3c, !PT ;  /* 0x000000f200f27212 */ /* 0x000fe200078e3cff */
[----:B------:R-:W-:Y:S01]  /*1db0*/  @!UP0 UMOV UR20, UR18 ;  /* 0x0000001200148c82 */ /* 0x000fe20008000000 */
[----:B------:R-:W-:Y:S01]  /*1dc0*/  SHF.R.S32.HI R0, RZ, 0x1f, R7 ;  /* 0x0000001fff007819 */ /* 0x000fe20000011407 */
[----:B------:R-:W-:Y:S01]  /*1dd0*/  @!UP0 UIADD3 UR7, UR19, UR5, URZ ;  /* 0x0000000513078290 */ /* 0x000fe2000fffe03f */
[----:B------:R-:W-:Y:S01]  /*1de0*/  LOP3.LUT R242, R242, 0xfffffe00, R2, 0xf8, !PT ;  /* 0xfffffe00f2f27812 */ /* 0x000fe200078ef802 */
[----:B------:R-:W-:Y:S01]  /*1df0*/  UIADD3 UR19, -UR12, UR27, URZ ;  /* 0x0000001b0c137290 */ /* 0x000fe2000fffe13f */
[----:B------:R-:W-:Y:S01]  /*1e00*/  LEA.HI R0, R0, R7, RZ, 0x3 ;  /* 0x0000000700007211 */ /* 0x000fe200078f18ff */
[----:B------:R-:W-:Y:S01]  /*1e10*/  ULDC.64 UR4, c[0x0][0x1a8] ;  /* 0x00006a0000047ab9 */ /* 0x000fe20000000a00 */
[----:B------:R-:W-:Y:S01]  /*1e20*/  SHF.R.S32.HI R2, RZ, 0x1f, R244 ;  /* 0x0000001fff027819 */ /* 0x000fe200000114f4 */
[----:B------:R-:W-:Y:S01]  /*1e30*/  IMAD R6, R14, c[0x0][0x1bc], R6 ;  /* 0x00006f000e067a24 */ /* 0x000fe200078e0206 */
[C---:B------:R-:W-:Y:S01]  /*1e40*/  LOP3.LUT R4, R0.reuse, 0xfffffff8, RZ, 0xc0, !PT ;  /* 0xfffffff800047812 */ /* 0x040fe200078ec0ff */
[----:B------:R-:W-:Y:S01]  /*1e50*/  IMAD.SHL.U32 R0, R0, 0x40, RZ ;  /* 0x0000004000007824 */ /* 0x000fe200078e00ff */
[----:B------:R-:W-:Y:S01]  /*1e60*/  IADD3 R20, P1, R244, UR16, RZ ;  /* 0x00000010f4147c10 */ /* 0x000fe2000ff3e0ff */
[----:B------:R-:W-:Y:S01]  /*1e70*/  IMAD.X R13, R2, 0x1, R5, P2 ;  /* 0x00000001020d7824 */ /* 0x000fe200010e0605 */
[----:B------:R-:W-:Y:S01]  /*1e80*/  IADD3 R10, P0, R244, UR20, RZ ;  /* 0x00000014f40a7c10 */ /* 0x000fe2000ff1e0ff */
[----:B------:R-:W-:Y:S01]  /*1e90*/  IMAD.IADD R4, R7, 0x1, -R4 ;  /* 0x0000000107047824 */ /* 0x000fe200078e0a04 */
[----:B------:R-:W-:Y:S01]  /*1ea0*/  IADD3.X R21, R2, UR15, RZ, P1, !PT ;  /* 0x0000000f02157c10 */ /* 0x000fe20008ffe4ff */
[----:B------:R-:W-:Y:S01]  /*1eb0*/  IMAD.WIDE.U32 R12, R16, c[0x0][0x198], R12 ;  /* 0x00006600100c7a25 */ /* 0x000fe200078e000c */
[----:B------:R-:W-:Y:S01]  /*1ec0*/  IADD3.X R11, R2, UR7, RZ, P0, !PT ;  /* 0x00000007020b7c10 */ /* 0x000fe200087fe4ff */
[----:B------:R-:W-:Y:S01]  /*1ed0*/  USHF.R.S32.HI UR15, URZ, 0x1f, UR14 ;  /* 0x0000001f3f0f7899 */ /* 0x000fe2000801140e */
[C---:B------:R-:W-:Y:S01]  /*1ee0*/  R2P PR, R4.reuse, 0x6 ;  /* 0x0000000604007804 */ /* 0x040fe20000000000 */
[----:B------:R-:W-:Y:S01]  /*1ef0*/  IMAD.SHL.U32 R4, R4, 0x40, RZ ;  /* 0x0000004004047824 */ /* 0x000fe200078e00ff */
[----:B------:R-:W-:Y:S01]  /*1f00*/  SHF.R.S32.HI R17, RZ, 0x1f, R16 ;  /* 0x0000001fff117819 */ /* 0x000fe20000011410 */
[----:B-1----:R-:W-:Y:S01]  /*1f10*/  IMAD.WIDE.U32 R18, R18, c[0x0][0x1a8], R10 ;  /* 0x00006a0012127a25 */ /* 0x002fe200078e000a */
[----:B------:R-:W-:Y:S01]  /*1f20*/  IADD3 R10, P0, R16, UR9, RZ ;  /* 0x00000009100a7c10 */ /* 0x000fe2000ff1e0ff */
[----:B------:R-:W-:Y:S01]  /*1f30*/  UIMAD UR4, UR15, UR4, URZ ;  /* 0x000000040f0472a4 */ /* 0x000fe2000f8e023f */
[----:B------:R-:W-:Y:S01]  /*1f40*/  LOP3.LUT R4, R4, 0x1c0, RZ, 0xc0, !PT ;  /* 0x000001c004047812 */ /* 0x000fe200078ec0ff */
[----:B------:R-:W-:Y:S01]  /*1f50*/  IMAD.SHL.U32 R2, R237, 0x8, RZ ;  /* 0x00000008ed027824 */ /* 0x000fe200078e00ff */
[----:B------:R-:W-:Y:S01]  /*1f60*/  LEA.HI R9, R9, R165, RZ, 0x5 ;  /* 0x000000a509097211 */ /* 0x000fe200078f28ff */
[----:B------:R-:W-:Y:S01]  /*1f70*/  IMAD.MOV.U32 R172, RZ, RZ, R12 ;  /* 0x000000ffffac7224 */ /* 0x000fe200078e000c */
[C---:B------:R-:W-:Y:S01]  /*1f80*/  IADD3.X R12, R17.reuse, UR8, RZ, P0, !PT ;  /* 0x00000008110c7c10 */ /* 0x040fe200087fe4ff */
[----:B------:R-:W-:Y:S01]  /*1f90*/  IMAD.WIDE.U32 R14, R14, c[0x0][0x1b8], R20 ;  /* 0x00006e000e0e7a25 */ /* 0x000fe200078e0014 */
[----:B------:R-:W-:Y:S01]  /*1fa0*/  LOP3.LUT R2, R4, 0x8, R2, 0xf8, !PT ;  /* 0x0000000804027812 */ /* 0x000fe200078ef802 */
[----:B------:R-:W-:Y:S01]  /*1fb0*/  UIMAD UR5, UR14, UR5, UR4 ;  /* 0x000000050e0572a4 */ /* 0x000fe2000f8e0204 */
[----:B------:R-:W-:Y:S01]  /*1fc0*/  ISETP.GE.AND P0, PT, R16, UR19, PT ;  /* 0x0000001310007c0c */ /* 0x000fe2000bf06270 */
[----:B------:R-:W-:Y:S01]  /*1fd0*/  IMAD R166, R17, c[0x0][0x198], RZ ;  /* 0x0000660011a67a24 */ /* 0x000fe200078e02ff */
[----:B------:R-:W-:Y:S01]  /*1fe0*/  SHF.R.U32.HI R4, RZ, 0x3, R4 ;  /* 0x00000003ff047819 */ /* 0x000fe20000011604 */
[----:B------:R-:W-:Y:S01]  /*1ff0*/  IMAD.IADD R7, R15, 0x1, R6 ;  /* 0x000000010f077824 */ /* 0x000fe200078e0206 */
[----:B------:R-:W-:Y:S01]  /*2000*/  ULDC.64 UR8, c[0x0][0x1a0] ;  /* 0x0000680000087ab9 */ /* 0x000fe20000000a00 */
[----:B------:R-:W-:Y:S01]  /*2010*/  IMAD R12, R12, c[0x0][0x1a0], RZ ;  /* 0x000068000c0c7a24 */ /* 0x000fe200078e02ff */
[----:B------:R-:W-:Y:S01]  /*2020*/  LOP3.LUT R4, R2, R4, RZ, 0x3c, !PT ;  /* 0x0000000402047212 */ /* 0x000fe200078e3cff */
[----:B------:R-:W-:Y:S01]  /*2030*/  IMAD.MOV.U32 R6, RZ, RZ, R14 ;  /* 0x000000ffff067224 */ /* 0x000fe200078e000e */
[----:B------:R-:W-:Y:S01]  /*2040*/  USHF.L.U64.HI UR20, UR8, UR24, UR9 ;  /* 0x0000001808147299 */ /* 0x000fe20008010209 */
[----:B------:R-:W-:Y:S01]  /*2050*/  IMAD R166, R16, c[0x0][0x19c], R166 ;  /* 0x0000670010a67a24 */ /* 0x000fe200078e02a6 */
[----:B------:R-:W-:Y:S01]  /*2060*/  LOP3.LUT R4, R4, 0xfffffe00, R0, 0xf8, !PT ;  /* 0xfffffe0004047812 */ /* 0x000fe200078ef800 */
[C---:B------:R-:W-:Y:S01]  /*2070*/  IMAD R12, R10.reuse, c[0x0][0x1a4], R12 ;  /* 0x000069000a0c7a24 */ /* 0x040fe200078e020c */
[----:B------:R-:W-:Y:S01]  /*2080*/  USHF.L.U32 UR21, UR8, 0x4, URZ ;  /* 0x0000000408157899 */ /* 0x000fe2000800063f */
[----:B------:R-:W-:Y:S01]  /*2090*/  IMAD.MOV.U32 R2, RZ, RZ, 0x10 ;  /* 0x00000010ff027424 */ /* 0x000fe200078e00ff */
[----:B------:R-:W-:Y:S01]  /*20a0*/  IADD3 R21, R19, UR5, RZ ;  /* 0x0000000513157c10 */ /* 0x000fe2000fffe0ff */
[----:B------:R-:W-:Y:S01]  /*20b0*/  IMAD.MOV.U32 R0, RZ, RZ, 0x20 ;  /* 0x00000020ff007424 */ /* 0x000fe200078e00ff */
[----:B------:R-:W-:Y:S01]  /*20c0*/  SHF.R.S32.HI R5, RZ, 0x5, R9 ;  /* 0x00000005ff057819 */ /* 0x000fe20000011409 */
[----:B------:R-:W-:Y:S01]  /*20d0*/  IMAD.WIDE.U32 R10, R10, c[0x0][0x1a0], R6 ;  /* 0x000068000a0a7a25 */ /* 0x000fe200078e0006 */
[----:B------:R-:W-:-:S02]  /*20e0*/  IADD3 R241, R244, 0x40, RZ ;  /* 0x00000040f4f17810 */ /* 0x000fc40007ffe0ff */
[C---:B------:R-:W-:Y:S01]  /*20f0*/  IADD3 R240, R244.reuse, 0x80, RZ ;  /* 0x00000080f4f07810 */ /* 0x040fe20007ffe0ff */
[----:B------:R-:W-:Y:S01]  /*2100*/  IMAD.IADD R166, R13, 0x1, R166 ;  /* 0x000000010da67824 */ /* 0x000fe200078e02a6 */
[----:B------:R-:W-:Y:S01]  /*2110*/  IADD3 R239, R244, 0xc0, RZ ;  /* 0x000000c0f4ef7810 */ /* 0x000fe20007ffe0ff */
[----:B--2---:R-:W-:Y:S01]  /*2120*/  IMAD.WIDE R22, R22, 0x40, R16 ;  /* 0x0000004016167825 */ /* 0x004fe200078e0210 */
[----:B------:R-:W-:Y:S02]  /*2130*/  SEL R2, R2, 0xfffffff0, !P1 ;  /* 0xfffffff002027807 */ /* 0x000fe40004800000 */
[----:B------:R-:W-:Y:S01]  /*2140*/  SEL R0, R0, 0xffffffe0, !P2 ;  /* 0xffffffe000007807 */ /* 0x000fe20005000000 */
        /* <DEDUP_REMOVED lines=41> */
.L_x_4046:
[----:B------:R-:W-:Y:S05]  /*23e0*/  BSYNC B0 ;  /* 0x0000000000007941 */ /* 0x000fea0003800000 */
.L_x_4045:
        /* <DEDUP_REMOVED lines=45> */
.L_x_4048:
[----:B------:R-:W-:Y:S05]  /*26c0*/  BSYNC B0 ;  /* 0x0000000000007941 */ /* 0x000fea0003800000 */
.L_x_4047:
        /* <DEDUP_REMOVED lines=45> */
.L_x_4050:
[----:B------:R-:W-:Y:S05]  /*29a0*/  BSYNC B0 ;  /* 0x0000000000007941 */ /* 0x000fea0003800000 */
.L_x_4049:
        /* <DEDUP_REMOVED lines=44> */
.L_x_4052:
[----:B------:R-:W-:Y:S05]  /*2c70*/  BSYNC B0 ;  /* 0x0000000000007941 */ /* 0x000fea0003800000 */
.L_x_4051:
        /* <DEDUP_REMOVED lines=39> */
.L_x_4054:
[----:B------:R-:W-:Y:S05]  /*2ef0*/  BSYNC B0 ;  /* 0x0000000000007941 */ /* 0x000fea0003800000 */
.L_x_4053:
        /* <DEDUP_REMOVED lines=41> */
.L_x_4056:
[----:B------:R-:W-:Y:S05]  /*3190*/  BSYNC B0 ;  /* 0x0000000000007941 */ /* 0x000fea0003800000 */
.L_x_4055:
        /* <DEDUP_REMOVED lines=40> */
.L_x_4058:
[----:B------:R-:W-:Y:S05]  /*3420*/  BSYNC B0 ;  /* 0x0000000000007941 */ /* 0x000fea0003800000 */
.L_x_4057:
[----:B------:R-:W-:Y:S01]  /*3430*/  ISETP.GE.AND P0, PT, R6, UR9, PT ;  /* 0x0000000906007c0c */ /* 0x000fe2000bf06270 */
[----:B------:R-:W-:-:S12]  /*3440*/  BSSY B0, `(.L_x_4059) ;  /* 0x0000029000007945 */ /* 0x000fd80003800000 */
[----:B------:R-:W-:Y:S05]  /*3450*/  @P0 BRA `(.L_x_4060) ;  /* 0x0000027000000947 */ /* 0x000fea0003800000 */
[----:B------:R-:W-:Y:S01]  /*3460*/  ISETP.GE.AND P6, PT, R244, c[0x0][0x220], PT ;  /* 0x00008800f4007a0c */ /* 0x000fe20003fc6270 */
[----:B-1----:R-:W-:Y:S01]  /*3470*/  IMAD.MOV.U32 R24, RZ, RZ, c[0x0][0x198] ;  /* 0x00006600ff187624 */ /* 0x002fe200078e00ff */
[----:B------:R-:W-:Y:S01]  /*3480*/  ISETP.GE.AND P5, PT, R241, c[0x0][0x220], PT ;  /* 0x00008800f1007a0c */ /* 0x000fe20003fa6270 */
[----:B--2---:R-:W-:Y:S01]  /*3490*/  IMAD.MOV.U32 R14, RZ, RZ, R172 ;  /* 0x000000ffff0e7224 */ /* 0x004fe200078e00ac */
        /* <DEDUP_REMOVED lines=35> */
.L_x_4060:
[----:B------:R-:W-:Y:S05]  /*36d0*/  BSYNC B0 ;  /* 0x0000000000007941 */ /* 0x000fea0003800000 */
.L_x_4059:
        /* <DEDUP_REMOVED lines=10> */
[----:B-12---:R-:W-:-:S05]  /*3780*/  IMAD.U32 R14, RZ, RZ, UR4 ;  /* 0x00000004ff0e7e24 */ /* 0x006fca000f8e00ff */
[----:B------:R-:W-:Y:S01]  /*3790*/  IMAD.U32 R15, RZ, RZ, UR5 ;  /* 0x00000005ff0f7e24 */ /* 0x000fe2000f8e00ff */
[----:B------:R-:W-:-:S05]  /*37a0*/  DEPBAR.LE SB0, 0x0 ;  /* 0x000080000000791a */ /* 0x000fca0000000000 */
[----:B------:R1:W2:Y:S04]  /*37b0*/  LDG.E R15, [R14.64] ;  /* 0x000000200e0f7981 */ /* 0x0002a8000c1e1900 */
[----:B------:R-:W-:Y:S01]  /*37c0*/  BAR.SYNC.DEFER_BLOCKING 0x0 ;  /* 0x0000000000007b1d */ /* 0x000fe20000010000 */
[----:B------:R-:W-:Y:S02]  /*37d0*/  ISETP.GE.AND P1, PT, R16, UR9, PT ;  /* 0x0000000910007c0c */ /* 0x000fe4000bf26270 */
[----:B------:R-:W-:-:S03]  /*37e0*/  LEA R180, P0, R10, c[0x0][0x170], 0x1 ;  /* 0x00005c000ab47a11 */ /* 0x000fc600078008ff */
[----:B------:R-:W-:Y:S01]  /*37f0*/  BSSY B0, `(.L_x_4061) ;  /* 0x000002b000007945 */ /* 0x000fe20003800000 */
[----:B------:R-:W-:Y:S01]  /*3800*/  LEA.HI.X R167, R10, c[0x0][0x174], R13, 0x1, P0 ;  /* 0x00005d000aa77a11 */ /* 0x000fe200000f0c0d */
[----:B-1----:R-:W2:Y:S06]  /*3810*/  MUFU.RCP R14, c[0x0][0x238] ;  /* 0x00008e00000e7b08 */ /* 0x002eac0000001000 */
        /* <DEDUP_REMOVED lines=11> */
[--C-:B-1----:R-:W-:Y:S01]  /*38d0*/  @!P3 IMAD.MOV.U32 R14, RZ, RZ, R180.reuse ;  /* 0x000000ffff0eb224 */ /* 0x102fe200078e00b4 */
        /* <DEDUP_REMOVED lines=28> */
.L_x_4062:
[----:B------:R-:W-:Y:S05]  /*3aa0*/  BSYNC B0 ;  /* 0x0000000000007941 */ /* 0x000fea0003800000 */
.L_x_4061:
        /* <DEDUP_REMOVED lines=45> */
.L_x_4064:
[----:B------:R-:W-:Y:S05]  /*3d80*/  BSYNC B0 ;  /* 0x0000000000007941 */ /* 0x000fea0003800000 */
.L_x_4063:
        /* <DEDUP_REMOVED lines=15> */
[----:B-1--4-:R-:W-:-:S04]  /*3e80*/  IADD3 R14, P0, R10, UR13, RZ ;  /* 0x0000000d0a0e7c10 */ /* 0x012fc8000ff1e0ff */
[----:B------:R-:W-:Y:S01]  /*3e90*/  IMAD.U32 R7, RZ, RZ, UR5 ;  /* 0x00000005ff077e24 */ /* 0x000fe2000f8e00ff */
[----:B------:R-:W-:Y:S01]  /*3ea0*/  @!P4 LEA R18, P1, R8, R180, 0x1 ;  /* 0x000000b40812c211 */ /* 0x000fe200078208ff */
[----:B------:R1:W-:Y:S01]  /*3eb0*/  @P4 STS.128 [R242+0x11000], RZ ;  /* 0x011000fff2004388 */ /* 0x0003e20000000c00 */
[----:B------:R-:W-:Y:S02]  /*3ec0*/  @!P3 LEA R22, P5, R14, c[0x0][0x170], 0x1 ;  /* 0x00005c000e16ba11 */ /* 0x000fe400078a08ff */
        /* <DEDUP_REMOVED lines=28> */
.L_x_4066:
[----:B------:R-:W-:Y:S05]  /*4090*/  BSYNC B0 ;  /* 0x0000000000007941 */ /* 0x000fea0003800000 */
.L_x_4065:
        /* <DEDUP_REMOVED lines=23> */
[----:B----4-:R-:W-:Y:S01]  /*4210*/  @!P2 LEA R14, P1, R12, c[0x0][0x170], 0x1 ;  /* 0x00005c000c0eaa11 */ /* 0x010fe200078208ff */
        /* <DEDUP_REMOVED lines=27> */
.L_x_4068:
[----:B------:R-:W-:Y:S05]  /*43d0*/  BSYNC B0 ;  /* 0x0000000000007941 */ /* 0x000fea0003800000 */
.L_x_4067:
[C---:B------:R-:W-:Y:S01]  /*43e0*/  IMAD.SHL.U32 R7, R3.reuse, 0x40, RZ ;  /* 0x0000004003077824 */ /* 0x040fe200078e00ff */
[----:B------:R-:W-:Y:S01]  /*43f0*/  R2P PR, R3, 0x6 ;  /* 0x0000000603007804 */ /* 0x000fe20000000000 */
[----:B------:R-:W-:Y:S01]  /*4400*/  IMAD.SHL.U32 R16, R16, 0x8, RZ ;  /* 0x0000000810107824 */ /* 0x000fe200078e00ff */
[----:B------:R-:W-:Y:S01]  /*4410*/  SHF.R.S32.HI R173, RZ, 0x1f, R6 ;  /* 0x0000001fffad7819 */ /* 0x000fe20000011406 */
[----:B------:R-:W-:Y:S01]  /*4420*/  IMAD R238, R5, 0x400, R4 ;  /* 0x0000040005ee7824 */ /* 0x000fe200078e0204 */
[----:B------:R-:W-:Y:S01]  /*4430*/  LOP3.LUT R7, R7, 0x1c0, RZ, 0xc0, !PT ;  /* 0x000001c007077812 */ /* 0x000fe200078ec0ff */
[----:B------:R-:W-:Y:S01]  /*4440*/  IMAD.U32 R112, RZ, RZ, UR26 ;  /* 0x0000001aff707e24 */ /* 0x000fe2000f8e00ff */
[----:B------:R-:W-:Y:S01]  /*4450*/  LEA.HI R173, R173, R6, RZ, 0x2 ;  /* 0x00000006adad7211 */ /* 0x000fe200078f10ff */
[----:B------:R-:W-:Y:S01]  /*4460*/  IMAD.SHL.U32 R238, R238, 0x2, RZ ;  /* 0x00000002eeee7824 */ /* 0x000fe200078e00ff */
[----:B------:R-:W-:Y:S01]  /*4470*/  LOP3.LUT R16, R7, 0x8, R16, 0xf8, !PT ;  /* 0x0000000807107812 */ /* 0x000fe200078ef810 */
[----:B------:R-:W-:Y:S01]  /*4480*/  IMAD.U32 R127, RZ, RZ, UR10 ;  /* 0x0000000aff7f7e24 */ /* 0x000fe2000f8e00ff */
[----:B------:R-:W-:Y:S01]  /*4490*/  SHF.R.U32.HI R7, RZ, 0x3, R7 ;  /* 0x00000003ff077819 */ /* 0x000fe20000011607 */
[--C-:B------:R-:W-:Y:S01]  /*44a0*/  IMAD R236, R2, 0x2, R238.reuse ;  /* 0x0000000202ec7824 */ /* 0x100fe200078e02ee */
[----:B------:R-:W-:Y:S01]  /*44b0*/  LDSM.16.M88.4 R56, [R238] ;  /* 0x00000000ee38783b */ /* 0x000fe20000000200 */
[----:B------:R-:W-:Y:S01]  /*44c0*/  IMAD R234, R0, 0x2, R238 ;  /* 0x0000000200ea7824 */ /* 0x000fe200078e02ee */
[----:B------:R-:W-:Y:S01]  /*44d0*/  LOP3.LUT R7, R16, R7, RZ, 0x3c, !PT ;  /* 0x0000000710077212 */ /* 0x000fe200078e3cff */
[----:B------:R-:W-:Y:S01]  /*44e0*/  IMAD R233, R0, 0x2, R236 ;  /* 0x0000000200e97824 */ /* 0x000fe200078e02ec */
[----:B------:R-:W-:Y:S01]  /*44f0*/  LDSM.16.M88.4 R24, [R236] ;  /* 0x00000000ec18783b */ /* 0x000fe20000000200 */
[----:B------:R-:W-:Y:S01]  /*4500*/  SHF.R.S32.HI R173, RZ, 0x2, R173 ;  /* 0x00000002ffad7819 */ /* 0x000fe200000114ad */
[----:B------:R-:W-:Y:S01]  /*4510*/  UISETP.GE.AND UP0, UPT, UR26, 0x2, UPT ;  /* 0x000000021a00788c */ /* 0x000fe2000bf06270 */
[----:B------:R-:W-:Y:S01]  /*4520*/  IMAD R237, R237, 0x200, R7 ;  /* 0x00000200eded7824 */ /* 0x000fe200078e0207 */
[----:B------:R-:W-:Y:S01]  /*4530*/  LDSM.16.M88.4 R64, [R234] ;  /* 0x00000000ea40783b */ /* 0x000fe20000000200 */
[----:B------:R-:W-:-:S02]  /*4540*/  LEA R173, R5, R173, 0x4 ;  /* 0x000000ad05ad7211 */ /* 0x000fc400078e20ff */
[----:B------:R-:W-:Y:S01]  /*4550*/  IMAD.SHL.U32 R237, R237, 0x2, RZ ;  /* 0x00000002eded7824 */ /* 0x000fe200078e00ff */
[----:B------:R-:W0:Y:S01]  /*4560*/  LDGDEPBAR ;  /* 0x00000000000079af */ /* 0x000e220000000000 */
[----:B------:R-:W-:-:S03]  /*4570*/  IADD3 R173, R173, UR12, RZ ;  /* 0x0000000cadad7c10 */ /* 0x000fc6000fffe0ff */
[----:B-1--4-:R-:W1:Y:S01]  /*4580*/  LDSM.16.M88.4 R8, [R237+0x8000] ;  /* 0x00800000ed08783b */ /* 0x012e620000000200 */
[C---:B------:R-:W-:Y:S02]  /*4590*/  IADD3 R3, R237.reuse, 0x8000, RZ ;  /* 0x00008000ed037810 */ /* 0x040fe40007ffe0ff */
[----:B------:R-:W-:Y:S01]  /*45a0*/  IADD3 R235, R237, 0x8020, RZ ;  /* 0x00008020edeb7810 */ /* 0x000fe20007ffe0ff */
[----:B------:R-:W4:Y:S01]  /*45b0*/  LDSM.16.M88.4 R28, [R237+0x8800] ;  /* 0x00880000ed1c783b */ /* 0x000f220000000200 */
[----:B------:R-:W-:Y:S01]  /*45c0*/  @P1 IADD3 R235, R3, -0x20, RZ ;  /* 0xffffffe003eb1810 */ /* 0x000fe20007ffe0ff */
[----:B------:R-:W-:Y:S01]  /*45d0*/  IMAD.MOV.U32 R3, RZ, RZ, 0x40 ;  /* 0x00000040ff037424 */ /* 0x000fe200078e00ff */
[----:B------:R-:W-:Y:S01]  /*45e0*/  IADD3 R127, R127, -UR27, R173 ;  /* 0x8000001b7f7f7c10 */ /* 0x000fe2000fffe0ad */
[----:B------:R-:W5:Y:S01]  /*45f0*/  LDSM.16.M88.4 R52, [R237+0x9000] ;  /* 0x00900000ed34783b */ /* 0x000f620000000200 */
[----:B------:R-:W-:Y:S02]  /*4600*/  IADD3 R227, R235, 0x800, RZ ;  /* 0x00000800ebe37810 */ /* 0x000fe40007ffe0ff */
[----:B------:R-:W-:Y:S01]  /*4610*/  SEL R3, R3, 0xffffffc0, !P2 ;  /* 0xffffffc003037807 */ /* 0x000fe20005000000 */
[----:B------:R-:W3:Y:S01]  /*4620*/  LDSM.16.M88.4 R32, [R237+0x9800] ;  /* 0x00980000ed20783b */ /* 0x000ee20000000200 */
[----:B------:R-:W-:-:S02]  /*4630*/  IADD3 R226, R235, 0x1000, RZ ;  /* 0x00001000ebe27810 */ /* 0x000fc40007ffe0ff */
[----:B------:R-:W-:Y:S01]  /*4640*/  IADD3 R225, R235, 0x1800, RZ ;  /* 0x00001800ebe17810 */ /* 0x000fe20007ffe0ff */
[----:B------:R-:W2:Y:S01]  /*4650*/  LDSM.16.M88.4 R20, [R235] ;  /* 0x00000000eb14783b */ /* 0x000ea20000000200 */
[----:B------:R-:W-:Y:S01]  /*4660*/  IMAD.IADD R231, R237, 0x1, R3 ;  /* 0x00000001ede77824 */ /* 0x000fe200078e0203 */
[----:B------:R-:W-:Y:S01]  /*4670*/  IADD3 R223, R235, 0x2000, RZ ;  /* 0x00002000ebdf7810 */ /* 0x000fe20007ffe0ff */
[----:B------:R-:W-:Y:S01]  /*4680*/  IMAD.IADD R224, R3, 0x1, R235 ;  /* 0x0000000103e07824 */ /* 0x000fe200078e02eb */
[----:B------:R-:W2:Y:S01]  /*4690*/  LDSM.16.M88.4 R60, [R235+0x800] ;  /* 0x00080000eb3c783b */ /* 0x000ea20000000200 */
[----:B------:R-:W-:Y:S01]  /*46a0*/  IMAD.SHL.U32 R3, R165, 0x2, RZ ;  /* 0x00000002a5037824 */ /* 0x000fe200078e00ff */
[C---:B------:R-:W-:Y:S02]  /*46b0*/  IADD3 R222, R235.reuse, 0x2800, RZ ;  /* 0x00002800ebde7810 */ /* 0x040fe40007ffe0ff */
[----:B------:R-:W2:Y:S01]  /*46c0*/  LDSM.16.M88.4 R44, [R235+0x1000] ;  /* 0x00100000eb2c783b */ /* 0x000ea20000000200 */
[----:B------:R-:W-:-:S02]  /*46d0*/  IADD3 R221, R235, 0x3000, RZ ;  /* 0x00003000ebdd7810 */ /* 0x000fc40007ffe0ff */
[----:B------:R-:W-:Y:S01]  /*46e0*/  LOP3.LUT R3, R3, 0x6, RZ, 0xc0, !PT ;  /* 0x0000000603037812 */ /* 0x000fe200078ec0ff */
[----:B------:R-:W2:Y:S01]  /*46f0*/  LDSM.16.M88.4 R40, [R235+0x1800] ;  /* 0x00180000eb28783b */ /* 0x000ea20000000200 */
[C---:B------:R-:W-:Y:S02]  /*4700*/  IADD3 R220, R235.reuse, 0x3800, RZ ;  /* 0x00003800ebdc7810 */ /* 0x040fe40007ffe0ff */
[C---:B------:R-:W-:Y:S01]  /*4710*/  IADD3 R219, R235.reuse, 0x4000, RZ ;  /* 0x00004000ebdb7810 */ /* 0x040fe20007ffe0ff */
[----:B------:R-:W2:Y:S01]  /*4720*/  LDSM.16.M88.4 R68, [R231+0x8000] ;  /* 0x00800000e744783b */ /* 0x000ea20000000200 */
[----:B------:R-:W-:Y:S01]  /*4730*/  IMAD R112, R112, 0x40, R3 ;  /* 0x0000004070707824 */ /* 0x000fe200078e0203 */
[C---:B------:R-:W-:Y:S02]  /*4740*/  IADD3 R218, R235.reuse, 0x4800, RZ ;  /* 0x00004800ebda7810 */ /* 0x040fe40007ffe0ff */
[----:B------:R-:W-:Y:S01]  /*4750*/  LDSM.16.M88.4 R76, [R224+0x1000] ;  /* 0x00100000e04c783b */ /* 0x000fe20000000200 */
[----:B------:R-:W-:-:S02]  /*4760*/  IADD3 R217, R235, 0x5000, RZ ;  /* 0x00005000ebd97810 */ /* 0x000fc40007ffe0ff */
[C---:B------:R-:W-:Y:S01]  /*4770*/  IADD3 R5, R112.reuse, -0x3f, RZ ;  /* 0xffffffc170057810 */ /* 0x040fe20007ffe0ff */
[C---:B-1----:R-:W-:Y:S01]  /*4780*/  HMMA.16816.F32 R12, R56.reuse, R8, RZ ;  /* 0x00000008380c723c */ /* 0x042fe200000018ff */
[----:B------:R-:W-:Y:S01]  /*4790*/  LDSM.16.M88.4 R72, [R224+0x1800] ;  /* 0x00180000e048783b */ /* 0x000fe20000000200 */
[C---:B------:R-:W-:Y:S02]  /*47a0*/  IADD3 R88, R112.reuse, -0x37, RZ ;  /* 0xffffffc970587810 */ /* 0x040fe40007ffe0ff */
[C---:B------:R-:W-:Y:S01]  /*47b0*/  IADD3 R90, R112.reuse, -0x30, RZ ;  /* 0xffffffd0705a7810 */ /* 0x040fe20007ffe0ff */
[----:B------:R-:W-:Y:S01]  /*47c0*/  LDSM.16.M88.4 R84, [R224+0x5800] ;  /* 0x00580000e054783b */ /* 0x000fe20000000200 */
[C---:B------:R-:W-:Y:S02]  /*47d0*/  IADD3 R94, R112.reuse, -0x28, RZ ;  /* 0xffffffd8705e7810 */ /* 0x040fe40007ffe0ff */
[----:B----4-:R-:W-:Y:S01]  /*47e0*/  HMMA.16816.F32 R16, R56, R28, RZ ;  /* 0x0000001c3810723c */ /* 0x010fe200000018ff */
[C---:B------:R-:W-:Y:S01]  /*47f0*/  IADD3 R92, R112.reuse, -0x2f, RZ ;  /* 0xffffffd1705c7810 */ /* 0x040fe20007ffe0ff */
[----:B------:R-:W-:Y:S01]  /*4800*/  LDSM.16.M88.4 R80, [R237+0xf000] ;  /* 0x00f00000ed50783b */ /* 0x000fe20000000200 */
[----:B------:R-:W-:-:S02]  /*4810*/  IADD3 R96, R112, -0x27, RZ ;  /* 0xffffffd970607810 */ /* 0x000fc40007ffe0ff */
[C---:B------:R-:W-:Y:S02]  /*4820*/  IADD3 R98, R112.reuse, -0x20, RZ ;  /* 0xffffffe070627810 */ /* 0x040fe40007ffe0ff */
[C---:B------:R-:W-:Y:S01]  /*4830*/  IADD3 R100, R112.reuse, -0x1f, RZ ;  /* 0xffffffe170647810 */ /* 0x040fe20007ffe0ff */
[C---:B------:R-:W-:Y:S01]  /*4840*/  HMMA.16816.F32 R8, R56.reuse, R10, RZ ;  /* 0x0000000a3808723c */ /* 0x040fe200000018ff */
[C---:B------:R-:W-:Y:S02]  /*4850*/  IADD3 R3, R112.reuse, -0x40, RZ ;  /* 0xffffffc070037810 */ /* 0x040fe40007ffe0ff */
[C---:B------:R-:W-:Y:S02]  /*4860*/  IADD3 R102, R112.reuse, -0x18, RZ ;  /* 0xffffffe870667810 */ /* 0x040fe40007ffe0ff */
[C---:B------:R-:W-:Y:S01]  /*4870*/  IADD3 R105, R112.reuse, -0x17, RZ ;  /* 0xffffffe970697810 */ /* 0x040fe20007ffe0ff */
[----:B------:R-:W-:Y:S01]  /*4880*/  IMAD.IADD R6, R127, 0x1, -R3 ;  /* 0x000000017f067824 */ /* 0x000fe200078e0a03 */
[C---:B------:R-:W-:Y:S01]  /*4890*/  IADD3 R107, R112.reuse, -0x10, RZ ;  /* 0xfffffff0706b7810 */ /* 0x040fe20007ffe0ff */
[----:B------:R-:W-:Y:S01]  /*48a0*/  HMMA.16816.F32 R28, R56, R30, RZ ;  /* 0x0000001e381c723c */ /* 0x000fe200000018ff */
[----:B------:R-:W-:-:S02]  /*48b0*/  IADD3 R109, R112, -0xf, RZ ;  /* 0xfffffff1706d7810 */ /* 0x000fc40007ffe0ff */
[----:B------:R-:W-:Y:S02]  /*48c0*/  IABS R6, R6 ;  /* 0x0000000600067213 */ /* 0x000fe40000000000 */
[C---:B------:R-:W-:Y:S02]  /*48d0*/  IADD3 R111, R112.reuse, -0x8, RZ ;  /* 0xfffffff8706f7810 */ /* 0x040fe40007ffe0ff */
[----:B------:R-:W-:Y:S01]  /*48e0*/  ISETP.GE.AND P1, PT, R5, UR10, PT ;  /* 0x0000000a05007c0c */ /* 0x000fe2000bf26270 */
[C---:B-----5:R-:W-:Y:S01]  /*48f0*/  HMMA.16816.F32 R36, R56.reuse, R52, RZ ;  /* 0x000000343824723c */ /* 0x060fe200000018ff */
[----:B------:R-:W-:Y:S01]  /*4900*/  IMAD.MOV.U32 R7, RZ, RZ, R6 ;  /* 0x000000ffff077224 */ /* 0x000fe200078e0006 */
[C---:B------:R-:W-:Y:S02]  /*4910*/  IADD3 R6, R112.reuse, -0x38, RZ ;  /* 0xffffffc870067810 */ /* 0x040fe40007ffe0ff */
[----:B------:R-:W-:Y:S02]  /*4920*/  IADD3 R112, R112, -0x7, RZ ;  /* 0xfffffff970707810 */ /* 0x000fe40007ffe0ff */
[----:B------:R-:W-:Y:S01]  /*4930*/  ISETP.GE.AND P0, PT, R6, UR10, PT ;  /* 0x0000000a06007c0c */ /* 0x000fe2000bf06270 */
[----:B------:R-:W-:Y:S01]  /*4940*/  I2F R7, R7 ;  /* 0x0000000700077306 */ /* 0x000fe20000201400 */
[----:B------:R-:W-:Y:S01]  /*4950*/  HMMA.16816.F32 R52, R56, R54, RZ ;  /* 0x000000363834723c */ /* 0x000fe200000018ff */
[----:B------:R-:W-:-:S02]  /*4960*/  ISETP.GE.AND P2, PT, R3, UR10, PT ;  /* 0x0000000a03007c0c */ /* 0x000fc4000bf46270 */
[----:B------:R-:W-:Y:S02]  /*4970*/  ISETP.GE.AND P6, PT, R88, UR10, PT ;  /* 0x0000000a58007c0c */ /* 0x000fe4000bfc6270 */
[----:B------:R-:W-:Y:S02]  /*4980*/  ISETP.GE.AND P5, PT, R90, UR10, PT ;  /* 0x0000000a5a007c0c */ /* 0x000fe4000bfa6270 */
[----:B------:R-:W-:Y:S01]  /*4990*/  ISETP.GE.AND P4, PT, R92, UR10, PT ;  /* 0x0000000a5c007c0c */ /* 0x000fe2000bf86270 */
[----:B---3--:R-:W-:Y:S01]  /*49a0*/  HMMA.16816.F32 R48, R56, R32, RZ ;  /* 0x000000203830723c */ /* 0x008fe200000018ff */
[----:B------:R-:W-:Y:S02]  /*49b0*/  ISETP.GE.AND P3, PT, R94, UR10, PT ;  /* 0x0000000a5e007c0c */ /* 0x000fe4000bf66270 */
[C---:B------:R-:W-:Y:S02]  /*49c0*/  IADD3 R216, R235.reuse, 0x5800, RZ ;  /* 0x00005800ebd87810 */ /* 0x040fe40007ffe0ff */
[----:B------:R-:W-:-:S02]  /*49d0*/  IADD3 R215, R235, 0x6000, RZ ;  /* 0x00006000ebd77810 */ /* 0x000fc40007ffe0ff */
[C---:B------:R-:W-:Y:S01]  /*49e0*/  IADD3 R214, R235.reuse, 0x6800, RZ ;  /* 0x00006800ebd67810 */ /* 0x040fe20007ffe0ff */
[----:B------:R-:W-:Y:S01]  /*49f0*/  HMMA.16816.F32 R56, R56, R34, RZ ;  /* 0x000000223838723c */ /* 0x000fe200000018ff */
[----:B------:R-:W1:Y:S01]  /*4a00*/  LDSM.16.M88.4 R32, [R231+0x8800] ;  /* 0x00880000e720783b */ /* 0x000e620000000200 */
[C---:B------:R-:W-:Y:S02]  /*4a10*/  IADD3 R213, R235.reuse, 0x7000, RZ ;  /* 0x00007000ebd57810 */ /* 0x040fe40007ffe0ff */
[----:B------:R-:W-:-:S04]  /*4a20*/  IADD3 R212, R235, 0x7800, RZ ;  /* 0x00007800ebd47810 */ /* 0x000fc80007ffe0ff */
        /* <DEDUP_REMOVED lines=8> */
[----:B------:R-:W-:Y:S07]  /*4ab0*/  LDSM.16.M88.4 R44, [R224] ;  /* 0x00000000e02c783b */ /* 0x000fee0000000200 */
[C---:B------:R-:W-:Y:S08]  /*4ac0*/  HMMA.16816.F32 R48, R24.reuse, R40, R48 ;  /* 0x000000281830723c */ /* 0x040ff00000001830 */
[----:B------:R-:W-:Y:S01]  /*4ad0*/  HMMA.16816.F32 R56, R24, R42, R56 ;  /* 0x0000002a1838723c */ /* 0x000fe20000001838 */
[----:B------:R-:W4:Y:S04]  /*4ae0*/  LDSM.16.M88.4 R40, [R233] ;  /* 0x00000000e928783b */ /* 0x000f280000000200 */
[----:B------:R-:W5:Y:S03]  /*4af0*/  LDSM.16.M88.4 R24, [R224+0x800] ;  /* 0x00080000e018783b */ /* 0x000f660000000200 */
        /* <DEDUP_REMOVED lines=8> */
[----:B------:R-:W1:Y:S07]  /*4b80*/  LDSM.16.M88.4 R20, [R238+0x2000] ;  /* 0x00200000ee14783b */ /* 0x000e6e0000000200 */
[C---:B---3--:R-:W-:Y:S08]  /*4b90*/  HMMA.16816.F32 R48, R64.reuse, R60, R48 ;  /* 0x0000003c4030723c */ /* 0x048ff00000001830 */
[----:B------:R-:W-:Y:S01]  /*4ba0*/  HMMA.16816.F32 R64, R64, R62, R56 ;  /* 0x0000003e4040723c */ /* 0x000fe20000001838 */
[----:B------:R-:W2:Y:S04]  /*4bb0*/  LDSM.16.M88.4 R60, [R237+0xb000] ;  /* 0x00b00000ed3c783b */ /* 0x000ea80000000200 */
[----:B------:R-:W-:Y:S03]  /*4bc0*/  LDSM.16.M88.4 R56, [R235+0x2000] ;  /* 0x00200000eb38783b */ /* 0x000fe60000000200 */
[C---:B----4-:R-:W-:Y:S08]  /*4bd0*/  HMMA.16816.F32 R12, R40.reuse, R44, R12 ;  /* 0x0000002c280c723c */ /* 0x050ff0000000180c */
[C---:B------:R-:W-:Y:S01]  /*4be0*/  HMMA.16816.F32 R8, R40.reuse, R46, R8 ;  /* 0x0000002e2808723c */ /* 0x040fe20000001808 */
[----:B------:R-:W-:Y:S07]  /*4bf0*/  LDSM.16.M88.4 R44, [R236+0x2000] ;  /* 0x00200000ec2c783b */ /* 0x000fee0000000200 */
[C---:B-----5:R-:W-:Y:S08]  /*4c00*/  HMMA.16816.F32 R16, R40.reuse, R24, R16 ;  /* 0x000000182810723c */ /* 0x060ff00000001810 */
        /* <DEDUP_REMOVED lines=16> */
[C---:B------:R-:W-:Y:S01]  /*4d10*/  HMMA.16816.F32 R52, R20.reuse, R62, R52 ;  /* 0x0000003e1434723c */ /* 0x040fe20000001834 */
[----:B------:R-:W-:Y:S07]  /*4d20*/  LDSM.16.M88.4 R60, [R231+0xb000] ;  /* 0x00b00000e73c783b */ /* 0x000fee0000000200 */
[C---:B---3--:R-:W-:Y:S08]  /*4d30*/  HMMA.16816.F32 R48, R20.reuse, R24, R48 ;  /* 0x000000181430723c */ /* 0x048ff00000001830 */
[----:B------:R-:W-:Y:S01]  /*4d40*/  HMMA.16816.F32 R64, R20, R26, R64 ;  /* 0x0000001a1440723c */ /* 0x000fe20000001840 */
[----:B------:R-:W-:Y:S04]  /*4d50*/  LDSM.16.M88.4 R20, [R234+0x2000] ;  /* 0x00200000ea14783b */ /* 0x000fe80000000200 */
[----:B------:R-:W2:Y:S03]  /*4d60*/  LDSM.16.M88.4 R24, [R231+0xa000] ;  /* 0x00a00000e718783b */ /* 0x000ea60000000200 */
[C---:B----4-:R-:W-:Y:S08]  /*4d70*/  HMMA.16816.F32 R16, R44.reuse, R40, R16 ;  /* 0x000000282c10723c */ /* 0x050ff00000001810 */
[C---:B------:R-:W-:Y:S01]  /*4d80*/  HMMA.16816.F32 R28, R44.reuse, R42, R28 ;  /* 0x0000002a2c1c723c */ /* 0x040fe2000000181c */
[----:B------:R-:W3:Y:S07]  /*4d90*/  LDSM.16.M88.4 R40, [R231+0xb800] ;  /* 0x00b80000e728783b */ /* 0x000eee0000000200 */
        /* <DEDUP_REMOVED lines=27> */
[C---:B------:R-:W-:Y:S08]  /*4f50*/  HMMA.16816.F32 R16, R32.reuse, R44, R16 ;  /* 0x0000002c2010723c */ /* 0x040ff00000001810 */
[----:B------:R-:W-:Y:S01]  /*4f60*/  HMMA.16816.F32 R28, R32, R46, R28 ;  /* 0x0000002e201c723c */ /* 0x000fe2000000181c */
[----:B------:R-:W-:Y:S07]  /*4f70*/  LDSM.16.M88.4 R44, [R236+0x4000] ;  /* 0x00400000ec2c783b */ /* 0x000fee0000000200 */
[C---:B---3--:R-:W-:Y:S08]  /*4f80*/  HMMA.16816.F32 R12, R40.reuse, R20, R12 ;  /* 0x00000014280c723c */ /* 0x048ff0000000180c */
[----:B------:R-:W-:Y:S01]  /*4f90*/  HMMA.16816.F32 R8, R40, R22, R8 ;  /* 0x000000162808723c */ /* 0x000fe20000001808 */
[----:B------:R-:W2:Y:S07]  /*4fa0*/  LDSM.16.M88.4 R20, [R235+0x5000] ;  /* 0x00500000eb14783b */ /* 0x000eae0000000200 */
[C---:B------:R-:W-:Y:S01]  /*4fb0*/  HMMA.16816.F32 R52, R32.reuse, R26, R52 ;  /* 0x0000001a2034723c */ /* 0x040fe20000001834 */
[----:B------:R-:W3:Y:S07]  /*4fc0*/  LDSM.16.M88.4 R24, [R235+0x4000] ;  /* 0x00400000eb18783b */ /* 0x000eee0000000200 */
[C---:B------:R-:W-:Y:S08]  /*4fd0*/  HMMA.16816.F32 R48, R32.reuse, R72, R48 ;  /* 0x000000482030723c */ /* 0x040ff00000001830 */
[----:B------:R-:W-:Y:S01]  /*4fe0*/  HMMA.16816.F32 R64, R32, R74, R64 ;  /* 0x0000004a2040723c */ /* 0x000fe20000001840 */
[----:B------:R-:W4:Y:S04]  /*4ff0*/  LDSM.16.M88.4 R32, [R235+0x4800] ;  /* 0x00480000eb20783b */ /* 0x000f280000000200 */
[----:B------:R-:W-:Y:S03]  /*5000*/  LDSM.16.M88.4 R72, [R224+0x6000] ;  /* 0x00600000e048783b */ /* 0x000fe60000000200 */
[C---:B------:R-:W-:Y:S08]  /*5010*/  HMMA.16816.F32 R36, R40.reuse, R60, R36 ;  /* 0x0000003c2824723c */ /* 0x040ff00000001824 */
[C---:B------:R-:W-:Y:S08]  /*5020*/  HMMA.16816.F32 R16, R40.reuse, R68, R16 ;  /* 0x000000442810723c */ /* 0x040ff00000001810 */
[C---:B------:R-:W-:Y:S01]  /*5030*/  HMMA.16816.F32 R28, R40.reuse, R70, R28 ;  /* 0x00000046281c723c */ /* 0x040fe2000000181c */
[----:B------:R-:W-:Y:S07]  /*5040*/  LDSM.16.M88.4 R68, [R233+0x4000] ;  /* 0x00400000e944783b */ /* 0x000fee0000000200 */
[C---:B------:R-:W-:Y:S01]  /*5050*/  HMMA.16816.F32 R52, R40.reuse, R62, R52 ;  /* 0x0000003e2834723c */ /* 0x040fe20000001834 */
[----:B------:R-:W-:Y:S07]  /*5060*/  LDSM.16.M88.4 R60, [R238+0x6000] ;  /* 0x00600000ee3c783b */ /* 0x000fee0000000200 */
[C---:B-1----:R-:W-:Y:S08]  /*5070*/  HMMA.16816.F32 R48, R40.reuse, R56, R48 ;  /* 0x000000382830723c */ /* 0x042ff00000001830 */
[----:B------:R-:W-:Y:S01]  /*5080*/  HMMA.16816.F32 R64, R40, R58, R64 ;  /* 0x0000003a2840723c */ /* 0x000fe20000001840 */
[----:B------:R-:W1:Y:S04]  /*5090*/  LDSM.16.M88.4 R56, [R235+0x5800] ;  /* 0x00580000eb38783b */ /* 0x000e680000000200 */
[----:B------:R-:W-:Y:S03]  /*50a0*/  LDSM.16.M88.4 R40, [R231+0xc000] ;  /* 0x00c00000e728783b */ /* 0x000fe60000000200 */
[C---:B--2---:R-:W-:Y:S07]  /*50b0*/  HMMA.16816.F32 R36, R44.reuse, R20, R36 ;  /* 0x000000142c24723c */ /* 0x044fee0000001824 */
[----:B------:R-:W-:Y:S01]  /*50c0*/  IMAD.IADD R20, R127, 0x1, -R5 ;  /* 0x000000017f147824 */ /* 0x000fe200078e0a05 */
[----:B---3--:R-:W-:Y:S04]  /*50d0*/  HMMA.16816.F32 R12, R44, R24, R12 ;  /* 0x000000182c0c723c */ /* 0x008fe8000000180c */
[----:B------:R-:W-:-:S04]  /*50e0*/  IABS R20, R20 ;  /* 0x0000001400147213 */ /* 0x000fc80000000000 */
[----:B------:R-:W-:Y:S01]  /*50f0*/  HMMA.16816.F32 R8, R44, R26, R8 ;  /* 0x0000001a2c08723c */ /* 0x000fe20000001808 */
[----:B------:R-:W2:Y:S01]  /*5100*/  LDSM.16.M88.4 R24, [R234+0x4000] ;  /* 0x00400000ea18783b */ /* 0x000ea20000000200 */
[----:B------:R-:W-:-:S06]  /*5110*/  IMAD.MOV.U32 R89, RZ, RZ, R20 ;  /* 0x000000ffff597224 */ /* 0x000fcc00078e0014 */
[C---:B----4-:R-:W-:Y:S01]  /*5120*/  HMMA.16816.F32 R16, R44.reuse, R32, R16 ;  /* 0x000000202c10723c */ /* 0x050fe20000001810 */
[----:B------:R-:W-:Y:S07]  /*5130*/  I2F R89, R89 ;  /* 0x0000005900597306 */ /* 0x000fee0000201400 */
[C---:B------:R-:W-:Y:S01]  /*5140*/  HMMA.16816.F32 R28, R44.reuse, R34, R28 ;  /* 0x000000222c1c723c */ /* 0x040fe2000000181c */
[----:B------:R-:W3:Y:S07]  /*5150*/  LDSM.16.M88.4 R32, [R231+0xc800] ;  /* 0x00c80000e720783b */ /* 0x000eee0000000200 */
[C---:B------:R-:W-:Y:S01]  /*5160*/  HMMA.16816.F32 R52, R44.reuse, R22, R52 ;  /* 0x000000162c34723c */ /* 0x040fe20000001834 */
[----:B------:R-:W4:Y:S07]  /*5170*/  LDSM.16.M88.4 R20, [R231+0xd000] ;  /* 0x00d00000e714783b */ /* 0x000f2e0000000200 */
[C---:B-1----:R-:W-:Y:S07]  /*5180*/  HMMA.16816.F32 R48, R44.reuse, R56, R48 ;  /* 0x000000382c30723c */ /* 0x042fee0000001830 */
[----:B------:R-:W-:Y:S01]  /*5190*/  IMAD.IADD R56, R127, 0x1, -R6 ;  /* 0x000000017f387824 */ /* 0x000fe200078e0a06 */
[----:B------:R-:W-:Y:S04]  /*51a0*/  HMMA.16816.F32 R64, R44, R58, R64 ;  /* 0x0000003a2c40723c */ /* 0x000fe80000001840 */
[----:B------:R-:W-:-:S03]  /*51b0*/  IABS R56, R56 ;  /* 0x0000003800387213 */ /* 0x000fc60000000000 */
[----:B------:R-:W-:Y:S01]  /*51c0*/  IMAD.IADD R44, R127, 0x1, -R88 ;  /* 0x000000017f2c7824 */ /* 0x000fe200078e0a58 */
[----:B--2---:R-:W-:Y:S01]  /*51d0*/  HMMA.16816.F32 R12, R24, R40, R12 ;  /* 0x00000028180c723c */ /* 0x004fe2000000180c */
[----:B------:R1:W-:Y:S03]  /*51e0*/  I2F R91, R56 ;  /* 0x00000038005b7306 */ /* 0x0003e60000201400 */
[----:B------:R-:W-:-:S03]  /*51f0*/  IABS R44, R44 ;  /* 0x0000002c002c7213 */ /* 0x000fc60000000000 */
[C---:B------:R-:W-:Y:S01]  /*5200*/  IMAD.IADD R40, R127.reuse, 0x1, -R90 ;  /* 0x000000017f287824 */ /* 0x040fe200078e0a5a */
[C---:B------:R-:W-:Y:S01]  /*5210*/  HMMA.16816.F32 R8, R24.reuse, R42, R8 ;  /* 0x0000002a1808723c */ /* 0x040fe20000001808 */
[----:B------:R-:W-:Y:S02]  /*5220*/  IMAD.MOV.U32 R93, RZ, RZ, R44 ;  /* 0x000000ffff5d7224 */ /* 0x000fe400078e002c */
[----:B------:R-:W2:Y:S01]  /*5230*/  LDSM.16.M88.4 R44, [R231+0xd800] ;  /* 0x00d80000e72c783b */ /* 0x000ea20000000200 */
[----:B------:R-:W-:Y:S01]  /*5240*/  IABS R40, R40 ;  /* 0x0000002800287213 */ /* 0x000fe20000000000 */
[----:B------:R-:W-:Y:S02]  /*5250*/  IMAD.IADD R41, R127, 0x1, -R92 ;  /* 0x000000017f297824 */ /* 0x000fe400078e0a5c */
[----:B------:R-:W-:Y:S01]  /*5260*/  I2F R93, R93 ;  /* 0x0000005d005d7306 */ /* 0x000fe20000201400 */
[----:B---3--:R-:W-:Y:S01]  /*5270*/  HMMA.16816.F32 R16, R24, R32, R16 ;  /* 0x000000201810723c */ /* 0x008fe20000001810 */
[----:B------:R-:W-:Y:S01]  /*5280*/  MOV R95, R40 ;  /* 0x00000028005f7202 */ /* 0x000fe20000000f00 */
[----:B-1----:R-:W-:Y:S01]  /*5290*/  LDSM.16.M88.4 R56, [R235+0x6800] ;  /* 0x00680000eb38783b */ /* 0x002fe20000000200 */
[----:B------:R-:W-:-:S04]  /*52a0*/  IABS R40, R41 ;  /* 0x0000002900287213 */ /* 0x000fc80000000000 */
[C---:B------:R-:W-:Y:S01]  /*52b0*/  IMAD.IADD R32, R127.reuse, 0x1, -R94 ;  /* 0x000000017f207824 */ /* 0x040fe200078e0a5e */
[C---:B----4-:R-:W-:Y:S01]  /*52c0*/  HMMA.16816.F32 R36, R24.reuse, R20, R36 ;  /* 0x000000141824723c */ /* 0x050fe20000001824 */
[C---:B------:R-:W-:Y:S01]  /*52d0*/  IMAD.IADD R33, R127.reuse, 0x1, -R96 ;  /* 0x000000017f217824 */ /* 0x040fe200078e0a60 */
[----:B------:R-:W-:Y:S01]  /*52e0*/  I2F R95, R95 ;  /* 0x0000005f005f7306 */ /* 0x000fe20000201400 */
[----:B------:R-:W-:Y:S01]  /*52f0*/  IMAD.MOV.U32 R97, RZ, RZ, R40 ;  /* 0x000000ffff617224 */ /* 0x000fe200078e0028 */
[----:B------:R-:W-:Y:S01]  /*5300*/  IABS R32, R32 ;  /* 0x0000002000207213 */ /* 0x000fe20000000000 */
[----:B------:R-:W1:Y:S02]  /*5310*/  LDSM.16.M88.4 R40, [R224+0x4000] ;  /* 0x00400000e028783b */ /* 0x000e640000000200 */
[C---:B------:R-:W-:Y:S01]  /*5320*/  IMAD.IADD R20, R127.reuse, 0x1, -R98 ;  /* 0x000000017f147824 */ /* 0x040fe200078e0a62 */
[C---:B------:R-:W-:Y:S01]  /*5330*/  HMMA.16816.F32 R28, R24.reuse, R34, R28 ;  /* 0x00000022181c723c */ /* 0x040fe2000000181c */
[----:B------:R-:W-:Y:S01]  /*5340*/  IMAD.MOV.U32 R99, RZ, RZ, R32 ;  /* 0x000000ffff637224 */ /* 0x000fe200078e0020 */
[----:B------:R-:W-:Y:S01]  /*5350*/  IABS R32, R33 ;  /* 0x0000002100207213 */ /* 0x000fe20000000000 */
[----:B------:R-:W-:Y:S01]  /*5360*/  IMAD.IADD R21, R127, 0x1, -R100 ;  /* 0x000000017f157824 */ /* 0x000fe200078e0a64 */
[----:B------:R-:W-:Y:S01]  /*5370*/  IABS R20, R20 ;  /* 0x0000001400147213 */ /* 0x000fe20000000000 */
[----:B------:R-:W-:Y:S02]  /*5380*/  I2F R97, R97 ;  /* 0x0000006100617306 */ /* 0x000fe40000201400 */
[----:B------:R-:W-:Y:S01]  /*5390*/  IMAD.MOV.U32 R101, RZ, RZ, R32 ;  /* 0x000000ffff657224 */ /* 0x000fe200078e0020 */
[----:B------:R-:W-:Y:S01]  /*53a0*/  HMMA.16816.F32 R52, R24, R22, R52 ;  /* 0x000000161834723c */ /* 0x000fe20000001834 */
[----:B------:R-:W-:Y:S01]  /*53b0*/  IMAD.MOV.U32 R103, RZ, RZ, R20 ;  /* 0x000000ffff677224 */ /* 0x000fe200078e0014 */
[----:B------:R-:W3:Y:S01]  /*53c0*/  LDSM.16.M88.4 R32, [R224+0x4800] ;  /* 0x00480000e020783b */ /* 0x000ee20000000200 */
[----:B------:R-:W-:-:S02]  /*53d0*/  IABS R20, R21 ;  /* 0x0000001500147213 */ /* 0x000fc40000000000 */
[----:B------:R-:W-:Y:S03]  /*53e0*/  I2F R99, R99 ;  /* 0x0000006300637306 */ /* 0x000fe60000201400 */
[----:B------:R-:W-:Y:S02]  /*53f0*/  IMAD.MOV.U32 R104, RZ, RZ, R20 ;  /* 0x000000ffff687224 */ /* 0x000fe400078e0014 */
[----:B------:R-:W4:Y:S01]  /*5400*/  LDSM.16.M88.4 R20, [R224+0x5000] ;  /* 0x00500000e014783b */ /* 0x000f220000000200 */
[C---:B--2---:R-:W-:Y:S02]  /*5410*/  HMMA.16816.F32 R48, R24.reuse, R44, R48 ;  /* 0x0000002c1830723c */ /* 0x044fe40000001830 */
[----:B------:R-:W-:Y:S05]  /*5420*/  I2F R101, R101 ;  /* 0x0000006500657306 */ /* 0x000fea0000201400 */
[C---:B------:R-:W-:Y:S01]  /*5430*/  IMAD.IADD R44, R127.reuse, 0x1, -R102 ;  /* 0x000000017f2c7824 */ /* 0x040fe200078e0a66 */
[----:B------:R-:W-:Y:S01]  /*5440*/  HMMA.16816.F32 R64, R24, R46, R64 ;  /* 0x0000002e1840723c */ /* 0x000fe20000001840 */
[----:B------:R-:W2:Y:S01]  /*5450*/  LDSM.16.M88.4 R24, [R237+0xe000] ;  /* 0x00e00000ed18783b */ /* 0x000ea20000000200 */
[----:B------:R-:W-:Y:S01]  /*5460*/  IMAD.IADD R45, R127, 0x1, -R105 ;  /* 0x000000017f2d7824 */ /* 0x000fe200078e0a69 */
[----:B------:R-:W-:Y:S01]  /*5470*/  I2F R104, R104 ;  /* 0x0000006800687306 */ /* 0x000fe20000201400 */
[----:B------:R-:W-:-:S04]  /*5480*/  IABS R44, R44 ;  /* 0x0000002c002c7213 */ /* 0x000fc80000000000 */
[----:B------:R-:W-:Y:S01]  /*5490*/  MOV R106, R44 ;  /* 0x0000002c006a7202 */ /* 0x000fe20000000f00 */
[C---:B-1----:R-:W-:Y:S01]  /*54a0*/  HMMA.16816.F32 R12, R68.reuse, R40, R12 ;  /* 0x00000028440c723c */ /* 0x042fe2000000180c */
[----:B------:R-:W-:Y:S01]  /*54b0*/  IABS R44, R45 ;  /* 0x0000002d002c7213 */ /* 0x000fe20000000000 */
[----:B------:R-:W-:Y:S05]  /*54c0*/  I2F R103, R103 ;  /* 0x0000006700677306 */ /* 0x000fea0000201400 */
[C---:B------:R-:W-:Y:S01]  /*54d0*/  IMAD.IADD R40, R127.reuse, 0x1, -R107 ;  /* 0x000000017f287824 */ /* 0x040fe200078e0a6b */
[----:B------:R-:W-:Y:S01]  /*54e0*/  HMMA.16816.F32 R8, R68, R42, R8 ;  /* 0x0000002a4408723c */ /* 0x000fe20000001808 */
[----:B------:R-:W-:Y:S01]  /*54f0*/  IMAD.IADD R41, R127, 0x1, -R109 ;  /* 0x000000017f297824 */ /* 0x000fe200078e0a6d */
[----:B------:R1:W-:Y:S02]  /*5500*/  I2F R108, R44 ;  /* 0x0000002c006c7306 */ /* 0x0003e40000201400 */
[----:B------:R-:W-:-:S04]  /*5510*/  IABS R40, R40 ;  /* 0x0000002800287213 */ /* 0x000fc80000000000 */
[C---:B---3--:R-:W-:Y:S01]  /*5520*/  HMMA.16816.F32 R16, R68.reuse, R32, R16 ;  /* 0x000000204410723c */ /* 0x048fe20000001810 */
[----:B------:R-:W-:Y:S01]  /*5530*/  IMAD.MOV.U32 R110, RZ, RZ, R40 ;  /* 0x000000ffff6e7224 */ /* 0x000fe200078e0028 */
[----:B------:R-:W-:Y:S01]  /*5540*/  IABS R40, R41 ;  /* 0x0000002900287213 */ /* 0x000fe20000000000 */
[----:B------:R-:W-:Y:S04]  /*5550*/  I2F R106, R106 ;  /* 0x0000006a006a7306 */ /* 0x000fe80000201400 */
[C---:B------:R-:W-:Y:S01]  /*5560*/  IMAD.IADD R32, R127.reuse, 0x1, -R111 ;  /* 0x000000017f207824 */ /* 0x040fe200078e0a6f */
[----:B----4-:R-:W-:Y:S01]  /*5570*/  HMMA.16816.F32 R36, R68, R20, R36 ;  /* 0x000000144424723c */ /* 0x010fe20000001824 */
[C---:B------:R-:W-:Y:S01]  /*5580*/  IMAD.IADD R33, R127.reuse, 0x1, -R112 ;  /* 0x000000017f217824 */ /* 0x040fe200078e0a70 */
[----:B------:R-:W-:Y:S01]  /*5590*/  IADD3 R127, R127, 0x8, RZ ;  /* 0x000000087f7f7810 */ /* 0x000fe20007ffe0ff */
[----:B-1----:R-:W1:Y:S01]  /*55a0*/  LDSM.16.M88.4 R44, [R236+0x6000] ;  /* 0x00600000ec2c783b */ /* 0x002e620000000200 */
[----:B------:R-:W-:Y:S01]  /*55b0*/  IABS R32, R32 ;  /* 0x0000002000207213 */ /* 0x000fe20000000000 */
[----:B------:R3:W-:Y:S02]  /*55c0*/  I2F R113, R40 ;  /* 0x0000002800717306 */ /* 0x0007e40000201400 */
[C---:B------:R-:W-:Y:S01]  /*55d0*/  IMAD.IADD R20, R127.reuse, 0x1, -R3 ;  /* 0x000000017f147824 */ /* 0x040fe200078e0a03 */
[----:B--2---:R-:W-:Y:S01]  /*55e0*/  HMMA.16816.F32 R12, R60, R24, R12 ;  /* 0x000000183c0c723c */ /* 0x004fe2000000180c */
[----:B------:R-:W-:-:S02]  /*55f0*/  IMAD.IADD R21, R127, 0x1, -R5 ;  /* 0x000000017f157824 */ /* 0x000fc400078e0a05 */
[----:B------:R-:W-:Y:S01]  /*5600*/  IMAD.MOV.U32 R114, RZ, RZ, R32 ;  /* 0x000000ffff727224 */ /* 0x000fe200078e0020 */
[----:B------:R-:W-:Y:S01]  /*5610*/  IABS R20, R20 ;  /* 0x0000001400147213 */ /* 0x000fe20000000000 */
[C---:B------:R-:W-:Y:S01]  /*5620*/  IMAD.IADD R120, R127.reuse, 0x1, -R92 ;  /* 0x000000017f787824 */ /* 0x040fe200078e0a5c */
[----:B------:R-:W-:Y:S01]  /*5630*/  IABS R32, R33 ;  /* 0x0000002100207213 */ /* 0x000fe20000000000 */
[C---:B------:R-:W-:Y:S01]  /*5640*/  IMAD.IADD R25, R127.reuse, 0x1, -R90 ;  /* 0x000000017f197824 */ /* 0x040fe200078e0a5a */
[C---:B------:R-:W-:Y:S01]  /*5650*/  HMMA.16816.F32 R48, R68.reuse, R84, R48 ;  /* 0x000000544430723c */ /* 0x040fe20000001830 */
[----:B------:R-:W-:Y:S01]  /*5660*/  IMAD.MOV.U32 R116, RZ, RZ, R20 ;  /* 0x000000ffff747224 */ /* 0x000fe200078e0014 */
[----:B------:R-:W-:Y:S01]  /*5670*/  IABS R20, R21 ;  /* 0x0000001500147213 */ /* 0x000fe20000000000 */
[C---:B------:R-:W-:Y:S01]  /*5680*/  IMAD.IADD R21, R127.reuse, 0x1, -R6 ;  /* 0x000000017f157824 */ /* 0x040fe200078e0a06 */
[----:B------:R2:W-:Y:S01]  /*5690*/  I2F R115, R32 ;  /* 0x0000002000737306 */ /* 0x0005e20000201400 */
[----:B---3--:R-:W3:Y:S01]  /*56a0*/  LDSM.16.M88.4 R40, [R237+0xe800] ;  /* 0x00e80000ed28783b */ /* 0x008ee20000000200 */
[----:B------:R-:W-:Y:S01]  /*56b0*/  IADD3 R24, -R88, R127, RZ ;  /* 0x0000007f58187210 */ /* 0x000fe20007ffe1ff */
[----:B------:R-:W-:Y:S01]  /*56c0*/  IMAD.MOV.U32 R117, RZ, RZ, R20 ;  /* 0x000000ffff757224 */ /* 0x000fe200078e0014 */
[----:B------:R-:W-:Y:S01]  /*56d0*/  IABS R20, R21 ;  /* 0x0000001500147213 */ /* 0x000fe20000000000 */
[C---:B------:R-:W-:Y:S01]  /*56e0*/  HMMA.16816.F32 R28, R68.reuse, R34, R28 ;  /* 0x00000022441c723c */ /* 0x040fe2000000181c */
[----:B------:R-:W-:Y:S01]  /*56f0*/  IABS R24, R24 ;  /* 0x0000001800187213 */ /* 0x000fe20000000000 */
[----:B------:R-:W-:Y:S01]  /*5700*/  IMAD.IADD R119, R127, 0x1, -R94 ;  /* 0x000000017f777824 */ /* 0x000fe200078e0a5e */
[----:B------:R-:W-:Y:S01]  /*5710*/  IABS R120, R120 ;  /* 0x0000007800787213 */ /* 0x000fe20000000000 */
[----:B------:R-:W-:Y:S01]  /*5720*/  IMAD.MOV.U32 R84, RZ, RZ, R20 ;  /* 0x000000ffff547224 */ /* 0x000fe200078e0014 */
[----:B------:R-:W-:Y:S01]  /*5730*/  I2F R116, R116 ;  /* 0x0000007400747306 */ /* 0x000fe20000201400 */
[----:B------:R-:W-:Y:S01]  /*5740*/  IMAD.MOV.U32 R85, RZ, RZ, R24 ;  /* 0x000000ffff557224 */ /* 0x000fe200078e0018 */
[----:B------:R-:W-:Y:S01]  /*5750*/  IABS R24, R25 ;  /* 0x0000001900187213 */ /* 0x000fe20000000000 */
[----:B------:R-:W-:Y:S01]  /*5760*/  HMMA.16816.F32 R52, R68, R22, R52 ;  /* 0x000000164434723c */ /* 0x000fe20000001834 */
[----:B------:R-:W-:Y:S01]  /*5770*/  LDSM.16.M88.4 R20, [R231+0xe000] ;  /* 0x00e00000e714783b */ /* 0x000fe20000000200 */
[----:B------:R-:W-:-:S03]  /*5780*/  IABS R119, R119 ;  /* 0x0000007700777213 */ /* 0x000fc60000000000 */
[----:B--2---:R-:W2:Y:S01]  /*5790*/  LDSM.16.M88.4 R32, [R234+0x6000] ;  /* 0x00600000ea20783b */ /* 0x004ea20000000200 */
[----:B------:R4:W-:Y:S02]  /*57a0*/  I2F R118, R24 ;  /* 0x0000001800767306 */ /* 0x0009e40000201400 */
[----:B------:R-:W-:Y:S06]  /*57b0*/  HMMA.16816.F32 R8, R60, R26, R8 ;  /* 0x0000001a3c08723c */ /* 0x000fec0000001808 */
[----:B------:R-:W-:Y:S02]  /*57c0*/  I2F R120, R120 ;  /* 0x0000007800787306 */ /* 0x000fe40000201400 */
[----:B-1----:R-:W-:Y:S01]  /*57d0*/  HMMA.16816.F32 R12, R44, R76, R12 ;  /* 0x0000004c2c0c723c */ /* 0x002fe2000000180c */
[----:B----4-:R-:W1:Y:S05]  /*57e0*/  LDSM.16.M88.4 R24, [R233+0x6000] ;  /* 0x00600000e918783b */ /* 0x010e6a0000000200 */
[----:B------:R-:W-:Y:S02]  /*57f0*/  I2F R84, R84 ;  /* 0x0000005400547306 */ /* 0x000fe40000201400 */
[C---:B------:R-:W-:Y:S06]  /*5800*/  HMMA.16816.F32 R36, R60.reuse, R80, R36 ;  /* 0x000000503c24723c */ /* 0x040fec0000001824 */
[----:B------:R-:W-:Y:S02]  /*5810*/  I2F R117, R117 ;  /* 0x0000007500757306 */ /* 0x000fe40000201400 */
[----:B---3--:R-:W-:Y:S07]  /*5820*/  HMMA.16816.F32 R16, R60, R40, R16 ;  /* 0x000000283c10723c */ /* 0x008fee0000001810 */
[C---:B------:R-:W-:Y:S01]  /*5830*/  IMAD.IADD R40, R127.reuse, 0x1, -R96 ;  /* 0x000000017f287824 */ /* 0x040fe200078e0a60 */
[----:B------:R-:W-:Y:S01]  /*5840*/  HMMA.16816.F32 R8, R44, R78, R8 ;  /* 0x0000004e2c08723c */ /* 0x000fe20000001808 */
[----:B------:R-:W-:Y:S01]  /*5850*/  IMAD.IADD R41, R127, 0x1, -R98 ;  /* 0x000000017f297824 */ /* 0x000fe200078e0a62 */
[----:B------:R-:W3:Y:S01]  /*5860*/  LDSM.16.M88.4 R76, [R231+0xe800] ;  /* 0x00e80000e74c783b */ /* 0x000ee20000000200 */
[----:B------:R-:W-:Y:S01]  /*5870*/  I2F R85, R85 ;  /* 0x0000005500557306 */ /* 0x000fe20000201400 */
[----:B------:R-:W-:-:S04]  /*5880*/  IABS R40, R40 ;  /* 0x0000002800287213 */ /* 0x000fc80000000000 */
[----:B--2---:R-:W-:Y:S01]  /*5890*/  HMMA.16816.F32 R12, R32, R20, R12 ;  /* 0x00000014200c723c */ /* 0x004fe2000000180c */
[----:B------:R-:W-:Y:S01]  /*58a0*/  IMAD.MOV.U32 R121, RZ, RZ, R40 ;  /* 0x000000ffff797224 */ /* 0x000fe200078e0028 */
[----:B------:R-:W-:Y:S01]  /*58b0*/  IABS R40, R41 ;  /* 0x0000002900287213 */ /* 0x000fe20000000000 */
[----:B------:R-:W-:Y:S04]  /*58c0*/  I2F R119, R119 ;  /* 0x0000007700777306 */ /* 0x000fe80000201400 */
[C---:B------:R-:W-:Y:S01]  /*58d0*/  IMAD.IADD R20, R127.reuse, 0x1, -R100 ;  /* 0x000000017f147824 */ /* 0x040fe200078e0a64 */
[----:B------:R-:W-:Y:S01]  /*58e0*/  HMMA.16816.F32 R28, R60, R42, R28 ;  /* 0x0000002a3c1c723c */ /* 0x000fe2000000181c */
[----:B------:R-:W-:Y:S02]  /*58f0*/  IMAD.IADD R21, R127, 0x1, -R102 ;  /* 0x000000017f157824 */ /* 0x000fe400078e0a66 */
[----:B------:R2:W-:Y:S01]  /*5900*/  I2F R122, R40 ;  /* 0x00000028007a7306 */ /* 0x0005e20000201400 */
[----:B------:R-:W-:-:S04]  /*5910*/  IABS R20, R20 ;  /* 0x0000001400147213 */ /* 0x000fc80000000000 */
[----:B------:R-:W-:Y:S01]  /*5920*/  HMMA.16816.F32 R16, R44, R56, R16 ;  /* 0x000000382c10723c */ /* 0x000fe20000001810 */
[----:B------:R-:W-:Y:S01]  /*5930*/  IMAD.MOV.U32 R123, RZ, RZ, R20 ;  /* 0x000000ffff7b7224 */ /* 0x000fe200078e0014 */
[----:B------:R-:W-:Y:S01]  /*5940*/  IABS R20, R21 ;  /* 0x0000001500147213 */ /* 0x000fe20000000000 */
[----:B------:R-:W-:Y:S01]  /*5950*/  I2F R121, R121 ;  /* 0x0000007900797306 */ /* 0x000fe20000201400 */
[----:B------:R-:W-:-:S03]  /*5960*/  IADD3 R21, -R105, R127, RZ ;  /* 0x0000007f69157210 */ /* 0x000fc60007ffe1ff */
[----:B------:R-:W-:Y:S01]  /*5970*/  IMAD.MOV.U32 R124, RZ, RZ, R20 ;  /* 0x000000ffff7c7224 */ /* 0x000fe200078e0014 */
[----:B------:R-:W-:Y:S01]  /*5980*/  IABS R20, R21 ;  /* 0x0000001500147213 */ /* 0x000fe20000000000 */
[C---:B------:R-:W-:Y:S01]  /*5990*/  IMAD.IADD R21, R127.reuse, 0x1, -R107 ;  /* 0x000000017f157824 */ /* 0x040fe200078e0a6b */
[----:B------:R-:W-:Y:S01]  /*59a0*/  HMMA.16816.F32 R8, R32, R22, R8 ;  /* 0x000000162008723c */ /* 0x000fe20000001808 */
[----:B--2---:R-:W2:Y:S01]  /*59b0*/  LDSM.16.M88.4 R40, [R235+0x7000] ;  /* 0x00700000eb28783b */ /* 0x004ea20000000200 */
[C---:B------:R-:W-:Y:S01]  /*59c0*/  IMAD.IADD R56, R127.reuse, 0x1, -R111 ;  /* 0x000000017f387824 */ /* 0x040fe200078e0a6f */
[----:B------:R-:W-:Y:S01]  /*59d0*/  I2F R123, R123 ;  /* 0x0000007b007b7306 */ /* 0x000fe20000201400 */
[----:B------:R-:W-:Y:S01]  /*59e0*/  IMAD.MOV.U32 R125, RZ, RZ, R20 ;  /* 0x000000ffff7d7224 */ /* 0x000fe200078e0014 */
[----:B------:R-:W-:Y:S01]  /*59f0*/  IABS R20, R21 ;  /* 0x0000001500147213 */ /* 0x000fe20000000000 */
[C---:B------:R-:W-:Y:S01]  /*5a00*/  IMAD.IADD R21, R127.reuse, 0x1, -R109 ;  /* 0x000000017f157824 */ /* 0x040fe200078e0a6d */
[----:B------:R-:W-:Y:S01]  /*5a10*/  IABS R56, R56 ;  /* 0x0000003800387213 */ /* 0x000fe20000000000 */
[----:B-1----:R-:W-:Y:S02]  /*5a20*/  HMMA.16816.F32 R12, R24, R72, R12 ;  /* 0x00000048180c723c */ /* 0x002fe4000000180c */
[----:B------:R-:W-:Y:S01]  /*5a30*/  IMAD.MOV.U32 R126, RZ, RZ, R20 ;  /* 0x000000ffff7e7224 */ /* 0x000fe200078e0014 */
[----:B------:R-:W-:Y:S01]  /*5a40*/  IABS R20, R21 ;  /* 0x0000001500147213 */ /* 0x000fe20000000000 */
[----:B------:R-:W-:Y:S01]  /*5a50*/  IMAD.MOV.U32 R81, RZ, RZ, R56 ;  /* 0x000000ffff517224 */ /* 0x000fe200078e0038 */
[----:B------:R-:W-:Y:S02]  /*5a60*/  I2F R110, R110 ;  /* 0x0000006e006e7306 */ /* 0x000fe40000201400 */
[----:B------:R-:W-:Y:S01]  /*5a70*/  IMAD.IADD R72, R127, 0x1, -R112 ;  /* 0x000000017f487824 */ /* 0x000fe200078e0a70 */
[----:B------:R-:W-:Y:S01]  /*5a80*/  HMMA.16816.F32 R28, R44, R58, R28 ;  /* 0x0000003a2c1c723c */ /* 0x000fe2000000181c */
[----:B------:R-:W1:Y:S01]  /*5a90*/  LDSM.16.M88.4 R56, [R237+0xf800] ;  /* 0x00f80000ed38783b */ /* 0x000e620000000200 */
[----:B------:R-:W-:-:S02]  /*5aa0*/  IMAD.MOV.U32 R80, RZ, RZ, R20 ;  /* 0x000000ffff507224 */ /* 0x000fc400078e0014 */
[----:B------:R-:W-:Y:S01]  /*5ab0*/  IABS R72, R72 ;  /* 0x0000004800487213 */ /* 0x000fe20000000000 */
[----:B------:R-:W4:Y:S01]  /*5ac0*/  LDSM.16.M88.4 R20, [R224+0x6800] ;  /* 0x00680000e014783b */ /* 0x000f220000000200 */
[----:B------:R-:W-:Y:S02]  /*5ad0*/  I2F R114, R114 ;  /* 0x0000007200727306 */ /* 0x000fe40000201400 */
[----:B------:R-:W-:Y:S06]  /*5ae0*/  HMMA.16816.F32 R64, R68, R86, R64 ;  /* 0x000000564440723c */ /* 0x000fec0000001840 */
[----:B------:R5:W-:Y:S02]  /*5af0*/  I2F R127, R72 ;  /* 0x00000048007f7306 */ /* 0x000be40000201400 */
[----:B---3--:R-:W-:Y:S01]  /*5b00*/  HMMA.16816.F32 R16, R32, R76, R16 ;  /* 0x0000004c2010723c */ /* 0x008fe20000001810 */
[----:B------:R-:W-:-:S02]  /*5b10*/  FMUL.FTZ R12, R12, c[0x0][0x2ec] ;  /* 0x0000bb000c0c7a20 */ /* 0x000fc40000410000 */
[----:B------:R-:W-:Y:S02]  /*5b20*/  FMUL.FTZ R13, R13, c[0x0][0x2ec] ;  /* 0x0000bb000d0d7a20 */ /* 0x000fe40000410000 */
[----:B------:R-:W-:Y:S01]  /*5b30*/  FMUL.FTZ R14, R14, c[0x0][0x2ec] ;  /* 0x0000bb000e0e7a20 */ /* 0x000fe20000410000 */
[----:B------:R-:W3:Y:S02]  /*5b40*/  MUFU.TANH R128, R12 ;  /* 0x0000000c00807308 */ /* 0x000ee40000002400 */
[----:B------:R-:W-:Y:S01]  /*5b50*/  HMMA.16816.F32 R8, R24, R74, R8 ;  /* 0x0000004a1808723c */ /* 0x000fe20000001808 */
[----:B-----5:R-:W5:Y:S05]  /*5b60*/  LDSM.16.M88.4 R72, [R231+0xf000] ;  /* 0x00f00000e748783b */ /* 0x020f6a0000000200 */
[----:B------:R-:W-:Y:S02]  /*5b70*/  I2F R124, R124 ;  /* 0x0000007c007c7306 */ /* 0x000fe40000201400 */
[----:B------:R-:W-:Y:S01]  /*5b80*/  HMMA.16816.F32 R52, R60, R82, R52 ;  /* 0x000000523c34723c */ /* 0x000fe20000001834 */
[----:B---3--:R-:W-:-:S05]  /*5b90*/  FFMA.FTZ R3, R7, -UR4, R128 ;  /* 0x8000000407037c23 */ /* 0x008fca0008010080 */
[----:B------:R-:W-:Y:S02]  /*5ba0*/  MUFU.TANH R82, R13 ;  /* 0x0000000d00527308 */ /* 0x000fe40000002400 */
[----:B--2---:R-:W-:Y:S01]  /*5bb0*/  HMMA.16816.F32 R36, R44, R40, R36 ;  /* 0x000000282c24723c */ /* 0x004fe20000001824 */
[----:B------:R-:W-:-:S05]  /*5bc0*/  FSEL R3, R3, -INF , !P2 ;  /* 0xff80000003037808 */ /* 0x000fca0005000000 */
[----:B------:R2:W3:Y:S01]  /*5bd0*/  MUFU.TANH R40, R14 ;  /* 0x0000000e00287308 */ /* 0x0004e20000002400 */
[----:B------:R-:W-:Y:S01]  /*5be0*/  FMUL.FTZ R41, R15, c[0x0][0x2ec] ;  /* 0x0000bb000f297a20 */ /* 0x000fe20000410000 */
[C---:B-1----:R-:W-:Y:S01]  /*5bf0*/  HMMA.16816.F32 R48, R60.reuse, R56, R48 ;  /* 0x000000383c30723c */ /* 0x042fe20000001830 */
[----:B------:R-:W-:Y:S02]  /*5c00*/  FMUL.FTZ R8, R8, c[0x0][0x2ec] ;  /* 0x0000bb0008087a20 */ /* 0x000fe40000410000 */
[----:B------:R-:W-:Y:S02]  /*5c10*/  FMUL.FTZ R9, R9, c[0x0][0x2ec] ;  /* 0x0000bb0009097a20 */ /* 0x000fe40000410000 */
[----:B------:R-:W-:Y:S01]  /*5c20*/  FMUL.FTZ R10, R10, c[0x0][0x2ec] ;  /* 0x0000bb000a0a7a20 */ /* 0x000fe20000410000 */
[----:B------:R-:W-:Y:S01]  /*5c30*/  MUFU.TANH R41, R41 ;  /* 0x0000002900297308 */ /* 0x000fe20000002400 */
[----:B------:R-:W-:Y:S01]  /*5c40*/  FMUL.FTZ R11, R11, c[0x0][0x2ec] ;  /* 0x0000bb000b0b7a20 */ /* 0x000fe20000410000 */
[----:B------:R-:W-:Y:S01]  /*5c50*/  HMMA.16816.F32 R64, R60, R58, R64 ;  /* 0x0000003a3c40723c */ /* 0x000fe20000001840 */
[----:B--2---:R-:W1:Y:S05]  /*5c60*/  LDSM.16.M88.4 R12, [R235+0x7800] ;  /* 0x00780000eb0c783b */ /* 0x004e6a0000000200 */
[----:B------:R-:W-:Y:S02]  /*5c70*/  I2F R125, R125 ;  /* 0x0000007d007d7306 */ /* 0x000fe40000201400 */
[----:B----4-:R-:W-:Y:S01]  /*5c80*/  HMMA.16816.F32 R16, R24, R20, R16 ;  /* 0x000000141810723c */ /* 0x010fe20000001810 */
[----:B---3--:R-:W-:-:S05]  /*5c90*/  FFMA.FTZ R7, R116, -UR4, R40 ;  /* 0x8000000474077c23 */ /* 0x008fca0008010028 */
[----:B------:R-:W-:Y:S01]  /*5ca0*/  FSEL R7, R7, -INF , !P2 ;  /* 0xff80000007077808 */ /* 0x000fe20005000000 */
[----:B------:R-:W2:Y:S01]  /*5cb0*/  MUFU.TANH R20, R8 ;  /* 0x0000000800147308 */ /* 0x000ea20000002400 */
[----:B------:R-:W-:Y:S01]  /*5cc0*/  HMMA.16816.F32 R28, R32, R78, R28 ;  /* 0x0000004e201c723c */ /* 0x000fe2000000181c */
[----:B------:R-:W3:Y:S01]  /*5cd0*/  LDSM.16.M88.4 R76, [R224+0x7000] ;  /* 0x00700000e04c783b */ /* 0x000ee20000000200 */
[----:B------:R-:W-:-:S05]  /*5ce0*/  ISETP.GE.AND P2, PT, R96, UR10, PT ;  /* 0x0000000a60007c0c */ /* 0x000fca000bf46270 */
[----:B------:R-:W4:Y:S01]  /*5cf0*/  MUFU.TANH R21, R9 ;  /* 0x0000000900157308 */ /* 0x000f220000002400 */
[----:B------:R-:W-:Y:S07]  /*5d00*/  HMMA.16816.F32 R52, R44, R42, R52 ;  /* 0x0000002a2c34723c */ /* 0x000fee0000001834 */
[----:B------:R-:W-:Y:S01]  /*5d10*/  MUFU.TANH R42, R10 ;  /* 0x0000000a002a7308 */ /* 0x000fe20000002400 */
[----:B------:R-:W-:Y:S01]  /*5d20*/  FMUL.FTZ R16, R16, c[0x0][0x2ec] ;  /* 0x0000bb0010107a20 */ /* 0x000fe20000410000 */
[----:B-----5:R-:W-:Y:S01]  /*5d30*/  HMMA.16816.F32 R36, R32, R72, R36 ;  /* 0x000000482024723c */ /* 0x020fe20000001824 */
[----:B------:R-:W-:-:S02]  /*5d40*/  FMUL.FTZ R17, R17, c[0x0][0x2ec] ;  /* 0x0000bb0011117a20 */ /* 0x000fc40000410000 */
[----:B--2---:R-:W-:-:S03]  /*5d50*/  FFMA.FTZ R20, R91, -UR4, R20 ;  /* 0x800000045b147c23 */ /* 0x004fc60008010014 */
[----:B------:R2:W-:Y:S01]  /*5d60*/  MUFU.TANH R43, R11 ;  /* 0x0000000b002b7308 */ /* 0x0005e20000002400 */
[----:B----4-:R-:W-:Y:S01]  /*5d70*/  FFMA.FTZ R21, R93, -UR4, R21 ;  /* 0x800000045d157c23 */ /* 0x010fe20008010015 */
[----:B------:R-:W-:Y:S01]  /*5d80*/  HMMA.16816.F32 R28, R24, R22, R28 ;  /* 0x00000016181c723c */ /* 0x000fe2000000181c */
[----:B------:R-:W-:-:S03]  /*5d90*/  FSEL R20, R20, -INF , !P0 ;  /* 0xff80000014147808 */ /* 0x000fc60004000000 */
[----:B------:R-:W-:Y:S02]  /*5da0*/  FSEL R21, R21, -INF , !P6 ;  /* 0xff80000015157808 */ /* 0x000fe40007000000 */
[----:B------:R-:W4:Y:S02]  /*5db0*/  MUFU.TANH R22, R16 ;  /* 0x0000001000167308 */ /* 0x000f240000002400 */
[C---:B-1----:R-:W-:Y:S01]  /*5dc0*/  HMMA.16816.F32 R48, R44.reuse, R12, R48 ;  /* 0x0000000c2c30723c */ /* 0x042fe20000001830 */
[----:B--2---:R-:W1:Y:S05]  /*5dd0*/  LDSM.16.M88.4 R8, [R231+0xf800] ;  /* 0x00f80000e708783b */ /* 0x004e6a0000000200 */
[----:B------:R2:W5:Y:S02]  /*5de0*/  MUFU.TANH R23, R17 ;  /* 0x0000001100177308 */ /* 0x0005640000002400 */
[----:B------:R-:W-:Y:S01]  /*5df0*/  HMMA.16816.F32 R64, R44, R14, R64 ;  /* 0x0000000e2c40723c */ /* 0x000fe20000001840 */
[----:B------:R-:W-:-:S02]  /*5e00*/  FMUL.FTZ R12, R18, c[0x0][0x2ec] ;  /* 0x0000bb00120c7a20 */ /* 0x000fc40000410000 */
[----:B------:R-:W-:Y:S02]  /*5e10*/  FMUL.FTZ R13, R19, c[0x0][0x2ec] ;  /* 0x0000bb00130d7a20 */ /* 0x000fe40000410000 */
[----:B----4-:R-:W-:Y:S02]  /*5e20*/  FFMA.FTZ R5, R95, -UR4, R22 ;  /* 0x800000045f057c23 */ /* 0x010fe40008010016 */
[----:B------:R-:W4:Y:S01]  /*5e30*/  MUFU.TANH R12, R12 ;  /* 0x0000000c000c7308 */ /* 0x000f220000002400 */
[----:B------:R-:W-:Y:S01]  /*5e40*/  HMMA.16816.F32 R52, R32, R74, R52 ;  /* 0x0000004a2034723c */ /* 0x000fe20000001834 */
[----:B------:R-:W-:Y:S02]  /*5e50*/  FMUL.FTZ R28, R28, c[0x0][0x2ec] ;  /* 0x0000bb001c1c7a20 */ /* 0x000fe40000410000 */
[----:B------:R-:W-:Y:S01]  /*5e60*/  FMUL.FTZ R29, R29, c[0x0][0x2ec] ;  /* 0x0000bb001d1d7a20 */ /* 0x000fe20000410000 */
[----:B------:R-:W-:Y:S01]  /*5e70*/  FSEL R5, R5, -INF , !P5 ;  /* 0xff80000005057808 */ /* 0x000fe20006800000 */
[----:B------:R-:W-:Y:S01]  /*5e80*/  FMUL.FTZ R30, R30, c[0x0][0x2ec] ;  /* 0x0000bb001e1e7a20 */ /* 0x000fe20000410000 */
[----:B--2---:R-:W2:Y:S02]  /*5e90*/  LDSM.16.M88.4 R16, [R224+0x7800] ;  /* 0x00780000e010783b */ /* 0x004ea40000000200 */
[----:B---3--:R-:W-:Y:S01]  /*5ea0*/  HMMA.16816.F32 R36, R24, R76, R36 ;  /* 0x0000004c1824723c */ /* 0x008fe20000001824 */
[----:B------:R-:W3:Y:S01]  /*5eb0*/  MUFU.TANH R13, R13 ;  /* 0x0000000d000d7308 */ /* 0x000ee20000002400 */
[----:B-----5:R-:W-:Y:S01]  /*5ec0*/  FFMA.FTZ R6, R97, -UR4, R23 ;  /* 0x8000000461067c23 */ /* 0x020fe20008010017 */
[----:B------:R-:W-:-:S04]  /*5ed0*/  DEPBAR.LE SB0, 0x0 ;  /* 0x000080000000791a */ /* 0x000fc80000000000 */
[----:B------:R-:W-:Y:S02]  /*5ee0*/  FSEL R6, R6, -INF , !P4 ;  /* 0xff80000006067808 */ /* 0x000fe40006000000 */
[----:B------:R-:W5:Y:S07]  /*5ef0*/  MUFU.TANH R28, R28 ;  /* 0x0000001c001c7308 */ /* 0x000f6e0000002400 */
[----:B------:R-:W-:Y:S01]  /*5f00*/  HMMA.16816.F32 R52, R24, R78, R52 ;  /* 0x0000004e1834723c */ /* 0x000fe20000001834 */
[----:B------:R-:W2:Y:S07]  /*5f10*/  MUFU.TANH R29, R29 ;  /* 0x0000001d001d7308 */ /* 0x000eae0000002400 */
[----:B-1----:R-:W-:Y:S01]  /*5f20*/  HMMA.16816.F32 R48, R32, R8, R48 ;  /* 0x000000082030723c */ /* 0x002fe20000001830 */
[----:B------:R-:W-:Y:S01]  /*5f30*/  FMUL.FTZ R14, R37, c[0x0][0x2ec] ;  /* 0x0000bb00250e7a20 */ /* 0x000fe20000410000 */
[----:B------:R-:W-:Y:S01]  /*5f40*/  MUFU.TANH R30, R30 ;  /* 0x0000001e001e7308 */ /* 0x000fe20000002400 */
[----:B------:R-:W-:-:S04]  /*5f50*/  FMUL.FTZ R15, R39, c[0x0][0x2ec] ;  /* 0x0000bb00270f7a20 */ /* 0x000fc80000410000 */
[----:B------:R-:W-:Y:S01]  /*5f60*/  FMUL.FTZ R8, R31, c[0x0][0x2ec] ;  /* 0x0000bb001f087a20 */ /* 0x000fe20000410000 */
[----:B------:R-:W-:Y:S01]  /*5f70*/  HMMA.16816.F32 R64, R32, R10, R64 ;  /* 0x0000000a2040723c */ /* 0x000fe20000001840 */
[----:B------:R-:W-:Y:S01]  /*5f80*/  FMUL.FTZ R31, R36, c[0x0][0x2ec] ;  /* 0x0000bb00241f7a20 */ /* 0x000fe20000410000 */
[----:B------:R-:W1:Y:S01]  /*5f90*/  MUFU.TANH R14, R14 ;  /* 0x0000000e000e7308 */ /* 0x000e620000002400 */
[----:B------:R-:W-:-:S04]  /*5fa0*/  FMUL.FTZ R36, R38, c[0x0][0x2ec] ;  /* 0x0000bb0026247a20 */ /* 0x000fc80000410000 */
[----:B----4-:R-:W-:Y:S02]  /*5fb0*/  FFMA.FTZ R11, R118, -UR4, R12 ;  /* 0x80000004760b7c23 */ /* 0x010fe4000801000c */
[----:B---3--:R-:W-:Y:S01]  /*5fc0*/  FFMA.FTZ R10, R120, -UR4, R13 ;  /* 0x80000004780a7c23 */ /* 0x008fe2000801000d */
[----:B------:R-:W3:Y:S01]  /*5fd0*/  MUFU.TANH R15, R15 ;  /* 0x0000000f000f7308 */ /* 0x000ee20000002400 */
[----:B-----5:R-:W-:Y:S01]  /*5fe0*/  FFMA.FTZ R12, R99, -UR4, R28 ;  /* 0x80000004630c7c23 */ /* 0x020fe2000801001c */
[----:B------:R-:W-:Y:S01]  /*5ff0*/  FSEL R11, R11, -INF , !P5 ;  /* 0xff8000000b0b7808 */ /* 0x000fe20006800000 */
[----:B--2---:R-:W-:Y:S01]  /*6000*/  FFMA.FTZ R13, R101, -UR4, R29 ;  /* 0x80000004650d7c23 */ /* 0x004fe2000801001d */
[----:B------:R-:W-:Y:S01]  /*6010*/  FSEL R10, R10, -INF , !P4 ;  /* 0xff8000000a0a7808 */ /* 0x000fe20006000000 */
[----:B------:R-:W-:Y:S01]  /*6020*/  FMUL.FTZ R32, R53, c[0x0][0x2ec] ;  /* 0x0000bb0035207a20 */ /* 0x000fe20000410000 */
[C---:B------:R-:W-:Y:S01]  /*6030*/  HMMA.16816.F32 R48, R24.reuse, R16, R48 ;  /* 0x000000101830723c */ /* 0x040fe20000001830 */
[----:B------:R-:W-:Y:S01]  /*6040*/  FMUL.FTZ R33, R54, c[0x0][0x2ec] ;  /* 0x0000bb0036217a20 */ /* 0x000fe20000410000 */
[----:B------:R-:W2:Y:S01]  /*6050*/  MUFU.TANH R8, R8 ;  /* 0x0000000800087308 */ /* 0x000ea20000002400 */
[----:B------:R-:W-:Y:S01]  /*6060*/  FMUL.FTZ R34, R55, c[0x0][0x2ec] ;  /* 0x0000bb0037227a20 */ /* 0x000fe20000410000 */
[----:B------:R-:W-:Y:S01]  /*6070*/  FSEL R12, R12, -INF , !P3 ;  /* 0xff8000000c0c7808 */ /* 0x000fe20005800000 */
[----:B-1----:R-:W-:Y:S01]  /*6080*/  FFMA.FTZ R14, R104, -UR4, R14 ;  /* 0x80000004680e7c23 */ /* 0x002fe2000801000e */
[----:B------:R-:W-:Y:S01]  /*6090*/  FSEL R13, R13, -INF , !P2 ;  /* 0xff8000000d0d7808 */ /* 0x000fe20005000000 */
[----:B------:R-:W-:Y:S01]  /*60a0*/  FMUL.FTZ R16, R52, c[0x0][0x2ec] ;  /* 0x0000bb0034107a20 */ /* 0x000fe20000410000 */
[----:B------:R-:W-:Y:S01]  /*60b0*/  HMMA.16816.F32 R64, R24, R18, R64 ;  /* 0x000000121840723c */ /* 0x000fe20000001840 */
[----:B------:R-:W-:Y:S01]  /*60c0*/  FFMA.FTZ R17, R85, -UR4, R43 ;  /* 0x8000000455117c23 */ /* 0x000fe2000801002b */
[----:B------:R-:W1:Y:S01]  /*60d0*/  MUFU.TANH R31, R31 ;  /* 0x0000001f001f7308 */ /* 0x000e620000002400 */
[----:B---3--:R-:W-:Y:S01]  /*60e0*/  FFMA.FTZ R15, R123, -UR4, R15 ;  /* 0x800000047b0f7c23 */ /* 0x008fe2000801000f */
[----:B------:R-:W-:Y:S01]  /*60f0*/  ISETP.GE.AND P5, PT, R105, UR10, PT ;  /* 0x0000000a69007c0c */ /* 0x000fe2000bfa6270 */
[----:B------:R-:W-:Y:S01]  /*6100*/  FFMA.FTZ R9, R119, -UR4, R30 ;  /* 0x8000000477097c23 */ /* 0x000fe2000801001e */
[----:B------:R-:W-:Y:S01]  /*6110*/  FSEL R17, R17, -INF , !P6 ;  /* 0xff80000011117808 */ /* 0x000fe20007000000 */
[----:B------:R-:W-:Y:S01]  /*6120*/  FFMA.FTZ R18, R84, -UR4, R42 ;  /* 0x8000000454127c23 */ /* 0x000fe2000801002a */
[----:B------:R-:W-:Y:S01]  /*6130*/  ISETP.GE.AND P6, PT, R102, UR10, PT ;  /* 0x0000000a66007c0c */ /* 0x000fe2000bfc6270 */
[----:B------:R-:W-:Y:S01]  /*6140*/  FFMA.FTZ R24, R89, -UR4, R82 ;  /* 0x8000000459187c23 */ /* 0x000fe20008010052 */
[----:B------:R-:W3:Y:S01]  /*6150*/  MUFU.TANH R36, R36 ;  /* 0x0000002400247308 */ /* 0x000ee20000002400 */
[----:B------:R-:W-:Y:S01]  /*6160*/  FFMA.FTZ R19, R117, -UR4, R41 ;  /* 0x8000000475137c23 */ /* 0x000fe20008010029 */
[----:B------:R-:W-:Y:S01]  /*6170*/  FSEL R18, R18, -INF , !P0 ;  /* 0xff80000012127808 */ /* 0x000fe20004000000 */
[----:B--2---:R-:W-:Y:S01]  /*6180*/  FFMA.FTZ R8, R121, -UR4, R8 ;  /* 0x8000000479087c23 */ /* 0x004fe20008010008 */
[----:B------:R-:W-:-:S02]  /*6190*/  ISETP.GE.AND P0, PT, R100, UR10, PT ;  /* 0x0000000a64007c0c */ /* 0x000fc4000bf06270 */
[----:B------:R-:W-:Y:S01]  /*61a0*/  FMUL.FTZ R35, R48, c[0x0][0x2ec] ;  /* 0x0000bb0030237a20 */ /* 0x000fe20000410000 */
[----:B------:R-:W-:Y:S01]  /*61b0*/  FSEL R24, R24, -INF , !P1 ;  /* 0xff80000018187808 */ /* 0x000fe20004800000 */
[----:B------:R-:W-:Y:S01]  /*61c0*/  FMUL.FTZ R25, R49, c[0x0][0x2ec] ;  /* 0x0000bb0031197a20 */ /* 0x000fe20000410000 */
[----:B------:R-:W-:Y:S01]  /*61d0*/  I2F R126, R126 ;  /* 0x0000007e007e7306 */ /* 0x000fe20000201400 */
[----:B------:R-:W-:Y:S01]  /*61e0*/  FMUL.FTZ R26, R50, c[0x0][0x2ec] ;  /* 0x0000bb00321a7a20 */ /* 0x000fe20000410000 */
[----:B------:R-:W-:Y:S01]  /*61f0*/  FSEL R190, R14, -INF , !P0 ;  /* 0xff8000000ebe7808 */ /* 0x000fe20004000000 */
[----:B------:R-:W-:Y:S01]  /*6200*/  FMUL.FTZ R51, R51, c[0x0][0x2ec] ;  /* 0x0000bb0033337a20 */ /* 0x000fe20000410000 */
[----:B------:R-:W-:Y:S01]  /*6210*/  FSEL R194, R15, -INF , !P0 ;  /* 0xff8000000fc27808 */ /* 0x000fe20004000000 */
[----:B------:R-:W-:Y:S01]  /*6220*/  FMUL.FTZ R27, R65, c[0x0][0x2ec] ;  /* 0x0000bb00411b7a20 */ /* 0x000fe20000410000 */
[----:B------:R-:W-:Y:S01]  /*6230*/  PLOP3.LUT P0, PT, PT, PT, UP0, 0x80, 0x0 ;  /* 0x000000000000781c */ /* 0x000fe20003f0f008 */
[----:B------:R-:W-:Y:S01]  /*6240*/  FMUL.FTZ R28, R66, c[0x0][0x2ec] ;  /* 0x0000bb00421c7a20 */ /* 0x000fe20000410000 */
[----:B------:R-:W-:Y:S01]  /*6250*/  I2F R80, R80 ;  /* 0x0000005000507306 */ /* 0x000fe20000201400 */
[----:B------:R-:W-:Y:S01]  /*6260*/  FMUL.FTZ R29, R67, c[0x0][0x2ec] ;  /* 0x0000bb00431d7a20 */ /* 0x000fe20000410000 */
[----:B------:R-:W-:Y:S01]  /*6270*/  FSEL R19, R19, -INF , !P1 ;  /* 0xff80000013137808 */ /* 0x000fe20004800000 */
[----:B------:R-:W-:Y:S01]  /*6280*/  FMUL.FTZ R64, R64, c[0x0][0x2ec] ;  /* 0x0000bb0040407a20 */ /* 0x000fe20000410000 */
[----:B------:R-:W-:Y:S01]  /*6290*/  ISETP.GE.AND P1, PT, R98, UR10, PT ;  /* 0x0000000a62007c0c */ /* 0x000fe2000bf26270 */
[----:B-1----:R-:W-:Y:S01]  /*62a0*/  FFMA.FTZ R31, R103, -UR4, R31 ;  /* 0x80000004671f7c23 */ /* 0x002fe2000801001f */
[----:B------:R-:W-:Y:S01]  /*62b0*/  FSEL R9, R9, -INF , !P3 ;  /* 0xff80000009097808 */ /* 0x000fe20005800000 */
[----:B---3--:R-:W-:Y:S01]  /*62c0*/  FFMA.FTZ R36, R122, -UR4, R36 ;  /* 0x800000047a247c23 */ /* 0x008fe20008010024 */
[----:B------:R-:W-:Y:S01]  /*62d0*/  I2F R81, R81 ;  /* 0x0000005100517306 */ /* 0x000fe20000201400 */
[----:B------:R-:W-:-:S02]  /*62e0*/  FSEL R8, R8, -INF , !P2 ;  /* 0xff80000008087808 */ /* 0x000fc40005000000 */
[----:B------:R-:W-:Y:S02]  /*62f0*/  FSEL R189, R31, -INF , !P1 ;  /* 0xff8000001fbd7808 */ /* 0x000fe40004800000 */
[----:B------:R-:W-:Y:S02]  /*6300*/  FSEL R193, R36, -INF , !P1 ;  /* 0xff80000024c17808 */ /* 0x000fe40004800000 */
[----:B------:R-:W-:Y:S01]  /*6310*/  ISETP.GE.AND P4, PT, R107, UR10, PT ;  /* 0x0000000a6b007c0c */ /* 0x000fe2000bf86270 */
[----:B------:R-:W1:Y:S01]  /*6320*/  MUFU.TANH R16, R16 ;  /* 0x0000001000107308 */ /* 0x000e620000002400 */
[----:B------:R-:W-:Y:S02]  /*6330*/  ISETP.GE.AND P3, PT, R109, UR10, PT ;  /* 0x0000000a6d007c0c */ /* 0x000fe4000bf66270 */
[----:B------:R-:W-:Y:S02]  /*6340*/  ISETP.GE.AND P2, PT, R111, UR10, PT ;  /* 0x0000000a6f007c0c */ /* 0x000fe4000bf46270 */
[----:B------:R-:W-:-:S03]  /*6350*/  ISETP.GE.AND P1, PT, R112, UR10, PT ;  /* 0x0000000a70007c0c */ /* 0x000fc6000bf26270 */
[----:B------:R-:W2:Y:S08]  /*6360*/  MUFU.TANH R32, R32 ;  /* 0x0000002000207308 */ /* 0x000eb00000002400 */
[----:B------:R-:W3:Y:S01]  /*6370*/  MUFU.TANH R33, R33 ;  /* 0x0000002100217308 */ /* 0x000ee20000002400 */
[----:B-1----:R-:W-:-:S05]  /*6380*/  FFMA.FTZ R16, R106, -UR4, R16 ;  /* 0x800000046a107c23 */ /* 0x002fca0008010010 */
[----:B------:R-:W-:Y:S02]  /*6390*/  FSEL R191, R16, -INF , !P6 ;  /* 0xff80000010bf7808 */ /* 0x000fe40007000000 */
[----:B------:R-:W1:Y:S01]  /*63a0*/  MUFU.TANH R34, R34 ;  /* 0x0000002200227308 */ /* 0x000e620000002400 */
[----:B--2---:R-:W-:-:S05]  /*63b0*/  FFMA.FTZ R32, R108, -UR4, R32 ;  /* 0x800000046c207c23 */ /* 0x004fca0008010020 */
[----:B------:R-:W-:Y:S02]  /*63c0*/  FSEL R192, R32, -INF , !P5 ;  /* 0xff80000020c07808 */ /* 0x000fe40006800000 */
[----:B------:R-:W2:Y:S01]  /*63d0*/  MUFU.TANH R35, R35 ;  /* 0x0000002300237308 */ /* 0x000ea20000002400 */
[----:B---3--:R-:W-:-:S05]  /*63e0*/  FFMA.FTZ R33, R124, -UR4, R33 ;  /* 0x800000047c217c23 */ /* 0x008fca0008010021 */
[----:B------:R-:W-:Y:S02]  /*63f0*/  FSEL R195, R33, -INF , !P6 ;  /* 0xff80000021c37808 */ /* 0x000fe40007000000 */
        /* <DEDUP_REMOVED lines=20> */
[----:B------:R-:W-:Y:S01]  /*6540*/  FSEL R198, R115, -INF , !P1 ;  /* 0xff80000073c67808 */ /* 0x000fe20004800000 */
[----:B--2---:R-:W-:-:S05]  /*6550*/  FFMA.FTZ R28, R81, -UR4, R28 ;  /* 0x80000004511c7c23 */ /* 0x004fca000801001c */
[----:B------:R-:W-:Y:S01]  /*6560*/  FSEL R170, R28, -INF , !P2 ;  /* 0xff8000001caa7808 */ /* 0x000fe20005000000 */
[----:B---3--:R-:W-:-:S05]  /*6570*/  FFMA.FTZ R127, R127, -UR4, R29 ;  /* 0x800000047f7f7c23 */ /* 0x008fca000801001d */
[----:B------:R-:W-:Y:S01]  /*6580*/  FSEL R168, R127, -INF , !P1 ;  /* 0xff8000007fa87808 */ /* 0x000fe20004800000 */
        /* <DEDUP_REMOVED lines=55> */
[----:B-1----:R1:W2:Y:S01]  /*6900*/  LDG.E R14, [R22.64] ;  /* 0x00000020160e7981 */ /* 0x0022a2000c1e1900 */
        /* <DEDUP_REMOVED lines=20> */
.L_x_4070:
[----:B------:R-:W-:-:S04]  /*6a50*/  ULEA UR6, -UR6, URZ, 0x6 ;  /* 0x0000003f06067291 */ /* 0x000fc8000f8e313f */
[----:B------:R-:W-:Y:S02]  /*6a60*/  USHF.R.S32.HI UR5, URZ, 0x1f, UR6 ;  /* 0x0000001f3f057899 */ /* 0x000fe40008011406 */
[----:B------:R-:W-:-:S04]  /*6a70*/  MOV R26, UR6 ;  /* 0x00000006001a7c02 */ /* 0x000fc80008000f00 */
[----:B------:R-:W-:Y:S02]  /*6a80*/  MOV R25, UR5 ;  /* 0x0000000500197c02 */ /* 0x000fe40008000f00 */
.L_x_4071:
        /* <DEDUP_REMOVED lines=91> */
[--C-:B------:R-:W-:Y:S01]  /*7040*/  @!P4 IMAD.X R15, R22, 0x1, R166.reuse, P1 ;  /* 0x00000001160fc824 */ /* 0x100fe200008e06a6 */
        /* <DEDUP_REMOVED lines=64> */
.L_x_4073:
[----:B------:R-:W-:Y:S05]  /*7450*/  BSYNC B0 ;  /* 0x0000000000007941 */ /* 0x000fea0003800000 */
.L_x_4072:
[----:B------:R-:W0:Y:S01]  /*7460*/  LDGDEPBAR ;  /* 0x00000000000079af */ /* 0x000e220000000000 */
[----:B------:R-:W-:-:S04]  /*7470*/  IADD3 R172, P1, R26, R172, RZ ;  /* 0x000000ac1aac7210 */ /* 0x000fc80007f3e0ff */
[----:B------:R-:W-:Y:S02]  /*7480*/  IADD3.X R166, R25, R166, RZ, P1, !PT ;  /* 0x000000a619a67210 */ /* 0x000fe40000ffe4ff */
.L_x_4069:
        /* <DEDUP_REMOVED lines=71> */
[----:B------:R-:W-:Y:S01]  /*7900*/  FFMA.FTZ R176, R12, c[0x0][0x23c], -R199 ;  /* 0x00008f000cb07a23 */ /* 0x000fe200000108c7 */
[----:B------:R-:W-:Y:S01]  /*7910*/  LDSM.16.MT88.4 R20, [R232+0x12800] ;  /* 0x01280000e814783b */ /* 0x000fe20000004200 */
[--C-:B------:R-:W-:Y:S01]  /*7920*/  FFMA.FTZ R187, R7, c[0x0][0x23c], -R169.reuse ;  /* 0x00008f0007bb7a23 */ /* 0x100fe200000108a9 */
[----:B------:R-:W3:Y:S01]  /*7930*/  MUFU.EX2 R184, R184 ;  /* 0x000000b800b87308 */ /* 0x000ee20000000800 */
[--C-:B------:R-:W-:Y:S01]  /*7940*/  FFMA.FTZ R186, R19, c[0x0][0x23c], -R169.reuse ;  /* 0x00008f0013ba7a23 */ /* 0x100fe200000108a9 */
[----:B------:R-:W1:Y:S01]  /*7950*/  LDSM.16.MT88.4 R4, [R228+0x16000] ;  /* 0x01600000e404783b */ /* 0x000e620000004200 */
[--C-:B------:R-:W-:Y:S01]  /*7960*/  FFMA.FTZ R188, R18, c[0x0][0x23c], -R169.reuse ;  /* 0x00008f0012bc7a23 */ /* 0x100fe200000108a9 */
[----:B------:R-:W-:Y:S01]  /*7970*/  LEA.HI.X R166, R172, c[0x0][0x16c], R166, 0x1, P1 ;  /* 0x00005b00aca67a11 */ /* 0x000fe200008f0ca6 */
[----:B------:R-:W-:Y:S01]  /*7980*/  FFMA.FTZ R181, R17, c[0x0][0x23c], -R169 ;  /* 0x00008f0011b57a23 */ /* 0x000fe200000108a9 */
[----:B------:R-:W-:Y:S01]  /*7990*/  LDSM.16.MT88.4 R24, [R230+0x10800] ;  /* 0x01080000e618783b */ /* 0x000fe20000004200 */
[----:B------:R-:W-:Y:S01]  /*79a0*/  FFMA.FTZ R2, R13, c[0x0][0x23c], -R199 ;  /* 0x00008f000d027a23 */ /* 0x000fe200000108c7 */
[----:B------:R-:W-:Y:S01]  /*79b0*/  MUFU.EX2 R183, R183 ;  /* 0x000000b700b77308 */ /* 0x000fe20000000800 */
[--C-:B------:R-:W-:Y:S01]  /*79c0*/  FFMA.FTZ R179, R11, c[0x0][0x23c], -R169.reuse ;  /* 0x00008f000bb37a23 */ /* 0x100fe200000108a9 */
[----:B------:R-:W1:Y:S01]  /*79d0*/  LDSM.16.MT88.4 R12, [R229+0x10800] ;  /* 0x01080000e50c783b */ /* 0x000e620000004200 */
[----:B------:R-:W-:-:S02]  /*79e0*/  FFMA.FTZ R175, R10, c[0x0][0x23c], -R169 ;  /* 0x00008f000aaf7a23 */ /* 0x000fc400000108a9 */
[--C-:B------:R-:W-:Y:S01]  /*79f0*/  FFMA.FTZ R174, R9, c[0x0][0x23c], -R169.reuse ;  /* 0x00008f0009ae7a23 */ /* 0x100fe200000108a9 */
[----:B------:R-:W-:Y:S01]  /*7a00*/  LDSM.16.MT88.4 R16, [R232+0x10800] ;  /* 0x01080000e810783b */ /* 0x000fe20000004200 */
[----:B------:R-:W-:Y:S01]  /*7a10*/  FFMA.FTZ R0, R8, c[0x0][0x23c], -R169 ;  /* 0x00008f0008007a23 */ /* 0x000fe200000108a9 */
        /* <DEDUP_REMOVED lines=268> */
[----:B------:R-:W1:Y:S01]  /*8ae0*/  R2UR UR18, R2 ;  /* 0x00000000021273c2 */ /* 0x000e6200000e0000 */
[----:B------:R-:W-:Y:S01]  /*8af0*/  LOP3.LUT R165, R165, 0x3, RZ, 0xc0, !PT ;  /* 0x00000003a5a57812 */ /* 0x000fe200078ec0ff */
[----:B------:R-:W-:Y:S01]  /*8b00*/  UMOV UR34, URZ ;  /* 0x0000003f00227c82 */ /* 0x000fe20008000000 */
[----:B------:R-:W-:Y:S01]  /*8b10*/  IMAD.U32 R247, RZ, RZ, UR10 ;  /* 0x0000000afff77e24 */ /* 0x000fe2000f8e00ff */
[----:B------:R-:W-:Y:S01]  /*8b20*/  UMOV UR22, URZ ;  /* 0x0000003f00167c82 */ /* 0x000fe20008000000 */
[----:B------:R-:W-:Y:S01]  /*8b30*/  IMAD.MOV.U32 R248, RZ, RZ, R166 ;  /* 0x000000fffff87224 */ /* 0x000fe200078e00a6 */
[----:B------:R-:W-:Y:S01]  /*8b40*/  USHF.R.S32.HI UR10, URZ, 0x1f, UR11 ;  /* 0x0000001f3f0a7899 */ /* 0x000fe2000801140b */
[----:B------:R-:W-:Y:S01]  /*8b50*/  IMAD R173, R165, -0x2, R173 ;  /* 0xfffffffea5ad7824 */ /* 0x000fe200078e02ad */
[----:B------:R-:W2:Y:S01]  /*8b60*/  R2UR UR14, R0 ;  /* 0x00000000000e73c2 */ /* 0x000ea200000e0000 */
[----:B------:R-:W-:Y:S01]  /*8b70*/  ULDC UR12, c[0x0][0x2d0] ;  /* 0x0000b400000c7ab9 */ /* 0x000fe20000000800 */
[----:B------:R-:W-:Y:S01]  /*8b80*/  IMAD.U32 R246, RZ, RZ, UR11 ;  /* 0x0000000bfff67e24 */ /* 0x000fe2000f8e00ff */
[----:B------:R-:W-:Y:S01]  /*8b90*/  ULDC UR5, c[0x0][0x2d0] ;  /* 0x0000b40000057ab9 */ /* 0x000fe20000000800 */
[----:B------:R-:W-:Y:S01]  /*8ba0*/  IADD3 R247, R247, -UR27, R173 ;  /* 0x8000001bf7f77c10 */ /* 0x000fe2000fffe0ad */
[----:B------:R-:W-:Y:S01]  /*8bb0*/  UIADD3 UR26, UR26, -0x2, URZ ;  /* 0xfffffffe1a1a7890 */ /* 0x000fe2000fffe03f */
[----:B------:R-:W-:Y:S01]  /*8bc0*/  MOV R243, UR10 ;  /* 0x0000000a00f37c02 */ /* 0x000fe20008000f00 */
        /* <DEDUP_REMOVED lines=26> */
.L_x_4078:
        /* <DEDUP_REMOVED lines=78> */
.L_x_4075:
[----:B------:R-:W-:Y:S01]  /*9250*/  ISETP.GE.AND P6, PT, R244, c[0x0][0x220], PT ;  /* 0x00008800f4007a0c */ /* 0x000fe20003fc6270 */
[----:B------:R-:W-:Y:S01]  /*9260*/  UISETP.GE.AND UP2, UPT, UR26, 0x1, UPT ;  /* 0x000000011a00788c */ /* 0x000fe2000bf46270 */
        /* <DEDUP_REMOVED lines=35> */
[C---:B------:R-:W-:Y:S02]  /*94a0*/  @!P3 LEA R6, P0, R4.reuse, R180, 0x1 ;  /* 0x000000b40406b211 */ /* 0x040fe400078008ff */
[CC--:B------:R-:W-:Y:S01]  /*94b0*/  @!P4 LEA.HI.X R19, R4.reuse, R167.reuse, R3, 0x1, P1 ;  /* 0x000000a70413c211 */ /* 0x0c0fe200008f0c03 */
        /* <DEDUP_REMOVED lines=103> */
[----:B------:R-:W-:Y:S05]  /*9b30*/  LDSM.16.M88.4 R204, [R233] ;  /* 0x00000000e9cc783b */ /* 0x000fea0000000200 */
[C---:B-1----:R-:W-:Y:S01]  /*9b40*/  HMMA.16816.F32 R20, R32.reuse, R24, RZ ;  /* 0x000000182014723c */ /* 0x042fe200000018ff */
[----:B------:R-:W-:Y:S07]  /*9b50*/  LDSM.16.M88.4 R208, [R224] ;  /* 0x00000000e0d0783b */ /* 0x000fee0000000200 */
[C---:B------:R-:W-:Y:S08]  /*9b60*/  HMMA.16816.F32 R24, R32.reuse, R26, RZ ;  /* 0x0000001a2018723c */ /* 0x040ff000000018ff */
[C---:B---3--:R-:W-:Y:S08]  /*9b70*/  HMMA.16816.F32 R28, R32.reuse, R164, RZ ;  /* 0x000000a4201c723c */ /* 0x048ff000000018ff */
[----:B------:R-:W-:Y:S01]  /*9b80*/  HMMA.16816.F32 R32, R32, R166, RZ ;  /* 0x000000a62020723c */ /* 0x000fe200000018ff */
[----:B------:R-:W1:Y:S07]  /*9b90*/  LDSM.16.M88.4 R164, [R231+0x8800] ;  /* 0x00880000e7a4783b */ /* 0x000e6e0000000200 */
[C---:B-----5:R-:W-:Y:S07]  /*9ba0*/  HMMA.16816.F32 R4, R168.reuse, R172, R4 ;  /* 0x000000aca804723c */ /* 0x060fee0000001804 */
[----:B------:R-:W-:Y:S01]  /*9bb0*/  IMAD.MOV.U32 R172, RZ, RZ, R196 ;  /* 0x000000ffffac7224 */ /* 0x000fe200078e00c4 */
[C---:B------:R-:W-:Y:S04]  /*9bc0*/  HMMA.16816.F32 R8, R168.reuse, R174, R8 ;  /* 0x000000aea808723c */ /* 0x040fe80000001808 */
[----:B------:R-:W-:Y:S02]  /*9bd0*/  MOV R173, R197 ;  /* 0x000000c500ad7202 */ /* 0x000fe40000000f00 */
[----:B------:R-:W3:Y:S02]  /*9be0*/  LDSM.16.M88.4 R196, [R231+0x9000] ;  /* 0x00900000e7c4783b */ /* 0x000ee40000000200 */
        /* <DEDUP_REMOVED lines=8> */
[----:B------:R-:W2:Y:S05]  /*9c70*/  LDSM.16.M88.4 R168, [R224+0x800] ;  /* 0x00080000e0a8783b */ /* 0x000eaa0000000200 */
[----:B------:R-:W-:Y:S02]  /*9c80*/  LDSM.16.M88.4 R184, [R237+0xa000] ;  /* 0x00a00000edb8783b */ /* 0x000fe40000000200 */
        /* <DEDUP_REMOVED lines=8> */
[C---:B---3--:R-:W-:Y:S08]  /*9d10*/  HMMA.16816.F32 R20, R188.reuse, R196, R20 ;  /* 0x000000c4bc14723c */ /* 0x048ff00000001814 */
[C---:B------:R-:W-:Y:S01]  /*9d20*/  HMMA.16816.F32 R24, R188.reuse, R198, R24 ;  /* 0x000000c6bc18723c */ /* 0x040fe20000001818 */
[----:B------:R-:W-:Y:S07]  /*9d30*/  LDSM.16.M88.4 R196, [R236+0x2000] ;  /* 0x00200000ecc4783b */ /* 0x000fee0000000200 */
[C---:B------:R-:W-:Y:S08]  /*9d40*/  HMMA.16816.F32 R28, R188.reuse, R200, R28 ;  /* 0x000000c8bc1c723c */ /* 0x040ff0000000181c */
[----:B------:R-:W-:Y:S01]  /*9d50*/  HMMA.16816.F32 R32, R188, R202, R32 ;  /* 0x000000cabc20723c */ /* 0x000fe20000001820 */
[----:B------:R-:W3:Y:S05]  /*9d60*/  LDSM.16.M88.4 R188, [R237+0xb000] ;  /* 0x00b00000edbc783b */ /* 0x000eea0000000200 */
[----:B------:R-:W-:Y:S02]  /*9d70*/  LDSM.16.M88.4 R200, [R223] ;  /* 0x00000000dfc8783b */ /* 0x000fe40000000200 */
[C---:B------:R-:W-:Y:S07]  /*9d80*/  HMMA.16816.F32 R4, R204.reuse, R208, R4 ;  /* 0x000000d0cc04723c */ /* 0x040fee0000001804 */
[----:B------:R-:W-:Y:S01]  /*9d90*/  IMAD.MOV.U32 R208, RZ, RZ, R192 ;  /* 0x000000ffffd07224 */ /* 0x000fe200078e00c0 */
[C---:B------:R-:W-:Y:S04]  /*9da0*/  HMMA.16816.F32 R8, R204.reuse, R210, R8 ;  /* 0x000000d2cc08723c */ /* 0x040fe80000001808 */
[----:B------:R-:W-:Y:S02]  /*9db0*/  MOV R209, R193 ;  /* 0x000000c100d17202 */ /* 0x000fe40000000f00 */
[----:B------:R-:W5:Y:S02]  /*9dc0*/  LDSM.16.M88.4 R192, [R237+0xb800] ;  /* 0x00b80000edc0783b */ /* 0x000f640000000200 */
[C---:B--2---:R-:W-:Y:S08]  /*9dd0*/  HMMA.16816.F32 R12, R204.reuse, R168, R12 ;  /* 0x000000a8cc0c723c */ /* 0x044ff0000000180c */
[C---:B------:R-:W-:Y:S01]  /*9de0*/  HMMA.16816.F32 R16, R204.reuse, R170, R16 ;  /* 0x000000aacc10723c */ /* 0x040fe20000001810 */
[----:B------:R-:W2:Y:S07]  /*9df0*/  LDSM.16.M88.4 R168, [R222] ;  /* 0x00000000dea8783b */ /* 0x000eae0000000200 */
[C---:B----4-:R-:W-:Y:S08]  /*9e00*/  HMMA.16816.F32 R20, R204.reuse, R172, R20 ;  /* 0x000000accc14723c */ /* 0x050ff00000001814 */
[C---:B------:R-:W-:Y:S01]  /*9e10*/  HMMA.16816.F32 R24, R204.reuse, R174, R24 ;  /* 0x000000aecc18723c */ /* 0x040fe20000001818 */
[----:B------:R-:W4:Y:S07]  /*9e20*/  LDSM.16.M88.4 R172, [R221] ;  /* 0x00000000ddac783b */ /* 0x000f2e0000000200 */
[C---:B------:R-:W-:Y:S08]  /*9e30*/  HMMA.16816.F32 R28, R204.reuse, R176, R28 ;  /* 0x000000b0cc1c723c */ /* 0x040ff0000000181c */
[----:B------:R-:W-:Y:S01]  /*9e40*/  HMMA.16816.F32 R32, R204, R178, R32 ;  /* 0x000000b2cc20723c */ /* 0x000fe20000001820 */
[----:B------:R-:W2:Y:S05]  /*9e50*/  LDSM.16.M88.4 R176, [R220] ;  /* 0x00000000dcb0783b */ /* 0x000eaa0000000200 */
[----:B------:R-:W-:Y:S02]  /*9e60*/  LDSM.16.M88.4 R204, [R234+0x2000] ;  /* 0x00200000eacc783b */ /* 0x000fe40000000200 */
[C---:B------:R-:W-:Y:S07]  /*9e70*/  HMMA.16816.F32 R4, R180.reuse, R184, R4 ;  /* 0x000000b8b404723c */ /* 0x040fee0000001804 */
[----:B------:R-:W-:Y:S01]  /*9e80*/  IMAD.MOV.U32 R184, RZ, RZ, R208 ;  /* 0x000000ffffb87224 */ /* 0x000fe200078e00d0 */
[C---:B------:R-:W-:Y:S04]  /*9e90*/  HMMA.16816.F32 R8, R180.reuse, R186, R8 ;  /* 0x000000bab408723c */ /* 0x040fe80000001808 */
[----:B------:R-:W-:Y:S02]  /*9ea0*/  MOV R185, R209 ;  /* 0x000000d100b97202 */ /* 0x000fe40000000f00 */
[----:B------:R-:W2:Y:S02]  /*9eb0*/  LDSM.16.M88.4 R208, [R231+0xa000] ;  /* 0x00a00000e7d0783b */ /* 0x000ea40000000200 */
[C---:B-1----:R-:W-:Y:S08]  /*9ec0*/  HMMA.16816.F32 R12, R180.reuse, R164, R12 ;  /* 0x000000a4b40c723c */ /* 0x042ff0000000180c */
[C---:B------:R-:W-:Y:S01]  /*9ed0*/  HMMA.16816.F32 R16, R180.reuse, R166, R16 ;  /* 0x000000a6b410723c */ /* 0x040fe20000001810 */
[----:B------:R-:W1:Y:S07]  /*9ee0*/  LDSM.16.M88.4 R164, [R231+0xa800] ;  /* 0x00a80000e7a4783b */ /* 0x000e6e0000000200 */
[C---:B---3--:R-:W-:Y:S08]  /*9ef0*/  HMMA.16816.F32 R20, R180.reuse, R188, R20 ;  /* 0x000000bcb414723c */ /* 0x048ff00000001814 */
[C---:B------:R-:W-:Y:S01]  /*9f00*/  HMMA.16816.F32 R24, R180.reuse, R190, R24 ;  /* 0x000000beb418723c */ /* 0x040fe20000001818 */
[----:B------:R-:W-:Y:S07]  /*9f10*/  LDSM.16.M88.4 R188, [R233+0x2000] ;  /* 0x00200000e9bc783b */ /* 0x000fee0000000200 */
[C---:B-----5:R-:W-:Y:S08]  /*9f20*/  HMMA.16816.F32 R28, R180.reuse, R192, R28 ;  /* 0x000000c0b41c723c */ /* 0x060ff0000000181c */
[----:B------:R-:W-:Y:S01]  /*9f30*/  HMMA.16816.F32 R32, R180, R194, R32 ;  /* 0x000000c2b420723c */ /* 0x000fe20000001820 */
[----:B------:R-:W3:Y:S05]  /*9f40*/  LDSM.16.M88.4 R180, [R231+0xb000] ;  /* 0x00b00000e7b4783b */ /* 0x000eea0000000200 */
[----:B------:R-:W-:Y:S02]  /*9f50*/  LDSM.16.M88.4 R192, [R224+0x2000] ;  /* 0x00200000e0c0783b */ /* 0x000fe40000000200 */
[C---:B------:R-:W-:Y:S07]  /*9f60*/  HMMA.16816.F32 R4, R196.reuse, R200, R4 ;  /* 0x000000c8c404723c */ /* 0x040fee0000001804 */
[----:B------:R-:W-:Y:S01]  /*9f70*/  IMAD.MOV.U32 R200, RZ, RZ, R184 ;  /* 0x000000ffffc87224 */ /* 0x000fe200078e00b8 */
[C---:B------:R-:W-:Y:S04]  /*9f80*/  HMMA.16816.F32 R8, R196.reuse, R202, R8 ;  /* 0x000000cac408723c */ /* 0x040fe80000001808 */
[----:B------:R-:W-:Y:S02]  /*9f90*/  MOV R201, R185 ;  /* 0x000000b900c97202 */ /* 0x000fe40000000f00 */
[----:B------:R-:W5:Y:S02]  /*9fa0*/  LDSM.16.M88.4 R184, [R231+0xb800] ;  /* 0x00b80000e7b8783b */ /* 0x000f640000000200 */
[C---:B--2---:R-:W-:Y:S08]  /*9fb0*/  HMMA.16816.F32 R12, R196.reuse, R168, R12 ;  /* 0x000000a8c40c723c */ /* 0x044ff0000000180c */
[C---:B------:R-:W-:Y:S01]  /*9fc0*/  HMMA.16816.F32 R16, R196.reuse, R170, R16 ;  /* 0x000000aac410723c */ /* 0x040fe20000001810 */
[----:B------:R-:W2:Y:S07]  /*9fd0*/  LDSM.16.M88.4 R168, [R224+0x2800] ;  /* 0x00280000e0a8783b */ /* 0x000eae0000000200 */
[C---:B----4-:R-:W-:Y:S08]  /*9fe0*/  HMMA.16816.F32 R20, R196.reuse, R172, R20 ;  /* 0x000000acc414723c */ /* 0x050ff00000001814 */
[C---:B------:R-:W-:Y:S01]  /*9ff0*/  HMMA.16816.F32 R24, R196.reuse, R174, R24 ;  /* 0x000000aec418723c */ /* 0x040fe20000001818 */
[----:B------:R-:W4:Y:S07]  /*a000*/  LDSM.16.M88.4 R172, [R224+0x3000] ;  /* 0x00300000e0ac783b */ /* 0x000f2e0000000200 */
[C---:B------:R-:W-:Y:S08]  /*a010*/  HMMA.16816.F32 R28, R196.reuse, R176, R28 ;  /* 0x000000b0c41c723c */ /* 0x040ff0000000181c */
[----:B------:R-:W-:Y:S01]  /*a020*/  HMMA.16816.F32 R32, R196, R178, R32 ;  /* 0x000000b2c420723c */ /* 0x000fe20000001820 */
[----:B------:R-:W2:Y:S05]  /*a030*/  LDSM.16.M88.4 R176, [R224+0x3800] ;  /* 0x00380000e0b0783b */ /* 0x000eaa0000000200 */
        /* <DEDUP_REMOVED lines=15> */
[----:B------:R-:W-:Y:S02]  /*a130*/  LDSM.16.M88.4 R204, [R236+0x4000] ;  /* 0x00400000eccc783b */ /* 0x000fe40000000200 */
[C---:B------:R-:W-:Y:S07]  /*a140*/  HMMA.16816.F32 R4, R188.reuse, R192, R4 ;  /* 0x000000c0bc04723c */ /* 0x040fee0000001804 */
[----:B------:R-:W-:Y:S01]  /*a150*/  IMAD.MOV.U32 R192, RZ, RZ, R208 ;  /* 0x000000ffffc07224 */ /* 0x000fe200078e00d0 */
[C---:B------:R-:W-:Y:S04]  /*a160*/  HMMA.16816.F32 R8, R188.reuse, R194, R8 ;  /* 0x000000c2bc08723c */ /* 0x040fe80000001808 */
[----:B------:R-:W-:Y:S02]  /*a170*/  MOV R193, R209 ;  /* 0x000000d100c17202 */ /* 0x000fe40000000f00 */
[----:B------:R-:W1:Y:S02]  /*a180*/  LDSM.16.M88.4 R208, [R219] ;  /* 0x00000000dbd0783b */ /* 0x000e640000000200 */
        /* <DEDUP_REMOVED lines=29> */
[----:B------:R-:W1:Y:S02]  /*a360*/  LDSM.16.M88.4 R200, [R224+0x4000] ;  /* 0x00400000e0c8783b */ /* 0x000e640000000200 */
        /* <DEDUP_REMOVED lines=57> */
[----:B------:R-:W-:Y:S01]  /*a700*/  MOV R193, R209 ;  /* 0x000000d100c17202 */ /* 0x000fe20000000f00 */
[C---:B------:R-:W-:Y:S01]  /*a710*/  HMMA.16816.F32 R8, R188.reuse, R194, R8 ;  /* 0x000000c2bc08723c */ /* 0x040fe20000001808 */
[----:B------:R-:W1:Y:S06]  /*a720*/  LDSM.16.M88.4 R208, [R224+0x6000] ;  /* 0x00600000e0d0783b */ /* 0x000e6c0000000200 */
[----:B------:R-:W-:Y:S01]  /*a730*/  IMAD.MOV.U32 R194, RZ, RZ, R192 ;  /* 0x000000ffffc27224 */ /* 0x000fe200078e00c0 */
[C---:B--2---:R-:W-:Y:S04]  /*a740*/  HMMA.16816.F32 R12, R188.reuse, R168, R12 ;  /* 0x000000a8bc0c723c */ /* 0x044fe8000000180c */
[----:B------:R-:W-:Y:S04]  /*a750*/  MOV R195, R193 ;  /* 0x000000c100c37202 */ /* 0x000fe80000000f00 */
[C---:B------:R-:W-:Y:S08]  /*a760*/  HMMA.16816.F32 R16, R188.reuse, R170, R16 ;  /* 0x000000aabc10723c */ /* 0x040ff00000001810 */
[C---:B----4-:R-:W-:Y:S08]  /*a770*/  HMMA.16816.F32 R20, R188.reuse, R172, R20 ;  /* 0x000000acbc14723c */ /* 0x050ff00000001814 */
[C---:B------:R-:W-:Y:S08]  /*a780*/  HMMA.16816.F32 R24, R188.reuse, R174, R24 ;  /* 0x000000aebc18723c */ /* 0x040ff00000001818 */
[C---:B------:R-:W-:Y:S08]  /*a790*/  HMMA.16816.F32 R28, R188.reuse, R176, R28 ;  /* 0x000000b0bc1c723c */ /* 0x040ff0000000181c */
[----:B------:R-:W-:Y:S08]  /*a7a0*/  HMMA.16816.F32 R32, R188, R178, R32 ;  /* 0x000000b2bc20723c */ /* 0x000ff00000001820 */
[C---:B------:R-:W-:Y:S08]  /*a7b0*/  HMMA.16816.F32 R4, R196.reuse, R200, R4 ;  /* 0x000000c8c404723c */ /* 0x040ff00000001804 */
[C---:B------:R-:W-:Y:S08]  /*a7c0*/  HMMA.16816.F32 R8, R196.reuse, R202, R8 ;  /* 0x000000cac408723c */ /* 0x040ff00000001808 */
[C---:B-1----:R-:W-:Y:S08]  /*a7d0*/  HMMA.16816.F32 R12, R196.reuse, R164, R12 ;  /* 0x000000a4c40c723c */ /* 0x042ff0000000180c */
[C---:B------:R-:W-:Y:S01]  /*a7e0*/  HMMA.16816.F32 R16, R196.reuse, R166, R16 ;  /* 0x000000a6c410723c */ /* 0x040fe20000001810 */
[----:B------:R-:W1:Y:S07]  /*a7f0*/  LDSM.16.M88.4 R164, [R224+0x6800] ;  /* 0x00680000e0a4783b */ /* 0x000e6e0000000200 */
[C---:B---3--:R-:W-:Y:S07]  /*a800*/  HMMA.16816.F32 R20, R196.reuse, R180, R20 ;  /* 0x000000b4c414723c */ /* 0x048fee0000001814 */
[----:B------:R-:W-:Y:S01]  /*a810*/  IMAD.MOV.U32 R180, RZ, RZ, R194 ;  /* 0x000000ffffb47224 */ /* 0x000fe200078e00c2 */
        /* <DEDUP_REMOVED lines=25> */
[----:B------:R-:W-:Y:S01]  /*a9b0*/  FMUL.FTZ R18, R18, c[0x0][0x2ec] ;  /* 0x0000bb0012127a20 */ /* 0x000fe20000410000 */
[----:B------:R-:W1:Y:S01]  /*a9c0*/  MUFU.TANH R183, R8 ;  /* 0x0000000800b77308 */ /* 0x000e620000002400 */
[----:B------:R-:W-:Y:S09]  /*a9d0*/  FMUL.FTZ R19, R19, c[0x0][0x2ec] ;  /* 0x0000bb0013137a20 */ /* 0x000ff20000410000 */
[----:B------:R-:W1:Y:S01]  /*a9e0*/  MUFU.TANH R164, R9 ;  /* 0x0000000900a47308 */ /* 0x000e620000002400 */
[----:B---3--:R-:W3:Y:S09]  /*a9f0*/  LDSM.16.M88.4 R4, [R224+0x7000] ;  /* 0x00700000e004783b */ /* 0x008ef20000000200 */
[----:B------:R-:W1:Y:S10]  /*aa00*/  MUFU.TANH R184, R10 ;  /* 0x0000000a00b87308 */ /* 0x000e740000002400 */
[----:B------:R5:W1:Y:S10]  /*aa10*/  MUFU.TANH R185, R11 ;  /* 0x0000000b00b97308 */ /* 0x000a740000002400 */
[----:B------:R1:W1:Y:S10]  /*aa20*/  MUFU.TANH R175, R12 ;  /* 0x0000000c00af7308 */ /* 0x0002740000002400 */
[----:B------:R1:W1:Y:S01]  /*aa30*/  MUFU.TANH R174, R13 ;  /* 0x0000000d00ae7308 */ /* 0x0002620000002400 */
[----:B-----5:R-:W5:Y:S01]  /*aa40*/  LDSM.16.M88.4 R8, [R224+0x7800] ;  /* 0x00780000e008783b */ /* 0x020f620000000200 */
[----:B------:R-:W-:Y:S08]  /*aa50*/  DEPBAR.LE SB0, 0x0 ;  /* 0x000080000000791a */ /* 0x000ff00000000000 */
[----:B------:R-:W1:Y:S01]  /*aa60*/  MUFU.TANH R3, R3 ;  /* 0x0000000300037308 */ /* 0x000e620000002400 */
[----:B------:R-:W-:Y:S01]  /*aa70*/  BAR.SYNC.DEFER_BLOCKING 0x0 ;  /* 0x0000000000007b1d */ /* 0x000fe20000010000 */
[C---:B---3--:R-:W-:Y:S08]  /*aa80*/  HMMA.16816.F32 R20, R204.reuse, R4, R20 ;  /* 0x00000004cc14723c */ /* 0x048ff00000001814 */
[----:B------:R3:W2:Y:S01]  /*aa90*/  MUFU.TANH R171, R14 ;  /* 0x0000000e00ab7308 */ /* 0x0006a20000002400 */
[C---:B------:R-:W-:Y:S09]  /*aaa0*/  HMMA.16816.F32 R24, R204.reuse, R6, R24 ;  /* 0x00000006cc18723c */ /* 0x040ff20000001818 */
[----:B------:R3:W2:Y:S06]  /*aab0*/  MUFU.TANH R170, R15 ;  /* 0x0000000f00aa7308 */ /* 0x0006ac0000002400 */
[----:B-1----:R-:W-:Y:S02]  /*aac0*/  FMUL.FTZ R12, R21, c[0x0][0x2ec] ;  /* 0x0000bb00150c7a20 */ /* 0x002fe40000410000 */
[----:B------:R-:W-:Y:S02]  /*aad0*/  FMUL.FTZ R7, R22, c[0x0][0x2ec] ;  /* 0x0000bb0016077a20 */ /* 0x000fe40000410000 */
[----:B------:R3:W1:Y:S01]  /*aae0*/  MUFU.TANH R173, R16 ;  /* 0x0000001000ad7308 */ /* 0x0006620000002400 */
        /* <DEDUP_REMOVED lines=36> */
[----:B--2-4-:R-:W-:Y:S01]  /*ad30*/  ULDC.64 UR10, c[0x0][0x198] ;  /* 0x00006600000a7ab9 */ /* 0x014fe20000000a00 */
        /* <DEDUP_REMOVED lines=36> */
[----:B------:R-:W-:Y:S01]  /*af80*/  UISETP.GE.AND UP2, UPT, UR36, URZ, UPT ;  /* 0x0000003f2400728c */ /* 0x000fe2000bf46270 */
[----:B------:R-:W-:Y:S02]  /*af90*/  MOV R4, UR39 ;  /* 0x0000002700047c02 */ /* 0x000fe40008000f00 */
[----:B------:R-:W-:Y:S04]  /*afa0*/  LEA R10, P0, R10, UR30, 0x2 ;  /* 0x0000001e0a0a7c11 */ /* 0x000fe8000f8010ff */
[----:B------:R-:W2:Y:S01]  /*afb0*/  R2UR UR10, R10 ;  /* 0x000000000a0a73c2 */ /* 0x000ea200000e0000 */
[----:B------:R-:W-:Y:S01]  /*afc0*/  LEA.HI.X.SX32 R11, R4, UR31, 0x2, P0 ;  /* 0x0000001f040b7c11 */ /* 0x000fe200080f16ff */
[----:B------:R-:W-:Y:S04]  /*afd0*/  @UP4 UIADD3 UR37, UR37, 0x1, URZ ;  /* 0x0000000125254890 */ /* 0x000fe8000fffe03f */
[----:B------:R-:W-:Y:S02]  /*afe0*/  @!UP2 UIADD3 UR37, -UR37, URZ, URZ ;  /* 0x0000003f2525a290 */ /* 0x000fe4000fffe13f */
[----:B------:R-:W4:Y:S02]  /*aff0*/  R2UR UR11, R11 ;  /* 0x000000000b0b73c2 */ /* 0x000f2400000e0000 */
[----:B------:R-:W-:Y:S06]  /*b000*/  USEL UR37, UR13, UR37, !UP0 ;  /* 0x000000250d257287 */ /* 0x000fec000c000000 */
[----:B------:R-:W-:Y:S02]  /*b010*/  IMAD.U32 R6, RZ, RZ, UR37 ;  /* 0x00000025ff067e24 */ /* 0x000fe4000f8e00ff */
[----:B------:R-:W-:Y:S03]  /*b020*/  IMAD.U32 R5, RZ, RZ, UR37 ;  /* 0x00000025ff057e24 */ /* 0x000fe6000f8e00ff */
[----:B---3--:R-:W-:Y:S02]  /*b030*/  LEA R14, P1, R6, UR30, 0x2 ;  /* 0x0000001e060e7c11 */ /* 0x008fe4000f8210ff */
[----:B--2---:R-:W-:Y:S02]  /*b040*/  MOV R4, UR10 ;  /* 0x0000000a00047c02 */ /* 0x004fe40008000f00 */
[----:B------:R-:W2:Y:S01]  /*b050*/  R2UR UR34, R14 ;  /* 0x000000000e2273c2 */ /* 0x000ea200000e0000 */
[----:B------:R-:W-:Y:S01]  /*b060*/  LEA.HI.X.SX32 R15, R5, UR31, 0x2, P1 ;  /* 0x0000001f050f7c11 */ /* 0x000fe200088f16ff */
[----:B----4-:R-:W-:Y:S06]  /*b070*/  IMAD.U32 R5, RZ, RZ, UR11 ;  /* 0x0000000bff057e24 */ /* 0x010fec000f8e00ff */
[----:B------:R-:W3:Y:S01]  /*b080*/  R2UR UR35, R15 ;  /* 0x000000000f2373c2 */ /* 0x000ee200000e0000 */
[----:B------:R4:W5:Y:S01]  /*b090*/  LDG.E R4, [R4.64] ;  /* 0x0000002004047981 */ /* 0x000962000c1e1900 */
[----:B--2---:R-:W-:Y:S01]  /*b0a0*/  MOV R10, UR34 ;  /* 0x00000022000a7c02 */ /* 0x004fe20008000f00 */
[----:B------:R-:W-:Y:S04]  /*b0b0*/  UIADD3 UR34, UR39, -UR37, URZ ;  /* 0x8000002527227290 */ /* 0x000fe8000fffe03f */
[----:B------:R-:W-:Y:S01]  /*b0c0*/  UIMAD UR34, UR34, UR5, -0x40 ;  /* 0xffffffc0222274a4 */ /* 0x000fe2000f8e0205 */
[----:B---3--:R-:W-:Y:S03]  /*b0d0*/  IMAD.U32 R11, RZ, RZ, UR35 ;  /* 0x00000023ff0b7e24 */ /* 0x008fe6000f8e00ff */
[----:B------:R-:W-:Y:S02]  /*b0e0*/  USHF.R.S32.HI UR11, URZ, 0x1f, UR34 ;  /* 0x0000001f3f0b7899 */ /* 0x000fe40008011422 */
[----:B------:R-:W-:Y:S01]  /*b0f0*/  UIMAD UR10, UR9, UR34, URZ ;  /* 0x00000022090a72a4 */ /* 0x000fe2000f8e023f */
[----:B----4-:R2:W5:Y:S01]  /*b100*/  LDG.E R5, [R10.64] ;  /* 0x000000200a057981 */ /* 0x010562000c1e1900 */
[----:B------:R-:W-:Y:S02]  /*b110*/  UIMAD.WIDE.U32 UR34, UR8, UR34, URZ ;  /* 0x00000022082272a5 */ /* 0x000fe4000f8e003f */
[----:B------:R-:W-:Y:S03]  /*b120*/  UIMAD UR10, UR11, UR8, UR10 ;  /* 0x000000080b0a72a4 */ /* 0x000fe6000f8e020a */
[----:B------:R-:W-:Y:S02]  /*b130*/  UMOV UR11, UR9 ;  /* 0x00000009000b7c82 */ /* 0x000fe40008000000 */
[----:B------:R-:W-:Y:S01]  /*b140*/  UIADD3 UR10, UR35, UR10, URZ ;  /* 0x0000000a230a7290 */ /* 0x000fe2000fffe03f */
[----:B--2---:R-:W-:Y:S01]  /*b150*/  IMAD.U32 R10, RZ, RZ, UR34 ;  /* 0x00000022ff0a7e24 */ /* 0x004fe2000f8e00ff */
[----:B------:R-:W-:Y:S04]  /*b160*/  MOV R11, UR35 ;  /* 0x00000023000b7c02 */ /* 0x000fe80008000f00 */
[----:B------:R-:W-:Y:S01]  /*b170*/  IMAD.U32 R11, RZ, RZ, UR10 ;  /* 0x0000000aff0b7e24 */ /* 0x000fe2000f8e00ff */
[----:B------:R-:W-:Y:S01]  /*b180*/  UMOV UR10, UR8 ;  /* 0x00000008000a7c82 */ /* 0x000fe20008000000 */
[----:B-----5:R-:W-:Y:S04]  /*b190*/  IADD3 R5, -R4, R5, RZ ;  /* 0x0000000504057210 */ /* 0x020fe80007ffe1ff */
[----:B------:R-:W-:Y:S01]  /*b1a0*/  SHF.R.S32.HI R4, RZ, 0x1f, R5 ;  /* 0x0000001fff047819 */ /* 0x000fe20000011405 */
[C---:B------:R-:W-:Y:S04]  /*b1b0*/  IMAD.WIDE.U32 R10, R5.reuse, c[0x0][0x180], R10 ;  /* 0x00006000050a7a25 */ /* 0x040fe800078e000a */
[----:B------:R-:W-:Y:S04]  /*b1c0*/  IMAD R4, R4, c[0x0][0x180], RZ ;  /* 0x0000600004047a24 */ /* 0x000fe800078e02ff */
[----:B------:R-:W-:Y:S05]  /*b1d0*/  IMAD R4, R5, c[0x0][0x184], R4 ;  /* 0x0000610005047a24 */ /* 0x000fea00078e0204 */
[----:B------:R-:W-:Y:S02]  /*b1e0*/  IADD3 R4, R11, R4, RZ ;  /* 0x000000040b047210 */ /* 0x000fe40007ffe0ff */
.L_x_4077:
[----:B------:R2:W-:Y:S01]  /*b1f0*/  @P6 STS.128 [R242+0x8000], RZ ;  /* 0x008000fff2006388 */ /* 0x0005e20000000c00 */
[CC--:B------:R-:W-:Y:S01]  /*b200*/  LEA R22, P0, R10.reuse, R249.reuse, 0x1 ;  /* 0x000000f90a167211 */ /* 0x0c0fe200078008ff */
[----:B------:R-:W-:Y:S01]  /*b210*/  UMOV UR8, UR10 ;  /* 0x0000000a00087c82 */ /* 0x000fe20008000000 */
[C---:B------:R-:W-:Y:S01]  /*b220*/  IADD3 R8, P1, R10.reuse, UR25, RZ ;  /* 0x000000190a087c10 */ /* 0x040fe2000ff3e0ff */
[----:B------:R-:W-:Y:S01]  /*b230*/  UMOV UR9, UR11 ;  /* 0x0000000b00097c82 */ /* 0x000fe20008000000 */
[-C--:B---3--:R-:W-:Y:S02]  /*b240*/  LEA.HI.X R23, R10, R248.reuse, R4, 0x1, P0 ;  /* 0x000000f80a177211 */ /* 0x088fe400000f0c04 */
        /* <DEDUP_REMOVED lines=111> */
.L_x_4076:
[----:B--2-4-:R-:W-:Y:S01]  /*b940*/  MOV R25, UR26 ;  /* 0x0000001a00197c02 */ /* 0x014fe20008000f00 */
[----:B---3--:R-:W-:Y:S01]  /*b950*/  LDSM.16.MT88.4 R28, [R229+0x10000] ;  /* 0x01000000e51c783b */ /* 0x008fe20000004200 */
[----:B------:R-:W-:Y:S02]  /*b960*/  UIADD3 UR29, UR26, -0x1, URZ ;  /* 0xffffffff1a1d7890 */ /* 0x000fe4000fffe03f */
[----:B------:R-:W-:Y:S01]  /*b970*/  UMOV UR10, UR23 ;  /* 0x00000017000a7c82 */ /* 0x000fe20008000000 */
[----:B------:R-:W-:Y:S01]  /*b980*/  IMAD R25, R25, -0x40, R247 ;  /* 0xffffffc019197824 */ /* 0x000fe200078e02f7 */
[----:B------:R-:W-:Y:S04]  /*b990*/  UMOV UR11, UR22 ;  /* 0x00000016000b7c82 */ /* 0x000fe80008000000 */
[C---:B------:R-:W-:Y:S02]  /*b9a0*/  IADD3 R24, R25.reuse, 0x8, RZ ;  /* 0x0000000819187810 */ /* 0x040fe40007ffe0ff */
[----:B------:R-:W-:Y:S02]  /*b9b0*/  IADD3 R5, R25, -0x1, RZ ;  /* 0xffffffff19057810 */ /* 0x000fe40007ffe0ff */
[----:B------:R-:W-:Y:S02]  /*b9c0*/  ISETP.GE.AND P1, PT, R24, RZ, PT ;  /* 0x000000ff1800720c */ /* 0x000fe40003f26270 */
[----:B------:R-:W-:Y:S02]  /*b9d0*/  ISETP.GE.AND P0, PT, R5, RZ, PT ;  /* 0x000000ff0500720c */ /* 0x000fe40003f06270 */
[C---:B------:R-:W-:Y:S02]  /*b9e0*/  IADD3 R23, R25.reuse, -0x8, RZ ;  /* 0xfffffff819177810 */ /* 0x040fe40007ffe0ff */
[C---:B------:R-:W-:Y:S02]  /*b9f0*/  IADD3 R10, R25.reuse, 0x7, RZ ;  /* 0x00000007190a7810 */ /* 0x040fe40007ffe0ff */
[C---:B------:R-:W-:Y:S02]  /*ba00*/  IADD3 R22, R25.reuse, -0x9, RZ ;  /* 0xfffffff719167810 */ /* 0x040fe40007ffe0ff */
[C---:B------:R-:W-:Y:S02]  /*ba10*/  IADD3 R21, R25.reuse, -0x10, RZ ;  /* 0xfffffff019157810 */ /* 0x040fe40007ffe0ff */
[C---:B------:R-:W-:Y:S02]  /*ba20*/  IADD3 R20, R25.reuse, -0x11, RZ ;  /* 0xffffffef19147810 */ /* 0x040fe40007ffe0ff */
[C---:B------:R-:W-:Y:S02]  /*ba30*/  @!P1 IADD3 R24, -R25.reuse, -0x8, RZ ;  /* 0xfffffff819189810 */ /* 0x040fe40007ffe1ff */
[----:B------:R-:W-:Y:S02]  /*ba40*/  ISETP.GE.AND P1, PT, R10, RZ, PT ;  /* 0x000000ff0a00720c */ /* 0x000fe40003f26270 */
[----:B------:R-:W-:Y:S02]  /*ba50*/  @!P0 IADD3 R5, -R25, 0x1, RZ ;  /* 0x0000000119058810 */ /* 0x000fe40007ffe1ff */
[----:B------:R-:W-:Y:S01]  /*ba60*/  ISETP.GE.AND P0, PT, R23, RZ, PT ;  /* 0x000000ff1700720c */ /* 0x000fe20003f06270 */
[----:B------:R-:W-:Y:S01]  /*ba70*/  I2F R24, R24 ;  /* 0x0000001800187306 */ /* 0x000fe20000201400 */
[C---:B------:R-:W-:Y:S02]  /*ba80*/  IADD3 R204, R25.reuse, -0x18, RZ ;  /* 0xffffffe819cc7810 */ /* 0x040fe40007ffe0ff */
[C---:B------:R-:W-:Y:S02]  /*ba90*/  IADD3 R17, R25.reuse, -0x19, RZ ;  /* 0xffffffe719117810 */ /* 0x040fe40007ffe0ff */
[C---:B------:R-:W-:Y:S02]  /*baa0*/  IADD3 R16, R25.reuse, -0x20, RZ ;  /* 0xffffffe019107810 */ /* 0x040fe40007ffe0ff */
[----:B------:R-:W-:Y:S02]  /*bab0*/  IABS R6, R25 ;  /* 0x0000001900067213 */ /* 0x000fe40000000000 */
[C---:B------:R-:W-:Y:S01]  /*bac0*/  @!P1 IADD3 R10, -R25.reuse, -0x7, RZ ;  /* 0xfffffff9190a9810 */ /* 0x040fe20007ffe1ff */
[----:B------:R-:W-:Y:S01]  /*bad0*/  I2F R5, R5 ;  /* 0x0000000500057306 */ /* 0x000fe20000201400 */
[----:B------:R-:W-:Y:S02]  /*bae0*/  ISETP.GE.AND P1, PT, R22, RZ, PT ;  /* 0x000000ff1600720c */ /* 0x000fe40003f26270 */
[----:B------:R-:W-:Y:S02]  /*baf0*/  @!P0 IADD3 R23, -R25, 0x8, RZ ;  /* 0x0000000819178810 */ /* 0x000fe40007ffe1ff */
[----:B------:R-:W-:Y:S02]  /*bb00*/  ISETP.GE.AND P0, PT, R21, RZ, PT ;  /* 0x000000ff1500720c */ /* 0x000fe40003f06270 */
[C---:B------:R-:W-:Y:S02]  /*bb10*/  IADD3 R15, R25.reuse, -0x21, RZ ;  /* 0xffffffdf190f7810 */ /* 0x040fe40007ffe0ff */
[C---:B------:R-:W-:Y:S01]  /*bb20*/  IADD3 R14, R25.reuse, -0x28, RZ ;  /* 0xffffffd8190e7810 */ /* 0x040fe20007ffe0ff */
[----:B------:R-:W-:Y:S01]  /*bb30*/  I2F R6, R6 ;  /* 0x0000000600067306 */ /* 0x000fe20000201400 */
[C---:B------:R-:W-:Y:S02]  /*bb40*/  IADD3 R26, R25.reuse, -0x30, RZ ;  /* 0xffffffd0191a7810 */ /* 0x040fe40007ffe0ff */
[C---:B------:R-:W-:Y:S02]  /*bb50*/  IADD3 R11, R25.reuse, -0x29, RZ ;  /* 0xffffffd7190b7810 */ /* 0x040fe40007ffe0ff */
[C---:B------:R-:W-:Y:S02]  /*bb60*/  @!P1 IADD3 R22, -R25.reuse, 0x9, RZ ;  /* 0x0000000919169810 */ /* 0x040fe40007ffe1ff */
[----:B------:R-:W-:Y:S02]  /*bb70*/  ISETP.GE.AND P1, PT, R20, RZ, PT ;  /* 0x000000ff1400720c */ /* 0x000fe40003f26270 */
[C---:B------:R-:W-:Y:S01]  /*bb80*/  @!P0 IADD3 R21, -R25.reuse, 0x10, RZ ;  /* 0x0000001019158810 */ /* 0x040fe20007ffe1ff */
[----:B------:R-:W-:Y:S01]  /*bb90*/  I2F R23, R23 ;  /* 0x0000001700177306 */ /* 0x000fe20000201400 */
[----:B------:R-:W-:Y:S02]  /*bba0*/  ISETP.GE.AND P0, PT, R204, RZ, PT ;  /* 0x000000ffcc00720c */ /* 0x000fe40003f06270 */
[C---:B------:R-:W-:Y:S02]  /*bbb0*/  IADD3 R19, R25.reuse, -0x38, RZ ;  /* 0xffffffc819137810 */ /* 0x040fe40007ffe0ff */
[C---:B------:R-:W-:Y:S02]  /*bbc0*/  IADD3 R18, R25.reuse, -0x39, RZ ;  /* 0xffffffc719127810 */ /* 0x040fe40007ffe0ff */
[C---:B------:R-:W-:Y:S02]  /*bbd0*/  IADD3 R4, R25.reuse, -0x31, RZ ;  /* 0xffffffcf19047810 */ /* 0x040fe40007ffe0ff */
[----:B------:R-:W-:Y:S01]  /*bbe0*/  ISETP.GE.AND P3, PT, R26, RZ, PT ;  /* 0x000000ff1a00720c */ /* 0x000fe20003f66270 */
[----:B------:R-:W-:Y:S01]  /*bbf0*/  I2F R22, R22 ;  /* 0x0000001600167306 */ /* 0x000fe20000201400 */
[----:B------:R-:W-:Y:S02]  /*bc00*/  @!P1 IADD3 R20, -R25, 0x11, RZ ;  /* 0x0000001119149810 */ /* 0x000fe40007ffe1ff */
[----:B------:R-:W-:Y:S02]  /*bc10*/  ISETP.GE.AND P1, PT, R17, RZ, PT ;  /* 0x000000ff1100720c */ /* 0x000fe40003f26270 */
[----:B------:R-:W-:Y:S02]  /*bc20*/  @!P0 IADD3 R204, -R25, 0x18, RZ ;  /* 0x0000001819cc8810 */ /* 0x000fe40007ffe1ff */
[----:B------:R-:W-:Y:S02]  /*bc30*/  ISETP.GE.AND P0, PT, R16, RZ, PT ;  /* 0x000000ff1000720c */ /* 0x000fe40003f06270 */
[----:B------:R-:W-:Y:S01]  /*bc40*/  ISETP.GE.AND P4, PT, R11, RZ, PT ;  /* 0x000000ff0b00720c */ /* 0x000fe20003f86270 */
[----:B------:R-:W-:Y:S01]  /*bc50*/  I2F R10, R10 ;  /* 0x0000000a000a7306 */ /* 0x000fe20000201400 */
[----:B------:R-:W-:Y:S02]  /*bc60*/  ISETP.GE.AND P2, PT, R4, RZ, PT ;  /* 0x000000ff0400720c */ /* 0x000fe40003f46270 */
[C---:B------:R-:W-:Y:S03]  /*bc70*/  @!P3 IADD3 R26, -R25.reuse, 0x30, RZ ;  /* 0x00000030191ab810 */ /* 0x040fe60007ffe1ff */
[----:B------:R-:W-:Y:S02]  /*bc80*/  @!P1 IADD3 R17, -R25, 0x19, RZ ;  /* 0x0000001919119810 */ /* 0x000fe40007ffe1ff */
[----:B------:R-:W-:Y:S02]  /*bc90*/  ISETP.GE.AND P1, PT, R15, RZ, PT ;  /* 0x000000ff0f00720c */ /* 0x000fe40003f26270 */
[C---:B------:R-:W-:Y:S01]  /*bca0*/  @!P0 IADD3 R16, -R25.reuse, 0x20, RZ ;  /* 0x0000002019108810 */ /* 0x040fe20007ffe1ff */
[----:B------:R-:W-:Y:S01]  /*bcb0*/  I2F R21, R21 ;  /* 0x0000001500157306 */ /* 0x000fe20000201400 */
[----:B------:R-:W-:Y:S02]  /*bcc0*/  ISETP.GE.AND P0, PT, R14, RZ, PT ;  /* 0x000000ff0e00720c */ /* 0x000fe40003f06270 */
[C---:B------:R-:W-:Y:S02]  /*bcd0*/  @!P4 IADD3 R11, -R25.reuse, 0x29, RZ ;  /* 0x00000029190bc810 */ /* 0x040fe40007ffe1ff */
[C---:B------:R-:W-:Y:S05]  /*bce0*/  @!P2 IADD3 R4, -R25.reuse, 0x31, RZ ;  /* 0x000000311904a810 */ /* 0x040fea0007ffe1ff */
[----:B------:R-:W-:Y:S01]  /*bcf0*/  I2F R20, R20 ;  /* 0x0000001400147306 */ /* 0x000fe20000201400 */
[----:B------:R-:W-:Y:S02]  /*bd00*/  @!P1 IADD3 R15, -R25, 0x21, RZ ;  /* 0x00000021190f9810 */ /* 0x000fe40007ffe1ff */
[----:B------:R-:W-:Y:S02]  /*bd10*/  ISETP.GE.AND P1, PT, R19, RZ, PT ;  /* 0x000000ff1300720c */ /* 0x000fe40003f26270 */
[C---:B------:R-:W-:Y:S02]  /*bd20*/  @!P0 IADD3 R14, -R25.reuse, 0x28, RZ ;  /* 0x00000028190e8810 */ /* 0x040fe40007ffe1ff */
[----:B------:R-:W-:Y:S03]  /*bd30*/  ISETP.GE.AND P0, PT, R18, RZ, PT ;  /* 0x000000ff1200720c */ /* 0x000fe60003f06270 */
[----:B------:R-:W-:Y:S06]  /*bd40*/  I2F R204, R204 ;  /* 0x000000cc00cc7306 */ /* 0x000fec0000201400 */
[C---:B------:R-:W-:Y:S04]  /*bd50*/  @!P1 IADD3 R19, -R25.reuse, 0x38, RZ ;  /* 0x0000003819139810 */ /* 0x040fe80007ffe1ff */
[----:B------:R-:W-:Y:S01]  /*bd60*/  I2F R17, R17 ;  /* 0x0000001100117306 */ /* 0x000fe20000201400 */
[----:B------:R-:W-:Y:S09]  /*bd70*/  @!P0 IADD3 R18, -R25, 0x39, RZ ;  /* 0x0000003919128810 */ /* 0x000ff20007ffe1ff */
[----:B------:R-:W-:Y:S10]  /*bd80*/  I2F R16, R16 ;  /* 0x0000001000107306 */ /* 0x000ff40000201400 */
[----:B------:R-:W-:Y:S10]  /*bd90*/  I2F R15, R15 ;  /* 0x0000000f000f7306 */ /* 0x000ff40000201400 */
[----:B------:R-:W-:Y:S10]  /*bda0*/  I2F R14, R14 ;  /* 0x0000000e000e7306 */ /* 0x000ff40000201400 */
[----:B------:R-:W-:Y:S10]  /*bdb0*/  I2F R11, R11 ;  /* 0x0000000b000b7306 */ /* 0x000ff40000201400 */
[----:B------:R-:W-:Y:S10]  /*bdc0*/  I2F R4, R4 ;  /* 0x0000000400047306 */ /* 0x000ff40000201400 */
[----:B------:R-:W-:Y:S10]  /*bdd0*/  I2F R19, R19 ;  /* 0x0000001300137306 */ /* 0x000ff40000201400 */
[----:B------:R-:W2:Y:S02]  /*bde0*/  I2F R18, R18 ;  /* 0x0000001200127306 */ /* 0x000ea40000201400 */
[----:B-12---:R-:W-:Y:S02]  /*bdf0*/  FFMA.FTZ R179, R18, -UR4, R179 ;  /* 0x8000000412b37c23 */ /* 0x006fe400080100b3 */
[----:B------:R-:W-:Y:S02]  /*be00*/  FFMA.FTZ R8, R6, -UR4, R3 ;  /* 0x8000000406087c23 */ /* 0x000fe40008010003 */
[----:B------:R-:W-:Y:S04]  /*be10*/  FFMA.FTZ R177, R5, -UR4, R177 ;  /* 0x8000000405b17c23 */ /* 0x000fe800080100b1 */
[----:B------:R-:W1:Y:S01]  /*be20*/  I2F R3, R26 ;  /* 0x0000001a00037306 */ /* 0x000e620000201400 */
        /* <DEDUP_REMOVED lines=39> */
[----:B-1----:R-:W-:Y:S01]  /*c0a0*/  FFMA.FTZ R192, R3, -UR4, R192 ;  /* 0x8000000403c07c23 */ /* 0x002fe200080100c0 */
        /* <DEDUP_REMOVED lines=20> */
[----:B------:R-:W-:Y:S03]  /*c1f0*/  FMNMX.FTZ R3, R166, R3, !PT ;  /* 0x00000003a6037209 */ /* 0x000fe60007810000 */
[----:B------:R-:W1:Y:S01]  /*c200*/  SHFL.BFLY PT, R9, R7, 0x2, 0x1f ;  /* 0x0c401f0007097f89 */ /* 0x000e6200000e0000 */
[----:B------:R-:W-:Y:S07]  /*c210*/  FMNMX.FTZ R3, R165, R3, !PT ;  /* 0x00000003a5037209 */ /* 0x000fee0007810000 */
[----:B------:R-:W2:Y:S08]  /*c220*/  SHFL.BFLY PT, R4, R3, 0x2, 0x1f ;  /* 0x0c401f0003047f89 */ /* 0x000eb000000e0000 */
[----:B------:R-:W-:Y:S01]  /*c230*/  LDSM.16.MT88.4 R20, [R230+0x10000] ;  /* 0x01000000e614783b */ /* 0x000fe20000004200 */
[----:B-1----:R-:W-:Y:S07]  /*c240*/  FMNMX.FTZ R7, R7, R9, !PT ;  /* 0x0000000907077209 */ /* 0x002fee0007810000 */
[----:B------:R-:W1:Y:S01]  /*c250*/  SHFL.BFLY PT, R164, R7, 0x1, 0x1f ;  /* 0x0c201f0007a47f89 */ /* 0x000e6200000e0000 */
[----:B--2---:R-:W-:Y:S07]  /*c260*/  FMNMX.FTZ R4, R3, R4, !PT ;  /* 0x0000000403047209 */ /* 0x004fee0007810000 */
[----:B------:R-:W2:Y:S01]  /*c270*/  SHFL.BFLY PT, R3, R4, 0x1, 0x1f ;  /* 0x0c201f0004037f89 */ /* 0x000ea200000e0000 */
[----:B-1----:R-:W-:Y:S04]  /*c280*/  FMNMX.FTZ R164, R7, R164, !PT ;  /* 0x000000a407a47209 */ /* 0x002fe80007810000 */
[C---:B------:R-:W-:Y:S01]  /*c290*/  FSETP.NEU.FTZ.AND P0, PT, R164.reuse, -INF , PT ;  /* 0xff800000a400780b */ /* 0x040fe20003f1d000 */
[C---:B------:R-:W-:Y:S02]  /*c2a0*/  FMUL.FTZ R191, R164.reuse, c[0x0][0x23c] ;  /* 0x00008f00a4bf7a20 */ /* 0x040fe40000410000 */
[----:B------:R-:W-:Y:S01]  /*c2b0*/  FADD.FTZ R2, -R164, R2 ;  /* 0x00000002a4027221 */ /* 0x000fe20000010100 */
[----:B--2---:R-:W-:Y:S02]  /*c2c0*/  FMNMX.FTZ R3, R4, R3, !PT ;  /* 0x0000000304037209 */ /* 0x004fe40007810000 */
[----:B------:R-:W-:Y:S01]  /*c2d0*/  FSEL R191, R191, RZ, P0 ;  /* 0x000000ffbfbf7208 */ /* 0x000fe20000000000 */
[----:B------:R-:W-:Y:S01]  /*c2e0*/  FMUL.FTZ R2, R2, c[0x0][0x23c] ;  /* 0x00008f0002027a20 */ /* 0x000fe20000410000 */
[C---:B------:R-:W-:Y:S01]  /*c2f0*/  FSETP.NEU.FTZ.AND P0, PT, R3.reuse, -INF , PT ;  /* 0xff8000000300780b */ /* 0x040fe20003f1d000 */
[----:B------:R-:W-:Y:S02]  /*c300*/  FADD.FTZ R0, -R3, R0 ;  /* 0x0000000003007221 */ /* 0x000fe40000010100 */
[--C-:B------:R-:W-:Y:S02]  /*c310*/  FFMA.FTZ R186, R177, c[0x0][0x23c], -R191.reuse ;  /* 0x00008f00b1ba7a23 */ /* 0x100fe400000108bf */
[----:B------:R-:W-:Y:S01]  /*c320*/  FMUL.FTZ R177, R3, c[0x0][0x23c] ;  /* 0x00008f0003b17a20 */ /* 0x000fe20000410000 */
[----:B------:R-:W1:Y:S01]  /*c330*/  MUFU.EX2 R2, R2 ;  /* 0x0000000200027308 */ /* 0x000e620000000800 */
[--C-:B------:R-:W-:Y:S02]  /*c340*/  FFMA.FTZ R188, R8, c[0x0][0x23c], -R191.reuse ;  /* 0x00008f0008bc7a23 */ /* 0x100fe400000108bf */
[--C-:B------:R-:W-:Y:S01]  /*c350*/  FFMA.FTZ R185, R183, c[0x0][0x23c], -R191.reuse ;  /* 0x00008f00b7b97a23 */ /* 0x100fe200000108bf */
[----:B------:R-:W-:Y:S01]  /*c360*/  FSEL R177, R177, RZ, P0 ;  /* 0x000000ffb1b17208 */ /* 0x000fe20000000000 */
[----:B------:R-:W-:Y:S01]  /*c370*/  FFMA.FTZ R184, R10, c[0x0][0x23c], -R191 ;  /* 0x00008f000ab87a23 */ /* 0x000fe200000108bf */
[----:B------:R-:W-:Y:S01]  /*c380*/  ISETP.LT.AND P0, PT, RZ, UR26, PT ;  /* 0x0000001aff007c0c */ /* 0x000fe2000bf01270 */
[----:B------:R-:W-:Y:S01]  /*c390*/  FMUL.FTZ R0, R0, c[0x0][0x23c] ;  /* 0x00008f0000007a20 */ /* 0x000fe20000410000 */
[----:B------:R-:W-:Y:S01]  /*c3a0*/  UMOV UR26, UR29 ;  /* 0x0000001d001a7c82 */ /* 0x000fe20008000000 */
[--C-:B------:R-:W-:Y:S01]  /*c3b0*/  FFMA.FTZ R187, R181, c[0x0][0x23c], -R177.reuse ;  /* 0x00008f00b5bb7a23 */ /* 0x100fe200000108b1 */
[----:B------:R-:W-:Y:S01]  /*c3c0*/  MUFU.EX2 R188, R188 ;  /* 0x000000bc00bc7308 */ /* 0x000fe20000000800 */
[--C-:B------:R-:W-:Y:S02]  /*c3d0*/  FFMA.FTZ R183, R182, c[0x0][0x23c], -R177.reuse ;  /* 0x00008f00b6b77a23 */ /* 0x100fe400000108b1 */
[--C-:B------:R-:W-:Y:S02]  /*c3e0*/  FFMA.FTZ R182, R6, c[0x0][0x23c], -R177.reuse ;  /* 0x00008f0006b67a23 */ /* 0x100fe400000108b1 */
[----:B------:R-:W-:Y:S02]  /*c3f0*/  FFMA.FTZ R181, R5, c[0x0][0x23c], -R177 ;  /* 0x00008f0005b57a23 */ /* 0x000fe400000108b1 */
[--C-:B------:R-:W-:Y:S02]  /*c400*/  FFMA.FTZ R193, R175, c[0x0][0x23c], -R191.reuse ;  /* 0x00008f00afc17a23 */ /* 0x100fe400000108bf */
[--C-:B------:R-:W-:Y:S01]  /*c410*/  FFMA.FTZ R194, R174, c[0x0][0x23c], -R191.reuse ;  /* 0x00008f00aec27a23 */ /* 0x100fe200000108bf */
[----:B------:R-:W2:Y:S01]  /*c420*/  MUFU.EX2 R0, R0 ;  /* 0x0000000000007308 */ /* 0x000ea20000000800 */
[--C-:B------:R-:W-:Y:S02]  /*c430*/  FFMA.FTZ R195, R173, c[0x0][0x23c], -R191.reuse ;  /* 0x00008f00adc37a23 */ /* 0x100fe400000108bf */
[----:B------:R-:W-:Y:S02]  /*c440*/  FFMA.FTZ R196, R172, c[0x0][0x23c], -R191 ;  /* 0x00008f00acc47a23 */ /* 0x000fe400000108bf */
[C---:B-1----:R-:W-:Y:S01]  /*c450*/  FMUL.FTZ R4, R2.reuse, R160 ;  /* 0x000000a002047220 */ /* 0x042fe20000410000 */
[----:B------:R-:W-:Y:S01]  /*c460*/  LDSM.16.MT88.4 R172, [R232+0x14800] ;  /* 0x01480000e8ac783b */ /* 0x000fe20000004200 */
        /* <DEDUP_REMOVED lines=10> */
[----:B------:R-:W-:Y:S02]  /*c510*/  FMUL.FTZ R33, R2, R133 ;  /* 0x0000008502217220 */ /* 0x000fe40000410000 */
[C---:B--2---:R-:W-:Y:S02]  /*c520*/  FMUL.FTZ R6, R0.reuse, R162 ;  /* 0x000000a200067220 */ /* 0x044fe40000410000 */
[C---:B------:R-:W-:Y:S02]  /*c530*/  FMUL.FTZ R7, R0.reuse, R163 ;  /* 0x000000a300077220 */ /* 0x040fe40000410000 */
[C---:B------:R-:W-:Y:S01]  /*c540*/  FMUL.FTZ R10, R0.reuse, R158 ;  /* 0x0000009e000a7220 */ /* 0x040fe20000410000 */
[----:B------:R-:W2:Y:S01]  /*c550*/  MUFU.EX2 R184, R184 ;  /* 0x000000b800b87308 */ /* 0x000ea20000000800 */
[C---:B------:R-:W-:Y:S02]  /*c560*/  FMUL.FTZ R11, R0.reuse, R159 ;  /* 0x0000009f000b7220 */ /* 0x040fe40000410000 */
[----:B------:R-:W-:Y:S01]  /*c570*/  FMUL.FTZ R18, R0, R150 ;  /* 0x0000009600127220 */ /* 0x000fe20000410000 */
[----:B-1----:R-:W-:Y:S01]  /*c580*/  F2FP.PACK_AB R160, R186, R188 ;  /* 0x000000bcbaa0723e */ /* 0x002fe200000000ff */
[C---:B------:R-:W-:Y:S01]  /*c590*/  FMUL.FTZ R19, R0.reuse, R151 ;  /* 0x0000009700137220 */ /* 0x040fe20000410000 */
[----:B------:R-:W-:Y:S01]  /*c5a0*/  LDSM.16.MT88.4 R156, [R230+0x12800] ;  /* 0x01280000e69c783b */ /* 0x000fe20000004200 */
[C---:B------:R-:W-:Y:S02]  /*c5b0*/  FMUL.FTZ R26, R0.reuse, R142 ;  /* 0x0000008e001a7220 */ /* 0x040fe40000410000 */
[C---:B------:R-:W-:Y:S01]  /*c5c0*/  FMUL.FTZ R27, R0.reuse, R143 ;  /* 0x0000008f001b7220 */ /* 0x040fe20000410000 */
[----:B------:R-:W-:Y:S01]  /*c5d0*/  MUFU.EX2 R187, R187 ;  /* 0x000000bb00bb7308 */ /* 0x000fe20000000800 */
[C---:B------:R-:W-:Y:S02]  /*c5e0*/  FMUL.FTZ R34, R0.reuse, R134 ;  /* 0x0000008600227220 */ /* 0x040fe40000410000 */
[----:B------:R-:W-:Y:S01]  /*c5f0*/  FMUL.FTZ R35, R0, R135 ;  /* 0x0000008700237220 */ /* 0x000fe20000410000 */
[----:B------:R-:W-:Y:S01]  /*c600*/  LDSM.16.MT88.4 R140, [R228+0x12000] ;  /* 0x01200000e48c783b */ /* 0x000fe20000004200 */
[--C-:B------:R-:W-:Y:S02]  /*c610*/  FFMA.FTZ R198, R171, c[0x0][0x23c], -R177.reuse ;  /* 0x00008f00abc67a23 */ /* 0x100fe400000108b1 */
[--C-:B------:R-:W-:Y:S02]  /*c620*/  FFMA.FTZ R197, R170, c[0x0][0x23c], -R177.reuse ;  /* 0x00008f00aac57a23 */ /* 0x100fe400000108b1 */
[--C-:B------:R-:W-:Y:S01]  /*c630*/  FFMA.FTZ R199, R169, c[0x0][0x23c], -R177.reuse ;  /* 0x00008f00a9c77a23 */ /* 0x100fe200000108b1 */
[----:B------:R-:W1:Y:S01]  /*c640*/  MUFU.EX2 R183, R183 ;  /* 0x000000b700b77308 */ /* 0x000e620000000800 */
[--C-:B------:R-:W-:Y:S01]  /*c650*/  FFMA.FTZ R200, R168, c[0x0][0x23c], -R177.reuse ;  /* 0x00008f00a8c87a23 */ /* 0x100fe200000108b1 */
[----:B------:R-:W-:Y:S01]  /*c660*/  LDSM.16.MT88.4 R132, [R229+0x12000] ;  /* 0x01200000e584783b */ /* 0x000fe20000004200 */
[--C-:B------:R-:W-:Y:S01]  /*c670*/  FFMA.FTZ R209, R178, c[0x0][0x23c], -R177.reuse ;  /* 0x00008f00b2d17a23 */ /* 0x100fe200000108b1 */
[----:B--2---:R-:W-:Y:S01]  /*c680*/  F2FP.PACK_AB R162, R184, R185 ;  /* 0x000000b9b8a2723e */ /* 0x004fe200000000ff */
[----:B------:R-:W-:Y:S02]  /*c690*/  FFMA.FTZ R210, R176, c[0x0][0x23c], -R177 ;  /* 0x00008f00b0d27a23 */ /* 0x000fe400000108b1 */
[C---:B------:R-:W-:Y:S02]  /*c6a0*/  FMUL.FTZ R36, R2.reuse, R36 ;  /* 0x0000002402247220 */ /* 0x040fe40000410000 */
        /* <DEDUP_REMOVED lines=43> */
[----:B------:R-:W3:Y:S01]  /*c960*/  MUFU.EX2 R197, R197 ;  /* 0x000000c500c57308 */ /* 0x000ee20000000800 */
        /* <DEDUP_REMOVED lines=115> */
[----:B------:R-:W-:Y:S02]  /*d0a0*/  FMUL.FTZ R125, R2, R125 ;  /* 0x0000007d027d7220 */ /* 0x000fe40000410000 */
[C---:B------:R-:W-:Y:S01]  /*d0b0*/  FMUL.FTZ R126, R0.reuse, R126 ;  /* 0x0000007e007e7220 */ /* 0x040fe20000410000 */
[C---:B------:R-:W-:Y:S01]  /*d0c0*/  HMMA.16816.F32 R120, R160.reuse, R138, R120 ;  /* 0x0000008aa078723c */ /* 0x040fe20000001878 */
[----:B------:R-:W1:Y:S02]  /*d0d0*/  LDSM.16.MT88.4 R136, [R230+0x10800] ;  /* 0x01080000e688783b */ /* 0x000e640000004200 */
[----:B------:R-:W-:Y:S02]  /*d0e0*/  FMUL.FTZ R127, R0, R127 ;  /* 0x0000007f007f7220 */ /* 0x000fe40000410000 */
[C---:B------:R-:W-:Y:S02]  /*d0f0*/  FMUL.FTZ R128, R2.reuse, R128 ;  /* 0x0000008002807220 */ /* 0x040fe40000410000 */
[----:B------:R-:W-:Y:S02]  /*d100*/  FMUL.FTZ R129, R2, R129 ;  /* 0x0000008102817220 */ /* 0x000fe40000410000 */
[C---:B------:R-:W-:Y:S01]  /*d110*/  FMUL.FTZ R130, R0.reuse, R130 ;  /* 0x0000008200827220 */ /* 0x040fe20000410000 */
[C---:B--2---:R-:W-:Y:S03]  /*d120*/  HMMA.16816.F32 R124, R160.reuse, R132, R124 ;  /* 0x00000084a07c723c */ /* 0x044fe6000000187c */
[----:B------:R-:W-:Y:S02]  /*d130*/  FMUL.FTZ R131, R0, R131 ;  /* 0x0000008300837220 */ /* 0x000fe40000410000 */
[--C-:B------:R-:W-:Y:S02]  /*d140*/  FFMA.FTZ R208, R208, c[0x0][0x23c], -R191.reuse ;  /* 0x00008f00d0d07a23 */ /* 0x100fe400000108bf */
[----:B------:R-:W-:Y:S01]  /*d150*/  F2FP.PACK_AB R132, R194, R193 ;  /* 0x000000c1c284723e */ /* 0x000fe200000000ff */
[--C-:B------:R-:W-:Y:S01]  /*d160*/  FFMA.FTZ R207, R207, c[0x0][0x23c], -R191.reuse ;  /* 0x00008f00cfcf7a23 */ /* 0x100fe200000108bf */
[----:B---3--:R-:W-:Y:S01]  /*d170*/  F2FP.PACK_AB R133, R197, R198 ;  /* 0x000000c6c585723e */ /* 0x008fe200000000ff */
[----:B------:R-:W-:Y:S01]  /*d180*/  HMMA.16816.F32 R128, R160, R134, R128 ;  /* 0x00000086a080723c */ /* 0x000fe20000001880 */
[----:B------:R-:W2:Y:S01]  /*d190*/  LDSM.16.MT88.4 R160, [R229+0x12800] ;  /* 0x01280000e5a0783b */ /* 0x000ea20000004200 */
[----:B------:R-:W-:Y:S01]  /*d1a0*/  MUFU.EX2 R208, R208 ;  /* 0x000000d000d07308 */ /* 0x000fe20000000800 */
[--C-:B------:R-:W-:Y:S02]  /*d1b0*/  FFMA.FTZ R206, R206, c[0x0][0x23c], -R191.reuse ;  /* 0x00008f00cece7a23 */ /* 0x100fe400000108bf */
[----:B------:R-:W-:Y:S02]  /*d1c0*/  FFMA.FTZ R205, R205, c[0x0][0x23c], -R191 ;  /* 0x00008f00cdcd7a23 */ /* 0x000fe400000108bf */
[----:B------:R-:W-:Y:S01]  /*d1d0*/  F2FP.PACK_AB R134, R196, R195 ;  /* 0x000000c3c486723e */ /* 0x000fe200000000ff */
[--C-:B------:R-:W-:Y:S01]  /*d1e0*/  FFMA.FTZ R204, R204, c[0x0][0x23c], -R177.reuse ;  /* 0x00008f00cccc7a23 */ /* 0x100fe200000108b1 */
[----:B-----5:R-:W-:Y:S03]  /*d1f0*/  F2FP.PACK_AB R135, R200, R199 ;  /* 0x000000c7c887723e */ /* 0x020fe600000000ff */
[--C-:B------:R-:W-:Y:S01]  /*d200*/  FFMA.FTZ R203, R203, c[0x0][0x23c], -R177.reuse ;  /* 0x00008f00cbcb7a23 */ /* 0x100fe200000108b1 */
[----:B------:R-:W-:Y:S01]  /*d210*/  MUFU.EX2 R207, R207 ;  /* 0x000000cf00cf7308 */ /* 0x000fe20000000800 */
[--C-:B------:R-:W-:Y:S02]  /*d220*/  FFMA.FTZ R202, R202, c[0x0][0x23c], -R177.reuse ;  /* 0x00008f00caca7a23 */ /* 0x100fe400000108b1 */
[C---:B----4-:R-:W-:Y:S05]  /*d230*/  HMMA.16816.F32 R4, R132.reuse, R140, R4 ;  /* 0x0000008c8404723c */ /* 0x050fea0000001804 */
[----:B------:R-:W-:Y:S02]  /*d240*/  FFMA.FTZ R201, R201, c[0x0][0x23c], -R177 ;  /* 0x00008f00c9c97a23 */ /* 0x000fe400000108b1 */
[--C-:B------:R-:W-:Y:S01]  /*d250*/  FFMA.FTZ R192, R192, c[0x0][0x23c], -R191.reuse ;  /* 0x00008f00c0c07a23 */ /* 0x100fe200000108bf */
[C---:B------:R-:W-:Y:S01]  /*d260*/  HMMA.16816.F32 R8, R132.reuse, R142, R8 ;  /* 0x0000008e8408723c */ /* 0x040fe20000001808 */
[----:B------:R-:W3:Y:S01]  /*d270*/  LDSM.16.MT88.4 R140, [R230+0x14800] ;  /* 0x01480000e68c783b */ /* 0x000ee20000004200 */
[----:B------:R-:W-:Y:S02]  /*d280*/  MUFU.EX2 R206, R206 ;  /* 0x000000ce00ce7308 */ /* 0x000fe40000000800 */
[--C-:B------:R-:W-:Y:S02]  /*d290*/  FFMA.FTZ R190, R190, c[0x0][0x23c], -R191.reuse ;  /* 0x00008f00bebe7a23 */ /* 0x100fe400000108bf */
[--C-:B------:R-:W-:Y:S02]  /*d2a0*/  FFMA.FTZ R189, R189, c[0x0][0x23c], -R191.reuse ;  /* 0x00008f00bdbd7a23 */ /* 0x100fe400000108bf */
[C---:B-1----:R-:W-:Y:S04]  /*d2b0*/  HMMA.16816.F32 R12, R132.reuse, R136, R12 ;  /* 0x00000088840c723c */ /* 0x042fe8000000180c */
[----:B------:R-:W-:Y:S01]  /*d2c0*/  FFMA.FTZ R191, R179, c[0x0][0x23c], -R191 ;  /* 0x00008f00b3bf7a23 */ /* 0x000fe200000108bf */
[----:B------:R-:W-:Y:S01]  /*d2d0*/  MUFU.EX2 R205, R205 ;  /* 0x000000cd00cd7308 */ /* 0x000fe20000000800 */
[--C-:B------:R-:W-:Y:S02]  /*d2e0*/  FFMA.FTZ R166, R166, c[0x0][0x23c], -R177.reuse ;  /* 0x00008f00a6a67a23 */ /* 0x100fe400000108b1 */
[C---:B------:R-:W-:Y:S01]  /*d2f0*/  HMMA.16816.F32 R16, R132.reuse, R138, R16 ;  /* 0x0000008a8410723c */ /* 0x040fe20000001810 */
[----:B------:R-:W1:Y:S03]  /*d300*/  LDSM.16.MT88.4 R136, [R229+0x14800] ;  /* 0x01480000e588783b */ /* 0x000e660000004200 */
[----:B------:R-:W-:Y:S02]  /*d310*/  FFMA.FTZ R177, R165, c[0x0][0x23c], -R177 ;  /* 0x00008f00a5b17a23 */ /* 0x000fe400000108b1 */
[----:B------:R-:W-:Y:S01]  /*d320*/  FFMA.FTZ R188, R2, R251, R188 ;  /* 0x000000fb02bc7223 */ /* 0x000fe200000100bc */
[----:B------:R-:W-:Y:S01]  /*d330*/  MUFU.EX2 R204, R204 ;  /* 0x000000cc00cc7308 */ /* 0x000fe20000000800 */
[C---:B------:R-:W-:Y:S04]  /*d340*/  HMMA.16816.F32 R20, R132.reuse, R144, R20 ;  /* 0x000000908414723c */ /* 0x040fe80000001814 */
[----:B------:R-:W-:Y:S01]  /*d350*/  MOV R2, R164 ;  /* 0x000000a400027202 */ /* 0x000fe20000000f00 */
[----:B------:R-:W-:Y:S01]  /*d360*/  FFMA.FTZ R187, R0, R250, R187 ;  /* 0x000000fa00bb7223 */ /* 0x000fe200000100bb */
[----:B------:R-:W-:Y:S01]  /*d370*/  MOV R0, R3 ;  /* 0x0000000300007202 */ /* 0x000fe20000000f00 */
[----:B------:R-:W-:Y:S01]  /*d380*/  FADD.FTZ R188, R186, R188 ;  /* 0x000000bcbabc7221 */ /* 0x000fe20000010000 */
[C---:B------:R-:W-:Y:S01]  /*d390*/  HMMA.16816.F32 R24, R132.reuse, R146, R24 ;  /* 0x000000928418723c */ /* 0x040fe20000001818 */
[----:B------:R-:W4:Y:S01]  /*d3a0*/  LDSM.16.MT88.4 R144, [R228+0x14800] ;  /* 0x01480000e490783b */ /* 0x000f220000004200 */
[----:B------:R5:W-:Y:S02]  /*d3b0*/  MUFU.EX2 R165, R177 ;  /* 0x000000b100a57308 */ /* 0x000be40000000800 */
[----:B------:R-:W-:Y:S02]  /*d3c0*/  FADD.FTZ R187, R183, R187 ;  /* 0x000000bbb7bb7221 */ /* 0x000fe40000010000 */
[----:B------:R-:W-:Y:S02]  /*d3d0*/  FADD.FTZ R185, R185, R188 ;  /* 0x000000bcb9b97221 */ /* 0x000fe40000010000 */
[C---:B------:R-:W-:Y:S04]  /*d3e0*/  HMMA.16816.F32 R28, R132.reuse, R148, R28 ;  /* 0x00000094841c723c */ /* 0x040fe8000000181c */
[----:B------:R-:W-:Y:S01]  /*d3f0*/  MUFU.EX2 R203, R203 ;  /* 0x000000cb00cb7308 */ /* 0x000fe20000000800 */
[----:B------:R-:W-:Y:S02]  /*d400*/  FADD.FTZ R182, R182, R187 ;  /* 0x000000bbb6b67221 */ /* 0x000fe40000010000 */
[----:B------:R-:W-:Y:S01]  /*d410*/  FADD.FTZ R185, R184, R185 ;  /* 0x000000b9b8b97221 */ /* 0x000fe20000010000 */
[C---:B------:R-:W-:Y:S01]  /*d420*/  HMMA.16816.F32 R32, R132.reuse, R150, R32 ;  /* 0x000000968420723c */ /* 0x040fe20000001820 */
[----:B------:R-:W1:Y:S03]  /*d430*/  LDSM.16.MT88.4 R148, [R232+0x16800] ;  /* 0x01680000e894783b */ /* 0x000e660000004200 */
[----:B------:R-:W-:Y:S02]  /*d440*/  FADD.FTZ R182, R181, R182 ;  /* 0x000000b6b5b67221 */ /* 0x000fe40000010000 */
[----:B------:R-:W-:Y:S01]  /*d450*/  MUFU.EX2 R202, R202 ;  /* 0x000000ca00ca7308 */ /* 0x000fe20000000800 */
[----:B------:R-:W-:Y:S01]  /*d460*/  FADD.FTZ R193, R193, R185 ;  /* 0x000000b9c1c17221 */ /* 0x000fe20000010000 */
[C---:B------:R-:W-:Y:S01]  /*d470*/  HMMA.16816.F32 R36, R132.reuse, R152, R36 ;  /* 0x000000988424723c */ /* 0x040fe20000001824 */
[----:B-----5:R-:W-:Y:S03]  /*d480*/  LDSM.16.MT88.4 R176, [R232+0x15800] ;  /* 0x01580000e8b0783b */ /* 0x020fe60000004200 */
[----:B------:R-:W-:Y:S02]  /*d490*/  FADD.FTZ R198, R198, R182 ;  /* 0x000000b6c6c67221 */ /* 0x000fe40000010000 */
[----:B------:R-:W-:Y:S02]  /*d4a0*/  FADD.FTZ R193, R194, R193 ;  /* 0x000000c1c2c17221 */ /* 0x000fe40000010000 */
[C---:B------:R-:W-:Y:S01]  /*d4b0*/  HMMA.16816.F32 R40, R132.reuse, R154, R40 ;  /* 0x0000009a8428723c */ /* 0x040fe20000001828 */
[----:B------:R-:W-:Y:S01]  /*d4c0*/  MUFU.EX2 R201, R201 ;  /* 0x000000c900c97308 */ /* 0x000fe20000000800 */
        /* <DEDUP_REMOVED lines=10> */
[----:B------:R-:W5:Y:S03]  /*d570*/  MUFU.EX2 R190, R190 ;  /* 0x000000be00be7308 */ /* 0x000f660000000800 */
[C---:B--2---:R-:W-:Y:S07]  /*d580*/  HMMA.16816.F32 R52, R132.reuse, R160, R52 ;  /* 0x000000a08434723c */ /* 0x044fee0000001834 */
[----:B------:R-:W-:Y:S01]  /*d590*/  MUFU.EX2 R189, R189 ;  /* 0x000000bd00bd7308 */ /* 0x000fe20000000800 */
[C---:B------:R-:W-:Y:S01]  /*d5a0*/  HMMA.16816.F32 R56, R132.reuse, R162, R56 ;  /* 0x000000a28438723c */ /* 0x040fe20000001838 */
[----:B------:R-:W-:Y:S07]  /*d5b0*/  LDSM.16.MT88.4 R160, [R230+0x15000] ;  /* 0x01500000e6a0783b */ /* 0x000fee0000004200 */
[C---:B------:R-:W-:Y:S01]  /*d5c0*/  HMMA.16816.F32 R60, R132.reuse, R168, R60 ;  /* 0x000000a8843c723c */ /* 0x040fe2000000183c */
[----:B------:R-:W2:Y:S06]  /*d5d0*/  MUFU.EX2 R191, R191 ;  /* 0x000000bf00bf7308 */ /* 0x000eac0000000800 */
[----:B-----5:R-:W-:Y:S01]  /*d5e0*/  F2FP.PACK_AB R168, R190, R192 ;  /* 0x000000c0bea8723e */ /* 0x020fe200000000ff */
[C---:B------:R-:W-:Y:S03]  /*d5f0*/  HMMA.16816.F32 R64, R132.reuse, R170, R64 ;  /* 0x000000aa8440723c */ /* 0x040fe60000001840 */
[----:B------:R-:W5:Y:S01]  /*d600*/  MUFU.EX2 R166, R166 ;  /* 0x000000a600a67308 */ /* 0x000f620000000800 */
[----:B------:R-:W-:Y:S04]  /*d610*/  F2FP.PACK_AB R169, R210, R209 ;  /* 0x000000d1d2a9723e */ /* 0x000fe800000000ff */
[C---:B------:R-:W-:Y:S08]  /*d620*/  HMMA.16816.F32 R68, R132.reuse, R172, R68 ;  /* 0x000000ac8444723c */ /* 0x040ff00000001844 */
[C---:B------:R-:W-:Y:S01]  /*d630*/  HMMA.16816.F32 R72, R132.reuse, R174, R72 ;  /* 0x000000ae8448723c */ /* 0x040fe20000001848 */
[----:B------:R-:W-:Y:S03]  /*d640*/  LDSM.16.MT88.4 R172, [R228+0x11800] ;  /* 0x01180000e4ac783b */ /* 0x000fe60000004200 */
[----:B--2---:R-:W-:Y:S04]  /*d650*/  F2FP.PACK_AB R170, R191, R189 ;  /* 0x000000bdbfaa723e */ /* 0x004fe800000000ff */
[C---:B---3--:R-:W-:Y:S04]  /*d660*/  HMMA.16816.F32 R76, R132.reuse, R140, R76 ;  /* 0x0000008c844c723c */ /* 0x048fe8000000184c */
[----:B-----5:R-:W-:Y:S04]  /*d670*/  F2FP.PACK_AB R171, R165, R166 ;  /* 0x000000a6a5ab723e */ /* 0x020fe800000000ff */
        /* <DEDUP_REMOVED lines=128> */
.L_x_4074:
[----:B------:R-:W1:Y:S01]  /*de80*/  SHFL.BFLY PT, R2, R251, 0x2, 0x1f ;  /* 0x0c401f00fb027f89 */ /* 0x000e6200000e0000 */
[----:B------:R-:W-:Y:S01]  /*de90*/  MOV R4, 0x3f800000 ;  /* 0x3f80000000047802 */ /* 0x000fe20000000f00 */
[----:B------:R-:W-:Y:S01]  /*dea0*/  ULDC.U8 UR4, c[0x0][0x328] ;  /* 0x0000ca0000047ab9 */ /* 0x000fe20000000000 */
[----:B------:R-:W-:Y:S01]  /*deb0*/  MOV R5, 0x3f800000 ;  /* 0x3f80000000057802 */ /* 0x000fe20000000f00 */
[----:B------:R-:W2:Y:S04]  /*dec0*/  SHFL.BFLY PT, R0, R250, 0x2, 0x1f ;  /* 0x0c401f00fa007f89 */ /* 0x000ea800000e0000 */
[----:B------:R-:W3:Y:S01]  /*ded0*/  S2R R6, SR_TID.X ;  /* 0x0000000000067919 */ /* 0x000ee20000002100 */
[----:B-1----:R-:W-:-:S02]  /*dee0*/  FADD.FTZ R251, R2, R251 ;  /* 0x000000fb02fb7221 */ /* 0x002fc40000010000 */
[----:B--2---:R-:W-:-:S03]  /*def0*/  FADD.FTZ R250, R0, R250 ;  /* 0x000000fa00fa7221 */ /* 0x004fc60000010000 */
[----:B------:R-:W1:Y:S01]  /*df00*/  SHFL.BFLY PT, R2, R251, 0x1, 0x1f ;  /* 0x0c201f00fb027f89 */ /* 0x000e6200000e0000 */
[----:B---3--:R-:W-:-:S03]  /*df10*/  SHF.R.S32.HI R7, RZ, 0x1f, R6 ;  /* 0x0000001fff077819 */ /* 0x008fc60000011406 */
[----:B------:R-:W2:Y:S01]  /*df20*/  SHFL.BFLY PT, R0, R250, 0x1, 0x1f ;  /* 0x0c201f00fa007f89 */ /* 0x000ea200000e0000 */
[----:B------:R-:W-:-:S04]  /*df30*/  LEA.HI R8, R7, R6, RZ, 0x2 ;  /* 0x0000000607087211 */ /* 0x000fc800078f10ff */
[--C-:B------:R-:W-:Y:S02]  /*df40*/  SHF.R.S32.HI R10, RZ, 0x2, R8.reuse ;  /* 0x00000002ff0a7819 */ /* 0x100fe40000011408 */
[----:B------:R-:W-:Y:S02]  /*df50*/  SHF.R.S32.HI R9, RZ, 0x1f, R8 ;  /* 0x0000001fff097819 */ /* 0x000fe40000011408 */
[----:B------:R-:W-:Y:S02]  /*df60*/  LOP3.LUT R8, R8, 0x3ffffffc, RZ, 0xc0, !PT ;  /* 0x3ffffffc08087812 */ /* 0x000fe400078ec0ff */
[----:B------:R-:W-:Y:S02]  /*df70*/  LEA.HI R9, R9, R10, RZ, 0x3 ;  /* 0x0000000a09097211 */ /* 0x000fe400078f18ff */
[----:B------:R-:W-:Y:S02]  /*df80*/  IADD3 R8, -R8, R6, RZ ;  /* 0x0000000608087210 */ /* 0x000fe40007ffe1ff */
[----:B------:R-:W-:Y:S01]  /*df90*/  LOP3.LUT R9, R9, 0xfffffff8, RZ, 0xc0, !PT ;  /* 0xfffffff809097812 */ /* 0x000fe200078ec0ff */
[----:B-1----:R-:W-:-:S03]  /*dfa0*/  FADD.FTZ R2, R251, R2 ;  /* 0x00000002fb027221 */ /* 0x002fc60000010000 */
[----:B------:R-:W-:Y:S02]  /*dfb0*/  IADD3 R9, R10, -R9, RZ ;  /* 0x800000090a097210 */ /* 0x000fe40007ffe0ff */
[----:B------:R-:W-:Y:S01]  /*dfc0*/  LEA.HI R10, R7, R6, RZ, 0x5 ;  /* 0x00000006070a7211 */ /* 0x000fe200078f28ff */
[----:B--2---:R-:W-:Y:S01]  /*dfd0*/  FADD.FTZ R0, R250, R0 ;  /* 0x00000000fa007221 */ /* 0x004fe20000010000 */
[----:B------:R-:W-:Y:S02]  /*dfe0*/  FSETP.NE.FTZ.AND P4, PT, R2, RZ, PT ;  /* 0x000000ff0200720b */ /* 0x000fe40003f95000 */
[----:B------:R-:W-:Y:S02]  /*dff0*/  SHF.L.U32 R12, R9, 0x6, RZ ;  /* 0x00000006090c7819 */ /* 0x000fe400000006ff */
[----:B------:R-:W-:Y:S02]  /*e000*/  FSETP.NE.FTZ.AND P3, PT, R0, RZ, PT ;  /* 0x000000ff0000720b */ /* 0x000fe40003f75000 */
[----:B------:R-:W-:-:S02]  /*e010*/  SHF.R.S32.HI R11, RZ, 0x5, R10 ;  /* 0x00000005ff0b7819 */ /* 0x000fc4000001140a */
[----:B------:R-:W-:Y:S02]  /*e020*/  LOP3.LUT R12, R12, 0x1c0, RZ, 0xc0, !PT ;  /* 0x000001c00c0c7812 */ /* 0x000fe400078ec0ff */
[----:B------:R-:W-:Y:S02]  /*e030*/  LOP3.LUT R13, R9, 0x1, RZ, 0xc0, !PT ;  /* 0x00000001090d7812 */ /* 0x000fe400078ec0ff */
[----:B------:R-:W-:Y:S01]  /*e040*/  LEA R8, R11, R8, 0x9 ;  /* 0x000000080b087211 */ /* 0x000fe200078e48ff */
[----:B------:R-:W1:Y:S01]  /*e050*/  @P4 MUFU.RCP R4, R2 ;  /* 0x0000000200044308 */ /* 0x000e620000001000 */
[----:B------:R-:W-:Y:S02]  /*e060*/  LEA.HI R12, R12, R12, RZ, 0x1d ;  /* 0x0000000c0c0c7211 */ /* 0x000fe400078fe8ff */
[----:B------:R-:W-:Y:S02]  /*e070*/  ISETP.NE.U32.AND P0, PT, R13, 0x1, PT ;  /* 0x000000010d00780c */ /* 0x000fe40003f05070 */
[----:B------:R-:W-:-:S02]  /*e080*/  LEA R8, R8, R12, 0x1 ;  /* 0x0000000c08087211 */ /* 0x000fc400078e08ff */
[----:B------:R-:W-:Y:S01]  /*e090*/  R2P PR, R9, 0x6 ;  /* 0x0000000609007804 */ /* 0x000fe20000000000 */
[----:B------:R-:W2:Y:S01]  /*e0a0*/  @P3 MUFU.RCP R5, R0 ;  /* 0x0000000000053308 */ /* 0x000ea20000001000 */
[----:B------:R-:W-:Y:S02]  /*e0b0*/  SHF.L.U32 R8, R8, 0x1, RZ ;  /* 0x0000000108087819 */ /* 0x000fe400000006ff */
[----:B------:R-:W-:Y:S02]  /*e0c0*/  MOV R9, 0x20 ;  /* 0x0000002000097802 */ /* 0x000fe40000000f00 */
[----:B------:R-:W-:Y:S02]  /*e0d0*/  MOV R13, 0x40 ;  /* 0x00000040000d7802 */ /* 0x000fe40000000f00 */
[----:B------:R-:W-:Y:S01]  /*e0e0*/  IADD3 R12, R8, -0x10, RZ ;  /* 0xfffffff0080c7810 */ /* 0x000fe20007ffe0ff */
[C---:B-1----:R-:W-:Y:S01]  /*e0f0*/  FMUL.FTZ R160, R4.reuse, R160 ;  /* 0x000000a004a07220 */ /* 0x042fe20000410000 */
[----:B------:R-:W-:Y:S01]  /*e100*/  SEL R9, R9, 0xffffffe0, !P1 ;  /* 0xffffffe009097807 */ /* 0x000fe20004800000 */
[----:B------:R-:W-:Y:S01]  /*e110*/  FMUL.FTZ R161, R4, R161 ;  /* 0x000000a104a17220 */ /* 0x000fe20000410000 */
[----:B------:R-:W-:Y:S01]  /*e120*/  @P0 IADD3 R12, R8, 0x10, RZ ;  /* 0x00000010080c0810 */ /* 0x000fe20007ffe0ff */
[C---:B------:R-:W-:Y:S01]  /*e130*/  FMUL.FTZ R156, R4.reuse, R156 ;  /* 0x0000009c049c7220 */ /* 0x040fe20000410000 */
[----:B------:R-:W-:Y:S01]  /*e140*/  SEL R13, R13, 0xffffffc0, !P2 ;  /* 0xffffffc00d0d7807 */ /* 0x000fe20005000000 */
[----:B------:R-:W-:Y:S01]  /*e150*/  FMUL.FTZ R157, R4, R157 ;  /* 0x0000009d049d7220 */ /* 0x000fe20000410000 */
[----:B------:R-:W-:Y:S01]  /*e160*/  F2FP.PACK_AB R160, R161, R160 ;  /* 0x000000a0a1a0723e */ /* 0x000fe200000000ff */
[C---:B--2---:R-:W-:Y:S01]  /*e170*/  FMUL.FTZ R163, R5.reuse, R163 ;  /* 0x000000a305a37220 */ /* 0x044fe20000410000 */
[----:B------:R-:W-:Y:S01]  /*e180*/  IADD3 R14, R8, R9, RZ ;  /* 0x00000009080e7210 */ /* 0x000fe20007ffe0ff */
[----:B------:R-:W-:Y:S01]  /*e190*/  FMUL.FTZ R162, R5, R162 ;  /* 0x000000a205a27220 */ /* 0x000fe20000410000 */
[----:B------:R-:W-:Y:S01]  /*e1a0*/  F2FP.PACK_AB R156, R157, R156 ;  /* 0x0000009c9d9c723e */ /* 0x000fe200000000ff */
[----:B------:R-:W-:Y:S01]  /*e1b0*/  FMUL.FTZ R159, R5, R159 ;  /* 0x0000009f059f7220 */ /* 0x000fe20000410000 */
[----:B------:R-:W-:Y:S01]  /*e1c0*/  IADD3 R9, R9, R12, RZ ;  /* 0x0000000c09097210 */ /* 0x000fe20007ffe0ff */
[----:B------:R-:W-:Y:S01]  /*e1d0*/  FMUL.FTZ R158, R5, R158 ;  /* 0x0000009e059e7220 */ /* 0x000fe20000410000 */
[----:B------:R-:W-:Y:S01]  /*e1e0*/  F2FP.PACK_AB R162, R163, R162 ;  /* 0x000000a2a3a2723e */ /* 0x000fe200000000ff */
[----:B------:R-:W-:Y:S01]  /*e1f0*/  FMUL.FTZ R152, R4, R152 ;  /* 0x0000009804987220 */ /* 0x000fe20000410000 */
[----:B------:R-:W-:Y:S01]  /*e200*/  IADD3 R15, R8, R13, RZ ;  /* 0x0000000d080f7210 */ /* 0x000fe20007ffe0ff */
[C---:B------:R-:W-:Y:S01]  /*e210*/  FMUL.FTZ R153, R4.reuse, R153 ;  /* 0x0000009904997220 */ /* 0x040fe20000410000 */
[----:B------:R-:W-:Y:S01]  /*e220*/  F2FP.PACK_AB R158, R159, R158 ;  /* 0x0000009e9f9e723e */ /* 0x000fe200000000ff */
[C---:B------:R-:W-:Y:S01]  /*e230*/  FMUL.FTZ R155, R5.reuse, R155 ;  /* 0x0000009b059b7220 */ /* 0x040fe20000410000 */
[----:B------:R-:W-:Y:S01]  /*e240*/  STS [R8], R160 ;  /* 0x000000a008007388 */ /* 0x000fe20000000800 */
[----:B------:R-:W-:Y:S01]  /*e250*/  FMUL.FTZ R154, R5, R154 ;  /* 0x0000009a059a7220 */ /* 0x000fe20000410000 */
[----:B------:R-:W-:Y:S01]  /*e260*/  F2FP.PACK_AB R152, R153, R152 ;  /* 0x000000989998723e */ /* 0x000fe200000000ff */
[C---:B------:R-:W-:Y:S01]  /*e270*/  FMUL.FTZ R148, R4.reuse, R148 ;  /* 0x0000009404947220 */ /* 0x040fe20000410000 */
[----:B------:R-:W-:Y:S01]  /*e280*/  STS [R8+0x400], R162 ;  /* 0x000400a208007388 */ /* 0x000fe20000000800 */
[C---:B------:R-:W-:Y:S01]  /*e290*/  FMUL.FTZ R149, R4.reuse, R149 ;  /* 0x0000009504957220 */ /* 0x040fe20000410000 */
[----:B------:R-:W-:Y:S01]  /*e2a0*/  F2FP.PACK_AB R154, R155, R154 ;  /* 0x0000009a9b9a723e */ /* 0x000fe200000000ff */
[----:B------:R-:W-:Y:S01]  /*e2b0*/  FMUL.FTZ R151, R5, R151 ;  /* 0x0000009705977220 */ /* 0x000fe20000410000 */
[----:B------:R-:W-:Y:S01]  /*e2c0*/  IADD3 R16, R13, R12, RZ ;  /* 0x0000000c0d107210 */ /* 0x000fe20007ffe0ff */
[----:B------:R-:W-:Y:S01]  /*e2d0*/  FMUL.FTZ R150, R5, R150 ;  /* 0x0000009605967220 */ /* 0x000fe20000410000 */
[----:B------:R-:W-:Y:S01]  /*e2e0*/  F2FP.PACK_AB R148, R149, R148 ;  /* 0x000000949594723e */ /* 0x000fe200000000ff */
[C---:B------:R-:W-:Y:S01]  /*e2f0*/  FMUL.FTZ R144, R4.reuse, R144 ;  /* 0x0000009004907220 */ /* 0x040fe20000410000 */
[----:B------:R-:W-:Y:S01]  /*e300*/  STS [R12], R156 ;  /* 0x0000009c0c007388 */ /* 0x000fe20000000800 */
[C---:B------:R-:W-:Y:S01]  /*e310*/  FMUL.FTZ R145, R4.reuse, R145 ;  /* 0x0000009104917220 */ /* 0x040fe20000410000 */
[----:B------:R-:W-:Y:S01]  /*e320*/  F2FP.PACK_AB R150, R151, R150 ;  /* 0x000000969796723e */ /* 0x000fe200000000ff */
[C---:B------:R-:W-:Y:S01]  /*e330*/  FMUL.FTZ R147, R5.reuse, R147 ;  /* 0x0000009305937220 */ /* 0x040fe20000410000 */
[----:B------:R-:W-:Y:S01]  /*e340*/  STS [R12+0x400], R158 ;  /* 0x0004009e0c007388 */ /* 0x000fe20000000800 */
        /* <DEDUP_REMOVED lines=191> */
[----:B------:R1:W-:Y:S01]  /*ef40*/  STS [R8+0x6400], R102 ;  /* 0x0064006608007388 */ /* 0x0003e20000000800 */
        /* <DEDUP_REMOVED lines=21> */
[----:B------:R-:W-:Y:S01]  /*f0a0*/  ISETP.NE.AND P0, PT, RZ, UR4, PT ;  /* 0x00000004ff007c0c */ /* 0x000fe2000bf05270 */
[----:B------:R-:W-:Y:S01]  /*f0b0*/  FMUL.FTZ R4, R4, R129 ;  /* 0x0000008104047220 */ /* 0x000fe20000410000 */
[----:B------:R-:W-:Y:S01]  /*f0c0*/  F2FP.PACK_AB R126, R127, R126 ;  /* 0x0000007e7f7e723e */ /* 0x000fe200000000ff */
[----:B------:R-:W-:Y:S01]  /*f0d0*/  FMUL.FTZ R5, R5, R130 ;  /* 0x0000008205057220 */ /* 0x000fe20000410000 */
[----:B------:R2:W-:Y:S01]  /*f0e0*/  STS [R9+0x6400], R114 ;  /* 0x0064007209007388 */ /* 0x0005e20000000800 */
[----:B-1----:R-:W1:Y:S01]  /*f0f0*/  @P4 MUFU.LG2 R8, R2 ;  /* 0x0000000200084308 */ /* 0x002e620000000c00 */
[----:B------:R-:W-:-:S02]  /*f100*/  F2FP.PACK_AB R4, R4, R128 ;  /* 0x000000800404723e */ /* 0x000fc400000000ff */
[----:B------:R-:W-:Y:S01]  /*f110*/  F2FP.PACK_AB R5, R131, R5 ;  /* 0x000000058305723e */ /* 0x000fe200000000ff */
[----:B------:R3:W-:Y:S04]  /*f120*/  STS [R15+0x6000], R116 ;  /* 0x006000740f007388 */ /* 0x0007e80000000800 */
[----:B------:R3:W-:Y:S04]  /*f130*/  STS [R15+0x6400], R118 ;  /* 0x006400760f007388 */ /* 0x0007e80000000800 */
[----:B------:R3:W-:Y:S04]  /*f140*/  STS [R16+0x6000], R120 ;  /* 0x0060007810007388 */ /* 0x0007e80000000800 */
[----:B------:R3:W-:Y:S01]  /*f150*/  STS [R16+0x6400], R122 ;  /* 0x0064007a10007388 */ /* 0x0007e20000000800 */
[----:B-1----:R-:W-:Y:S01]  /*f160*/  @P4 FMUL.FTZ R8, R8, 0.69314718246459960938 ;  /* 0x3f31721808084820 */ /* 0x002fe20000410000 */
[----:B------:R-:W-:-:S02]  /*f170*/  MOV R2, 0x7f800000 ;  /* 0x7f80000000027802 */ /* 0x000fc40000000f00 */
[----:B------:R3:W-:Y:S04]  /*f180*/  STS [R17+0x6000], R124 ;  /* 0x0060007c11007388 */ /* 0x0007e80000000800 */
[----:B------:R3:W-:Y:S01]  /*f190*/  STS [R17+0x6400], R126 ;  /* 0x0064007e11007388 */ /* 0x0007e20000000800 */
[----:B--2---:R-:W1:Y:S03]  /*f1a0*/  @P3 MUFU.LG2 R9, R0 ;  /* 0x0000000000093308 */ /* 0x004e660000000c00 */
[----:B------:R3:W-:Y:S04]  /*f1b0*/  STS [R13+0x6000], R4 ;  /* 0x006000040d007388 */ /* 0x0007e80000000800 */
[----:B------:R3:W-:Y:S01]  /*f1c0*/  STS [R13+0x6400], R5 ;  /* 0x006400050d007388 */ /* 0x0007e20000000800 */
[----:B-1----:R-:W-:Y:S01]  /*f1d0*/  @P3 FMUL.FTZ R9, R9, 0.69314718246459960938 ;  /* 0x3f31721809093820 */ /* 0x002fe20000410000 */
[----:B------:R-:W-:Y:S01]  /*f1e0*/  MOV R0, 0x7f800000 ;  /* 0x7f80000000007802 */ /* 0x000fe20000000f00 */
[----:B------:R-:W-:-:S02]  /*f1f0*/  @P4 FFMA.FTZ R0, R164, c[0x0][0x238], R8 ;  /* 0x00008e00a4004a23 */ /* 0x000fc40000010008 */
[----:B------:R-:W-:Y:S01]  /*f200*/  @P3 FFMA.FTZ R2, R3, c[0x0][0x238], R9 ;  /* 0x00008e0003023a23 */ /* 0x000fe20000010009 */
[----:B------:R-:W-:Y:S05]  /*f210*/  @!P0 BRA `(.L_x_4079) ;  /* 0x0000009000008947 */ /* 0x000fea0003800000 */
[----:B------:R-:W1:Y:S01]  /*f220*/  S2UR UR6, SR_CTAID.Y ;  /* 0x00000000000679c3 */ /* 0x000e620000002600 */
[----:B------:R-:W-:Y:S02]  /*f230*/  ULDC UR4, c[0x0][0x214] ;  /* 0x0000850000047ab9 */ /* 0x000fe40000000800 */
[----:B------:R-:W-:Y:S02]  /*f240*/  UISETP.NE.AND UP0, UPT, UR28, -0x1, UPT ;  /* 0xffffffff1c00788c */ /* 0x000fe4000bf05270 */
[----:B------:R-:W-:-:S03]  /*f250*/  ULDC UR8, c[0x0][0x234] ;  /* 0x00008d0000087ab9 */ /* 0x000fc60000000800 */
[----:B------:R-:W2:Y:S01]  /*f260*/  S2UR UR7, SR_CTAID.Z ;  /* 0x00000000000779c3 */ /* 0x000ea20000002700 */
[----:B-1----:R-:W-:-:S04]  /*f270*/  UIMAD UR4, UR6, UR4, URZ ;  /* 0x00000004060472a4 */ /* 0x002fc8000f8e023f */
[----:B------:R-:W-:-:S04]  /*f280*/  USEL UR4, UR4, UR28, !UP0 ;  /* 0x0000001c04047287 */ /* 0x000fc8000c000000 */
[----:B--2---:R-:W-:Y:S01]  /*f290*/  UIMAD UR8, UR7, UR8, UR4 ;  /* 0x00000008070872a4 */ /* 0x004fe2000f8e0204 */
[----:B------:R-:W-:Y:S05]  /*f2a0*/  BRA `(.L_x_4080) ;  /* 0x0000006000007947 */ /* 0x000fea0003800000 */
.L_x_4079:
[----:B------:R-:W1:Y:S01]  /*f2b0*/  S2UR UR7, SR_CTAID.Z ;  /* 0x00000000000779c3 */ /* 0x000e620000002700 */
[----:B------:R-:W-:Y:S02]  /*f2c0*/  ULDC UR4, c[0x0][0x1c0] ;  /* 0x0000700000047ab9 */ /* 0x000fe40000000800 */
[----:B------:R-:W-:-:S05]  /*f2d0*/  ULDC UR8, c[0x0][0x214] ;  /* 0x0000850000087ab9 */ /* 0x000fca0000000800 */
[----:B------:R-:W1:Y:S02]  /*f2e0*/  S2UR UR6, SR_CTAID.Y ;  /* 0x00000000000679c3 */ /* 0x000e640000002600 */
[----:B-1----:R-:W-:-:S04]  /*f2f0*/  UIMAD UR4, UR6, UR4, UR7 ;  /* 0x00000004060472a4 */ /* 0x002fc8000f8e0207 */
[----:B------:R-:W-:Y:S02]  /*f300*/  UIMAD UR8, UR4, UR8, URZ ;  /* 0x00000008040872a4 */ /* 0x000fe4000f8e023f */
.L_x_4080:
[----:B------:R-:W-:Y:S01]  /*f310*/  BAR.SYNC.DEFER_BLOCKING 0x0 ;  /* 0x0000000000007b1d */ /* 0x000fe20000010000 */
[----:B---3--:R-:W-:Y:S01]  /*f320*/  LOP3.LUT R5, R10, 0xffffffe0, RZ, 0xc0, !PT ;  /* 0xffffffe00a057812 */ /* 0x008fe200078ec0ff */
[----:B------:R-:W-:Y:S01]  /*f330*/  USHF.R.S32.HI UR10, URZ, 0x1f, UR6 ;  /* 0x0000001f3f0a7899 */ /* 0x000fe20008011406 */
[----:B------:R-:W-:Y:S01]  /*f340*/  SHF.R.S32.HI R9, RZ, 0x1f, R11 ;  /* 0x0000001fff097819 */ /* 0x000fe2000001140b */
[----:B------:R-:W-:Y:S02]  /*f350*/  UISETP.NE.AND UP0, UPT, UR28, -0x1, UPT ;  /* 0xffffffff1c00788c */ /* 0x000fe4000bf05270 */
[----:B------:R-:W1:Y:S01]  /*f360*/  S2R R3, SR_TID.X ;  /* 0x0000000000037919 */ /* 0x000e620000002100 */
[----:B------:R-:W-:Y:S01]  /*f370*/  IMAD.IADD R4, R6, 0x1, -R5 ;  /* 0x0000000106047824 */ /* 0x000fe200078e0a05 */
[----:B------:R-:W-:Y:S01]  /*f380*/  ULDC.64 UR4, c[0x0][0x1e8] ;  /* 0x00007a0000047ab9 */ /* 0x000fe20000000a00 */
[----:B------:R-:W-:Y:S01]  /*f390*/  LEA.HI R9, R9, R11, RZ, 0x2 ;  /* 0x0000000b09097211 */ /* 0x000fe200078f10ff */
[----:B------:R-:W-:Y:S01]  /*f3a0*/  UIMAD.WIDE.U32 UR12, UR28, UR4, URZ ;  /* 0x000000041c0c72a5 */ /* 0x000fe2000f8e003f */
[----:B------:R-:W-:Y:S01]  /*f3b0*/  BSSY B0, `(.L_x_4081) ;  /* 0x0000030000007945 */ /* 0x000fe20003800000 */
[----:B------:R-:W-:-:S02]  /*f3c0*/  LOP3.LUT P0, RZ, R4, 0x3, RZ, 0xc0, !PT ;  /* 0x0000000304ff7812 */ /* 0x000fc4000780c0ff */
[----:B------:R-:W-:Y:S01]  /*f3d0*/  UIMAD UR9, UR28, UR5, UR13 ;  /* 0x000000051c0972a4 */ /* 0x000fe2000f8e020d */
[----:B------:R-:W-:Y:S02]  /*f3e0*/  LOP3.LUT R9, R9, 0xffffffc, RZ, 0xc0, !PT ;  /* 0x0ffffffc09097812 */ /* 0x000fe400078ec0ff */
[----:B------:R-:W-:Y:S02]  /*f3f0*/  ULDC.64 UR4, c[0x0][0x1e0] ;  /* 0x0000780000047ab9 */ /* 0x000fe40000000a00 */
[----:B------:R-:W-:Y:S01]  /*f400*/  UIMAD UR10, UR10, UR4, URZ ;  /* 0x000000040a0a72a4 */ /* 0x000fe2000f8e023f */
[----:B------:R-:W-:Y:S01]  /*f410*/  IMAD.IADD R9, R11, 0x1, -R9 ;  /* 0x000000010b097824 */ /* 0x000fe200078e0a09 */
[----:B------:R-:W-:Y:S02]  /*f420*/  UIMAD.WIDE.U32 UR14, UR6, UR4, URZ ;  /* 0x00000004060e72a5 */ /* 0x000fe4000f8e003f */
[----:B------:R-:W-:Y:S01]  /*f430*/  UIMAD UR5, UR6, UR5, UR10 ;  /* 0x00000005060572a4 */ /* 0x000fe2000f8e020a */
[----:B------:R2:W3:Y:S01]  /*f440*/  LDS.128 R68, [R242] ;  /* 0x00000000f2447984 */ /* 0x0004e20000000c00 */
[----:B------:R-:W-:-:S02]  /*f450*/  USEL UR12, UR14, UR12, !UP0 ;  /* 0x0000000c0e0c7287 */ /* 0x000fc4000c000000 */
[----:B------:R-:W-:Y:S01]  /*f460*/  @!UP0 UIADD3 UR9, UR15, UR5, URZ ;  /* 0x000000050f098290 */ /* 0x000fe2000fffe03f */
[----:B------:R2:W4:Y:S01]  /*f470*/  LDS.128 R64, [R242+0x800] ;  /* 0x00080000f2407984 */ /* 0x0005220000000c00 */
[----:B-1----:R-:W-:-:S03]  /*f480*/  SHF.R.S32.HI R8, RZ, 0x1f, R3 ;  /* 0x0000001fff087819 */ /* 0x002fc60000011403 */
[----:B------:R2:W1:Y:S01]  /*f490*/  LDS.128 R60, [R242+0x1000] ;  /* 0x00100000f23c7984 */ /* 0x0004620000000c00 */
        /* <DEDUP_REMOVED lines=33> */
.L_x_4082:
[----:B---34-:R-:W-:Y:S05]  /*f6b0*/  BSYNC B0 ;  /* 0x0000000000007941 */ /* 0x018fea0003800000 */
.L_x_4081:
        /* <DEDUP_REMOVED lines=40> */
.L_x_4084:
[----:B------:R-:W-:Y:S05]  /*f940*/  BSYNC B0 ;  /* 0x0000000000007941 */ /* 0x000fea0003800000 */
.L_x_4083:
        /* <DEDUP_REMOVED lines=22> */
.L_x_4086:
[----:B------:R-:W-:Y:S05]  /*fab0*/  BSYNC B0 ;  /* 0x0000000000007941 */ /* 0x000fea0003800000 */
.L_x_4085:
        /* <DEDUP_REMOVED lines=22> */
.L_x_4088:
[----:B------:R-:W-:Y:S05]  /*fc20*/  BSYNC B0 ;  /* 0x0000000000007941 */ /* 0x000fea0003800000 */
.L_x_4087:
        /* <DEDUP_REMOVED lines=23> */
.L_x_4089:
        /* <DEDUP_REMOVED lines=14> */
.L_x_8799:


//--------------------- .text._ZN5flash24flash_fwd_splitkv_kernelI23Flash_fwd_kernel_traitsILi256ELi64ELi64ELi4ELb0ELb0EN7cutlass6half_tE19Flash_kernel_traitsILi256ELi64ELi64ELi4ES3_EELb0ELb0ELb0ELb0ELb1ELb0ELb0ELb1EEEvNS_16Flash_fwd_paramsE --------------------------
	.section	.text._ZN5flash24flash_fwd_splitkv_kernelI23Flash_fwd_kernel_traitsILi256ELi64ELi64ELi4ELb0ELb0EN7cutlass6half_tE19Flash_kernel_traitsILi256ELi64ELi64ELi4ES3_EELb0ELb0ELb0ELb0ELb1ELb0ELb0ELb1EEEvNS_16Flash_fwd_paramsE,"ax",@progbits
	.sectioninfo	@"SHI_REGISTERS=253"
	.align	128
        .global         _ZN5flash24flash_fwd_splitkv_kernelI23Flash_fwd_kernel_traitsILi256ELi64ELi64ELi4ELb0ELb0EN7cutlass6half_tE19Flash_kernel_traitsILi256ELi64ELi64ELi4ES3_EELb0ELb0ELb0ELb0ELb1ELb0ELb0ELb1EEEvNS_16Flash_fwd_paramsE
        .type           _ZN5flash24flash_fwd_splitkv_kernelI23Flash_fwd_kernel_traitsILi256ELi64ELi64ELi4ELb0ELb0EN7cutlass6half_tE19Flash_kernel_traitsILi256ELi64ELi64ELi4ES3_EELb0ELb0ELb0ELb0ELb1ELb0ELb0ELb1EEEvNS_16Flash_fwd_paramsE,@function
        .size           _ZN5flash24flash_fwd_splitkv_kernelI23Flash_fwd_kernel_traitsILi256ELi64ELi64ELi4ELb0ELb0EN7cutlass6half_tE19Flash_kernel_traitsILi256ELi64ELi64ELi4ES3_EELb0ELb0ELb0ELb0ELb1ELb0ELb0ELb1EEEvNS_16Flash_fwd_paramsE,(.L_x_8800 - _ZN5flash24flash_fwd_splitkv_kernelI23Flash_fwd_kernel_traitsILi256ELi64ELi64ELi4ELb0ELb0EN7cutlass6half_tE19Flash_kernel_traitsILi256ELi64ELi64ELi4ES3_EELb0ELb0ELb0ELb0ELb1ELb0ELb0ELb1EEEvNS_16Flash_fwd_paramsE)
        .other          _ZN5flash24flash_fwd_splitkv_kernelI23Flash_fwd_kernel_traitsILi256ELi64ELi64ELi4ELb0ELb0EN7cutlass6half_tE19Flash_kernel_traitsILi256ELi64ELi64ELi4ES3_EELb0ELb0ELb0ELb0ELb1ELb0ELb0ELb1EEEvNS_16Flash_fwd_paramsE,@"STO_CUDA_ENTRY STV_DEFAULT"
_ZN5flash24flash_fwd_splitkv_kernelI23Flash_fwd_kernel_traitsILi256ELi64ELi64ELi4ELb0ELb0EN7cutlass6half_tE19Flash_kernel_traitsILi256ELi64ELi64ELi4ES3_EELb0ELb0ELb0ELb0ELb1ELb0ELb0ELb1EEEvNS_16Flash_fwd_paramsE:
.text._ZN5flash24flash_fwd_splitkv_kernelI23Flash_fwd_kernel_traitsILi256ELi64ELi64ELi4ELb0ELb0EN7cutlass6half_tE19Flash_kernel_traitsILi256ELi64ELi64ELi4ES3_EELb0ELb0ELb0ELb0ELb1ELb0ELb0ELb1EEEvNS_16Flash_fwd_paramsE:
[----:B------:R-:W-:Y:S02]  /*0000*/  MOV R1, c[0x0][0x28] ;  /* 0x00000a0000017a02 */ /* 0x000fe40000000f00 */
[----:B------:R-:W1:Y:S01]  /*0010*/  LDC.U8 R2, c[0x0][0x312] ;  /* 0x0000c480ff027b82 */ /* 0x000e620000000000 */
[----:B------:R-:W2:Y:S01]  /*0020*/  S2R R0, SR_CTAID.Y ;  /* 0x0000000000007919 */ /* 0x000ea20000002600 */
[----:B------:R-:W-:Y:S01]  /*0030*/  ISETP.NE.U32.AND P1, PT, RZ, c[0x0][0x240], PT ;  /* 0x00009000ff007a0c */ /* 0x000fe20003f25070 */
[----:B------:R-:W-:Y:S01]  /*0040*/  IMAD.MOV.U32 R109, RZ, RZ, 0x4 ;  /* 0x00000004ff6d7424 */ /* 0x000fe200078e00ff */
[----:B------:R-:W-:Y:S01]  /*0050*/  ISETP.NE.U32.AND P5, PT, RZ, c[0x0][0x250], PT ;  /* 0x00009400ff007a0c */ /* 0x000fe20003fa5070 */
[----:B------:R-:W-:Y:S01]  /*0060*/  IMAD.MOV.U32 R239, RZ, RZ, -0x1 ;  /* 0xffffffffffef7424 */ /* 0x000fe200078e00ff */
[----:B------:R-:W-:Y:S01]  /*0070*/  ISETP.NE.AND.EX P1, PT, RZ, c[0x0][0x244], PT, P1 ;  /* 0x00009100ff007a0c */ /* 0x000fe20003f25310 */
[----:B------:R-:W-:Y:S01]  /*0080*/  ULDC.64 UR6, c[0x0][0x118] ;  /* 0x0000460000067ab9 */ /* 0x000fe20000000a00 */
[----:B------:R-:W-:Y:S01]  /*0090*/  ISETP.NE.AND.EX P5, PT, RZ, c[0x0][0x254], PT, P5 ;  /* 0x00009500ff007a0c */ /* 0x000fe20003fa5350 */
[----:B------:R-:W-:Y:S01]  /*00a0*/  IMAD.MOV.U32 R4, RZ, RZ, RZ ;  /* 0x000000ffff047224 */ /* 0x000fe200078e00ff */
[----:B------:R-:W-:-:S02]  /*00b0*/  ISETP.EQ.U32.AND P0, PT, RZ, c[0x0][0x248], PT ;  /* 0x00009200ff007a0c */ /* 0x000fc40003f02070 */
[----:B-1----:R-:W-:Y:S01]  /*00c0*/  ISETP.NE.AND P2, PT, R2, RZ, PT ;  /* 0x000000ff0200720c */ /* 0x002fe20003f45270 */
[----:B--2---:R-:W-:-:S03]  /*00d0*/  IMAD.WIDE R2, R0, R109, c[0x0][0x240] ;  /* 0x0000900000027625 */ /* 0x004fc600078e026d */
[----:B------:R-:W-:Y:S01]  /*00e0*/  ISETP.EQ.OR.EX P0, PT, RZ, c[0x0][0x24c], !P2, P0 ;  /* 0x00009300ff007a0c */ /* 0x000fe20005702700 */
[CC--:B------:R-:W-:Y:S02]  /*00f0*/  IMAD.WIDE R142, R0.reuse, R109.reuse, c[0x0][0x250] ;  /* 0x00009400008e7625 */ /* 0x0c0fe400078e026d */
[----:B------:R-:W2:Y:S04]  /*0100*/  @P1 LDG.E R239, [R2.64] ;  /* 0x0000000602ef1981 */ /* 0x000ea8000c1e1900 */
[----:B------:R-:W2:Y:S01]  /*0110*/  @P1 LDG.E R238, [R2.64+0x4] ;  /* 0x0000040602ee1981 */ /* 0x000ea2000c1e1900 */
[----:B------:R-:W-:Y:S02]  /*0120*/  IMAD.MOV.U32 R13, RZ, RZ, -0x1 ;  /* 0xffffffffff0d7424 */ /* 0x000fe400078e00ff */
[----:B------:R-:W-:Y:S01]  /*0130*/  IMAD.WIDE R8, R0, R109, c[0x0][0x248] ;  /* 0x0000920000087625 */ /* 0x000fe200078e026d */
[----:B------:R1:W5:Y:S04]  /*0140*/  @P5 LDG.E R4, [R142.64] ;  /* 0x000000068e045981 */ /* 0x000368000c1e1900 */
[----:B------:R1:W5:Y:S01]  /*0150*/  @!P0 LDG.E R13, [R8.64] ;  /* 0x00000006080d8981 */ /* 0x000362000c1e1900 */
[----:B------:R-:W-:-:S02]  /*0160*/  ISETP.NE.U32.AND P0, PT, RZ, c[0x0][0x248], PT ;  /* 0x00009200ff007a0c */ /* 0x000fc40003f05070 */
[----:B------:R-:W-:Y:S01]  /*0170*/  MOV R15, R0 ;  /* 0x00000000000f7202 */ /* 0x000fe20000000f00 */
[----:B------:R-:W3:Y:S01]  /*0180*/  S2R R19, SR_CTAID.X ;  /* 0x0000000000137919 */ /* 0x000ee20000002500 */
[----:B------:R-:W-:Y:S02]  /*0190*/  ISETP.NE.AND.EX P0, PT, RZ, c[0x0][0x24c], PT, P0 ;  /* 0x00009300ff007a0c */ /* 0x000fe40003f05300 */
[--C-:B------:R-:W-:Y:S01]  /*01a0*/  SHF.R.S32.HI R5, RZ, 0x1f, R15.reuse ;  /* 0x0000001fff057819 */ /* 0x100fe2000001140f */
[----:B------:R-:W4:Y:S01]  /*01b0*/  S2R R136, SR_CTAID.Z ;  /* 0x0000000000887919 */ /* 0x000f220000002700 */
[----:B------:R-:W-:-:S03]  /*01c0*/  IMAD.MOV.U32 R7, RZ, RZ, R15 ;  /* 0x000000ffff077224 */ /* 0x000fc600078e000f */
[----:B------:R-:W1:Y:S01]  /*01d0*/  S2R R56, SR_TID.X ;  /* 0x0000000000387919 */ /* 0x000e620000002100 */
[----:B--2---:R-:W-:Y:S01]  /*01e0*/  @P1 IMAD.IADD R238, R238, 0x1, -R239 ;  /* 0x00000001eeee1824 */ /* 0x004fe200078e0aef */
[----:B------:R-:W-:-:S04]  /*01f0*/  @!P1 MOV R238, c[0x0][0x214] ;  /* 0x0000850000ee9a02 */ /* 0x000fc80000000f00 */
[----:B------:R-:W-:Y:S05]  /*0200*/  @!P0 BRA `(.L_x_4090) ;  /* 0x0000004000008947 */ /* 0x000fea0003800000 */
[----:B-1-34-:R-:W2:Y:S02]  /*0210*/  @P2 LDG.E R2, [R8.64+0x4] ;  /* 0x0000040608022981 */ /* 0x01aea4000c1e1900 */
[----:B--2--5:R-:W-:-:S06]  /*0220*/  @P2 IADD3 R3, R2, -R13, RZ ;  /* 0x8000000d02032210 */ /* 0x024fcc0007ffe0ff */
[----:B------:R1:W5:Y:S01]  /*0230*/  @!P2 LDG.E R3, [R8.64] ;  /* 0x000000060803a981 */ /* 0x000362000c1e1900 */
[----:B------:R-:W-:Y:S05]  /*0240*/  BRA `(.L_x_4091) ;  /* 0x0000001000007947 */ /* 0x000fea0003800000 */
.L_x_4090:
[----:B-1-34-:R-:W-:Y:S02]  /*0250*/  MOV R3, c[0x0][0x218] ;  /* 0x0000860000037a02 */ /* 0x01afe40000000f00 */
.L_x_4091:
[----:B------:R-:W-:-:S04]  /*0260*/  ISETP.NE.U32.AND P2, PT, RZ, c[0x0][0x258], PT ;  /* 0x00009600ff007a0c */ /* 0x000fc80003f45070 */
[----:B------:R-:W-:-:S13]  /*0270*/  ISETP.NE.AND.EX P2, PT, RZ, c[0x0][0x25c], PT, P2 ;  /* 0x00009700ff007a0c */ /* 0x000fda0003f45320 */
[----:B-1----:R-:W-:-:S06]  /*0280*/  @P2 IMAD.WIDE R8, R0, R109, c[0x0][0x258] ;  /* 0x0000960000082625 */ /* 0x002fcc00078e026d */
[----:B------:R-:W2:Y:S01]  /*0290*/  @P2 LDG.E R9, [R8.64] ;  /* 0x0000000608092981 */ /* 0x000ea2000c1e1900 */
[----:B------:R-:W-:Y:S01]  /*02a0*/  IMAD.SHL.U32 R133, R19, 0x40, RZ ;  /* 0x0000004013857824 */ /* 0x000fe200078e00ff */
[----:B------:R-:W-:Y:S01]  /*02b0*/  @!P2 ISETP.NE.U32.AND P1, PT, RZ, c[0x0][0x268], PT ;  /* 0x00009a00ff00aa0c */ /* 0x000fe20003f25070 */
[----:B-----5:R-:W-:-:S03]  /*02c0*/  IMAD.IADD R90, R3, 0x1, -R4 ;  /* 0x00000001035a7824 */ /* 0x020fc600078e0a04 */
[----:B------:R-:W-:Y:S02]  /*02d0*/  ISETP.GT.AND P0, PT, R238, R133, PT ;  /* 0x00000085ee00720c */ /* 0x000fe40003f04270 */
[----:B------:R-:W-:-:S04]  /*02e0*/  @!P2 ISETP.NE.AND.EX P1, PT, RZ, c[0x0][0x26c], PT, P1 ;  /* 0x00009b00ff00aa0c */ /* 0x000fc80003f25310 */
[----:B------:R-:W-:Y:S01]  /*02f0*/  @!P2 SEL R3, RZ, c[0x0][0x21c], !P1 ;  /* 0x00008700ff03aa07 */ /* 0x000fe20004800000 */
[----:B--2---:R-:W-:-:S04]  /*0300*/  @P2 IMAD.IADD R58, R9, 0x1, -R4 ;  /* 0x00000001093a2824 */ /* 0x004fc800078e0a04 */
[----:B------:R-:W-:Y:S02]  /*0310*/  @!P2 IMAD.IADD R58, R90, 0x1, R3 ;  /* 0x000000015a3aa824 */ /* 0x000fe400078e0203 */
        /* <DEDUP_REMOVED lines=16> */
[----:B------:R-:W-:Y:S02]  /*0420*/  LEA.HI R2, R3, R56, RZ, 0x3 ;  /* 0x0000003803027211 */ /* 0x000fe400078f18ff */
[----:B------:R-:W-:Y:S02]  /*0430*/  SHF.R.S32.HI R0, RZ, 0x1f, R133 ;  /* 0x0000001fff007819 */ /* 0x000fe40000011485 */
[----:B------:R-:W-:Y:S02]  /*0440*/  LOP3.LUT R3, R2, 0x1ffffff8, RZ, 0xc0, !PT ;  /* 0x1ffffff802037812 */ /* 0x000fe400078ec0ff */
[----:B------:R-:W-:Y:S01]  /*0450*/  IADD3 R238, -R133, R238, RZ ;  /* 0x000000ee85ee7210 */ /* 0x000fe20007ffe1ff */
[----:B------:R-:W-:Y:S01]  /*0460*/  IMAD R0, R0, c[0x0][0x1e8], RZ ;  /* 0x00007a0000007a24 */ /* 0x000fe200078e02ff */
[----:B------:R-:W-:-:S02]  /*0470*/  IADD3 R4, -R3, R56, RZ ;  /* 0x0000003803047210 */ /* 0x000fc40007ffe1ff */
[----:B------:R-:W-:Y:S01]  /*0480*/  SHF.R.S32.HI R3, RZ, 0x1f, R136 ;  /* 0x0000001fff037819 */ /* 0x000fe20000011488 */
[----:B------:R-:W-:Y:S01]  /*0490*/  @!P0 IMAD R6, R5, c[0x0][0x1e0], RZ ;  /* 0x0000780005068a24 */ /* 0x000fe200078e02ff */
[----:B------:R-:W-:Y:S01]  /*04a0*/  SHF.L.U32 R4, R4, 0x3, RZ ;  /* 0x0000000304047819 */ /* 0x000fe200000006ff */
[----:B------:R-:W-:-:S03]  /*04b0*/  @!P0 IMAD.WIDE.U32 R10, R15, c[0x0][0x1e0], RZ ;  /* 0x000078000f0a8a25 */ /* 0x000fc600078e00ff */
[----:B------:R-:W-:Y:S01]  /*04c0*/  SHF.R.S32.HI R5, RZ, 0x1f, R4 ;  /* 0x0000001fff057819 */ /* 0x000fe20000011404 */
[----:B------:R-:W-:Y:S01]  /*04d0*/  @P0 IMAD.WIDE.U32 R8, R239, c[0x0][0x1e8], RZ ;  /* 0x00007a00ef080a25 */ /* 0x000fe200078e00ff */
[----:B------:R-:W-:-:S03]  /*04e0*/  @!P0 MOV R8, R10 ;  /* 0x0000000a00088202 */ /* 0x000fc60000000f00 */
[----:B------:R-:W-:Y:S02]  /*04f0*/  @!P0 IMAD R6, R15, c[0x0][0x1e4], R6 ;  /* 0x000079000f068a24 */ /* 0x000fe400078e0206 */
[----:B------:R-:W-:-:S04]  /*0500*/  IMAD.WIDE.U32 R4, R133, c[0x0][0x1e8], R4 ;  /* 0x00007a0085047a25 */ /* 0x000fc800078e0004 */
[----:B------:R-:W-:Y:S02]  /*0510*/  @P0 IMAD R239, R239, c[0x0][0x1ec], R9 ;  /* 0x00007b00efef0a24 */ /* 0x000fe400078e0209 */
[----:B------:R-:W-:Y:S01]  /*0520*/  @!P0 IMAD.IADD R239, R11, 0x1, R6 ;  /* 0x000000010bef8824 */ /* 0x000fe200078e0206 */
[----:B------:R-:W-:Y:S01]  /*0530*/  IADD3 R8, P0, R8, R4, RZ ;  /* 0x0000000408087210 */ /* 0x000fe20007f1e0ff */
[----:B------:R-:W-:Y:S02]  /*0540*/  IMAD R0, R133, c[0x0][0x1ec], R0 ;  /* 0x00007b0085007a24 */ /* 0x000fe400078e0200 */
[----:B------:R-:W-:Y:S01]  /*0550*/  IMAD R7, R3, c[0x0][0x1f0], RZ ;  /* 0x00007c0003077a24 */ /* 0x000fe200078e02ff */
[----:B------:R-:W-:Y:S02]  /*0560*/  SHF.R.S32.HI R3, RZ, 0x3, R2 ;  /* 0x00000003ff037819 */ /* 0x000fe40000011402 */
[----:B------:R-:W-:Y:S01]  /*0570*/  IADD3.X R9, R239, R5, R0, P0, !PT ;  /* 0x00000005ef097210 */ /* 0x000fe200007fe400 */
[----:B------:R-:W-:Y:S01]  /*0580*/  IMAD R0, R15, c[0x0][0x1c0], R136 ;  /* 0x000070000f007a24 */ /* 0x000fe200078e0288 */
[----:B------:R-:W-:Y:S01]  /*0590*/  ISETP.GE.AND P0, PT, R3, R238, PT ;  /* 0x000000ee0300720c */ /* 0x000fe20003f06270 */
[C---:B------:R-:W-:Y:S01]  /*05a0*/  IMAD R15, R136.reuse, c[0x0][0x1f4], R7 ;  /* 0x00007d00880f7a24 */ /* 0x040fe200078e0207 */
[----:B------:R-:W-:Y:S01]  /*05b0*/  SHF.R.S32.HI R7, RZ, 0x1f, R3 ;  /* 0x0000001fff077819 */ /* 0x000fe20000011403 */
[----:B------:R-:W-:-:S04]  /*05c0*/  IMAD.WIDE.U32 R136, R136, c[0x0][0x1f0], R8 ;  /* 0x00007c0088887a25 */ /* 0x000fc800078e0008 */
[----:B------:R-:W-:Y:S02]  /*05d0*/  IMAD R0, R0, c[0x0][0x214], R133 ;  /* 0x0000850000007a24 */ /* 0x000fe400078e0285 */
        /* <DEDUP_REMOVED lines=13> */
.L_x_4094:
[----:B------:R-:W-:Y:S05]  /*06b0*/  BSYNC B0 ;  /* 0x0000000000007941 */ /* 0x000fea0003800000 */
.L_x_4093:
        /* <DEDUP_REMOVED lines=18> */
.L_x_4096:
[----:B------:R-:W-:Y:S05]  /*07e0*/  BSYNC B0 ;  /* 0x0000000000007941 */ /* 0x000fea0003800000 */
.L_x_4095:
        /* <DEDUP_REMOVED lines=18> */
.L_x_4098:
[----:B------:R-:W-:Y:S05]  /*0910*/  BSYNC B0 ;  /* 0x0000000000007941 */ /* 0x000fea0003800000 */
.L_x_4097:
        /* <DEDUP_REMOVED lines=17> */
.L_x_4100:
[----:B------:R-:W-:Y:S05]  /*0a30*/  BSYNC B0 ;  /* 0x0000000000007941 */ /* 0x000fea0003800000 */
.L_x_4099:
[----:B------:R-:W-:-:S04]  /*0a40*/  LOP3.LUT P4, RZ, R56, 0x7, RZ, 0xc0, !PT ;  /* 0x0000000738ff7812 */ /* 0x000fc8000788c0ff */
[-C--:B------:R-:W-:Y:S02]  /*0a50*/  ISETP.GE.OR P3, PT, R3, R238.reuse, P4 ;  /* 0x000000ee0300720c */ /* 0x080fe40002766670 */
[-C--:B------:R-:W-:Y:S02]  /*0a60*/  ISETP.GE.OR P2, PT, R11, R238.reuse, P4 ;  /* 0x000000ee0b00720c */ /* 0x080fe40002746670 */
[-C--:B------:R-:W-:Y:S02]  /*0a70*/  ISETP.GE.OR P1, PT, R9, R238.reuse, P4 ;  /* 0x000000ee0900720c */ /* 0x080fe40002726670 */
[C---:B------:R-:W-:Y:S02]  /*0a80*/  IADD3 R3, P0, R0.reuse, R3, RZ ;  /* 0x0000000300037210 */ /* 0x040fe40007f1e0ff */
[----:B------:R-:W-:Y:S02]  /*0a90*/  ISETP.GE.OR P4, PT, R13, R238, P4 ;  /* 0x000000ee0d00720c */ /* 0x000fe40002786670 */
[----:B------:R-:W-:-:S02]  /*0aa0*/  LEA.HI.X.SX32 R0, R0, R7, 0x1, P0 ;  /* 0x0000000700007211 */ /* 0x000fc400000f0eff */
[----:B-1----:R-:W-:-:S03]  /*0ab0*/  LEA R4, P0, R3, c[0x0][0x200], 0x2 ;  /* 0x0000800003047a11 */ /* 0x002fc600078010ff */
[----:B------:R-:W-:Y:S01]  /*0ac0*/  @!P2 IMAD.MOV.U32 R2, RZ, RZ, 0x7f800000 ;  /* 0x7f800000ff02a424 */ /* 0x000fe200078e00ff */
[----:B------:R-:W-:Y:S01]  /*0ad0*/  LEA.HI.X R5, R3, c[0x0][0x204], R0, 0x2, P0 ;  /* 0x0000810003057a11 */ /* 0x000fe200000f1400 */
[----:B------:R-:W-:Y:S02]  /*0ae0*/  @!P3 IMAD.MOV.U32 R3, RZ, RZ, 0x7f800000 ;  /* 0x7f800000ff03b424 */ /* 0x000fe400078e00ff */
[----:B------:R-:W-:Y:S02]  /*0af0*/  @!P1 IMAD.MOV.U32 R0, RZ, RZ, 0x7f800000 ;  /* 0x7f800000ff009424 */ /* 0x000fe400078e00ff */
[----:B------:R1:W-:Y:S04]  /*0b00*/  @!P2 STG.E [R4.64+0x40], R2 ;  /* 0x000040020400a986 */ /* 0x0003e8000c101906 */
[----:B------:R1:W-:Y:S04]  /*0b10*/  @!P3 STG.E [R4.64], R3 ;  /* 0x000000030400b986 */ /* 0x0003e8000c101906 */
[----:B------:R1:W-:Y:S01]  /*0b20*/  @!P1 STG.E [R4.64+0x80], R0 ;  /* 0x0000800004009986 */ /* 0x0003e2000c101906 */
[----:B------:R-:W-:Y:S05]  /*0b30*/  @P4 EXIT ;  /* 0x000000000000494d */ /* 0x000fea0003800000 */
[----:B-1----:R-:W-:-:S05]  /*0b40*/  MOV R3, 0x7f800000 ;  /* 0x7f80000000037802 */ /* 0x002fca0000000f00 */
[----:B------:R-:W-:Y:S01]  /*0b50*/  STG.E [R4.64+0xc0], R3 ;  /* 0x0000c00304007986 */ /* 0x000fe2000c101906 */
[----:B------:R-:W-:Y:S05]  /*0b60*/  EXIT ;  /* 0x000000000000794d */ /* 0x000fea0003800000 */
.L_x_4092:
[----:B------:R-:W-:Y:S02]  /*0b70*/  ISETP.NE.U32.AND P0, PT, RZ, c[0x0][0x2b8], PT ;  /* 0x0000ae00ff007a0c */ /* 0x000fe40003f05070 */
[----:B------:R-:W-:Y:S02]  /*0b80*/  ISETP.NE.U32.AND P1, PT, RZ, c[0x0][0x2c0], PT ;  /* 0x0000b000ff007a0c */ /* 0x000fe40003f25070 */
[----:B------:R-:W-:Y:S02]  /*0b90*/  ISETP.NE.AND.EX P0, PT, RZ, c[0x0][0x2bc], PT, P0 ;  /* 0x0000af00ff007a0c */ /* 0x000fe40003f05300 */
[----:B------:R-:W-:-:S11]  /*0ba0*/  ISETP.NE.AND.EX P1, PT, RZ, c[0x0][0x2c4], PT, P1 ;  /* 0x0000b100ff007a0c */ /* 0x000fd60003f25310 */
[----:B------:R-:W-:-:S04]  /*0bb0*/  @P0 IMAD.WIDE R8, R0, R109, c[0x0][0x2b8] ;  /* 0x0000ae0000080625 */ /* 0x000fc800078e026d */
[----:B------:R-:W-:Y:S01]  /*0bc0*/  @P1 IMAD R0, R5, c[0x0][0x2c8], RZ ;  /* 0x0000b20005001a24 */ /* 0x000fe200078e02ff */
[----:B------:R-:W-:Y:S01]  /*0bd0*/  CS2R R240, SRZ ;  /* 0x0000000000f07805 */ /* 0x000fe2000001ff00 */
[C---:B------:R-:W-:Y:S01]  /*0be0*/  @P1 IMAD.WIDE.U32 R2, R7.reuse, c[0x0][0x2c8], RZ ;  /* 0x0000b20007021a25 */ /* 0x040fe200078e00ff */
[----:B------:R1:W5:Y:S01]  /*0bf0*/  @P0 LDG.E R15, [R8.64] ;  /* 0x00000006080f0981 */ /* 0x000362000c1e1900 */
[----:B------:R-:W-:Y:S02]  /*0c00*/  PLOP3.LUT P3, PT, PT, PT, PT, 0x8, 0x0 ;  /* 0x000000000000781c */ /* 0x000fe40003f6e170 */
[----:B------:R-:W-:Y:S01]  /*0c10*/  @P1 IMAD R0, R7, c[0x0][0x2cc], R0 ;  /* 0x0000b30007001a24 */ /* 0x000fe200078e0200 */
[----:B------:R-:W-:-:S03]  /*0c20*/  @P1 LEA R240, P0, R2, c[0x0][0x2c0], 0x2 ;  /* 0x0000b00002f01a11 */ /* 0x000fc600078010ff */
[----:B------:R-:W-:-:S05]  /*0c30*/  @P1 IMAD.IADD R0, R3, 0x1, R0 ;  /* 0x0000000103001824 */ /* 0x000fca00078e0200 */
[----:B------:R-:W-:-:S04]  /*0c40*/  @P1 SHF.L.U64.HI R0, R2, 0x2, R0 ;  /* 0x0000000202001819 */ /* 0x000fc80000010200 */
[----:B------:R-:W-:Y:S02]  /*0c50*/  @P1 IADD3.X R241, R0, c[0x0][0x2c4], RZ, P0, !PT ;  /* 0x0000b10000f11a10 */ /* 0x000fe400007fe4ff */
[----:B------:R-:W-:-:S04]  /*0c60*/  @P1 ISETP.NE.U32.AND P0, PT, R240, RZ, PT ;  /* 0x000000fff000120c */ /* 0x000fc80003f05070 */
[----:B------:R-:W-:-:S13]  /*0c70*/  @P1 ISETP.NE.AND.EX P3, PT, R241, RZ, PT, P0 ;  /* 0x000000fff100120c */ /* 0x000fda0003f65300 */
[----:B------:R-:W-:Y:S05]  /*0c80*/  @!P3 BRA `(.L_x_4101) ;  /* 0x000004a00000b947 */ /* 0x000fea0003800000 */
[----:B-1----:R-:W-:Y:S02]  /*0c90*/  IABS R2, c[0x0][0x2d0] ;  /* 0x0000b40000027a13 */ /* 0x002fe40000000000 */
[----:B------:R-:W-:Y:S02]  /*0ca0*/  LEA R11, R165, 0xffffffc0, 0x6 ;  /* 0xffffffc0a50b7811 */ /* 0x000fe400078e30ff */
[----:B------:R-:W1:Y:S08]  /*0cb0*/  I2F.RP R4, R2 ;  /* 0x0000000200047306 */ /* 0x000e700000209400 */
[----:B-1----:R-:W1:Y:S02]  /*0cc0*/  MUFU.RCP R8, R4 ;  /* 0x0000000400087308 */ /* 0x002e640000001000 */
[----:B-1----:R-:W-:-:S06]  /*0cd0*/  IADD3 R8, R8, 0xffffffe, RZ ;  /* 0x0ffffffe08087810 */ /* 0x002fcc0007ffe0ff */
[----:B------:R-:W1:Y:S02]  /*0ce0*/  F2I.FTZ.U32.TRUNC.NTZ R9, R8 ;  /* 0x0000000800097305 */ /* 0x000e64000021f000 */
[----:B-1----:R-:W-:Y:S02]  /*0cf0*/  IMAD.MOV R3, RZ, RZ, -R9 ;  /* 0x000000ffff037224 */ /* 0x002fe400078e0a09 */
[----:B------:R-:W-:Y:S02]  /*0d00*/  IMAD.MOV.U32 R8, RZ, RZ, RZ ;  /* 0x000000ffff087224 */ /* 0x000fe400078e00ff */
[----:B------:R-:W-:Y:S01]  /*0d10*/  IMAD R0, R3, R2, RZ ;  /* 0x0000000203007224 */ /* 0x000fe200078e02ff */
[----:B------:R-:W-:-:S03]  /*0d20*/  IABS R3, R11 ;  /* 0x0000000b00037213 */ /* 0x000fc60000000000 */
        /* <DEDUP_REMOVED lines=13> */
[----:B------:R-:W-:-:S05]  /*0e00*/  @!P1 LOP3.LUT R9, RZ, c[0x0][0x2d0], RZ, 0x33, !PT ;  /* 0x0000b400ff099a12 */ /* 0x000fca00078e33ff */
[----:B-----5:R-:W-:-:S05]  /*0e10*/  IMAD.WIDE R14, R9, 0x4, R240 ;  /* 0x00000004090e7825 */ /* 0x020fca00078e02f0 */
        /* <DEDUP_REMOVED lines=18> */
[----:B------:R-:W-:Y:S01]  /*0f40*/  ISETP.GE.U32.AND P1, PT, R4, R3, PT ;  /* 0x000000030400720c */ /* 0x000fe20003f26070 */
[----:B------:R-:W-:Y:S01]  /*0f50*/  IMAD.MOV R4, RZ, RZ, -R9 ;  /* 0x000000ffff047224 */ /* 0x000fe200078e0a09 */
[----:B------:R-:W-:-:S03]  /*0f60*/  LOP3.LUT R3, R136, c[0x0][0x1c8], RZ, 0x3c, !PT ;  /* 0x0000720088037a12 */ /* 0x000fc600078e3cff */
[----:B------:R-:W-:Y:S01]  /*0f70*/  IMAD R11, R4, c[0x0][0x2d0], R11 ;  /* 0x0000b400040b7a24 */ /* 0x000fe200078e020b */
[----:B------:R-:W-:-:S04]  /*0f80*/  ISETP.GE.AND P0, PT, R3, RZ, PT ;  /* 0x000000ff0300720c */ /* 0x000fc80003f06270 */
[----:B------:R-:W-:-:S03]  /*0f90*/  SHF.R.S32.HI R9, RZ, 0x1f, R11 ;  /* 0x0000001fff097819 */ /* 0x000fc6000001140b */
[----:B------:R-:W-:Y:S02]  /*0fa0*/  @P1 IADD3 R2, R2, 0x1, RZ ;  /* 0x0000000102021810 */ /* 0x000fe40007ffe0ff */
[----:B------:R-:W-:Y:S01]  /*0fb0*/  ISETP.NE.AND P1, PT, RZ, c[0x0][0x1c8], PT ;  /* 0x00007200ff007a0c */ /* 0x000fe20003f25270 */
[----:B------:R-:W-:-:S03]  /*0fc0*/  IMAD R4, R9, c[0x0][0x198], RZ ;  /* 0x0000660009047a24 */ /* 0x000fc600078e02ff */
[----:B------:R-:W-:-:S09]  /*0fd0*/  @!P0 IADD3 R2, -R2, RZ, RZ ;  /* 0x000000ff02028210 */ /* 0x000fd20007ffe1ff */
[----:B------:R-:W-:-:S04]  /*0fe0*/  @!P1 LOP3.LUT R2, RZ, c[0x0][0x1c8], RZ, 0x33, !PT ;  /* 0x00007200ff029a12 */ /* 0x000fc800078e33ff */
[----:B------:R-:W-:Y:S02]  /*0ff0*/  SHF.R.S32.HI R119, RZ, 0x1f, R2 ;  /* 0x0000001fff777819 */ /* 0x000fe40000011402 */
[----:B--2---:R-:W-:Y:S01]  /*1000*/  SHF.R.S32.HI R13, RZ, 0x1f, R0 ;  /* 0x0000001fff0d7819 */ /* 0x004fe20000011400 */
[----:B------:R-:W-:-:S04]  /*1010*/  IMAD.WIDE.U32 R14, R0, c[0x0][0x180], RZ ;  /* 0x00006000000e7a25 */ /* 0x000fc800078e00ff */
[C---:B------:R-:W-:Y:S02]  /*1020*/  IMAD R3, R13.reuse, c[0x0][0x180], RZ ;  /* 0x000060000d037a24 */ /* 0x040fe400078e02ff */
[----:B------:R-:W-:Y:S02]  /*1030*/  IMAD R13, R13, c[0x0][0x188], RZ ;  /* 0x000062000d0d7a24 */ /* 0x000fe400078e02ff */
[C---:B------:R-:W-:Y:S02]  /*1040*/  IMAD R3, R0.reuse, c[0x0][0x184], R3 ;  /* 0x0000610000037a24 */ /* 0x040fe400078e0203 */
[----:B------:R-:W-:Y:S02]  /*1050*/  IMAD R13, R0, c[0x0][0x18c], R13 ;  /* 0x00006300000d7a24 */ /* 0x000fe400078e020d */
[----:B------:R-:W-:Y:S02]  /*1060*/  IMAD.IADD R15, R15, 0x1, R3 ;  /* 0x000000010f0f7824 */ /* 0x000fe400078e0203 */
[----:B------:R-:W-:-:S02]  /*1070*/  IMAD R3, R11, c[0x0][0x19c], R4 ;  /* 0x000067000b037a24 */ /* 0x000fc400078e0204 */
[----:B------:R-:W-:-:S04]  /*1080*/  IMAD.WIDE.U32 R14, R11, c[0x0][0x198], R14 ;  /* 0x000066000b0e7a25 */ /* 0x000fc800078e000e */
[----:B------:R-:W-:Y:S01]  /*1090*/  IMAD.WIDE.U32 R16, R0, c[0x0][0x188], RZ ;  /* 0x0000620000107a25 */ /* 0x000fe200078e00ff */
[----:B------:R-:W-:-:S03]  /*10a0*/  IADD3 R15, R15, R3, RZ ;  /* 0x000000030f0f7210 */ /* 0x000fc60007ffe0ff */
[----:B------:R-:W-:Y:S01]  /*10b0*/  IMAD R3, R119, c[0x0][0x1b0], RZ ;  /* 0x00006c0077037a24 */ /* 0x000fe200078e02ff */
[----:B------:R-:W-:Y:S01]  /*10c0*/  IADD3 R13, R17, R13, RZ ;  /* 0x0000000d110d7210 */ /* 0x000fe20007ffe0ff */
[----:B------:R-:W-:-:S04]  /*10d0*/  IMAD.WIDE.U32 R14, R2, c[0x0][0x1b0], R14 ;  /* 0x00006c00020e7a25 */ /* 0x000fc800078e000e */
[----:B------:R-:W-:Y:S01]  /*10e0*/  IMAD R3, R2, c[0x0][0x1b4], R3 ;  /* 0x00006d0002037a24 */ /* 0x000fe200078e0203 */
[----:B------:R-:W-:Y:S01]  /*10f0*/  MOV R0, R14 ;  /* 0x0000000e00007202 */ /* 0x000fe20000000f00 */
[----:B------:R-:W-:Y:S02]  /*1100*/  IMAD.MOV.U32 R12, RZ, RZ, R16 ;  /* 0x000000ffff0c7224 */ /* 0x000fe400078e0010 */
[----:B------:R-:W-:Y:S01]  /*1110*/  IMAD.IADD R3, R15, 0x1, R3 ;  /* 0x000000010f037824 */ /* 0x000fe200078e0203 */
[----:B------:R-:W-:Y:S05]  /*1120*/  BRA `(.L_x_4102) ;  /* 0x0000045000007947 */ /* 0x000fea0003800000 */
.L_x_4101:
        /* <DEDUP_REMOVED lines=16> */
[----:B------:R-:W-:-:S04]  /*1230*/  MOV R6, R8 ;  /* 0x0000000800067202 */ /* 0x000fc80000000f00 */
.L_x_4103:
[----:B------:R-:W-:Y:S01]  /*1240*/  IABS R8, c[0x0][0x1c8] ;  /* 0x0000720000087a13 */ /* 0x000fe20000000000 */
[----:B------:R-:W-:Y:S01]  /*1250*/  IMAD.MOV.U32 R16, RZ, RZ, R6 ;  /* 0x000000ffff107224 */ /* 0x000fe200078e0006 */
[----:B------:R-:W-:Y:S01]  /*1260*/  MOV R17, R3 ;  /* 0x0000000300117202 */ /* 0x000fe20000000f00 */
[----:B------:R-:W-:Y:S01]  /*1270*/  @P4 IMAD.IADD R13, R4, 0x1, R13 ;  /* 0x00000001040d4824 */ /* 0x000fe200078e020d */
[----:B------:R-:W1:Y:S03]  /*1280*/  I2F.RP R9, R8 ;  /* 0x0000000800097306 */ /* 0x000e660000209400 */
[----:B------:R-:W-:-:S04]  /*1290*/  @P4 IMAD.WIDE.U32 R20, R13, c[0x0][0x1a0], RZ ;  /* 0x000068000d144a25 */ /* 0x000fc800078e00ff */
[----:B------:R-:W-:Y:S02]  /*12a0*/  @P4 IMAD R13, R13, c[0x0][0x1a4], R21 ;  /* 0x000069000d0d4a24 */ /* 0x000fe400078e0215 */
[----:B------:R-:W-:Y:S01]  /*12b0*/  @P4 IMAD.MOV.U32 R12, RZ, RZ, R20 ;  /* 0x000000ffff0c4224 */ /* 0x000fe200078e0014 */
        /* <DEDUP_REMOVED lines=8> */
[----:B------:R-:W-:Y:S01]  /*1340*/  IMAD.HI.U32 R2, R11, R0, RZ ;  /* 0x000000000b027227 */ /* 0x000fe200078e00ff */
[----:B------:R-:W-:-:S04]  /*1350*/  LEA R11, R165, 0xffffffc0, 0x6 ;  /* 0xffffffc0a50b7811 */ /* 0x000fc800078e30ff */
[----:B------:R-:W-:Y:S01]  /*1360*/  IADD3 R9, -R2, RZ, RZ ;  /* 0x000000ff02097210 */ /* 0x000fe20007ffe1ff */
[----:B------:R-:W-:-:S04]  /*1370*/  IMAD.WIDE.U32 R16, R11, c[0x0][0x198], R16 ;  /* 0x000066000b107a25 */ /* 0x000fc800078e0010 */
[----:B------:R-:W-:Y:S01]  /*1380*/  IMAD R9, R8, R9, R0 ;  /* 0x0000000908097224 */ /* 0x000fe200078e0200 */
[----:B------:R-:W-:-:S04]  /*1390*/  LOP3.LUT R0, R136, c[0x0][0x1c8], RZ, 0x3c, !PT ;  /* 0x0000720088007a12 */ /* 0x000fc800078e3cff */
[----:B------:R-:W-:Y:S02]  /*13a0*/  ISETP.GT.U32.AND P0, PT, R8, R9, PT ;  /* 0x000000090800720c */ /* 0x000fe40003f04070 */
[----:B------:R-:W-:-:S11]  /*13b0*/  ISETP.GE.AND P1, PT, R0, RZ, PT ;  /* 0x000000ff0000720c */ /* 0x000fd60003f26270 */
[----:B------:R-:W-:Y:S01]  /*13c0*/  @!P0 IMAD.IADD R9, R9, 0x1, -R8 ;  /* 0x0000000109098824 */ /* 0x000fe200078e0a08 */
[----:B------:R-:W-:Y:S02]  /*13d0*/  @!P0 IADD3 R2, R2, 0x1, RZ ;  /* 0x0000000102028810 */ /* 0x000fe40007ffe0ff */
[----:B------:R-:W-:Y:S02]  /*13e0*/  ISETP.NE.AND P0, PT, RZ, c[0x0][0x1c8], PT ;  /* 0x00007200ff007a0c */ /* 0x000fe40003f05270 */
[----:B------:R-:W-:Y:S02]  /*13f0*/  ISETP.GE.U32.AND P2, PT, R9, R8, PT ;  /* 0x000000080900720c */ /* 0x000fe40003f46070 */
[----:B------:R-:W-:-:S05]  /*1400*/  SHF.R.S32.HI R9, RZ, 0x1f, R11 ;  /* 0x0000001fff097819 */ /* 0x000fca000001140b */
[----:B------:R-:W-:-:S04]  /*1410*/  IMAD R0, R9, c[0x0][0x198], RZ ;  /* 0x0000660009007a24 */ /* 0x000fc800078e02ff */
[----:B------:R-:W-:Y:S02]  /*1420*/  IMAD R0, R11, c[0x0][0x19c], R0 ;  /* 0x000067000b007a24 */ /* 0x000fe400078e0200 */
[----:B------:R-:W-:-:S03]  /*1430*/  @P2 IADD3 R2, R2, 0x1, RZ ;  /* 0x0000000102022810 */ /* 0x000fc60007ffe0ff */
[----:B------:R-:W-:Y:S02]  /*1440*/  IADD3 R17, R17, R0, RZ ;  /* 0x0000000011117210 */ /* 0x000fe40007ffe0ff */
        /* <DEDUP_REMOVED lines=19> */
.L_x_4102:
[----:B------:R1:W5:Y:S01]  /*1580*/  @P5 LDG.E R122, [R142.64] ;  /* 0x000000068e7a5981 */ /* 0x000362000c1e1900 */
[----:B------:R-:W-:Y:S01]  /*1590*/  ISETP.NE.AND P0, PT, R239, -0x1, PT ;  /* 0xffffffffef00780c */ /* 0x000fe20003f05270 */
[----:B------:R-:W-:Y:S01]  /*15a0*/  IMAD.MOV.U32 R21, RZ, RZ, 0x2 ;  /* 0x00000002ff157424 */ /* 0x000fe200078e00ff */
[----:B------:R-:W-:Y:S01]  /*15b0*/  SHF.R.S32.HI R131, RZ, 0x1f, R56 ;  /* 0x0000001fff837819 */ /* 0x000fe20000011438 */
[----:B------:R-:W-:Y:S01]  /*15c0*/  IMAD.MOV.U32 R128, RZ, RZ, c[0x0][0x230] ;  /* 0x00008c00ff807624 */ /* 0x000fe200078e00ff */
[----:B------:R-:W-:Y:S01]  /*15d0*/  MOV R25, c[0x0][0x230] ;  /* 0x00008c0000197a02 */ /* 0x000fe20000000f00 */
[----:B------:R-:W-:Y:S01]  /*15e0*/  IMAD.MOV.U32 R24, RZ, RZ, RZ ;  /* 0x000000ffff187224 */ /* 0x000fe200078e00ff */
[----:B------:R-:W-:Y:S01]  /*15f0*/  LEA.HI R57, R131, R56, RZ, 0x3 ;  /* 0x0000003883397211 */ /* 0x000fe200078f18ff */
[----:B------:R-:W-:Y:S02]  /*1600*/  IMAD.MOV.U32 R146, RZ, RZ, c[0x0][0x198] ;  /* 0x00006600ff927624 */ /* 0x000fe400078e00ff */
[----:B------:R-:W-:Y:S01]  /*1610*/  IMAD.HI.U32 R128, R21, R128, R24 ;  /* 0x0000008015807227 */ /* 0x000fe200078e0018 */
[----:B------:R-:W-:-:S02]  /*1620*/  SHF.R.S32.HI R140, RZ, 0x3, R57 ;  /* 0x00000003ff8c7819 */ /* 0x000fc40000011439 */
[----:B------:R-:W-:Y:S01]  /*1630*/  LOP3.LUT R57, R57, 0xfffffff8, RZ, 0xc0, !PT ;  /* 0xfffffff839397812 */ /* 0x000fe200078ec0ff */
[----:B------:R-:W-:Y:S01]  /*1640*/  @!P0 IMAD R6, R5, c[0x0][0x178], RZ ;  /* 0x00005e0005068a24 */ /* 0x000fe200078e02ff */
[----:B------:R-:W-:Y:S01]  /*1650*/  SHF.R.S32.HI R141, RZ, 0x1f, R140 ;  /* 0x0000001fff8d7819 */ /* 0x000fe2000001148c */
[----:B------:R-:W-:Y:S01]  /*1660*/  IMAD.SHL.U32 R23, R140, 0x40, RZ ;  /* 0x000000408c177824 */ /* 0x000fe200078e00ff */
[----:B------:R-:W-:Y:S01]  /*1670*/  SHF.L.U64.HI R54, R146, R109, c[0x0][0x19c] ;  /* 0x0000670092367619 */ /* 0x000fe2000001026d */
[----:B------:R-:W-:Y:S01]  /*1680*/  IMAD.IADD R57, R56, 0x1, -R57 ;  /* 0x0000000138397824 */ /* 0x000fe200078e0a39 */
[----:B------:R-:W-:Y:S01]  /*1690*/  SHF.R.S32.HI R127, RZ, 0x1, R128 ;  /* 0x00000001ff7f7819 */ /* 0x000fe20000011480 */
[----:B-----5:R-:W-:Y:S01]  /*16a0*/  @P0 IMAD.WIDE.U32 R14, R239, c[0x0][0x190], RZ ;  /* 0x00006400ef0e0a25 */ /* 0x020fe200078e00ff */
[----:B------:R-:W-:Y:S02]  /*16b0*/  LOP3.LUT R23, R23, 0x1c0, RZ, 0xc0, !PT ;  /* 0x000001c017177812 */ /* 0x000fe400078ec0ff */
[----:B------:R-:W-:Y:S01]  /*16c0*/  SHF.L.U32 R24, R57, 0x3, RZ ;  /* 0x0000000339187819 */ /* 0x000fe200000006ff */
[----:B------:R-:W-:Y:S01]  /*16d0*/  @!P0 IMAD.WIDE.U32 R16, R7, c[0x0][0x178], RZ ;  /* 0x00005e0007108a25 */ /* 0x000fe200078e00ff */
[----:B------:R-:W-:-:S02]  /*16e0*/  SHF.R.U32.HI R132, RZ, 0x3, R23 ;  /* 0x00000003ff847819 */ /* 0x000fc40000011617 */
[----:B------:R-:W-:Y:S01]  /*16f0*/  LOP3.LUT R21, R23, 0x38, R24, 0xf8, !PT ;  /* 0x0000003817157812 */ /* 0x000fe200078ef818 */
[----:B------:R-:W-:Y:S01]  /*1700*/  @!P0 IMAD R6, R7, c[0x0][0x17c], R6 ;  /* 0x00005f0007068a24 */ /* 0x000fe200078e0206 */
[----:B------:R-:W-:Y:S01]  /*1710*/  SHF.R.S32.HI R25, RZ, 0x1f, R24 ;  /* 0x0000001fff197819 */ /* 0x000fe20000011418 */
[----:B------:R-:W-:Y:S01]  /*1720*/  @P0 IMAD R15, R239, c[0x0][0x194], R15 ;  /* 0x00006500ef0f0a24 */ /* 0x000fe200078e020f */
[----:B------:R-:W-:Y:S01]  /*1730*/  LOP3.LUT R132, R21, R132, RZ, 0x3c, !PT ;  /* 0x0000008415847212 */ /* 0x000fe200078e3cff */
[----:B------:R-:W-:Y:S01]  /*1740*/  @!P0 IMAD.IADD R15, R17, 0x1, R6 ;  /* 0x00000001110f8824 */ /* 0x000fe200078e0206 */
[----:B------:R-:W-:Y:S01]  /*1750*/  LEA.HI R17, R131, R56, RZ, 0x6 ;  /* 0x0000003883117211 */ /* 0x000fe200078f30ff */
[----:B------:R-:W-:Y:S01]  /*1760*/  @P0 IMAD.MOV.U32 R4, RZ, RZ, R14 ;  /* 0x000000ffff040224 */ /* 0x000fe200078e000e */
[----:B------:R-:W-:Y:S01]  /*1770*/  @!P0 MOV R4, R16 ;  /* 0x0000001000048202 */ /* 0x000fe20000000f00 */
[----:B------:R-:W-:Y:S01]  /*1780*/  IMAD.WIDE R18, R19, 0x40, R140 ;  /* 0x0000004013127825 */ /* 0x000fe200078e028c */
[----:B------:R-:W-:-:S02]  /*1790*/  IADD3 R12, P0, R24, R12, RZ ;  /* 0x0000000c180c7210 */ /* 0x000fc40007f1e0ff */
[----:B------:R-:W-:Y:S01]  /*17a0*/  IADD3 R14, P1, R24, R4, RZ ;  /* 0x00000004180e7210 */ /* 0x000fe20007f3e0ff */
[----:B------:R-:W-:Y:S01]  /*17b0*/  IMAD.SHL.U32 R17, R17, 0x8, RZ ;  /* 0x0000000811117824 */ /* 0x000fe200078e00ff */
[----:B------:R-:W-:Y:S01]  /*17c0*/  IADD3.X R13, R25, R13, RZ, P0, !PT ;  /* 0x0000000d190d7210 */ /* 0x000fe200007fe4ff */
[----:B------:R-:W-:Y:S01]  /*17d0*/  IMAD R6, R19, c[0x0][0x190], RZ ;  /* 0x0000640013067a24 */ /* 0x000fe200078e02ff */
[----:B------:R-:W-:Y:S01]  /*17e0*/  IADD3 R11, P0, R140, R11, RZ ;  /* 0x0000000b8c0b7210 */ /* 0x000fe20007f1e0ff */
[----:B------:R-:W-:Y:S01]  /*17f0*/  IMAD.X R15, R25, 0x1, R15, P1 ;  /* 0x00000001190f7824 */ /* 0x000fe200008e060f */
[----:B------:R-:W-:Y:S01]  /*1800*/  LOP3.LUT R132, R132, 0xfffffe00, R17, 0xf8, !PT ;  /* 0xfffffe0084847812 */ /* 0x000fe200078ef811 */
[----:B------:R-:W-:Y:S01]  /*1810*/  IMAD R17, R119, c[0x0][0x1b8], RZ ;  /* 0x00006e0077117a24 */ /* 0x000fe200078e02ff */
[----:B------:R-:W-:Y:S01]  /*1820*/  LEA.HI R131, R131, R56, RZ, 0x4 ;  /* 0x0000003883837211 */ /* 0x000fe200078f20ff */
[----:B------:R-:W-:-:S03]  /*1830*/  IMAD.WIDE.U32 R12, R2, c[0x0][0x1b8], R12 ;  /* 0x00006e00020c7a25 */ /* 0x000fc600078e000c */
[----:B------:R-:W-:Y:S01]  /*1840*/  LOP3.LUT R129, R131, 0xfffffff0, RZ, 0xc0, !PT ;  /* 0xfffffff083817812 */ /* 0x000fe200078ec0ff */
[----:B------:R-:W-:Y:S02]  /*1850*/  IMAD R4, R2, c[0x0][0x1bc], R17 ;  /* 0x00006f0002047a24 */ /* 0x000fe400078e0211 */
[C---:B------:R-:W-:Y:S02]  /*1860*/  IMAD R6, R18.reuse, c[0x0][0x194], R6 ;  /* 0x0000650012067a24 */ /* 0x040fe400078e0206 */
[----:B------:R-:W-:Y:S01]  /*1870*/  IMAD.WIDE.U32 R14, R18, c[0x0][0x190], R14 ;  /* 0x00006400120e7a25 */ /* 0x000fe200078e000e */
[----:B------:R-:W-:Y:S02]  /*1880*/  IADD3 R13, R13, R4, RZ ;  /* 0x000000040d0d7210 */ /* 0x000fe40007ffe0ff */
[----:B------:R-:W-:Y:S01]  /*1890*/  SHF.R.S32.HI R4, RZ, 0x1f, R136 ;  /* 0x0000001fff047819 */ /* 0x000fe20000011488 */
[----:B------:R-:W-:Y:S01]  /*18a0*/  IMAD.X R9, R141, 0x1, R9, P0 ;  /* 0x000000018d097824 */ /* 0x000fe200000e0609 */
[----:B------:R-:W-:Y:S01]  /*18b0*/  IADD3 R134, P0, R24, R0, RZ ;  /* 0x0000000018867210 */ /* 0x000fe20007f1e0ff */
[----:B------:R-:W-:-:S02]  /*18c0*/  IMAD.IADD R15, R15, 0x1, R6 ;  /* 0x000000010f0f7824 */ /* 0x000fc400078e0206 */
[----:B------:R-:W-:Y:S02]  /*18d0*/  IMAD R6, R9, c[0x0][0x1a0], RZ ;  /* 0x0000680009067a24 */ /* 0x000fe400078e02ff */
[----:B------:R-:W-:-:S04]  /*18e0*/  IMAD.WIDE.U32 R12, R11, c[0x0][0x1a0], R12 ;  /* 0x000068000b0c7a25 */ /* 0x000fc800078e000c */
[----:B------:R-:W-:Y:S01]  /*18f0*/  IMAD R6, R11, c[0x0][0x1a4], R6 ;  /* 0x000069000b067a24 */ /* 0x000fe200078e0206 */
[----:B------:R-:W-:Y:S01]  /*1900*/  SHF.R.S32.HI R11, RZ, 0x1f, R90 ;  /* 0x0000001fff0b7819 */ /* 0x000fe2000001145a */
[----:B------:R-:W-:Y:S02]  /*1910*/  IMAD R9, R141, c[0x0][0x198], RZ ;  /* 0x000066008d097a24 */ /* 0x000fe400078e02ff */
[----:B------:R-:W-:Y:S01]  /*1920*/  IMAD.X R135, R25, 0x1, R3, P0 ;  /* 0x0000000119877824 */ /* 0x000fe200000e0603 */
[----:B------:R-:W-:Y:S01]  /*1930*/  LEA.HI R88, R11, R90, RZ, 0x6 ;  /* 0x0000005a0b587211 */ /* 0x000fe200078f30ff */
[----:B------:R-:W-:Y:S01]  /*1940*/  IMAD.IADD R129, R56, 0x1, -R129 ;  /* 0x0000000138817824 */ /* 0x000fe200078e0a81 */
[----:B------:R-:W-:Y:S01]  /*1950*/  IADD3 R6, R13, R6, RZ ;  /* 0x000000060d067210 */ /* 0x000fe20007ffe0ff */
[C---:B------:R-:W-:Y:S01]  /*1960*/  IMAD R3, R140.reuse, c[0x0][0x19c], R9 ;  /* 0x000067008c037a24 */ /* 0x040fe200078e0209 */
[----:B------:R-:W-:Y:S01]  /*1970*/  SHF.R.S32.HI R88, RZ, 0x6, R88 ;  /* 0x00000006ff587819 */ /* 0x000fe20000011458 */
[----:B------:R-:W-:Y:S01]  /*1980*/  IMAD.WIDE.U32 R134, R140, c[0x0][0x198], R134 ;  /* 0x000066008c867a25 */ /* 0x000fe200078e0086 */
[----:B------:R-:W-:-:S02]  /*1990*/  SHF.R.S32.HI R130, RZ, 0x1f, R129 ;  /* 0x0000001fff827819 */ /* 0x000fc40000011481 */
[----:B------:R-:W-:Y:S01]  /*19a0*/  IMNMX R88, RZ, R88, !PT ;  /* 0x00000058ff587217 */ /* 0x000fe20007800200 */
[----:B------:R-:W-:Y:S01]  /*19b0*/  IMAD.IADD R48, R135, 0x1, R3 ;  /* 0x0000000187307824 */ /* 0x000fe200078e0203 */
[----:B------:R-:W-:Y:S01]  /*19c0*/  LEA.HI R130, R130, R129, RZ, 0x3 ;  /* 0x0000008182827211 */ /* 0x000fe200078f18ff */
[----:B------:R-:W-:Y:S01]  /*19d0*/  IMAD R139, R4, c[0x0][0x1a8], RZ ;  /* 0x00006a00048b7a24 */ /* 0x000fe200078e02ff */
[----:B------:R-:W-:Y:S01]  /*19e0*/  ISETP.GT.AND P2, PT, R165, R88, PT ;  /* 0x00000058a500720c */ /* 0x000fe20003f44270 */
[----:B------:R-:W-:Y:S01]  /*19f0*/  IMAD.SHL.U32 R55, R146, 0x10, RZ ;  /* 0x0000001092377824 */ /* 0x000fe200078e00ff */
[----:B------:R-:W-:Y:S01]  /*1a00*/  LEA R92, P0, R12, c[0x0][0x170], 0x1 ;  /* 0x00005c000c5c7a11 */ /* 0x000fe200078008ff */
[----:B------:R-:W-:Y:S01]  /*1a10*/  IMAD R139, R136, c[0x0][0x1ac], R139 ;  /* 0x00006b00888b7a24 */ /* 0x000fe200078e028b */
[----:B------:R-:W-:Y:S01]  /*1a20*/  SHF.L.U64.HI R87, R12, 0x1, R6 ;  /* 0x000000010c577819 */ /* 0x000fe20000010206 */
[----:B------:R-:W-:Y:S01]  /*1a30*/  IMAD.WIDE.U32 R136, R136, c[0x0][0x1a8], R14 ;  /* 0x00006a0088887a25 */ /* 0x000fe200078e000e */
[----:B------:R-:W-:-:S02]  /*1a40*/  LEA R236, P1, R134, c[0x0][0x168], 0x1 ;  /* 0x00005a0086ec7a11 */ /* 0x000fc400078208ff */
[----:B------:R-:W-:Y:S01]  /*1a50*/  SHF.L.U64.HI R235, R134, 0x1, R48 ;  /* 0x0000000186eb7819 */ /* 0x000fe20000010230 */
[----:B------:R-:W-:Y:S01]  /*1a60*/  IMAD.SHL.U32 R126, R57, 0x4, RZ ;  /* 0x00000004397e7824 */ /* 0x000fe200078e00ff */
[----:B------:R-:W-:Y:S01]  /*1a70*/  LOP3.LUT R8, R130, 0xfffffff8, RZ, 0xc0, !PT ;  /* 0xfffffff882087812 */ /* 0x000fe200078ec0ff */
[----:B------:R-:W-:Y:S01]  /*1a80*/  IMAD.MOV.U32 R148, RZ, RZ, R236 ;  /* 0x000000ffff947224 */ /* 0x000fe200078e00ec */
[----:B------:R-:W-:Y:S02]  /*1a90*/  IADD3.X R235, R235, c[0x0][0x16c], RZ, P1, !PT ;  /* 0x00005b00ebeb7a10 */ /* 0x000fe40000ffe4ff */
[----:B------:R-:W-:Y:S01]  /*1aa0*/  IADD3.X R87, R87, c[0x0][0x174], RZ, P0, !PT ;  /* 0x00005d0057577a10 */ /* 0x000fe200007fe4ff */
[----:B------:R-:W-:Y:S01]  /*1ab0*/  IMAD.IADD R129, R129, 0x1, -R8 ;  /* 0x0000000181817824 */ /* 0x000fe200078e0a08 */
[----:B------:R-:W-:Y:S01]  /*1ac0*/  MOV R4, c[0x0][0x1a0] ;  /* 0x0000680000047a02 */ /* 0x000fe20000000f00 */
[----:B------:R-:W-:Y:S01]  /*1ad0*/  IMAD.MOV.U32 R149, RZ, RZ, R235 ;  /* 0x000000ffff957224 */ /* 0x000fe200078e00eb */
[----:B------:R-:W-:Y:S01]  /*1ae0*/  IADD3 R139, R137, R139, RZ ;  /* 0x0000008b898b7210 */ /* 0x000fe20007ffe0ff */
[----:B------:R-:W-:Y:S01]  /*1af0*/  IMAD.MOV.U32 R243, RZ, RZ, R87 ;  /* 0x000000fffff37224 */ /* 0x000fe200078e0057 */
[----:B------:R-:W-:-:S02]  /*1b00*/  SHF.L.U64.HI R124, R4, R109, c[0x0][0x1a4] ;  /* 0x00006900047c7619 */ /* 0x000fc4000001026d */
[----:B------:R-:W-:Y:S02]  /*1b10*/  SHF.L.U32 R125, R4, 0x4, RZ ;  /* 0x00000004047d7819 */ /* 0x000fe400000006ff */
[----:B------:R-:W-:Y:S01]  /*1b20*/  MOV R242, R92 ;  /* 0x0000005c00f27202 */ /* 0x000fe20000000f00 */
[----:B------:R-:W-:Y:S01]  /*1b30*/  @!P5 IMAD.MOV.U32 R122, RZ, RZ, RZ ;  /* 0x000000ffff7ad224 */ /* 0x000fe200078e00ff */
[----:B------:R-:W-:Y:S05]  /*1b40*/  @!P2 BRA `(.L_x_4104) ;  /* 0x0000adc00000a947 */ /* 0x000fea0003800000 */
[----:B-1----:R-:W-:Y:S01]  /*1b50*/  LEA R3, R165, 0xffffffc0, 0x6 ;  /* 0xffffffc0a5037811 */ /* 0x002fe200078e30ff */
[C---:B------:R-:W-:Y:S01]  /*1b60*/  IMAD R6, R5.reuse, c[0x0][0x280], RZ ;  /* 0x0000a00005067a24 */ /* 0x040fe200078e02ff */
[----:B------:R-:W-:Y:S01]  /*1b70*/  SHF.R.S32.HI R8, RZ, 0x1f, R90 ;  /* 0x0000001fff087819 */ /* 0x000fe2000001145a */
[----:B------:R-:W-:Y:S01]  /*1b80*/  IMAD R5, R5, c[0x0][0x278], RZ ;  /* 0x00009e0005057a24 */ /* 0x000fe200078e02ff */
[----:B------:R-:W-:Y:S01]  /*1b90*/  SHF.R.S32.HI R9, RZ, 0x1f, R3 ;  /* 0x0000001fff097819 */ /* 0x000fe20000011403 */
[----:B------:R-:W-:Y:S01]  /*1ba0*/  IMAD.WIDE.U32 R12, R7, c[0x0][0x278], R24 ;  /* 0x00009e00070c7a25 */ /* 0x000fe200078e0018 */
[----:B------:R-:W-:Y:S01]  /*1bb0*/  IADD3 R0, P1, P0, R3, R140, -R90 ;  /* 0x0000008c03007210 */ /* 0x000fe2000783e85a */
[----:B------:R-:W-:Y:S01]  /*1bc0*/  UMOV UR9, 0x20 ;  /* 0x0000002000097882 */ /* 0x000fe20000000000 */
[C---:B------:R-:W-:Y:S01]  /*1bd0*/  IADD3 R61, R140.reuse, 0x10, RZ ;  /* 0x000000108c3d7810 */ /* 0x040fe20007ffe0ff */
[----:B------:R-:W-:Y:S01]  /*1be0*/  IMAD R5, R7, c[0x0][0x27c], R5 ;  /* 0x00009f0007057a24 */ /* 0x000fe200078e0205 */
[----:B------:R-:W-:Y:S01]  /*1bf0*/  IADD3.X R8, R9, R141, ~R8, P1, P0 ;  /* 0x0000008d09087210 */ /* 0x000fe20000fe0c08 */
[C---:B------:R-:W-:Y:S01]  /*1c00*/  IMAD R6, R7.reuse, c[0x0][0x284], R6 ;  /* 0x0000a10007067a24 */ /* 0x040fe200078e0206 */
[----:B------:R-:W-:Y:S01]  /*1c10*/  ULDC.64 UR4, c[0x0][0x1a0] ;  /* 0x0000680000047ab9 */ /* 0x000fe20000000a00 */
[----:B------:R-:W-:Y:S01]  /*1c20*/  IMAD.WIDE.U32 R10, R7, c[0x0][0x280], R24 ;  /* 0x0000a000070a7a25 */ /* 0x000fe200078e0018 */
[----:B------:R-:W-:Y:S01]  /*1c30*/  UIMAD UR8, UR9, UR5, URZ ;  /* 0x00000005090872a4 */ /* 0x000fe2000f8e023f */
[C---:B------:R-:W-:Y:S01]  /*1c40*/  IADD3 R60, R140.reuse, 0x20, RZ ;  /* 0x000000208c3c7810 */ /* 0x040fe20007ffe0ff */
[----:B------:R-:W-:Y:S01]  /*1c50*/  ULDC UR10, c[0x0][0x19c] ;  /* 0x00006700000a7ab9 */ /* 0x000fe20000000800 */
[----:B------:R-:W-:Y:S01]  /*1c60*/  IMAD.IADD R13, R13, 0x1, R5 ;  /* 0x000000010d0d7824 */ /* 0x000fe200078e0205 */
[----:B------:R-:W-:Y:S01]  /*1c70*/  UIMAD UR10, UR9, UR10, URZ ;  /* 0x0000000a090a72a4 */ /* 0x000fe2000f8e023f */
[----:B------:R-:W-:Y:S01]  /*1c80*/  IMAD.IADD R11, R11, 0x1, R6 ;  /* 0x000000010b0b7824 */ /* 0x000fe200078e0206 */
[----:B------:R-:W-:Y:S01]  /*1c90*/  IADD3 R59, R140, 0x30, RZ ;  /* 0x000000308c3b7810 */ /* 0x000fe20007ffe0ff */
[----:B------:R-:W-:Y:S01]  /*1ca0*/  IMAD R5, R8, c[0x0][0x290], RZ ;  /* 0x0000a40008057a24 */ /* 0x000fe200078e02ff */
[----:B------:R-:W-:Y:S01]  /*1cb0*/  IADD3 R20, R24, 0x40, RZ ;  /* 0x0000004018147810 */ /* 0x000fe20007ffe0ff */
[----:B------:R-:W-:Y:S01]  /*1cc0*/  IMAD R7, R8, c[0x0][0x288], RZ ;  /* 0x0000a20008077a24 */ /* 0x000fe200078e02ff */
[----:B------:R-:W-:Y:S01]  /*1cd0*/  IADD3 R19, R24, 0x80, RZ ;  /* 0x0000008018137810 */ /* 0x000fe20007ffe0ff */
[----:B------:R-:W-:Y:S01]  /*1ce0*/  IMAD.WIDE.U32 R14, R4, 0x20, RZ ;  /* 0x00000020040e7825 */ /* 0x000fe200078e00ff */
[----:B------:R-:W-:-:S03]  /*1cf0*/  IADD3 R18, R24, 0xc0, RZ ;  /* 0x000000c018127810 */ /* 0x000fc60007ffe0ff */
[C---:B------:R-:W-:Y:S01]  /*1d00*/  IMAD.WIDE.U32 R10, R0.reuse, c[0x0][0x290], R10 ;  /* 0x0000a400000a7a25 */ /* 0x040fe200078e000a */
[----:B------:R-:W-:Y:S01]  /*1d10*/  IADD3 R114, R15, UR8, RZ ;  /* 0x000000080f727c10 */ /* 0x000fe2000fffe0ff */
[----:B------:R-:W-:Y:S02]  /*1d20*/  UMOV UR8, 0x60 ;  /* 0x0000006000087882 */ /* 0x000fe40000000000 */
[C---:B------:R-:W-:Y:S01]  /*1d30*/  IMAD R4, R0.reuse, c[0x0][0x294], R5 ;  /* 0x0000a50000047a24 */ /* 0x040fe200078e0205 */
[----:B------:R-:W-:Y:S01]  /*1d40*/  UIMAD UR11, UR8, UR5, URZ ;  /* 0x00000005080b72a4 */ /* 0x000fe2000f8e023f */
[----:B------:R-:W-:Y:S01]  /*1d50*/  IMAD.WIDE.U32 R8, R0, c[0x0][0x288], R12 ;  /* 0x0000a20000087a25 */ /* 0x000fe200078e000c */
[----:B------:R-:W-:Y:S01]  /*1d60*/  UIMAD.WIDE.U32 UR12, UR8, UR4, URZ ;  /* 0x00000004080c72a5 */ /* 0x000fe2000f8e003f */
[----:B------:R-:W-:Y:S01]  /*1d70*/  SHF.L.U64.HI R114, R14, 0x1, R114 ;  /* 0x000000010e727819 */ /* 0x000fe20000010272 */
[----:B------:R-:W-:Y:S01]  /*1d80*/  ULDC UR5, c[0x0][0x294] ;  /* 0x0000a50000057ab9 */ /* 0x000fe20000000800 */
[----:B------:R-:W-:Y:S01]  /*1d90*/  IMAD R0, R0, c[0x0][0x28c], R7 ;  /* 0x0000a30000007a24 */ /* 0x000fe200078e0207 */
[----:B------:R-:W-:Y:S01]  /*1da0*/  UIMAD UR5, UR8, UR5, URZ ;  /* 0x00000005080572a4 */ /* 0x000fe2000f8e023f */
[----:B------:R-:W-:Y:S01]  /*1db0*/  IMAD.IADD R122, R3, 0x1, R122 ;  /* 0x00000001037a7824 */ /* 0x000fe200078e027a */
[----:B------:R-:W-:Y:S01]  /*1dc0*/  ULDC UR4, c[0x0][0x230] ;  /* 0x00008c0000047ab9 */ /* 0x000fe20000000800 */
[----:B------:R-:W-:Y:S01]  /*1dd0*/  IMAD R3, R140, R127, R126 ;  /* 0x0000007f8c037224 */ /* 0x000fe200078e027e */
[----:B------:R-:W-:Y:S01]  /*1de0*/  UIADD3 UR11, UR13, UR11, URZ ;  /* 0x0000000b0d0b7290 */ /* 0x000fe2000fffe03f */
[----:B------:R-:W-:Y:S01]  /*1df0*/  IMAD.IADD R5, R11, 0x1, R4 ;  /* 0x000000010b057824 */ /* 0x000fe200078e0204 */
[----:B------:R-:W-:Y:S01]  /*1e00*/  ULDC.U8 UR8, c[0x0][0x313] ;  /* 0x0000c4c000087ab9 */ /* 0x000fe20000000000 */
[----:B------:R-:W-:-:S02]  /*1e10*/  IMAD.IADD R7, R9, 0x1, R0 ;  /* 0x0000000109077824 */ /* 0x000fc400078e0200 */
[----:B------:R-:W-:Y:S02]  /*1e20*/  IMAD R122, R127, R122, RZ ;  /* 0x0000007a7f7a7224 */ /* 0x000fe400078e02ff */
[----:B------:R-:W-:Y:S02]  /*1e30*/  IMAD.MOV.U32 R4, RZ, RZ, R10 ;  /* 0x000000ffff047224 */ /* 0x000fe400078e000a */
[C---:B------:R-:W-:Y:S01]  /*1e40*/  IMAD R117, R119.reuse, c[0x0][0x2a0], RZ ;  /* 0x0000a80077757a24 */ /* 0x040fe200078e02ff */
[----:B------:R-:W-:Y:S01]  /*1e50*/  SHF.R.S32.HI R123, RZ, 0x1f, R122 ;  /* 0x0000001fff7b7819 */ /* 0x000fe2000001147a */
[----:B------:R-:W-:Y:S01]  /*1e60*/  IMAD.IADD R0, R126, 0x1, R3 ;  /* 0x000000017e007824 */ /* 0x000fe200078e0203 */
[C---:B------:R-:W-:Y:S01]  /*1e70*/  IADD3 R50, P1, R122.reuse, R3, RZ ;  /* 0x000000037a327210 */ /* 0x040fe20007f3e0ff */
[----:B------:R-:W-:Y:S02]  /*1e80*/  IMAD R119, R119, c[0x0][0x298], RZ ;  /* 0x0000a60077777a24 */ /* 0x000fe400078e02ff */
[----:B------:R-:W-:Y:S01]  /*1e90*/  IMAD.MOV.U32 R6, RZ, RZ, R8 ;  /* 0x000000ffff067224 */ /* 0x000fe200078e0008 */
[----:B------:R-:W-:Y:S01]  /*1ea0*/  IADD3 R122, P0, R122, R0, RZ ;  /* 0x000000007a7a7210 */ /* 0x000fe20007f1e0ff */
[----:B------:R-:W-:Y:S01]  /*1eb0*/  IMAD.MOV.U32 R96, RZ, RZ, c[0x0][0x288] ;  /* 0x0000a200ff607624 */ /* 0x000fe200078e00ff */
[-C--:B------:R-:W-:Y:S01]  /*1ec0*/  LEA.HI.X.SX32 R3, R3, R123.reuse, 0x1, P1 ;  /* 0x0000007b03037211 */ /* 0x080fe200008f0eff */
[----:B------:R-:W-:Y:S01]  /*1ed0*/  IMAD R117, R2, c[0x0][0x2a4], R117 ;  /* 0x0000a90002757a24 */ /* 0x000fe200078e0275 */
[----:B------:R-:W-:Y:S01]  /*1ee0*/  LEA.HI.X.SX32 R123, R0, R123, 0x1, P0 ;  /* 0x0000007b007b7211 */ /* 0x000fe200000f0eff */
[----:B------:R-:W-:Y:S01]  /*1ef0*/  IMAD.WIDE.U32 R4, R2, c[0x0][0x2a0], R4 ;  /* 0x0000a80002047a25 */ /* 0x000fe200078e0004 */
[----:B------:R-:W-:-:S02]  /*1f00*/  SHF.L.U64.HI R89, R96, R109, c[0x0][0x28c] ;  /* 0x0000a30060597619 */ /* 0x000fc4000001026d */
[----:B------:R-:W-:Y:S01]  /*1f10*/  SHF.L.U64.HI R0, R50, 0x1, R3 ;  /* 0x0000000132007819 */ /* 0x000fe20000010203 */
[----:B------:R-:W-:Y:S01]  /*1f20*/  IMAD R119, R2, c[0x0][0x29c], R119 ;  /* 0x0000a70002777a24 */ /* 0x000fe200078e0277 */
[----:B------:R-:W-:Y:S01]  /*1f30*/  LEA R116, P1, R4, c[0x0][0x270], 0x1 ;  /* 0x00009c0004747a11 */ /* 0x000fe200078208ff */
[----:B------:R-:W-:Y:S01]  /*1f40*/  IMAD.WIDE.U32 R6, R2, c[0x0][0x298], R6 ;  /* 0x0000a60002067a25 */ /* 0x000fe200078e0006 */
[C---:B------:R-:W-:Y:S02]  /*1f50*/  SHF.L.U64.HI R123, R122.reuse, 0x1, R123 ;  /* 0x000000017a7b7819 */ /* 0x040fe4000001027b */
[----:B------:R-:W-:Y:S01]  /*1f60*/  SHF.L.U32 R122, R122, 0x1, RZ ;  /* 0x000000017a7a7819 */ /* 0x000fe200000006ff */
[----:B------:R-:W-:Y:S01]  /*1f70*/  IMAD.SHL.U32 R94, R96, 0x10, RZ ;  /* 0x00000010605e7824 */ /* 0x000fe200078e00ff */
[----:B------:R-:W-:Y:S01]  /*1f80*/  LEA R118, P0, R6, c[0x0][0x268], 0x1 ;  /* 0x00009a0006767a11 */ /* 0x000fe200078008ff */
[----:B------:R-:W-:Y:S02]  /*1f90*/  IMAD.IADD R117, R5, 0x1, R117 ;  /* 0x0000000105757824 */ /* 0x000fe400078e0275 */
[----:B------:R-:W-:Y:S01]  /*1fa0*/  IMAD.IADD R119, R7, 0x1, R119 ;  /* 0x0000000107777824 */ /* 0x000fe200078e0277 */
[-C--:B------:R-:W-:Y:S01]  /*1fb0*/  IADD3 R101, P4, R94, R94.reuse, RZ ;  /* 0x0000005e5e657210 */ /* 0x080fe20007f9e0ff */
[----:B------:R-:W-:Y:S01]  /*1fc0*/  IMAD.SHL.U32 R86, R127, 0x10, RZ ;  /* 0x000000107f567824 */ /* 0x000fe200078e00ff */
[----:B------:R-:W-:Y:S01]  /*1fd0*/  LEA.HI.X R117, R4, c[0x0][0x274], R117, 0x1, P1 ;  /* 0x00009d0004757a11 */ /* 0x000fe200008f0c75 */
[----:B------:R-:W-:Y:S01]  /*1fe0*/  IMAD.MOV.U32 R144, RZ, RZ, c[0x0][0x290] ;  /* 0x0000a400ff907624 */ /* 0x000fe200078e00ff */
[----:B------:R-:W-:Y:S01]  /*1ff0*/  LEA.HI.X R119, R6, c[0x0][0x26c], R119, 0x1, P0 ;  /* 0x00009b0006777a11 */ /* 0x000fe200000f0c77 */
[----:B------:R-:W-:Y:S01]  /*2000*/  IMAD.X R102, R89, 0x1, R89, P4 ;  /* 0x0000000159667824 */ /* 0x000fe200020e0659 */
[C---:B------:R-:W-:Y:S01]  /*2010*/  IADD3 R97, P2, R101.reuse, 0x40, RZ ;  /* 0x0000004065617810 */ /* 0x040fe20007f5e0ff */
[----:B------:R-:W-:Y:S01]  /*2020*/  IMAD.MOV.U32 R91, RZ, RZ, 0x5 ;  /* 0x00000005ff5b7424 */ /* 0x000fe200078e00ff */
[C---:B------:R-:W-:Y:S01]  /*2030*/  IADD3 R99, P1, R101.reuse, 0x80, RZ ;  /* 0x0000008065637810 */ /* 0x040fe20007f3e0ff */
[----:B------:R-:W-:Y:S01]  /*2040*/  IMAD.SHL.U32 R50, R50, 0x2, RZ ;  /* 0x0000000232327824 */ /* 0x000fe200078e00ff */
[----:B------:R-:W-:Y:S01]  /*2050*/  IADD3 R101, P0, R101, 0xc0, RZ ;  /* 0x000000c065657810 */ /* 0x000fe20007f1e0ff */
[--C-:B------:R-:W-:Y:S01]  /*2060*/  IMAD.X R98, RZ, RZ, R102.reuse, P2 ;  /* 0x000000ffff627224 */ /* 0x100fe200010e0666 */
[C---:B------:R-:W-:Y:S01]  /*2070*/  IADD3 R81, R86.reuse, 0x40, RZ ;  /* 0x0000004056517810 */ /* 0x040fe20007ffe0ff */
[--C-:B------:R-:W-:Y:S01]  /*2080*/  IMAD.X R100, RZ, RZ, R102.reuse, P1 ;  /* 0x000000ffff647224 */ /* 0x100fe200008e0666 */
[C---:B------:R-:W-:Y:S01]  /*2090*/  IADD3 R77, R86.reuse, 0x80, RZ ;  /* 0x00000080564d7810 */ /* 0x040fe20007ffe0ff */
[----:B------:R-:W-:Y:S01]  /*20a0*/  IMAD.X R102, RZ, RZ, R102, P0 ;  /* 0x000000ffff667224 */ /* 0x000fe200000e0666 */
[C---:B------:R-:W-:Y:S01]  /*20b0*/  IADD3 R73, R86.reuse, 0xc0, RZ ;  /* 0x000000c056497810 */ /* 0x040fe20007ffe0ff */
[C---:B------:R-:W-:Y:S01]  /*20c0*/  IMAD.IADD R75, R86.reuse, 0x1, R81 ;  /* 0x00000001564b7824 */ /* 0x040fe200078e0251 */
[-C--:B------:R-:W-:Y:S01]  /*20d0*/  IADD3 R104, P0, R97, R94.reuse, RZ ;  /* 0x0000005e61687210 */ /* 0x080fe20007f1e0ff */
[----:B------:R-:W-:Y:S01]  /*20e0*/  IMAD.IADD R71, R86, 0x1, R77 ;  /* 0x0000000156477824 */ /* 0x000fe200078e024d */
[----:B------:R-:W-:Y:S01]  /*20f0*/  SHF.L.U64.HI R109, R144, R109, c[0x0][0x294] ;  /* 0x0000a500906d7619 */ /* 0x000fe2000001026d */
[----:B------:R-:W-:Y:S01]  /*2100*/  IMAD.IADD R67, R86, 0x1, R73 ;  /* 0x0000000156437824 */ /* 0x000fe200078e0249 */
[C---:B------:R-:W-:Y:S01]  /*2110*/  SHF.L.U64.HI R111, R144.reuse, R91, c[0x0][0x294] ;  /* 0x0000a500906f7619 */ /* 0x040fe2000001025b */
[C---:B------:R-:W-:Y:S01]  /*2120*/  IMAD.SHL.U32 R112, R144.reuse, 0x20, RZ ;  /* 0x0000002090707824 */ /* 0x040fe200078e00ff */
[----:B------:R-:W-:Y:S01]  /*2130*/  SHF.L.U32 R110, R144, 0x4, RZ ;  /* 0x00000004906e7819 */ /* 0x000fe200000006ff */
[----:B------:R-:W-:Y:S01]  /*2140*/  IMAD.WIDE.U32 R146, R146, 0x20, RZ ;  /* 0x0000002092927825 */ /* 0x000fe200078e00ff */
[----:B------:R-:W-:-:S02]  /*2150*/  IADD3 R106, P6, R99, R94, RZ ;  /* 0x0000005e636a7210 */ /* 0x000fc40007fde0ff */
[----:B------:R-:W-:Y:S01]  /*2160*/  IADD3 R108, P5, R101, R94, RZ ;  /* 0x0000005e656c7210 */ /* 0x000fe20007fbe0ff */
[C---:B------:R-:W-:Y:S01]  /*2170*/  IMAD.SHL.U32 R83, R127.reuse, 0x20, RZ ;  /* 0x000000207f537824 */ /* 0x040fe200078e00ff */
[----:B------:R-:W-:Y:S01]  /*2180*/  IADD3 R120, P4, R122, c[0x0][0x2b0], RZ ;  /* 0x0000ac007a787a10 */ /* 0x000fe20007f9e0ff */
[----:B------:R-:W-:Y:S01]  /*2190*/  IMAD R79, R127, 0x30, RZ ;  /* 0x000000307f4f7824 */ /* 0x000fe200078e02ff */
[----:B------:R-:W-:Y:S01]  /*21a0*/  IADD3 R26, P1, R50, c[0x0][0x2b0], RZ ;  /* 0x0000ac00321a7a10 */ /* 0x000fe20007f3e0ff */
[----:B------:R-:W-:Y:S01]  /*21b0*/  IMAD.WIDE.U32 R144, R144, 0x60, RZ ;  /* 0x0000006090907825 */ /* 0x000fe200078e00ff */
[----:B------:R-:W-:Y:S02]  /*21c0*/  IADD3 R122, P2, R122, c[0x0][0x2a8], RZ ;  /* 0x0000aa007a7a7a10 */ /* 0x000fe40007f5e0ff */
[----:B------:R-:W-:Y:S01]  /*21d0*/  SHF.L.U64.HI R91, R96, R91, c[0x0][0x28c] ;  /* 0x0000a300605b7619 */ /* 0x000fe2000001025b */
[----:B------:R-:W-:Y:S01]  /*21e0*/  IMAD.IADD R69, R86, 0x1, R75 ;  /* 0x0000000156457824 */ /* 0x000fe200078e024b */
[----:B------:R-:W-:Y:S01]  /*21f0*/  SHF.L.U64.HI R111, R112, 0x1, R111 ;  /* 0x00000001706f7819 */ /* 0x000fe2000001026f */
[----:B------:R-:W-:Y:S01]  /*2200*/  IMAD.IADD R65, R86, 0x1, R71 ;  /* 0x0000000156417824 */ /* 0x000fe200078e0247 */
[----:B------:R-:W-:Y:S01]  /*2210*/  SHF.L.U64.HI R109, R110, 0x1, R109 ;  /* 0x000000016e6d7819 */ /* 0x000fe2000001026d */
[----:B------:R-:W-:Y:S01]  /*2220*/  IMAD.IADD R63, R86, 0x1, R67 ;  /* 0x00000001563f7824 */ /* 0x000fe200078e0243 */
[----:B------:R-:W-:Y:S01]  /*2230*/  IADD3.X R121, R123, c[0x0][0x2b4], RZ, P4, !PT ;  /* 0x0000ad007b797a10 */ /* 0x000fe200027fe4ff */
[----:B------:R-:W-:Y:S01]  /*2240*/  IMAD.X R103, R98, 0x1, R89, P0 ;  /* 0x0000000162677824 */ /* 0x000fe200000e0659 */
[----:B------:R-:W-:Y:S01]  /*2250*/  IADD3 R50, P0, R50, c[0x0][0x2a8], RZ ;  /* 0x0000aa0032327a10 */ /* 0x000fe20007f1e0ff */
[----:B------:R-:W-:Y:S01]  /*2260*/  IMAD.MOV.U32 R85, RZ, RZ, c[0x0][0x290] ;  /* 0x0000a400ff557624 */ /* 0x000fe200078e00ff */
[----:B------:R-:W-:Y:S01]  /*2270*/  SHF.R.S32.HI R84, RZ, 0x1f, R86 ;  /* 0x0000001fff547819 */ /* 0x000fe20000011456 */
[----:B------:R-:W-:Y:S01]  /*2280*/  IMAD.SHL.U32 R113, R14, 0x2, RZ ;  /* 0x000000020e717824 */ /* 0x000fe200078e00ff */
[----:B------:R-:W-:Y:S01]  /*2290*/  SHF.R.S32.HI R82, RZ, 0x1f, R83 ;  /* 0x0000001fff527819 */ /* 0x000fe20000011453 */
[----:B------:R-:W-:Y:S01]  /*22a0*/  IMAD.MOV.U32 R17, RZ, RZ, R165 ;  /* 0x000000ffff117224 */ /* 0x000fe200078e00a5 */
[----:B------:R-:W-:Y:S01]  /*22b0*/  SHF.R.S32.HI R78, RZ, 0x1f, R79 ;  /* 0x0000001fff4e7819 */ /* 0x000fe2000001144f */
[----:B------:R-:W-:Y:S01]  /*22c0*/  IMAD.SHL.U32 R96, R96, 0x20, RZ ;  /* 0x0000002060607824 */ /* 0x000fe200078e00ff */
[----:B------:R-:W-:Y:S01]  /*22d0*/  IADD3 R95, R147, UR10, RZ ;  /* 0x0000000a935f7c10 */ /* 0x000fe2000fffe0ff */
[----:B------:R-:W-:Y:S01]  /*22e0*/  IMAD.SHL.U32 R112, R112, 0x2, RZ ;  /* 0x0000000270707824 */ /* 0x000fe200078e00ff */
[----:B------:R-:W-:Y:S01]  /*22f0*/  SHF.R.S32.HI R80, RZ, 0x1f, R81 ;  /* 0x0000001fff507819 */ /* 0x000fe20000011451 */
[----:B------:R-:W-:Y:S01]  /*2300*/  IMAD.SHL.U32 R110, R110, 0x2, RZ ;  /* 0x000000026e6e7824 */ /* 0x000fe200078e00ff */
[----:B------:R-:W-:Y:S01]  /*2310*/  SHF.R.S32.HI R76, RZ, 0x1f, R77 ;  /* 0x0000001fff4c7819 */ /* 0x000fe2000001144d */
[----:B------:R-:W-:Y:S01]  /*2320*/  IMAD.X R105, R100, 0x1, R89, P6 ;  /* 0x0000000164697824 */ /* 0x000fe200030e0659 */
[----:B------:R-:W-:Y:S01]  /*2330*/  SHF.R.S32.HI R72, RZ, 0x1f, R73 ;  /* 0x0000001fff487819 */ /* 0x000fe20000011449 */
[----:B------:R-:W-:Y:S01]  /*2340*/  IMAD.X R107, R102, 0x1, R89, P5 ;  /* 0x00000001666b7824 */ /* 0x000fe200028e0659 */
[----:B------:R-:W-:Y:S01]  /*2350*/  IADD3 R115, R145, UR5, RZ ;  /* 0x0000000591737c10 */ /* 0x000fe2000fffe0ff */
[----:B------:R-:W-:Y:S01]  /*2360*/  IMAD.U32 R85, R85, -0x40, RZ ;  /* 0xffffffc055557824 */ /* 0x000fe200078e00ff */
[----:B------:R-:W-:-:S02]  /*2370*/  SHF.R.S32.HI R74, RZ, 0x1f, R75 ;  /* 0x0000001fff4a7819 */ /* 0x000fc4000001144b */
[----:B------:R-:W-:Y:S02]  /*2380*/  SHF.R.S32.HI R70, RZ, 0x1f, R71 ;  /* 0x0000001fff467819 */ /* 0x000fe40000011447 */
[----:B------:R-:W-:Y:S02]  /*2390*/  SHF.R.S32.HI R66, RZ, 0x1f, R67 ;  /* 0x0000001fff427819 */ /* 0x000fe40000011443 */
[----:B------:R-:W-:Y:S02]  /*23a0*/  SHF.R.S32.HI R68, RZ, 0x1f, R69 ;  /* 0x0000001fff447819 */ /* 0x000fe40000011445 */
[----:B------:R-:W-:Y:S02]  /*23b0*/  SHF.R.S32.HI R64, RZ, 0x1f, R65 ;  /* 0x0000001fff407819 */ /* 0x000fe40000011441 */
[----:B------:R-:W-:Y:S02]  /*23c0*/  SHF.R.S32.HI R62, RZ, 0x1f, R63 ;  /* 0x0000001fff3e7819 */ /* 0x000fe4000001143f */
[----:B------:R-:W-:-:S02]  /*23d0*/  IADD3.X R123, R123, c[0x0][0x2ac], RZ, P2, !PT ;  /* 0x0000ab007b7b7a10 */ /* 0x000fc400017fe4ff */
[C---:B------:R-:W-:Y:S02]  /*23e0*/  IADD3.X R27, R0.reuse, c[0x0][0x2b4], RZ, P1, !PT ;  /* 0x0000ad00001b7a10 */ /* 0x040fe40000ffe4ff */
[----:B------:R-:W-:Y:S02]  /*23f0*/  IADD3.X R51, R0, c[0x0][0x2ac], RZ, P0, !PT ;  /* 0x0000ab0000337a10 */ /* 0x000fe400007fe4ff */
.L_x_4158:
[----:B------:R-:W-:Y:S05]  /*2400*/  IMAD.SHL.U32 R22, R17, 0x40, RZ ;  /* 0x0000004011167824 */ /* 0x000fea00078e00ff */
[----:B------:R-:W-:Y:S05]  /*2410*/  IADD3 R21, R22, -0x40, RZ ;  /* 0xffffffc016157810 */ /* 0x000fea0007ffe0ff */
[--C-:B------:R-:W-:Y:S02]  /*2420*/  IMAD.IADD R151, R58, 0x1, -R21.reuse ;  /* 0x000000013a977824 */ /* 0x100fe400078e0a15 */
[----:B------:R-:W-:Y:S03]  /*2430*/  IMAD.IADD R150, R90, 0x1, -R21 ;  /* 0x000000015a967824 */ /* 0x000fe600078e0a15 */
[CC--:B------:R-:W-:Y:S02]  /*2440*/  ISETP.GE.AND P4, PT, R140.reuse, R151.reuse, PT ;  /* 0x000000978c00720c */ /* 0x0c0fe40003f86270 */
[CC--:B------:R-:W-:Y:S02]  /*2450*/  ISETP.GE.AND P2, PT, R61.reuse, R151.reuse, PT ;  /* 0x000000973d00720c */ /* 0x0c0fe40003f46270 */
[-C--:B------:R-:W-:Y:S02]  /*2460*/  ISETP.GE.AND P4, PT, R140, R150.reuse, !P4 ;  /* 0x000000968c00720c */ /* 0x080fe40006786270 */
[-C--:B------:R-:W-:Y:S02]  /*2470*/  ISETP.GE.AND P2, PT, R61, R150.reuse, !P2 ;  /* 0x000000963d00720c */ /* 0x080fe40005746270 */
[C---:B------:R-:W-:Y:S04]  /*2480*/  ISETP.GE.AND P1, PT, R60.reuse, R151, PT ;  /* 0x000000973c00720c */ /* 0x040fe80003f26270 */
[----:B------:R-:W-:Y:S05]  /*2490*/  ISETP.GE.AND P1, PT, R60, R150, !P1 ;  /* 0x000000963c00720c */ /* 0x000fea0004f26270 */
[----:B------:R-:W2:Y:S01]  /*24a0*/  @P4 LDG.E.128 R12, [R116.64] ;  /* 0x00000006740c4981 */ /* 0x000ea2000c1e1d00 */
[----:B------:R-:W-:Y:S01]  /*24b0*/  @P4 IMAD.MOV.U32 R93, RZ, RZ, R87 ;  /* 0x000000ffff5d4224 */ /* 0x000fe200078e0057 */
[C---:B------:R-:W-:Y:S05]  /*24c0*/  @P2 IADD3 R2, P0, R116.reuse, R110, RZ ;  /* 0x0000006e74022210 */ /* 0x040fea0007f1e0ff */
[----:B------:R-:W-:Y:S01]  /*24d0*/  @P2 IMAD.X R3, R117, 0x1, R109, P0 ;  /* 0x0000000175032824 */ /* 0x000fe200000e066d */
[C---:B------:R-:W-:Y:S04]  /*24e0*/  @P2 LEA R36, P0, R125.reuse, R92, 0x1 ;  /* 0x0000005c7d242211 */ /* 0x040fe800078008ff */
[----:B------:R-:W-:Y:S02]  /*24f0*/  @P2 LEA.HI.X R37, R125, R87, R124, 0x1, P0 ;  /* 0x000000577d252211 */ /* 0x000fe400000f0c7c */
[----:B------:R-:W-:Y:S05]  /*2500*/  @P1 IADD3 R38, P0, R116, R112, RZ ;  /* 0x0000007074261210 */ /* 0x000fea0007f1e0ff */
[----:B------:R-:W-:Y:S01]  /*2510*/  @P1 IMAD.X R39, R117, 0x1, R111, P0 ;  /* 0x0000000175271824 */ /* 0x000fe200000e066f */
[----:B------:R-:W-:Y:S05]  /*2520*/  @P1 IADD3 R40, P0, R113, R92, RZ ;  /* 0x0000005c71281210 */ /* 0x000fea0007f1e0ff */
[----:B------:R-:W-:Y:S01]  /*2530*/  @P1 IMAD.X R41, R114, 0x1, R87, P0 ;  /* 0x0000000172291824 */ /* 0x000fe200000e0657 */
[C---:B------:R-:W-:Y:S04]  /*2540*/  ISETP.GE.AND P0, PT, R59.reuse, R151, PT ;  /* 0x000000973b00720c */ /* 0x040fe80003f06270 */
[----:B------:R-:W-:Y:S01]  /*2550*/  ISETP.GE.AND P0, PT, R59, R150, !P0 ;  /* 0x000000963b00720c */ /* 0x000fe20004706270 */
[----:B--2---:R1:W-:Y:S04]  /*2560*/  @P4 STG.E.128 [R92.64], R12 ;  /* 0x0000000c5c004986 */ /* 0x0043e8000c101d06 */
[----:B------:R-:W2:Y:S04]  /*2570*/  @P4 LDG.E.128 R8, [R116.64+0x80] ;  /* 0x0000800674084981 */ /* 0x000ea8000c1e1d00 */
[----:B--2---:R2:W-:Y:S04]  /*2580*/  @P4 STG.E.128 [R92.64+0x80], R8 ;  /* 0x000080085c004986 */ /* 0x0045e8000c101d06 */
[----:B------:R-:W3:Y:S04]  /*2590*/  @P4 LDG.E.128 R4, [R116.64+0x100] ;  /* 0x0001000674044981 */ /* 0x000ee8000c1e1d00 */
[----:B---3--:R3:W-:Y:S04]  /*25a0*/  @P4 STG.E.128 [R92.64+0x100], R4 ;  /* 0x000100045c004986 */ /* 0x0087e8000c101d06 */
[----:B------:R-:W4:Y:S04]  /*25b0*/  @P4 LDG.E.128 R32, [R116.64+0x180] ;  /* 0x0001800674204981 */ /* 0x000f28000c1e1d00 */
[----:B----4-:R-:W-:Y:S04]  /*25c0*/  @P4 STG.E.128 [R92.64+0x180], R32 ;  /* 0x000180205c004986 */ /* 0x010fe8000c101d06 */
[----:B-1----:R-:W4:Y:S04]  /*25d0*/  @P2 LDG.E.128 R12, [R2.64] ;  /* 0x00000006020c2981 */ /* 0x002f28000c1e1d00 */
[----:B----4-:R1:W-:Y:S04]  /*25e0*/  @P2 STG.E.128 [R36.64], R12 ;  /* 0x0000000c24002986 */ /* 0x0103e8000c101d06 */
[----:B--2---:R-:W2:Y:S04]  /*25f0*/  @P2 LDG.E.128 R8, [R2.64+0x80] ;  /* 0x0000800602082981 */ /* 0x004ea8000c1e1d00 */
[----:B--2---:R2:W-:Y:S04]  /*2600*/  @P2 STG.E.128 [R36.64+0x80], R8 ;  /* 0x0000800824002986 */ /* 0x0045e8000c101d06 */
[----:B---3--:R-:W3:Y:S04]  /*2610*/  @P2 LDG.E.128 R4, [R2.64+0x100] ;  /* 0x0001000602042981 */ /* 0x008ee8000c1e1d00 */
[----:B---3--:R3:W-:Y:S04]  /*2620*/  @P2 STG.E.128 [R36.64+0x100], R4 ;  /* 0x0001000424002986 */ /* 0x0087e8000c101d06 */
[----:B------:R4:W5:Y:S02]  /*2630*/  @P2 LDG.E.128 R28, [R2.64+0x180] ;  /* 0x00018006021c2981 */ /* 0x000964000c1e1d00 */
[----:B----4-:R-:W-:Y:S05]  /*2640*/  @P0 IADD3 R2, P5, R116, R144, RZ ;  /* 0x0000009074020210 */ /* 0x010fea0007fbe0ff */
[----:B------:R-:W-:Y:S01]  /*2650*/  @P0 IMAD.X R3, R117, 0x1, R115, P5 ;  /* 0x0000000175030824 */ /* 0x000fe200028e0673 */
[----:B-----5:R4:W-:Y:S04]  /*2660*/  @P2 STG.E.128 [R36.64+0x180], R28 ;  /* 0x0001801c24002986 */ /* 0x0209e8000c101d06 */
[----:B-1----:R-:W5:Y:S04]  /*2670*/  @P1 LDG.E.128 R12, [R38.64] ;  /* 0x00000006260c1981 */ /* 0x002f68000c1e1d00 */
[----:B-----5:R1:W-:Y:S04]  /*2680*/  @P1 STG.E.128 [R40.64], R12 ;  /* 0x0000000c28001986 */ /* 0x0203e8000c101d06 */
[----:B--2---:R-:W2:Y:S04]  /*2690*/  @P1 LDG.E.128 R8, [R38.64+0x80] ;  /* 0x0000800626081981 */ /* 0x004ea8000c1e1d00 */
[----:B--2---:R2:W-:Y:S04]  /*26a0*/  @P1 STG.E.128 [R40.64+0x80], R8 ;  /* 0x0000800828001986 */ /* 0x0045e8000c101d06 */
[----:B---3--:R-:W3:Y:S04]  /*26b0*/  @P1 LDG.E.128 R4, [R38.64+0x100] ;  /* 0x0001000626041981 */ /* 0x008ee8000c1e1d00 */
[----:B---3--:R3:W-:Y:S04]  /*26c0*/  @P1 STG.E.128 [R40.64+0x100], R4 ;  /* 0x0001000428001986 */ /* 0x0087e8000c101d06 */
[----:B------:R-:W5:Y:S04]  /*26d0*/  @P1 LDG.E.128 R32, [R38.64+0x180] ;  /* 0x0001800626201981 */ /* 0x000f68000c1e1d00 */
[----:B-----5:R1:W-:Y:S01]  /*26e0*/  @P1 STG.E.128 [R40.64+0x180], R32 ;  /* 0x0001802028001986 */ /* 0x0203e2000c101d06 */
[----:B----4-:R-:W-:Y:S03]  /*26f0*/  @P0 IADD3 R36, P1, R92, UR12, RZ ;  /* 0x0000000c5c240c10 */ /* 0x010fe6000ff3e0ff */
[----:B------:R-:W4:Y:S01]  /*2700*/  @P0 LDG.E.128 R28, [R2.64] ;  /* 0x00000006021c0981 */ /* 0x000f22000c1e1d00 */
[----:B------:R-:W-:Y:S02]  /*2710*/  @P0 IADD3.X R37, R87, UR11, RZ, P1, !PT ;  /* 0x0000000b57250c10 */ /* 0x000fe40008ffe4ff */
[----:B------:R-:W-:Y:S03]  /*2720*/  ISETP.NE.AND P1, PT, RZ, UR4, PT ;  /* 0x00000004ff007c0c */ /* 0x000fe6000bf25270 */
[----:B----4-:R4:W-:Y:S04]  /*2730*/  @P0 STG.E.128 [R36.64], R28 ;  /* 0x0000001c24000986 */ /* 0x0109e8000c101d06 */
[----:B-1----:R-:W5:Y:S04]  /*2740*/  @P0 LDG.E.128 R12, [R2.64+0x80] ;  /* 0x00008006020c0981 */ /* 0x002f68000c1e1d00 */
[----:B-----5:R4:W-:Y:S04]  /*2750*/  @P0 STG.E.128 [R36.64+0x80], R12 ;  /* 0x0000800c24000986 */ /* 0x0209e8000c101d06 */
[----:B--2---:R-:W2:Y:S04]  /*2760*/  @P0 LDG.E.128 R8, [R2.64+0x100] ;  /* 0x0001000602080981 */ /* 0x004ea8000c1e1d00 */
[----:B--2---:R4:W-:Y:S04]  /*2770*/  @P0 STG.E.128 [R36.64+0x100], R8 ;  /* 0x0001000824000986 */ /* 0x0049e8000c101d06 */
[----:B---3--:R-:W2:Y:S04]  /*2780*/  @P0 LDG.E.128 R4, [R2.64+0x180] ;  /* 0x0001800602040981 */ /* 0x008ea8000c1e1d00 */
[----:B--2---:R4:W-:Y:S01]  /*2790*/  @P0 STG.E.128 [R36.64+0x180], R4 ;  /* 0x0001800424000986 */ /* 0x0049e2000c101d06 */
[C---:B------:R-:W-:Y:S04]  /*27a0*/  LEA R116, P0, R85.reuse, R116, 0x1 ;  /* 0x0000007455747211 */ /* 0x040fe800078008ff */
[----:B------:R-:W-:Y:S01]  /*27b0*/  LEA.HI.X.SX32 R117, R85, R117, 0x1, P0 ;  /* 0x0000007555757211 */ /* 0x000fe200000f0eff */
[----:B------:R-:W-:-:S05]  /*27c0*/  @!P1 BRA `(.L_x_4105) ;  /* 0x0000982000009947 */ /* 0x000fca0003800000 */
[----:B------:R-:W-:Y:S11]  /*27d0*/  ISETP.NE.AND P0, PT, RZ, UR8, PT ;  /* 0x00000008ff007c0c */ /* 0x000ff6000bf05270 */
[----:B------:R-:W-:Y:S02]  /*27e0*/  @!UPT UIADD3 URZ, URZ, URZ, URZ ;  /* 0x0000003f3f3ff290 */ /* 0x000fe4000fffe03f */
[----:B------:R-:W-:-:S05]  /*27f0*/  @!P0 BRA `(.L_x_4106) ;  /* 0x0000357000008947 */ /* 0x000fca0003800000 */
[----:B------:R-:W-:Y:S01]  /*2800*/  BSSY B0, `(.L_x_4107) ;  /* 0x00000c6000007945 */ /* 0x000fe20003800000 */
[----:B------:R-:W-:-:S05]  /*2810*/  @!P4 BRA `(.L_x_4108) ;  /* 0x00000c400000c947 */ /* 0x000fca0003800000 */
[----:B------:R-:W-:Y:S01]  /*2820*/  ISETP.GE.AND P0, PT, R24, UR4, PT ;  /* 0x0000000418007c0c */ /* 0x000fe2000bf06270 */
[----:B----4-:R-:W2:Y:S01]  /*2830*/  LDG.E.128 R36, [R118.64] ;  /* 0x0000000676247981 */ /* 0x010ea2000c1e1d00 */
[----:B------:R-:W-:Y:S11]  /*2840*/  ISETP.GE.AND P1, PT, R20, UR4, PT ;  /* 0x0000000414007c0c */ /* 0x000ff6000bf26270 */
[----:B------:R-:W3:Y:S06]  /*2850*/  @!P0 LDG.E.64 R28, [R26.64] ;  /* 0x000000061a1c8981 */ /* 0x000eec000c1e1b00 */
[----:B------:R-:W4:Y:S02]  /*2860*/  @!P0 LDG.E.64 R44, [R50.64] ;  /* 0x00000006322c8981 */ /* 0x000f24000c1e1b00 */
[----:B----4-:R-:W-:Y:S01]  /*2870*/  @!P0 HADD2.F32 R42, -RZ, R44.H0_H0 ;  /* 0x2000002cff2a8230 */ /* 0x010fe20000004100 */
[----:B--2---:R-:W-:Y:S01]  /*2880*/  @!P0 MOV R23, R36 ;  /* 0x0000002400178202 */ /* 0x004fe20000000f00 */
[--C-:B---3--:R-:W-:Y:S01]  /*2890*/  @!P0 HADD2.F32 R32, -RZ, R28.reuse.H0_H0 ;  /* 0x2000001cff208230 */ /* 0x108fe20000004100 */
[----:B------:R-:W-:Y:S01]  /*28a0*/  @!P0 MOV R33, R37 ;  /* 0x0000002500218202 */ /* 0x000fe20000000f00 */
[----:B------:R-:W-:Y:S01]  /*28b0*/  @!P0 HADD2.F32 R30, -RZ, R28.H1_H1 ;  /* 0x3000001cff1e8230 */ /* 0x000fe20000004100 */
[----:B------:R-:W-:Y:S01]  /*28c0*/  @!P0 MOV R28, R39 ;  /* 0x00000027001c8202 */ /* 0x000fe20000000f00 */
[--C-:B------:R-:W-:Y:S02]  /*28d0*/  @!P0 HADD2.F32 R41, -RZ, R23.reuse.H1_H1 ;  /* 0x30000017ff298230 */ /* 0x100fe40000004100 */
[----:B------:R-:W-:Y:S02]  /*28e0*/  @!P0 HADD2.F32 R31, -RZ, R23.H0_H0 ;  /* 0x20000017ff1f8230 */ /* 0x000fe40000004100 */
[----:B------:R-:W-:Y:S01]  /*28f0*/  @!P0 HADD2.F32 R44, -RZ, R44.H1_H1 ;  /* 0x3000002cff2c8230 */ /* 0x000fe20000004100 */
[-C--:B------:R-:W-:Y:S01]  /*2900*/  @!P0 FMUL.FTZ R49, R41, R32.reuse ;  /* 0x0000002029318220 */ /* 0x080fe20000410000 */
[----:B------:R-:W-:Y:S01]  /*2910*/  @!P0 HADD2.F32 R23, -RZ, R29.H0_H0 ;  /* 0x2000001dff178230 */ /* 0x000fe20000004100 */
[C---:B------:R-:W-:Y:S01]  /*2920*/  @!P0 FMUL.FTZ R0, R31.reuse, R32 ;  /* 0x000000201f008220 */ /* 0x040fe20000410000 */
[----:B------:R-:W-:Y:S01]  /*2930*/  @!P0 MOV R32, R38 ;  /* 0x0000002600208202 */ /* 0x000fe20000000f00 */
[-C--:B------:R-:W-:Y:S01]  /*2940*/  @!P0 FFMA.FTZ R49, R31, R42.reuse, -R49 ;  /* 0x0000002a1f318223 */ /* 0x080fe20000010831 */
[----:B------:R-:W-:Y:S01]  /*2950*/  @!P0 HADD2.F32 R31, -RZ, R33.H0_H0 ;  /* 0x20000021ff1f8230 */ /* 0x000fe20000004100 */
[----:B------:R-:W-:Y:S01]  /*2960*/  @!P0 FFMA.FTZ R0, R41, R42, R0 ;  /* 0x0000002a29008223 */ /* 0x000fe20000010000 */
[----:B------:R-:W-:Y:S02]  /*2970*/  @!P0 HADD2.F32 R29, -RZ, R29.H1_H1 ;  /* 0x3000001dff1d8230 */ /* 0x000fe40000004100 */
[--C-:B------:R-:W-:Y:S01]  /*2980*/  @!P0 HADD2.F32 R42, -RZ, R32.reuse.H1_H1 ;  /* 0x30000020ff2a8230 */ /* 0x100fe20000004100 */
[-C--:B------:R-:W-:Y:S01]  /*2990*/  @!P0 FMUL.FTZ R2, R31, R30.reuse ;  /* 0x0000001e1f028220 */ /* 0x080fe20000410000 */
[----:B------:R-:W-:Y:S01]  /*29a0*/  @!P0 HADD2.F32 R32, -RZ, R32.H0_H0 ;  /* 0x20000020ff208230 */ /* 0x000fe20000004100 */
[----:B------:R-:W-:Y:S01]  /*29b0*/  @!P0 F2FP.PACK_AB R49, R0, R49 ;  /* 0x000000310031823e */ /* 0x000fe200000000ff */
[----:B------:R-:W-:Y:S01]  /*29c0*/  @!P0 HADD2.F32 R41, -RZ, R33.H1_H1 ;  /* 0x30000021ff298230 */ /* 0x000fe20000004100 */
[-C--:B------:R-:W-:Y:S01]  /*29d0*/  @!P0 FMUL.FTZ R46, R42, R23.reuse ;  /* 0x000000172a2e8220 */ /* 0x080fe20000410000 */
[--C-:B------:R-:W-:Y:S01]  /*29e0*/  @!P0 HADD2.F32 R43, -RZ, R45.reuse.H0_H0 ;  /* 0x2000002dff2b8230 */ /* 0x100fe20000004100 */
[----:B------:R-:W-:Y:S01]  /*29f0*/  @!P0 FMUL.FTZ R3, R32, R23 ;  /* 0x0000001720038220 */ /* 0x000fe20000410000 */
[----:B------:R-:W-:Y:S01]  /*2a00*/  @!P0 HADD2.F32 R47, -RZ, R45.H1_H1 ;  /* 0x3000002dff2f8230 */ /* 0x000fe20000004100 */
[C---:B------:R-:W-:Y:S01]  /*2a10*/  @!P0 FMUL.FTZ R53, R41.reuse, R30 ;  /* 0x0000001e29358220 */ /* 0x040fe20000410000 */
[--C-:B------:R-:W-:Y:S01]  /*2a20*/  @!P0 HADD2.F32 R45, -RZ, R28.reuse.H1_H1 ;  /* 0x3000001cff2d8230 */ /* 0x100fe20000004100 */
[-C--:B------:R-:W-:Y:S01]  /*2a30*/  @!P0 FFMA.FTZ R2, R41, R44.reuse, R2 ;  /* 0x0000002c29028223 */ /* 0x080fe20000010002 */
[----:B------:R-:W-:Y:S01]  /*2a40*/  @!P0 HADD2.F32 R28, -RZ, R28.H0_H0 ;  /* 0x2000001cff1c8230 */ /* 0x000fe20000004100 */
[----:B------:R-:W-:Y:S01]  /*2a50*/  @!P0 FFMA.FTZ R3, R42, R43, R3 ;  /* 0x0000002b2a038223 */ /* 0x000fe20000010003 */
[----:B------:R-:W-:Y:S01]  /*2a60*/  @!P0 MOV R36, R49 ;  /* 0x0000003100248202 */ /* 0x000fe20000000f00 */
[-C--:B------:R-:W-:Y:S02]  /*2a70*/  @!P0 FMUL.FTZ R52, R45, R29.reuse ;  /* 0x0000001d2d348220 */ /* 0x080fe40000410000 */
[----:B------:R-:W-:Y:S02]  /*2a80*/  @!P0 FMUL.FTZ R4, R28, R29 ;  /* 0x0000001d1c048220 */ /* 0x000fe40000410000 */
        /* <DEDUP_REMOVED lines=9> */
[----:B------:R-:W-:Y:S02]  /*2b20*/  @!P0 MOV R39, R53 ;  /* 0x0000003500278202 */ /* 0x000fe40000000f00 */
[----:B------:R-:W-:Y:S03]  /*2b30*/  ISETP.GE.AND P0, PT, R19, UR4, PT ;  /* 0x0000000413007c0c */ /* 0x000fe6000bf06270 */
[----:B------:R1:W-:Y:S08]  /*2b40*/  STG.E.128 [R148.64], R36 ;  /* 0x0000002494007986 */ /* 0x0003f0000c101d06 */
[----:B------:R-:W2:Y:S08]  /*2b50*/  LDG.E.128 R32, [R118.64+0x80] ;  /* 0x0000800676207981 */ /* 0x000eb0000c1e1d00 */
[----:B------:R-:W3:Y:S06]  /*2b60*/  @!P1 LDG.E.64 R28, [R26.64+0x40] ;  /* 0x000040061a1c9981 */ /* 0x000eec000c1e1b00 */
[----:B------:R-:W4:Y:S01]  /*2b70*/  @!P1 LDG.E.64 R44, [R50.64+0x40] ;  /* 0x00004006322c9981 */ /* 0x000f22000c1e1b00 */
[----:B--2---:R-:W-:Y:S02]  /*2b80*/  @!P1 MOV R23, R32 ;  /* 0x0000002000179202 */ /* 0x004fe40000000f00 */
[----:B-1----:R-:W-:Y:S02]  /*2b90*/  @!P1 MOV R37, R33 ;  /* 0x0000002100259202 */ /* 0x002fe40000000f00 */
[----:B------:R-:W-:Y:S01]  /*2ba0*/  @!P1 MOV R36, R34 ;  /* 0x0000002200249202 */ /* 0x000fe20000000f00 */
[--C-:B------:R-:W-:Y:S02]  /*2bb0*/  @!P1 HADD2.F32 R41, -RZ, R23.reuse.H1_H1 ;  /* 0x30000017ff299230 */ /* 0x100fe40000004100 */
[----:B------:R-:W-:Y:S02]  /*2bc0*/  @!P1 HADD2.F32 R31, -RZ, R23.H0_H0 ;  /* 0x20000017ff1f9230 */ /* 0x000fe40000004100 */
[--C-:B---3--:R-:W-:Y:S02]  /*2bd0*/  @!P1 HADD2.F32 R40, -RZ, R28.reuse.H0_H0 ;  /* 0x2000001cff289230 */ /* 0x108fe40000004100 */
[----:B------:R-:W-:Y:S01]  /*2be0*/  @!P1 HADD2.F32 R30, -RZ, R28.H1_H1 ;  /* 0x3000001cff1e9230 */ /* 0x000fe20000004100 */
[----:B------:R-:W-:Y:S01]  /*2bf0*/  @!P1 MOV R28, R35 ;  /* 0x00000023001c9202 */ /* 0x000fe20000000f00 */
[--C-:B------:R-:W-:Y:S01]  /*2c00*/  @!P1 HADD2.F32 R23, -RZ, R29.reuse.H0_H0 ;  /* 0x2000001dff179230 */ /* 0x100fe20000004100 */
[-C--:B------:R-:W-:Y:S01]  /*2c10*/  @!P1 FMUL.FTZ R46, R41, R40.reuse ;  /* 0x00000028292e9220 */ /* 0x080fe20000410000 */
[--C-:B----4-:R-:W-:Y:S01]  /*2c20*/  @!P1 HADD2.F32 R42, -RZ, R44.reuse.H0_H0 ;  /* 0x2000002cff2a9230 */ /* 0x110fe20000004100 */
[C---:B------:R-:W-:Y:S01]  /*2c30*/  @!P1 FMUL.FTZ R5, R31.reuse, R40 ;  /* 0x000000281f059220 */ /* 0x040fe20000410000 */
[----:B------:R-:W-:Y:S02]  /*2c40*/  @!P1 HADD2.F32 R44, -RZ, R44.H1_H1 ;  /* 0x3000002cff2c9230 */ /* 0x000fe40000004100 */
[----:B------:R-:W-:Y:S01]  /*2c50*/  @!P1 HADD2.F32 R29, -RZ, R29.H1_H1 ;  /* 0x3000001dff1d9230 */ /* 0x000fe20000004100 */
[-C--:B------:R-:W-:Y:S01]  /*2c60*/  @!P1 FFMA.FTZ R46, R31, R42.reuse, -R46 ;  /* 0x0000002a1f2e9223 */ /* 0x080fe2000001082e */
[--C-:B------:R-:W-:Y:S01]  /*2c70*/  @!P1 HADD2.F32 R31, -RZ, R37.reuse.H0_H0 ;  /* 0x20000025ff1f9230 */ /* 0x100fe20000004100 */
[----:B------:R-:W-:Y:S01]  /*2c80*/  @!P1 FFMA.FTZ R5, R41, R42, R5 ;  /* 0x0000002a29059223 */ /* 0x000fe20000010005 */
[--C-:B------:R-:W-:Y:S02]  /*2c90*/  @!P1 HADD2.F32 R42, -RZ, R36.reuse.H1_H1 ;  /* 0x30000024ff2a9230 */ /* 0x100fe40000004100 */
[----:B------:R-:W-:Y:S01]  /*2ca0*/  @!P1 HADD2.F32 R36, -RZ, R36.H0_H0 ;  /* 0x20000024ff249230 */ /* 0x000fe20000004100 */
[-C--:B------:R-:W-:Y:S01]  /*2cb0*/  @!P1 FMUL.FTZ R6, R31, R30.reuse ;  /* 0x0000001e1f069220 */ /* 0x080fe20000410000 */
[----:B------:R-:W-:Y:S01]  /*2cc0*/  @!P1 HADD2.F32 R41, -RZ, R37.H1_H1 ;  /* 0x30000025ff299230 */ /* 0x000fe20000004100 */
[-C--:B------:R-:W-:Y:S01]  /*2cd0*/  @!P1 FMUL.FTZ R52, R42, R23.reuse ;  /* 0x000000172a349220 */ /* 0x080fe20000410000 */
[--C-:B------:R-:W-:Y:S01]  /*2ce0*/  @!P1 HADD2.F32 R43, -RZ, R45.reuse.H0_H0 ;  /* 0x2000002dff2b9230 */ /* 0x100fe20000004100 */
[----:B------:R-:W-:Y:S01]  /*2cf0*/  @!P1 FMUL.FTZ R7, R36, R23 ;  /* 0x0000001724079220 */ /* 0x000fe20000410000 */
[----:B------:R-:W-:Y:S01]  /*2d00*/  @!P1 HADD2.F32 R47, -RZ, R45.H1_H1 ;  /* 0x3000002dff2f9230 */ /* 0x000fe20000004100 */
[C---:B------:R-:W-:Y:S01]  /*2d10*/  @!P1 FMUL.FTZ R49, R41.reuse, R30 ;  /* 0x0000001e29319220 */ /* 0x040fe20000410000 */
[--C-:B------:R-:W-:Y:S01]  /*2d20*/  @!P1 HADD2.F32 R45, -RZ, R28.reuse.H1_H1 ;  /* 0x3000001cff2d9230 */ /* 0x100fe20000004100 */
[----:B------:R-:W-:Y:S01]  /*2d30*/  @!P1 FFMA.FTZ R6, R41, R44, R6 ;  /* 0x0000002c29069223 */ /* 0x000fe20000010006 */
[----:B------:R-:W-:Y:S01]  /*2d40*/  @!P1 HADD2.F32 R28, -RZ, R28.H0_H0 ;  /* 0x2000001cff1c9230 */ /* 0x000fe20000004100 */
[----:B------:R-:W-:Y:S01]  /*2d50*/  @!P1 FFMA.FTZ R7, R42, R43, R7 ;  /* 0x0000002b2a079223 */ /* 0x000fe20000010007 */
[----:B------:R-:W-:Y:S01]  /*2d60*/  @!P1 F2FP.PACK_AB R46, R5, R46 ;  /* 0x0000002e052e923e */ /* 0x000fe200000000ff */
[-C--:B------:R-:W-:Y:S02]  /*2d70*/  @!P1 FMUL.FTZ R53, R45, R29.reuse ;  /* 0x0000001d2d359220 */ /* 0x080fe40000410000 */
[----:B------:R-:W-:Y:S01]  /*2d80*/  @!P1 FMUL.FTZ R8, R28, R29 ;  /* 0x0000001d1c089220 */ /* 0x000fe20000410000 */
[----:B------:R-:W-:Y:S01]  /*2d90*/  @!P1 MOV R32, R46 ;  /* 0x0000002e00209202 */ /* 0x000fe20000000f00 */
        /* <DEDUP_REMOVED lines=11> */
[----:B------:R1:W-:Y:S08]  /*2e50*/  STG.E.128 [R148.64+0x80], R32 ;  /* 0x0000802094007986 */ /* 0x0003f0000c101d06 */
        /* <DEDUP_REMOVED lines=8> */
[----:B---3--:R-:W-:Y:S02]  /*2ee0*/  @!P0 HADD2.F32 R40, -RZ, R28.H0_H0 ;  /* 0x2000001cff288230 */ /* 0x008fe40000004100 */
[--C-:B------:R-:W-:Y:S02]  /*2ef0*/  @!P0 HADD2.F32 R23, -RZ, R29.reuse.H0_H0 ;  /* 0x2000001dff178230 */ /* 0x100fe40000004100 */
[----:B------:R-:W-:Y:S01]  /*2f00*/  @!P0 HADD2.F32 R29, -RZ, R29.H1_H1 ;  /* 0x3000001dff1d8230 */ /* 0x000fe20000004100 */
[-C--:B------:R-:W-:Y:S01]  /*2f10*/  @!P0 FMUL.FTZ R46, R41, R40.reuse ;  /* 0x00000028292e8220 */ /* 0x080fe20000410000 */
[----:B----4-:R-:W-:Y:S01]  /*2f20*/  @!P0 HADD2.F32 R42, -RZ, R44.H0_H0 ;  /* 0x2000002cff2a8230 */ /* 0x010fe20000004100 */
[C---:B------:R-:W-:Y:S01]  /*2f30*/  @!P0 FMUL.FTZ R9, R31.reuse, R40 ;  /* 0x000000281f098220 */ /* 0x040fe20000410000 */
[----:B------:R-:W-:Y:S01]  /*2f40*/  @!P0 HADD2.F32 R30, -RZ, R28.H1_H1 ;  /* 0x3000001cff1e8230 */ /* 0x000fe20000004100 */
[----:B------:R-:W-:Y:S01]  /*2f50*/  @!P0 MOV R28, R39 ;  /* 0x00000027001c8202 */ /* 0x000fe20000000f00 */
        /* <DEDUP_REMOVED lines=43> */
[----:B------:R-:W-:Y:S01]  /*3210*/  @!P1 HADD2.F32 R23, -RZ, R29.H0_H0 ;  /* 0x2000001dff179230 */ /* 0x000fe20000004100 */
[-C--:B------:R-:W-:Y:S01]  /*3220*/  @!P1 FMUL.FTZ R46, R41, R40.reuse ;  /* 0x00000028292e9220 */ /* 0x080fe20000410000 */
[--C-:B----4-:R-:W-:Y:S01]  /*3230*/  @!P1 HADD2.F32 R42, -RZ, R44.reuse.H0_H0 ;  /* 0x2000002cff2a9230 */ /* 0x110fe20000004100 */
[C---:B------:R-:W-:Y:S01]  /*3240*/  @!P1 FMUL.FTZ R13, R31.reuse, R40 ;  /* 0x000000281f0d9220 */ /* 0x040fe20000410000 */
[----:B------:R-:W-:Y:S02]  /*3250*/  @!P1 HADD2.F32 R44, -RZ, R44.H1_H1 ;  /* 0x3000002cff2c9230 */ /* 0x000fe40000004100 */
[----:B------:R-:W-:Y:S01]  /*3260*/  @!P1 HADD2.F32 R43, -RZ, R45.H0_H0 ;  /* 0x2000002dff2b9230 */ /* 0x000fe20000004100 */
[-C--:B------:R-:W-:Y:S01]  /*3270*/  @!P1 FFMA.FTZ R46, R31, R42.reuse, -R46 ;  /* 0x0000002a1f2e9223 */ /* 0x080fe2000001082e */
[----:B------:R-:W-:Y:S01]  /*3280*/  @!P1 HADD2.F32 R31, -RZ, R37.H0_H0 ;  /* 0x20000025ff1f9230 */ /* 0x000fe20000004100 */
[----:B------:R-:W-:Y:S01]  /*3290*/  @!P1 FFMA.FTZ R13, R41, R42, R13 ;  /* 0x0000002a290d9223 */ /* 0x000fe2000001000d */
[--C-:B------:R-:W-:Y:S02]  /*32a0*/  @!P1 HADD2.F32 R42, -RZ, R36.reuse.H1_H1 ;  /* 0x30000024ff2a9230 */ /* 0x100fe40000004100 */
[----:B------:R-:W-:Y:S01]  /*32b0*/  @!P1 HADD2.F32 R36, -RZ, R36.H0_H0 ;  /* 0x20000024ff249230 */ /* 0x000fe20000004100 */
[----:B------:R-:W-:Y:S01]  /*32c0*/  @!P1 FMUL.FTZ R14, R31, R30 ;  /* 0x0000001e1f0e9220 */ /* 0x000fe20000410000 */
[----:B------:R-:W-:Y:S01]  /*32d0*/  @!P1 HADD2.F32 R47, -RZ, R45.H1_H1 ;  /* 0x3000002dff2f9230 */ /* 0x000fe20000004100 */
[-C--:B------:R-:W-:Y:S01]  /*32e0*/  @!P1 FMUL.FTZ R52, R42, R23.reuse ;  /* 0x000000172a349220 */ /* 0x080fe20000410000 */
[----:B------:R-:W-:Y:S01]  /*32f0*/  @!P1 HADD2.F32 R41, -RZ, R37.H1_H1 ;  /* 0x30000025ff299230 */ /* 0x000fe20000004100 */
[C---:B------:R-:W-:Y:S01]  /*3300*/  @!P1 FMUL.FTZ R15, R36.reuse, R23 ;  /* 0x00000017240f9220 */ /* 0x040fe20000410000 */
[--C-:B------:R-:W-:Y:S01]  /*3310*/  @!P1 HADD2.F32 R45, -RZ, R28.reuse.H1_H1 ;  /* 0x3000001cff2d9230 */ /* 0x100fe20000004100 */
[-C--:B------:R-:W-:Y:S01]  /*3320*/  @!P1 FFMA.FTZ R52, R36, R43.reuse, -R52 ;  /* 0x0000002b24349223 */ /* 0x080fe20000010834 */
[----:B------:R-:W-:Y:S01]  /*3330*/  @!P1 F2FP.PACK_AB R46, R13, R46 ;  /* 0x0000002e0d2e923e */ /* 0x000fe200000000ff */
[C---:B------:R-:W-:Y:S01]  /*3340*/  @!P1 FMUL.FTZ R49, R41.reuse, R30 ;  /* 0x0000001e29319220 */ /* 0x040fe20000410000 */
[----:B------:R-:W-:Y:S01]  /*3350*/  @!P1 HADD2.F32 R28, -RZ, R28.H0_H0 ;  /* 0x2000001cff1c9230 */ /* 0x000fe20000004100 */
[----:B------:R-:W-:Y:S01]  /*3360*/  @!P1 FFMA.FTZ R14, R41, R44, R14 ;  /* 0x0000002c290e9223 */ /* 0x000fe2000001000e */
[----:B------:R-:W-:Y:S01]  /*3370*/  @!P1 MOV R32, R46 ;  /* 0x0000002e00209202 */ /* 0x000fe20000000f00 */
[----:B------:R-:W-:Y:S01]  /*3380*/  @!P1 HADD2.F32 R29, -RZ, R29.H1_H1 ;  /* 0x3000001dff1d9230 */ /* 0x000fe20000004100 */
[----:B------:R-:W-:Y:S02]  /*3390*/  @!P1 FFMA.FTZ R15, R42, R43, R15 ;  /* 0x0000002b2a0f9223 */ /* 0x000fe4000001000f */
[----:B------:R-:W-:Y:S02]  /*33a0*/  @!P1 FFMA.FTZ R49, R31, R44, -R49 ;  /* 0x0000002c1f319223 */ /* 0x000fe40000010831 */
[-C--:B------:R-:W-:Y:S01]  /*33b0*/  @!P1 FMUL.FTZ R53, R45, R29.reuse ;  /* 0x0000001d2d359220 */ /* 0x080fe20000410000 */
[----:B------:R-:W-:Y:S01]  /*33c0*/  @!P1 F2FP.PACK_AB R52, R15, R52 ;  /* 0x000000340f34923e */ /* 0x000fe200000000ff */
[----:B------:R-:W-:Y:S01]  /*33d0*/  @!P1 FMUL.FTZ R16, R28, R29 ;  /* 0x0000001d1c109220 */ /* 0x000fe20000410000 */
[----:B------:R-:W-:Y:S01]  /*33e0*/  @!P1 F2FP.PACK_AB R49, R14, R49 ;  /* 0x000000310e31923e */ /* 0x000fe200000000ff */
[-C--:B------:R-:W-:Y:S01]  /*33f0*/  @!P1 FFMA.FTZ R53, R28, R47.reuse, -R53 ;  /* 0x0000002f1c359223 */ /* 0x080fe20000010835 */
[----:B------:R-:W-:Y:S01]  /*3400*/  @!P1 MOV R34, R52 ;  /* 0x0000003400229202 */ /* 0x000fe20000000f00 */
[----:B------:R-:W-:Y:S01]  /*3410*/  @!P1 FFMA.FTZ R16, R45, R47, R16 ;  /* 0x0000002f2d109223 */ /* 0x000fe20000010010 */
[----:B------:R-:W-:Y:S04]  /*3420*/  @!P1 MOV R33, R49 ;  /* 0x0000003100219202 */ /* 0x000fe80000000f00 */
[----:B------:R-:W-:Y:S04]  /*3430*/  @!P1 F2FP.PACK_AB R53, R16, R53 ;  /* 0x000000351035923e */ /* 0x000fe800000000ff */
[----:B------:R-:W-:Y:S05]  /*3440*/  @!P1 MOV R35, R53 ;  /* 0x0000003500239202 */ /* 0x000fea0000000f00 */
[----:B------:R1:W-:Y:S02]  /*3450*/  STG.E.128 [R148.64+0x180], R32 ;  /* 0x0001802094007986 */ /* 0x0003e4000c101d06 */
.L_x_4108:
[----:B------:R-:W-:Y:S05]  /*3460*/  BSYNC B0 ;  /* 0x0000000000007941 */ /* 0x000fea0003800000 */
.L_x_4107:
[----:B------:R-:W-:Y:S01]  /*3470*/  BSSY B0, `(.L_x_4109) ;  /* 0x00000d0000007945 */ /* 0x000fe20003800000 */
[----:B------:R-:W-:-:S05]  /*3480*/  @!P2 BRA `(.L_x_4110) ;  /* 0x00000ce00000a947 */ /* 0x000fca0003800000 */
[----:B------:R-:W-:Y:S02]  /*3490*/  LEA R154, P1, R94, R118, 0x1 ;  /* 0x000000765e9a7211 */ /* 0x000fe400078208ff */
[----:B------:R-:W-:Y:S02]  /*34a0*/  ISETP.GE.AND P0, PT, R24, UR4, PT ;  /* 0x0000000418007c0c */ /* 0x000fe4000bf06270 */
[----:B------:R-:W-:Y:S02]  /*34b0*/  SHF.L.U32 R153, R86, 0x1, RZ ;  /* 0x0000000156997819 */ /* 0x000fe400000006ff */
[----:B------:R-:W-:Y:S02]  /*34c0*/  LEA.HI.X R155, R94, R119, R89, 0x1, P1 ;  /* 0x000000775e9b7211 */ /* 0x000fe400008f0c59 */
[-C--:B----4-:R-:W-:Y:S02]  /*34d0*/  IADD3 R30, P1, R26, R153.reuse, RZ ;  /* 0x000000991a1e7210 */ /* 0x090fe40007f3e0ff */
[----:B------:R-:W-:Y:S01]  /*34e0*/  SHF.L.U64.HI R93, R86, 0x1, R84 ;  /* 0x00000001565d7819 */ /* 0x000fe20000010254 */
[----:B-1----:R-:W2:Y:S01]  /*34f0*/  LDG.E.128 R32, [R154.64] ;  /* 0x000000069a207981 */ /* 0x002ea2000c1e1d00 */
[----:B------:R-:W-:Y:S02]  /*3500*/  IADD3 R52, P2, R50, R153, RZ ;  /* 0x0000009932347210 */ /* 0x000fe40007f5e0ff */
[-C--:B------:R-:W-:Y:S02]  /*3510*/  IADD3.X R31, R27, R93.reuse, RZ, P1, !PT ;  /* 0x0000005d1b1f7210 */ /* 0x080fe40000ffe4ff */
[----:B------:R-:W-:Y:S02]  /*3520*/  IADD3.X R53, R51, R93, RZ, P2, !PT ;  /* 0x0000005d33357210 */ /* 0x000fe400017fe4ff */
[----:B------:R-:W-:Y:S01]  /*3530*/  LEA R152, P2, R55, R148, 0x1 ;  /* 0x0000009437987211 */ /* 0x000fe200078408ff */
[----:B------:R-:W3:Y:S01]  /*3540*/  @!P0 LDG.E.64 R28, [R30.64] ;  /* 0x000000061e1c8981 */ /* 0x000ee2000c1e1b00 */
[----:B------:R-:W-:Y:S05]  /*3550*/  ISETP.GE.AND P1, PT, R20, UR4, PT ;  /* 0x0000000414007c0c */ /* 0x000fea000bf26270 */
        /* <DEDUP_REMOVED lines=9> */
[--C-:B------:R-:W-:Y:S01]  /*35f0*/  @!P0 HADD2.F32 R23, -RZ, R29.reuse.H0_H0 ;  /* 0x2000001dff178230 */ /* 0x100fe20000004100 */
[-C--:B------:R-:W-:Y:S01]  /*3600*/  @!P0 FMUL.FTZ R93, R43, R38.reuse ;  /* 0x000000262b5d8220 */ /* 0x080fe20000410000 */
[----:B------:R-:W-:Y:S01]  /*3610*/  @!P0 HADD2.F32 R29, -RZ, R29.H1_H1 ;  /* 0x3000001dff1d8230 */ /* 0x000fe20000004100 */
[C---:B------:R-:W-:Y:S01]  /*3620*/  @!P0 FMUL.FTZ R0, R37.reuse, R38 ;  /* 0x0000002625008220 */ /* 0x040fe20000410000 */
[----:B------:R-:W-:Y:S01]  /*3630*/  @!P0 MOV R38, R34 ;  /* 0x0000002200268202 */ /* 0x000fe20000000f00 */
[-C--:B------:R-:W-:Y:S01]  /*3640*/  @!P0 FFMA.FTZ R93, R37, R42.reuse, -R93 ;  /* 0x0000002a255d8223 */ /* 0x080fe2000001085d */
[--C-:B------:R-:W-:Y:S01]  /*3650*/  @!P0 HADD2.F32 R37, -RZ, R39.reuse.H0_H0 ;  /* 0x20000027ff258230 */ /* 0x100fe20000004100 */
[----:B------:R-:W-:Y:S01]  /*3660*/  @!P0 FFMA.FTZ R0, R43, R42, R0 ;  /* 0x0000002a2b008223 */ /* 0x000fe20000010000 */
[----:B------:R-:W-:Y:S02]  /*3670*/  @!P0 HADD2.F32 R43, -RZ, R39.H1_H1 ;  /* 0x30000027ff2b8230 */ /* 0x000fe40000004100 */
[--C-:B------:R-:W-:Y:S01]  /*3680*/  @!P0 HADD2.F32 R42, -RZ, R38.reuse.H1_H1 ;  /* 0x30000026ff2a8230 */ /* 0x100fe20000004100 */
[-C--:B------:R-:W-:Y:S01]  /*3690*/  @!P0 FMUL.FTZ R2, R37, R36.reuse ;  /* 0x0000002425028220 */ /* 0x080fe20000410000 */
[----:B------:R-:W-:Y:S01]  /*36a0*/  @!P0 HADD2.F32 R38, -RZ, R38.H0_H0 ;  /* 0x20000026ff268230 */ /* 0x000fe20000004100 */
[C---:B------:R-:W-:Y:S01]  /*36b0*/  @!P0 FMUL.FTZ R153, R43.reuse, R36 ;  /* 0x000000242b998220 */ /* 0x040fe20000410000 */
[----:B------:R-:W-:Y:S01]  /*36c0*/  @!P0 HADD2.F32 R44, -RZ, R46.H1_H1 ;  /* 0x3000002eff2c8230 */ /* 0x000fe20000004100 */
[-C--:B------:R-:W-:Y:S01]  /*36d0*/  @!P0 FMUL.FTZ R156, R42, R23.reuse ;  /* 0x000000172a9c8220 */ /* 0x080fe20000410000 */
[--C-:B------:R-:W-:Y:S01]  /*36e0*/  @!P0 HADD2.F32 R46, -RZ, R28.reuse.H1_H1 ;  /* 0x3000001cff2e8230 */ /* 0x100fe20000004100 */
[----:B------:R-:W-:Y:S01]  /*36f0*/  @!P0 FMUL.FTZ R3, R38, R23 ;  /* 0x0000001726038220 */ /* 0x000fe20000410000 */
[----:B------:R-:W-:Y:S01]  /*3700*/  @!P0 HADD2.F32 R28, -RZ, R28.H0_H0 ;  /* 0x2000001cff1c8230 */ /* 0x000fe20000004100 */
[-C--:B------:R-:W-:Y:S01]  /*3710*/  @!P0 FFMA.FTZ R2, R43, R44.reuse, R2 ;  /* 0x0000002c2b028223 */ /* 0x080fe20000010002 */
[--C-:B------:R-:W-:Y:S01]  /*3720*/  @!P0 HADD2.F32 R45, -RZ, R47.reuse.H0_H0 ;  /* 0x2000002fff2d8230 */ /* 0x100fe20000004100 */
[-C--:B------:R-:W-:Y:S01]  /*3730*/  @!P0 FMUL.FTZ R157, R46, R29.reuse ;  /* 0x0000001d2e9d8220 */ /* 0x080fe20000410000 */
[----:B------:R-:W-:Y:S01]  /*3740*/  @!P0 HADD2.F32 R47, -RZ, R47.H1_H1 ;  /* 0x3000002fff2f8230 */ /* 0x000fe20000004100 */
[----:B------:R-:W-:Y:S01]  /*3750*/  @!P0 FMUL.FTZ R4, R28, R29 ;  /* 0x0000001d1c048220 */ /* 0x000fe20000410000 */
[----:B------:R-:W-:Y:S01]  /*3760*/  @!P0 F2FP.PACK_AB R93, R0, R93 ;  /* 0x0000005d005d823e */ /* 0x000fe200000000ff */
[----:B------:R-:W-:Y:S02]  /*3770*/  @!P0 FFMA.FTZ R3, R42, R45, R3 ;  /* 0x0000002d2a038223 */ /* 0x000fe40000010003 */
[----:B------:R-:W-:Y:S01]  /*3780*/  @!P0 FFMA.FTZ R153, R37, R44, -R153 ;  /* 0x0000002c25998223 */ /* 0x000fe20000010899 */
[----:B------:R-:W-:Y:S01]  /*3790*/  @!P0 MOV R32, R93 ;  /* 0x0000005d00208202 */ /* 0x000fe20000000f00 */
        /* <DEDUP_REMOVED lines=9> */
[----:B------:R-:W-:Y:S02]  /*3830*/  LEA.HI.X R153, R55, R149, R54, 0x1, P2 ;  /* 0x0000009537997211 */ /* 0x000fe400010f0c36 */
        /* <DEDUP_REMOVED lines=13> */
[----:B------:R-:W-:Y:S01]  /*3910*/  @!P1 HADD2.F32 R43, -RZ, R35.H1_H1 ;  /* 0x30000023ff2b9230 */ /* 0x000fe20000004100 */
[CC--:B------:R-:W-:Y:S01]  /*3920*/  @!P1 FMUL.FTZ R156, R42.reuse, R40.reuse ;  /* 0x000000282a9c9220 */ /* 0x0c0fe20000410000 */
[--C-:B----4-:R-:W-:Y:S01]  /*3930*/  @!P1 HADD2.F32 R44, -RZ, R46.reuse.H0_H0 ;  /* 0x2000002eff2c9230 */ /* 0x110fe20000004100 */
[----:B------:R-:W-:Y:S01]  /*3940*/  @!P1 FMUL.FTZ R5, R33, R40 ;  /* 0x0000002821059220 */ /* 0x000fe20000410000 */
[----:B------:R-:W-:Y:S01]  /*3950*/  @!P1 HADD2.F32 R46, -RZ, R46.H1_H1 ;  /* 0x3000002eff2e9230 */ /* 0x000fe20000004100 */
[----:B------:R-:W-:Y:S01]  /*3960*/  @!P1 FMUL.FTZ R93, R43, R32 ;  /* 0x000000202b5d9220 */ /* 0x000fe20000410000 */
        /* <DEDUP_REMOVED lines=9> */
[--C-:B------:R-:W-:Y:S01]  /*3a00*/  @!P1 HADD2.F32 R44, -RZ, R28.reuse.H1_H1 ;  /* 0x3000001cff2c9230 */ /* 0x100fe20000004100 */
[----:B------:R-:W-:Y:S01]  /*3a10*/  @!P1 FMUL.FTZ R7, R34, R23 ;  /* 0x0000001722079220 */ /* 0x000fe20000410000 */
[----:B------:R-:W-:Y:S01]  /*3a20*/  @!P1 HADD2.F32 R28, -RZ, R28.H0_H0 ;  /* 0x2000001cff1c9230 */ /* 0x000fe20000004100 */
[----:B------:R-:W-:Y:S01]  /*3a30*/  @!P1 FFMA.FTZ R6, R43, R46, R6 ;  /* 0x0000002e2b069223 */ /* 0x000fe20000010006 */
[--C-:B------:R-:W-:Y:S01]  /*3a40*/  @!P1 HADD2.F32 R45, -RZ, R47.reuse.H0_H0 ;  /* 0x2000002fff2d9230 */ /* 0x100fe20000004100 */
[-C--:B------:R-:W-:Y:S01]  /*3a50*/  @!P1 FMUL.FTZ R157, R44, R29.reuse ;  /* 0x0000001d2c9d9220 */ /* 0x080fe20000410000 */
[----:B------:R-:W-:Y:S01]  /*3a60*/  @!P1 HADD2.F32 R47, -RZ, R47.H1_H1 ;  /* 0x3000002fff2f9230 */ /* 0x000fe20000004100 */
[----:B------:R-:W-:Y:S01]  /*3a70*/  @!P1 FMUL.FTZ R8, R28, R29 ;  /* 0x0000001d1c089220 */ /* 0x000fe20000410000 */
[----:B------:R-:W-:Y:S01]  /*3a80*/  @!P1 F2FP.PACK_AB R156, R5, R156 ;  /* 0x0000009c059c923e */ /* 0x000fe200000000ff */
[-C--:B------:R-:W-:Y:S02]  /*3a90*/  @!P1 FFMA.FTZ R7, R42, R45.reuse, R7 ;  /* 0x0000002d2a079223 */ /* 0x080fe40000010007 */
        /* <DEDUP_REMOVED lines=28> */
[----:B------:R-:W-:Y:S01]  /*3c60*/  @!P0 HADD2.F32 R23, -RZ, R29.H0_H0 ;  /* 0x2000001dff178230 */ /* 0x000fe20000004100 */
[----:B------:R-:W-:Y:S01]  /*3c70*/  @!P0 FMUL.FTZ R93, R43, R36 ;  /* 0x000000242b5d8220 */ /* 0x000fe20000410000 */
[----:B------:R-:W-:Y:S01]  /*3c80*/  @!P0 HADD2.F32 R46, -RZ, R46.H1_H1 ;  /* 0x3000002eff2e8230 */ /* 0x000fe20000004100 */
[-C--:B------:R-:W-:Y:S01]  /*3c90*/  @!P0 FFMA.FTZ R156, R37, R44.reuse, -R156 ;  /* 0x0000002c259c8223 */ /* 0x080fe2000001089c */
[----:B------:R-:W-:Y:S01]  /*3ca0*/  @!P0 HADD2.F32 R37, -RZ, R39.H0_H0 ;  /* 0x20000027ff258230 */ /* 0x000fe20000004100 */
[----:B------:R-:W-:Y:S01]  /*3cb0*/  @!P0 FFMA.FTZ R9, R42, R44, R9 ;  /* 0x0000002c2a098223 */ /* 0x000fe20000010009 */
[--C-:B------:R-:W-:Y:S02]  /*3cc0*/  @!P0 HADD2.F32 R42, -RZ, R38.reuse.H1_H1 ;  /* 0x30000026ff2a8230 */ /* 0x100fe40000004100 */
[----:B------:R-:W-:Y:S01]  /*3cd0*/  @!P0 HADD2.F32 R38, -RZ, R38.H0_H0 ;  /* 0x20000026ff268230 */ /* 0x000fe20000004100 */
[C---:B------:R-:W-:Y:S01]  /*3ce0*/  @!P0 FMUL.FTZ R10, R37.reuse, R36 ;  /* 0x00000024250a8220 */ /* 0x040fe20000410000 */
[----:B------:R-:W-:Y:S01]  /*3cf0*/  @!P0 HADD2.F32 R29, -RZ, R29.H1_H1 ;  /* 0x3000001dff1d8230 */ /* 0x000fe20000004100 */
[-C--:B------:R-:W-:Y:S01]  /*3d00*/  @!P0 FMUL.FTZ R158, R42, R23.reuse ;  /* 0x000000172a9e8220 */ /* 0x080fe20000410000 */
[--C-:B------:R-:W-:Y:S01]  /*3d10*/  @!P0 HADD2.F32 R44, -RZ, R28.reuse.H1_H1 ;  /* 0x3000001cff2c8230 */ /* 0x100fe20000004100 */
[----:B------:R-:W-:Y:S01]  /*3d20*/  @!P0 FMUL.FTZ R11, R38, R23 ;  /* 0x00000017260b8220 */ /* 0x000fe20000410000 */
[----:B------:R-:W-:Y:S01]  /*3d30*/  @!P0 HADD2.F32 R28, -RZ, R28.H0_H0 ;  /* 0x2000001cff1c8230 */ /* 0x000fe20000004100 */
[----:B------:R-:W-:Y:S01]  /*3d40*/  @!P0 FFMA.FTZ R93, R37, R46, -R93 ;  /* 0x0000002e255d8223 */ /* 0x000fe2000001085d */
[--C-:B------:R-:W-:Y:S01]  /*3d50*/  @!P0 HADD2.F32 R45, -RZ, R47.reuse.H0_H0 ;  /* 0x2000002fff2d8230 */ /* 0x100fe20000004100 */
[-C--:B------:R-:W-:Y:S01]  /*3d60*/  @!P0 FMUL.FTZ R157, R44, R29.reuse ;  /* 0x0000001d2c9d8220 */ /* 0x080fe20000410000 */
[----:B------:R-:W-:Y:S01]  /*3d70*/  @!P0 HADD2.F32 R47, -RZ, R47.H1_H1 ;  /* 0x3000002fff2f8230 */ /* 0x000fe20000004100 */
[----:B------:R-:W-:Y:S01]  /*3d80*/  @!P0 FMUL.FTZ R12, R28, R29 ;  /* 0x0000001d1c0c8220 */ /* 0x000fe20000410000 */
[----:B------:R-:W-:Y:S01]  /*3d90*/  @!P0 F2FP.PACK_AB R156, R9, R156 ;  /* 0x0000009c099c823e */ /* 0x000fe200000000ff */
[-C--:B------:R-:W-:Y:S02]  /*3da0*/  @!P0 FFMA.FTZ R158, R38, R45.reuse, -R158 ;  /* 0x0000002d269e8223 */ /* 0x080fe4000001089e */
[----:B------:R-:W-:Y:S01]  /*3db0*/  @!P0 FFMA.FTZ R10, R43, R46, R10 ;  /* 0x0000002e2b0a8223 */ /* 0x000fe2000001000a */
[----:B------:R-:W-:Y:S01]  /*3dc0*/  @!P0 MOV R32, R156 ;  /* 0x0000009c00208202 */ /* 0x000fe20000000f00 */
[----:B------:R-:W-:Y:S02]  /*3dd0*/  @!P0 FFMA.FTZ R11, R42, R45, R11 ;  /* 0x0000002d2a0b8223 */ /* 0x000fe4000001000b */
        /* <DEDUP_REMOVED lines=13> */
[----:B-1----:R-:W-:Y:S03]  /*3eb0*/  @!P1 MOV R32, R37 ;  /* 0x0000002500209202 */ /* 0x002fe60000000f00 */
[--C-:B------:R-:W-:Y:S02]  /*3ec0*/  @!P1 HADD2.F32 R42, -RZ, R23.reuse.H1_H1 ;  /* 0x30000017ff2a9230 */ /* 0x100fe40000004100 */
[----:B------:R-:W-:Y:S02]  /*3ed0*/  @!P1 HADD2.F32 R28, -RZ, R23.H0_H0 ;  /* 0x20000017ff1c9230 */ /* 0x000fe40000004100 */
[--C-:B---3--:R-:W-:Y:S02]  /*3ee0*/  @!P1 HADD2.F32 R41, -RZ, R30.reuse.H0_H0 ;  /* 0x2000001eff299230 */ /* 0x108fe40000004100 */
[----:B------:R-:W-:Y:S01]  /*3ef0*/  @!P1 HADD2.F32 R29, -RZ, R30.H1_H1 ;  /* 0x3000001eff1d9230 */ /* 0x000fe20000004100 */
[----:B------:R-:W-:Y:S01]  /*3f00*/  @!P1 MOV R30, R38 ;  /* 0x00000026001e9202 */ /* 0x000fe20000000f00 */
[--C-:B------:R-:W-:Y:S01]  /*3f10*/  @!P1 HADD2.F32 R23, -RZ, R31.reuse.H0_H0 ;  /* 0x2000001fff179230 */ /* 0x100fe20000004100 */
[-C--:B------:R-:W-:Y:S01]  /*3f20*/  @!P1 FMUL.FTZ R154, R42, R41.reuse ;  /* 0x000000292a9a9220 */ /* 0x080fe20000410000 */
[----:B----4-:R-:W-:Y:S01]  /*3f30*/  @!P1 HADD2.F32 R43, -RZ, R52.H0_H0 ;  /* 0x20000034ff2b9230 */ /* 0x010fe20000004100 */
[C---:B------:R-:W-:Y:S01]  /*3f40*/  @!P1 FMUL.FTZ R13, R28.reuse, R41 ;  /* 0x000000291c0d9220 */ /* 0x040fe20000410000 */
[--C-:B------:R-:W-:Y:S02]  /*3f50*/  @!P1 HADD2.F32 R44, -RZ, R30.reuse.H1_H1 ;  /* 0x3000001eff2c9230 */ /* 0x100fe40000004100 */
[----:B------:R-:W-:Y:S01]  /*3f60*/  @!P1 HADD2.F32 R30, -RZ, R30.H0_H0 ;  /* 0x2000001eff1e9230 */ /* 0x000fe20000004100 */
[----:B------:R-:W-:Y:S01]  /*3f70*/  @!P1 FFMA.FTZ R154, R28, R43, -R154 ;  /* 0x0000002b1c9a9223 */ /* 0x000fe2000001089a */
[----:B------:R-:W-:Y:S01]  /*3f80*/  @!P1 MOV R28, R39 ;  /* 0x00000027001c9202 */ /* 0x000fe20000000f00 */
[----:B------:R-:W-:Y:S01]  /*3f90*/  @!P1 FFMA.FTZ R13, R42, R43, R13 ;  /* 0x0000002b2a0d9223 */ /* 0x000fe2000001000d */
[--C-:B------:R-:W-:Y:S01]  /*3fa0*/  @!P1 HADD2.F32 R42, -RZ, R32.reuse.H1_H1 ;  /* 0x30000020ff2a9230 */ /* 0x100fe20000004100 */
[-C--:B------:R-:W-:Y:S01]  /*3fb0*/  @!P1 FMUL.FTZ R15, R30, R23.reuse ;  /* 0x000000171e0f9220 */ /* 0x080fe20000410000 */
[----:B------:R-:W-:Y:S01]  /*3fc0*/  @!P1 HADD2.F32 R32, -RZ, R32.H0_H0 ;  /* 0x20000020ff209230 */ /* 0x000fe20000004100 */
[----:B------:R-:W-:Y:S01]  /*3fd0*/  @!P1 FMUL.FTZ R156, R44, R23 ;  /* 0x000000172c9c9220 */ /* 0x000fe20000410000 */
[----:B------:R-:W-:Y:S01]  /*3fe0*/  @!P1 HADD2.F32 R45, -RZ, R52.H1_H1 ;  /* 0x30000034ff2d9230 */ /* 0x000fe20000004100 */
[-C--:B------:R-:W-:Y:S01]  /*3ff0*/  @!P1 FMUL.FTZ R93, R42, R29.reuse ;  /* 0x0000001d2a5d9220 */ /* 0x080fe20000410000 */
[--C-:B------:R-:W-:Y:S01]  /*4000*/  @!P1 HADD2.F32 R43, -RZ, R28.reuse.H1_H1 ;  /* 0x3000001cff2b9230 */ /* 0x100fe20000004100 */
[C---:B------:R-:W-:Y:S01]  /*4010*/  @!P1 FMUL.FTZ R14, R32.reuse, R29 ;  /* 0x0000001d200e9220 */ /* 0x040fe20000410000 */
[----:B------:R-:W-:Y:S01]  /*4020*/  @!P1 F2FP.PACK_AB R154, R13, R154 ;  /* 0x0000009a0d9a923e */ /* 0x000fe200000000ff */
[-C--:B------:R-:W-:Y:S01]  /*4030*/  @!P1 FFMA.FTZ R93, R32, R45.reuse, -R93 ;  /* 0x0000002d205d9223 */ /* 0x080fe2000001085d */
[----:B------:R-:W-:Y:S01]  /*4040*/  @!P1 HADD2.F32 R28, -RZ, R28.H0_H0 ;  /* 0x2000001cff1c9230 */ /* 0x000fe20000004100 */
[----:B------:R-:W-:Y:S01]  /*4050*/  @!P1 FFMA.FTZ R14, R42, R45, R14 ;  /* 0x0000002d2a0e9223 */ /* 0x000fe2000001000e */
[----:B------:R-:W-:Y:S01]  /*4060*/  @!P1 MOV R36, R154 ;  /* 0x0000009a00249202 */ /* 0x000fe20000000f00 */
[----:B------:R-:W-:Y:S02]  /*4070*/  @!P1 HADD2.F32 R31, -RZ, R31.H1_H1 ;  /* 0x3000001fff1f9230 */ /* 0x000fe40000004100 */
[--C-:B------:R-:W-:Y:S01]  /*4080*/  @!P1 HADD2.F32 R47, -RZ, R53.reuse.H0_H0 ;  /* 0x20000035ff2f9230 */ /* 0x100fe20000004100 */
[----:B------:R-:W-:Y:S01]  /*4090*/  @!P1 F2FP.PACK_AB R93, R14, R93 ;  /* 0x0000005d0e5d923e */ /* 0x000fe200000000ff */
[----:B------:R-:W-:Y:S01]  /*40a0*/  @!P1 HADD2.F32 R49, -RZ, R53.H1_H1 ;  /* 0x30000035ff319230 */ /* 0x000fe20000004100 */
[C---:B------:R-:W-:Y:S02]  /*40b0*/  @!P1 FMUL.FTZ R155, R43.reuse, R31 ;  /* 0x0000001f2b9b9220 */ /* 0x040fe40000410000 */
[----:B------:R-:W-:Y:S01]  /*40c0*/  @!P1 MOV R37, R93 ;  /* 0x0000005d00259202 */ /* 0x000fe20000000f00 */
[----:B------:R-:W-:Y:S02]  /*40d0*/  @!P1 FMUL.FTZ R16, R28, R31 ;  /* 0x0000001f1c109220 */ /* 0x000fe40000410000 */
[-C--:B------:R-:W-:Y:S02]  /*40e0*/  @!P1 FFMA.FTZ R15, R44, R47.reuse, R15 ;  /* 0x0000002f2c0f9223 */ /* 0x080fe4000001000f */
[----:B------:R-:W-:Y:S02]  /*40f0*/  @!P1 FFMA.FTZ R156, R30, R47, -R156 ;  /* 0x0000002f1e9c9223 */ /* 0x000fe4000001089c */
[-C--:B------:R-:W-:Y:S02]  /*4100*/  @!P1 FFMA.FTZ R155, R28, R49.reuse, -R155 ;  /* 0x000000311c9b9223 */ /* 0x080fe4000001089b */
[----:B------:R-:W-:Y:S01]  /*4110*/  @!P1 FFMA.FTZ R16, R43, R49, R16 ;  /* 0x000000312b109223 */ /* 0x000fe20000010010 */
[----:B------:R-:W-:Y:S04]  /*4120*/  @!P1 F2FP.PACK_AB R156, R15, R156 ;  /* 0x0000009c0f9c923e */ /* 0x000fe800000000ff */
[----:B------:R-:W-:Y:S02]  /*4130*/  @!P1 F2FP.PACK_AB R155, R16, R155 ;  /* 0x0000009b109b923e */ /* 0x000fe400000000ff */
[----:B------:R-:W-:Y:S02]  /*4140*/  @!P1 MOV R38, R156 ;  /* 0x0000009c00269202 */ /* 0x000fe40000000f00 */
[----:B------:R-:W-:Y:S05]  /*4150*/  @!P1 MOV R39, R155 ;  /* 0x0000009b00279202 */ /* 0x000fea0000000f00 */
[----:B------:R1:W-:Y:S02]  /*4160*/  STG.E.128 [R152.64+0x180], R36 ;  /* 0x0001802498007986 */ /* 0x0003e4000c101d06 */
.L_x_4110:
[----:B------:R-:W-:Y:S05]  /*4170*/  BSYNC B0 ;  /* 0x0000000000007941 */ /* 0x000fea0003800000 */
.L_x_4109:
[C---:B------:R-:W-:Y:S01]  /*4180*/  ISETP.GE.AND P0, PT, R60.reuse, R151, PT ;  /* 0x000000973c00720c */ /* 0x040fe20003f06270 */
[----:B------:R-:W-:Y:S03]  /*4190*/  BSSY B0, `(.L_x_4111) ;  /* 0x00000d8000007945 */ /* 0x000fe60003800000 */
[----:B------:R-:W-:Y:S11]  /*41a0*/  ISETP.GE.AND P0, PT, R60, R150, !P0 ;  /* 0x000000963c00720c */ /* 0x000ff60004706270 */
[----:B------:R-:W-:Y:S02]  /*41b0*/  @!UPT UIADD3 URZ, URZ, URZ, URZ ;  /* 0x0000003f3f3ff290 */ /* 0x000fe4000fffe03f */
[----:B------:R-:W-:-:S05]  /*41c0*/  @!P0 BRA `(.L_x_4112) ;  /* 0x00000d4000008947 */ /* 0x000fca0003800000 */
[-C--:B------:R-:W-:Y:S02]  /*41d0*/  LEA R154, P1, R96, R118.reuse, 0x1 ;  /* 0x00000076609a7211 */ /* 0x080fe400078208ff */
[----:B------:R-:W-:Y:S02]  /*41e0*/  ISETP.GE.AND P0, PT, R24, UR4, PT ;  /* 0x0000000418007c0c */ /* 0x000fe4000bf06270 */
[C---:B-1----:R-:W-:Y:S02]  /*41f0*/  SHF.L.U32 R153, R83.reuse, 0x1, RZ ;  /* 0x0000000153997819 */ /* 0x042fe400000006ff */
[----:B------:R-:W-:Y:S02]  /*4200*/  LEA.HI.X R155, R96, R119, R91, 0x1, P1 ;  /* 0x00000077609b7211 */ /* 0x000fe400008f0c5b */
[-C--:B----4-:R-:W-:Y:S02]  /*4210*/  IADD3 R30, P1, R26, R153.reuse, RZ ;  /* 0x000000991a1e7210 */ /* 0x090fe40007f3e0ff */
[----:B------:R-:W-:Y:S01]  /*4220*/  SHF.L.U64.HI R93, R83, 0x1, R82 ;  /* 0x00000001535d7819 */ /* 0x000fe20000010252 */
[----:B------:R-:W2:Y:S01]  /*4230*/  LDG.E.128 R32, [R154.64] ;  /* 0x000000069a207981 */ /* 0x000ea2000c1e1d00 */
[----:B------:R-:W-:Y:S02]  /*4240*/  IADD3 R52, P2, R50, R153, RZ ;  /* 0x0000009932347210 */ /* 0x000fe40007f5e0ff */
[-C--:B------:R-:W-:Y:S02]  /*4250*/  IADD3.X R31, R27, R93.reuse, RZ, P1, !PT ;  /* 0x0000005d1b1f7210 */ /* 0x080fe40000ffe4ff */
[----:B------:R-:W-:Y:S02]  /*4260*/  IADD3.X R53, R51, R93, RZ, P2, !PT ;  /* 0x0000005d33357210 */ /* 0x000fe400017fe4ff */
[C---:B------:R-:W-:Y:S01]  /*4270*/  LEA R158, P2, R97.reuse, R118, 0x1 ;  /* 0x00000076619e7211 */ /* 0x040fe200078408ff */
[----:B------:R-:W3:Y:S01]  /*4280*/  @!P0 LDG.E.64 R28, [R30.64] ;  /* 0x000000061e1c8981 */ /* 0x000ee2000c1e1b00 */
[----:B------:R-:W-:Y:S02]  /*4290*/  ISETP.GE.AND P1, PT, R20, UR4, PT ;  /* 0x0000000414007c0c */ /* 0x000fe4000bf26270 */
[----:B------:R-:W-:Y:S03]  /*42a0*/  LEA.HI.X R159, R97, R119, R98, 0x1, P2 ;  /* 0x00000077619f7211 */ /* 0x000fe600010f0c62 */
[----:B------:R-:W4:Y:S02]  /*42b0*/  @!P0 LDG.E.64 R44, [R52.64] ;  /* 0x00000006342c8981 */ /* 0x000f24000c1e1b00 */
[----:B----4-:R-:W-:Y:S01]  /*42c0*/  @!P0 HADD2.F32 R43, -RZ, R44.H0_H0 ;  /* 0x2000002cff2b8230 */ /* 0x010fe20000004100 */
[----:B--2---:R-:W-:Y:S01]  /*42d0*/  @!P0 MOV R23, R32 ;  /* 0x0000002000178202 */ /* 0x004fe20000000f00 */
[--C-:B---3--:R-:W-:Y:S01]  /*42e0*/  @!P0 HADD2.F32 R39, -RZ, R28.reuse.H0_H0 ;  /* 0x2000001cff278230 */ /* 0x108fe20000004100 */
[----:B------:R-:W-:Y:S01]  /*42f0*/  @!P0 MOV R37, R33 ;  /* 0x0000002100258202 */ /* 0x000fe20000000f00 */
[----:B------:R-:W-:Y:S01]  /*4300*/  @!P0 HADD2.F32 R47, -RZ, R45.H0_H0 ;  /* 0x2000002dff2f8230 */ /* 0x000fe20000004100 */
[----:B------:R-:W-:Y:S01]  /*4310*/  @!P0 MOV R38, R35 ;  /* 0x0000002300268202 */ /* 0x000fe20000000f00 */
[--C-:B------:R-:W-:Y:S02]  /*4320*/  @!P0 HADD2.F32 R42, -RZ, R23.reuse.H1_H1 ;  /* 0x30000017ff2a8230 */ /* 0x100fe40000004100 */
[----:B------:R-:W-:Y:S02]  /*4330*/  @!P0 HADD2.F32 R36, -RZ, R23.H0_H0 ;  /* 0x20000017ff248230 */ /* 0x000fe40000004100 */
[----:B------:R-:W-:Y:S01]  /*4340*/  @!P0 HADD2.F32 R49, -RZ, R45.H1_H1 ;  /* 0x3000002dff318230 */ /* 0x000fe20000004100 */
[-C--:B------:R-:W-:Y:S01]  /*4350*/  @!P0 FMUL.FTZ R93, R42, R39.reuse ;  /* 0x000000272a5d8220 */ /* 0x080fe20000410000 */
[----:B------:R-:W-:Y:S01]  /*4360*/  @!P0 HADD2.F32 R28, -RZ, R28.H1_H1 ;  /* 0x3000001cff1c8230 */ /* 0x000fe20000004100 */
[C---:B------:R-:W-:Y:S01]  /*4370*/  @!P0 FMUL.FTZ R0, R36.reuse, R39 ;  /* 0x0000002724008220 */ /* 0x040fe20000410000 */
[--C-:B------:R-:W-:Y:S01]  /*4380*/  @!P0 HADD2.F32 R45, -RZ, R37.reuse.H1_H1 ;  /* 0x30000025ff2d8230 */ /* 0x100fe20000004100 */
[-C--:B------:R-:W-:Y:S01]  /*4390*/  @!P0 FFMA.FTZ R93, R36, R43.reuse, -R93 ;  /* 0x0000002b245d8223 */ /* 0x080fe2000001085d */
[----:B------:R-:W-:Y:S01]  /*43a0*/  @!P0 MOV R36, R34 ;  /* 0x0000002200248202 */ /* 0x000fe20000000f00 */
[----:B------:R-:W-:Y:S01]  /*43b0*/  @!P0 FFMA.FTZ R0, R42, R43, R0 ;  /* 0x0000002b2a008223 */ /* 0x000fe20000010000 */
[----:B------:R-:W-:Y:S01]  /*43c0*/  @!P0 HADD2.F32 R37, -RZ, R37.H0_H0 ;  /* 0x20000025ff258230 */ /* 0x000fe20000004100 */
[-C--:B------:R-:W-:Y:S01]  /*43d0*/  @!P0 FMUL.FTZ R153, R45, R28.reuse ;  /* 0x0000001c2d998220 */ /* 0x080fe20000410000 */
[--C-:B------:R-:W-:Y:S02]  /*43e0*/  @!P0 HADD2.F32 R23, -RZ, R29.reuse.H0_H0 ;  /* 0x2000001dff178230 */ /* 0x100fe40000004100 */
[--C-:B------:R-:W-:Y:S01]  /*43f0*/  @!P0 HADD2.F32 R42, -RZ, R36.reuse.H1_H1 ;  /* 0x30000024ff2a8230 */ /* 0x100fe20000004100 */
[----:B------:R-:W-:Y:S01]  /*4400*/  @!P0 FMUL.FTZ R2, R37, R28 ;  /* 0x0000001c25028220 */ /* 0x000fe20000410000 */
[----:B------:R-:W-:Y:S01]  /*4410*/  @!P0 HADD2.F32 R36, -RZ, R36.H0_H0 ;  /* 0x20000024ff248230 */ /* 0x000fe20000004100 */
[----:B------:R-:W-:Y:S01]  /*4420*/  @!P0 F2FP.PACK_AB R93, R0, R93 ;  /* 0x0000005d005d823e */ /* 0x000fe200000000ff */
[----:B------:R-:W-:Y:S01]  /*4430*/  @!P0 HADD2.F32 R29, -RZ, R29.H1_H1 ;  /* 0x3000001dff1d8230 */ /* 0x000fe20000004100 */
[-C--:B------:R-:W-:Y:S01]  /*4440*/  @!P0 FMUL.FTZ R154, R42, R23.reuse ;  /* 0x000000172a9a8220 */ /* 0x080fe20000410000 */
[--C-:B------:R-:W-:Y:S01]  /*4450*/  @!P0 HADD2.F32 R43, -RZ, R38.reuse.H1_H1 ;  /* 0x30000026ff2b8230 */ /* 0x100fe20000004100 */
[C---:B------:R-:W-:Y:S01]  /*4460*/  @!P0 FMUL.FTZ R3, R36.reuse, R23 ;  /* 0x0000001724038220 */ /* 0x040fe20000410000 */
[----:B------:R-:W-:Y:S01]  /*4470*/  @!P0 HADD2.F32 R28, -RZ, R38.H0_H0 ;  /* 0x20000026ff1c8230 */ /* 0x000fe20000004100 */
[----:B------:R-:W-:Y:S01]  /*4480*/  @!P0 FFMA.FTZ R154, R36, R47, -R154 ;  /* 0x0000002f249a8223 */ /* 0x000fe2000001089a */
[----:B------:R-:W-:Y:S01]  /*4490*/  @!P0 HADD2.F32 R44, -RZ, R44.H1_H1 ;  /* 0x3000002cff2c8230 */ /* 0x000fe20000004100 */
[----:B------:R-:W-:Y:S01]  /*44a0*/  @!P0 FMUL.FTZ R152, R43, R29 ;  /* 0x0000001d2b988220 */ /* 0x000fe20000410000 */
[----:B------:R-:W-:Y:S01]  /*44b0*/  @!P0 MOV R32, R93 ;  /* 0x0000005d00208202 */ /* 0x000fe20000000f00 */
[----:B------:R-:W-:Y:S02]  /*44c0*/  @!P0 FMUL.FTZ R4, R28, R29 ;  /* 0x0000001d1c048220 */ /* 0x000fe40000410000 */
[-C--:B------:R-:W-:Y:S02]  /*44d0*/  @!P0 FFMA.FTZ R2, R45, R44.reuse, R2 ;  /* 0x0000002c2d028223 */ /* 0x080fe40000010002 */
[----:B------:R-:W-:Y:S02]  /*44e0*/  @!P0 FFMA.FTZ R3, R42, R47, R3 ;  /* 0x0000002f2a038223 */ /* 0x000fe40000010003 */
[----:B------:R-:W-:Y:S02]  /*44f0*/  @!P0 FFMA.FTZ R153, R37, R44, -R153 ;  /* 0x0000002c25998223 */ /* 0x000fe40000010899 */
[-C--:B------:R-:W-:Y:S01]  /*4500*/  @!P0 FFMA.FTZ R155, R28, R49.reuse, -R152 ;  /* 0x000000311c9b8223 */ /* 0x080fe20000010898 */
[----:B------:R-:W-:Y:S01]  /*4510*/  LEA R152, P4, R146, R148, 0x1 ;  /* 0x0000009492987211 */ /* 0x000fe200078808ff */
[----:B------:R-:W-:Y:S01]  /*4520*/  @!P0 FFMA.FTZ R4, R43, R49, R4 ;  /* 0x000000312b048223 */ /* 0x000fe20000010004 */
[----:B------:R-:W-:Y:S02]  /*4530*/  @!P0 F2FP.PACK_AB R156, R2, R153 ;  /* 0x00000099029c823e */ /* 0x000fe400000000ff */
[----:B------:R-:W-:Y:S02]  /*4540*/  @!P0 F2FP.PACK_AB R154, R3, R154 ;  /* 0x0000009a039a823e */ /* 0x000fe400000000ff */
[----:B------:R-:W-:Y:S02]  /*4550*/  @!P0 F2FP.PACK_AB R155, R4, R155 ;  /* 0x0000009b049b823e */ /* 0x000fe400000000ff */
[----:B------:R-:W-:Y:S02]  /*4560*/  @!P0 MOV R33, R156 ;  /* 0x0000009c00218202 */ /* 0x000fe40000000f00 */
[----:B------:R-:W-:Y:S02]  /*4570*/  @!P0 MOV R34, R154 ;  /* 0x0000009a00228202 */ /* 0x000fe40000000f00 */
[----:B------:R-:W-:Y:S02]  /*4580*/  @!P0 MOV R35, R155 ;  /* 0x0000009b00238202 */ /* 0x000fe40000000f00 */
[----:B------:R-:W-:Y:S02]  /*4590*/  LEA.HI.X R153, R146, R149, R95, 0x1, P4 ;  /* 0x0000009592997211 */ /* 0x000fe400020f0c5f */
[----:B------:R-:W-:Y:S03]  /*45a0*/  ISETP.GE.AND P0, PT, R19, UR4, PT ;  /* 0x0000000413007c0c */ /* 0x000fe6000bf06270 */
[----:B------:R1:W-:Y:S08]  /*45b0*/  STG.E.128 [R152.64], R32 ;  /* 0x0000002098007986 */ /* 0x0003f0000c101d06 */
[----:B------:R2:W3:Y:S08]  /*45c0*/  LDG.E.128 R36, [R158.64] ;  /* 0x000000069e247981 */ /* 0x0004f0000c1e1d00 */
[----:B------:R-:W4:Y:S06]  /*45d0*/  @!P1 LDG.E.64 R28, [R30.64+0x40] ;  /* 0x000040061e1c9981 */ /* 0x000f2c000c1e1b00 */
[----:B------:R-:W5:Y:S01]  /*45e0*/  @!P1 LDG.E.64 R46, [R52.64+0x40] ;  /* 0x00004006342e9981 */ /* 0x000f62000c1e1b00 */
[C---:B--2---:R-:W-:Y:S04]  /*45f0*/  LEA R158, P2, R99.reuse, R118, 0x1 ;  /* 0x00000076639e7211 */ /* 0x044fe800078408ff */
[----:B------:R-:W-:Y:S02]  /*4600*/  LEA.HI.X R159, R99, R119, R100, 0x1, P2 ;  /* 0x00000077639f7211 */ /* 0x000fe400010f0c64 */
[----:B---3--:R-:W-:Y:S02]  /*4610*/  @!P1 MOV R23, R36 ;  /* 0x0000002400179202 */ /* 0x008fe40000000f00 */
[----:B-1----:R-:W-:Y:S02]  /*4620*/  @!P1 MOV R35, R37 ;  /* 0x0000002500239202 */ /* 0x002fe40000000f00 */
[----:B------:R-:W-:Y:S01]  /*4630*/  @!P1 MOV R34, R38 ;  /* 0x0000002600229202 */ /* 0x000fe20000000f00 */
[--C-:B------:R-:W-:Y:S02]  /*4640*/  @!P1 HADD2.F32 R42, -RZ, R23.reuse.H1_H1 ;  /* 0x30000017ff2a9230 */ /* 0x100fe40000004100 */
[----:B------:R-:W-:Y:S02]  /*4650*/  @!P1 HADD2.F32 R33, -RZ, R23.H0_H0 ;  /* 0x20000017ff219230 */ /* 0x000fe40000004100 */
[--C-:B----4-:R-:W-:Y:S02]  /*4660*/  @!P1 HADD2.F32 R40, -RZ, R28.reuse.H0_H0 ;  /* 0x2000001cff289230 */ /* 0x110fe40000004100 */
[----:B------:R-:W-:Y:S01]  /*4670*/  @!P1 HADD2.F32 R32, -RZ, R28.H1_H1 ;  /* 0x3000001cff209230 */ /* 0x000fe20000004100 */
[----:B------:R-:W-:Y:S01]  /*4680*/  @!P1 MOV R28, R39 ;  /* 0x00000027001c9202 */ /* 0x000fe20000000f00 */
[----:B------:R-:W-:Y:S01]  /*4690*/  @!P1 HADD2.F32 R43, -RZ, R35.H1_H1 ;  /* 0x30000023ff2b9230 */ /* 0x000fe20000004100 */
[CC--:B------:R-:W-:Y:S01]  /*46a0*/  @!P1 FMUL.FTZ R154, R42.reuse, R40.reuse ;  /* 0x000000282a9a9220 */ /* 0x0c0fe20000410000 */
[--C-:B-----5:R-:W-:Y:S01]  /*46b0*/  @!P1 HADD2.F32 R44, -RZ, R46.reuse.H0_H0 ;  /* 0x2000002eff2c9230 */ /* 0x120fe20000004100 */
        /* <DEDUP_REMOVED lines=28> */
[----:B------:R-:W-:Y:S03]  /*4880*/  @!P1 F2FP.PACK_AB R156, R7, R156 ;  /* 0x0000009c079c923e */ /* 0x000fe600000000ff */
[----:B------:R-:W-:Y:S01]  /*4890*/  @!P1 IMAD.MOV.U32 R37, RZ, RZ, R93 ;  /* 0x000000ffff259224 */ /* 0x000fe200078e005d */
[----:B------:R-:W-:Y:S02]  /*48a0*/  @!P1 F2FP.PACK_AB R155, R8, R155 ;  /* 0x0000009b089b923e */ /* 0x000fe400000000ff */
[----:B------:R-:W-:Y:S02]  /*48b0*/  @!P1 MOV R38, R156 ;  /* 0x0000009c00269202 */ /* 0x000fe40000000f00 */
[----:B------:R-:W-:Y:S02]  /*48c0*/  @!P1 MOV R39, R155 ;  /* 0x0000009b00279202 */ /* 0x000fe40000000f00 */
[----:B------:R-:W-:Y:S03]  /*48d0*/  ISETP.GE.AND P1, PT, R18, UR4, PT ;  /* 0x0000000412007c0c */ /* 0x000fe6000bf26270 */
[----:B------:R1:W-:Y:S08]  /*48e0*/  STG.E.128 [R152.64+0x80], R36 ;  /* 0x0000802498007986 */ /* 0x0003f0000c101d06 */
        /* <DEDUP_REMOVED lines=46> */
[----:B------:R-:W-:Y:S01]  /*4bd0*/  @!P0 F2FP.PACK_AB R155, R12, R155 ;  /* 0x0000009b0c9b823e */ /* 0x000fe200000000ff */
[----:B------:R-:W-:Y:S03]  /*4be0*/  @!P0 IMAD.MOV.U32 R34, RZ, RZ, R156 ;  /* 0x000000ffff228224 */ /* 0x000fe600078e009c */
[----:B------:R-:W-:Y:S05]  /*4bf0*/  @!P0 MOV R35, R155 ;  /* 0x0000009b00238202 */ /* 0x000fea0000000f00 */
[----:B------:R1:W-:Y:S08]  /*4c00*/  STG.E.128 [R152.64+0x100], R32 ;  /* 0x0001002098007986 */ /* 0x0003f0000c101d06 */
[----:B------:R-:W2:Y:S08]  /*4c10*/  LDG.E.128 R36, [R158.64] ;  /* 0x000000069e247981 */ /* 0x000eb0000c1e1d00 */
        /* <DEDUP_REMOVED lines=47> */
.L_x_4112:
[----:B------:R-:W-:Y:S05]  /*4f10*/  BSYNC B0 ;  /* 0x0000000000007941 */ /* 0x000fea0003800000 */
.L_x_4111:
[C---:B------:R-:W-:Y:S01]  /*4f20*/  ISETP.GE.AND P0, PT, R59.reuse, R151, PT ;  /* 0x000000973b00720c */ /* 0x040fe20003f06270 */
[----:B------:R-:W-:Y:S03]  /*4f30*/  BSSY B0, `(.L_x_4113) ;  /* 0x00000db000007945 */ /* 0x000fe60003800000 */
[----:B------:R-:W-:Y:S11]  /*4f40*/  ISETP.GE.AND P0, PT, R59, R150, !P0 ;  /* 0x000000963b00720c */ /* 0x000ff60004706270 */
[----:B------:R-:W-:Y:S02]  /*4f50*/  @!UPT UIADD3 URZ, URZ, URZ, URZ ;  /* 0x0000003f3f3ff290 */ /* 0x000fe4000fffe03f */
[----:B------:R-:W-:-:S05]  /*4f60*/  @!P0 BRA `(.L_x_4114) ;  /* 0x00000d7000008947 */ /* 0x000fca0003800000 */
[----:B------:R-:W-:Y:S02]  /*4f70*/  MOV R45, 0x60 ;  /* 0x00000060002d7802 */ /* 0x000fe40000000f00 */
[----:B------:R-:W-:Y:S02]  /*4f80*/  ISETP.GE.AND P0, PT, R24, UR4, PT ;  /* 0x0000000418007c0c */ /* 0x000fe4000bf06270 */
[----:B----4-:R-:W-:Y:S01]  /*4f90*/  SHF.L.U32 R7, R79, 0x1, RZ ;  /* 0x000000014f077819 */ /* 0x010fe200000006ff */
[----:B------:R-:W-:Y:S01]  /*4fa0*/  IMAD.WIDE.U32 R46, R45, c[0x0][0x288], R118 ;  /* 0x0000a2002d2e7a25 */ /* 0x000fe200078e0076 */
[----:B------:R-:W-:Y:S02]  /*4fb0*/  SHF.L.U64.HI R5, R79, 0x1, R78 ;  /* 0x000000014f057819 */ /* 0x000fe4000001024e */
[-C--:B-1----:R-:W-:Y:S01]  /*4fc0*/  IADD3 R32, P1, R26, R7.reuse, RZ ;  /* 0x000000071a207210 */ /* 0x082fe20007f3e0ff */
[----:B------:R-:W-:Y:S01]  /*4fd0*/  IMAD R6, R45, c[0x0][0x28c], RZ ;  /* 0x0000a3002d067a24 */ /* 0x000fe200078e02ff */
[----:B------:R-:W-:Y:S02]  /*4fe0*/  IADD3 R42, P2, R50, R7, RZ ;  /* 0x00000007322a7210 */ /* 0x000fe40007f5e0ff */
[-C--:B------:R-:W-:Y:S02]  /*4ff0*/  IADD3.X R33, R27, R5.reuse, RZ, P1, !PT ;  /* 0x000000051b217210 */ /* 0x080fe40000ffe4ff */
[----:B------:R-:W-:Y:S02]  /*5000*/  IADD3 R47, R47, R6, RZ ;  /* 0x000000062f2f7210 */ /* 0x000fe40007ffe0ff */
[----:B------:R-:W-:Y:S01]  /*5010*/  IADD3.X R43, R51, R5, RZ, P2, !PT ;  /* 0x00000005332b7210 */ /* 0x000fe200017fe4ff */
[----:B------:R-:W2:Y:S01]  /*5020*/  @!P0 LDG.E.64 R10, [R32.64] ;  /* 0x00000006200a8981 */ /* 0x000ea2000c1e1b00 */
[----:B------:R-:W-:Y:S05]  /*5030*/  ISETP.GE.AND P1, PT, R20, UR4, PT ;  /* 0x0000000414007c0c */ /* 0x000fea000bf26270 */
[----:B------:R1:W3:Y:S08]  /*5040*/  LDG.E.128 R12, [R46.64] ;  /* 0x000000062e0c7981 */ /* 0x0002f0000c1e1d00 */
[----:B------:R-:W4:Y:S01]  /*5050*/  @!P0 LDG.E.64 R38, [R42.64] ;  /* 0x000000062a268981 */ /* 0x000f22000c1e1b00 */
[C---:B-1----:R-:W-:Y:S01]  /*5060*/  IMAD R47, R45.reuse, c[0x0][0x19c], RZ ;  /* 0x000067002d2f7a24 */ /* 0x042fe200078e02ff */
[C---:B------:R-:W-:Y:S01]  /*5070*/  LEA R46, P2, R104.reuse, R118, 0x1 ;  /* 0x00000076682e7211 */ /* 0x040fe200078408ff */
[----:B------:R-:W-:Y:S05]  /*5080*/  IMAD.WIDE.U32 R44, R45, c[0x0][0x198], R148 ;  /* 0x000066002d2c7a25 */ /* 0x000fea00078e0094 */
[----:B------:R-:W-:Y:S02]  /*5090*/  IADD3 R45, R45, R47, RZ ;  /* 0x0000002f2d2d7210 */ /* 0x000fe40007ffe0ff */
[----:B------:R-:W-:Y:S01]  /*50a0*/  LEA.HI.X R47, R104, R119, R103, 0x1, P2 ;  /* 0x00000077682f7211 */ /* 0x000fe200010f0c67 */
[--C-:B--2---:R-:W-:Y:S02]  /*50b0*/  @!P0 HADD2.F32 R28, -RZ, R10.reuse.H0_H0 ;  /* 0x2000000aff1c8230 */ /* 0x104fe40000004100 */
[----:B------:R-:W-:Y:S01]  /*50c0*/  @!P0 HADD2.F32 R16, -RZ, R10.H1_H1 ;  /* 0x3000000aff108230 */ /* 0x000fe20000004100 */
[----:B---3--:R-:W-:Y:S02]  /*50d0*/  @!P0 MOV R9, R12 ;  /* 0x0000000c00098202 */ /* 0x008fe40000000f00 */
[----:B------:R-:W-:Y:S02]  /*50e0*/  @!P0 MOV R29, R13 ;  /* 0x0000000d001d8202 */ /* 0x000fe40000000f00 */
[----:B------:R-:W-:Y:S01]  /*50f0*/  @!P0 MOV R10, R15 ;  /* 0x0000000f000a8202 */ /* 0x000fe20000000f00 */
[--C-:B------:R-:W-:Y:S02]  /*5100*/  @!P0 HADD2.F32 R35, -RZ, R9.reuse.H1_H1 ;  /* 0x30000009ff238230 */ /* 0x100fe40000004100 */
[----:B------:R-:W-:Y:S02]  /*5110*/  @!P0 HADD2.F32 R23, -RZ, R9.H0_H0 ;  /* 0x20000009ff178230 */ /* 0x000fe40000004100 */
[----:B----4-:R-:W-:Y:S01]  /*5120*/  @!P0 HADD2.F32 R34, -RZ, R38.H0_H0 ;  /* 0x20000026ff228230 */ /* 0x010fe20000004100 */
        /* <DEDUP_REMOVED lines=14> */
[----:B------:R-:W-:Y:S01]  /*5210*/  @!P0 HADD2.F32 R36, -RZ, R38.H1_H1 ;  /* 0x30000026ff248230 */ /* 0x000fe20000004100 */
[----:B------:R-:W-:Y:S01]  /*5220*/  @!P0 FMUL.FTZ R3, R28, R9 ;  /* 0x000000091c038220 */ /* 0x000fe20000410000 */
[--C-:B------:R-:W-:Y:S01]  /*5230*/  @!P0 HADD2.F32 R38, -RZ, R10.reuse.H1_H1 ;  /* 0x3000000aff268230 */ /* 0x100fe20000004100 */
[C---:B------:R-:W-:Y:S01]  /*5240*/  @!P0 FMUL.FTZ R7, R35.reuse, R16 ;  /* 0x0000001023078220 */ /* 0x040fe20000410000 */
[----:B------:R-:W-:Y:S01]  /*5250*/  @!P0 HADD2.F32 R10, -RZ, R10.H0_H0 ;  /* 0x2000000aff0a8230 */ /* 0x000fe20000004100 */
[-C--:B------:R-:W-:Y:S01]  /*5260*/  @!P0 FFMA.FTZ R2, R35, R36.reuse, R2 ;  /* 0x0000002423028223 */ /* 0x080fe20000010002 */
[--C-:B------:R-:W-:Y:S01]  /*5270*/  @!P0 HADD2.F32 R37, -RZ, R39.reuse.H0_H0 ;  /* 0x20000027ff258230 */ /* 0x100fe20000004100 */
[-C--:B------:R-:W-:Y:S01]  /*5280*/  @!P0 FMUL.FTZ R41, R38, R11.reuse ;  /* 0x0000000b26298220 */ /* 0x080fe20000410000 */
[----:B------:R-:W-:Y:S01]  /*5290*/  @!P0 HADD2.F32 R39, -RZ, R39.H1_H1 ;  /* 0x30000027ff278230 */ /* 0x000fe20000004100 */
[----:B------:R-:W-:Y:S01]  /*52a0*/  @!P0 FMUL.FTZ R4, R10, R11 ;  /* 0x0000000b0a048220 */ /* 0x000fe20000410000 */
[----:B------:R-:W-:Y:S01]  /*52b0*/  @!P0 MOV R12, R5 ;  /* 0x00000005000c8202 */ /* 0x000fe20000000f00 */
[-C--:B------:R-:W-:Y:S02]  /*52c0*/  @!P0 FFMA.FTZ R3, R34, R37.reuse, R3 ;  /* 0x0000002522038223 */ /* 0x080fe40000010003 */
        /* <DEDUP_REMOVED lines=12> */
[----:B------:R-:W2:Y:S08]  /*5390*/  LDG.E.128 R28, [R46.64] ;  /* 0x000000062e1c7981 */ /* 0x000eb0000c1e1d00 */
[----:B------:R-:W3:Y:S06]  /*53a0*/  @!P1 LDG.E.64 R10, [R32.64+0x40] ;  /* 0x00004006200a9981 */ /* 0x000eec000c1e1b00 */
[----:B------:R-:W4:Y:S01]  /*53b0*/  @!P1 LDG.E.64 R38, [R42.64+0x40] ;  /* 0x000040062a269981 */ /* 0x000f22000c1e1b00 */
[----:B--2---:R-:W-:Y:S05]  /*53c0*/  @!P1 MOV R9, R28 ;  /* 0x0000001c00099202 */ /* 0x004fea0000000f00 */
[--C-:B------:R-:W-:Y:S02]  /*53d0*/  @!P1 HADD2.F32 R34, -RZ, R9.reuse.H1_H1 ;  /* 0x30000009ff229230 */ /* 0x100fe40000004100 */
[----:B------:R-:W-:Y:S02]  /*53e0*/  @!P1 HADD2.F32 R9, -RZ, R9.H0_H0 ;  /* 0x20000009ff099230 */ /* 0x000fe40000004100 */
[----:B---3--:R-:W-:Y:S02]  /*53f0*/  @!P1 HADD2.F32 R16, -RZ, R10.H0_H0 ;  /* 0x2000000aff109230 */ /* 0x008fe40000004100 */
[--C-:B------:R-:W-:Y:S02]  /*5400*/  @!P1 HADD2.F32 R7, -RZ, R11.reuse.H0_H0 ;  /* 0x2000000bff079230 */ /* 0x100fe40000004100 */
[----:B------:R-:W-:Y:S01]  /*5410*/  @!P1 HADD2.F32 R8, -RZ, R11.H1_H1 ;  /* 0x3000000bff089230 */ /* 0x000fe20000004100 */
[CC--:B------:R-:W-:Y:S01]  /*5420*/  @!P1 FMUL.FTZ R46, R34.reuse, R16.reuse ;  /* 0x00000010222e9220 */ /* 0x0c0fe20000410000 */
[----:B----4-:R-:W-:Y:S01]  /*5430*/  @!P1 HADD2.F32 R36, -RZ, R38.H0_H0 ;  /* 0x20000026ff249230 */ /* 0x010fe20000004100 */
[C---:B------:R-:W-:Y:S01]  /*5440*/  @!P1 FMUL.FTZ R5, R9.reuse, R16 ;  /* 0x0000001009059220 */ /* 0x040fe20000410000 */
[----:B------:R-:W-:Y:S01]  /*5450*/  @!P1 MOV R11, R29 ;  /* 0x0000001d000b9202 */ /* 0x000fe20000000f00 */
[----:B------:R-:W-:Y:S01]  /*5460*/  @!P1 HADD2.F32 R6, -RZ, R10.H1_H1 ;  /* 0x3000000aff069230 */ /* 0x000fe20000004100 */
[----:B------:R-:W-:Y:S01]  /*5470*/  @!P1 MOV R10, R30 ;  /* 0x0000001e000a9202 */ /* 0x000fe20000000f00 */
[-C--:B------:R-:W-:Y:S01]  /*5480*/  @!P1 FFMA.FTZ R46, R9, R36.reuse, -R46 ;  /* 0x00000024092e9223 */ /* 0x080fe2000001082e */
[----:B------:R-:W-:Y:S01]  /*5490*/  @!P1 MOV R9, R31 ;  /* 0x0000001f00099202 */ /* 0x000fe20000000f00 */
[----:B------:R-:W-:Y:S01]  /*54a0*/  @!P1 FFMA.FTZ R5, R34, R36, R5 ;  /* 0x0000002422059223 */ /* 0x000fe20000010005 */
[--C-:B------:R-:W-:Y:S02]  /*54b0*/  @!P1 HADD2.F32 R35, -RZ, R11.reuse.H1_H1 ;  /* 0x3000000bff239230 */ /* 0x100fe40000004100 */
[----:B------:R-:W-:Y:S02]  /*54c0*/  @!P1 HADD2.F32 R11, -RZ, R11.H0_H0 ;  /* 0x2000000bff0b9230 */ /* 0x000fe40000004100 */
[--C-:B------:R-:W-:Y:S01]  /*54d0*/  @!P1 HADD2.F32 R34, -RZ, R10.reuse.H1_H1 ;  /* 0x3000000aff229230 */ /* 0x100fe20000004100 */
[-C--:B------:R-:W-:Y:S01]  /*54e0*/  @!P1 FMUL.FTZ R41, R35, R6.reuse ;  /* 0x0000000623299220 */ /* 0x080fe20000410000 */
[----:B------:R-:W-:Y:S01]  /*54f0*/  @!P1 HADD2.F32 R10, -RZ, R10.H0_H0 ;  /* 0x2000000aff0a9230 */ /* 0x000fe20000004100 */
[----:B------:R-:W-:Y:S01]  /*5500*/  @!P1 FMUL.FTZ R6, R11, R6 ;  /* 0x000000060b069220 */ /* 0x000fe20000410000 */
[----:B------:R-:W-:Y:S01]  /*5510*/  @!P1 HADD2.F32 R38, -RZ, R38.H1_H1 ;  /* 0x30000026ff269230 */ /* 0x000fe20000004100 */
[-C--:B------:R-:W-:Y:S01]  /*5520*/  @!P1 FMUL.FTZ R52, R34, R7.reuse ;  /* 0x0000000722349220 */ /* 0x080fe20000410000 */
[--C-:B------:R-:W-:Y:S01]  /*5530*/  @!P1 HADD2.F32 R37, -RZ, R39.reuse.H0_H0 ;  /* 0x20000027ff259230 */ /* 0x100fe20000004100 */
[----:B------:R-:W-:Y:S01]  /*5540*/  @!P1 FMUL.FTZ R7, R10, R7 ;  /* 0x000000070a079220 */ /* 0x000fe20000410000 */
[----:B------:R-:W-:Y:S01]  /*5550*/  @!P1 HADD2.F32 R40, -RZ, R39.H1_H1 ;  /* 0x30000027ff289230 */ /* 0x000fe20000004100 */
[-C--:B------:R-:W-:Y:S01]  /*5560*/  @!P1 FFMA.FTZ R6, R35, R38.reuse, R6 ;  /* 0x0000002623069223 */ /* 0x080fe20000010006 */
[--C-:B------:R-:W-:Y:S01]  /*5570*/  @!P1 HADD2.F32 R39, -RZ, R9.reuse.H1_H1 ;  /* 0x30000009ff279230 */ /* 0x100fe20000004100 */
[----:B------:R-:W-:Y:S01]  /*5580*/  @!P1 FFMA.FTZ R7, R34, R37, R7 ;  /* 0x0000002522079223 */ /* 0x000fe20000010007 */
[----:B------:R-:W-:Y:S01]  /*5590*/  @!P1 HADD2.F32 R9, -RZ, R9.H0_H0 ;  /* 0x20000009ff099230 */ /* 0x000fe20000004100 */
[----:B------:R-:W-:Y:S01]  /*55a0*/  @!P1 FFMA.FTZ R41, R11, R38, -R41 ;  /* 0x000000260b299223 */ /* 0x000fe20000010829 */
[----:B------:R-:W-:Y:S01]  /*55b0*/  @!P1 F2FP.PACK_AB R5, R5, R46 ;  /* 0x0000002e0505923e */ /* 0x000fe200000000ff */
[----:B------:R-:W-:Y:S01]  /*55c0*/  @!P1 FMUL.FTZ R47, R39, R8 ;  /* 0x00000008272f9220 */ /* 0x000fe20000410000 */
[----:B------:R-:W-:Y:S01]  /*55d0*/  LEA R46, P2, R106, R118, 0x1 ;  /* 0x000000766a2e7211 */ /* 0x000fe200078408ff */
[C---:B------:R-:W-:Y:S01]  /*55e0*/  @!P1 FMUL.FTZ R8, R9.reuse, R8 ;  /* 0x0000000809089220 */ /* 0x040fe20000410000 */
[----:B------:R-:W-:Y:S01]  /*55f0*/  @!P1 F2FP.PACK_AB R6, R6, R41 ;  /* 0x000000290606923e */ /* 0x000fe200000000ff */
[----:B------:R-:W-:Y:S01]  /*5600*/  @!P1 FFMA.FTZ R52, R10, R37, -R52 ;  /* 0x000000250a349223 */ /* 0x000fe20000010834 */
[----:B------:R-:W-:Y:S01]  /*5610*/  @!P1 MOV R28, R5 ;  /* 0x00000005001c9202 */ /* 0x000fe20000000f00 */
[----:B------:R-:W-:Y:S01]  /*5620*/  @!P1 FFMA.FTZ R47, R9, R40, -R47 ;  /* 0x00000028092f9223 */ /* 0x000fe2000001082f */
[----:B------:R-:W-:Y:S01]  /*5630*/  @!P1 MOV R29, R6 ;  /* 0x00000006001d9202 */ /* 0x000fe20000000f00 */
[----:B------:R-:W-:Y:S01]  /*5640*/  @!P1 FFMA.FTZ R8, R39, R40, R8 ;  /* 0x0000002827089223 */ /* 0x000fe20000010008 */
[----:B------:R-:W-:Y:S04]  /*5650*/  @!P1 F2FP.PACK_AB R7, R7, R52 ;  /* 0x000000340707923e */ /* 0x000fe800000000ff */
[----:B------:R-:W-:Y:S02]  /*5660*/  @!P1 F2FP.PACK_AB R8, R8, R47 ;  /* 0x0000002f0808923e */ /* 0x000fe400000000ff */
[----:B------:R-:W-:Y:S02]  /*5670*/  @!P1 MOV R30, R7 ;  /* 0x00000007001e9202 */ /* 0x000fe40000000f00 */
[----:B------:R-:W-:Y:S02]  /*5680*/  @!P1 MOV R31, R8 ;  /* 0x00000008001f9202 */ /* 0x000fe40000000f00 */
[----:B------:R-:W-:Y:S02]  /*5690*/  LEA.HI.X R47, R106, R119, R105, 0x1, P2 ;  /* 0x000000776a2f7211 */ /* 0x000fe400010f0c69 */
[----:B------:R-:W-:Y:S01]  /*56a0*/  ISETP.GE.AND P1, PT, R18, UR4, PT ;  /* 0x0000000412007c0c */ /* 0x000fe2000bf26270 */
[----:B------:R2:W-:Y:S08]  /*56b0*/  STG.E.128 [R44.64+0x80], R28 ;  /* 0x0000801c2c007986 */ /* 0x0005f0000c101d06 */
[----:B-1----:R-:W3:Y:S08]  /*56c0*/  LDG.E.128 R12, [R46.64] ;  /* 0x000000062e0c7981 */ /* 0x002ef0000c1e1d00 */
[----:B------:R-:W4:Y:S06]  /*56d0*/  @!P0 LDG.E.64 R6, [R32.64+0x80] ;  /* 0x0000800620068981 */ /* 0x000f2c000c1e1b00 */
[----:B------:R-:W5:Y:S01]  /*56e0*/  @!P0 LDG.E.64 R38, [R42.64+0x80] ;  /* 0x000080062a268981 */ /* 0x000f62000c1e1b00 */
[----:B---3--:R-:W-:Y:S02]  /*56f0*/  @!P0 MOV R8, R12 ;  /* 0x0000000c00088202 */ /* 0x008fe40000000f00 */
[----:B------:R-:W-:Y:S03]  /*5700*/  @!P0 MOV R11, R15 ;  /* 0x0000000f000b8202 */ /* 0x000fe60000000f00 */
[--C-:B------:R-:W-:Y:S02]  /*5710*/  @!P0 HADD2.F32 R34, -RZ, R8.reuse.H1_H1 ;  /* 0x30000008ff228230 */ /* 0x100fe40000004100 */
[----:B------:R-:W-:Y:S02]  /*5720*/  @!P0 HADD2.F32 R10, -RZ, R8.H0_H0 ;  /* 0x20000008ff0a8230 */ /* 0x000fe40000004100 */
[----:B----4-:R-:W-:Y:S02]  /*5730*/  @!P0 HADD2.F32 R5, -RZ, R6.H0_H0 ;  /* 0x20000006ff058230 */ /* 0x010fe40000004100 */
[--C-:B------:R-:W-:Y:S02]  /*5740*/  @!P0 HADD2.F32 R9, -RZ, R7.reuse.H0_H0 ;  /* 0x20000007ff098230 */ /* 0x100fe40000004100 */
[----:B------:R-:W-:Y:S01]  /*5750*/  @!P0 HADD2.F32 R8, -RZ, R7.H1_H1 ;  /* 0x30000007ff088230 */ /* 0x000fe20000004100 */
[-C--:B------:R-:W-:Y:S01]  /*5760*/  @!P0 FMUL.FTZ R46, R34, R5.reuse ;  /* 0x00000005222e8220 */ /* 0x080fe20000410000 */
[--C-:B-----5:R-:W-:Y:S01]  /*5770*/  @!P0 HADD2.F32 R35, -RZ, R38.reuse.H0_H0 ;  /* 0x20000026ff238230 */ /* 0x120fe20000004100 */
[C---:B------:R-:W-:Y:S01]  /*5780*/  @!P0 FMUL.FTZ R5, R10.reuse, R5 ;  /* 0x000000050a058220 */ /* 0x040fe20000410000 */
[----:B------:R-:W-:Y:S01]  /*5790*/  @!P0 MOV R7, R13 ;  /* 0x0000000d00078202 */ /* 0x000fe20000000f00 */
[----:B------:R-:W-:Y:S02]  /*57a0*/  @!P0 HADD2.F32 R36, -RZ, R38.H1_H1 ;  /* 0x30000026ff248230 */ /* 0x000fe40000004100 */
[-C--:B------:R-:W-:Y:S01]  /*57b0*/  @!P0 FFMA.FTZ R46, R10, R35.reuse, -R46 ;  /* 0x000000230a2e8223 */ /* 0x080fe2000001082e */
[----:B------:R-:W-:Y:S01]  /*57c0*/  @!P0 MOV R10, R14 ;  /* 0x0000000e000a8202 */ /* 0x000fe20000000f00 */
[----:B------:R-:W-:Y:S01]  /*57d0*/  @!P0 FFMA.FTZ R5, R34, R35, R5 ;  /* 0x0000002322058223 */ /* 0x000fe20000010005 */
[--C-:B------:R-:W-:Y:S02]  /*57e0*/  @!P0 HADD2.F32 R35, -RZ, R7.reuse.H1_H1 ;  /* 0x30000007ff238230 */ /* 0x100fe40000004100 */
[----:B------:R-:W-:Y:S02]  /*57f0*/  @!P0 HADD2.F32 R6, -RZ, R6.H1_H1 ;  /* 0x30000006ff068230 */ /* 0x000fe40000004100 */
[----:B------:R-:W-:Y:S01]  /*5800*/  @!P0 HADD2.F32 R7, -RZ, R7.H0_H0 ;  /* 0x20000007ff078230 */ /* 0x000fe20000004100 */
[----:B------:R-:W-:Y:S01]  /*5810*/  @!P0 F2FP.PACK_AB R5, R5, R46 ;  /* 0x0000002e0505823e */ /* 0x000fe200000000ff */
[--C-:B------:R-:W-:Y:S01]  /*5820*/  @!P0 HADD2.F32 R34, -RZ, R10.reuse.H1_H1 ;  /* 0x3000000aff228230 */ /* 0x100fe20000004100 */
[-C--:B------:R-:W-:Y:S01]  /*5830*/  @!P0 FMUL.FTZ R41, R35, R6.reuse ;  /* 0x0000000623298220 */ /* 0x080fe20000410000 */
[----:B------:R-:W-:Y:S01]  /*5840*/  @!P0 HADD2.F32 R10, -RZ, R10.H0_H0 ;  /* 0x2000000aff0a8230 */ /* 0x000fe20000004100 */
[C---:B------:R-:W-:Y:S01]  /*5850*/  @!P0 FMUL.FTZ R6, R7.reuse, R6 ;  /* 0x0000000607068220 */ /* 0x040fe20000410000 */
[--C-:B------:R-:W-:Y:S01]  /*5860*/  @!P0 HADD2.F32 R38, -RZ, R39.reuse.H1_H1 ;  /* 0x30000027ff268230 */ /* 0x100fe20000004100 */
[-C--:B------:R-:W-:Y:S01]  /*5870*/  @!P0 FFMA.FTZ R41, R7, R36.reuse, -R41 ;  /* 0x0000002407298223 */ /* 0x080fe20000010829 */
[----:B------:R-:W-:Y:S01]  /*5880*/  @!P0 HADD2.F32 R37, -RZ, R39.H0_H0 ;  /* 0x20000027ff258230 */ /* 0x000fe20000004100 */
[----:B------:R-:W-:Y:S01]  /*5890*/  @!P0 FMUL.FTZ R7, R10, R9 ;  /* 0x000000090a078220 */ /* 0x000fe20000410000 */
[--C-:B------:R-:W-:Y:S01]  /*58a0*/  @!P0 HADD2.F32 R39, -RZ, R11.reuse.H1_H1 ;  /* 0x3000000bff278230 */ /* 0x100fe20000004100 */
[----:B------:R-:W-:Y:S01]  /*58b0*/  @!P0 FFMA.FTZ R6, R35, R36, R6 ;  /* 0x0000002423068223 */ /* 0x000fe20000010006 */
[----:B------:R-:W-:Y:S01]  /*58c0*/  @!P0 HADD2.F32 R11, -RZ, R11.H0_H0 ;  /* 0x2000000bff0b8230 */ /* 0x000fe20000004100 */
[----:B------:R-:W-:Y:S01]  /*58d0*/  @!P0 FFMA.FTZ R7, R34, R37, R7 ;  /* 0x0000002522078223 */ /* 0x000fe20000010007 */
[----:B------:R-:W-:Y:S01]  /*58e0*/  LEA R46, P2, R108, R118, 0x1 ;  /* 0x000000766c2e7211 */ /* 0x000fe200078408ff */
[-C--:B------:R-:W-:Y:S01]  /*58f0*/  @!P0 FMUL.FTZ R47, R39, R8.reuse ;  /* 0x00000008272f8220 */ /* 0x080fe20000410000 */
[----:B------:R-:W-:Y:S01]  /*5900*/  @!P0 MOV R12, R5 ;  /* 0x00000005000c8202 */ /* 0x000fe20000000f00 */
[C---:B------:R-:W-:Y:S01]  /*5910*/  @!P0 FMUL.FTZ R8, R11.reuse, R8 ;  /* 0x000000080b088220 */ /* 0x040fe20000410000 */
[----:B------:R-:W-:Y:S01]  /*5920*/  @!P0 F2FP.PACK_AB R6, R6, R41 ;  /* 0x000000290606823e */ /* 0x000fe200000000ff */
[-C--:B------:R-:W-:Y:S02]  /*5930*/  @!P0 FFMA.FTZ R47, R11, R38.reuse, -R47 ;  /* 0x000000260b2f8223 */ /* 0x080fe4000001082f */
[----:B------:R-:W-:Y:S01]  /*5940*/  @!P0 FFMA.FTZ R8, R39, R38, R8 ;  /* 0x0000002627088223 */ /* 0x000fe20000010008 */
[----:B------:R-:W-:Y:S01]  /*5950*/  @!P0 MOV R13, R6 ;  /* 0x00000006000d8202 */ /* 0x000fe20000000f00 */
[----:B------:R-:W-:Y:S03]  /*5960*/  @!P0 FMUL.FTZ R52, R34, R9 ;  /* 0x0000000922348220 */ /* 0x000fe60000410000 */
[----:B------:R-:W-:Y:S01]  /*5970*/  @!P0 F2FP.PACK_AB R8, R8, R47 ;  /* 0x0000002f0808823e */ /* 0x000fe200000000ff */
[----:B------:R-:W-:Y:S01]  /*5980*/  @!P0 FFMA.FTZ R52, R10, R37, -R52 ;  /* 0x000000250a348223 */ /* 0x000fe20000010834 */
[----:B------:R-:W-:Y:S02]  /*5990*/  LEA.HI.X R47, R108, R119, R107, 0x1, P2 ;  /* 0x000000776c2f7211 */ /* 0x000fe400010f0c6b */
[----:B------:R-:W-:Y:S02]  /*59a0*/  @!P0 MOV R15, R8 ;  /* 0x00000008000f8202 */ /* 0x000fe40000000f00 */
[----:B------:R-:W-:Y:S04]  /*59b0*/  @!P0 F2FP.PACK_AB R7, R7, R52 ;  /* 0x000000340707823e */ /* 0x000fe800000000ff */
[----:B------:R-:W-:Y:S05]  /*59c0*/  @!P0 MOV R14, R7 ;  /* 0x00000007000e8202 */ /* 0x000fea0000000f00 */
[----:B------:R1:W-:Y:S08]  /*59d0*/  STG.E.128 [R44.64+0x100], R12 ;  /* 0x0001000c2c007986 */ /* 0x0003f0000c101d06 */
[----:B--2---:R-:W2:Y:S08]  /*59e0*/  LDG.E.128 R28, [R46.64] ;  /* 0x000000062e1c7981 */ /* 0x004eb0000c1e1d00 */
[----:B------:R-:W3:Y:S06]  /*59f0*/  @!P1 LDG.E.64 R32, [R32.64+0xc0] ;  /* 0x0000c00620209981 */ /* 0x000eec000c1e1b00 */
[----:B------:R-:W4:Y:S01]  /*5a00*/  @!P1 LDG.E.64 R42, [R42.64+0xc0] ;  /* 0x0000c0062a2a9981 */ /* 0x000f22000c1e1b00 */
[----:B--2---:R-:W-:Y:S02]  /*5a10*/  @!P1 MOV R5, R28 ;  /* 0x0000001c00059202 */ /* 0x004fe40000000f00 */
[----:B------:R-:W-:Y:S03]  /*5a20*/  @!P1 MOV R11, R29 ;  /* 0x0000001d000b9202 */ /* 0x000fe60000000f00 */
[--C-:B------:R-:W-:Y:S02]  /*5a30*/  @!P1 HADD2.F32 R34, -RZ, R5.reuse.H1_H1 ;  /* 0x30000005ff229230 */ /* 0x100fe40000004100 */
[----:B------:R-:W-:Y:S02]  /*5a40*/  @!P1 HADD2.F32 R9, -RZ, R5.H0_H0 ;  /* 0x20000005ff099230 */ /* 0x000fe40000004100 */
[----:B---3--:R-:W-:Y:S02]  /*5a50*/  @!P1 HADD2.F32 R10, -RZ, R32.H0_H0 ;  /* 0x20000020ff0a9230 */ /* 0x008fe40000004100 */
[--C-:B------:R-:W-:Y:S02]  /*5a60*/  @!P1 HADD2.F32 R35, -RZ, R11.reuse.H1_H1 ;  /* 0x3000000bff239230 */ /* 0x100fe40000004100 */
[----:B------:R-:W-:Y:S01]  /*5a70*/  @!P1 HADD2.F32 R11, -RZ, R11.H0_H0 ;  /* 0x2000000bff0b9230 */ /* 0x000fe20000004100 */
[CC--:B------:R-:W-:Y:S01]  /*5a80*/  @!P1 FMUL.FTZ R46, R34.reuse, R10.reuse ;  /* 0x0000000a222e9220 */ /* 0x0c0fe20000410000 */
[--C-:B----4-:R-:W-:Y:S01]  /*5a90*/  @!P1 HADD2.F32 R36, -RZ, R42.reuse.H0_H0 ;  /* 0x2000002aff249230 */ /* 0x110fe20000004100 */
[C---:B------:R-:W-:Y:S01]  /*5aa0*/  @!P1 FMUL.FTZ R5, R9.reuse, R10 ;  /* 0x0000000a09059220 */ /* 0x040fe20000410000 */
[----:B------:R-:W-:Y:S01]  /*5ab0*/  @!P1 MOV R10, R30 ;  /* 0x0000001e000a9202 */ /* 0x000fe20000000f00 */
[----:B------:R-:W-:Y:S02]  /*5ac0*/  @!P1 HADD2.F32 R38, -RZ, R42.H1_H1 ;  /* 0x3000002aff269230 */ /* 0x000fe40000004100 */
[-C--:B------:R-:W-:Y:S01]  /*5ad0*/  @!P1 FFMA.FTZ R46, R9, R36.reuse, -R46 ;  /* 0x00000024092e9223 */ /* 0x080fe2000001082e */
[----:B------:R-:W-:Y:S01]  /*5ae0*/  @!P1 MOV R9, R31 ;  /* 0x0000001f00099202 */ /* 0x000fe20000000f00 */
[----:B------:R-:W-:Y:S01]  /*5af0*/  @!P1 FFMA.FTZ R5, R34, R36, R5 ;  /* 0x0000002422059223 */ /* 0x000fe20000010005 */
[----:B------:R-:W-:Y:S02]  /*5b00*/  @!P1 HADD2.F32 R6, -RZ, R32.H1_H1 ;  /* 0x30000020ff069230 */ /* 0x000fe40000004100 */
[--C-:B------:R-:W-:Y:S02]  /*5b10*/  @!P1 HADD2.F32 R34, -RZ, R10.reuse.H1_H1 ;  /* 0x3000000aff229230 */ /* 0x100fe40000004100 */
[----:B------:R-:W-:Y:S01]  /*5b20*/  @!P1 HADD2.F32 R10, -RZ, R10.H0_H0 ;  /* 0x2000000aff0a9230 */ /* 0x000fe20000004100 */
[-C--:B------:R-:W-:Y:S01]  /*5b30*/  @!P1 FMUL.FTZ R41, R35, R6.reuse ;  /* 0x0000000623299220 */ /* 0x080fe20000410000 */
[----:B------:R-:W-:Y:S01]  /*5b40*/  @!P1 HADD2.F32 R7, -RZ, R33.H0_H0 ;  /* 0x20000021ff079230 */ /* 0x000fe20000004100 */
[C---:B------:R-:W-:Y:S01]  /*5b50*/  @!P1 FMUL.FTZ R6, R11.reuse, R6 ;  /* 0x000000060b069220 */ /* 0x040fe20000410000 */
[--C-:B------:R-:W-:Y:S01]  /*5b60*/  @!P1 HADD2.F32 R39, -RZ, R9.reuse.H1_H1 ;  /* 0x30000009ff279230 */ /* 0x100fe20000004100 */
[----:B------:R-:W-:Y:S01]  /*5b70*/  @!P1 FFMA.FTZ R41, R11, R38, -R41 ;  /* 0x000000260b299223 */ /* 0x000fe20000010829 */
[----:B------:R-:W-:Y:S01]  /*5b80*/  @!P1 HADD2.F32 R9, -RZ, R9.H0_H0 ;  /* 0x20000009ff099230 */ /* 0x000fe20000004100 */
[-C--:B------:R-:W-:Y:S01]  /*5b90*/  @!P1 FMUL.FTZ R52, R34, R7.reuse ;  /* 0x0000000722349220 */ /* 0x080fe20000410000 */
[----:B------:R-:W-:Y:S01]  /*5ba0*/  @!P1 F2FP.PACK_AB R5, R5, R46 ;  /* 0x0000002e0505923e */ /* 0x000fe200000000ff */
[----:B------:R-:W-:Y:S01]  /*5bb0*/  @!P1 FMUL.FTZ R7, R10, R7 ;  /* 0x000000070a079220 */ /* 0x000fe20000410000 */
[----:B------:R-:W-:Y:S01]  /*5bc0*/  @!P1 HADD2.F32 R8, -RZ, R33.H1_H1 ;  /* 0x30000021ff089230 */ /* 0x000fe20000004100 */
[----:B------:R-:W-:Y:S01]  /*5bd0*/  @!P1 FFMA.FTZ R6, R35, R38, R6 ;  /* 0x0000002623069223 */ /* 0x000fe20000010006 */
[----:B------:R-:W-:Y:S01]  /*5be0*/  @!P1 MOV R28, R5 ;  /* 0x00000005001c9202 */ /* 0x000fe20000000f00 */
[--C-:B------:R-:W-:Y:S02]  /*5bf0*/  @!P1 HADD2.F32 R37, -RZ, R43.reuse.H0_H0 ;  /* 0x2000002bff259230 */ /* 0x100fe40000004100 */
[----:B------:R-:W-:Y:S01]  /*5c00*/  @!P1 HADD2.F32 R40, -RZ, R43.H1_H1 ;  /* 0x3000002bff289230 */ /* 0x000fe20000004100 */
[----:B------:R-:W-:Y:S01]  /*5c10*/  @!P1 F2FP.PACK_AB R6, R6, R41 ;  /* 0x000000290606923e */ /* 0x000fe200000000ff */
[-C--:B------:R-:W-:Y:S02]  /*5c20*/  @!P1 FMUL.FTZ R47, R39, R8.reuse ;  /* 0x00000008272f9220 */ /* 0x080fe40000410000 */
[C---:B------:R-:W-:Y:S01]  /*5c30*/  @!P1 FMUL.FTZ R8, R9.reuse, R8 ;  /* 0x0000000809089220 */ /* 0x040fe20000410000 */
[----:B------:R-:W-:Y:S01]  /*5c40*/  @!P1 MOV R29, R6 ;  /* 0x00000006001d9202 */ /* 0x000fe20000000f00 */
        /* <DEDUP_REMOVED lines=9> */
.L_x_4114:
[----:B------:R-:W-:Y:S05]  /*5ce0*/  BSYNC B0 ;  /* 0x0000000000007941 */ /* 0x000fea0003800000 */
.L_x_4113:
[----:B------:R-:W-:Y:S01]  /*5cf0*/  IMAD.MOV.U32 R3, RZ, RZ, c[0x0][0x230] ;  /* 0x00008c00ff037624 */ /* 0x000fe200078e00ff */
[----:B------:R-:W-:Y:S03]  /*5d00*/  ULDC UR4, c[0x0][0x230] ;  /* 0x00008c0000047ab9 */ /* 0x000fe60000000800 */
[----:B------:R-:W-:Y:S05]  /*5d10*/  IMAD.U32 R3, R3, -0x20, RZ ;  /* 0xffffffe003037824 */ /* 0x000fea00078e00ff */
[C---:B------:R-:W-:Y:S02]  /*5d20*/  LEA R50, P1, R3.reuse, R50, 0x1 ;  /* 0x0000003203327211 */ /* 0x040fe400078208ff */
[C---:B------:R-:W-:Y:S02]  /*5d30*/  LEA R26, P0, R3.reuse, R26, 0x1 ;  /* 0x0000001a031a7211 */ /* 0x040fe400078008ff */
[C---:B------:R-:W-:Y:S02]  /*5d40*/  LEA.HI.X.SX32 R51, R3.reuse, R51, 0x1, P1 ;  /* 0x0000003303337211 */ /* 0x040fe400008f0eff */
[----:B------:R-:W-:Y:S01]  /*5d50*/  LEA.HI.X.SX32 R27, R3, R27, 0x1, P0 ;  /* 0x0000001b031b7211 */ /* 0x000fe200000f0eff */
[----:B------:R-:W-:-:S05]  /*5d60*/  BRA `(.L_x_4115) ;  /* 0x000065d000007947 */ /* 0x000fca0003800000 */
.L_x_4106:
[----:B------:R-:W-:Y:S01]  /*5d70*/  BSSY B1, `(.L_x_4116) ;  /* 0x0000169000017945 */ /* 0x000fe20003800000 */
[----:B------:R-:W-:-:S05]  /*5d80*/  @!P4 BRA `(.L_x_4117) ;  /* 0x000016700000c947 */ /* 0x000fca0003800000 */
[----:B----4-:R1:W5:Y:S01]  /*5d90*/  LDG.E.128 R36, [R118.64] ;  /* 0x0000000676247981 */ /* 0x010362000c1e1d00 */
[----:B------:R-:W-:Y:S01]  /*5da0*/  ISETP.GE.AND P0, PT, R24, UR4, PT ;  /* 0x0000000418007c0c */ /* 0x000fe2000bf06270 */
[----:B------:R-:W-:Y:S01]  /*5db0*/  @!UPT UIADD3 URZ, URZ, URZ, URZ ;  /* 0x0000003f3f3ff290 */ /* 0x000fe2000fffe03f */
[----:B------:R-:W-:Y:S11]  /*5dc0*/  BSSY B0, `(.L_x_4118) ;  /* 0x0000054000007945 */ /* 0x000ff60003800000 */
[----:B------:R-:W-:-:S05]  /*5dd0*/  @P0 BRA `(.L_x_4119) ;  /* 0x0000052000000947 */ /* 0x000fca0003800000 */
[----:B------:R-:W-:Y:S01]  /*5de0*/  ULEA.HI UR5, UR4, UR4, URZ, 0x1 ;  /* 0x0000000404057291 */ /* 0x000fe2000f8f083f */
[----:B------:R-:W-:Y:S02]  /*5df0*/  MOV R5, RZ ;  /* 0x000000ff00057202 */ /* 0x000fe40000000f00 */
[----:B------:R-:W-:Y:S01]  /*5e00*/  MOV R9, RZ ;  /* 0x000000ff00097202 */ /* 0x000fe20000000f00 */
[----:B------:R-:W-:Y:S01]  /*5e10*/  USHF.R.S32.HI UR5, URZ, 0x1, UR5 ;  /* 0x000000013f057899 */ /* 0x000fe20008011405 */
[----:B-----5:R-:W-:Y:S02]  /*5e20*/  MOV R34, R38 ;  /* 0x0000002600227202 */ /* 0x020fe40000000f00 */
[----:B------:R-:W-:Y:S03]  /*5e30*/  MOV R35, R39 ;  /* 0x0000002700237202 */ /* 0x000fe60000000f00 */
[----:B------:R-:W-:Y:S02]  /*5e40*/  ISETP.GE.AND P4, PT, R24, UR5, PT ;  /* 0x0000000518007c0c */ /* 0x000fe4000bf86270 */
[----:B------:R-:W-:Y:S11]  /*5e50*/  MOV R7, UR5 ;  /* 0x0000000500077c02 */ /* 0x000ff60008000f00 */
[----:B------:R-:W-:Y:S02]  /*5e60*/  @P4 IADD3 R5, RZ, -UR5, RZ ;  /* 0x80000005ff054c10 */ /* 0x000fe4000fffe0ff */
[----:B------:R-:W-:Y:S02]  /*5e70*/  @P4 IADD3 R9, RZ, -UR5, RZ ;  /* 0x80000005ff094c10 */ /* 0x000fe4000fffe0ff */
[C---:B------:R-:W-:Y:S02]  /*5e80*/  LEA R4, P0, R5.reuse, R122, 0x1 ;  /* 0x0000007a05047211 */ /* 0x040fe400078008ff */
[----:B------:R-:W-:Y:S02]  /*5e90*/  @P4 IADD3 R7, RZ, -UR5, RZ ;  /* 0x80000005ff074c10 */ /* 0x000fe4000fffe0ff */
[----:B------:R-:W-:Y:S02]  /*5ea0*/  LEA.HI.X.SX32 R5, R5, R123, 0x1, P0 ;  /* 0x0000007b05057211 */ /* 0x000fe400000f0eff */
[----:B------:R-:W-:Y:S02]  /*5eb0*/  LEA R40, P0, R9, R120, 0x1 ;  /* 0x0000007809287211 */ /* 0x000fe400078008ff */
[----:B------:R-:W-:Y:S02]  /*5ec0*/  LEA R2, P1, R7, R118, 0x1 ;  /* 0x0000007607027211 */ /* 0x000fe400078208ff */
[----:B------:R-:W-:Y:S02]  /*5ed0*/  LEA.HI.X.SX32 R41, R9, R121, 0x1, P0 ;  /* 0x0000007909297211 */ /* 0x000fe400000f0eff */
[----:B------:R-:W-:Y:S02]  /*5ee0*/  LEA.HI.X.SX32 R3, R7, R119, 0x1, P1 ;  /* 0x0000007707037211 */ /* 0x000fe400008f0eff */
[----:B------:R-:W2:Y:S08]  /*5ef0*/  LDG.E.128 R4, [R4.64] ;  /* 0x0000000604047981 */ /* 0x000eb0000c1e1d00 */
[----:B------:R-:W3:Y:S08]  /*5f00*/  LDG.E.128 R40, [R40.64] ;  /* 0x0000000628287981 */ /* 0x000ef0000c1e1d00 */
[----:B------:R3:W4:Y:S01]  /*5f10*/  LDG.E.128 R12, [R2.64] ;  /* 0x00000006020c7981 */ /* 0x000722000c1e1d00 */
[--C-:B--2---:R-:W-:Y:S02]  /*5f20*/  HADD2.F32 R30, -RZ, R6.reuse.H0_H0 ;  /* 0x20000006ff1e7230 */ /* 0x104fe40000004100 */
[----:B------:R-:W-:Y:S02]  /*5f30*/  HADD2.F32 R31, -RZ, R6.H1_H1 ;  /* 0x30000006ff1f7230 */ /* 0x000fe40000004100 */
[--C-:B------:R-:W-:Y:S02]  /*5f40*/  HADD2.F32 R28, -RZ, R5.reuse.H0_H0 ;  /* 0x20000005ff1c7230 */ /* 0x100fe40000004100 */
[----:B------:R-:W-:Y:S02]  /*5f50*/  HADD2.F32 R29, -RZ, R5.H1_H1 ;  /* 0x30000005ff1d7230 */ /* 0x000fe40000004100 */
[----:B---3--:R-:W-:Y:S02]  /*5f60*/  HADD2.F32 R2, -RZ, R40.H1_H1 ;  /* 0x30000028ff027230 */ /* 0x008fe40000004100 */
[----:B------:R-:W-:Y:S02]  /*5f70*/  HADD2.F32 R6, -RZ, R42.H1_H1 ;  /* 0x3000002aff067230 */ /* 0x000fe40000004100 */
[----:B------:R-:W-:Y:S01]  /*5f80*/  HADD2.F32 R0, -RZ, R40.H0_H0 ;  /* 0x20000028ff007230 */ /* 0x000fe20000004100 */
[----:B------:R-:W-:Y:S01]  /*5f90*/  @!P4 FADD.FTZ R2, -R2, -RZ ;  /* 0x800000ff0202c221 */ /* 0x000fe20000010100 */
[----:B------:R-:W-:Y:S01]  /*5fa0*/  HADD2.F32 R5, -RZ, R42.H0_H0 ;  /* 0x2000002aff057230 */ /* 0x000fe20000004100 */
[----:B------:R-:W-:Y:S01]  /*5fb0*/  @!P4 FADD.FTZ R6, -R6, -RZ ;  /* 0x800000ff0606c221 */ /* 0x000fe20000010100 */
[----:B------:R-:W-:Y:S01]  /*5fc0*/  HADD2.F32 R16, -RZ, R4.H0_H0 ;  /* 0x20000004ff107230 */ /* 0x000fe20000004100 */
[----:B----4-:R-:W-:Y:S01]  /*5fd0*/  MOV R11, R13 ;  /* 0x0000000d000b7202 */ /* 0x010fe20000000f00 */
[----:B------:R-:W-:Y:S01]  /*5fe0*/  HADD2.F32 R13, -RZ, R12.H1_H1 ;  /* 0x3000000cff0d7230 */ /* 0x000fe20000004100 */
[----:B------:R-:W-:Y:S01]  /*5ff0*/  MOV R9, R15 ;  /* 0x0000000f00097202 */ /* 0x000fe20000000f00 */
[----:B------:R-:W-:Y:S01]  /*6000*/  HADD2.F32 R23, -RZ, R4.H1_H1 ;  /* 0x30000004ff177230 */ /* 0x000fe20000004100 */
[----:B------:R-:W-:Y:S01]  /*6010*/  @!P4 FADD.FTZ R0, -R0, -RZ ;  /* 0x800000ff0000c221 */ /* 0x000fe20000010100 */
[--C-:B------:R-:W-:Y:S01]  /*6020*/  HADD2.F32 R4, -RZ, R41.reuse.H1_H1 ;  /* 0x30000029ff047230 */ /* 0x100fe20000004100 */
[----:B------:R-:W-:Y:S01]  /*6030*/  FMUL.FTZ R2, R13, R2 ;  /* 0x000000020d027220 */ /* 0x000fe20000410000 */
[----:B------:R-:W-:Y:S01]  /*6040*/  HADD2.F32 R3, -RZ, R41.H0_H0 ;  /* 0x20000029ff037230 */ /* 0x000fe20000004100 */
[----:B------:R-:W-:Y:S01]  /*6050*/  @!P4 FADD.FTZ R5, -R5, -RZ ;  /* 0x800000ff0505c221 */ /* 0x000fe20000010100 */
[----:B------:R-:W-:Y:S01]  /*6060*/  HADD2.F32 R15, -RZ, R12.H0_H0 ;  /* 0x2000000cff0f7230 */ /* 0x000fe20000004100 */
[----:B------:R-:W-:Y:S01]  /*6070*/  @!P4 FADD.FTZ R4, -R4, -RZ ;  /* 0x800000ff0404c221 */ /* 0x000fe20000010100 */
[--C-:B------:R-:W-:Y:S01]  /*6080*/  HADD2.F32 R12, -RZ, R11.reuse.H0_H0 ;  /* 0x2000000bff0c7230 */ /* 0x100fe20000004100 */
        /* <DEDUP_REMOVED lines=9> */
[--C-:B------:R-:W-:Y:S01]  /*6120*/  HADD2.F32 R32, -RZ, R7.reuse.H0_H0 ;  /* 0x20000007ff207230 */ /* 0x100fe20000004100 */
[----:B------:R-:W-:Y:S01]  /*6130*/  FMUL.FTZ R5, R10, R5 ;  /* 0x000000050a057220 */ /* 0x000fe20000410000 */
[----:B------:R-:W-:Y:S01]  /*6140*/  HADD2.F32 R33, -RZ, R7.H1_H1 ;  /* 0x30000007ff217230 */ /* 0x000fe20000004100 */
[----:B------:R-:W-:Y:S01]  /*6150*/  @!P4 FADD.FTZ R8, -R8, -RZ ;  /* 0x800000ff0808c221 */ /* 0x000fe20000010100 */
[----:B------:R-:W-:Y:S02]  /*6160*/  HADD2.F32 R7, -RZ, R43.H0_H0 ;  /* 0x2000002bff077230 */ /* 0x000fe40000004100 */
[--C-:B------:R-:W-:Y:S02]  /*6170*/  HADD2.F32 R11, -RZ, R36.reuse.H0_H0 ;  /* 0x20000024ff0b7230 */ /* 0x100fe40000004100 */
[--C-:B------:R-:W-:Y:S01]  /*6180*/  HADD2.F32 R10, -RZ, R9.reuse.H0_H0 ;  /* 0x20000009ff0a7230 */ /* 0x100fe20000004100 */
[----:B------:R-:W-:Y:S01]  /*6190*/  @!P4 FADD.FTZ R7, -R7, -RZ ;  /* 0x800000ff0707c221 */ /* 0x000fe20000010100 */
[----:B------:R-:W-:Y:S01]  /*61a0*/  HADD2.F32 R9, -RZ, R9.H1_H1 ;  /* 0x30000009ff097230 */ /* 0x000fe20000004100 */
[----:B------:R-:W-:Y:S01]  /*61b0*/  FFMA.FTZ R0, R11, R16, R0 ;  /* 0x000000100b007223 */ /* 0x000fe20000010000 */
[----:B------:R-:W-:Y:S01]  /*61c0*/  HADD2.F32 R13, -RZ, R36.H1_H1 ;  /* 0x30000024ff0d7230 */ /* 0x000fe20000004100 */
[----:B------:R-:W-:Y:S01]  /*61d0*/  FMUL.FTZ R7, R10, R7 ;  /* 0x000000070a077220 */ /* 0x000fe20000410000 */
[--C-:B------:R-:W-:Y:S01]  /*61e0*/  HADD2.F32 R12, -RZ, R37.reuse.H0_H0 ;  /* 0x20000025ff0c7230 */ /* 0x100fe20000004100 */
[----:B------:R-:W-:Y:S01]  /*61f0*/  FMUL.FTZ R8, R9, R8 ;  /* 0x0000000809087220 */ /* 0x000fe20000410000 */
[----:B------:R-:W-:Y:S01]  /*6200*/  HADD2.F32 R9, -RZ, R37.H1_H1 ;  /* 0x30000025ff097230 */ /* 0x000fe20000004100 */
[----:B------:R-:W-:Y:S01]  /*6210*/  FFMA.FTZ R2, R13, R23, R2 ;  /* 0x000000170d027223 */ /* 0x000fe20000010002 */
[--C-:B------:R-:W-:Y:S01]  /*6220*/  HADD2.F32 R10, -RZ, R34.reuse.H0_H0 ;  /* 0x20000022ff0a7230 */ /* 0x100fe20000004100 */
[----:B------:R-:W-:Y:S01]  /*6230*/  FFMA.FTZ R3, R12, R28, R3 ;  /* 0x0000001c0c037223 */ /* 0x000fe20000010003 */
[----:B------:R-:W-:Y:S01]  /*6240*/  HADD2.F32 R11, -RZ, R34.H1_H1 ;  /* 0x30000022ff0b7230 */ /* 0x000fe20000004100 */
[----:B------:R-:W-:Y:S01]  /*6250*/  FFMA.FTZ R4, R9, R29, R4 ;  /* 0x0000001d09047223 */ /* 0x000fe20000010004 */
[----:B------:R-:W-:Y:S01]  /*6260*/  F2FP.PACK_AB R36, R2, R0 ;  /* 0x000000000224723e */ /* 0x000fe200000000ff */
[----:B------:R-:W-:Y:S01]  /*6270*/  FFMA.FTZ R5, R10, R30, R5 ;  /* 0x0000001e0a057223 */ /* 0x000fe20000010005 */
[--C-:B------:R-:W-:Y:S01]  /*6280*/  HADD2.F32 R12, -RZ, R35.reuse.H0_H0 ;  /* 0x20000023ff0c7230 */ /* 0x100fe20000004100 */
[----:B------:R-:W-:Y:S01]  /*6290*/  FFMA.FTZ R6, R11, R31, R6 ;  /* 0x0000001f0b067223 */ /* 0x000fe20000010006 */
[----:B------:R-:W-:Y:S01]  /*62a0*/  F2FP.PACK_AB R37, R4, R3 ;  /* 0x000000030425723e */ /* 0x000fe200000000ff */
[----:B------:R-:W-:Y:S02]  /*62b0*/  HADD2.F32 R13, -RZ, R35.H1_H1 ;  /* 0x30000023ff0d7230 */ /* 0x000fe40000004100 */
[----:B------:R-:W-:Y:S01]  /*62c0*/  FFMA.FTZ R7, R12, R32, R7 ;  /* 0x000000200c077223 */ /* 0x000fe20000010007 */
[----:B------:R-:W-:Y:S02]  /*62d0*/  F2FP.PACK_AB R38, R6, R5 ;  /* 0x000000050626723e */ /* 0x000fe400000000ff */
[----:B------:R-:W-:Y:S05]  /*62e0*/  FFMA.FTZ R8, R13, R33, R8 ;  /* 0x000000210d087223 */ /* 0x000fea0000010008 */
[----:B------:R-:W-:Y:S02]  /*62f0*/  F2FP.PACK_AB R39, R8, R7 ;  /* 0x000000070827723e */ /* 0x000fe400000000ff */
.L_x_4119:
[----:B------:R-:W-:Y:S05]  /*6300*/  BSYNC B0 ;  /* 0x0000000000007941 */ /* 0x000fea0003800000 */
.L_x_4118:
[----:B-----5:R2:W-:Y:S01]  /*6310*/  STG.E.128 [R148.64], R36 ;  /* 0x0000002494007986 */ /* 0x0205e2000c101d06 */
[----:B------:R-:W-:Y:S01]  /*6320*/  ISETP.GE.AND P0, PT, R20, UR4, PT ;  /* 0x0000000414007c0c */ /* 0x000fe2000bf06270 */
[----:B------:R-:W-:Y:S01]  /*6330*/  BSSY B0, `(.L_x_4120) ;  /* 0x0000057000007945 */ /* 0x000fe20003800000 */
[----:B------:R-:W-:Y:S05]  /*6340*/  IADD3 R2, P1, R118, 0x80, RZ ;  /* 0x0000008076027810 */ /* 0x000fea0007f3e0ff */
[----:B------:R-:W-:Y:S01]  /*6350*/  IMAD.X R3, RZ, RZ, R119, P1 ;  /* 0x000000ffff037224 */ /* 0x000fe200008e0677 */
[----:B--2---:R2:W5:Y:S05]  /*6360*/  LDG.E.128 R36, [R118.64+0x80] ;  /* 0x0000800676247981 */ /* 0x00456a000c1e1d00 */
        /* <DEDUP_REMOVED lines=14> */
[C---:B------:R-:W-:Y:S02]  /*6450*/  LEA R40, P0, R9.reuse, R120, 0x1 ;  /* 0x0000007809287211 */ /* 0x040fe400078008ff */
[C---:B------:R-:W-:Y:S02]  /*6460*/  LEA R2, P1, R0.reuse, R2, 0x1 ;  /* 0x0000000200027211 */ /* 0x040fe400078208ff */
[----:B------:R-:W-:Y:S01]  /*6470*/  LEA.HI.X.SX32 R41, R9, R121, 0x1, P0 ;  /* 0x0000007909297211 */ /* 0x000fe200000f0eff */
[----:B------:R-:W3:Y:S01]  /*6480*/  LDG.E.128 R4, [R4.64+0x80] ;  /* 0x0000800604047981 */ /* 0x000ee2000c1e1d00 */
[----:B------:R-:W-:Y:S07]  /*6490*/  LEA.HI.X.SX32 R3, R0, R3, 0x1, P1 ;  /* 0x0000000300037211 */ /* 0x000fee00008f0eff */
[----:B------:R-:W4:Y:S08]  /*64a0*/  LDG.E.128 R40, [R40.64+0x80] ;  /* 0x0000800628287981 */ /* 0x000f30000c1e1d00 */
[----:B--2---:R4:W2:Y:S01]  /*64b0*/  LDG.E.128 R12, [R2.64] ;  /* 0x00000006020c7981 */ /* 0x0048a2000c1e1d00 */
[--C-:B---3--:R-:W-:Y:S02]  /*64c0*/  HADD2.F32 R30, -RZ, R6.reuse.H0_H0 ;  /* 0x20000006ff1e7230 */ /* 0x108fe40000004100 */
[----:B------:R-:W-:Y:S02]  /*64d0*/  HADD2.F32 R31, -RZ, R6.H1_H1 ;  /* 0x30000006ff1f7230 */ /* 0x000fe40000004100 */
[--C-:B------:R-:W-:Y:S02]  /*64e0*/  HADD2.F32 R28, -RZ, R5.reuse.H0_H0 ;  /* 0x20000005ff1c7230 */ /* 0x100fe40000004100 */
[----:B------:R-:W-:Y:S02]  /*64f0*/  HADD2.F32 R29, -RZ, R5.H1_H1 ;  /* 0x30000005ff1d7230 */ /* 0x000fe40000004100 */
[----:B----4-:R-:W-:Y:S02]  /*6500*/  HADD2.F32 R2, -RZ, R40.H1_H1 ;  /* 0x30000028ff027230 */ /* 0x010fe40000004100 */
[----:B------:R-:W-:Y:S02]  /*6510*/  HADD2.F32 R6, -RZ, R42.H1_H1 ;  /* 0x3000002aff067230 */ /* 0x000fe40000004100 */
[----:B------:R-:W-:Y:S01]  /*6520*/  HADD2.F32 R0, -RZ, R40.H0_H0 ;  /* 0x20000028ff007230 */ /* 0x000fe20000004100 */
[----:B------:R-:W-:Y:S01]  /*6530*/  @!P4 FADD.FTZ R2, -R2, -RZ ;  /* 0x800000ff0202c221 */ /* 0x000fe20000010100 */
[----:B------:R-:W-:Y:S01]  /*6540*/  HADD2.F32 R5, -RZ, R42.H0_H0 ;  /* 0x2000002aff057230 */ /* 0x000fe20000004100 */
[----:B------:R-:W-:Y:S01]  /*6550*/  @!P4 FADD.FTZ R6, -R6, -RZ ;  /* 0x800000ff0606c221 */ /* 0x000fe20000010100 */
[----:B------:R-:W-:Y:S01]  /*6560*/  HADD2.F32 R16, -RZ, R4.H0_H0 ;  /* 0x20000004ff107230 */ /* 0x000fe20000004100 */
[----:B--2---:R-:W-:Y:S01]  /*6570*/  MOV R11, R13 ;  /* 0x0000000d000b7202 */ /* 0x004fe20000000f00 */
        /* <DEDUP_REMOVED lines=50> */
.L_x_4121:
[----:B------:R-:W-:Y:S05]  /*68a0*/  BSYNC B0 ;  /* 0x0000000000007941 */ /* 0x000fea0003800000 */
.L_x_4120:
[----:B-----5:R3:W-:Y:S01]  /*68b0*/  STG.E.128 [R148.64+0x80], R36 ;  /* 0x0000802494007986 */ /* 0x0207e2000c101d06 */
[----:B------:R-:W-:Y:S01]  /*68c0*/  ISETP.GE.AND P0, PT, R19, UR4, PT ;  /* 0x0000000413007c0c */ /* 0x000fe2000bf06270 */
[----:B------:R-:W-:Y:S01]  /*68d0*/  BSSY B0, `(.L_x_4122) ;  /* 0x0000057000007945 */ /* 0x000fe20003800000 */
[----:B------:R-:W-:Y:S05]  /*68e0*/  IADD3 R2, P1, R118, 0x100, RZ ;  /* 0x0000010076027810 */ /* 0x000fea0007f3e0ff */
[----:B------:R-:W-:Y:S01]  /*68f0*/  IMAD.X R3, RZ, RZ, R119, P1 ;  /* 0x000000ffff037224 */ /* 0x000fe200008e0677 */
[----:B---3--:R3:W5:Y:S05]  /*6900*/  LDG.E.128 R36, [R118.64+0x100] ;  /* 0x0001000676247981 */ /* 0x00876a000c1e1d00 */
        /* <DEDUP_REMOVED lines=17> */
[----:B------:R-:W4:Y:S01]  /*6a20*/  LDG.E.128 R4, [R4.64+0x100] ;  /* 0x0001000604047981 */ /* 0x000f22000c1e1d00 */
[----:B------:R-:W-:Y:S07]  /*6a30*/  LEA.HI.X.SX32 R3, R0, R3, 0x1, P1 ;  /* 0x0000000300037211 */ /* 0x000fee00008f0eff */
[----:B--2---:R-:W2:Y:S08]  /*6a40*/  LDG.E.128 R40, [R40.64+0x100] ;  /* 0x0001000628287981 */ /* 0x004eb0000c1e1d00 */
[----:B---3--:R2:W3:Y:S01]  /*6a50*/  LDG.E.128 R12, [R2.64] ;  /* 0x00000006020c7981 */ /* 0x0084e2000c1e1d00 */
[--C-:B----4-:R-:W-:Y:S02]  /*6a60*/  HADD2.F32 R30, -RZ, R6.reuse.H0_H0 ;  /* 0x20000006ff1e7230 */ /* 0x110fe40000004100 */
[----:B------:R-:W-:Y:S02]  /*6a70*/  HADD2.F32 R31, -RZ, R6.H1_H1 ;  /* 0x30000006ff1f7230 */ /* 0x000fe40000004100 */
[--C-:B------:R-:W-:Y:S02]  /*6a80*/  HADD2.F32 R28, -RZ, R5.reuse.H0_H0 ;  /* 0x20000005ff1c7230 */ /* 0x100fe40000004100 */
[----:B------:R-:W-:Y:S02]  /*6a90*/  HADD2.F32 R29, -RZ, R5.H1_H1 ;  /* 0x30000005ff1d7230 */ /* 0x000fe40000004100 */
[----:B--2---:R-:W-:Y:S02]  /*6aa0*/  HADD2.F32 R2, -RZ, R40.H1_H1 ;  /* 0x30000028ff027230 */ /* 0x004fe40000004100 */
[----:B------:R-:W-:Y:S02]  /*6ab0*/  HADD2.F32 R6, -RZ, R42.H1_H1 ;  /* 0x3000002aff067230 */ /* 0x000fe40000004100 */
[----:B------:R-:W-:Y:S01]  /*6ac0*/  HADD2.F32 R0, -RZ, R40.H0_H0 ;  /* 0x20000028ff007230 */ /* 0x000fe20000004100 */
[----:B------:R-:W-:Y:S01]  /*6ad0*/  @!P4 FADD.FTZ R2, -R2, -RZ ;  /* 0x800000ff0202c221 */ /* 0x000fe20000010100 */
[----:B------:R-:W-:Y:S01]  /*6ae0*/  HADD2.F32 R5, -RZ, R42.H0_H0 ;  /* 0x2000002aff057230 */ /* 0x000fe20000004100 */
[----:B------:R-:W-:Y:S01]  /*6af0*/  @!P4 FADD.FTZ R6, -R6, -RZ ;  /* 0x800000ff0606c221 */ /* 0x000fe20000010100 */
[----:B------:R-:W-:Y:S01]  /*6b00*/  HADD2.F32 R16, -RZ, R4.H0_H0 ;  /* 0x20000004ff107230 */ /* 0x000fe20000004100 */
[----:B---3--:R-:W-:Y:S01]  /*6b10*/  MOV R11, R13 ;  /* 0x0000000d000b7202 */ /* 0x008fe20000000f00 */
        /* <DEDUP_REMOVED lines=50> */
.L_x_4123:
[----:B------:R-:W-:Y:S05]  /*6e40*/  BSYNC B0 ;  /* 0x0000000000007941 */ /* 0x000fea0003800000 */
.L_x_4122:
[----:B-----5:R4:W-:Y:S01]  /*6e50*/  STG.E.128 [R148.64+0x100], R36 ;  /* 0x0001002494007986 */ /* 0x0209e2000c101d06 */
[----:B------:R-:W-:Y:S01]  /*6e60*/  ISETP.GE.AND P0, PT, R18, UR4, PT ;  /* 0x0000000412007c0c */ /* 0x000fe2000bf06270 */
[----:B------:R-:W-:Y:S01]  /*6e70*/  BSSY B0, `(.L_x_4124) ;  /* 0x0000057000007945 */ /* 0x000fe20003800000 */
[----:B------:R-:W-:Y:S05]  /*6e80*/  IADD3 R2, P1, R118, 0x180, RZ ;  /* 0x0000018076027810 */ /* 0x000fea0007f3e0ff */
[----:B------:R-:W-:Y:S01]  /*6e90*/  IMAD.X R3, RZ, RZ, R119, P1 ;  /* 0x000000ffff037224 */ /* 0x000fe200008e0677 */
[----:B----4-:R4:W5:Y:S05]  /*6ea0*/  LDG.E.128 R36, [R118.64+0x180] ;  /* 0x0001800676247981 */ /* 0x01096a000c1e1d00 */
        /* <DEDUP_REMOVED lines=17> */
[----:B--2---:R-:W2:Y:S01]  /*6fc0*/  LDG.E.128 R4, [R4.64+0x180] ;  /* 0x0001800604047981 */ /* 0x004ea2000c1e1d00 */
[----:B------:R-:W-:Y:S07]  /*6fd0*/  LEA.HI.X.SX32 R3, R0, R3, 0x1, P1 ;  /* 0x0000000300037211 */ /* 0x000fee00008f0eff */
[----:B---3--:R-:W3:Y:S08]  /*6fe0*/  LDG.E.128 R40, [R40.64+0x180] ;  /* 0x0001800628287981 */ /* 0x008ef0000c1e1d00 */
[----:B----4-:R3:W4:Y:S01]  /*6ff0*/  LDG.E.128 R12, [R2.64] ;  /* 0x00000006020c7981 */ /* 0x010722000c1e1d00 */
        /* <DEDUP_REMOVED lines=62> */
.L_x_4125:
[----:B------:R-:W-:Y:S05]  /*73e0*/  BSYNC B0 ;  /* 0x0000000000007941 */ /* 0x000fea0003800000 */
.L_x_4124:
[----:B-----5:R1:W-:Y:S02]  /*73f0*/  STG.E.128 [R148.64+0x180], R36 ;  /* 0x0001802494007986 */ /* 0x0203e4000c101d06 */
.L_x_4117:
[----:B------:R-:W-:Y:S05]  /*7400*/  BSYNC B1 ;  /* 0x0000000000017941 */ /* 0x000fea0003800000 */
.L_x_4116:
[----:B------:R-:W-:Y:S01]  /*7410*/  BSSY B1, `(.L_x_4126) ;  /* 0x000018e000017945 */ /* 0x000fe20003800000 */
[----:B------:R-:W-:-:S05]  /*7420*/  @!P2 BRA `(.L_x_4127) ;  /* 0x000018c00000a947 */ /* 0x000fca0003800000 */
[C---:B------:R-:W-:Y:S01]  /*7430*/  LEA R42, P0, R94.reuse, R118, 0x1 ;  /* 0x000000765e2a7211 */ /* 0x040fe200078008ff */
[----:B------:R-:W-:Y:S03]  /*7440*/  BSSY B0, `(.L_x_4128) ;  /* 0x000005f000007945 */ /* 0x000fe60003800000 */
[----:B------:R-:W-:Y:S02]  /*7450*/  LEA.HI.X R43, R94, R119, R89, 0x1, P0 ;  /* 0x000000775e2b7211 */ /* 0x000fe400000f0c59 */
[----:B------:R-:W-:Y:S03]  /*7460*/  ISETP.GE.AND P0, PT, R24, UR4, PT ;  /* 0x0000000418007c0c */ /* 0x000fe6000bf06270 */
[----:B----4-:R4:W5:Y:S10]  /*7470*/  LDG.E.128 R8, [R42.64] ;  /* 0x000000062a087981 */ /* 0x010974000c1e1d00 */
[----:B------:R-:W-:-:S05]  /*7480*/  @P0 BRA `(.L_x_4129) ;  /* 0x000005a000000947 */ /* 0x000fca0003800000 */
[----:B------:R-:W-:Y:S01]  /*7490*/  ULEA.HI UR5, UR4, UR4, URZ, 0x1 ;  /* 0x0000000404057291 */ /* 0x000fe2000f8f083f */
[----:B------:R-:W-:Y:S01]  /*74a0*/  MOV R13, RZ ;  /* 0x000000ff000d7202 */ /* 0x000fe20000000f00 */
[----:B-----5:R-:W-:Y:S01]  /*74b0*/  IMAD.MOV.U32 R16, RZ, RZ, R8 ;  /* 0x000000ffff107224 */ /* 0x020fe200078e0008 */
[----:B------:R-:W-:Y:S01]  /*74c0*/  MOV R23, RZ ;  /* 0x000000ff00177202 */ /* 0x000fe20000000f00 */
[----:B------:R-:W-:Y:S01]  /*74d0*/  USHF.R.S32.HI UR5, URZ, 0x1, UR5 ;  /* 0x000000013f057899 */ /* 0x000fe20008011405 */
[----:B------:R-:W-:Y:S02]  /*74e0*/  MOV R33, R11 ;  /* 0x0000000b00217202 */ /* 0x000fe40000000f00 */
[----:B------:R-:W-:Y:S02]  /*74f0*/  MOV R35, R9 ;  /* 0x0000000900237202 */ /* 0x000fe40000000f00 */
[----:B------:R-:W-:Y:S02]  /*7500*/  MOV R32, R10 ;  /* 0x0000000a00207202 */ /* 0x000fe40000000f00 */
[----:B------:R-:W-:Y:S02]  /*7510*/  ISETP.GE.AND P1, PT, R24, UR5, PT ;  /* 0x0000000518007c0c */ /* 0x000fe4000bf26270 */
[----:B------:R-:W-:Y:S11]  /*7520*/  MOV R7, UR5 ;  /* 0x0000000500077c02 */ /* 0x000ff60008000f00 */
[----:B------:R-:W-:Y:S02]  /*7530*/  @P1 IADD3 R13, RZ, -UR5, RZ ;  /* 0x80000005ff0d1c10 */ /* 0x000fe4000fffe0ff */
[----:B------:R-:W-:Y:S02]  /*7540*/  @P1 IADD3 R7, RZ, -UR5, RZ ;  /* 0x80000005ff071c10 */ /* 0x000fe4000fffe0ff */
[C---:B------:R-:W-:Y:S02]  /*7550*/  IADD3 R5, P2, R86.reuse, R13, RZ ;  /* 0x0000000d56057210 */ /* 0x040fe40007f5e0ff */
[----:B------:R-:W-:Y:S02]  /*7560*/  LEA R2, P0, R7, R42, 0x1 ;  /* 0x0000002a07027211 */ /* 0x000fe400078008ff */
[----:B------:R-:W-:Y:S02]  /*7570*/  LEA.HI.X.SX32 R0, R13, R84, 0x1, P2 ;  /* 0x000000540d007211 */ /* 0x000fe400010f0eff */
[----:B------:R-:W-:Y:S02]  /*7580*/  LEA.HI.X.SX32 R3, R7, R43, 0x1, P0 ;  /* 0x0000002b07037211 */ /* 0x000fe400000f0eff */
[C---:B-1----:R-:W-:Y:S02]  /*7590*/  LEA R36, P0, R5.reuse, R120, 0x1 ;  /* 0x0000007805247211 */ /* 0x042fe400078008ff */
[----:B------:R-:W-:Y:S01]  /*75a0*/  @P1 IADD3 R23, RZ, -UR5, RZ ;  /* 0x80000005ff171c10 */ /* 0x000fe2000fffe0ff */
[----:B--2---:R1:W2:Y:S01]  /*75b0*/  LDG.E.128 R12, [R2.64] ;  /* 0x00000006020c7981 */ /* 0x0042a2000c1e1d00 */
[----:B------:R-:W-:Y:S02]  /*75c0*/  LEA.HI.X R37, R5, R121, R0, 0x1, P0 ;  /* 0x0000007905257211 */ /* 0x000fe400000f0c00 */
[----:B------:R-:W-:Y:S04]  /*75d0*/  IADD3 R7, P0, R86, R23, RZ ;  /* 0x0000001756077210 */ /* 0x000fe80007f1e0ff */
[----:B------:R-:W-:Y:S01]  /*75e0*/  LEA.HI.X.SX32 R0, R23, R84, 0x1, P0 ;  /* 0x0000005417007211 */ /* 0x000fe200000f0eff */
[----:B------:R-:W1:Y:S01]  /*75f0*/  LDG.E.128 R36, [R36.64] ;  /* 0x0000000624247981 */ /* 0x000e62000c1e1d00 */
[C---:B------:R-:W-:Y:S04]  /*7600*/  LEA R4, P0, R7.reuse, R122, 0x1 ;  /* 0x0000007a07047211 */ /* 0x040fe800078008ff */
[----:B------:R-:W-:Y:S05]  /*7610*/  LEA.HI.X R5, R7, R123, R0, 0x1, P0 ;  /* 0x0000007b07057211 */ /* 0x000fea00000f0c00 */
[----:B----4-:R3:W4:Y:S01]  /*7620*/  LDG.E.128 R28, [R4.64] ;  /* 0x00000006041c7981 */ /* 0x010722000c1e1d00 */
[--C-:B-1----:R-:W-:Y:S01]  /*7630*/  HADD2.F32 R3, -RZ, R37.reuse.H0_H0 ;  /* 0x20000025ff037230 */ /* 0x102fe20000004100 */
[----:B--2---:R-:W-:Y:S01]  /*7640*/  IMAD.MOV.U32 R11, RZ, RZ, R13 ;  /* 0x000000ffff0b7224 */ /* 0x004fe200078e000d */
[----:B---3--:R-:W-:Y:S01]  /*7650*/  HADD2.F32 R4, -RZ, R37.H1_H1 ;  /* 0x30000025ff047230 */ /* 0x008fe20000004100 */
        /* <DEDUP_REMOVED lines=28> */
[--C-:B----4-:R-:W-:Y:S01]  /*7820*/  HADD2.F32 R12, -RZ, R28.reuse.H1_H1 ;  /* 0x3000001cff0c7230 */ /* 0x110fe20000004100 */
[----:B------:R-:W-:Y:S01]  /*7830*/  FMUL.FTZ R7, R10, R7 ;  /* 0x000000070a077220 */ /* 0x000fe20000410000 */
[----:B------:R-:W-:Y:S01]  /*7840*/  HADD2.F32 R10, -RZ, R28.H0_H0 ;  /* 0x2000001cff0a7230 */ /* 0x000fe20000004100 */
[----:B------:R-:W-:Y:S01]  /*7850*/  FMUL.FTZ R8, R9, R8 ;  /* 0x0000000809087220 */ /* 0x000fe20000410000 */
[--C-:B------:R-:W-:Y:S01]  /*7860*/  HADD2.F32 R9, -RZ, R16.reuse.H0_H0 ;  /* 0x20000010ff097230 */ /* 0x100fe20000004100 */
[----:B------:R-:W-:Y:S01]  /*7870*/  FMUL.FTZ R6, R11, R6 ;  /* 0x000000060b067220 */ /* 0x000fe20000410000 */
[----:B------:R-:W-:Y:S01]  /*7880*/  HADD2.F32 R11, -RZ, R16.H1_H1 ;  /* 0x30000010ff0b7230 */ /* 0x000fe20000004100 */
[----:B------:R-:W-:Y:S01]  /*7890*/  FMUL.FTZ R2, R13, R2 ;  /* 0x000000020d027220 */ /* 0x000fe20000410000 */
[----:B------:R-:W-:Y:S01]  /*78a0*/  HADD2.F32 R14, -RZ, R35.H0_H0 ;  /* 0x20000023ff0e7230 */ /* 0x000fe20000004100 */
[----:B------:R-:W-:Y:S01]  /*78b0*/  FFMA.FTZ R0, R9, R10, R0 ;  /* 0x0000000a09007223 */ /* 0x000fe20000010000 */
        /* <DEDUP_REMOVED lines=22> */
[----:B------:R-:W-:Y:S02]  /*7a20*/  MOV R8, R0 ;  /* 0x0000000000087202 */ /* 0x000fe40000000f00 */
.L_x_4129:
[----:B------:R-:W-:Y:S05]  /*7a30*/  BSYNC B0 ;  /* 0x0000000000007941 */ /* 0x000fea0003800000 */
.L_x_4128:
[C---:B------:R-:W-:Y:S01]  /*7a40*/  LEA R40, P0, R55.reuse, R148, 0x1 ;  /* 0x0000009437287211 */ /* 0x040fe200078008ff */
[----:B------:R-:W-:Y:S01]  /*7a50*/  BSSY B0, `(.L_x_4130) ;  /* 0x0000063000007945 */ /* 0x000fe20003800000 */
[----:B------:R-:W-:Y:S02]  /*7a60*/  IADD3 R2, P1, R42, 0x80, RZ ;  /* 0x000000802a027810 */ /* 0x000fe40007f3e0ff */
[----:B------:R-:W-:Y:S02]  /*7a70*/  LEA.HI.X R41, R55, R149, R54, 0x1, P0 ;  /* 0x0000009537297211 */ /* 0x000fe400000f0c36 */
[----:B------:R-:W-:Y:S01]  /*7a80*/  ISETP.GE.AND P0, PT, R20, UR4, PT ;  /* 0x0000000414007c0c */ /* 0x000fe2000bf06270 */
[----:B------:R-:W-:Y:S02]  /*7a90*/  IMAD.X R3, RZ, RZ, R43, P1 ;  /* 0x000000ffff037224 */ /* 0x000fe400008e062b */
[----:B-----5:R1:W-:Y:S04]  /*7aa0*/  STG.E.128 [R40.64], R8 ;  /* 0x0000000828007986 */ /* 0x0203e8000c101d06 */
[----:B------:R1:W5:Y:S06]  /*7ab0*/  LDG.E.128 R4, [R42.64+0x80] ;  /* 0x000080062a047981 */ /* 0x00036c000c1e1d00 */
[----:B------:R-:W-:-:S05]  /*7ac0*/  @P0 BRA `(.L_x_4131) ;  /* 0x000005b000000947 */ /* 0x000fca0003800000 */
[----:B------:R-:W-:Y:S01]  /*7ad0*/  ULEA.HI UR5, UR4, UR4, URZ, 0x1 ;  /* 0x0000000404057291 */ /* 0x000fe2000f8f083f */
[----:B-1----:R-:W-:Y:S01]  /*7ae0*/  MOV R8, RZ ;  /* 0x000000ff00087202 */ /* 0x002fe20000000f00 */
[----:B-----5:R-:W-:Y:S01]  /*7af0*/  IMAD.MOV.U32 R35, RZ, RZ, R5 ;  /* 0x000000ffff237224 */ /* 0x020fe200078e0005 */
[----:B------:R-:W-:Y:S01]  /*7b00*/  MOV R16, R4 ;  /* 0x0000000400107202 */ /* 0x000fe20000000f00 */
[----:B------:R-:W-:Y:S01]  /*7b10*/  USHF.R.S32.HI UR5, URZ, 0x1, UR5 ;  /* 0x000000013f057899 */ /* 0x000fe20008011405 */
[----:B------:R-:W-:Y:S02]  /*7b20*/  MOV R33, R7 ;  /* 0x0000000700217202 */ /* 0x000fe40000000f00 */
[----:B------:R-:W-:Y:S03]  /*7b30*/  MOV R32, R6 ;  /* 0x0000000600207202 */ /* 0x000fe60000000f00 */
[----:B------:R-:W-:Y:S02]  /*7b40*/  ISETP.GE.AND P1, PT, R20, UR5, PT ;  /* 0x0000000514007c0c */ /* 0x000fe4000bf26270 */
[----:B------:R-:W-:Y:S11]  /*7b50*/  MOV R9, UR5 ;  /* 0x0000000500097c02 */ /* 0x000ff60008000f00 */
[----:B------:R-:W-:Y:S02]  /*7b60*/  @P1 IADD3 R9, RZ, -UR5, RZ ;  /* 0x80000005ff091c10 */ /* 0x000fe4000fffe0ff */
[----:B------:R-:W-:Y:S02]  /*7b70*/  @P1 IADD3 R8, RZ, -UR5, RZ ;  /* 0x80000005ff081c10 */ /* 0x000fe4000fffe0ff */
[----:B------:R-:W-:Y:S02]  /*7b80*/  LEA R2, P0, R9, R2, 0x1 ;  /* 0x0000000209027211 */ /* 0x000fe400078008ff */
[----:B------:R-:W-:Y:S02]  /*7b90*/  IADD3 R0, P2, R81, R8, RZ ;  /* 0x0000000851007210 */ /* 0x000fe40007f5e0ff */
[----:B------:R-:W-:Y:S02]  /*7ba0*/  LEA.HI.X.SX32 R3, R9, R3, 0x1, P0 ;  /* 0x0000000309037211 */ /* 0x000fe400000f0eff */
[----:B------:R-:W-:Y:S02]  /*7bb0*/  LEA R36, P0, R0, R120, 0x1 ;  /* 0x0000007800247211 */ /* 0x000fe400078008ff */
[----:B------:R-:W-:Y:S01]  /*7bc0*/  LEA.HI.X.SX32 R8, R8, R80, 0x1, P2 ;  /* 0x0000005008087211 */ /* 0x000fe200010f0eff */
[----:B--2---:R1:W2:Y:S03]  /*7bd0*/  LDG.E.128 R12, [R2.64] ;  /* 0x00000006020c7981 */ /* 0x0042a6000c1e1d00 */
[----:B------:R-:W-:Y:S01]  /*7be0*/  LEA.HI.X R37, R0, R121, R8, 0x1, P0 ;  /* 0x0000007900257211 */ /* 0x000fe200000f0c08 */
[----:B------:R-:W-:Y:S01]  /*7bf0*/  IMAD.MOV.U32 R0, RZ, RZ, RZ ;  /* 0x000000ffff007224 */ /* 0x000fe200078e00ff */
[----:B------:R-:W-:Y:S04]  /*7c00*/  @P1 IADD3 R0, RZ, -UR5, RZ ;  /* 0x80000005ff001c10 */ /* 0x000fe8000fffe0ff */
[----:B------:R-:W1:Y:S01]  /*7c10*/  LDG.E.128 R36, [R36.64] ;  /* 0x0000000624247981 */ /* 0x000e62000c1e1d00 */
[----:B------:R-:W-:Y:S04]  /*7c20*/  IADD3 R9, P0, R81, R0, RZ ;  /* 0x0000000051097210 */ /* 0x000fe80007f1e0ff */
[----:B------:R-:W-:Y:S02]  /*7c30*/  LEA.HI.X.SX32 R0, R0, R80, 0x1, P0 ;  /* 0x0000005000007211 */ /* 0x000fe400000f0eff */
[C---:B------:R-:W-:Y:S04]  /*7c40*/  LEA R28, P0, R9.reuse, R122, 0x1 ;  /* 0x0000007a091c7211 */ /* 0x040fe800078008ff */
[----:B------:R-:W-:Y:S06]  /*7c50*/  LEA.HI.X R29, R9, R123, R0, 0x1, P0 ;  /* 0x0000007b091d7211 */ /* 0x000fec00000f0c00 */
[----:B---3--:R-:W3:Y:S01]  /*7c60*/  LDG.E.128 R28, [R28.64] ;  /* 0x000000061c1c7981 */ /* 0x008ee2000c1e1d00 */
[--C-:B-1----:R-:W-:Y:S01]  /*7c70*/  HADD2.F32 R3, -RZ, R37.reuse.H0_H0 ;  /* 0x20000025ff037230 */ /* 0x102fe20000004100 */
[----:B--2---:R-:W-:Y:S01]  /*7c80*/  MOV R11, R13 ;  /* 0x0000000d000b7202 */ /* 0x004fe20000000f00 */
[----:B------:R-:W-:Y:S01]  /*7c90*/  HADD2.F32 R4, -RZ, R37.H1_H1 ;  /* 0x30000025ff047230 */ /* 0x000fe20000004100 */
[----:B------:R-:W-:Y:S01]  /*7ca0*/  IMAD.MOV.U32 R10, RZ, RZ, R14 ;  /* 0x000000ffff0a7224 */ /* 0x000fe200078e000e */
        /* <DEDUP_REMOVED lines=27> */
[--C-:B---3--:R-:W-:Y:S01]  /*7e60*/  HADD2.F32 R12, -RZ, R28.reuse.H1_H1 ;  /* 0x3000001cff0c7230 */ /* 0x108fe20000004100 */
        /* <DEDUP_REMOVED lines=21> */
[----:B------:R-:W-:Y:S01]  /*7fc0*/  F2FP.PACK_AB R3, R4, R3 ;  /* 0x000000030403723e */ /* 0x000fe200000000ff */
[----:B------:R-:W-:Y:S01]  /*7fd0*/  HADD2.F32 R28, -RZ, R31.H0_H0 ;  /* 0x2000001fff1c7230 */ /* 0x000fe20000004100 */
[----:B------:R-:W-:Y:S01]  /*7fe0*/  MOV R4, R0 ;  /* 0x0000000000047202 */ /* 0x000fe20000000f00 */
[----:B------:R-:W-:Y:S01]  /*7ff0*/  HADD2.F32 R12, -RZ, R33.H0_H0 ;  /* 0x20000021ff0c7230 */ /* 0x000fe20000004100 */
[----:B------:R-:W-:Y:S01]  /*8000*/  FFMA.FTZ R6, R11, R23, R6 ;  /* 0x000000170b067223 */ /* 0x000fe20000010006 */
[----:B------:R-:W-:Y:S02]  /*8010*/  HADD2.F32 R29, -RZ, R31.H1_H1 ;  /* 0x3000001fff1d7230 */ /* 0x000fe40000004100 */
[----:B------:R-:W-:Y:S01]  /*8020*/  HADD2.F32 R13, -RZ, R33.H1_H1 ;  /* 0x30000021ff0d7230 */ /* 0x000fe20000004100 */
[----:B------:R-:W-:Y:S01]  /*8030*/  FFMA.FTZ R7, R12, R28, R7 ;  /* 0x0000001c0c077223 */ /* 0x000fe20000010007 */
[----:B------:R-:W-:Y:S02]  /*8040*/  F2FP.PACK_AB R6, R6, R5 ;  /* 0x000000050606723e */ /* 0x000fe400000000ff */
[----:B------:R-:W-:Y:S01]  /*8050*/  MOV R5, R3 ;  /* 0x0000000300057202 */ /* 0x000fe20000000f00 */
[----:B------:R-:W-:Y:S05]  /*8060*/  FFMA.FTZ R8, R13, R29, R8 ;  /* 0x0000001d0d087223 */ /* 0x000fea0000010008 */
[----:B------:R-:W-:Y:S02]  /*8070*/  F2FP.PACK_AB R7, R8, R7 ;  /* 0x000000070807723e */ /* 0x000fe400000000ff */
.L_x_4131:
[----:B------:R-:W-:Y:S05]  /*8080*/  BSYNC B0 ;  /* 0x0000000000007941 */ /* 0x000fea0003800000 */
.L_x_4130:
[----:B-----5:R1:W-:Y:S01]  /*8090*/  STG.E.128 [R40.64+0x80], R4 ;  /* 0x0000800428007986 */ /* 0x0203e2000c101d06 */
[----:B------:R-:W-:Y:S01]  /*80a0*/  ISETP.GE.AND P0, PT, R19, UR4, PT ;  /* 0x0000000413007c0c */ /* 0x000fe2000bf06270 */
[----:B------:R-:W-:Y:S01]  /*80b0*/  BSSY B0, `(.L_x_4132) ;  /* 0x000005f000007945 */ /* 0x000fe20003800000 */
[----:B------:R-:W-:Y:S01]  /*80c0*/  IADD3 R2, P1, R42, 0x100, RZ ;  /* 0x000001002a027810 */ /* 0x000fe20007f3e0ff */
[----:B-1----:R1:W5:Y:S04]  /*80d0*/  LDG.E.128 R8, [R42.64+0x100] ;  /* 0x000100062a087981 */ /* 0x002368000c1e1d00 */
[----:B------:R-:W-:Y:S06]  /*80e0*/  IMAD.X R3, RZ, RZ, R43, P1 ;  /* 0x000000ffff037224 */ /* 0x000fec00008e062b */
[----:B------:R-:W-:-:S05]  /*80f0*/  @P0 BRA `(.L_x_4133) ;  /* 0x000005a000000947 */ /* 0x000fca0003800000 */
[----:B------:R-:W-:Y:S01]  /*8100*/  ULEA.HI UR5, UR4, UR4, URZ, 0x1 ;  /* 0x0000000404057291 */ /* 0x000fe2000f8f083f */
[----:B------:R-:W-:Y:S01]  /*8110*/  MOV R4, RZ ;  /* 0x000000ff00047202 */ /* 0x000fe20000000f00 */
        /* <DEDUP_REMOVED lines=15> */
[----:B------:R-:W-:Y:S02]  /*8210*/  LEA.HI.X R37, R0, R121, R4, 0x1, P0 ;  /* 0x0000007900257211 */ /* 0x000fe400000f0c04 */
[----:B------:R-:W-:Y:S02]  /*8220*/  MOV R0, RZ ;  /* 0x000000ff00007202 */ /* 0x000fe40000000f00 */
[----:B------:R-:W-:Y:S02]  /*8230*/  @P1 IADD3 R0, RZ, -UR5, RZ ;  /* 0x80000005ff001c10 */ /* 0x000fe4000fffe0ff */
[----:B------:R-:W1:Y:S02]  /*8240*/  LDG.E.128 R36, [R36.64] ;  /* 0x0000000624247981 */ /* 0x000e64000c1e1d00 */
[----:B------:R-:W-:Y:S04]  /*8250*/  IADD3 R7, P0, R77, R0, RZ ;  /* 0x000000004d077210 */ /* 0x000fe80007f1e0ff */
[----:B------:R-:W-:Y:S02]  /*8260*/  LEA.HI.X.SX32 R0, R0, R76, 0x1, P0 ;  /* 0x0000004c00007211 */ /* 0x000fe400000f0eff */
        /* <DEDUP_REMOVED lines=67> */
.L_x_4133:
[----:B------:R-:W-:Y:S05]  /*86a0*/  BSYNC B0 ;  /* 0x0000000000007941 */ /* 0x000fea0003800000 */
.L_x_4132:
[----:B-----5:R1:W-:Y:S01]  /*86b0*/  STG.E.128 [R40.64+0x100], R8 ;  /* 0x0001000828007986 */ /* 0x0203e2000c101d06 */
[----:B------:R-:W-:Y:S01]  /*86c0*/  ISETP.GE.AND P0, PT, R18, UR4, PT ;  /* 0x0000000412007c0c */ /* 0x000fe2000bf06270 */
[----:B------:R-:W-:Y:S01]  /*86d0*/  BSSY B0, `(.L_x_4134) ;  /* 0x0000060000007945 */ /* 0x000fe20003800000 */
[----:B------:R-:W-:Y:S01]  /*86e0*/  IADD3 R2, P1, R42, 0x180, RZ ;  /* 0x000001802a027810 */ /* 0x000fe20007f3e0ff */
[----:B------:R1:W5:Y:S04]  /*86f0*/  LDG.E.128 R4, [R42.64+0x180] ;  /* 0x000180062a047981 */ /* 0x000368000c1e1d00 */
[----:B------:R-:W-:Y:S06]  /*8700*/  IMAD.X R3, RZ, RZ, R43, P1 ;  /* 0x000000ffff037224 */ /* 0x000fec00008e062b */
        /* <DEDUP_REMOVED lines=92> */
.L_x_4135:
[----:B------:R-:W-:Y:S05]  /*8cd0*/  BSYNC B0 ;  /* 0x0000000000007941 */ /* 0x000fea0003800000 */
.L_x_4134:
[----:B-----5:R1:W-:Y:S02]  /*8ce0*/  STG.E.128 [R40.64+0x180], R4 ;  /* 0x0001800428007986 */ /* 0x0203e4000c101d06 */
.L_x_4127:
[----:B------:R-:W-:Y:S05]  /*8cf0*/  BSYNC B1 ;  /* 0x0000000000017941 */ /* 0x000fea0003800000 */
.L_x_4126:
[C---:B------:R-:W-:Y:S01]  /*8d00*/  ISETP.GE.AND P0, PT, R60.reuse, R151, PT ;  /* 0x000000973c00720c */ /* 0x040fe20003f06270 */
[----:B------:R-:W-:Y:S03]  /*8d10*/  BSSY B1, `(.L_x_4136) ;  /* 0x0000190000017945 */ /* 0x000fe60003800000 */
[----:B------:R-:W-:Y:S11]  /*8d20*/  ISETP.GE.AND P0, PT, R60, R150, !P0 ;  /* 0x000000963c00720c */ /* 0x000ff60004706270 */
[----:B------:R-:W-:Y:S02]  /*8d30*/  @!UPT UIADD3 URZ, URZ, URZ, URZ ;  /* 0x0000003f3f3ff290 */ /* 0x000fe4000fffe03f */
[----:B------:R-:W-:-:S05]  /*8d40*/  @!P0 BRA `(.L_x_4137) ;  /* 0x000018c000008947 */ /* 0x000fca0003800000 */
[C---:B------:R-:W-:Y:S01]  /*8d50*/  LEA R2, P0, R96.reuse, R118, 0x1 ;  /* 0x0000007660027211 */ /* 0x040fe200078008ff */
[----:B------:R-:W-:Y:S03]  /*8d60*/  BSSY B0, `(.L_x_4138) ;  /* 0x000005f000007945 */ /* 0x000fe60003800000 */
[----:B------:R-:W-:Y:S02]  /*8d70*/  LEA.HI.X R3, R96, R119, R91, 0x1, P0 ;  /* 0x0000007760037211 */ /* 0x000fe400000f0c5b */
[----:B------:R-:W-:Y:S03]  /*8d80*/  ISETP.GE.AND P0, PT, R24, UR4, PT ;  /* 0x0000000418007c0c */ /* 0x000fe6000bf06270 */
[----:B-1--4-:R1:W5:Y:S10]  /*8d90*/  LDG.E.128 R8, [R2.64] ;  /* 0x0000000602087981 */ /* 0x012374000c1e1d00 */
        /* <DEDUP_REMOVED lines=12> */
[----:B-1----:R-:W-:Y:S02]  /*8e60*/  LEA R2, P0, R5, R2, 0x1 ;  /* 0x0000000205027211 */ /* 0x002fe400078008ff */
[----:B------:R-:W-:Y:S02]  /*8e70*/  IADD3 R0, P2, R83, R4, RZ ;  /* 0x0000000453007210 */ /* 0x000fe40007f5e0ff */
[----:B------:R-:W-:Y:S02]  /*8e80*/  LEA.HI.X.SX32 R3, R5, R3, 0x1, P0 ;  /* 0x0000000305037211 */ /* 0x000fe400000f0eff */
[----:B------:R-:W-:Y:S02]  /*8e90*/  LEA R36, P0, R0, R120, 0x1 ;  /* 0x0000007800247211 */ /* 0x000fe400078008ff */
[----:B------:R-:W-:Y:S01]  /*8ea0*/  LEA.HI.X.SX32 R4, R4, R82, 0x1, P2 ;  /* 0x0000005204047211 */ /* 0x000fe200010f0eff */
[----:B------:R1:W4:Y:S03]  /*8eb0*/  LDG.E.128 R12, [R2.64] ;  /* 0x00000006020c7981 */ /* 0x000326000c1e1d00 */
        /* <DEDUP_REMOVED lines=8> */
[----:B---3--:R2:W3:Y:S01]  /*8f40*/  LDG.E.128 R28, [R4.64] ;  /* 0x00000006041c7981 */ /* 0x0084e2000c1e1d00 */
[--C-:B-1----:R-:W-:Y:S01]  /*8f50*/  HADD2.F32 R3, -RZ, R37.reuse.H0_H0 ;  /* 0x20000025ff037230 */ /* 0x102fe20000004100 */
[----:B----4-:R-:W-:Y:S01]  /*8f60*/  IMAD.MOV.U32 R11, RZ, RZ, R13 ;  /* 0x000000ffff0b7224 */ /* 0x010fe200078e000d */
[----:B--2---:R-:W-:Y:S01]  /*8f70*/  HADD2.F32 R4, -RZ, R37.H1_H1 ;  /* 0x30000025ff047230 */ /* 0x004fe20000004100 */
        /* <DEDUP_REMOVED lines=61> */
.L_x_4139:
[----:B------:R-:W-:Y:S05]  /*9350*/  BSYNC B0 ;  /* 0x0000000000007941 */ /* 0x000fea0003800000 */
.L_x_4138:
[C---:B------:R-:W-:Y:S01]  /*9360*/  LEA R40, P1, R146.reuse, R148, 0x1 ;  /* 0x0000009492287211 */ /* 0x040fe200078208ff */
[----:B------:R-:W-:Y:S01]  /*9370*/  BSSY B0, `(.L_x_4140) ;  /* 0x0000063000007945 */ /* 0x000fe20003800000 */
[C---:B-1----:R-:W-:Y:S02]  /*9380*/  LEA R2, P0, R97.reuse, R118, 0x1 ;  /* 0x0000007661027211 */ /* 0x042fe400078008ff */
[----:B------:R-:W-:Y:S02]  /*9390*/  LEA.HI.X R41, R146, R149, R95, 0x1, P1 ;  /* 0x0000009592297211 */ /* 0x000fe400008f0c5f */
[----:B------:R-:W-:Y:S02]  /*93a0*/  LEA.HI.X R3, R97, R119, R98, 0x1, P0 ;  /* 0x0000007761037211 */ /* 0x000fe400000f0c62 */
[----:B------:R-:W-:Y:S01]  /*93b0*/  ISETP.GE.AND P0, PT, R20, UR4, PT ;  /* 0x0000000414007c0c */ /* 0x000fe2000bf06270 */
[----:B-----5:R1:W-:Y:S04]  /*93c0*/  STG.E.128 [R40.64], R8 ;  /* 0x0000000828007986 */ /* 0x0203e8000c101d06 */
[----:B------:R1:W5:Y:S08]  /*93d0*/  LDG.E.128 R4, [R2.64] ;  /* 0x0000000602047981 */ /* 0x000370000c1e1d00 */
        /* <DEDUP_REMOVED lines=17> */
[----:B------:R1:W4:Y:S03]  /*94f0*/  LDG.E.128 R12, [R2.64] ;  /* 0x00000006020c7981 */ /* 0x000326000c1e1d00 */
        /* <DEDUP_REMOVED lines=8> */
[----:B--2---:R-:W2:Y:S01]  /*9580*/  LDG.E.128 R28, [R28.64] ;  /* 0x000000061c1c7981 */ /* 0x004ea2000c1e1d00 */
[--C-:B-1----:R-:W-:Y:S01]  /*9590*/  HADD2.F32 R3, -RZ, R37.reuse.H0_H0 ;  /* 0x20000025ff037230 */ /* 0x102fe20000004100 */
[----:B----4-:R-:W-:Y:S01]  /*95a0*/  MOV R11, R13 ;  /* 0x0000000d000b7202 */ /* 0x010fe20000000f00 */
        /* <DEDUP_REMOVED lines=29> */
[--C-:B--2---:R-:W-:Y:S01]  /*9780*/  HADD2.F32 R12, -RZ, R28.reuse.H1_H1 ;  /* 0x3000001cff0c7230 */ /* 0x104fe20000004100 */
        /* <DEDUP_REMOVED lines=33> */
.L_x_4141:
[----:B------:R-:W-:Y:S05]  /*99a0*/  BSYNC B0 ;  /* 0x0000000000007941 */ /* 0x000fea0003800000 */
.L_x_4140:
[----:B-----5:R4:W-:Y:S01]  /*99b0*/  STG.E.128 [R40.64+0x80], R4 ;  /* 0x0000800428007986 */ /* 0x0209e2000c101d06 */
[C---:B-1----:R-:W-:Y:S01]  /*99c0*/  LEA R2, P0, R99.reuse, R118, 0x1 ;  /* 0x0000007663027211 */ /* 0x042fe200078008ff */
[----:B------:R-:W-:Y:S03]  /*99d0*/  BSSY B0, `(.L_x_4142) ;  /* 0x000005f000007945 */ /* 0x000fe60003800000 */
[----:B------:R-:W-:Y:S02]  /*99e0*/  LEA.HI.X R3, R99, R119, R100, 0x1, P0 ;  /* 0x0000007763037211 */ /* 0x000fe400000f0c64 */
[----:B------:R-:W-:Y:S03]  /*99f0*/  ISETP.GE.AND P0, PT, R19, UR4, PT ;  /* 0x0000000413007c0c */ /* 0x000fe6000bf06270 */
[----:B------:R4:W5:Y:S10]  /*9a00*/  LDG.E.128 R8, [R2.64] ;  /* 0x0000000602087981 */ /* 0x000974000c1e1d00 */
[----:B------:R-:W-:-:S05]  /*9a10*/  @P0 BRA `(.L_x_4143) ;  /* 0x000005a000000947 */ /* 0x000fca0003800000 */
[----:B------:R-:W-:Y:S01]  /*9a20*/  ULEA.HI UR5, UR4, UR4, URZ, 0x1 ;  /* 0x0000000404057291 */ /* 0x000fe2000f8f083f */
[----:B----4-:R-:W-:Y:S01]  /*9a30*/  MOV R4, RZ ;  /* 0x000000ff00047202 */ /* 0x010fe20000000f00 */
        /* <DEDUP_REMOVED lines=88> */
.L_x_4143:
[----:B------:R-:W-:Y:S05]  /*9fc0*/  BSYNC B0 ;  /* 0x0000000000007941 */ /* 0x000fea0003800000 */
.L_x_4142:
[----:B-----5:R1:W-:Y:S01]  /*9fd0*/  STG.E.128 [R40.64+0x100], R8 ;  /* 0x0001000828007986 */ /* 0x0203e2000c101d06 */
[C---:B----4-:R-:W-:Y:S01]  /*9fe0*/  LEA R2, P0, R101.reuse, R118, 0x1 ;  /* 0x0000007665027211 */ /* 0x050fe200078008ff */
[----:B------:R-:W-:Y:S03]  /*9ff0*/  BSSY B0, `(.L_x_4144) ;  /* 0x0000060000007945 */ /* 0x000fe60003800000 */
[----:B------:R-:W-:Y:S02]  /*a000*/  LEA.HI.X R3, R101, R119, R102, 0x1, P0 ;  /* 0x0000007765037211 */ /* 0x000fe400000f0c66 */
[----:B------:R-:W-:Y:S03]  /*a010*/  ISETP.GE.AND P0, PT, R18, UR4, PT ;  /* 0x0000000412007c0c */ /* 0x000fe6000bf06270 */
[----:B------:R1:W5:Y:S10]  /*a020*/  LDG.E.128 R4, [R2.64] ;  /* 0x0000000602047981 */ /* 0x000374000c1e1d00 */
        /* <DEDUP_REMOVED lines=92> */
.L_x_4145:
[----:B------:R-:W-:Y:S05]  /*a5f0*/  BSYNC B0 ;  /* 0x0000000000007941 */ /* 0x000fea0003800000 */
.L_x_4144:
[----:B-----5:R4:W-:Y:S02]  /*a600*/  STG.E.128 [R40.64+0x180], R4 ;  /* 0x0001800428007986 */ /* 0x0209e4000c101d06 */
.L_x_4137:
[----:B------:R-:W-:Y:S05]  /*a610*/  BSYNC B1 ;  /* 0x0000000000017941 */ /* 0x000fea0003800000 */
.L_x_4136:
[C---:B------:R-:W-:Y:S01]  /*a620*/  ISETP.GE.AND P0, PT, R59.reuse, R151, PT ;  /* 0x000000973b00720c */ /* 0x040fe20003f06270 */
[----:B------:R-:W-:Y:S03]  /*a630*/  BSSY B1, `(.L_x_4146) ;  /* 0x0000193000017945 */ /* 0x000fe60003800000 */
[----:B------:R-:W-:Y:S11]  /*a640*/  ISETP.GE.AND P0, PT, R59, R150, !P0 ;  /* 0x000000963b00720c */ /* 0x000ff60004706270 */
[----:B------:R-:W-:Y:S02]  /*a650*/  @!UPT UIADD3 URZ, URZ, URZ, URZ ;  /* 0x0000003f3f3ff290 */ /* 0x000fe4000fffe03f */
[----:B------:R-:W-:-:S05]  /*a660*/  @!P0 BRA `(.L_x_4147) ;  /* 0x000018f000008947 */ /* 0x000fca0003800000 */
[----:B-1--4-:R-:W-:Y:S01]  /*a670*/  MOV R41, 0x60 ;  /* 0x0000006000297802 */ /* 0x012fe20000000f00 */
[----:B------:R-:W-:Y:S01]  /*a680*/  BSSY B0, `(.L_x_4148) ;  /* 0x0000061000007945 */ /* 0x000fe20003800000 */
[----:B------:R-:W-:Y:S03]  /*a690*/  ISETP.GE.AND P0, PT, R24, UR4, PT ;  /* 0x0000000418007c0c */ /* 0x000fe6000bf06270 */
[C---:B------:R-:W-:Y:S04]  /*a6a0*/  IMAD.WIDE.U32 R2, R41.reuse, c[0x0][0x288], R118 ;  /* 0x0000a20029027a25 */ /* 0x040fe800078e0076 */
[----:B------:R-:W-:Y:S05]  /*a6b0*/  IMAD R0, R41, c[0x0][0x28c], RZ ;  /* 0x0000a30029007a24 */ /* 0x000fea00078e02ff */
[----:B------:R-:W-:Y:S05]  /*a6c0*/  IADD3 R3, R3, R0, RZ ;  /* 0x0000000003037210 */ /* 0x000fea0007ffe0ff */
[----:B------:R1:W5:Y:S01]  /*a6d0*/  LDG.E.128 R8, [R2.64] ;  /* 0x0000000602087981 */ /* 0x000362000c1e1d00 */
        /* <DEDUP_REMOVED lines=91> */
.L_x_4149:
[----:B------:R-:W-:Y:S05]  /*ac90*/  BSYNC B0 ;  /* 0x0000000000007941 */ /* 0x000fea0003800000 */
.L_x_4148:
[C---:B-1----:R-:W-:Y:S01]  /*aca0*/  IMAD R3, R41.reuse, c[0x0][0x19c], RZ ;  /* 0x0000670029037a24 */ /* 0x042fe200078e02ff */
[C---:B------:R-:W-:Y:S01]  /*acb0*/  LEA R12, P0, R104.reuse, R118, 0x1 ;  /* 0x00000076680c7211 */ /* 0x040fe200078008ff */
[----:B------:R-:W-:Y:S01]  /*acc0*/  IMAD.WIDE.U32 R40, R41, c[0x0][0x198], R148 ;  /* 0x0000660029287a25 */ /* 0x000fe200078e0094 */
[----:B------:R-:W-:Y:S02]  /*acd0*/  BSSY B0, `(.L_x_4150) ;  /* 0x0000062000007945 */ /* 0x000fe40003800000 */
[----:B------:R-:W-:Y:S02]  /*ace0*/  LEA.HI.X R13, R104, R119, R103, 0x1, P0 ;  /* 0x00000077680d7211 */ /* 0x000fe400000f0c67 */
[----:B------:R-:W-:Y:S02]  /*acf0*/  IADD3 R41, R41, R3, RZ ;  /* 0x0000000329297210 */ /* 0x000fe40007ffe0ff */
[----:B------:R-:W-:Y:S03]  /*ad00*/  ISETP.GE.AND P0, PT, R20, UR4, PT ;  /* 0x0000000414007c0c */ /* 0x000fe6000bf06270 */
[----:B-----5:R1:W-:Y:S04]  /*ad10*/  STG.E.128 [R40.64], R8 ;  /* 0x0000000828007986 */ /* 0x0203e8000c101d06 */
[----:B------:R1:W5:Y:S06]  /*ad20*/  LDG.E.128 R4, [R12.64] ;  /* 0x000000060c047981 */ /* 0x00036c000c1e1d00 */
        /* <DEDUP_REMOVED lines=92> */
.L_x_4151:
[----:B------:R-:W-:Y:S05]  /*b2f0*/  BSYNC B0 ;  /* 0x0000000000007941 */ /* 0x000fea0003800000 */
.L_x_4150:
[----:B-----5:R4:W-:Y:S01]  /*b300*/  STG.E.128 [R40.64+0x80], R4 ;  /* 0x0000800428007986 */ /* 0x0209e2000c101d06 */
[C---:B------:R-:W-:Y:S01]  /*b310*/  LEA R2, P0, R106.reuse, R118, 0x1 ;  /* 0x000000766a027211 */ /* 0x040fe200078008ff */
[----:B------:R-:W-:Y:S03]  /*b320*/  BSSY B0, `(.L_x_4152) ;  /* 0x000005f000007945 */ /* 0x000fe60003800000 */
[----:B------:R-:W-:Y:S02]  /*b330*/  LEA.HI.X R3, R106, R119, R105, 0x1, P0 ;  /* 0x000000776a037211 */ /* 0x000fe400000f0c69 */
[----:B------:R-:W-:Y:S03]  /*b340*/  ISETP.GE.AND P0, PT, R19, UR4, PT ;  /* 0x0000000413007c0c */ /* 0x000fe6000bf06270 */
[----:B-1----:R4:W5:Y:S10]  /*b350*/  LDG.E.128 R8, [R2.64] ;  /* 0x0000000602087981 */ /* 0x002974000c1e1d00 */
        /* <DEDUP_REMOVED lines=91> */
.L_x_4153:
[----:B------:R-:W-:Y:S05]  /*b910*/  BSYNC B0 ;  /* 0x0000000000007941 */ /* 0x000fea0003800000 */
.L_x_4152:
        /* <DEDUP_REMOVED lines=98> */
.L_x_4155:
[----:B------:R-:W-:Y:S05]  /*bf40*/  BSYNC B0 ;  /* 0x0000000000007941 */ /* 0x000fea0003800000 */
.L_x_4154:
[----:B-----5:R4:W-:Y:S02]  /*bf50*/  STG.E.128 [R40.64+0x180], R4 ;  /* 0x0001800428007986 */ /* 0x0209e4000c101d06 */
.L_x_4147:
[----:B------:R-:W-:Y:S05]  /*bf60*/  BSYNC B1 ;  /* 0x0000000000017941 */ /* 0x000fea0003800000 */
.L_x_4146:
[----:B-1----:R-:W-:Y:S01]  /*bf70*/  IMAD.MOV.U32 R3, RZ, RZ, c[0x0][0x230] ;  /* 0x00008c00ff037624 */ /* 0x002fe200078e00ff */
[----:B------:R-:W-:Y:S03]  /*bf80*/  ULDC UR4, c[0x0][0x230] ;  /* 0x00008c0000047ab9 */ /* 0x000fe60000000800 */
[----:B------:R-:W-:Y:S05]  /*bf90*/  IMAD.U32 R3, R3, -0x20, RZ ;  /* 0xffffffe003037824 */ /* 0x000fea00078e00ff */
[C---:B------:R-:W-:Y:S02]  /*bfa0*/  LEA R122, P1, R3.reuse, R122, 0x1 ;  /* 0x0000007a037a7211 */ /* 0x040fe400078208ff */
[C---:B------:R-:W-:Y:S02]  /*bfb0*/  LEA R120, P0, R3.reuse, R120, 0x1 ;  /* 0x0000007803787211 */ /* 0x040fe400078008ff */
[C---:B------:R-:W-:Y:S02]  /*bfc0*/  LEA.HI.X.SX32 R123, R3.reuse, R123, 0x1, P1 ;  /* 0x0000007b037b7211 */ /* 0x040fe400008f0eff */
[----:B------:R-:W-:Y:S01]  /*bfd0*/  LEA.HI.X.SX32 R121, R3, R121, 0x1, P0 ;  /* 0x0000007903797211 */ /* 0x000fe200000f0eff */
[----:B------:R-:W-:-:S05]  /*bfe0*/  BRA `(.L_x_4115) ;  /* 0x0000035000007947 */ /* 0x000fca0003800000 */
.L_x_4105:
[----:B------:R-:W2:Y:S01]  /*bff0*/  @P4 LDG.E.128 R32, [R118.64] ;  /* 0x0000000676204981 */ /* 0x000ea2000c1e1d00 */
[C---:B------:R-:W-:Y:S01]  /*c000*/  @P2 LEA R40, P0, R94.reuse, R118, 0x1 ;  /* 0x000000765e282211 */ /* 0x040fe200078008ff */
[----:B------:R-:W-:Y:S03]  /*c010*/  UMOV UR4, URZ ;  /* 0x0000003f00047c82 */ /* 0x000fe60008000000 */
[----:B------:R-:W-:Y:S02]  /*c020*/  @P2 LEA.HI.X R41, R94, R119, R89, 0x1, P0 ;  /* 0x000000775e292211 */ /* 0x000fe400000f0c59 */
[C---:B------:R-:W-:Y:S04]  /*c030*/  @P2 LEA R2, P0, R55.reuse, R148, 0x1 ;  /* 0x0000009437022211 */ /* 0x040fe800078008ff */
[----:B------:R-:W-:Y:S02]  /*c040*/  @P2 LEA.HI.X R3, R55, R149, R54, 0x1, P0 ;  /* 0x0000009537032211 */ /* 0x000fe400000f0c36 */
[C---:B------:R-:W-:Y:S04]  /*c050*/  ISETP.GE.AND P0, PT, R60.reuse, R151, PT ;  /* 0x000000973c00720c */ /* 0x040fe80003f06270 */
[----:B------:R-:W-:Y:S11]  /*c060*/  ISETP.GE.AND P0, PT, R60, R150, !P0 ;  /* 0x000000963c00720c */ /* 0x000ff60004706270 */
[----:B------:R-:W-:Y:S02]  /*c070*/  @!UPT UIADD3 URZ, URZ, URZ, URZ ;  /* 0x0000003f3f3ff290 */ /* 0x000fe4000fffe03f */
[C---:B------:R-:W-:Y:S04]  /*c080*/  @P0 LEA R38, P1, R96.reuse, R118, 0x1 ;  /* 0x0000007660260211 */ /* 0x040fe800078208ff */
[----:B------:R-:W-:Y:S02]  /*c090*/  @P0 LEA.HI.X R39, R96, R119, R91, 0x1, P1 ;  /* 0x0000007760270211 */ /* 0x000fe400008f0c5b */
[C---:B----4-:R-:W-:Y:S04]  /*c0a0*/  @P0 LEA R36, P1, R146.reuse, R148, 0x1 ;  /* 0x0000009492240211 */ /* 0x050fe800078208ff */
[----:B------:R-:W-:Y:S02]  /*c0b0*/  @P0 LEA.HI.X R37, R146, R149, R95, 0x1, P1 ;  /* 0x0000009592250211 */ /* 0x000fe400008f0c5f */
[C---:B------:R-:W-:Y:S04]  /*c0c0*/  ISETP.GE.AND P1, PT, R59.reuse, R151, PT ;  /* 0x000000973b00720c */ /* 0x040fe80003f26270 */
[----:B------:R-:W-:Y:S01]  /*c0d0*/  ISETP.GE.AND P1, PT, R59, R150, !P1 ;  /* 0x000000963b00720c */ /* 0x000fe20004f26270 */
[----:B--2---:R-:W-:Y:S04]  /*c0e0*/  @P4 STG.E.128 [R148.64], R32 ;  /* 0x0000002094004986 */ /* 0x004fe8000c101d06 */
[----:B------:R-:W2:Y:S04]  /*c0f0*/  @P4 LDG.E.128 R8, [R118.64+0x80] ;  /* 0x0000800676084981 */ /* 0x000ea8000c1e1d00 */
[----:B--2---:R1:W-:Y:S04]  /*c100*/  @P4 STG.E.128 [R148.64+0x80], R8 ;  /* 0x0000800894004986 */ /* 0x0043e8000c101d06 */
[----:B------:R-:W2:Y:S04]  /*c110*/  @P4 LDG.E.128 R4, [R118.64+0x100] ;  /* 0x0001000676044981 */ /* 0x000ea8000c1e1d00 */
[----:B--2---:R2:W-:Y:S04]  /*c120*/  @P4 STG.E.128 [R148.64+0x100], R4 ;  /* 0x0001000494004986 */ /* 0x0045e8000c101d06 */
[----:B------:R-:W3:Y:S04]  /*c130*/  @P4 LDG.E.128 R28, [R118.64+0x180] ;  /* 0x00018006761c4981 */ /* 0x000ee8000c1e1d00 */
[----:B---3--:R3:W-:Y:S04]  /*c140*/  @P4 STG.E.128 [R148.64+0x180], R28 ;  /* 0x0001801c94004986 */ /* 0x0087e8000c101d06 */
[----:B------:R-:W4:Y:S04]  /*c150*/  @P2 LDG.E.128 R12, [R40.64] ;  /* 0x00000006280c2981 */ /* 0x000f28000c1e1d00 */
[----:B----4-:R-:W-:Y:S04]  /*c160*/  @P2 STG.E.128 [R2.64], R12 ;  /* 0x0000000c02002986 */ /* 0x010fe8000c101d06 */
[----:B-1----:R-:W4:Y:S04]  /*c170*/  @P2 LDG.E.128 R8, [R40.64+0x80] ;  /* 0x0000800628082981 */ /* 0x002f28000c1e1d00 */
[----:B----4-:R-:W-:Y:S04]  /*c180*/  @P2 STG.E.128 [R2.64+0x80], R8 ;  /* 0x0000800802002986 */ /* 0x010fe8000c101d06 */
[----:B--2---:R-:W2:Y:S04]  /*c190*/  @P2 LDG.E.128 R4, [R40.64+0x100] ;  /* 0x0001000628042981 */ /* 0x004ea8000c1e1d00 */
[----:B--2---:R-:W-:Y:S04]  /*c1a0*/  @P2 STG.E.128 [R2.64+0x100], R4 ;  /* 0x0001000402002986 */ /* 0x004fe8000c101d06 */
[----:B------:R-:W2:Y:S04]  /*c1b0*/  @P2 LDG.E.128 R32, [R40.64+0x180] ;  /* 0x0001800628202981 */ /* 0x000ea8000c1e1d00 */
[----:B--2---:R1:W-:Y:S04]  /*c1c0*/  @P2 STG.E.128 [R2.64+0x180], R32 ;  /* 0x0001802002002986 */ /* 0x0043e8000c101d06 */
[----:B---3--:R-:W2:Y:S01]  /*c1d0*/  @P0 LDG.E.128 R28, [R38.64] ;  /* 0x00000006261c0981 */ /* 0x008ea2000c1e1d00 */
[----:B-1----:R-:W-:Y:S04]  /*c1e0*/  @P1 IMAD.MOV.U32 R3, RZ, RZ, 0x60 ;  /* 0x00000060ff031424 */ /* 0x002fe800078e00ff */
[C---:B------:R-:W-:Y:S04]  /*c1f0*/  @P1 IMAD.WIDE.U32 R32, R3.reuse, c[0x0][0x288], R118 ;  /* 0x0000a20003201a25 */ /* 0x040fe800078e0076 */
[----:B------:R-:W-:Y:S04]  /*c200*/  @P1 IMAD R0, R3, c[0x0][0x28c], RZ ;  /* 0x0000a30003001a24 */ /* 0x000fe800078e02ff */
[----:B------:R-:W-:Y:S02]  /*c210*/  @P1 IMAD.IADD R33, R33, 0x1, R0 ;  /* 0x0000000121211824 */ /* 0x000fe400078e0200 */
[C---:B------:R-:W-:Y:S02]  /*c220*/  @P1 IMAD R0, R3.reuse, c[0x0][0x19c], RZ ;  /* 0x0000670003001a24 */ /* 0x040fe400078e02ff */
[----:B------:R-:W-:Y:S04]  /*c230*/  @P1 IMAD.WIDE.U32 R2, R3, c[0x0][0x198], R148 ;  /* 0x0000660003021a25 */ /* 0x000fe800078e0094 */
[----:B------:R-:W-:Y:S01]  /*c240*/  @P1 IMAD.IADD R3, R3, 0x1, R0 ;  /* 0x0000000103031824 */ /* 0x000fe200078e0200 */
[----:B--2---:R1:W-:Y:S04]  /*c250*/  @P0 STG.E.128 [R36.64], R28 ;  /* 0x0000001c24000986 */ /* 0x0043e8000c101d06 */
[----:B------:R-:W2:Y:S04]  /*c260*/  @P0 LDG.E.128 R12, [R38.64+0x80] ;  /* 0x00008006260c0981 */ /* 0x000ea8000c1e1d00 */
[----:B--2---:R2:W-:Y:S04]  /*c270*/  @P0 STG.E.128 [R36.64+0x80], R12 ;  /* 0x0000800c24000986 */ /* 0x0045e8000c101d06 */
[----:B------:R-:W3:Y:S04]  /*c280*/  @P0 LDG.E.128 R8, [R38.64+0x100] ;  /* 0x0001000626080981 */ /* 0x000ee8000c1e1d00 */
[----:B---3--:R3:W-:Y:S04]  /*c290*/  @P0 STG.E.128 [R36.64+0x100], R8 ;  /* 0x0001000824000986 */ /* 0x0087e8000c101d06 */
[----:B------:R-:W4:Y:S04]  /*c2a0*/  @P0 LDG.E.128 R4, [R38.64+0x180] ;  /* 0x0001800626040981 */ /* 0x000f28000c1e1d00 */
[----:B----4-:R4:W-:Y:S04]  /*c2b0*/  @P0 STG.E.128 [R36.64+0x180], R4 ;  /* 0x0001800424000986 */ /* 0x0109e8000c101d06 */
[----:B-1----:R-:W5:Y:S04]  /*c2c0*/  @P1 LDG.E.128 R28, [R32.64] ;  /* 0x00000006201c1981 */ /* 0x002f68000c1e1d00 */
[----:B-----5:R1:W-:Y:S04]  /*c2d0*/  @P1 STG.E.128 [R2.64], R28 ;  /* 0x0000001c02001986 */ /* 0x0203e8000c101d06 */
[----:B--2---:R-:W2:Y:S04]  /*c2e0*/  @P1 LDG.E.128 R12, [R32.64+0x80] ;  /* 0x00008006200c1981 */ /* 0x004ea8000c1e1d00 */
[----:B--2---:R1:W-:Y:S04]  /*c2f0*/  @P1 STG.E.128 [R2.64+0x80], R12 ;  /* 0x0000800c02001986 */ /* 0x0043e8000c101d06 */
[----:B---3--:R-:W2:Y:S04]  /*c300*/  @P1 LDG.E.128 R8, [R32.64+0x100] ;  /* 0x0001000620081981 */ /* 0x008ea8000c1e1d00 */
[----:B--2---:R1:W-:Y:S04]  /*c310*/  @P1 STG.E.128 [R2.64+0x100], R8 ;  /* 0x0001000802001986 */ /* 0x0043e8000c101d06 */
[----:B----4-:R-:W2:Y:S04]  /*c320*/  @P1 LDG.E.128 R4, [R32.64+0x180] ;  /* 0x0001800620041981 */ /* 0x010ea8000c1e1d00 */
[----:B--2---:R1:W-:Y:S02]  /*c330*/  @P1 STG.E.128 [R2.64+0x180], R4 ;  /* 0x0001800402001986 */ /* 0x0043e4000c101d06 */
.L_x_4115:
[----:B------:R-:W-:Y:S04]  /*c340*/  IMAD.MOV.U32 R0, RZ, RZ, c[0x0][0x288] ;  /* 0x0000a200ff007624 */ /* 0x000fe800078e00ff */
[----:B-1----:R-:W-:Y:S05]  /*c350*/  IMAD.U32 R3, R0, -0x40, RZ ;  /* 0xffffffc000037824 */ /* 0x002fea00078e00ff */
[C---:B--234-:R-:W-:Y:S04]  /*c360*/  LEA R118, P0, R3.reuse, R118, 0x1 ;  /* 0x0000007603767211 */ /* 0x05cfe800078008ff */
[----:B------:R-:W-:Y:S01]  /*c370*/  LEA.HI.X.SX32 R119, R3, R119, 0x1, P0 ;  /* 0x0000007703777211 */ /* 0x000fe200000f0eff */
[----:B------:R-:W-:-:S05]  /*c380*/  @!P3 BRA `(.L_x_4156) ;  /* 0x000004b00000b947 */ /* 0x000fca0003800000 */
[----:B------:R-:W-:Y:S04]  /*c390*/  IADD3 R3, R17, -0x1, RZ ;  /* 0xffffffff11037810 */ /* 0x000fe80007ffe0ff */
[----:B------:R-:W-:Y:S11]  /*c3a0*/  ISETP.GT.AND P0, PT, R3, R88, PT ;  /* 0x000000580300720c */ /* 0x000ff60003f04270 */
[----:B------:R-:W-:Y:S02]  /*c3b0*/  @!UPT UIADD3 URZ, URZ, URZ, URZ ;  /* 0x0000003f3f3ff290 */ /* 0x000fe4000fffe03f */
[----:B------:R-:W-:-:S05]  /*c3c0*/  @!P0 BRA `(.L_x_4157) ;  /* 0x0000050000008947 */ /* 0x000fca0003800000 */
[----:B------:R-:W-:Y:S01]  /*c3d0*/  IMAD.MOV.U32 R8, RZ, RZ, RZ ;  /* 0x000000ffff087224 */ /* 0x000fe200078e00ff */
[----:B------:R-:W-:Y:S02]  /*c3e0*/  IABS R3, c[0x0][0x2d0] ;  /* 0x0000b40000037a13 */ /* 0x000fe40000000000 */
[----:B------:R-:W-:Y:S02]  /*c3f0*/  IABS R7, R21 ;  /* 0x0000001500077213 */ /* 0x000fe40000000000 */
[----:B------:R-:W1:Y:S10]  /*c400*/  I2F.RP R6, R3 ;  /* 0x0000000300067306 */ /* 0x000e740000209400 */
[----:B-1----:R-:W1:Y:S02]  /*c410*/  MUFU.RCP R0, R6 ;  /* 0x0000000600007308 */ /* 0x002e640000001000 */
[----:B-1----:R-:W-:Y:S02]  /*c420*/  IADD3 R2, R0, 0xffffffe, RZ ;  /* 0x0ffffffe00027810 */ /* 0x002fe40007ffe0ff */
[----:B------:R-:W-:Y:S06]  /*c430*/  IADD3 R0, R22, -0x80, RZ ;  /* 0xffffff8016007810 */ /* 0x000fec0007ffe0ff */
[----:B------:R-:W1:Y:S01]  /*c440*/  F2I.FTZ.U32.TRUNC.NTZ R9, R2 ;  /* 0x0000000200097305 */ /* 0x000e62000021f000 */
[----:B------:R-:W-:Y:S01]  /*c450*/  IABS R5, R0 ;  /* 0x0000000000057213 */ /* 0x000fe20000000000 */
[--C-:B-1----:R-:W-:Y:S04]  /*c460*/  IMAD.MOV R4, RZ, RZ, -R9.reuse ;  /* 0x000000ffff047224 */ /* 0x102fe800078e0a09 */
        /* <DEDUP_REMOVED lines=10> */
[----:B------:R-:W-:Y:S01]  /*c510*/  @!P0 IADD3 R2, R2, 0x1, RZ ;  /* 0x0000000102028810 */ /* 0x000fe20007ffe0ff */
[----:B------:R-:W-:Y:S01]  /*c520*/  @!P0 IMAD.IADD R5, R5, 0x1, -R3 ;  /* 0x0000000105058824 */ /* 0x000fe200078e0a03 */
[-C--:B------:R-:W-:Y:S02]  /*c530*/  @!P4 IADD3 R7, R7, -R3.reuse, RZ ;  /* 0x800000030707c210 */ /* 0x080fe40007ffe0ff */
[----:B------:R-:W-:Y:S02]  /*c540*/  @!P4 IADD3 R4, R4, 0x1, RZ ;  /* 0x000000010404c810 */ /* 0x000fe40007ffe0ff */
[-C--:B------:R-:W-:Y:S02]  /*c550*/  ISETP.GE.U32.AND P5, PT, R5, R3.reuse, PT ;  /* 0x000000030500720c */ /* 0x080fe40003fa6070 */
[----:B------:R-:W-:Y:S02]  /*c560*/  ISETP.GE.U32.AND P6, PT, R7, R3, PT ;  /* 0x000000030700720c */ /* 0x000fe40003fc6070 */
[----:B------:R-:W-:Y:S02]  /*c570*/  LOP3.LUT R5, R21, c[0x0][0x2d0], RZ, 0x3c, !PT ;  /* 0x0000b40015057a12 */ /* 0x000fe400078e3cff */
[C---:B------:R-:W-:Y:S01]  /*c580*/  LOP3.LUT R3, R0.reuse, c[0x0][0x2d0], RZ, 0x3c, !PT ;  /* 0x0000b40000037a12 */ /* 0x040fe200078e3cff */
[----:B------:R-:W-:Y:S01]  /*c590*/  IMAD.IADD R0, R0, 0x1, -R21 ;  /* 0x0000000100007824 */ /* 0x000fe200078e0a15 */
[----:B------:R-:W-:Y:S02]  /*c5a0*/  ISETP.GE.AND P2, PT, R5, RZ, PT ;  /* 0x000000ff0500720c */ /* 0x000fe40003f46270 */
[----:B------:R-:W-:Y:S02]  /*c5b0*/  ISETP.GE.AND P1, PT, R3, RZ, PT ;  /* 0x000000ff0300720c */ /* 0x000fe40003f26270 */
[----:B------:R-:W-:Y:S02]  /*c5c0*/  ISETP.NE.AND P0, PT, RZ, c[0x0][0x2d0], PT ;  /* 0x0000b400ff007a0c */ /* 0x000fe40003f05270 */
[----:B------:R-:W-:Y:S02]  /*c5d0*/  @P5 IADD3 R2, R2, 0x1, RZ ;  /* 0x0000000102025810 */ /* 0x000fe40007ffe0ff */
[----:B------:R-:W-:Y:S02]  /*c5e0*/  @P6 IADD3 R4, R4, 0x1, RZ ;  /* 0x0000000104046810 */ /* 0x000fe40007ffe0ff */
[----:B------:R-:W-:Y:S03]  /*c5f0*/  LOP3.LUT R3, RZ, c[0x0][0x2d0], RZ, 0x33, !PT ;  /* 0x0000b400ff037a12 */ /* 0x000fe600078e33ff */
[----:B------:R-:W-:Y:S02]  /*c600*/  @!P2 IMAD.MOV R4, RZ, RZ, -R4 ;  /* 0x000000ffff04a224 */ /* 0x000fe400078e0a04 */
[----:B------:R-:W-:Y:S05]  /*c610*/  @!P1 IMAD.MOV R2, RZ, RZ, -R2 ;  /* 0x000000ffff029224 */ /* 0x000fea00078e0a02 */
[C---:B------:R-:W-:Y:S02]  /*c620*/  SEL R2, R3.reuse, R2, !P0 ;  /* 0x0000000203027207 */ /* 0x040fe40004000000 */
[----:B------:R-:W-:Y:S02]  /*c630*/  SEL R3, R3, R4, !P0 ;  /* 0x0000000403037207 */ /* 0x000fe40004000000 */
[CC--:B------:R-:W-:Y:S02]  /*c640*/  LEA R12, P1, R2.reuse, R240.reuse, 0x2 ;  /* 0x000000f0020c7211 */ /* 0x0c0fe400078210ff */
[C---:B------:R-:W-:Y:S02]  /*c650*/  LEA R10, P0, R3.reuse, R240, 0x2 ;  /* 0x000000f0030a7211 */ /* 0x040fe400078010ff */
[-C--:B------:R-:W-:Y:S02]  /*c660*/  LEA.HI.X.SX32 R13, R2, R241.reuse, 0x2, P1 ;  /* 0x000000f1020d7211 */ /* 0x080fe400008f16ff */
[C---:B------:R-:W-:Y:S02]  /*c670*/  LEA.HI.X.SX32 R11, R3.reuse, R241, 0x2, P0 ;  /* 0x000000f1030b7211 */ /* 0x040fe400000f16ff */
[----:B------:R-:W-:Y:S01]  /*c680*/  IADD3 R3, R3, -R2, RZ ;  /* 0x8000000203037210 */ /* 0x000fe20007ffe0ff */
[----:B------:R-:W2:Y:S04]  /*c690*/  LDG.E R4, [R12.64] ;  /* 0x000000060c047981 */ /* 0x000ea8000c1e1900 */
[----:B------:R-:W-:Y:S01]  /*c6a0*/  IMAD R0, R3, c[0x0][0x2d0], R0 ;  /* 0x0000b40003007a24 */ /* 0x000fe200078e0200 */
[----:B------:R1:W2:Y:S04]  /*c6b0*/  LDG.E R5, [R10.64] ;  /* 0x000000060a057981 */ /* 0x0002a8000c1e1900 */
[----:B------:R-:W-:Y:S01]  /*c6c0*/  SHF.R.S32.HI R3, RZ, 0x1f, R0 ;  /* 0x0000001fff037819 */ /* 0x000fe20000011400 */
[----:B-1----:R-:W-:Y:S04]  /*c6d0*/  IMAD.WIDE.U32 R10, R0, c[0x0][0x1a0], RZ ;  /* 0x00006800000a7a25 */ /* 0x002fe800078e00ff */
[----:B--2---:R-:W-:Y:S02]  /*c6e0*/  IMAD.IADD R4, R4, 0x1, -R5 ;  /* 0x0000000104047824 */ /* 0x004fe400078e0a05 */
[C---:B------:R-:W-:Y:S02]  /*c6f0*/  IMAD R5, R3.reuse, c[0x0][0x1a0], RZ ;  /* 0x0000680003057a24 */ /* 0x040fe400078e02ff */
[----:B------:R-:W-:Y:S01]  /*c700*/  IMAD.WIDE.U32 R8, R4, c[0x0][0x180], RZ ;  /* 0x0000600004087a25 */ /* 0x000fe200078e00ff */
[----:B------:R-:W-:Y:S03]  /*c710*/  SHF.R.S32.HI R6, RZ, 0x1f, R4 ;  /* 0x0000001fff067819 */ /* 0x000fe60000011404 */
[----:B------:R-:W-:Y:S02]  /*c720*/  IMAD R5, R0, c[0x0][0x1a4], R5 ;  /* 0x0000690000057a24 */ /* 0x000fe400078e0205 */
[----:B------:R-:W-:Y:S02]  /*c730*/  IMAD R2, R6, c[0x0][0x180], RZ ;  /* 0x0000600006027a24 */ /* 0x000fe400078e02ff */
[----:B------:R-:W-:Y:S02]  /*c740*/  IMAD R3, R3, c[0x0][0x198], RZ ;  /* 0x0000660003037a24 */ /* 0x000fe400078e02ff */
[----:B------:R-:W-:Y:S02]  /*c750*/  IMAD R2, R4, c[0x0][0x184], R2 ;  /* 0x0000610004027a24 */ /* 0x000fe400078e0202 */
[----:B------:R-:W-:Y:S02]  /*c760*/  IMAD.IADD R11, R11, 0x1, R5 ;  /* 0x000000010b0b7824 */ /* 0x000fe400078e0205 */
[----:B------:R-:W-:Y:S02]  /*c770*/  IMAD.IADD R9, R9, 0x1, R2 ;  /* 0x0000000109097824 */ /* 0x000fe400078e0202 */
[----:B------:R-:W-:Y:S02]  /*c780*/  IMAD R5, R6, c[0x0][0x188], RZ ;  /* 0x0000620006057a24 */ /* 0x000fe400078e02ff */
[C---:B------:R-:W-:Y:S02]  /*c790*/  IMAD R3, R0.reuse, c[0x0][0x19c], R3 ;  /* 0x0000670000037a24 */ /* 0x040fe400078e0203 */
[----:B------:R-:W-:Y:S04]  /*c7a0*/  IMAD.WIDE.U32 R8, R0, c[0x0][0x198], R8 ;  /* 0x0000660000087a25 */ /* 0x000fe800078e0008 */
[----:B------:R-:W-:Y:S01]  /*c7b0*/  IMAD.WIDE.U32 R10, R4, c[0x0][0x188], R10 ;  /* 0x00006200040a7a25 */ /* 0x000fe200078e000a */
[----:B------:R-:W-:Y:S02]  /*c7c0*/  IADD3 R3, R9, R3, RZ ;  /* 0x0000000309037210 */ /* 0x000fe40007ffe0ff */
[----:B------:R-:W-:Y:S01]  /*c7d0*/  LEA R148, P0, R8, R148, 0x1 ;  /* 0x0000009408947211 */ /* 0x000fe200078008ff */
[----:B------:R-:W-:Y:S01]  /*c7e0*/  IMAD R5, R4, c[0x0][0x18c], R5 ;  /* 0x0000630004057a24 */ /* 0x000fe200078e0205 */
[----:B------:R-:W-:Y:S02]  /*c7f0*/  LEA R92, P1, R10, R92, 0x1 ;  /* 0x0000005c0a5c7211 */ /* 0x000fe400078208ff */
[----:B------:R-:W-:Y:S01]  /*c800*/  LEA.HI.X R149, R8, R149, R3, 0x1, P0 ;  /* 0x0000009508957211 */ /* 0x000fe200000f0c03 */
[----:B------:R-:W-:Y:S05]  /*c810*/  IMAD.IADD R0, R11, 0x1, R5 ;  /* 0x000000010b007824 */ /* 0x000fea00078e0205 */
[----:B------:R-:W-:Y:S01]  /*c820*/  LEA.HI.X R87, R10, R87, R0, 0x1, P1 ;  /* 0x000000570a577211 */ /* 0x000fe200008f0c00 */
[----:B------:R-:W-:-:S05]  /*c830*/  BRA `(.L_x_4157) ;  /* 0x0000009000007947 */ /* 0x000fca0003800000 */
.L_x_4156:
[----:B------:R-:W-:Y:S01]  /*c840*/  MOV R93, R87 ;  /* 0x00000057005d7202 */ /* 0x000fe20000000f00 */
[----:B------:R-:W-:Y:S02]  /*c850*/  IMAD.MOV.U32 R3, RZ, RZ, c[0x0][0x198] ;  /* 0x00006600ff037624 */ /* 0x000fe400078e00ff */
[----:B------:R-:W-:Y:S03]  /*c860*/  IMAD.MOV.U32 R5, RZ, RZ, c[0x0][0x1a0] ;  /* 0x00006800ff057624 */ /* 0x000fe600078e00ff */
[----:B------:R-:W-:Y:S01]  /*c870*/  LEA R3, -R3, RZ, 0x6 ;  /* 0x000000ff03037211 */ /* 0x000fe200078e31ff */
[----:B------:R-:W-:Y:S03]  /*c880*/  IMAD.U32 R5, R5, -0x40, RZ ;  /* 0xffffffc005057824 */ /* 0x000fe600078e00ff */
[----:B------:R-:W-:Y:S02]  /*c890*/  LEA R148, P0, R3, R148, 0x1 ;  /* 0x0000009403947211 */ /* 0x000fe400078008ff */
[----:B------:R-:W-:Y:S02]  /*c8a0*/  LEA R92, P1, R5, R92, 0x1 ;  /* 0x0000005c055c7211 */ /* 0x000fe400078208ff */
[----:B------:R-:W-:Y:S02]  /*c8b0*/  LEA.HI.X.SX32 R149, R3, R149, 0x1, P0 ;  /* 0x0000009503957211 */ /* 0x000fe400000f0eff */
[----:B------:R-:W-:Y:S02]  /*c8c0*/  LEA.HI.X.SX32 R87, R5, R93, 0x1, P1 ;  /* 0x0000005d05577211 */ /* 0x000fe400008f0eff */
.L_x_4157:
[----:B------:R-:W-:Y:S04]  /*c8d0*/  IADD3 R17, R17, -0x1, RZ ;  /* 0xffffffff11117810 */ /* 0x000fe80007ffe0ff */
[----:B------:R-:W-:Y:S11]  /*c8e0*/  ISETP.GT.AND P0, PT, R17, R88, PT ;  /* 0x000000581100720c */ /* 0x000ff60003f04270 */
[----:B------:R-:W-:Y:S02]  /*c8f0*/  @!UPT UIADD3 URZ, URZ, URZ, URZ ;  /* 0x0000003f3f3ff290 */ /* 0x000fe4000fffe03f */
[----:B------:R-:W-:-:S05]  /*c900*/  @P0 BRA `(.L_x_4158) ;  /* 0xffff5af000000947 */ /* 0x000fca000383ffff */
.L_x_4104:
[----:B-1----:R-:W-:Y:S01]  /*c910*/  BAR.SYNC.DEFER_BLOCKING 0x0 ;  /* 0x0000000000007b1d */ /* 0x002fe20000010000 */
[----:B------:R-:W-:Y:S01]  /*c920*/  ISETP.NE.AND P0, PT, RZ, c[0x0][0x230], PT ;  /* 0x00008c00ff007a0c */ /* 0x000fe20003f05270 */
[----:B------:R-:W-:Y:S01]  /*c930*/  IMAD.MOV.U32 R3, RZ, RZ, c[0x0][0x190] ;  /* 0x00006400ff037624 */ /* 0x000fe200078e00ff */
[----:B------:R-:W-:Y:S01]  /*c940*/  SHF.L.U32 R245, R132, 0x1, RZ ;  /* 0x0000000184f57819 */ /* 0x000fe200000006ff */
[----:B------:R-:W-:Y:S02]  /*c950*/  IMAD.MOV.U32 R0, RZ, RZ, 0x4 ;  /* 0x00000004ff007424 */ /* 0x000fe400078e00ff */
[----:B------:R-:W-:Y:S01]  /*c960*/  BSSY B2, `(.L_x_4159) ;  /* 0x00008df000027945 */ /* 0x000fe20003800000 */
[C---:B------:R-:W-:Y:S02]  /*c970*/  IMAD.SHL.U32 R9, R3.reuse, 0x10, RZ ;  /* 0x0000001003097824 */ /* 0x040fe400078e00ff */
[----:B------:R-:W-:-:S05]  /*c980*/  SHF.L.U64.HI R5, R3, R0, c[0x0][0x194] ;  /* 0x0000650003057619 */ /* 0x000fca0000010200 */
[----:B------:R-:W-:Y:S05]  /*c990*/  @!P0 BRA `(.L_x_4160) ;  /* 0x00008ad000008947 */ /* 0x000fea0003800000 */
[----:B------:R-:W-:Y:S01]  /*c9a0*/  ISETP.NE.U32.AND P0, PT, RZ, c[0x0][0x250], PT ;  /* 0x00009400ff007a0c */ /* 0x000fe20003f05070 */
[----:B------:R-:W-:-:S03]  /*c9b0*/  IMAD.MOV.U32 R7, RZ, RZ, RZ ;  /* 0x000000ffff077224 */ /* 0x000fc600078e00ff */
[----:B------:R-:W-:-:S13]  /*c9c0*/  ISETP.NE.AND.EX P0, PT, RZ, c[0x0][0x254], PT, P0 ;  /* 0x00009500ff007a0c */ /* 0x000fda0003f05300 */
[----:B------:R-:W2:Y:S01]  /*c9d0*/  @P0 LDG.E R7, [R142.64] ;  /* 0x000000068e070981 */ /* 0x000ea2000c1e1900 */
[-C--:B------:R-:W-:Y:S01]  /*c9e0*/  IADD3 R4, P1, R9, R136.reuse, RZ ;  /* 0x0000008809047210 */ /* 0x080fe20007f3e0ff */
[----:B------:R-:W-:Y:S01]  /*c9f0*/  IMAD.MOV.U32 R0, RZ, RZ, c[0x0][0x194] ;  /* 0x00006500ff007624 */ /* 0x000fe200078e00ff */
[----:B------:R-:W-:Y:S01]  /*ca00*/  LEA R2, P0, R3, R136, 0x5 ;  /* 0x0000008803027211 */ /* 0x000fe200078028ff */
[----:B------:R-:W-:Y:S01]  /*ca10*/  ULDC.U8 UR4, c[0x0][0x313] ;  /* 0x0000c4c000047ab9 */ /* 0x000fe20000000000 */
[----:B------:R-:W-:Y:S01]  /*ca20*/  LEA R14, P2, R136, c[0x0][0x160], 0x1 ;  /* 0x00005800880e7a11 */ /* 0x000fe200078408ff */
[----:B------:R-:W-:Y:S01]  /*ca30*/  IMAD.X R9, R5, 0x1, R139, P1 ;  /* 0x0000000105097824 */ /* 0x000fe200008e068b */
[----:B------:R-:W-:Y:S01]  /*ca40*/  LEA.HI.X R5, R3, R139, R0, 0x5, P0 ;  /* 0x0000008b03057211 */ /* 0x000fe200000f2c00 */
[----:B------:R-:W-:Y:S01]  /*ca50*/  IMAD.MOV.U32 R138, RZ, RZ, R136 ;  /* 0x000000ffff8a7224 */ /* 0x000fe200078e0088 */
[----:B------:R-:W-:Y:S02]  /*ca60*/  LEA R18, P1, R4, c[0x0][0x160], 0x1 ;  /* 0x0000580004127a11 */ /* 0x000fe400078208ff */
[----:B------:R-:W-:-:S02]  /*ca70*/  ISETP.NE.AND P0, PT, RZ, UR4, PT ;  /* 0x00000004ff007c0c */ /* 0x000fc4000bf05270 */
[--C-:B------:R-:W-:Y:S01]  /*ca80*/  LEA.HI.X R15, R136, c[0x0][0x164], R139.reuse, 0x1, P2 ;  /* 0x00005900880f7a11 */ /* 0x100fe200010f0c8b */
[----:B------:R-:W-:Y:S01]  /*ca90*/  IMAD.WIDE.U32 R138, R3, 0x30, R138 ;  /* 0x00000030038a7825 */ /* 0x000fe200078e008a */
[----:B------:R-:W-:Y:S02]  /*caa0*/  LEA.HI.X R19, R4, c[0x0][0x164], R9, 0x1, P1 ;  /* 0x0000590004137a11 */ /* 0x000fe400008f0c09 */
[----:B------:R-:W-:Y:S01]  /*cab0*/  LEA R16, P4, R2, c[0x0][0x160], 0x1 ;  /* 0x0000580002107a11 */ /* 0x000fe200078808ff */
[----:B------:R-:W-:Y:S01]  /*cac0*/  IMAD.IADD R3, R238, 0x1, -R133 ;  /* 0x00000001ee037824 */ /* 0x000fe200078e0a85 */
[----:B------:R-:W-:Y:S02]  /*cad0*/  LEA R12, P2, R138, c[0x0][0x160], 0x1 ;  /* 0x000058008a0c7a11 */ /* 0x000fe400078408ff */
[----:B------:R-:W-:Y:S02]  /*cae0*/  LEA.HI.X R17, R2, c[0x0][0x164], R5, 0x1, P4 ;  /* 0x0000590002117a11 */ /* 0x000fe400020f0c05 */
[----:B------:R-:W-:-:S04]  /*caf0*/  ISETP.GE.AND P1, PT, R140, R3, PT ;  /* 0x000000038c00720c */ /* 0x000fc80003f26270 */
[----:B------:R-:W-:Y:S01]  /*cb00*/  ISETP.GT.AND P1, PT, R56, -0x8, !P1 ;  /* 0xfffffff83800780c */ /* 0x000fe20004f24270 */
[----:B--2---:R-:W-:Y:S02]  /*cb10*/  IMAD.IADD R90, R90, 0x1, R7 ;  /* 0x000000015a5a7824 */ /* 0x004fe400078e0207 */
[----:B------:R-:W-:Y:S02]  /*cb20*/  IMAD R7, R0, 0x30, RZ ;  /* 0x0000003000077824 */ /* 0x000fe400078e02ff */
[----:B------:R-:W-:Y:S02]  /*cb30*/  IMAD R9, R127, R90, RZ ;  /* 0x0000005a7f097224 */ /* 0x000fe400078e02ff */
[----:B------:R-:W-:-:S03]  /*cb40*/  IMAD.IADD R6, R139, 0x1, R7 ;  /* 0x000000018b067824 */ /* 0x000fc600078e0207 */
[----:B------:R-:W-:Y:S02]  /*cb50*/  SHF.R.S32.HI R7, RZ, 0x1f, R9 ;  /* 0x0000001fff077819 */ /* 0x000fe40000011409 */
[-C--:B------:R-:W-:Y:S02]  /*cb60*/  IADD3 R0, P5, R24, R9.reuse, RZ ;  /* 0x0000000918007210 */ /* 0x080fe40007fbe0ff */
[----:B------:R-:W-:Y:S02]  /*cb70*/  IADD3 R4, P6, R126, R9, RZ ;  /* 0x000000097e047210 */ /* 0x000fe40007fde0ff */
[----:B------:R-:W-:Y:S01]  /*cb80*/  LEA.HI.X R13, R138, c[0x0][0x164], R6, 0x1, P2 ;  /* 0x000059008a0d7a11 */ /* 0x000fe200010f0c06 */
[----:B------:R-:W-:Y:S01]  /*cb90*/  IMAD.X R2, R25, 0x1, R7, P5 ;  /* 0x0000000119027824 */ /* 0x000fe200028e0607 */
[----:B------:R-:W-:Y:S01]  /*cba0*/  LEA.HI.X.SX32 R5, R126, R7, 0x1, P6 ;  /* 0x000000077e057211 */ /* 0x000fe200030f0eff */
[----:B------:R-:W-:Y:S05]  /*cbb0*/  @!P0 BRA `(.L_x_4161) ;  /* 0x00002fc000008947 */ /* 0x000fea0003800000 */
[C---:B------:R-:W-:Y:S01]  /*cbc0*/  IMAD.SHL.U32 R8, R4.reuse, 0x2, RZ ;  /* 0x0000000204087824 */ /* 0x040fe200078e00ff */
[----:B------:R-:W-:Y:S01]  /*cbd0*/  SHF.L.U64.HI R5, R4, 0x1, R5 ;  /* 0x0000000104057819 */ /* 0x000fe20000010205 */
[----:B------:R-:W-:Y:S03]  /*cbe0*/  BSSY B1, `(.L_x_4162) ;  /* 0x00000bc000017945 */ /* 0x000fe60003800000 */
[----:B------:R-:W-:-:S02]  /*cbf0*/  IADD3 R10, P2, R8, c[0x0][0x2a8], RZ ;  /* 0x0000aa00080a7a10 */ /* 0x000fc40007f5e0ff */
[----:B------:R-:W-:Y:S02]  /*cc00*/  IADD3 R8, P0, R8, c[0x0][0x2b0], RZ ;  /* 0x0000ac0008087a10 */ /* 0x000fe40007f1e0ff */
[C---:B------:R-:W-:Y:S02]  /*cc10*/  IADD3.X R11, R5.reuse, c[0x0][0x2ac], RZ, P2, !PT ;  /* 0x0000ab00050b7a10 */ /* 0x040fe400017fe4ff */
[----:B------:R-:W-:Y:S01]  /*cc20*/  IADD3.X R9, R5, c[0x0][0x2b4], RZ, P0, !PT ;  /* 0x0000ad0005097a10 */ /* 0x000fe200007fe4ff */
[----:B------:R-:W-:Y:S05]  /*cc30*/  @!P1 BRA `(.L_x_4163) ;  /* 0x00000b6000009947 */ /* 0x000fea0003800000 */
[----:B------:R1:W5:Y:S01]  /*cc40*/  LDG.E.128 R20, [R14.64] ;  /* 0x000000060e147981 */ /* 0x000362000c1e1d00 */
[----:B------:R-:W-:Y:S01]  /*cc50*/  ISETP.GE.AND P0, PT, R24, c[0x0][0x230], PT ;  /* 0x00008c0018007a0c */ /* 0x000fe20003f06270 */
[----:B------:R-:W-:-:S12]  /*cc60*/  BSSY B0, `(.L_x_4164) ;  /* 0x0000029000007945 */ /* 0x000fd80003800000 */
[----:B------:R-:W-:Y:S05]  /*cc70*/  @P0 BRA `(.L_x_4165) ;  /* 0x0000027000000947 */ /* 0x000fea0003800000 */
[----:B------:R-:W2:Y:S04]  /*cc80*/  LDG.E.64 R4, [R8.64] ;  /* 0x0000000608047981 */ /* 0x000ea8000c1e1b00 */
[----:B------:R-:W3:Y:S01]  /*cc90*/  LDG.E.64 R6, [R10.64] ;  /* 0x000000060a067981 */ /* 0x000ee2000c1e1b00 */
        /* <DEDUP_REMOVED lines=8> */
[-C--:B------:R-:W-:Y:S01]  /*cd20*/  FMUL.FTZ R2, R27, R0.reuse ;  /* 0x000000001b027220 */ /* 0x080fe20000410000 */
[----:B------:R-:W-:Y:S01]  /*cd30*/  HADD2.F32 R26, -RZ, R6.H1_H1 ;  /* 0x30000006ff1a7230 */ /* 0x000fe20000004100 */
[----:B------:R-:W-:Y:S01]  /*cd40*/  FMUL.FTZ R22, R30, R21 ;  /* 0x000000151e167220 */ /* 0x000fe20000410000 */
[----:B------:R-:W-:Y:S01]  /*cd50*/  HADD2.F32 R4, -RZ, R4.H0_H0 ;  /* 0x20000004ff047230 */ /* 0x000fe20000004100 */
[C---:B------:R-:W-:Y:S01]  /*cd60*/  FMUL.FTZ R0, R28.reuse, R0 ;  /* 0x000000001c007220 */ /* 0x040fe20000410000 */
[----:B------:R-:W-:Y:S01]  /*cd70*/  HADD2.F32 R5, -RZ, R5.H0_H0 ;  /* 0x20000005ff057230 */ /* 0x000fe20000004100 */
[----:B------:R-:W-:Y:S01]  /*cd80*/  FFMA.FTZ R2, R28, R23, -R2 ;  /* 0x000000171c027223 */ /* 0x000fe20000010802 */
[----:B------:R-:W-:Y:S01]  /*cd90*/  HADD2.F32 R6, -RZ, R6.H0_H0 ;  /* 0x20000006ff067230 */ /* 0x000fe20000004100 */
[----:B------:R-:W-:-:S02]  /*cda0*/  FMUL.FTZ R21, R31, R21 ;  /* 0x000000151f157220 */ /* 0x000fc40000410000 */
[-C--:B------:R-:W-:Y:S01]  /*cdb0*/  FFMA.FTZ R22, R31, R26.reuse, -R22 ;  /* 0x0000001a1f167223 */ /* 0x080fe20000010816 */
[--C-:B------:R-:W-:Y:S01]  /*cdc0*/  HADD2.F32 R31, -RZ, R20.reuse.H1_H1 ;  /* 0x30000014ff1f7230 */ /* 0x100fe20000004100 */
[----:B------:R-:W-:Y:S01]  /*cdd0*/  FFMA.FTZ R23, R27, R23, R0 ;  /* 0x000000171b177223 */ /* 0x000fe20000010000 */
[----:B------:R-:W-:Y:S01]  /*cde0*/  HADD2.F32 R27, -RZ, R20.H0_H0 ;  /* 0x20000014ff1b7230 */ /* 0x000fe20000004100 */
[----:B------:R-:W-:Y:S01]  /*cdf0*/  FFMA.FTZ R21, R30, R26, R21 ;  /* 0x0000001a1e157223 */ /* 0x000fe20000010015 */
[--C-:B------:R-:W-:Y:S02]  /*ce00*/  HADD2.F32 R20, -RZ, R29.reuse.H1_H1 ;  /* 0x3000001dff147230 */ /* 0x100fe40000004100 */
[----:B------:R-:W-:Y:S01]  /*ce10*/  HADD2.F32 R0, -RZ, R29.H0_H0 ;  /* 0x2000001dff007230 */ /* 0x000fe20000004100 */
[-C--:B------:R-:W-:Y:S01]  /*ce20*/  FMUL.FTZ R26, R27, R4.reuse ;  /* 0x000000041b1a7220 */ /* 0x080fe20000410000 */
[----:B------:R-:W-:Y:S01]  /*ce30*/  HADD2.F32 R29, -RZ, R7.H0_H0 ;  /* 0x20000007ff1d7230 */ /* 0x000fe20000004100 */
[----:B------:R-:W-:Y:S01]  /*ce40*/  FMUL.FTZ R7, R31, R4 ;  /* 0x000000041f077220 */ /* 0x000fe20000410000 */
[----:B------:R-:W-:Y:S01]  /*ce50*/  F2FP.PACK_AB R21, R21, R22 ;  /* 0x000000161515723e */ /* 0x000fe200000000ff */
[-C--:B------:R-:W-:Y:S01]  /*ce60*/  FMUL.FTZ R4, R20, R5.reuse ;  /* 0x0000000514047220 */ /* 0x080fe20000410000 */
[----:B------:R-:W-:Y:S01]  /*ce70*/  F2FP.PACK_AB R23, R23, R2 ;  /* 0x000000021717723e */ /* 0x000fe200000000ff */
[----:B------:R-:W-:-:S02]  /*ce80*/  FMUL.FTZ R5, R0, R5 ;  /* 0x0000000500057220 */ /* 0x000fc40000410000 */
[-C--:B------:R-:W-:Y:S02]  /*ce90*/  FFMA.FTZ R7, R27, R6.reuse, -R7 ;  /* 0x000000061b077223 */ /* 0x080fe40000010807 */
[----:B------:R-:W-:Y:S02]  /*cea0*/  FFMA.FTZ R26, R31, R6, R26 ;  /* 0x000000061f1a7223 */ /* 0x000fe4000001001a */
[-C--:B------:R-:W-:Y:S02]  /*ceb0*/  FFMA.FTZ R4, R0, R29.reuse, -R4 ;  /* 0x0000001d00047223 */ /* 0x080fe40000010804 */
[----:B------:R-:W-:Y:S01]  /*cec0*/  FFMA.FTZ R5, R20, R29, R5 ;  /* 0x0000001d14057223 */ /* 0x000fe20000010005 */
[----:B------:R-:W-:-:S04]  /*ced0*/  F2FP.PACK_AB R20, R26, R7 ;  /* 0x000000071a14723e */ /* 0x000fc800000000ff */
[----:B------:R-:W-:Y:S02]  /*cee0*/  F2FP.PACK_AB R22, R5, R4 ;  /* 0x000000040516723e */ /* 0x000fe400000000ff */
.L_x_4165:
[----:B------:R-:W-:Y:S05]  /*cef0*/  BSYNC B0 ;  /* 0x0000000000007941 */ /* 0x000fea0003800000 */
.L_x_4164:
[----:B------:R2:W5:Y:S01]  /*cf00*/  LDG.E.128 R28, [R14.64+0x80] ;  /* 0x000080060e1c7981 */ /* 0x000562000c1e1d00 */
[----:B------:R-:W-:Y:S01]  /*cf10*/  IADD3 R0, R24, 0x40, RZ ;  /* 0x0000004018007810 */ /* 0x000fe20007ffe0ff */
[----:B------:R-:W-:Y:S02]  /*cf20*/  BSSY B0, `(.L_x_4166) ;  /* 0x000002b000007945 */ /* 0x000fe40003800000 */
[----:B-----5:R2:W-:Y:S01]  /*cf30*/  STS.128 [R245], R20 ;  /* 0x00000014f5007388 */ /* 0x0205e20000000c00 */
[----:B------:R-:W-:-:S13]  /*cf40*/  ISETP.GE.AND P0, PT, R0, c[0x0][0x230], PT ;  /* 0x00008c0000007a0c */ /* 0x000fda0003f06270 */
[----:B------:R-:W-:Y:S05]  /*cf50*/  @P0 BRA `(.L_x_4167) ;  /* 0x0000027000000947 */ /* 0x000fea0003800000 */
[----:B------:R-:W3:Y:S04]  /*cf60*/  LDG.E.64 R4, [R8.64+0x40] ;  /* 0x0000400608047981 */ /* 0x000ee8000c1e1b00 */
[----:B------:R-:W4:Y:S01]  /*cf70*/  LDG.E.64 R6, [R10.64+0x40] ;  /* 0x000040060a067981 */ /* 0x000f22000c1e1b00 */
[----:B------:R-:W-:Y:S01]  /*cf80*/  MOV R26, R31 ;  /* 0x0000001f001a7202 */ /* 0x000fe20000000f00 */
[--C-:B------:R-:W-:Y:S02]  /*cf90*/  HADD2.F32 R31, -RZ, R29.reuse.H0_H0 ;  /* 0x2000001dff1f7230 */ /* 0x100fe40000004100 */
[----:B------:R-:W-:Y:S02]  /*cfa0*/  HADD2.F32 R29, -RZ, R29.H1_H1 ;  /* 0x3000001dff1d7230 */ /* 0x000fe40000004100 */
[----:B------:R-:W-:-:S02]  /*cfb0*/  HADD2.F32 R27, -RZ, R26.H0_H0 ;  /* 0x2000001aff1b7230 */ /* 0x000fc40000004100 */
[----:B------:R-:W-:Y:S02]  /*cfc0*/  HADD2.F32 R26, -RZ, R26.H1_H1 ;  /* 0x3000001aff1a7230 */ /* 0x000fe40000004100 */
[----:B--23--:R-:W-:Y:S02]  /*cfd0*/  HADD2.F32 R20, -RZ, R4.H1_H1 ;  /* 0x30000004ff147230 */ /* 0x00cfe40000004100 */
        /* <DEDUP_REMOVED lines=8> */
[C---:B------:R-:W-:Y:S01]  /*d060*/  FMUL.FTZ R0, R27.reuse, R0 ;  /* 0x000000001b007220 */ /* 0x040fe20000410000 */
[----:B------:R-:W-:Y:S01]  /*d070*/  HADD2.F32 R6, -RZ, R6.H0_H0 ;  /* 0x20000006ff067230 */ /* 0x000fe20000004100 */
[-C--:B------:R-:W-:Y:S01]  /*d080*/  FFMA.FTZ R2, R27, R23.reuse, -R2 ;  /* 0x000000171b027223 */ /* 0x080fe20000010802 */
[--C-:B------:R-:W-:Y:S01]  /*d090*/  HADD2.F32 R27, -RZ, R28.reuse.H0_H0 ;  /* 0x2000001cff1b7230 */ /* 0x100fe20000004100 */
[-C--:B------:R-:W-:Y:S01]  /*d0a0*/  FFMA.FTZ R20, R29, R22.reuse, R20 ;  /* 0x000000161d147223 */ /* 0x080fe20000010014 */
[----:B------:R-:W-:Y:S01]  /*d0b0*/  HADD2.F32 R29, -RZ, R28.H1_H1 ;  /* 0x3000001cff1d7230 */ /* 0x000fe20000004100 */
[----:B------:R-:W-:Y:S01]  /*d0c0*/  FFMA.FTZ R23, R26, R23, R0 ;  /* 0x000000171a177223 */ /* 0x000fe20000010000 */
[--C-:B------:R-:W-:Y:S01]  /*d0d0*/  HADD2.F32 R0, -RZ, R30.reuse.H0_H0 ;  /* 0x2000001eff007230 */ /* 0x100fe20000004100 */
[----:B------:R-:W-:Y:S01]  /*d0e0*/  FFMA.FTZ R21, R31, R22, -R21 ;  /* 0x000000161f157223 */ /* 0x000fe20000010815 */
[----:B------:R-:W-:Y:S01]  /*d0f0*/  HADD2.F32 R30, -RZ, R30.H1_H1 ;  /* 0x3000001eff1e7230 */ /* 0x000fe20000004100 */
[-C--:B------:R-:W-:Y:S01]  /*d100*/  FMUL.FTZ R22, R27, R4.reuse ;  /* 0x000000041b167220 */ /* 0x080fe20000410000 */
[----:B------:R-:W-:Y:S01]  /*d110*/  HADD2.F32 R31, -RZ, R7.H0_H0 ;  /* 0x20000007ff1f7230 */ /* 0x000fe20000004100 */
[----:B------:R-:W-:-:S02]  /*d120*/  FMUL.FTZ R7, R29, R4 ;  /* 0x000000041d077220 */ /* 0x000fc40000410000 */
[-C--:B------:R-:W-:Y:S02]  /*d130*/  FMUL.FTZ R4, R30, R5.reuse ;  /* 0x000000051e047220 */ /* 0x080fe40000410000 */
[----:B------:R-:W-:Y:S02]  /*d140*/  FMUL.FTZ R5, R0, R5 ;  /* 0x0000000500057220 */ /* 0x000fe40000410000 */
[-C--:B------:R-:W-:Y:S02]  /*d150*/  FFMA.FTZ R7, R27, R6.reuse, -R7 ;  /* 0x000000061b077223 */ /* 0x080fe40000010807 */
[----:B------:R-:W-:Y:S01]  /*d160*/  FFMA.FTZ R22, R29, R6, R22 ;  /* 0x000000061d167223 */ /* 0x000fe20000010016 */
[----:B------:R-:W-:Y:S01]  /*d170*/  F2FP.PACK_AB R29, R20, R21 ;  /* 0x00000015141d723e */ /* 0x000fe200000000ff */
[-C--:B------:R-:W-:Y:S02]  /*d180*/  FFMA.FTZ R4, R0, R31.reuse, -R4 ;  /* 0x0000001f00047223 */ /* 0x080fe40000010804 */
[----:B------:R-:W-:Y:S01]  /*d190*/  FFMA.FTZ R5, R30, R31, R5 ;  /* 0x0000001f1e057223 */ /* 0x000fe20000010005 */
[----:B------:R-:W-:-:S02]  /*d1a0*/  F2FP.PACK_AB R31, R23, R2 ;  /* 0x00000002171f723e */ /* 0x000fc400000000ff */
[----:B------:R-:W-:Y:S02]  /*d1b0*/  F2FP.PACK_AB R28, R22, R7 ;  /* 0x00000007161c723e */ /* 0x000fe400000000ff */
[----:B------:R-:W-:Y:S02]  /*d1c0*/  F2FP.PACK_AB R30, R5, R4 ;  /* 0x00000004051e723e */ /* 0x000fe400000000ff */
.L_x_4167:
[----:B------:R-:W-:Y:S05]  /*d1d0*/  BSYNC B0 ;  /* 0x0000000000007941 */ /* 0x000fea0003800000 */
.L_x_4166:
[----:B--2---:R2:W5:Y:S01]  /*d1e0*/  LDG.E.128 R20, [R14.64+0x100] ;  /* 0x000100060e147981 */ /* 0x004562000c1e1d00 */
[----:B------:R-:W-:Y:S01]  /*d1f0*/  IADD3 R0, R24, 0x80, RZ ;  /* 0x0000008018007810 */ /* 0x000fe20007ffe0ff */
[----:B------:R-:W-:Y:S02]  /*d200*/  BSSY B0, `(.L_x_4168) ;  /* 0x000002b000007945 */ /* 0x000fe40003800000 */
[----:B------:R2:W-:Y:S01]  /*d210*/  STS.128 [R245+0x2000], R28 ;  /* 0x0020001cf5007388 */ /* 0x0005e20000000c00 */
[----:B------:R-:W-:-:S13]  /*d220*/  ISETP.GE.AND P0, PT, R0, c[0x0][0x230], PT ;  /* 0x00008c0000007a0c */ /* 0x000fda0003f06270 */
[----:B------:R-:W-:Y:S05]  /*d230*/  @P0 BRA `(.L_x_4169) ;  /* 0x0000027000000947 */ /* 0x000fea0003800000 */
[----:B------:R-:W3:Y:S04]  /*d240*/  LDG.E.64 R4, [R8.64+0x80] ;  /* 0x0000800608047981 */ /* 0x000ee8000c1e1b00 */
[----:B------:R-:W4:Y:S01]  /*d250*/  LDG.E.64 R6, [R10.64+0x80] ;  /* 0x000080060a067981 */ /* 0x000f22000c1e1b00 */
[--C-:B--2--5:R-:W-:Y:S01]  /*d260*/  HADD2.F32 R31, -RZ, R21.reuse.H0_H0 ;  /* 0x20000015ff1f7230 */ /* 0x124fe20000004100 */
[----:B------:R-:W-:Y:S01]  /*d270*/  MOV R29, R22 ;  /* 0x00000016001d7202 */ /* 0x000fe20000000f00 */
[----:B------:R-:W-:Y:S02]  /*d280*/  HADD2.F32 R30, -RZ, R21.H1_H1 ;  /* 0x30000015ff1e7230 */ /* 0x000fe40000004100 */
[--C-:B------:R-:W-:Y:S02]  /*d290*/  HADD2.F32 R27, -RZ, R23.reuse.H1_H1 ;  /* 0x30000017ff1b7230 */ /* 0x100fe40000004100 */
[----:B------:R-:W-:-:S02]  /*d2a0*/  HADD2.F32 R28, -RZ, R23.H0_H0 ;  /* 0x20000017ff1c7230 */ /* 0x000fc40000004100 */
[----:B---3--:R-:W-:Y:S02]  /*d2b0*/  HADD2.F32 R0, -RZ, R5.H1_H1 ;  /* 0x30000005ff007230 */ /* 0x008fe40000004100 */
[----:B------:R-:W-:Y:S02]  /*d2c0*/  HADD2.F32 R21, -RZ, R4.H1_H1 ;  /* 0x30000004ff157230 */ /* 0x000fe40000004100 */
[----:B----4-:R-:W-:Y:S01]  /*d2d0*/  HADD2.F32 R23, -RZ, R7.H1_H1 ;  /* 0x30000007ff177230 */ /* 0x010fe20000004100 */
        /* <DEDUP_REMOVED lines=29> */
.L_x_4169:
[----:B------:R-:W-:Y:S05]  /*d4b0*/  BSYNC B0 ;  /* 0x0000000000007941 */ /* 0x000fea0003800000 */
.L_x_4168:
[----:B--2---:R2:W5:Y:S01]  /*d4c0*/  LDG.E.128 R28, [R14.64+0x180] ;  /* 0x000180060e1c7981 */ /* 0x004562000c1e1d00 */
[----:B------:R-:W-:Y:S01]  /*d4d0*/  IADD3 R0, R24, 0xc0, RZ ;  /* 0x000000c018007810 */ /* 0x000fe20007ffe0ff */
[----:B------:R-:W-:Y:S02]  /*d4e0*/  BSSY B0, `(.L_x_4170) ;  /* 0x000002a000007945 */ /* 0x000fe40003800000 */
[----:B-----5:R2:W-:Y:S01]  /*d4f0*/  STS.128 [R245+0x4000], R20 ;  /* 0x00400014f5007388 */ /* 0x0205e20000000c00 */
[----:B------:R-:W-:-:S13]  /*d500*/  ISETP.GE.AND P0, PT, R0, c[0x0][0x230], PT ;  /* 0x00008c0000007a0c */ /* 0x000fda0003f06270 */
[----:B------:R-:W-:Y:S05]  /*d510*/  @P0 BRA `(.L_x_4171) ;  /* 0x0000026000000947 */ /* 0x000fea0003800000 */
[----:B------:R-:W3:Y:S04]  /*d520*/  LDG.E.64 R4, [R8.64+0xc0] ;  /* 0x0000c00608047981 */ /* 0x000ee8000c1e1b00 */
[----:B------:R-:W4:Y:S01]  /*d530*/  LDG.E.64 R6, [R10.64+0xc0] ;  /* 0x0000c0060a067981 */ /* 0x000f22000c1e1b00 */
[----:B------:R-:W-:Y:S02]  /*d540*/  HADD2.F32 R27, -RZ, R29.H1_H1 ;  /* 0x3000001dff1b7230 */ /* 0x000fe40000004100 */
[----:B--2---:R-:W-:Y:S02]  /*d550*/  HADD2.F32 R22, -RZ, R31.H1_H1 ;  /* 0x3000001fff167230 */ /* 0x004fe40000004100 */
[----:B------:R-:W-:Y:S02]  /*d560*/  HADD2.F32 R26, -RZ, R29.H0_H0 ;  /* 0x2000001dff1a7230 */ /* 0x000fe40000004100 */
[----:B------:R-:W-:-:S02]  /*d570*/  HADD2.F32 R23, -RZ, R31.H0_H0 ;  /* 0x2000001fff177230 */ /* 0x000fc40000004100 */
[----:B-1-3--:R-:W-:Y:S02]  /*d580*/  HADD2.F32 R14, -RZ, R4.H1_H1 ;  /* 0x30000004ff0e7230 */ /* 0x00afe40000004100 */
[----:B------:R-:W-:Y:S02]  /*d590*/  HADD2.F32 R0, -RZ, R5.H1_H1 ;  /* 0x30000005ff007230 */ /* 0x000fe40000004100 */
[----:B----4-:R-:W-:Y:S01]  /*d5a0*/  HADD2.F32 R21, -RZ, R7.H1_H1 ;  /* 0x30000007ff157230 */ /* 0x010fe20000004100 */
[----:B------:R-:W-:Y:S01]  /*d5b0*/  FMUL.FTZ R15, R27, R14 ;  /* 0x0000000e1b0f7220 */ /* 0x000fe20000410000 */
[----:B------:R-:W-:Y:S01]  /*d5c0*/  HADD2.F32 R20, -RZ, R6.H1_H1 ;  /* 0x30000006ff147230 */ /* 0x000fe20000004100 */
[----:B------:R-:W-:Y:S01]  /*d5d0*/  FMUL.FTZ R2, R22, R0 ;  /* 0x0000000016027220 */ /* 0x000fe20000410000 */
        /* <DEDUP_REMOVED lines=15> */
[----:B------:R-:W-:Y:S01]  /*d6d0*/  FMUL.FTZ R20, R23, R4 ;  /* 0x0000000417147220 */ /* 0x000fe20000410000 */
[----:B------:R-:W-:Y:S01]  /*d6e0*/  F2FP.PACK_AB R31, R21, R2 ;  /* 0x00000002151f723e */ /* 0x000fe200000000ff */
[----:B------:R-:W-:-:S02]  /*d6f0*/  FMUL.FTZ R4, R30, R5 ;  /* 0x000000051e047220 */ /* 0x000fc40000410000 */
[C---:B------:R-:W-:Y:S02]  /*d700*/  FMUL.FTZ R5, R0.reuse, R5 ;  /* 0x0000000500057220 */ /* 0x040fe40000410000 */
[-C--:B------:R-:W-:Y:S02]  /*d710*/  FFMA.FTZ R7, R23, R6.reuse, -R7 ;  /* 0x0000000617077223 */ /* 0x080fe40000010807 */
[----:B------:R-:W-:Y:S02]  /*d720*/  FFMA.FTZ R20, R27, R6, R20 ;  /* 0x000000061b147223 */ /* 0x000fe40000010014 */
[-C--:B------:R-:W-:Y:S02]  /*d730*/  FFMA.FTZ R4, R0, R29.reuse, -R4 ;  /* 0x0000001d00047223 */ /* 0x080fe40000010804 */
[----:B------:R-:W-:Y:S01]  /*d740*/  FFMA.FTZ R5, R30, R29, R5 ;  /* 0x0000001d1e057223 */ /* 0x000fe20000010005 */
[----:B------:R-:W-:Y:S02]  /*d750*/  F2FP.PACK_AB R29, R14, R15 ;  /* 0x0000000f0e1d723e */ /* 0x000fe400000000ff */
[----:B------:R-:W-:-:S02]  /*d760*/  F2FP.PACK_AB R28, R20, R7 ;  /* 0x00000007141c723e */ /* 0x000fc400000000ff */
[----:B------:R-:W-:Y:S02]  /*d770*/  F2FP.PACK_AB R30, R5, R4 ;  /* 0x00000004051e723e */ /* 0x000fe400000000ff */
.L_x_4171:
[----:B------:R-:W-:Y:S05]  /*d780*/  BSYNC B0 ;  /* 0x0000000000007941 */ /* 0x000fea0003800000 */
.L_x_4170:
[----:B------:R3:W-:Y:S02]  /*d790*/  STS.128 [R245+0x6000], R28 ;  /* 0x0060001cf5007388 */ /* 0x0007e40000000c00 */
.L_x_4163:
[----:B------:R-:W-:Y:S05]  /*d7a0*/  BSYNC B1 ;  /* 0x0000000000017941 */ /* 0x000fea0003800000 */
.L_x_4162:
[----:B-12---:R-:W-:Y:S01]  /*d7b0*/  IADD3 R14, R140, 0x10, RZ ;  /* 0x000000108c0e7810 */ /* 0x006fe20007ffe0ff */
[----:B------:R-:W-:Y:S03]  /*d7c0*/  BSSY B1, `(.L_x_4172) ;  /* 0x00000bc000017945 */ /* 0x000fe60003800000 */
[----:B------:R-:W-:-:S04]  /*d7d0*/  ISETP.GE.AND P0, PT, R14, R3, PT ;  /* 0x000000030e00720c */ /* 0x000fc80003f06270 */
[----:B------:R-:W-:-:S13]  /*d7e0*/  ISETP.LT.OR P0, PT, R56, -0x87, P0 ;  /* 0xffffff793800780c */ /* 0x000fda0000701670 */
[----:B------:R-:W-:Y:S05]  /*d7f0*/  @P0 BRA `(.L_x_4173) ;  /* 0x00000b8000000947 */ /* 0x000fea0003800000 */
[----:B------:R1:W5:Y:S01]  /*d800*/  LDG.E.128 R20, [R18.64] ;  /* 0x0000000612147981 */ /* 0x000362000c1e1d00 */
[----:B------:R-:W-:Y:S01]  /*d810*/  ISETP.GE.AND P0, PT, R24, c[0x0][0x230], PT ;  /* 0x00008c0018007a0c */ /* 0x000fe20003f06270 */
[----:B------:R-:W-:-:S12]  /*d820*/  BSSY B0, `(.L_x_4174) ;  /* 0x000002a000007945 */ /* 0x000fd80003800000 */
[----:B------:R-:W-:Y:S05]  /*d830*/  @P0 BRA `(.L_x_4175) ;  /* 0x0000028000000947 */ /* 0x000fea0003800000 */
[----:B------:R-:W2:Y:S04]  /*d840*/  LDG.E.64 R4, [R8.64] ;  /* 0x0000000608047981 */ /* 0x000ea8000c1e1b00 */
[----:B------:R-:W4:Y:S01]  /*d850*/  LDG.E.64 R6, [R10.64] ;  /* 0x000000060a067981 */ /* 0x000f22000c1e1b00 */
[--C-:B-----5:R-:W-:Y:S01]  /*d860*/  HADD2.F32 R27, -RZ, R23.reuse.H0_H0 ;  /* 0x20000017ff1b7230 */ /* 0x120fe20000004100 */
[----:B---3--:R-:W-:Y:S01]  /*d870*/  MOV R28, R22 ;  /* 0x00000016001c7202 */ /* 0x008fe20000000f00 */
[----:B------:R-:W-:Y:S02]  /*d880*/  HADD2.F32 R23, -RZ, R23.H1_H1 ;  /* 0x30000017ff177230 */ /* 0x000fe40000004100 */
[--C-:B------:R-:W-:Y:S02]  /*d890*/  HADD2.F32 R30, -RZ, R21.reuse.H0_H0 ;  /* 0x20000015ff1e7230 */ /* 0x100fe40000004100 */
[----:B------:R-:W-:-:S02]  /*d8a0*/  HADD2.F32 R29, -RZ, R21.H1_H1 ;  /* 0x30000015ff1d7230 */ /* 0x000fc40000004100 */
[----:B--2---:R-:W-:Y:S02]  /*d8b0*/  HADD2.F32 R0, -RZ, R5.H1_H1 ;  /* 0x30000005ff007230 */ /* 0x004fe40000004100 */
[----:B------:R-:W-:Y:S02]  /*d8c0*/  HADD2.F32 R22, -RZ, R4.H1_H1 ;  /* 0x30000004ff167230 */ /* 0x000fe40000004100 */
[----:B----4-:R-:W-:Y:S01]  /*d8d0*/  HADD2.F32 R2, -RZ, R7.H1_H1 ;  /* 0x30000007ff027230 */ /* 0x010fe20000004100 */
[C---:B------:R-:W-:Y:S01]  /*d8e0*/  FMUL.FTZ R21, R0.reuse, R23 ;  /* 0x0000001700157220 */ /* 0x040fe20000410000 */
[----:B------:R-:W-:Y:S01]  /*d8f0*/  HADD2.F32 R15, -RZ, R6.H1_H1 ;  /* 0x30000006ff0f7230 */ /* 0x000fe20000004100 */
[----:B------:R-:W-:Y:S01]  /*d900*/  FMUL.FTZ R0, R0, R27 ;  /* 0x0000001b00007220 */ /* 0x000fe20000410000 */
[----:B------:R-:W-:Y:S01]  /*d910*/  HADD2.F32 R4, -RZ, R4.H0_H0 ;  /* 0x20000004ff047230 */ /* 0x000fe20000004100 */
[----:B------:R-:W-:Y:S01]  /*d920*/  FMUL.FTZ R26, R22, R29 ;  /* 0x0000001d161a7220 */ /* 0x000fe20000410000 */
[----:B------:R-:W-:Y:S01]  /*d930*/  HADD2.F32 R5, -RZ, R5.H0_H0 ;  /* 0x20000005ff057230 */ /* 0x000fe20000004100 */
[C---:B------:R-:W-:Y:S01]  /*d940*/  FFMA.FTZ R21, R2.reuse, R27, -R21 ;  /* 0x0000001b02157223 */ /* 0x040fe20000010815 */
[--C-:B------:R-:W-:Y:S01]  /*d950*/  HADD2.F32 R27, -RZ, R20.reuse.H1_H1 ;  /* 0x30000014ff1b7230 */ /* 0x100fe20000004100 */
[----:B------:R-:W-:Y:S01]  /*d960*/  FFMA.FTZ R0, R2, R23, R0 ;  /* 0x0000001702007223 */ /* 0x000fe20000010000 */
[----:B------:R-:W-:Y:S01]  /*d970*/  HADD2.F32 R23, -RZ, R20.H0_H0 ;  /* 0x20000014ff177230 */ /* 0x000fe20000004100 */
[-C--:B------:R-:W-:Y:S01]  /*d980*/  FMUL.FTZ R22, R22, R30.reuse ;  /* 0x0000001e16167220 */ /* 0x080fe20000410000 */
[--C-:B------:R-:W-:Y:S01]  /*d990*/  HADD2.F32 R2, -RZ, R28.reuse.H0_H0 ;  /* 0x2000001cff027230 */ /* 0x100fe20000004100 */
[C---:B------:R-:W-:Y:S01]  /*d9a0*/  FFMA.FTZ R26, R15.reuse, R30, -R26 ;  /* 0x0000001e0f1a7223 */ /* 0x040fe2000001081a */
[----:B------:R-:W-:Y:S01]  /*d9b0*/  HADD2.F32 R28, -RZ, R28.H1_H1 ;  /* 0x3000001cff1c7230 */ /* 0x000fe20000004100 */
[----:B------:R-:W-:Y:S01]  /*d9c0*/  FFMA.FTZ R15, R15, R29, R22 ;  /* 0x0000001d0f0f7223 */ /* 0x000fe20000010016 */
[----:B------:R-:W-:Y:S01]  /*d9d0*/  HADD2.F32 R6, -RZ, R6.H0_H0 ;  /* 0x20000006ff067230 */ /* 0x000fe20000004100 */
[C---:B------:R-:W-:Y:S01]  /*d9e0*/  FMUL.FTZ R20, R4.reuse, R27 ;  /* 0x0000001b04147220 */ /* 0x040fe20000410000 */
[----:B------:R-:W-:Y:S01]  /*d9f0*/  HADD2.F32 R7, -RZ, R7.H0_H0 ;  /* 0x20000007ff077230 */ /* 0x000fe20000004100 */
[----:B------:R-:W-:Y:S01]  /*da00*/  FMUL.FTZ R22, R4, R23 ;  /* 0x0000001704167220 */ /* 0x000fe20000410000 */
[----:B------:R-:W-:Y:S01]  /*da10*/  F2FP.PACK_AB R15, R15, R26 ;  /* 0x0000001a0f0f723e */ /* 0x000fe200000000ff */
[----:B------:R-:W-:-:S02]  /*da20*/  FMUL.FTZ R4, R5, R28 ;  /* 0x0000001c05047220 */ /* 0x000fc40000410000 */
[-C--:B------:R-:W-:Y:S02]  /*da30*/  FMUL.FTZ R5, R5, R2.reuse ;  /* 0x0000000205057220 */ /* 0x080fe40000410000 */
[----:B------:R-:W-:Y:S01]  /*da40*/  FFMA.FTZ R20, R6, R23, -R20 ;  /* 0x0000001706147223 */ /* 0x000fe20000010814 */
[----:B------:R-:W-:Y:S01]  /*da50*/  F2FP.PACK_AB R23, R0, R21 ;  /* 0x000000150017723e */ /* 0x000fe200000000ff */
[----:B------:R-:W-:Y:S01]  /*da60*/  FFMA.FTZ R27, R6, R27, R22 ;  /* 0x0000001b061b7223 */ /* 0x000fe20000010016 */
[----:B------:R-:W-:Y:S01]  /*da70*/  MOV R21, R15 ;  /* 0x0000000f00157202 */ /* 0x000fe20000000f00 */
[C---:B------:R-:W-:Y:S02]  /*da80*/  FFMA.FTZ R4, R7.reuse, R2, -R4 ;  /* 0x0000000207047223 */ /* 0x040fe40000010804 */
[----:B------:R-:W-:Y:S01]  /*da90*/  FFMA.FTZ R5, R7, R28, R5 ;  /* 0x0000001c07057223 */ /* 0x000fe20000010005 */
[----:B------:R-:W-:-:S04]  /*daa0*/  F2FP.PACK_AB R20, R27, R20 ;  /* 0x000000141b14723e */ /* 0x000fc800000000ff */
[----:B------:R-:W-:Y:S02]  /*dab0*/  F2FP.PACK_AB R22, R5, R4 ;  /* 0x000000040516723e */ /* 0x000fe400000000ff */
.L_x_4175:
[----:B------:R-:W-:Y:S05]  /*dac0*/  BSYNC B0 ;  /* 0x0000000000007941 */ /* 0x000fea0003800000 */
.L_x_4174:
[----:B---3--:R2:W5:Y:S01]  /*dad0*/  LDG.E.128 R28, [R18.64+0x80] ;  /* 0x00008006121c7981 */ /* 0x008562000c1e1d00 */
[----:B------:R-:W-:Y:S01]  /*dae0*/  IADD3 R0, R24, 0x40, RZ ;  /* 0x0000004018007810 */ /* 0x000fe20007ffe0ff */
[----:B------:R-:W-:Y:S02]  /*daf0*/  BSSY B0, `(.L_x_4176) ;  /* 0x000002b000007945 */ /* 0x000fe40003800000 */
[----:B-----5:R2:W-:Y:S01]  /*db00*/  STS.128 [R245+0x800], R20 ;  /* 0x00080014f5007388 */ /* 0x0205e20000000c00 */
[----:B------:R-:W-:-:S13]  /*db10*/  ISETP.GE.AND P0, PT, R0, c[0x0][0x230], PT ;  /* 0x00008c0000007a0c */ /* 0x000fda0003f06270 */
[----:B------:R-:W-:Y:S05]  /*db20*/  @P0 BRA `(.L_x_4177) ;  /* 0x0000027000000947 */ /* 0x000fea0003800000 */
[----:B------:R-:W3:Y:S04]  /*db30*/  LDG.E.64 R4, [R8.64+0x40] ;  /* 0x0000400608047981 */ /* 0x000ee8000c1e1b00 */
[----:B------:R-:W4:Y:S01]  /*db40*/  LDG.E.64 R6, [R10.64+0x40] ;  /* 0x000040060a067981 */ /* 0x000f22000c1e1b00 */
[----:B------:R-:W-:Y:S01]  /*db50*/  MOV R26, R29 ;  /* 0x0000001d001a7202 */ /* 0x000fe20000000f00 */
[--C-:B--2---:R-:W-:Y:S02]  /*db60*/  HADD2.F32 R23, -RZ, R31.reuse.H1_H1 ;  /* 0x3000001fff177230 */ /* 0x104fe40000004100 */
[----:B------:R-:W-:Y:S02]  /*db70*/  HADD2.F32 R27, -RZ, R31.H0_H0 ;  /* 0x2000001fff1b7230 */ /* 0x000fe40000004100 */
[----:B------:R-:W-:-:S02]  /*db80*/  HADD2.F32 R29, -RZ, R26.H0_H0 ;  /* 0x2000001aff1d7230 */ /* 0x000fc40000004100 */
[----:B------:R-:W-:Y:S02]  /*db90*/  HADD2.F32 R26, -RZ, R26.H1_H1 ;  /* 0x3000001aff1a7230 */ /* 0x000fe40000004100 */
[----:B---3--:R-:W-:Y:S02]  /*dba0*/  HADD2.F32 R0, -RZ, R5.H1_H1 ;  /* 0x30000005ff007230 */ /* 0x008fe40000004100 */
[----:B------:R-:W-:Y:S02]  /*dbb0*/  HADD2.F32 R20, -RZ, R4.H1_H1 ;  /* 0x30000004ff147230 */ /* 0x000fe40000004100 */
[----:B----4-:R-:W-:Y:S01]  /*dbc0*/  HADD2.F32 R2, -RZ, R7.H1_H1 ;  /* 0x30000007ff027230 */ /* 0x010fe20000004100 */
[C---:B------:R-:W-:Y:S01]  /*dbd0*/  FMUL.FTZ R21, R0.reuse, R23 ;  /* 0x0000001700157220 */ /* 0x040fe20000410000 */
[----:B------:R-:W-:Y:S01]  /*dbe0*/  HADD2.F32 R15, -RZ, R6.H1_H1 ;  /* 0x30000006ff0f7230 */ /* 0x000fe20000004100 */
[-C--:B------:R-:W-:Y:S01]  /*dbf0*/  FMUL.FTZ R0, R0, R27.reuse ;  /* 0x0000001b00007220 */ /* 0x080fe20000410000 */
[----:B------:R-:W-:Y:S01]  /*dc00*/  HADD2.F32 R4, -RZ, R4.H0_H0 ;  /* 0x20000004ff047230 */ /* 0x000fe20000004100 */
[-C--:B------:R-:W-:Y:S01]  /*dc10*/  FMUL.FTZ R22, R20, R26.reuse ;  /* 0x0000001a14167220 */ /* 0x080fe20000410000 */
        /* <DEDUP_REMOVED lines=24> */
.L_x_4177:
[----:B------:R-:W-:Y:S05]  /*dda0*/  BSYNC B0 ;  /* 0x0000000000007941 */ /* 0x000fea0003800000 */
.L_x_4176:
        /* <DEDUP_REMOVED lines=8> */
[--C-:B-----5:R-:W-:Y:S01]  /*de30*/  HADD2.F32 R27, -RZ, R23.reuse.H0_H0 ;  /* 0x20000017ff1b7230 */ /* 0x120fe20000004100 */
[----:B--2---:R-:W-:Y:S01]  /*de40*/  MOV R28, R22 ;  /* 0x00000016001c7202 */ /* 0x004fe20000000f00 */
[----:B------:R-:W-:Y:S02]  /*de50*/  HADD2.F32 R23, -RZ, R23.H1_H1 ;  /* 0x30000017ff177230 */ /* 0x000fe40000004100 */
[--C-:B------:R-:W-:Y:S02]  /*de60*/  HADD2.F32 R30, -RZ, R21.reuse.H0_H0 ;  /* 0x20000015ff1e7230 */ /* 0x100fe40000004100 */
[----:B------:R-:W-:-:S02]  /*de70*/  HADD2.F32 R29, -RZ, R21.H1_H1 ;  /* 0x30000015ff1d7230 */ /* 0x000fc40000004100 */
[----:B---3--:R-:W-:Y:S02]  /*de80*/  HADD2.F32 R0, -RZ, R5.H1_H1 ;  /* 0x30000005ff007230 */ /* 0x008fe40000004100 */
        /* <DEDUP_REMOVED lines=32> */
.L_x_4179:
[----:B------:R-:W-:Y:S05]  /*e090*/  BSYNC B0 ;  /* 0x0000000000007941 */ /* 0x000fea0003800000 */
.L_x_4178:
        /* <DEDUP_REMOVED lines=8> */
[--C-:B------:R-:W-:Y:S02]  /*e120*/  HADD2.F32 R26, -RZ, R29.reuse.H0_H0 ;  /* 0x2000001dff1a7230 */ /* 0x100fe40000004100 */
[----:B--2---:R-:W-:Y:S02]  /*e130*/  HADD2.F32 R22, -RZ, R29.H1_H1 ;  /* 0x3000001dff167230 */ /* 0x004fe40000004100 */
[--C-:B------:R-:W-:Y:S02]  /*e140*/  HADD2.F32 R21, -RZ, R31.reuse.H1_H1 ;  /* 0x3000001fff157230 */ /* 0x100fe40000004100 */
[----:B------:R-:W-:-:S02]  /*e150*/  HADD2.F32 R23, -RZ, R31.H0_H0 ;  /* 0x2000001fff177230 */ /* 0x000fc40000004100 */
[----:B-1-3--:R-:W-:Y:S02]  /*e160*/  HADD2.F32 R19, -RZ, R4.H1_H1 ;  /* 0x30000004ff137230 */ /* 0x00afe40000004100 */
[----:B------:R-:W-:Y:S02]  /*e170*/  HADD2.F32 R0, -RZ, R5.H1_H1 ;  /* 0x30000005ff007230 */ /* 0x000fe40000004100 */
[----:B----4-:R-:W-:Y:S01]  /*e180*/  HADD2.F32 R2, -RZ, R7.H1_H1 ;  /* 0x30000007ff027230 */ /* 0x010fe20000004100 */
[C---:B------:R-:W-:Y:S01]  /*e190*/  FMUL.FTZ R20, R19.reuse, R22 ;  /* 0x0000001613147220 */ /* 0x040fe20000410000 */
[----:B------:R-:W-:Y:S01]  /*e1a0*/  HADD2.F32 R15, -RZ, R6.H1_H1 ;  /* 0x30000006ff0f7230 */ /* 0x000fe20000004100 */
[-C--:B------:R-:W-:Y:S01]  /*e1b0*/  FMUL.FTZ R18, R19, R26.reuse ;  /* 0x0000001a13127220 */ /* 0x080fe20000410000 */
[----:B------:R-:W-:Y:S01]  /*e1c0*/  HADD2.F32 R4, -RZ, R4.H0_H0 ;  /* 0x20000004ff047230 */ /* 0x000fe20000004100 */
[C---:B------:R-:W-:Y:S01]  /*e1d0*/  FMUL.FTZ R19, R0.reuse, R21 ;  /* 0x0000001500137220 */ /* 0x040fe20000410000 */
[----:B------:R-:W-:Y:S01]  /*e1e0*/  HADD2.F32 R5, -RZ, R5.H0_H0 ;  /* 0x20000005ff057230 */ /* 0x000fe20000004100 */
[-C--:B------:R-:W-:Y:S01]  /*e1f0*/  FMUL.FTZ R0, R0, R23.reuse ;  /* 0x0000001700007220 */ /* 0x080fe20000410000 */
[----:B------:R-:W-:Y:S01]  /*e200*/  HADD2.F32 R6, -RZ, R6.H0_H0 ;  /* 0x20000006ff067230 */ /* 0x000fe20000004100 */
[C---:B------:R-:W-:Y:S01]  /*e210*/  FFMA.FTZ R19, R2.reuse, R23, -R19 ;  /* 0x0000001702137223 */ /* 0x040fe20000010813 */
[--C-:B------:R-:W-:Y:S01]  /*e220*/  HADD2.F32 R23, -RZ, R28.reuse.H1_H1 ;  /* 0x3000001cff177230 */ /* 0x100fe20000004100 */
[----:B------:R-:W-:Y:S01]  /*e230*/  FFMA.FTZ R0, R2, R21, R0 ;  /* 0x0000001502007223 */ /* 0x000fe20000010000 */
[----:B------:R-:W-:Y:S01]  /*e240*/  HADD2.F32 R21, -RZ, R28.H0_H0 ;  /* 0x2000001cff157230 */ /* 0x000fe20000004100 */
[C---:B------:R-:W-:Y:S01]  /*e250*/  FFMA.FTZ R20, R15.reuse, R26, -R20 ;  /* 0x0000001a0f147223 */ /* 0x040fe20000010814 */
[--C-:B------:R-:W-:Y:S01]  /*e260*/  HADD2.F32 R2, -RZ, R30.reuse.H0_H0 ;  /* 0x2000001eff027230 */ /* 0x100fe20000004100 */
[----:B------:R-:W-:Y:S01]  /*e270*/  FFMA.FTZ R15, R15, R22, R18 ;  /* 0x000000160f0f7223 */ /* 0x000fe20000010012 */
[----:B------:R-:W-:Y:S01]  /*e280*/  HADD2.F32 R30, -RZ, R30.H1_H1 ;  /* 0x3000001eff1e7230 */ /* 0x000fe20000004100 */
        /* <DEDUP_REMOVED lines=13> */
.L_x_4181:
[----:B------:R-:W-:Y:S05]  /*e360*/  BSYNC B0 ;  /* 0x0000000000007941 */ /* 0x000fea0003800000 */
.L_x_4180:
[----:B------:R3:W-:Y:S02]  /*e370*/  STS.128 [R245+0x6800], R28 ;  /* 0x0068001cf5007388 */ /* 0x0007e40000000c00 */
.L_x_4173:
[----:B------:R-:W-:Y:S05]  /*e380*/  BSYNC B1 ;  /* 0x0000000000017941 */ /* 0x000fea0003800000 */
.L_x_4172:
        /* <DEDUP_REMOVED lines=11> */
[----:B---3-5:R-:W-:Y:S02]  /*e440*/  MOV R28, R21 ;  /* 0x00000015001c7202 */ /* 0x028fe40000000f00 */
[----:B------:R-:W-:Y:S02]  /*e450*/  MOV R21, R23 ;  /* 0x0000001700157202 */ /* 0x000fe40000000f00 */
[----:B------:R-:W-:Y:S01]  /*e460*/  MOV R27, R22 ;  /* 0x00000016001b7202 */ /* 0x000fe20000000f00 */
[----:B------:R-:W-:-:S02]  /*e470*/  HADD2.F32 R29, -RZ, R28.H0_H0 ;  /* 0x2000001cff1d7230 */ /* 0x000fc40000004100 */
[--C-:B------:R-:W-:Y:S02]  /*e480*/  HADD2.F32 R23, -RZ, R21.reuse.H0_H0 ;  /* 0x20000015ff177230 */ /* 0x100fe40000004100 */
[----:B------:R-:W-:Y:S02]  /*e490*/  HADD2.F32 R21, -RZ, R21.H1_H1 ;  /* 0x30000015ff157230 */ /* 0x000fe40000004100 */
[----:B------:R-:W-:Y:S02]  /*e4a0*/  HADD2.F32 R28, -RZ, R28.H1_H1 ;  /* 0x3000001cff1c7230 */ /* 0x000fe40000004100 */
[----:B--2---:R-:W-:Y:S02]  /*e4b0*/  HADD2.F32 R0, -RZ, R5.H1_H1 ;  /* 0x30000005ff007230 */ /* 0x004fe40000004100 */
        /* <DEDUP_REMOVED lines=13> */
[--C-:B------:R-:W-:Y:S01]  /*e590*/  HADD2.F32 R20, -RZ, R27.reuse.H1_H1 ;  /* 0x3000001bff147230 */ /* 0x100fe20000004100 */
[C---:B------:R-:W-:Y:S01]  /*e5a0*/  FFMA.FTZ R26, R15.reuse, R29, -R26 ;  /* 0x0000001d0f1a7223 */ /* 0x040fe2000001081a */
[----:B------:R-:W-:Y:S01]  /*e5b0*/  HADD2.F32 R2, -RZ, R27.H0_H0 ;  /* 0x2000001bff027230 */ /* 0x000fe20000004100 */
[----:B------:R-:W-:Y:S01]  /*e5c0*/  FFMA.FTZ R15, R15, R28, R22 ;  /* 0x0000001c0f0f7223 */ /* 0x000fe20000010016 */
[----:B------:R-:W-:Y:S01]  /*e5d0*/  HADD2.F32 R6, -RZ, R6.H0_H0 ;  /* 0x20000006ff067230 */ /* 0x000fe20000004100 */
[C---:B------:R-:W-:Y:S01]  /*e5e0*/  FMUL.FTZ R22, R4.reuse, R23 ;  /* 0x0000001704167220 */ /* 0x040fe20000410000 */
[----:B------:R-:W-:Y:S01]  /*e5f0*/  HADD2.F32 R7, -RZ, R7.H0_H0 ;  /* 0x20000007ff077230 */ /* 0x000fe20000004100 */
[----:B------:R-:W-:-:S02]  /*e600*/  FMUL.FTZ R27, R4, R21 ;  /* 0x00000015041b7220 */ /* 0x000fc40000410000 */
[C---:B------:R-:W-:Y:S02]  /*e610*/  FMUL.FTZ R4, R5.reuse, R20 ;  /* 0x0000001405047220 */ /* 0x040fe40000410000 */
[----:B------:R-:W-:Y:S02]  /*e620*/  FMUL.FTZ R5, R5, R2 ;  /* 0x0000000205057220 */ /* 0x000fe40000410000 */
[C---:B------:R-:W-:Y:S01]  /*e630*/  FFMA.FTZ R22, R6.reuse, R21, -R22 ;  /* 0x0000001506167223 */ /* 0x040fe20000010816 */
[----:B------:R-:W-:Y:S01]  /*e640*/  F2FP.PACK_AB R21, R15, R26 ;  /* 0x0000001a0f15723e */ /* 0x000fe200000000ff */
[----:B------:R-:W-:Y:S01]  /*e650*/  FFMA.FTZ R27, R6, R23, R27 ;  /* 0x00000017061b7223 */ /* 0x000fe2000001001b */
[----:B------:R-:W-:Y:S01]  /*e660*/  F2FP.PACK_AB R23, R0, R19 ;  /* 0x000000130017723e */ /* 0x000fe200000000ff */
[C---:B------:R-:W-:Y:S02]  /*e670*/  FFMA.FTZ R4, R7.reuse, R2, -R4 ;  /* 0x0000000207047223 */ /* 0x040fe40000010804 */
[----:B------:R-:W-:Y:S01]  /*e680*/  FFMA.FTZ R5, R7, R20, R5 ;  /* 0x0000001407057223 */ /* 0x000fe20000010005 */
[----:B------:R-:W-:-:S04]  /*e690*/  F2FP.PACK_AB R20, R27, R22 ;  /* 0x000000161b14723e */ /* 0x000fc800000000ff */
[----:B------:R-:W-:Y:S02]  /*e6a0*/  F2FP.PACK_AB R22, R5, R4 ;  /* 0x000000040516723e */ /* 0x000fe400000000ff */
.L_x_4185:
[----:B------:R-:W-:Y:S05]  /*e6b0*/  BSYNC B0 ;  /* 0x0000000000007941 */ /* 0x000fea0003800000 */
.L_x_4184:
        /* <DEDUP_REMOVED lines=8> */
[--C-:B--2---:R-:W-:Y:S02]  /*e740*/  HADD2.F32 R21, -RZ, R31.reuse.H1_H1 ;  /* 0x3000001fff157230 */ /* 0x104fe40000004100 */
[----:B------:R-:W-:Y:S02]  /*e750*/  HADD2.F32 R23, -RZ, R31.H0_H0 ;  /* 0x2000001fff177230 */ /* 0x000fe40000004100 */
[--C-:B------:R-:W-:Y:S02]  /*e760*/  HADD2.F32 R26, -RZ, R29.reuse.H1_H1 ;  /* 0x3000001dff1a7230 */ /* 0x100fe40000004100 */
[----:B------:R-:W-:-:S02]  /*e770*/  HADD2.F32 R27, -RZ, R29.H0_H0 ;  /* 0x2000001dff1b7230 */ /* 0x000fc40000004100 */
        /* <DEDUP_REMOVED lines=32> */
.L_x_4187:
[----:B------:R-:W-:Y:S05]  /*e980*/  BSYNC B0 ;  /* 0x0000000000007941 */ /* 0x000fea0003800000 */
.L_x_4186:
        /* <DEDUP_REMOVED lines=8> */
[----:B--2--5:R-:W-:Y:S02]  /*ea10*/  MOV R28, R21 ;  /* 0x00000015001c7202 */ /* 0x024fe40000000f00 */
[----:B------:R-:W-:Y:S02]  /*ea20*/  MOV R21, R23 ;  /* 0x0000001700157202 */ /* 0x000fe40000000f00 */
[----:B------:R-:W-:Y:S01]  /*ea30*/  MOV R27, R22 ;  /* 0x00000016001b7202 */ /* 0x000fe20000000f00 */
[----:B------:R-:W-:-:S02]  /*ea40*/  HADD2.F32 R29, -RZ, R28.H0_H0 ;  /* 0x2000001cff1d7230 */ /* 0x000fc40000004100 */
[--C-:B------:R-:W-:Y:S02]  /*ea50*/  HADD2.F32 R23, -RZ, R21.reuse.H0_H0 ;  /* 0x20000015ff177230 */ /* 0x100fe40000004100 */
[----:B------:R-:W-:Y:S02]  /*ea60*/  HADD2.F32 R21, -RZ, R21.H1_H1 ;  /* 0x30000015ff157230 */ /* 0x000fe40000004100 */
        /* <DEDUP_REMOVED lines=33> */
.L_x_4189:
[----:B------:R-:W-:Y:S05]  /*ec80*/  BSYNC B0 ;  /* 0x0000000000007941 */ /* 0x000fea0003800000 */
.L_x_4188:
        /* <DEDUP_REMOVED lines=8> */
[--C-:B------:R-:W-:Y:S02]  /*ed10*/  HADD2.F32 R19, -RZ, R31.reuse.H1_H1 ;  /* 0x3000001fff137230 */ /* 0x100fe40000004100 */
[----:B--2---:R-:W-:Y:S02]  /*ed20*/  HADD2.F32 R21, -RZ, R31.H0_H0 ;  /* 0x2000001fff157230 */ /* 0x004fe40000004100 */
[--C-:B------:R-:W-:Y:S02]  /*ed30*/  HADD2.F32 R22, -RZ, R29.reuse.H1_H1 ;  /* 0x3000001dff167230 */ /* 0x100fe40000004100 */
[----:B------:R-:W-:-:S02]  /*ed40*/  HADD2.F32 R23, -RZ, R29.H0_H0 ;  /* 0x2000001dff177230 */ /* 0x000fc40000004100 */
[----:B---3--:R-:W-:Y:S02]  /*ed50*/  HADD2.F32 R0, -RZ, R5.H1_H1 ;  /* 0x30000005ff007230 */ /* 0x008fe40000004100 */
[----:B-1----:R-:W-:Y:S02]  /*ed60*/  HADD2.F32 R16, -RZ, R4.H1_H1 ;  /* 0x30000004ff107230 */ /* 0x002fe40000004100 */
        /* <DEDUP_REMOVED lines=30> */
.L_x_4191:
[----:B------:R-:W-:Y:S05]  /*ef50*/  BSYNC B0 ;  /* 0x0000000000007941 */ /* 0x000fea0003800000 */
.L_x_4190:
[----:B------:R3:W-:Y:S02]  /*ef60*/  STS.128 [R245+0x7000], R28 ;  /* 0x0070001cf5007388 */ /* 0x0007e40000000c00 */
.L_x_4183:
[----:B------:R-:W-:Y:S05]  /*ef70*/  BSYNC B1 ;  /* 0x0000000000017941 */ /* 0x000fea0003800000 */
.L_x_4182:
[----:B-12---:R-:W-:-:S04]  /*ef80*/  IADD3 R16, R140, 0x30, RZ ;  /* 0x000000308c107810 */ /* 0x006fc80007ffe0ff */
        /* <DEDUP_REMOVED lines=9> */
[----:B-----5:R-:W-:Y:S02]  /*f020*/  MOV R0, R21 ;  /* 0x0000001500007202 */ /* 0x020fe40000000f00 */
[----:B------:R-:W-:Y:S02]  /*f030*/  MOV R17, R23 ;  /* 0x0000001700117202 */ /* 0x000fe40000000f00 */
[----:B------:R-:W-:Y:S01]  /*f040*/  MOV R21, R22 ;  /* 0x0000001600157202 */ /* 0x000fe20000000f00 */
[----:B------:R-:W-:-:S02]  /*f050*/  HADD2.F32 R27, -RZ, R0.H0_H0 ;  /* 0x20000000ff1b7230 */ /* 0x000fc40000004100 */
[----:B------:R-:W-:Y:S02]  /*f060*/  HADD2.F32 R23, -RZ, R0.H1_H1 ;  /* 0x30000000ff177230 */ /* 0x000fe40000004100 */
[--C-:B------:R-:W-:Y:S02]  /*f070*/  HADD2.F32 R19, -RZ, R17.reuse.H0_H0 ;  /* 0x20000011ff137230 */ /* 0x100fe40000004100 */
[----:B------:R-:W-:Y:S02]  /*f080*/  HADD2.F32 R17, -RZ, R17.H1_H1 ;  /* 0x30000011ff117230 */ /* 0x000fe40000004100 */
        /* <DEDUP_REMOVED lines=33> */
.L_x_4194:
[----:B------:R-:W-:Y:S05]  /*f2a0*/  BSYNC B0 ;  /* 0x0000000000007941 */ /* 0x000fea0003800000 */
.L_x_4193:
        /* <DEDUP_REMOVED lines=9> */
[----:B------:R-:W-:Y:S02]  /*f340*/  HADD2.F32 R19, -RZ, R31.H0_H0 ;  /* 0x2000001fff137230 */ /* 0x000fe40000004100 */
[--C-:B--2---:R-:W-:Y:S02]  /*f350*/  HADD2.F32 R21, -RZ, R29.reuse.H1_H1 ;  /* 0x3000001dff157230 */ /* 0x104fe40000004100 */
[----:B------:R-:W-:-:S02]  /*f360*/  HADD2.F32 R23, -RZ, R29.H0_H0 ;  /* 0x2000001dff177230 */ /* 0x000fc40000004100 */
        /* <DEDUP_REMOVED lines=32> */
.L_x_4196:
[----:B------:R-:W-:Y:S05]  /*f570*/  BSYNC B0 ;  /* 0x0000000000007941 */ /* 0x000fea0003800000 */
.L_x_4195:
        /* <DEDUP_REMOVED lines=8> */
[----:B-----5:R-:W-:Y:S02]  /*f600*/  MOV R0, R21 ;  /* 0x0000001500007202 */ /* 0x020fe40000000f00 */
[----:B------:R-:W-:Y:S02]  /*f610*/  MOV R17, R23 ;  /* 0x0000001700117202 */ /* 0x000fe40000000f00 */
[----:B------:R-:W-:Y:S01]  /*f620*/  MOV R21, R22 ;  /* 0x0000001600157202 */ /* 0x000fe20000000f00 */
[----:B------:R-:W-:-:S02]  /*f630*/  HADD2.F32 R27, -RZ, R0.H0_H0 ;  /* 0x20000000ff1b7230 */ /* 0x000fc40000004100 */
[----:B------:R-:W-:Y:S02]  /*f640*/  HADD2.F32 R23, -RZ, R0.H1_H1 ;  /* 0x30000000ff177230 */ /* 0x000fe40000004100 */
[--C-:B------:R-:W-:Y:S02]  /*f650*/  HADD2.F32 R19, -RZ, R17.reuse.H0_H0 ;  /* 0x20000011ff137230 */ /* 0x100fe40000004100 */
[----:B------:R-:W-:Y:S02]  /*f660*/  HADD2.F32 R17, -RZ, R17.H1_H1 ;  /* 0x30000011ff117230 */ /* 0x000fe40000004100 */
        /* <DEDUP_REMOVED lines=33> */
.L_x_4198:
[----:B------:R-:W-:Y:S05]  /*f880*/  BSYNC B0 ;  /* 0x0000000000007941 */ /* 0x000fea0003800000 */
.L_x_4197:
[----:B--2---:R2:W5:Y:S01]  /*f890*/  LDG.E.128 R28, [R12.64+0x180] ;  /* 0x000180060c1c7981 */ /* 0x004562000c1e1d00 */
[----:B------:R-:W-:Y:S01]  /*f8a0*/  IADD3 R24, R24, 0xc0, RZ ;  /* 0x000000c018187810 */ /* 0x000fe20007ffe0ff */
[----:B------:R-:W-:Y:S02]  /*f8b0*/  BSSY B0, `(.L_x_4199) ;  /* 0x000002a000007945 */ /* 0x000fe40003800000 */
[----:B-----5:R2:W-:Y:S01]  /*f8c0*/  STS.128 [R245+0x5800], R20 ;  /* 0x00580014f5007388 */ /* 0x0205e20000000c00 */
[----:B------:R-:W-:-:S13]  /*f8d0*/  ISETP.GE.AND P0, PT, R24, c[0x0][0x230], PT ;  /* 0x00008c0018007a0c */ /* 0x000fda0003f06270 */
[----:B------:R-:W-:Y:S05]  /*f8e0*/  @P0 BRA `(.L_x_4200) ;  /* 0x0000026000000947 */ /* 0x000fea0003800000 */
[----:B------:R-:W3:Y:S04]  /*f8f0*/  LDG.E.64 R2, [R8.64+0xc0] ;  /* 0x0000c00608027981 */ /* 0x000ee8000c1e1b00 */
[----:B------:R4:W5:Y:S01]  /*f900*/  LDG.E.64 R4, [R10.64+0xc0] ;  /* 0x0000c0060a047981 */ /* 0x000962000c1e1b00 */
[--C-:B-12---:R-:W-:Y:S02]  /*f910*/  HADD2.F32 R13, -RZ, R31.reuse.H1_H1 ;  /* 0x3000001fff0d7230 */ /* 0x106fe40000004100 */
[----:B------:R-:W-:Y:S02]  /*f920*/  HADD2.F32 R15, -RZ, R31.H0_H0 ;  /* 0x2000001fff0f7230 */ /* 0x000fe40000004100 */
[--C-:B------:R-:W-:Y:S02]  /*f930*/  HADD2.F32 R12, -RZ, R29.reuse.H1_H1 ;  /* 0x3000001dff0c7230 */ /* 0x100fe40000004100 */
[----:B------:R-:W-:-:S02]  /*f940*/  HADD2.F32 R17, -RZ, R29.H0_H0 ;  /* 0x2000001dff117230 */ /* 0x000fc40000004100 */
[----:B----4-:R-:W-:Y:S02]  /*f950*/  HADD2.F32 R11, -RZ, R28.H0_H0 ;  /* 0x2000001cff0b7230 */ /* 0x010fe40000004100 */
[----:B---3--:R-:W-:Y:S02]  /*f960*/  HADD2.F32 R0, -RZ, R3.H1_H1 ;  /* 0x30000003ff007230 */ /* 0x008fe40000004100 */
[----:B------:R-:W-:Y:S02]  /*f970*/  HADD2.F32 R19, -RZ, R2.H1_H1 ;  /* 0x30000002ff137230 */ /* 0x000fe40000004100 */
[----:B-----5:R-:W-:Y:S01]  /*f980*/  HADD2.F32 R6, -RZ, R5.H1_H1 ;  /* 0x30000005ff067230 */ /* 0x020fe20000004100 */
[C---:B------:R-:W-:Y:S01]  /*f990*/  FMUL.FTZ R9, R0.reuse, R13 ;  /* 0x0000000d00097220 */ /* 0x040fe20000410000 */
[----:B------:R-:W-:Y:S01]  /*f9a0*/  HADD2.F32 R7, -RZ, R4.H1_H1 ;  /* 0x30000004ff077230 */ /* 0x000fe20000004100 */
[-C--:B------:R-:W-:Y:S01]  /*f9b0*/  FMUL.FTZ R0, R0, R15.reuse ;  /* 0x0000000f00007220 */ /* 0x080fe20000410000 */
[----:B------:R-:W-:Y:S01]  /*f9c0*/  HADD2.F32 R2, -RZ, R2.H0_H0 ;  /* 0x20000002ff027230 */ /* 0x000fe20000004100 */
[CC--:B------:R-:W-:Y:S01]  /*f9d0*/  FMUL.FTZ R10, R19.reuse, R12.reuse ;  /* 0x0000000c130a7220 */ /* 0x0c0fe20000410000 */
[----:B------:R-:W-:Y:S01]  /*f9e0*/  HADD2.F32 R3, -RZ, R3.H0_H0 ;  /* 0x20000003ff037230 */ /* 0x000fe20000004100 */
[C---:B------:R-:W-:Y:S01]  /*f9f0*/  FFMA.FTZ R9, R6.reuse, R15, -R9 ;  /* 0x0000000f06097223 */ /* 0x040fe20000010809 */
[----:B------:R-:W-:Y:S01]  /*fa00*/  HADD2.F32 R4, -RZ, R4.H0_H0 ;  /* 0x20000004ff047230 */ /* 0x000fe20000004100 */
[----:B------:R-:W-:Y:S01]  /*fa10*/  FFMA.FTZ R0, R6, R13, R0 ;  /* 0x0000000d06007223 */ /* 0x000fe20000010000 */
[----:B------:R-:W-:Y:S01]  /*fa20*/  HADD2.F32 R13, -RZ, R28.H1_H1 ;  /* 0x3000001cff0d7230 */ /* 0x000fe20000004100 */
[-C--:B------:R-:W-:Y:S01]  /*fa30*/  FMUL.FTZ R8, R19, R17.reuse ;  /* 0x0000001113087220 */ /* 0x080fe20000410000 */
[--C-:B------:R-:W-:Y:S01]  /*fa40*/  HADD2.F32 R6, -RZ, R30.reuse.H0_H0 ;  /* 0x2000001eff067230 */ /* 0x100fe20000004100 */
[C---:B------:R-:W-:Y:S01]  /*fa50*/  FFMA.FTZ R10, R7.reuse, R17, -R10 ;  /* 0x00000011070a7223 */ /* 0x040fe2000001080a */
[----:B------:R-:W-:Y:S01]  /*fa60*/  HADD2.F32 R30, -RZ, R30.H1_H1 ;  /* 0x3000001eff1e7230 */ /* 0x000fe20000004100 */
[----:B------:R-:W-:Y:S01]  /*fa70*/  FFMA.FTZ R7, R7, R12, R8 ;  /* 0x0000000c07077223 */ /* 0x000fe20000010008 */
[----:B------:R-:W-:Y:S01]  /*fa80*/  HADD2.F32 R5, -RZ, R5.H0_H0 ;  /* 0x20000005ff057230 */ /* 0x000fe20000004100 */
[----:B------:R-:W-:Y:S01]  /*fa90*/  FMUL.FTZ R8, R2, R13 ;  /* 0x0000000d02087220 */ /* 0x000fe20000410000 */
        /* <DEDUP_REMOVED lines=11> */
.L_x_4200:
[----:B------:R-:W-:Y:S05]  /*fb50*/  BSYNC B0 ;  /* 0x0000000000007941 */ /* 0x000fea0003800000 */
.L_x_4199:
[----:B------:R3:W-:Y:S01]  /*fb60*/  STS.128 [R245+0x7800], R28 ;  /* 0x0078001cf5007388 */ /* 0x0007e20000000c00 */
[----:B------:R-:W-:Y:S05]  /*fb70*/  BRA `(.L_x_4192) ;  /* 0x00005bd000007947 */ /* 0x000fea0003800000 */
.L_x_4161:
[----:B------:R-:W-:Y:S01]  /*fb80*/  BSSY B1, `(.L_x_4201) ;  /* 0x0000162000017945 */ /* 0x000fe20003800000 */
[----:B------:R-:W-:Y:S05]  /*fb90*/  @!P1 BRA `(.L_x_4202) ;  /* 0x0000160000009947 */ /* 0x000fea0003800000 */
[----:B------:R1:W5:Y:S01]  /*fba0*/  LDG.E.128 R20, [R14.64] ;  /* 0x000000060e147981 */ /* 0x000362000c1e1d00 */
[----:B------:R-:W-:Y:S01]  /*fbb0*/  ISETP.GE.AND P0, PT, R24, c[0x0][0x230], PT ;  /* 0x00008c0018007a0c */ /* 0x000fe20003f06270 */
[----:B------:R-:W-:-:S12]  /*fbc0*/  BSSY B0, `(.L_x_4203) ;  /* 0x0000053000007945 */ /* 0x000fd80003800000 */
[----:B------:R-:W-:Y:S05]  /*fbd0*/  @P0 BRA `(.L_x_4204) ;  /* 0x0000051000000947 */ /* 0x000fea0003800000 */
[-C--:B------:R-:W-:Y:S02]  /*fbe0*/  ISETP.GE.AND P0, PT, R24, R127.reuse, PT ;  /* 0x0000007f1800720c */ /* 0x080fe40003f06270 */
[----:B------:R-:W-:Y:S02]  /*fbf0*/  MOV R7, RZ ;  /* 0x000000ff00077202 */ /* 0x000fe40000000f00 */
[----:B------:R-:W-:-:S09]  /*fc00*/  MOV R9, R127 ;  /* 0x0000007f00097202 */ /* 0x000fd20000000f00 */
[----:B------:R-:W-:-:S04]  /*fc10*/  @P0 SHF.R.S32.HI R4, RZ, 0x1, R128 ;  /* 0x00000001ff040819 */ /* 0x000fc80000011480 */
[C---:B------:R-:W-:Y:S02]  /*fc20*/  @P0 IADD3 R7, -R4.reuse, RZ, RZ ;  /* 0x000000ff04070210 */ /* 0x040fe40007ffe1ff */
[----:B------:R-:W-:Y:S02]  /*fc30*/  @P0 IADD3 R9, -R4, RZ, RZ ;  /* 0x000000ff04090210 */ /* 0x000fe40007ffe1ff */
[----:B------:R-:W-:Y:S02]  /*fc40*/  IADD3 R5, P1, R7, R0, RZ ;  /* 0x0000000007057210 */ /* 0x000fe40007f3e0ff */
[----:B------:R-:W-:Y:S01]  /*fc50*/  @P0 SHF.R.S32.HI R8, RZ, 0x1, R128 ;  /* 0x00000001ff080819 */ /* 0x000fe20000011480 */
[----:B------:R-:W-:Y:S01]  /*fc60*/  IMAD.WIDE R28, R9, 0x2, R14 ;  /* 0x00000002091c7825 */ /* 0x000fe200078e020e */
[----:B------:R-:W-:Y:S02]  /*fc70*/  LEA.HI.X.SX32 R4, R7, R2, 0x1, P1 ;  /* 0x0000000207047211 */ /* 0x000fe400008f0eff */
[----:B------:R-:W-:-:S02]  /*fc80*/  LEA R6, P1, R5, c[0x0][0x2b0], 0x1 ;  /* 0x0000ac0005067a11 */ /* 0x000fc400078208ff */
[----:B------:R-:W-:Y:S01]  /*fc90*/  MOV R9, RZ ;  /* 0x000000ff00097202 */ /* 0x000fe20000000f00 */
[----:B------:R-:W2:Y:S01]  /*fca0*/  LDG.E.128 R28, [R28.64] ;  /* 0x000000061c1c7981 */ /* 0x000ea2000c1e1d00 */
[----:B------:R-:W-:Y:S02]  /*fcb0*/  LEA.HI.X R7, R5, c[0x0][0x2b4], R4, 0x1, P1 ;  /* 0x0000ad0005077a11 */ /* 0x000fe400008f0c04 */
[----:B------:R-:W-:-:S04]  /*fcc0*/  @P0 IADD3 R9, -R8, RZ, RZ ;  /* 0x000000ff08090210 */ /* 0x000fc80007ffe1ff */
[----:B------:R-:W3:Y:S01]  /*fcd0*/  LDG.E.128 R4, [R6.64] ;  /* 0x0000000606047981 */ /* 0x000ee2000c1e1d00 */
[----:B------:R-:W-:-:S04]  /*fce0*/  IADD3 R8, P1, R9, R0, RZ ;  /* 0x0000000009087210 */ /* 0x000fc80007f3e0ff */
[----:B------:R-:W-:Y:S02]  /*fcf0*/  LEA.HI.X.SX32 R9, R9, R2, 0x1, P1 ;  /* 0x0000000209097211 */ /* 0x000fe400008f0eff */
[----:B------:R-:W-:-:S04]  /*fd00*/  LEA R10, P1, R8, c[0x0][0x2a8], 0x1 ;  /* 0x0000aa00080a7a11 */ /* 0x000fc800078208ff */
[----:B------:R-:W-:-:S06]  /*fd10*/  LEA.HI.X R11, R8, c[0x0][0x2ac], R9, 0x1, P1 ;  /* 0x0000ab00080b7a11 */ /* 0x000fcc00008f0c09 */
[----:B------:R-:W4:Y:S01]  /*fd20*/  LDG.E.128 R8, [R10.64] ;  /* 0x000000060a087981 */ /* 0x000f22000c1e1d00 */
[----:B--2---:R-:W-:Y:S02]  /*fd30*/  HADD2.F32 R36, -RZ, R29.H1_H1 ;  /* 0x3000001dff247230 */ /* 0x004fe40000004100 */
        /* <DEDUP_REMOVED lines=59> */
.L_x_4204:
[----:B------:R-:W-:Y:S05]  /*100f0*/  BSYNC B0 ;  /* 0x0000000000007941 */ /* 0x000fea0003800000 */
.L_x_4203:
[----:B------:R2:W5:Y:S01]  /*10100*/  LDG.E.128 R28, [R14.64+0x80] ;  /* 0x000080060e1c7981 */ /* 0x000562000c1e1d00 */
[----:B------:R-:W-:Y:S01]  /*10110*/  IADD3 R4, R24, 0x40, RZ ;  /* 0x0000004018047810 */ /* 0x000fe20007ffe0ff */
[----:B------:R-:W-:Y:S02]  /*10120*/  BSSY B0, `(.L_x_4205) ;  /* 0x0000056000007945 */ /* 0x000fe40003800000 */
[----:B-----5:R2:W-:Y:S01]  /*10130*/  STS.128 [R245], R20 ;  /* 0x00000014f5007388 */ /* 0x0205e20000000c00 */
[----:B------:R-:W-:-:S13]  /*10140*/  ISETP.GE.AND P0, PT, R4, c[0x0][0x230], PT ;  /* 0x00008c0004007a0c */ /* 0x000fda0003f06270 */
        /* <DEDUP_REMOVED lines=9> */
[----:B--2---:R-:W-:Y:S01]  /*101e0*/  IMAD.WIDE R20, R9, 0x2, R14 ;  /* 0x0000000209147825 */ /* 0x004fe200078e020e */
[----:B------:R-:W-:Y:S02]  /*101f0*/  LEA.HI.X.SX32 R4, R7, R2, 0x1, P1 ;  /* 0x0000000207047211 */ /* 0x000fe400008f0eff */
[----:B------:R-:W-:-:S02]  /*10200*/  LEA R6, P1, R5, c[0x0][0x2b0], 0x1 ;  /* 0x0000ac0005067a11 */ /* 0x000fc400078208ff */
[----:B------:R-:W-:Y:S01]  /*10210*/  MOV R9, RZ ;  /* 0x000000ff00097202 */ /* 0x000fe20000000f00 */
[----:B------:R-:W2:Y:S01]  /*10220*/  LDG.E.128 R20, [R20.64+0x80] ;  /* 0x0000800614147981 */ /* 0x000ea2000c1e1d00 */
[----:B------:R-:W-:Y:S02]  /*10230*/  LEA.HI.X R7, R5, c[0x0][0x2b4], R4, 0x1, P1 ;  /* 0x0000ad0005077a11 */ /* 0x000fe400008f0c04 */
[----:B------:R-:W-:-:S04]  /*10240*/  @P0 IADD3 R9, -R8, RZ, RZ ;  /* 0x000000ff08090210 */ /* 0x000fc80007ffe1ff */
[----:B------:R-:W3:Y:S01]  /*10250*/  LDG.E.128 R4, [R6.64+0x80] ;  /* 0x0000800606047981 */ /* 0x000ee2000c1e1d00 */
[----:B------:R-:W-:-:S04]  /*10260*/  IADD3 R8, P1, R9, R0, RZ ;  /* 0x0000000009087210 */ /* 0x000fc80007f3e0ff */
[----:B------:R-:W-:Y:S02]  /*10270*/  LEA.HI.X.SX32 R9, R9, R2, 0x1, P1 ;  /* 0x0000000209097211 */ /* 0x000fe400008f0eff */
[----:B------:R-:W-:-:S04]  /*10280*/  LEA R10, P1, R8, c[0x0][0x2a8], 0x1 ;  /* 0x0000aa00080a7a11 */ /* 0x000fc800078208ff */
[----:B------:R-:W-:-:S06]  /*10290*/  LEA.HI.X R11, R8, c[0x0][0x2ac], R9, 0x1, P1 ;  /* 0x0000ab00080b7a11 */ /* 0x000fcc00008f0c09 */
[----:B------:R-:W4:Y:S01]  /*102a0*/  LDG.E.128 R8, [R10.64+0x80] ;  /* 0x000080060a087981 */ /* 0x000f22000c1e1d00 */
[----:B--2---:R-:W-:Y:S01]  /*102b0*/  MOV R26, R23 ;  /* 0x00000017001a7202 */ /* 0x004fe20000000f00 */
[----:B------:R-:W-:Y:S02]  /*102c0*/  HADD2.F32 R34, -RZ, R20.H0_H0 ;  /* 0x20000014ff227230 */ /* 0x000fe40000004100 */
[--C-:B---3--:R-:W-:Y:S02]  /*102d0*/  HADD2.F32 R23, -RZ, R4.reuse.H0_H0 ;  /* 0x20000004ff177230 */ /* 0x108fe40000004100 */
[----:B------:R-:W-:Y:S02]  /*102e0*/  HADD2.F32 R27, -RZ, R4.H1_H1 ;  /* 0x30000004ff1b7230 */ /* 0x000fe40000004100 */
[--C-:B------:R-:W-:Y:S01]  /*102f0*/  HADD2.F32 R4, -RZ, R5.reuse.H0_H0 ;  /* 0x20000005ff047230 */ /* 0x100fe20000004100 */
[----:B------:R-:W-:Y:S01]  /*10300*/  @!P0 FADD.FTZ R23, -R23, -RZ ;  /* 0x800000ff17178221 */ /* 0x000fe20000010100 */
[----:B------:R-:W-:-:S02]  /*10310*/  HADD2.F32 R32, -RZ, R5.H1_H1 ;  /* 0x30000005ff207230 */ /* 0x000fc40000004100 */
[--C-:B------:R-:W-:Y:S02]  /*10320*/  HADD2.F32 R5, -RZ, R6.reuse.H0_H0 ;  /* 0x20000006ff057230 */ /* 0x100fe40000004100 */
[----:B------:R-:W-:Y:S02]  /*10330*/  HADD2.F32 R33, -RZ, R6.H1_H1 ;  /* 0x30000006ff217230 */ /* 0x000fe40000004100 */
[--C-:B------:R-:W-:Y:S02]  /*10340*/  HADD2.F32 R6, -RZ, R7.reuse.H0_H0 ;  /* 0x20000007ff067230 */ /* 0x100fe40000004100 */
[----:B------:R-:W-:Y:S01]  /*10350*/  HADD2.F32 R7, -RZ, R7.H1_H1 ;  /* 0x30000007ff077230 */ /* 0x000fe20000004100 */
[----:B------:R-:W-:Y:S01]  /*10360*/  @!P0 FADD.FTZ R4, -R4, -RZ ;  /* 0x800000ff04048221 */ /* 0x000fe20000010100 */
[--C-:B------:R-:W-:Y:S01]  /*10370*/  HADD2.F32 R35, -RZ, R21.reuse.H0_H0 ;  /* 0x20000015ff237230 */ /* 0x100fe20000004100 */
[----:B------:R-:W-:Y:S01]  /*10380*/  FMUL.FTZ R34, R34, R23 ;  /* 0x0000001722227220 */ /* 0x000fe20000410000 */
[----:B------:R-:W-:Y:S01]  /*10390*/  HADD2.F32 R23, -RZ, R26.H0_H0 ;  /* 0x2000001aff177230 */ /* 0x000fe20000004100 */
[----:B------:R-:W-:Y:S01]  /*103a0*/  @!P0 FADD.FTZ R27, -R27, -RZ ;  /* 0x800000ff1b1b8221 */ /* 0x000fe20000010100 */
[----:B------:R-:W-:Y:S01]  /*103b0*/  HADD2.F32 R20, -RZ, R20.H1_H1 ;  /* 0x30000014ff147230 */ /* 0x000fe20000004100 */
[----:B------:R-:W-:Y:S01]  /*103c0*/  @!P0 FADD.FTZ R7, -R7, -RZ ;  /* 0x800000ff07078221 */ /* 0x000fe20000010100 */
[----:B------:R-:W-:Y:S01]  /*103d0*/  HADD2.F32 R26, -RZ, R26.H1_H1 ;  /* 0x3000001aff1a7230 */ /* 0x000fe20000004100 */
[----:B------:R-:W-:Y:S01]  /*103e0*/  FMUL.FTZ R35, R35, R4 ;  /* 0x0000000423237220 */ /* 0x000fe20000410000 */
[--C-:B------:R-:W-:Y:S01]  /*103f0*/  HADD2.F32 R4, -RZ, R22.reuse.H0_H0 ;  /* 0x20000016ff047230 */ /* 0x100fe20000004100 */
[----:B------:R-:W-:Y:S01]  /*10400*/  @!P0 FADD.FTZ R5, -R5, -RZ ;  /* 0x800000ff05058221 */ /* 0x000fe20000010100 */
[----:B------:R-:W-:Y:S01]  /*10410*/  HADD2.F32 R21, -RZ, R21.H1_H1 ;  /* 0x30000015ff157230 */ /* 0x000fe20000004100 */
[----:B------:R-:W-:Y:S01]  /*10420*/  @!P0 FADD.FTZ R32, -R32, -RZ ;  /* 0x800000ff20208221 */ /* 0x000fe20000010100 */
[----:B------:R-:W-:Y:S01]  /*10430*/  HADD2.F32 R22, -RZ, R22.H1_H1 ;  /* 0x30000016ff167230 */ /* 0x000fe20000004100 */
[----:B------:R-:W-:Y:S01]  /*10440*/  FMUL.FTZ R20, R20, R27 ;  /* 0x0000001b14147220 */ /* 0x000fe20000410000 */
[----:B------:R-:W-:Y:S01]  /*10450*/  HADD2.F32 R27, -RZ, R28.H1_H1 ;  /* 0x3000001cff1b7230 */ /* 0x000fe20000004100 */
[----:B------:R-:W-:Y:S01]  /*10460*/  FMUL.FTZ R7, R26, R7 ;  /* 0x000000071a077220 */ /* 0x000fe20000410000 */
[----:B----4-:R-:W-:Y:S01]  /*10470*/  HADD2.F32 R26, -RZ, R8.H1_H1 ;  /* 0x30000008ff1a7230 */ /* 0x010fe20000004100 */
[----:B------:R-:W-:-:S02]  /*10480*/  @!P0 FADD.FTZ R6, -R6, -RZ ;  /* 0x800000ff06068221 */ /* 0x000fc40000010100 */
[----:B------:R-:W-:Y:S02]  /*10490*/  @!P0 FADD.FTZ R33, -R33, -RZ ;  /* 0x800000ff21218221 */ /* 0x000fe40000010100 */
        /* <DEDUP_REMOVED lines=30> */
.L_x_4206:
[----:B------:R-:W-:Y:S05]  /*10680*/  BSYNC B0 ;  /* 0x0000000000007941 */ /* 0x000fea0003800000 */
.L_x_4205:
[----:B--2---:R2:W5:Y:S01]  /*10690*/  LDG.E.128 R20, [R14.64+0x100] ;  /* 0x000100060e147981 */ /* 0x004562000c1e1d00 */
[----:B------:R-:W-:Y:S01]  /*106a0*/  IADD3 R4, R24, 0x80, RZ ;  /* 0x0000008018047810 */ /* 0x000fe20007ffe0ff */
[----:B------:R-:W-:Y:S02]  /*106b0*/  BSSY B0, `(.L_x_4207) ;  /* 0x0000055000007945 */ /* 0x000fe40003800000 */
[----:B------:R2:W-:Y:S01]  /*106c0*/  STS.128 [R245+0x2000], R28 ;  /* 0x0020001cf5007388 */ /* 0x0005e20000000c00 */
        /* <DEDUP_REMOVED lines=36> */
[----:B------:R-:W-:Y:S02]  /*10910*/  @!P0 FADD.FTZ R26, -R26, -RZ ;  /* 0x800000ff1a1a8221 */ /* 0x000fe40000010100 */
[----:B------:R-:W-:Y:S01]  /*10920*/  FMUL.FTZ R28, R28, R27 ;  /* 0x0000001b1c1c7220 */ /* 0x000fe20000410000 */
[--C-:B------:R-:W-:Y:S01]  /*10930*/  HADD2.F32 R27, -RZ, R31.reuse.H0_H0 ;  /* 0x2000001fff1b7230 */ /* 0x100fe20000004100 */
[----:B------:R-:W-:Y:S01]  /*10940*/  FMUL.FTZ R37, R37, R4 ;  /* 0x0000000425257220 */ /* 0x000fe20000410000 */
[----:B------:R-:W-:Y:S01]  /*10950*/  HADD2.F32 R4, -RZ, R31.H1_H1 ;  /* 0x3000001fff047230 */ /* 0x000fe20000004100 */
[----:B------:R-:W-:-:S02]  /*10960*/  @!P0 FADD.FTZ R6, -R6, -RZ ;  /* 0x800000ff06068221 */ /* 0x000fc40000010100 */
[----:B------:R-:W-:Y:S02]  /*10970*/  @!P0 FADD.FTZ R7, -R7, -RZ ;  /* 0x800000ff07078221 */ /* 0x000fe40000010100 */
[----:B------:R-:W-:Y:S01]  /*10980*/  FMUL.FTZ R35, R35, R26 ;  /* 0x0000001a23237220 */ /* 0x000fe20000410000 */
[--C-:B------:R-:W-:Y:S01]  /*10990*/  HADD2.F32 R26, -RZ, R30.reuse.H0_H0 ;  /* 0x2000001eff1a7230 */ /* 0x100fe20000004100 */
[----:B------:R-:W-:Y:S01]  /*109a0*/  @!P0 FADD.FTZ R33, -R33, -RZ ;  /* 0x800000ff21218221 */ /* 0x000fe20000010100 */
[----:B------:R-:W-:Y:S01]  /*109b0*/  HADD2.F32 R30, -RZ, R30.H1_H1 ;  /* 0x3000001eff1e7230 */ /* 0x000fe20000004100 */
[----:B------:R-:W-:Y:S01]  /*109c0*/  FMUL.FTZ R6, R27, R6 ;  /* 0x000000061b067220 */ /* 0x000fe20000410000 */
[--C-:B-----5:R-:W-:Y:S01]  /*109d0*/  HADD2.F32 R27, -RZ, R20.reuse.H1_H1 ;  /* 0x30000014ff1b7230 */ /* 0x120fe20000004100 */
[----:B------:R-:W-:Y:S01]  /*109e0*/  FMUL.FTZ R7, R4, R7 ;  /* 0x0000000704077220 */ /* 0x000fe20000410000 */
[----:B------:R-:W-:Y:S01]  /*109f0*/  HADD2.F32 R4, -RZ, R20.H0_H0 ;  /* 0x20000014ff047230 */ /* 0x000fe20000004100 */
[----:B------:R-:W-:Y:S01]  /*10a00*/  @!P0 FADD.FTZ R32, -R32, -RZ ;  /* 0x800000ff20208221 */ /* 0x000fe20000010100 */
[----:B------:R-:W-:Y:S01]  /*10a10*/  HADD2.F32 R29, -RZ, R29.H1_H1 ;  /* 0x3000001dff1d7230 */ /* 0x000fe20000004100 */
[----:B------:R-:W-:Y:S01]  /*10a20*/  @!P0 FADD.FTZ R5, -R5, -RZ ;  /* 0x800000ff05058221 */ /* 0x000fe20000010100 */
[--C-:B----4-:R-:W-:Y:S01]  /*10a30*/  HADD2.F32 R20, -RZ, R8.reuse.H0_H0 ;  /* 0x20000008ff147230 */ /* 0x110fe20000004100 */
[----:B------:R-:W-:Y:S01]  /*10a40*/  FMUL.FTZ R33, R30, R33 ;  /* 0x000000211e217220 */ /* 0x000fe20000410000 */
[----:B------:R-:W-:Y:S01]  /*10a50*/  HADD2.F32 R30, -RZ, R8.H1_H1 ;  /* 0x30000008ff1e7230 */ /* 0x000fe20000004100 */
[----:B------:R-:W-:Y:S01]  /*10a60*/  FMUL.FTZ R29, R29, R32 ;  /* 0x000000201d1d7220 */ /* 0x000fe20000410000 */
[--C-:B------:R-:W-:Y:S01]  /*10a70*/  HADD2.F32 R8, -RZ, R9.reuse.H0_H0 ;  /* 0x20000009ff087230 */ /* 0x100fe20000004100 */
[----:B------:R-:W-:Y:S01]  /*10a80*/  FMUL.FTZ R5, R26, R5 ;  /* 0x000000051a057220 */ /* 0x000fe20000410000 */
[----:B------:R-:W-:Y:S01]  /*10a90*/  HADD2.F32 R34, -RZ, R9.H1_H1 ;  /* 0x30000009ff227230 */ /* 0x000fe20000004100 */
        /* <DEDUP_REMOVED lines=22> */
.L_x_4208:
[----:B------:R-:W-:Y:S05]  /*10c00*/  BSYNC B0 ;  /* 0x0000000000007941 */ /* 0x000fea0003800000 */
.L_x_4207:
[----:B--2---:R2:W5:Y:S01]  /*10c10*/  LDG.E.128 R28, [R14.64+0x180] ;  /* 0x000180060e1c7981 */ /* 0x004562000c1e1d00 */
[----:B------:R-:W-:Y:S01]  /*10c20*/  IADD3 R4, R24, 0xc0, RZ ;  /* 0x000000c018047810 */ /* 0x000fe20007ffe0ff */
[----:B------:R-:W-:Y:S02]  /*10c30*/  BSSY B0, `(.L_x_4209) ;  /* 0x0000055000007945 */ /* 0x000fe40003800000 */
[----:B-----5:R2:W-:Y:S01]  /*10c40*/  STS.128 [R245+0x4000], R20 ;  /* 0x00400014f5007388 */ /* 0x0205e20000000c00 */
        /* <DEDUP_REMOVED lines=23> */
[----:B--2---:R-:W-:Y:S02]  /*10dc0*/  HADD2.F32 R33, -RZ, R20.H0_H0 ;  /* 0x20000014ff217230 */ /* 0x004fe40000004100 */
[----:B------:R-:W-:Y:S02]  /*10dd0*/  HADD2.F32 R35, -RZ, R21.H0_H0 ;  /* 0x20000015ff237230 */ /* 0x000fe40000004100 */
[--C-:B-1-3--:R-:W-:Y:S02]  /*10de0*/  HADD2.F32 R14, -RZ, R4.reuse.H0_H0 ;  /* 0x20000004ff0e7230 */ /* 0x10afe40000004100 */
        /* <DEDUP_REMOVED lines=9> */
[----:B------:R-:W-:Y:S01]  /*10e80*/  @!P0 FADD.FTZ R15, -R15, -RZ ;  /* 0x800000ff0f0f8221 */ /* 0x000fe20000010100 */
[----:B------:R-:W-:Y:S01]  /*10e90*/  HADD2.F32 R20, -RZ, R20.H1_H1 ;  /* 0x30000014ff147230 */ /* 0x000fe20000004100 */
[----:B------:R-:W-:Y:S01]  /*10ea0*/  FMUL.FTZ R33, R33, R14 ;  /* 0x0000000e21217220 */ /* 0x000fe20000410000 */
[--C-:B------:R-:W-:Y:S01]  /*10eb0*/  HADD2.F32 R14, -RZ, R22.reuse.H0_H0 ;  /* 0x20000016ff0e7230 */ /* 0x100fe20000004100 */
[----:B------:R-:W-:Y:S01]  /*10ec0*/  FMUL.FTZ R35, R35, R4 ;  /* 0x0000000423237220 */ /* 0x000fe20000410000 */
        /* <DEDUP_REMOVED lines=8> */
[----:B------:R-:W-:-:S02]  /*10f50*/  @!P0 FADD.FTZ R6, -R6, -RZ ;  /* 0x800000ff06068221 */ /* 0x000fc40000010100 */
[----:B------:R-:W-:Y:S01]  /*10f60*/  FMUL.FTZ R5, R14, R5 ;  /* 0x000000050e057220 */ /* 0x000fe20000410000 */
[----:B----4-:R-:W-:Y:S01]  /*10f70*/  HADD2.F32 R14, -RZ, R9.H0_H0 ;  /* 0x20000009ff0e7230 */ /* 0x010fe20000004100 */
[----:B------:R-:W-:Y:S01]  /*10f80*/  FMUL.FTZ R7, R4, R7 ;  /* 0x0000000704077220 */ /* 0x000fe20000410000 */
[--C-:B------:R-:W-:Y:S01]  /*10f90*/  HADD2.F32 R4, -RZ, R29.reuse.H0_H0 ;  /* 0x2000001dff047230 */ /* 0x100fe20000004100 */
        /* <DEDUP_REMOVED lines=30> */
.L_x_4210:
[----:B------:R-:W-:Y:S05]  /*11180*/  BSYNC B0 ;  /* 0x0000000000007941 */ /* 0x000fea0003800000 */
.L_x_4209:
[----:B------:R3:W-:Y:S02]  /*11190*/  STS.128 [R245+0x6000], R28 ;  /* 0x0060001cf5007388 */ /* 0x0007e40000000c00 */
.L_x_4202:
[----:B------:R-:W-:Y:S05]  /*111a0*/  BSYNC B1 ;  /* 0x0000000000017941 */ /* 0x000fea0003800000 */
.L_x_4201:
[----:B-12---:R-:W-:Y:S01]  /*111b0*/  IADD3 R14, R140, 0x10, RZ ;  /* 0x000000108c0e7810 */ /* 0x006fe20007ffe0ff */
[----:B------:R-:W-:Y:S03]  /*111c0*/  BSSY B1, `(.L_x_4211) ;  /* 0x0000163000017945 */ /* 0x000fe60003800000 */
[----:B------:R-:W-:-:S04]  /*111d0*/  ISETP.GE.AND P0, PT, R14, R3, PT ;  /* 0x000000030e00720c */ /* 0x000fc80003f06270 */
[----:B------:R-:W-:-:S13]  /*111e0*/  ISETP.LT.OR P0, PT, R56, -0x87, P0 ;  /* 0xffffff793800780c */ /* 0x000fda0000701670 */
[----:B------:R-:W-:Y:S05]  /*111f0*/  @P0 BRA `(.L_x_4212) ;  /* 0x000015f000000947 */ /* 0x000fea0003800000 */
[----:B---3--:R1:W5:Y:S01]  /*11200*/  LDG.E.128 R28, [R18.64] ;  /* 0x00000006121c7981 */ /* 0x008362000c1e1d00 */
        /* <DEDUP_REMOVED lines=24> */
[----:B--2---:R-:W-:Y:S02]  /*11390*/  HADD2.F32 R36, -RZ, R23.H0_H0 ;  /* 0x20000017ff247230 */ /* 0x004fe40000004100 */
[--C-:B---3--:R-:W-:Y:S02]  /*113a0*/  HADD2.F32 R15, -RZ, R5.reuse.H0_H0 ;  /* 0x20000005ff0f7230 */ /* 0x108fe40000004100 */
[----:B------:R-:W-:Y:S02]  /*113b0*/  HADD2.F32 R26, -RZ, R5.H1_H1 ;  /* 0x30000005ff1a7230 */ /* 0x000fe40000004100 */
[--C-:B------:R-:W-:Y:S02]  /*113c0*/  HADD2.F32 R5, -RZ, R7.reuse.H0_H0 ;  /* 0x20000007ff057230 */ /* 0x100fe40000004100 */
[----:B------:R-:W-:Y:S02]  /*113d0*/  HADD2.F32 R7, -RZ, R7.H1_H1 ;  /* 0x30000007ff077230 */ /* 0x000fe40000004100 */
[--C-:B------:R-:W-:Y:S01]  /*113e0*/  HADD2.F32 R27, -RZ, R4.reuse.H0_H0 ;  /* 0x20000004ff1b7230 */ /* 0x100fe20000004100 */
[----:B------:R-:W-:Y:S01]  /*113f0*/  @!P0 FADD.FTZ R5, -R5, -RZ ;  /* 0x800000ff05058221 */ /* 0x000fe20000010100 */
[----:B------:R-:W-:Y:S01]  /*11400*/  HADD2.F32 R32, -RZ, R4.H1_H1 ;  /* 0x30000004ff207230 */ /* 0x000fe20000004100 */
        /* <DEDUP_REMOVED lines=11> */
[----:B------:R-:W-:Y:S01]  /*114c0*/  HADD2.F32 R5, -RZ, R22.H1_H1 ;  /* 0x30000016ff057230 */ /* 0x000fe20000004100 */
[----:B------:R-:W-:-:S02]  /*114d0*/  @!P0 FADD.FTZ R4, -R4, -RZ ;  /* 0x800000ff04048221 */ /* 0x000fc40000010100 */
[----:B------:R-:W-:Y:S02]  /*114e0*/  @!P0 FADD.FTZ R6, -R6, -RZ ;  /* 0x800000ff06068221 */ /* 0x000fe40000010100 */
[----:B------:R-:W-:Y:S01]  /*114f0*/  FMUL.FTZ R21, R21, R26 ;  /* 0x0000001a15157220 */ /* 0x000fe20000410000 */
[--C-:B------:R-:W-:Y:S01]  /*11500*/  HADD2.F32 R26, -RZ, R20.reuse.H0_H0 ;  /* 0x20000014ff1a7230 */ /* 0x100fe20000004100 */
[----:B------:R-:W-:Y:S01]  /*11510*/  FMUL.FTZ R34, R34, R15 ;  /* 0x0000000f22227220 */ /* 0x000fe20000410000 */
[----:B------:R-:W-:Y:S01]  /*11520*/  HADD2.F32 R15, -RZ, R20.H1_H1 ;  /* 0x30000014ff0f7230 */ /* 0x000fe20000004100 */
[----:B------:R-:W-:Y:S01]  /*11530*/  FMUL.FTZ R4, R7, R4 ;  /* 0x0000000407047220 */ /* 0x000fe20000410000 */
[----:B----4-:R-:W-:Y:S01]  /*11540*/  HADD2.F32 R7, -RZ, R9.H0_H0 ;  /* 0x20000009ff077230 */ /* 0x010fe20000004100 */
[----:B------:R-:W-:Y:S01]  /*11550*/  FMUL.FTZ R6, R5, R6 ;  /* 0x0000000605067220 */ /* 0x000fe20000410000 */
[----:B-----5:R-:W-:Y:S01]  /*11560*/  HADD2.F32 R5, -RZ, R29.H0_H0 ;  /* 0x2000001dff057230 */ /* 0x020fe20000004100 */
[----:B------:R-:W-:-:S02]  /*11570*/  @!P0 FADD.FTZ R27, -R27, -RZ ;  /* 0x800000ff1b1b8221 */ /* 0x000fc40000010100 */
[----:B------:R-:W-:Y:S01]  /*11580*/  @!P0 FADD.FTZ R32, -R32, -RZ ;  /* 0x800000ff20208221 */ /* 0x000fe20000010100 */
[----:B------:R-:W-:Y:S01]  /*11590*/  HADD2.F32 R20, -RZ, R29.H1_H1 ;  /* 0x3000001dff147230 */ /* 0x000fe20000004100 */
[----:B------:R-:W-:Y:S01]  /*115a0*/  FMUL.FTZ R27, R26, R27 ;  /* 0x0000001b1a1b7220 */ /* 0x000fe20000410000 */
[----:B------:R-:W-:Y:S01]  /*115b0*/  HADD2.F32 R22, -RZ, R9.H1_H1 ;  /* 0x30000009ff167230 */ /* 0x000fe20000004100 */
[----:B------:R-:W-:Y:S01]  /*115c0*/  FMUL.FTZ R32, R15, R32 ;  /* 0x000000200f207220 */ /* 0x000fe20000410000 */
[--C-:B------:R-:W-:Y:S01]  /*115d0*/  HADD2.F32 R26, -RZ, R8.reuse.H0_H0 ;  /* 0x20000008ff1a7230 */ /* 0x100fe20000004100 */
[----:B------:R-:W-:Y:S01]  /*115e0*/  FFMA.FTZ R5, R5, R7, R34 ;  /* 0x0000000705057223 */ /* 0x000fe20000010022 */
[----:B------:R-:W-:Y:S02]  /*115f0*/  HADD2.F32 R29, -RZ, R8.H1_H1 ;  /* 0x30000008ff1d7230 */ /* 0x000fe40000004100 */
[----:B------:R-:W-:Y:S02]  /*11600*/  HADD2.F32 R15, -RZ, R31.H0_H0 ;  /* 0x2000001fff0f7230 */ /* 0x000fe40000004100 */
        /* <DEDUP_REMOVED lines=20> */
.L_x_4214:
[----:B------:R-:W-:Y:S05]  /*11750*/  BSYNC B0 ;  /* 0x0000000000007941 */ /* 0x000fea0003800000 */
.L_x_4213:
[----:B------:R2:W5:Y:S01]  /*11760*/  LDG.E.128 R20, [R18.64+0x80] ;  /* 0x0000800612147981 */ /* 0x000562000c1e1d00 */
        /* <DEDUP_REMOVED lines=53> */
[----:B------:R-:W-:Y:S01]  /*11ac0*/  HADD2.F32 R15, -RZ, R20.H0_H0 ;  /* 0x20000014ff0f7230 */ /* 0x000fe20000004100 */
[----:B------:R-:W-:Y:S01]  /*11ad0*/  FMUL.FTZ R7, R4, R7 ;  /* 0x0000000704077220 */ /* 0x000fe20000410000 */
        /* <DEDUP_REMOVED lines=9> */
[----:B------:R-:W-:Y:S02]  /*11b70*/  HADD2.F32 R27, -RZ, R8.H1_H1 ;  /* 0x30000008ff1b7230 */ /* 0x000fe40000004100 */
        /* <DEDUP_REMOVED lines=21> */
.L_x_4216:
[----:B------:R-:W-:Y:S05]  /*11cd0*/  BSYNC B0 ;  /* 0x0000000000007941 */ /* 0x000fea0003800000 */
.L_x_4215:
        /* <DEDUP_REMOVED lines=49> */
[--C-:B------:R-:W-:Y:S01]  /*11ff0*/  HADD2.F32 R26, -RZ, R22.reuse.H0_H0 ;  /* 0x20000016ff1a7230 */ /* 0x100fe20000004100 */
[----:B------:R-:W-:Y:S01]  /*12000*/  @!P0 FADD.FTZ R27, -R27, -RZ ;  /* 0x800000ff1b1b8221 */ /* 0x000fe20000010100 */
[----:B------:R-:W-:Y:S01]  /*12010*/  HADD2.F32 R21, -RZ, R22.H1_H1 ;  /* 0x30000016ff157230 */ /* 0x000fe20000004100 */
[----:B------:R-:W-:-:S02]  /*12020*/  @!P0 FADD.FTZ R5, -R5, -RZ ;  /* 0x800000ff05058221 */ /* 0x000fc40000010100 */
[----:B------:R-:W-:Y:S01]  /*12030*/  FMUL.FTZ R6, R15, R6 ;  /* 0x000000060f067220 */ /* 0x000fe20000410000 */
[----:B-----5:R-:W-:Y:S01]  /*12040*/  HADD2.F32 R15, -RZ, R28.H0_H0 ;  /* 0x2000001cff0f7230 */ /* 0x020fe20000004100 */
[----:B------:R-:W-:Y:S01]  /*12050*/  FMUL.FTZ R7, R4, R7 ;  /* 0x0000000704077220 */ /* 0x000fe20000410000 */
[----:B----4-:R-:W-:Y:S01]  /*12060*/  HADD2.F32 R4, -RZ, R8.H0_H0 ;  /* 0x20000008ff047230 */ /* 0x010fe20000004100 */
[----:B------:R-:W-:Y:S02]  /*12070*/  @!P0 FADD.FTZ R32, -R32, -RZ ;  /* 0x800000ff20208221 */ /* 0x000fe40000010100 */
[----:B------:R-:W-:Y:S01]  /*12080*/  FMUL.FTZ R20, R20, R27 ;  /* 0x0000001b14147220 */ /* 0x000fe20000410000 */
[--C-:B------:R-:W-:Y:S01]  /*12090*/  HADD2.F32 R27, -RZ, R10.reuse.H1_H1 ;  /* 0x3000000aff1b7230 */ /* 0x100fe20000004100 */
[----:B------:R-:W-:Y:S01]  /*120a0*/  FMUL.FTZ R5, R26, R5 ;  /* 0x000000051a057220 */ /* 0x000fe20000410000 */
[----:B------:R-:W-:Y:S01]  /*120b0*/  HADD2.F32 R26, -RZ, R10.H0_H0 ;  /* 0x2000000aff1a7230 */ /* 0x000fe20000004100 */
        /* <DEDUP_REMOVED lines=25> */
.L_x_4218:
[----:B------:R-:W-:Y:S05]  /*12250*/  BSYNC B0 ;  /* 0x0000000000007941 */ /* 0x000fea0003800000 */
.L_x_4217:
        /* <DEDUP_REMOVED lines=56> */
[----:B------:R-:W-:Y:S01]  /*125e0*/  HADD2.F32 R4, -RZ, R21.H0_H0 ;  /* 0x20000015ff047230 */ /* 0x000fe20000004100 */
[----:B------:R-:W-:-:S02]  /*125f0*/  @!P0 FADD.FTZ R5, -R5, -RZ ;  /* 0x800000ff05058221 */ /* 0x000fc40000010100 */
[----:B------:R-:W-:Y:S01]  /*12600*/  @!P0 FADD.FTZ R26, -R26, -RZ ;  /* 0x800000ff1a1a8221 */ /* 0x000fe20000010100 */
[--C-:B------:R-:W-:Y:S01]  /*12610*/  HADD2.F32 R29, -RZ, R11.reuse.H0_H0 ;  /* 0x2000000bff1d7230 */ /* 0x100fe20000004100 */
        /* <DEDUP_REMOVED lines=27> */
.L_x_4220:
[----:B------:R-:W-:Y:S05]  /*127d0*/  BSYNC B0 ;  /* 0x0000000000007941 */ /* 0x000fea0003800000 */
.L_x_4219:
[----:B------:R3:W-:Y:S02]  /*127e0*/  STS.128 [R245+0x6800], R20 ;  /* 0x00680014f5007388 */ /* 0x0007e40000000c00 */
.L_x_4212:
[----:B------:R-:W-:Y:S05]  /*127f0*/  BSYNC B1 ;  /* 0x0000000000017941 */ /* 0x000fea0003800000 */
.L_x_4211:
        /* <DEDUP_REMOVED lines=67> */
[----:B------:R-:W-:Y:S02]  /*12c30*/  HADD2.F32 R15, -RZ, R31.H0_H0 ;  /* 0x2000001fff0f7230 */ /* 0x000fe40000004100 */
[----:B------:R-:W-:-:S02]  /*12c40*/  HADD2.F32 R9, -RZ, R11.H0_H0 ;  /* 0x2000000bff097230 */ /* 0x000fc40000004100 */
[----:B------:R-:W-:Y:S02]  /*12c50*/  HADD2.F32 R21, -RZ, R8.H0_H0 ;  /* 0x20000008ff157230 */ /* 0x000fe40000004100 */
[----:B------:R-:W-:Y:S02]  /*12c60*/  HADD2.F32 R7, -RZ, R28.H0_H0 ;  /* 0x2000001cff077230 */ /* 0x000fe40000004100 */
[----:B------:R-:W-:Y:S01]  /*12c70*/  HADD2.F32 R10, -RZ, R30.H0_H0 ;  /* 0x2000001eff0a7230 */ /* 0x000fe20000004100 */
[----:B------:R-:W-:Y:S01]  /*12c80*/  FMUL.FTZ R27, R20, R27 ;  /* 0x0000001b141b7220 */ /* 0x000fe20000410000 */
[----:B------:R-:W-:Y:S02]  /*12c90*/  HADD2.F32 R29, -RZ, R29.H1_H1 ;  /* 0x3000001dff1d7230 */ /* 0x000fe40000004100 */
        /* <DEDUP_REMOVED lines=16> */
.L_x_4224:
[----:B------:R-:W-:Y:S05]  /*12da0*/  BSYNC B0 ;  /* 0x0000000000007941 */ /* 0x000fea0003800000 */
.L_x_4223:
        /* <DEDUP_REMOVED lines=46> */
[----:B------:R-:W-:-:S02]  /*13090*/  @!P0 FADD.FTZ R7, -R7, -RZ ;  /* 0x800000ff07078221 */ /* 0x000fc40000010100 */
[----:B------:R-:W-:Y:S01]  /*130a0*/  FMUL.FTZ R29, R29, R26 ;  /* 0x0000001a1d1d7220 */ /* 0x000fe20000410000 */
[----:B------:R-:W-:Y:S01]  /*130b0*/  HADD2.F32 R26, -RZ, R30.H0_H0 ;  /* 0x2000001eff1a7230 */ /* 0x000fe20000004100 */
[----:B------:R-:W-:Y:S01]  /*130c0*/  @!P0 FADD.FTZ R5, -R5, -RZ ;  /* 0x800000ff05058221 */ /* 0x000fe20000010100 */
[----:B------:R-:W-:Y:S01]  /*130d0*/  HADD2.F32 R28, -RZ, R28.H1_H1 ;  /* 0x3000001cff1c7230 */ /* 0x000fe20000004100 */
[----:B------:R-:W-:Y:S01]  /*130e0*/  FMUL.FTZ R6, R15, R6 ;  /* 0x000000060f067220 */ /* 0x000fe20000410000 */
[----:B------:R-:W-:Y:S01]  /*130f0*/  HADD2.F32 R30, -RZ, R30.H1_H1 ;  /* 0x3000001eff1e7230 */ /* 0x000fe20000004100 */
[----:B------:R-:W-:Y:S01]  /*13100*/  FMUL.FTZ R7, R4, R7 ;  /* 0x0000000704077220 */ /* 0x000fe20000410000 */
[----:B------:R-:W-:Y:S01]  /*13110*/  HADD2.F32 R15, -RZ, R20.H0_H0 ;  /* 0x20000014ff0f7230 */ /* 0x000fe20000004100 */
[----:B------:R-:W-:Y:S01]  /*13120*/  @!P0 FADD.FTZ R19, -R19, -RZ ;  /* 0x800000ff13138221 */ /* 0x000fe20000010100 */
[----:B----4-:R-:W-:Y:S01]  /*13130*/  HADD2.F32 R4, -RZ, R8.H0_H0 ;  /* 0x20000008ff047230 */ /* 0x010fe20000004100 */
[----:B------:R-:W-:-:S02]  /*13140*/  @!P0 FADD.FTZ R27, -R27, -RZ ;  /* 0x800000ff1b1b8221 */ /* 0x000fc40000010100 */
        /* <DEDUP_REMOVED lines=29> */
.L_x_4226:
[----:B------:R-:W-:Y:S05]  /*13320*/  BSYNC B0 ;  /* 0x0000000000007941 */ /* 0x000fea0003800000 */
.L_x_4225:
        /* <DEDUP_REMOVED lines=48> */
[----:B------:R-:W-:-:S02]  /*13630*/  @!P0 FADD.FTZ R19, -R19, -RZ ;  /* 0x800000ff13138221 */ /* 0x000fc40000010100 */
[----:B------:R-:W-:Y:S01]  /*13640*/  FMUL.FTZ R21, R21, R26 ;  /* 0x0000001a15157220 */ /* 0x000fe20000410000 */
[--C-:B------:R-:W-:Y:S01]  /*13650*/  HADD2.F32 R26, -RZ, R22.reuse.H0_H0 ;  /* 0x20000016ff1a7230 */ /* 0x100fe20000004100 */
[----:B------:R-:W-:Y:S01]  /*13660*/  FMUL.FTZ R6, R15, R6 ;  /* 0x000000060f067220 */ /* 0x000fe20000410000 */
[----:B------:R-:W-:Y:S01]  /*13670*/  HADD2.F32 R22, -RZ, R22.H1_H1 ;  /* 0x30000016ff167230 */ /* 0x000fe20000004100 */
[----:B------:R-:W-:Y:S01]  /*13680*/  FMUL.FTZ R7, R4, R7 ;  /* 0x0000000704077220 */ /* 0x000fe20000410000 */
[----:B-----5:R-:W-:Y:S01]  /*13690*/  HADD2.F32 R15, -RZ, R28.H0_H0 ;  /* 0x2000001cff0f7230 */ /* 0x020fe20000004100 */
[----:B------:R-:W-:Y:S01]  /*136a0*/  @!P0 FADD.FTZ R5, -R5, -RZ ;  /* 0x800000ff05058221 */ /* 0x000fe20000010100 */
[--C-:B----4-:R-:W-:Y:S01]  /*136b0*/  HADD2.F32 R4, -RZ, R8.reuse.H0_H0 ;  /* 0x20000008ff047230 */ /* 0x110fe20000004100 */
        /* <DEDUP_REMOVED lines=30> */
.L_x_4228:
[----:B------:R-:W-:Y:S05]  /*138a0*/  BSYNC B0 ;  /* 0x0000000000007941 */ /* 0x000fea0003800000 */
.L_x_4227:
        /* <DEDUP_REMOVED lines=56> */
[----:B----4-:R-:W-:Y:S01]  /*13c30*/  HADD2.F32 R15, -RZ, R9.H0_H0 ;  /* 0x20000009ff0f7230 */ /* 0x010fe20000004100 */
[----:B------:R-:W-:Y:S01]  /*13c40*/  @!P0 FADD.FTZ R5, -R5, -RZ ;  /* 0x800000ff05058221 */ /* 0x000fe20000010100 */
[--C-:B------:R-:W-:Y:S01]  /*13c50*/  HADD2.F32 R29, -RZ, R11.reuse.H0_H0 ;  /* 0x2000000bff1d7230 */ /* 0x100fe20000004100 */
[----:B------:R-:W-:Y:S01]  /*13c60*/  FMUL.FTZ R19, R30, R19 ;  /* 0x000000131e137220 */ /* 0x000fe20000410000 */
[----:B------:R-:W-:Y:S01]  /*13c70*/  HADD2.F32 R30, -RZ, R11.H1_H1 ;  /* 0x3000000bff1e7230 */ /* 0x000fe20000004100 */
[----:B------:R-:W-:Y:S01]  /*13c80*/  FMUL.FTZ R28, R28, R17 ;  /* 0x000000111c1c7220 */ /* 0x000fe20000410000 */
[----:B------:R-:W-:Y:S01]  /*13c90*/  HADD2.F32 R17, -RZ, R20.H0_H0 ;  /* 0x20000014ff117230 */ /* 0x000fe20000004100 */
[----:B------:R-:W-:Y:S01]  /*13ca0*/  FMUL.FTZ R5, R16, R5 ;  /* 0x0000000510057220 */ /* 0x000fe20000410000 */
[----:B------:R-:W-:Y:S01]  /*13cb0*/  HADD2.F32 R16, -RZ, R8.H0_H0 ;  /* 0x20000008ff107230 */ /* 0x000fe20000004100 */
[----:B------:R-:W-:Y:S01]  /*13cc0*/  FFMA.FTZ R4, R4, R15, R27 ;  /* 0x0000000f04047223 */ /* 0x000fe2000001001b */
        /* <DEDUP_REMOVED lines=21> */
.L_x_4230:
[----:B------:R-:W-:Y:S05]  /*13e20*/  BSYNC B0 ;  /* 0x0000000000007941 */ /* 0x000fea0003800000 */
.L_x_4229:
[----:B------:R3:W-:Y:S02]  /*13e30*/  STS.128 [R245+0x7000], R20 ;  /* 0x00700014f5007388 */ /* 0x0007e40000000c00 */
.L_x_4222:
[----:B------:R-:W-:Y:S05]  /*13e40*/  BSYNC B1 ;  /* 0x0000000000017941 */ /* 0x000fea0003800000 */
.L_x_4221:
[----:B-12---:R-:W-:-:S04]  /*13e50*/  IADD3 R16, R140, 0x30, RZ ;  /* 0x000000308c107810 */ /* 0x006fc80007ffe0ff */
        /* <DEDUP_REMOVED lines=13> */
[----:B------:R-:W-:-:S03]  /*13f30*/  IADD3 R4, P1, R5, R0, RZ ;  /* 0x0000000005047210 */ /* 0x000fc60007f3e0ff */
[----:B------:R-:W-:Y:S01]  /*13f40*/  IMAD.WIDE R20, R7, 0x2, R12 ;  /* 0x0000000207147825 */ /* 0x000fe200078e020c */
[----:B------:R-:W-:Y:S02]  /*13f50*/  LEA.HI.X.SX32 R5, R5, R2, 0x1, P1 ;  /* 0x0000000205057211 */ /* 0x000fe400008f0eff */
[C---:B------:R-:W-:Y:S02]  /*13f60*/  LEA R6, P1, R4.reuse, c[0x0][0x2b0], 0x1 ;  /* 0x0000ac0004067a11 */ /* 0x040fe400078208ff */
        /* <DEDUP_REMOVED lines=13> */
[----:B------:R-:W-:Y:S01]  /*14040*/  HADD2.F32 R5, -RZ, R7.H0_H0 ;  /* 0x20000007ff057230 */ /* 0x000fe20000004100 */
[----:B------:R-:W-:Y:S01]  /*14050*/  @!P0 FADD.FTZ R3, -R3, -RZ ;  /* 0x800000ff03038221 */ /* 0x000fe20000010100 */
[--C-:B------:R-:W-:Y:S02]  /*14060*/  HADD2.F32 R17, -RZ, R4.reuse.H0_H0 ;  /* 0x20000004ff117230 */ /* 0x100fe40000004100 */
[----:B------:R-:W-:Y:S01]  /*14070*/  HADD2.F32 R19, -RZ, R4.H1_H1 ;  /* 0x30000004ff137230 */ /* 0x000fe20000004100 */
[----:B------:R-:W-:Y:S01]  /*14080*/  @!P0 FADD.FTZ R5, -R5, -RZ ;  /* 0x800000ff05058221 */ /* 0x000fe20000010100 */
[----:B------:R-:W-:-:S02]  /*14090*/  HADD2.F32 R26, -RZ, R21.H0_H0 ;  /* 0x20000015ff1a7230 */ /* 0x000fc40000004100 */
[--C-:B------:R-:W-:Y:S02]  /*140a0*/  HADD2.F32 R4, -RZ, R6.reuse.H0_H0 ;  /* 0x20000006ff047230 */ /* 0x100fe40000004100 */
[----:B------:R-:W-:Y:S02]  /*140b0*/  HADD2.F32 R7, -RZ, R7.H1_H1 ;  /* 0x30000007ff077230 */ /* 0x000fe40000004100 */
        /* <DEDUP_REMOVED lines=8> */
[----:B------:R-:W-:Y:S01]  /*14140*/  HADD2.F32 R3, -RZ, R22.H1_H1 ;  /* 0x30000016ff037230 */ /* 0x000fe20000004100 */
[----:B------:R-:W-:-:S02]  /*14150*/  @!P0 FADD.FTZ R7, -R7, -RZ ;  /* 0x800000ff07078221 */ /* 0x000fc40000010100 */
[----:B------:R-:W-:Y:S01]  /*14160*/  @!P0 FADD.FTZ R6, -R6, -RZ ;  /* 0x800000ff06068221 */ /* 0x000fe20000010100 */
[--C-:B------:R-:W-:Y:S01]  /*14170*/  HADD2.F32 R38, -RZ, R20.reuse.H0_H0 ;  /* 0x20000014ff267230 */ /* 0x100fe20000004100 */
[----:B------:R-:W-:Y:S01]  /*14180*/  FMUL.FTZ R34, R34, R15 ;  /* 0x0000000f22227220 */ /* 0x000fe20000410000 */
[--C-:B----4-:R-:W-:Y:S01]  /*14190*/  HADD2.F32 R15, -RZ, R9.reuse.H1_H1 ;  /* 0x30000009ff0f7230 */ /* 0x110fe20000004100 */
[----:B------:R-:W-:Y:S01]  /*141a0*/  FMUL.FTZ R4, R5, R4 ;  /* 0x0000000405047220 */ /* 0x000fe20000410000 */
[----:B------:R-:W-:Y:S01]  /*141b0*/  HADD2.F32 R5, -RZ, R9.H0_H0 ;  /* 0x20000009ff057230 */ /* 0x000fe20000004100 */
[----:B------:R-:W-:Y:S01]  /*141c0*/  FMUL.FTZ R36, R36, R7 ;  /* 0x0000000724247220 */ /* 0x000fe20000410000 */
[----:B------:R-:W-:Y:S01]  /*141d0*/  HADD2.F32 R20, -RZ, R20.H1_H1 ;  /* 0x30000014ff147230 */ /* 0x000fe20000004100 */
[----:B------:R-:W-:Y:S01]  /*141e0*/  FMUL.FTZ R6, R3, R6 ;  /* 0x0000000603067220 */ /* 0x000fe20000410000 */
[----:B-----5:R-:W-:Y:S01]  /*141f0*/  HADD2.F32 R3, -RZ, R29.H0_H0 ;  /* 0x2000001dff037230 */ /* 0x020fe20000004100 */
[----:B------:R-:W-:Y:S01]  /*14200*/  @!P0 FADD.FTZ R19, -R19, -RZ ;  /* 0x800000ff13138221 */ /* 0x000fe20000010100 */
[----:B------:R-:W-:-:S02]  /*14210*/  HADD2.F32 R7, -RZ, R31.H0_H0 ;  /* 0x2000001fff077230 */ /* 0x000fc40000004100 */
[----:B------:R-:W-:Y:S01]  /*14220*/  HADD2.F32 R9, -RZ, R11.H0_H0 ;  /* 0x2000000bff097230 */ /* 0x000fe20000004100 */
[----:B------:R-:W-:Y:S02]  /*14230*/  @!P0 FADD.FTZ R17, -R17, -RZ ;  /* 0x800000ff11118221 */ /* 0x000fe40000010100 */
        /* <DEDUP_REMOVED lines=25> */
.L_x_4232:
[----:B------:R-:W-:Y:S05]  /*143d0*/  BSYNC B0 ;  /* 0x0000000000007941 */ /* 0x000fea0003800000 */
.L_x_4231:
        /* <DEDUP_REMOVED lines=13> */
[----:B--2---:R-:W-:Y:S01]  /*144b0*/  IMAD.WIDE R28, R7, 0x2, R12 ;  /* 0x00000002071c7825 */ /* 0x004fe200078e020c */
[----:B------:R-:W-:Y:S02]  /*144c0*/  LEA.HI.X.SX32 R5, R5, R2, 0x1, P1 ;  /* 0x0000000205057211 */ /* 0x000fe400008f0eff */
[C---:B------:R-:W-:Y:S02]  /*144d0*/  LEA R6, P1, R4.reuse, c[0x0][0x2b0], 0x1 ;  /* 0x0000ac0004067a11 */ /* 0x040fe400078208ff */
        /* <DEDUP_REMOVED lines=70> */
.L_x_4234:
[----:B------:R-:W-:Y:S05]  /*14940*/  BSYNC B0 ;  /* 0x0000000000007941 */ /* 0x000fea0003800000 */
.L_x_4233:
        /* <DEDUP_REMOVED lines=86> */
.L_x_4236:
[----:B------:R-:W-:Y:S05]  /*14eb0*/  BSYNC B0 ;  /* 0x0000000000007941 */ /* 0x000fea0003800000 */
.L_x_4235:
[----:B--2---:R2:W5:Y:S01]  /*14ec0*/  LDG.E.128 R20, [R12.64+0x180] ;  /* 0x000180060c147981 */ /* 0x004562000c1e1d00 */
[----:B------:R-:W-:Y:S01]  /*14ed0*/  IADD3 R24, R24, 0xc0, RZ ;  /* 0x000000c018187810 */ /* 0x000fe20007ffe0ff */
[----:B------:R-:W-:Y:S02]  /*14ee0*/  BSSY B0, `(.L_x_4237) ;  /* 0x0000056000007945 */ /* 0x000fe40003800000 */
[----:B-----5:R2:W-:Y:S01]  /*14ef0*/  STS.128 [R245+0x5800], R28 ;  /* 0x0058001cf5007388 */ /* 0x0205e20000000c00 */
[----:B------:R-:W-:-:S13]  /*14f00*/  ISETP.GE.AND P0, PT, R24, c[0x0][0x230], PT ;  /* 0x00008c0018007a0c */ /* 0x000fda0003f06270 */
[----:B------:R-:W-:Y:S05]  /*14f10*/  @P0 BRA `(.L_x_4238) ;  /* 0x0000052000000947 */ /* 0x000fea0003800000 */
[----:B------:R-:W-:Y:S02]  /*14f20*/  ISETP.GE.AND P0, PT, R24, R127, PT ;  /* 0x0000007f1800720c */ /* 0x000fe40003f06270 */
[----:B------:R-:W-:Y:S02]  /*14f30*/  MOV R3, RZ ;  /* 0x000000ff00037202 */ /* 0x000fe40000000f00 */
[----:B------:R-:W-:-:S04]  /*14f40*/  IADD3 R0, P1, R0, 0xc0, RZ ;  /* 0x000000c000007810 */ /* 0x000fc80007f3e0ff */
[----:B------:R-:W-:-:S05]  /*14f50*/  IADD3.X R2, RZ, R2, RZ, P1, !PT ;  /* 0x00000002ff027210 */ /* 0x000fca0000ffe4ff */
[----:B------:R-:W-:-:S04]  /*14f60*/  @P0 SHF.R.S32.HI R4, RZ, 0x1, R128 ;  /* 0x00000001ff040819 */ /* 0x000fc80000011480 */
[C---:B------:R-:W-:Y:S02]  /*14f70*/  @P0 IADD3 R3, -R4.reuse, RZ, RZ ;  /* 0x000000ff04030210 */ /* 0x040fe40007ffe1ff */
[----:B------:R-:W-:Y:S02]  /*14f80*/  @P0 IADD3 R127, -R4, RZ, RZ ;  /* 0x000000ff047f0210 */ /* 0x000fe40007ffe1ff */
[----:B------:R-:W-:Y:S02]  /*14f90*/  IADD3 R5, P1, R3, R0, RZ ;  /* 0x0000000003057210 */ /* 0x000fe40007f3e0ff */
[----:B------:R-:W-:Y:S01]  /*14fa0*/  @P0 SHF.R.S32.HI R128, RZ, 0x1, R128 ;  /* 0x00000001ff800819 */ /* 0x000fe20000011480 */
[----:B------:R-:W-:Y:S01]  /*14fb0*/  IMAD.WIDE R24, R127, 0x2, R12 ;  /* 0x000000027f187825 */ /* 0x000fe200078e020c */
[----:B------:R-:W-:Y:S02]  /*14fc0*/  LEA.HI.X.SX32 R4, R3, R2, 0x1, P1 ;  /* 0x0000000203047211 */ /* 0x000fe400008f0eff */
[----:B------:R-:W-:-:S03]  /*14fd0*/  LEA R6, P1, R5, c[0x0][0x2b0], 0x1 ;  /* 0x0000ac0005067a11 */ /* 0x000fc600078208ff */
[----:B------:R-:W3:Y:S01]  /*14fe0*/  LDG.E.128 R24, [R24.64+0x180] ;  /* 0x0001800618187981 */ /* 0x000ee2000c1e1d00 */
[----:B------:R-:W-:Y:S02]  /*14ff0*/  LEA.HI.X R7, R5, c[0x0][0x2b4], R4, 0x1, P1 ;  /* 0x0000ad0005077a11 */ /* 0x000fe400008f0c04 */
[----:B------:R-:W-:Y:S02]  /*15000*/  MOV R3, RZ ;  /* 0x000000ff00037202 */ /* 0x000fe40000000f00 */
[----:B------:R-:W-:Y:S02]  /*15010*/  @P0 IADD3 R3, -R128, RZ, RZ ;  /* 0x000000ff80030210 */ /* 0x000fe40007ffe1ff */
[----:B------:R-:W4:Y:S02]  /*15020*/  LDG.E.128 R4, [R6.64] ;  /* 0x0000000606047981 */ /* 0x000f24000c1e1d00 */
[----:B------:R-:W-:-:S04]  /*15030*/  IADD3 R0, P1, R3, R0, RZ ;  /* 0x0000000003007210 */ /* 0x000fc80007f3e0ff */
[----:B------:R-:W-:Y:S02]  /*15040*/  LEA.HI.X.SX32 R3, R3, R2, 0x1, P1 ;  /* 0x0000000203037211 */ /* 0x000fe400008f0eff */
[----:B------:R-:W-:-:S04]  /*15050*/  LEA R8, P1, R0, c[0x0][0x2a8], 0x1 ;  /* 0x0000aa0000087a11 */ /* 0x000fc800078208ff */
[----:B------:R-:W-:-:S06]  /*15060*/  LEA.HI.X R9, R0, c[0x0][0x2ac], R3, 0x1, P1 ;  /* 0x0000ab0000097a11 */ /* 0x000fcc00008f0c03 */
[----:B------:R-:W5:Y:S01]  /*15070*/  LDG.E.128 R8, [R8.64] ;  /* 0x0000000608087981 */ /* 0x000f62000c1e1d00 */
[--C-:B-123--:R-:W-:Y:S02]  /*15080*/  HADD2.F32 R13, -RZ, R25.reuse.H0_H0 ;  /* 0x20000019ff0d7230 */ /* 0x10efe40000004100 */
[----:B------:R-:W-:Y:S02]  /*15090*/  HADD2.F32 R28, -RZ, R25.H1_H1 ;  /* 0x30000019ff1c7230 */ /* 0x000fe40000004100 */
[--C-:B----4-:R-:W-:Y:S02]  /*150a0*/  HADD2.F32 R0, -RZ, R5.reuse.H0_H0 ;  /* 0x20000005ff007230 */ /* 0x110fe40000004100 */
[----:B------:R-:W-:Y:S02]  /*150b0*/  HADD2.F32 R5, -RZ, R5.H1_H1 ;  /* 0x30000005ff057230 */ /* 0x000fe40000004100 */
        /* <DEDUP_REMOVED lines=14> */
[----:B------:R-:W-:Y:S01]  /*151a0*/  FMUL.FTZ R15, R15, R2 ;  /* 0x000000020f0f7220 */ /* 0x000fe20000410000 */
[----:B------:R-:W-:Y:S01]  /*151b0*/  HADD2.F32 R2, -RZ, R26.H0_H0 ;  /* 0x2000001aff027230 */ /* 0x000fe20000004100 */
[----:B------:R-:W-:Y:S01]  /*151c0*/  @!P0 FADD.FTZ R4, -R4, -RZ ;  /* 0x800000ff04048221 */ /* 0x000fe20000010100 */
[----:B------:R-:W-:Y:S01]  /*151d0*/  HADD2.F32 R0, -RZ, R27.H1_H1 ;  /* 0x3000001bff007230 */ /* 0x000fe20000004100 */
[----:B------:R-:W-:-:S02]  /*151e0*/  @!P0 FADD.FTZ R3, -R3, -RZ ;  /* 0x800000ff03038221 */ /* 0x000fc40000010100 */
[----:B------:R-:W-:Y:S02]  /*151f0*/  @!P0 FADD.FTZ R6, -R6, -RZ ;  /* 0x800000ff06068221 */ /* 0x000fe40000010100 */
[----:B------:R-:W-:Y:S01]  /*15200*/  @!P0 FADD.FTZ R7, -R7, -RZ ;  /* 0x800000ff07078221 */ /* 0x000fe20000010100 */
[----:B------:R-:W-:Y:S01]  /*15210*/  HADD2.F32 R19, -RZ, R26.H1_H1 ;  /* 0x3000001aff137230 */ /* 0x000fe20000004100 */
[----:B------:R-:W-:Y:S01]  /*15220*/  FMUL.FTZ R17, R17, R4 ;  /* 0x0000000411117220 */ /* 0x000fe20000410000 */
[----:B------:R-:W-:Y:S01]  /*15230*/  HADD2.F32 R4, -RZ, R20.H0_H0 ;  /* 0x20000014ff047230 */ /* 0x000fe20000004100 */
[----:B------:R-:W-:Y:S01]  /*15240*/  FMUL.FTZ R3, R2, R3 ;  /* 0x0000000302037220 */ /* 0x000fe20000410000 */
[----:B-----5:R-:W-:Y:S01]  /*15250*/  HADD2.F32 R2, -RZ, R9.H0_H0 ;  /* 0x20000009ff027230 */ /* 0x020fe20000004100 */
[----:B------:R-:W-:Y:S01]  /*15260*/  FMUL.FTZ R6, R5, R6 ;  /* 0x0000000605067220 */ /* 0x000fe20000410000 */
[----:B------:R-:W-:Y:S01]  /*15270*/  HADD2.F32 R5, -RZ, R8.H0_H0 ;  /* 0x20000008ff057230 */ /* 0x000fe20000004100 */
[----:B------:R-:W-:Y:S01]  /*15280*/  FMUL.FTZ R7, R0, R7 ;  /* 0x0000000700077220 */ /* 0x000fe20000410000 */
[----:B------:R-:W-:Y:S01]  /*15290*/  HADD2.F32 R0, -RZ, R21.H0_H0 ;  /* 0x20000015ff007230 */ /* 0x000fe20000004100 */
[----:B------:R-:W-:Y:S01]  /*152a0*/  @!P0 FADD.FTZ R12, -R12, -RZ ;  /* 0x800000ff0c0c8221 */ /* 0x000fe20000010100 */
[--C-:B------:R-:W-:Y:S01]  /*152b0*/  HADD2.F32 R24, -RZ, R11.reuse.H1_H1 ;  /* 0x3000000bff187230 */ /* 0x100fe20000004100 */
[----:B------:R-:W-:Y:S01]  /*152c0*/  FFMA.FTZ R4, R4, R5, R15 ;  /* 0x0000000504047223 */ /* 0x000fe2000001000f */
[----:B------:R-:W-:Y:S01]  /*152d0*/  HADD2.F32 R5, -RZ, R22.H0_H0 ;  /* 0x20000016ff057230 */ /* 0x000fe20000004100 */
[----:B------:R-:W-:Y:S01]  /*152e0*/  FMUL.FTZ R12, R19, R12 ;  /* 0x0000000c130c7220 */ /* 0x000fe20000410000 */
[----:B------:R-:W-:Y:S01]  /*152f0*/  HADD2.F32 R19, -RZ, R11.H0_H0 ;  /* 0x2000000bff137230 */ /* 0x000fe20000004100 */
[----:B------:R-:W-:Y:S01]  /*15300*/  FFMA.FTZ R0, R0, R2, R13 ;  /* 0x0000000200007223 */ /* 0x000fe2000001000d */
[----:B------:R-:W-:-:S02]  /*15310*/  HADD2.F32 R2, -RZ, R23.H0_H0 ;  /* 0x20000017ff027230 */ /* 0x000fc40000004100 */
[----:B------:R-:W-:Y:S02]  /*15320*/  HADD2.F32 R21, -RZ, R21.H1_H1 ;  /* 0x30000015ff157230 */ /* 0x000fe40000004100 */
        /* <DEDUP_REMOVED lines=17> */
.L_x_4238:
[----:B------:R-:W-:Y:S05]  /*15440*/  BSYNC B0 ;  /* 0x0000000000007941 */ /* 0x000fea0003800000 */
.L_x_4237:
[----:B------:R3:W-:Y:S01]  /*15450*/  STS.128 [R245+0x7800], R20 ;  /* 0x00780014f5007388 */ /* 0x0007e20000000c00 */
[----:B------:R-:W-:Y:S05]  /*15460*/  BRA `(.L_x_4192) ;  /* 0x000002e000007947 */ /* 0x000fea0003800000 */
.L_x_4160:
[----:B------:R-:W-:Y:S01]  /*15470*/  IMAD.IADD R133, R238, 0x1, -R133 ;  /* 0x00000001ee857824 */ /* 0x000fe200078e0a85 */
[C---:B------:R-:W-:Y:S02]  /*15480*/  IADD3 R14, R140.reuse, 0x10, RZ ;  /* 0x000000108c0e7810 */ /* 0x040fe40007ffe0ff */
[----:B------:R-:W-:-:S02]  /*15490*/  IADD3 R18, R140, 0x20, RZ ;  /* 0x000000208c127810 */ /* 0x000fc40007ffe0ff */
[-C--:B------:R-:W-:Y:S02]  /*154a0*/  ISETP.GE.AND P5, PT, R14, R133.reuse, PT ;  /* 0x000000850e00720c */ /* 0x080fe40003fa6270 */
[CC--:B------:R-:W-:Y:S02]  /*154b0*/  ISETP.GE.AND P6, PT, R140.reuse, R133.reuse, PT ;  /* 0x000000858c00720c */ /* 0x0c0fe40003fc6270 */
[----:B------:R-:W-:Y:S02]  /*154c0*/  IADD3 R16, R140, 0x30, RZ ;  /* 0x000000308c107810 */ /* 0x000fe40007ffe0ff */
[-C--:B------:R-:W-:Y:S02]  /*154d0*/  ISETP.GE.AND P4, PT, R18, R133.reuse, PT ;  /* 0x000000851200720c */ /* 0x080fe40003f86270 */
[----:B------:R-:W-:-:S05]  /*154e0*/  ISETP.GE.AND P2, PT, R16, R133, PT ;  /* 0x000000851000720c */ /* 0x000fca0003f46270 */
[----:B------:R-:W-:Y:S02]  /*154f0*/  @!P5 IADD3 R9, P1, R9, R136, RZ ;  /* 0x000000880909d210 */ /* 0x000fe40007f3e0ff */
[----:B------:R-:W-:-:S03]  /*15500*/  @!P6 LEA R6, P0, R136, c[0x0][0x160], 0x1 ;  /* 0x000058008806ea11 */ /* 0x000fc600078008ff */
[--C-:B------:R-:W-:Y:S01]  /*15510*/  @!P5 IMAD.X R4, R5, 0x1, R139.reuse, P1 ;  /* 0x000000010504d824 */ /* 0x100fe200008e068b */
[--C-:B------:R-:W-:Y:S01]  /*15520*/  @!P6 LEA.HI.X R7, R136, c[0x0][0x164], R139.reuse, 0x1, P0 ;  /* 0x000059008807ea11 */ /* 0x100fe200000f0c8b */
[----:B------:R-:W-:Y:S01]  /*15530*/  @!P4 IMAD.MOV.U32 R138, RZ, RZ, c[0x0][0x194] ;  /* 0x00006500ff8ac624 */ /* 0x000fe200078e00ff */
[----:B------:R-:W-:Y:S01]  /*15540*/  @!P5 LEA R8, P1, R9, c[0x0][0x160], 0x1 ;  /* 0x000058000908da11 */ /* 0x000fe200078208ff */
[----:B------:R-:W-:Y:S01]  /*15550*/  @!P2 IMAD.MOV.U32 R10, RZ, RZ, R136 ;  /* 0x000000ffff0aa224 */ /* 0x000fe200078e0088 */
[----:B------:R-:W-:Y:S01]  /*15560*/  @!P4 LEA R0, P0, R3, R136, 0x5 ;  /* 0x000000880300c211 */ /* 0x000fe200078028ff */
[----:B------:R-:W-:Y:S01]  /*15570*/  @!P2 IMAD.MOV.U32 R11, RZ, RZ, R139 ;  /* 0x000000ffff0ba224 */ /* 0x000fe200078e008b */
[----:B------:R-:W-:Y:S01]  /*15580*/  @!P5 LEA.HI.X R9, R9, c[0x0][0x164], R4, 0x1, P1 ;  /* 0x000059000909da11 */ /* 0x000fe200008f0c04 */
[----:B------:R-:W-:Y:S01]  /*15590*/  @!P2 IMAD.MOV.U32 R2, RZ, RZ, c[0x0][0x194] ;  /* 0x00006500ff02a624 */ /* 0x000fe200078e00ff */
[----:B------:R-:W-:Y:S01]  /*155a0*/  @!P4 LEA R12, P1, R0, c[0x0][0x160], 0x1 ;  /* 0x00005800000cca11 */ /* 0x000fe200078208ff */
[C---:B------:R-:W-:Y:S01]  /*155b0*/  @!P2 IMAD.WIDE.U32 R10, R3.reuse, 0x30, R10 ;  /* 0x00000030030aa825 */ /* 0x040fe200078e000a */
[----:B------:R-:W-:Y:S01]  /*155c0*/  @!P4 LEA.HI.X R3, R3, R139, R138, 0x5, P0 ;  /* 0x0000008b0303c211 */ /* 0x000fe200000f2c8a */
[----:B------:R-:W-:Y:S01]  /*155d0*/  @!PT LDS RZ, [RZ] ;  /* 0x00000000fffff984 */ /* 0x000fe20000000800 */
[----:B------:R-:W-:Y:S01]  /*155e0*/  @!PT LDS RZ, [RZ] ;  /* 0x00000000fffff984 */ /* 0x000fe20000000800 */
[----:B------:R-:W-:Y:S01]  /*155f0*/  @!PT LDS RZ, [RZ] ;  /* 0x00000000fffff984 */ /* 0x000fe20000000800 */
[----:B------:R1:W-:Y:S02]  /*15600*/  @!P6 LDGSTS.E.BYPASS.LTC128B.128 [R245], [R6.64] ;  /* 0x0000000006f5efae */ /* 0x0003e4000b901d46 */
[----:B------:R-:W-:Y:S01]  /*15610*/  @!P2 IMAD R2, R2, 0x30, RZ ;  /* 0x000000300202a824 */ /* 0x000fe200078e02ff */
[----:B------:R-:W-:Y:S01]  /*15620*/  @!P4 LEA.HI.X R13, R0, c[0x0][0x164], R3, 0x1, P1 ;  /* 0x00005900000dca11 */ /* 0x000fe200008f0c03 */
[----:B------:R1:W-:Y:S02]  /*15630*/  @!P6 LDGSTS.E.BYPASS.LTC128B.128 [R245+0x2000], [R6.64+0x80] ;  /* 0x0200008006f5efae */ /* 0x0003e4000b901d46 */
[----:B------:R-:W-:Y:S01]  /*15640*/  @!P2 IMAD.IADD R5, R11, 0x1, R2 ;  /* 0x000000010b05a824 */ /* 0x000fe200078e0202 */
[C---:B------:R-:W-:Y:S01]  /*15650*/  @!P2 LEA R2, P0, R10.reuse, c[0x0][0x160], 0x1 ;  /* 0x000058000a02aa11 */ /* 0x040fe200078008ff */
[----:B------:R1:W-:Y:S03]  /*15660*/  @!P6 LDGSTS.E.BYPASS.LTC128B.128 [R245+0x4000], [R6.64+0x100] ;  /* 0x0400010006f5efae */ /* 0x0003e6000b901d46 */
[----:B------:R-:W-:Y:S01]  /*15670*/  @!P2 LEA.HI.X R3, R10, c[0x0][0x164], R5, 0x1, P0 ;  /* 0x000059000a03aa11 */ /* 0x000fe200000f0c05 */
[----:B------:R1:W-:Y:S04]  /*15680*/  @!P6 LDGSTS.E.BYPASS.LTC128B.128 [R245+0x6000], [R6.64+0x180] ;  /* 0x0600018006f5efae */ /* 0x0003e8000b901d46 */
[----:B------:R1:W-:Y:S04]  /*15690*/  @!P5 LDGSTS.E.BYPASS.LTC128B.128 [R245+0x800], [R8.64] ;  /* 0x0080000008f5dfae */ /* 0x0003e8000b901d46 */
[----:B------:R1:W-:Y:S04]  /*156a0*/  @!P5 LDGSTS.E.BYPASS.LTC128B.128 [R245+0x2800], [R8.64+0x80] ;  /* 0x0280008008f5dfae */ /* 0x0003e8000b901d46 */
[----:B------:R1:W-:Y:S04]  /*156b0*/  @!P5 LDGSTS.E.BYPASS.LTC128B.128 [R245+0x4800], [R8.64+0x100] ;  /* 0x0480010008f5dfae */ /* 0x0003e8000b901d46 */
        /* <DEDUP_REMOVED lines=8> */
[----:B------:R1:W-:Y:S02]  /*15740*/  @!P2 LDGSTS.E.BYPASS.LTC128B.128 [R245+0x7800], [R2.64+0x180] ;  /* 0x0780018002f5afae */ /* 0x0003e4000b901d46 */
.L_x_4192:
[----:B------:R-:W-:Y:S05]  /*15750*/  BSYNC B2 ;  /* 0x0000000000027941 */ /* 0x000fea0003800000 */
.L_x_4159:
[----:B-1----:R-:W-:Y:S01]  /*15760*/  LEA R3, R165, 0xffffffc0, 0x6 ;  /* 0xffffffc0a5037811 */ /* 0x002fe200078e30ff */
[----:B------:R-:W-:Y:S01]  /*15770*/  IMAD.SHL.U32 R49, R130, 0x40, RZ ;  /* 0x0000004082317824 */ /* 0x000fe200078e00ff */
[----:B------:R-:W-:-:S02]  /*15780*/  LOP3.LUT R0, R131, 0xfffffff0, RZ, 0xc0, !PT ;  /* 0xfffffff083007812 */ /* 0x000fc400078ec0ff */
[----:B------:R-:W-:Y:S01]  /*15790*/  LOP3.LUT R7, R130, 0xfffffff8, RZ, 0xc0, !PT ;  /* 0xfffffff882077812 */ /* 0x000fe200078ec0ff */
[----:B------:R-:W-:Y:S01]  /*157a0*/  IMAD.IADD R5, R58, 0x1, -R3 ;  /* 0x000000013a057824 */ /* 0x000fe200078e0a03 */
[----:B------:R-:W-:Y:S02]  /*157b0*/  LOP3.LUT R49, R49, 0xfffffe00, RZ, 0xc0, !PT ;  /* 0xfffffe0031317812 */ /* 0x000fe400078ec0ff */
[----:B------:R-:W-:Y:S02]  /*157c0*/  IADD3 R0, -R7, R56, -R0 ;  /* 0x0000003807007210 */ /* 0x000fe40007ffe900 */
[-C--:B------:R-:W-:Y:S02]  /*157d0*/  ISETP.GE.AND P1, PT, R140, R5.reuse, PT ;  /* 0x000000058c00720c */ /* 0x080fe40003f26270 */
[-C--:B------:R-:W-:Y:S02]  /*157e0*/  ISETP.GE.AND P4, PT, R14, R5.reuse, PT ;  /* 0x000000050e00720c */ /* 0x080fe40003f86270 */
[----:B------:R-:W-:-:S02]  /*157f0*/  ISETP.GE.AND P0, PT, R18, R5, PT ;  /* 0x000000051200720c */ /* 0x000fc40003f06270 */
[-C--:B------:R-:W-:Y:S02]  /*15800*/  ISETP.GE.AND P2, PT, R16, R5.reuse, PT ;  /* 0x000000051000720c */ /* 0x080fe40003f46270 */
[-C--:B------:R-:W-:Y:S02]  /*15810*/  ISETP.GE.AND P6, PT, R14, R5.reuse, PT ;  /* 0x000000050e00720c */ /* 0x080fe40003fc6270 */
[----:B------:R-:W-:-:S03]  /*15820*/  ISETP.GE.AND P5, PT, R18, R5, PT ;  /* 0x000000051200720c */ /* 0x000fc60003fa6270 */
[----:B------:R-:W-:-:S04]  /*15830*/  @!P1 IMAD.MOV.U32 R234, RZ, RZ, R236 ;  /* 0x000000ffffea9224 */ /* 0x000fc800078e00ec */
[----:B------:R-:W-:Y:S01]  /*15840*/  @!P0 IMAD.MOV.U32 R6, RZ, RZ, c[0x0][0x198] ;  /* 0x00006600ff068624 */ /* 0x000fe200078e00ff */
[----:B------:R-:W-:Y:S01]  /*15850*/  @!PT LDS RZ, [RZ] ;  /* 0x00000000fffff984 */ /* 0x000fe20000000800 */
[----:B------:R-:W-:Y:S01]  /*15860*/  @!PT LDS RZ, [RZ] ;  /* 0x00000000fffff984 */ /* 0x000fe20000000800 */
[----:B------:R-:W-:Y:S01]  /*15870*/  @!PT LDS RZ, [RZ] ;  /* 0x00000000fffff984 */ /* 0x000fe20000000800 */
[----:B------:R1:W-:Y:S01]  /*15880*/  @!P1 LDGSTS.E.BYPASS.LTC128B.128 [R245+0x8000], [R234.64] ;  /* 0x08000000eaf59fae */ /* 0x0003e2000b901d46 */
[----:B------:R-:W-:Y:S02]  /*15890*/  @!P0 IMAD.MOV.U32 R7, RZ, RZ, c[0x0][0x19c] ;  /* 0x00006700ff078624 */ /* 0x000fe400078e00ff */
[----:B------:R-:W-:Y:S01]  /*158a0*/  @!P2 IMAD.MOV.U32 R4, RZ, RZ, c[0x0][0x198] ;  /* 0x00006600ff04a624 */ /* 0x000fe200078e00ff */
[----:B------:R1:W-:Y:S01]  /*158b0*/  @!P1 LDGSTS.E.BYPASS.LTC128B.128 [R245+0xa000], [R234.64+0x80] ;  /* 0x0a000080eaf59fae */ /* 0x0003e2000b901d46 */
[----:B------:R-:W-:-:S03]  /*158c0*/  @!P2 IMAD.MOV.U32 R2, RZ, RZ, c[0x0][0x19c] ;  /* 0x00006700ff02a624 */ /* 0x000fc600078e00ff */
[----:B------:R1:W-:Y:S01]  /*158d0*/  @!P1 LDGSTS.E.BYPASS.LTC128B.128 [R245+0xc000], [R234.64+0x100] ;  /* 0x0c000100eaf59fae */ /* 0x0003e2000b901d46 */
[----:B------:R-:W-:-:S03]  /*158e0*/  @!P2 IMAD R2, R2, 0x60, RZ ;  /* 0x000000600202a824 */ /* 0x000fc600078e02ff */
[----:B------:R1:W-:Y:S01]  /*158f0*/  @!P1 LDGSTS.E.BYPASS.LTC128B.128 [R245+0xe000], [R234.64+0x180] ;  /* 0x0e000180eaf59fae */ /* 0x0003e2000b901d46 */
[----:B------:R-:W-:-:S04]  /*15900*/  @!P4 LEA R10, P1, R55, R236, 0x1 ;  /* 0x000000ec370ac211 */ /* 0x000fc800078208ff */
[----:B------:R-:W-:Y:S02]  /*15910*/  @!P4 LEA.HI.X R11, R55, R235, R54, 0x1, P1 ;  /* 0x000000eb370bc211 */ /* 0x000fe400008f0c36 */
[----:B------:R-:W-:-:S03]  /*15920*/  @!P0 LEA R8, P1, R6, R236, 0x6 ;  /* 0x000000ec06088211 */ /* 0x000fc600078230ff */
[----:B------:R4:W-:Y:S01]  /*15930*/  @!P4 LDGSTS.E.BYPASS.LTC128B.128 [R245+0x8800], [R10.64] ;  /* 0x088000000af5cfae */ /* 0x0009e2000b901d46 */
[----:B------:R-:W-:Y:S02]  /*15940*/  @!P0 LEA.HI.X R9, R6, R235, R7, 0x6, P1 ;  /* 0x000000eb06098211 */ /* 0x000fe400008f3407 */
[----:B------:R-:W-:Y:S01]  /*15950*/  SHF.R.S32.HI R6, RZ, 0x4, R131 ;  /* 0x00000004ff067819 */ /* 0x000fe20000011483 */
[----:B------:R4:W-:Y:S03]  /*15960*/  @!P4 LDGSTS.E.BYPASS.LTC128B.128 [R245+0xa800], [R10.64+0x80] ;  /* 0x0a8000800af5cfae */ /* 0x0009e6000b901d46 */
[----:B------:R-:W-:Y:S01]  /*15970*/  LEA.HI R131, R131, R6, RZ, 0x1 ;  /* 0x0000000683837211 */ /* 0x000fe200078f08ff */
[----:B------:R4:W-:Y:S03]  /*15980*/  @!P4 LDGSTS.E.BYPASS.LTC128B.128 [R245+0xc800], [R10.64+0x100] ;  /* 0x0c8001000af5cfae */ /* 0x0009e6000b901d46 */
[----:B------:R-:W-:Y:S01]  /*15990*/  LOP3.LUT R131, R131, 0xfffffffe, RZ, 0xc0, !PT ;  /* 0xfffffffe83837812 */ /* 0x000fe200078ec0ff */
[----:B------:R4:W-:Y:S01]  /*159a0*/  @!P4 LDGSTS.E.BYPASS.LTC128B.128 [R245+0xe800], [R10.64+0x180] ;  /* 0x0e8001800af5cfae */ /* 0x0009e2000b901d46 */
[----:B------:R-:W-:-:S03]  /*159b0*/  ISETP.GE.AND P4, PT, R16, R5, PT ;  /* 0x000000051000720c */ /* 0x000fc60003f86270 */
[----:B------:R5:W-:Y:S01]  /*159c0*/  @!P0 LDGSTS.E.BYPASS.LTC128B.128 [R245+0x9000], [R8.64] ;  /* 0x0900000008f58fae */ /* 0x000be2000b901d46 */
[----:B-1----:R-:W-:Y:S02]  /*159d0*/  @!P2 IMAD.MOV.U32 R234, RZ, RZ, R236 ;  /* 0x000000ffffeaa224 */ /* 0x002fe400078e00ec */
[----:B------:R-:W-:Y:S01]  /*159e0*/  IMAD.IADD R6, R6, 0x1, -R131 ;  /* 0x0000000106067824 */ /* 0x000fe200078e0a83 */
[----:B------:R5:W-:Y:S01]  /*159f0*/  @!P0 LDGSTS.E.BYPASS.LTC128B.128 [R245+0xb000], [R8.64+0x80] ;  /* 0x0b00008008f58fae */ /* 0x000be2000b901d46 */
[----:B--2---:R-:W-:Y:S01]  /*15a00*/  @!P2 IMAD.WIDE.U32 R12, R4, 0x60, R234 ;  /* 0x00000060040ca825 */ /* 0x004fe200078e00ea */
[----:B------:R-:W-:Y:S02]  /*15a10*/  @!P6 LEA R4, P1, R125, R242, 0x1 ;  /* 0x000000f27d04e211 */ /* 0x000fe400078208ff */
[----:B------:R5:W-:Y:S01]  /*15a20*/  @!P0 LDGSTS.E.BYPASS.LTC128B.128 [R245+0xd000], [R8.64+0x100] ;  /* 0x0d00010008f58fae */ /* 0x000be2000b901d46 */
[----:B------:R-:W-:Y:S02]  /*15a30*/  @!P2 IMAD.IADD R13, R13, 0x1, R2 ;  /* 0x000000010d0da824 */ /* 0x000fe400078e0202 */
[----:B------:R-:W-:Y:S01]  /*15a40*/  IMAD.SHL.U32 R2, R57, 0x40, RZ ;  /* 0x0000004039027824 */ /* 0x000fe200078e00ff */
[----:B------:R5:W-:Y:S01]  /*15a50*/  @!P0 LDGSTS.E.BYPASS.LTC128B.128 [R245+0xf000], [R8.64+0x180] ;  /* 0x0f00018008f58fae */ /* 0x000be2000b901d46 */
[C---:B------:R-:W-:Y:S01]  /*15a60*/  ISETP.GE.AND P0, PT, R140.reuse, R5, PT ;  /* 0x000000058c00720c */ /* 0x040fe20003f06270 */
[----:B------:R-:W-:Y:S01]  /*15a70*/  IMAD.SHL.U32 R140, R140, 0x8, RZ ;  /* 0x000000088c8c7824 */ /* 0x000fe200078e00ff */
[----:B------:R-:W-:Y:S01]  /*15a80*/  @!P6 LEA.HI.X R5, R125, R243, R124, 0x1, P1 ;  /* 0x000000f37d05e211 */ /* 0x000fe200008f0c7c */
[----:B------:R1:W-:Y:S01]  /*15a90*/  @!P2 LDGSTS.E.BYPASS.LTC128B.128 [R245+0x9800], [R12.64] ;  /* 0x098000000cf5afae */ /* 0x0003e2000b901d46 */
[----:B------:R-:W-:Y:S01]  /*15aa0*/  LOP3.LUT R7, R2, 0x1c0, RZ, 0xc0, !PT ;  /* 0x000001c002077812 */ /* 0x000fe200078ec0ff */
[----:B------:R-:W-:-:S02]  /*15ab0*/  @!P5 IMAD.MOV.U32 R2, RZ, RZ, c[0x0][0x1a4] ;  /* 0x00006900ff02d624 */ /* 0x000fc400078e00ff */
[----:B------:R1:W-:Y:S01]  /*15ac0*/  @!P2 LDGSTS.E.BYPASS.LTC128B.128 [R245+0xb800], [R12.64+0x80] ;  /* 0x0b8000800cf5afae */ /* 0x0003e2000b901d46 */
[----:B------:R-:W-:Y:S02]  /*15ad0*/  LOP3.LUT R140, R7, 0x8, R140, 0xf8, !PT ;  /* 0x00000008078c7812 */ /* 0x000fe400078ef88c */
[----:B------:R-:W-:Y:S01]  /*15ae0*/  SHF.R.U32.HI R233, RZ, 0x3, R7 ;  /* 0x00000003ffe97819 */ /* 0x000fe20000011607 */
[----:B------:R1:W-:Y:S01]  /*15af0*/  @!P2 LDGSTS.E.BYPASS.LTC128B.128 [R245+0xd800], [R12.64+0x100] ;  /* 0x0d8001000cf5afae */ /* 0x0003e2000b901d46 */
[----:B------:R-:W-:Y:S01]  /*15b00*/  SHF.R.S32.HI R7, RZ, 0x1f, R56 ;  /* 0x0000001fff077819 */ /* 0x000fe20000011438 */
[----:B----4-:R-:W-:Y:S01]  /*15b10*/  @!P4 IMAD.MOV.U32 R10, RZ, RZ, c[0x0][0x1a4] ;  /* 0x00006900ff0ac624 */ /* 0x010fe200078e00ff */
[----:B------:R-:W-:Y:S01]  /*15b20*/  LOP3.LUT R233, R140, R233, RZ, 0x3c, !PT ;  /* 0x000000e98ce97212 */ /* 0x000fe200078e3cff */
[----:B------:R1:W-:Y:S01]  /*15b30*/  @!P2 LDGSTS.E.BYPASS.LTC128B.128 [R245+0xf800], [R12.64+0x180] ;  /* 0x0f8001800cf5afae */ /* 0x0003e2000b901d46 */
[----:B------:R-:W-:Y:S01]  /*15b40*/  R2P PR, R0, 0x6 ;  /* 0x0000000600007804 */ /* 0x000fe20000000000 */
[----:B------:R-:W-:Y:S01]  /*15b50*/  @!P4 IMAD.MOV.U32 R11, RZ, RZ, c[0x0][0x1a0] ;  /* 0x00006800ff0bc624 */ /* 0x000fe200078e00ff */
[----:B------:R-:W-:Y:S01]  /*15b60*/  LEA.HI R0, R7, R56, RZ, 0x5 ;  /* 0x0000003807007211 */ /* 0x000fe200078f28ff */
[----:B------:R-:W0:Y:S01]  /*15b70*/  LDGDEPBAR ;  /* 0x00000000000079af */ /* 0x000e220000000000 */
[----:B------:R-:W-:-:S02]  /*15b80*/  IMAD R233, R6, 0x200, R233 ;  /* 0x0000020006e97824 */ /* 0x000fc400078e02e9 */
[----:B------:R-:W-:Y:S01]  /*15b90*/  @!P5 IMAD.MOV.U32 R7, RZ, RZ, c[0x0][0x1a0] ;  /* 0x00006800ff07d624 */ /* 0x000fe200078e00ff */
[----:B------:R-:W-:Y:S01]  /*15ba0*/  SHF.R.S32.HI R0, RZ, 0x5, R0 ;  /* 0x00000005ff007819 */ /* 0x000fe20000011400 */
[----:B------:R-:W-:Y:S02]  /*15bb0*/  IMAD.SHL.U32 R6, R6, 0x8, RZ ;  /* 0x0000000806067824 */ /* 0x000fe400078e00ff */
[----:B-----5:R-:W-:Y:S02]  /*15bc0*/  IMAD.SHL.U32 R9, R129, 0x40, RZ ;  /* 0x0000004081097824 */ /* 0x020fe400078e00ff */
[----:B------:R-:W-:Y:S02]  /*15bd0*/  @!P4 IMAD R10, R10, 0x60, RZ ;  /* 0x000000600a0ac824 */ /* 0x000fe400078e02ff */
[----:B------:R-:W-:Y:S01]  /*15be0*/  @!P4 IMAD.WIDE.U32 R14, R11, 0x60, R242 ;  /* 0x000000600b0ec825 */ /* 0x000fe200078e00f2 */
[----:B------:R-:W-:-:S03]  /*15bf0*/  LOP3.LUT R9, R9, 0x1c0, RZ, 0xc0, !PT ;  /* 0x000001c009097812 */ /* 0x000fc600078ec0ff */
[----:B------:R-:W-:Y:S01]  /*15c00*/  @!P4 IMAD.IADD R11, R15, 0x1, R10 ;  /* 0x000000010f0bc824 */ /* 0x000fe200078e020a */
[----:B------:R-:W-:Y:S01]  /*15c10*/  LOP3.LUT R6, R9, 0x8, R6, 0xf8, !PT ;  /* 0x0000000809067812 */ /* 0x000fe200078ef806 */
[----:B------:R-:W-:Y:S01]  /*15c20*/  @!P4 IMAD.MOV.U32 R10, RZ, RZ, R14 ;  /* 0x000000ffff0ac224 */ /* 0x000fe200078e000e */
[----:B------:R-:W-:Y:S01]  /*15c30*/  SHF.R.U32.HI R9, RZ, 0x3, R9 ;  /* 0x00000003ff097819 */ /* 0x000fe20000011609 */
[----:B------:R-:W-:Y:S02]  /*15c40*/  IMAD.SHL.U32 R233, R233, 0x2, RZ ;  /* 0x00000002e9e97824 */ /* 0x000fe400078e00ff */
[----:B------:R-:W-:Y:S01]  /*15c50*/  IMAD.SHL.U32 R56, R56, 0x2, RZ ;  /* 0x0000000238387824 */ /* 0x000fe200078e00ff */
[----:B------:R-:W-:-:S04]  /*15c60*/  DEPBAR.LE SB0, 0x0 ;  /* 0x000080000000791a */ /* 0x000fc80000000000 */
[----:B------:R-:W-:Y:S01]  /*15c70*/  BAR.SYNC.DEFER_BLOCKING 0x0 ;  /* 0x0000000000007b1d */ /* 0x000fe20000010000 */
[----:B------:R-:W-:-:S05]  /*15c80*/  IADD3 R231, R233, 0x8020, RZ ;  /* 0x00008020e9e77810 */ /* 0x000fca0007ffe0ff */
        /* <DEDUP_REMOVED lines=11> */
[----:B-1----:R-:W-:-:S03]  /*15d40*/  @!P5 LEA R12, P0, R7, R242, 0x6 ;  /* 0x000000f2070cd211 */ /* 0x002fc600078030ff */
[----:B------:R-:W-:Y:S01]  /*15d50*/  @P6 STS.128 [R245+0x10800], RZ ;  /* 0x010800fff5006388 */ /* 0x000fe20000000c00 */
[----:B------:R-:W-:Y:S01]  /*15d60*/  @!P5 LEA.HI.X R13, R7, R243, R2, 0x6, P0 ;  /* 0x000000f3070dd211 */ /* 0x000fe200000f3402 */
[----:B------:R-:W-:Y:S01]  /*15d70*/  IMAD R7, R0, 0x400, R49 ;  /* 0x0000040000077824 */ /* 0x000fe200078e0231 */
[----:B------:R-:W-:Y:S01]  /*15d80*/  LOP3.LUT R2, R6, R9, RZ, 0x3c, !PT ;  /* 0x0000000906027212 */ /* 0x000fe200078e3cff */
[----:B------:R-:W-:Y:S01]  /*15d90*/  @P6 STS.128 [R245+0x12800], RZ ;  /* 0x012800fff5006388 */ /* 0x000fe20000000c00 */
[----:B------:R-:W-:Y:S02]  /*15da0*/  IADD3 R0, R233, 0x8000, RZ ;  /* 0x00008000e9007810 */ /* 0x000fe40007ffe0ff */
[----:B------:R-:W-:Y:S01]  /*15db0*/  LOP3.LUT R6, R56, 0x6, RZ, 0xc0, !PT ;  /* 0x0000000638067812 */ /* 0x000fe200078ec0ff */
[----:B------:R-:W-:Y:S01]  /*15dc0*/  @P6 STS.128 [R245+0x14800], RZ ;  /* 0x014800fff5006388 */ /* 0x000fe20000000c00 */
[----:B------:R-:W-:Y:S02]  /*15dd0*/  IMAD.IADD R234, R2, 0x1, R7 ;  /* 0x0000000102ea7824 */ /* 0x000fe400078e0207 */
[----:B------:R-:W-:Y:S01]  /*15de0*/  IMAD.MOV.U32 R7, RZ, RZ, 0x10 ;  /* 0x00000010ff077424 */ /* 0x000fe200078e00ff */
[----:B------:R-:W-:Y:S01]  /*15df0*/  @P6 STS.128 [R245+0x16800], RZ ;  /* 0x016800fff5006388 */ /* 0x000fe20000000c00 */
[----:B------:R-:W-:-:S02]  /*15e00*/  IMAD.SHL.U32 R234, R234, 0x2, RZ ;  /* 0x00000002eaea7824 */ /* 0x000fc400078e00ff */
[----:B------:R-:W-:Y:S01]  /*15e10*/  IMAD R6, R165, 0x40, R6 ;  /* 0x00000040a5067824 */ /* 0x000fe200078e0206 */
[----:B------:R-:W-:Y:S01]  /*15e20*/  @!PT LDS RZ, [RZ] ;  /* 0x00000000fffff984 */ /* 0x000fe20000000800 */
[----:B------:R-:W-:Y:S01]  /*15e30*/  @!PT LDS RZ, [RZ] ;  /* 0x00000000fffff984 */ /* 0x000fe20000000800 */
[----:B------:R-:W-:Y:S01]  /*15e40*/  @!PT LDS RZ, [RZ] ;  /* 0x00000000fffff984 */ /* 0x000fe20000000800 */
[----:B------:R1:W-:Y:S01]  /*15e50*/  @!P6 LDGSTS.E.BYPASS.LTC128B.128 [R245+0x10800], [R4.64] ;  /* 0x1080000004f5efae */ /* 0x0003e2000b901d46 */
[----:B------:R-:W-:-:S03]  /*15e60*/  SEL R7, R7, 0xfffffff0, !P1 ;  /* 0xfffffff007077807 */ /* 0x000fc60004800000 */
[----:B------:R1:W-:Y:S02]  /*15e70*/  @!P6 LDGSTS.E.BYPASS.LTC128B.128 [R245+0x12800], [R4.64+0x80] ;  /* 0x1280008004f5efae */ /* 0x0003e4000b901d46 */
[----:B------:R-:W-:Y:S02]  /*15e80*/  IMAD R232, R7, 0x2, R234 ;  /* 0x0000000207e87824 */ /* 0x000fe400078e02ea */
        /* <DEDUP_REMOVED lines=10> */
[----:B------:R4:W-:Y:S01]  /*15f30*/  @!P5 LDGSTS.E.BYPASS.LTC128B.128 [R245+0x13000], [R12.64+0x80] ;  /* 0x130000800cf5dfae */ /* 0x0009e2000b901d46 */
[----:B-1----:R-:W-:-:S03]  /*15f40*/  IMAD.MOV.U32 R5, RZ, RZ, 0x20 ;  /* 0x00000020ff057424 */ /* 0x002fc600078e00ff */
[----:B------:R4:W-:Y:S04]  /*15f50*/  @!P5 LDGSTS.E.BYPASS.LTC128B.128 [R245+0x15000], [R12.64+0x100] ;  /* 0x150001000cf5dfae */ /* 0x0009e8000b901d46 */
[----:B------:R4:W-:Y:S01]  /*15f60*/  @!P5 LDGSTS.E.BYPASS.LTC128B.128 [R245+0x17000], [R12.64+0x180] ;  /* 0x170001800cf5dfae */ /* 0x0009e2000b901d46 */
[----:B------:R-:W-:Y:S02]  /*15f70*/  SEL R5, R5, 0xffffffe0, !P2 ;  /* 0xffffffe005057807 */ /* 0x000fe40005000000 */
[----:B------:R-:W-:Y:S01]  /*15f80*/  R2P PR, R57, 0x6 ;  /* 0x0000000639007804 */ /* 0x000fe20000000000 */
[----:B------:R-:W-:Y:S02]  /*15f90*/  @P4 STS.128 [R245+0x11800], RZ ;  /* 0x011800fff5004388 */ /* 0x000fe40000000c00 */
[----:B------:R-:W-:-:S02]  /*15fa0*/  IMAD R230, R5, 0x2, R234 ;  /* 0x0000000205e67824 */ /* 0x000fc400078e02ea */
[----:B------:R-:W-:Y:S01]  /*15fb0*/  @P4 STS.128 [R245+0x13800], RZ ;  /* 0x013800fff5004388 */ /* 0x000fe20000000c00 */
[----:B------:R-:W-:-:S03]  /*15fc0*/  IMAD R229, R5, 0x2, R232 ;  /* 0x0000000205e57824 */ /* 0x000fc600078e02e8 */
[----:B------:R-:W-:Y:S04]  /*15fd0*/  @P4 STS.128 [R245+0x15800], RZ ;  /* 0x015800fff5004388 */ /* 0x000fe80000000c00 */
[----:B------:R-:W-:Y:S01]  /*15fe0*/  @P4 STS.128 [R245+0x17800], RZ ;  /* 0x017800fff5004388 */ /* 0x000fe20000000c00 */
[----:B------:R-:W-:Y:S01]  /*15ff0*/  @P1 IADD3 R231, R0, -0x20, RZ ;  /* 0xffffffe000e71810 */ /* 0x000fe20007ffe0ff */
[----:B------:R-:W-:Y:S02]  /*16000*/  IMAD.MOV.U32 R0, RZ, RZ, 0x40 ;  /* 0x00000040ff007424 */ /* 0x000fe400078e00ff */
[----:B------:R-:W-:Y:S01]  /*16010*/  @!PT LDS RZ, [RZ] ;  /* 0x00000000fffff984 */ /* 0x000fe20000000800 */
[----:B------:R-:W-:Y:S01]  /*16020*/  @!PT LDS RZ, [RZ] ;  /* 0x00000000fffff984 */ /* 0x000fe20000000800 */
[----:B------:R-:W-:Y:S01]  /*16030*/  @!PT LDS RZ, [RZ] ;  /* 0x00000000fffff984 */ /* 0x000fe20000000800 */
[----:B------:R1:W-:Y:S01]  /*16040*/  @!P4 LDGSTS.E.BYPASS.LTC128B.128 [R245+0x11800], [R10.64] ;  /* 0x118000000af5cfae */ /* 0x0003e2000b901d46 */
[C---:B------:R-:W-:Y:S02]  /*16050*/  IADD3 R223, R231.reuse, 0x800, RZ ;  /* 0x00000800e7df7810 */ /* 0x040fe40007ffe0ff */
[----:B------:R-:W-:Y:S01]  /*16060*/  SEL R0, R0, 0xffffffc0, !P2 ;  /* 0xffffffc000007807 */ /* 0x000fe20005000000 */
[----:B------:R1:W-:Y:S01]  /*16070*/  @!P4 LDGSTS.E.BYPASS.LTC128B.128 [R245+0x13800], [R10.64+0x80] ;  /* 0x138000800af5cfae */ /* 0x0003e2000b901d46 */
[----:B------:R-:W-:-:S02]  /*16080*/  IADD3 R222, R231, 0x1000, RZ ;  /* 0x00001000e7de7810 */ /* 0x000fc40007ffe0ff */
[----:B------:R-:W-:Y:S01]  /*16090*/  IADD3 R221, R231, 0x1800, RZ ;  /* 0x00001800e7dd7810 */ /* 0x000fe20007ffe0ff */
[----:B------:R1:W-:Y:S01]  /*160a0*/  @!P4 LDGSTS.E.BYPASS.LTC128B.128 [R245+0x15800], [R10.64+0x100] ;  /* 0x158001000af5cfae */ /* 0x0003e2000b901d46 */
[----:B------:R-:W-:Y:S01]  /*160b0*/  IMAD.IADD R227, R233, 0x1, R0 ;  /* 0x00000001e9e37824 */ /* 0x000fe200078e0200 */
[C---:B------:R-:W-:Y:S01]  /*160c0*/  IADD3 R219, R231.reuse, 0x2000, RZ ;  /* 0x00002000e7db7810 */ /* 0x040fe20007ffe0ff */
[----:B------:R-:W-:Y:S01]  /*160d0*/  IMAD.IADD R220, R0, 0x1, R231 ;  /* 0x0000000100dc7824 */ /* 0x000fe200078e02e7 */
[----:B------:R1:W-:Y:S01]  /*160e0*/  @!P4 LDGSTS.E.BYPASS.LTC128B.128 [R245+0x17800], [R10.64+0x180] ;  /* 0x178001800af5cfae */ /* 0x0003e2000b901d46 */
[C---:B------:R-:W-:Y:S02]  /*160f0*/  IADD3 R218, R231.reuse, 0x2800, RZ ;  /* 0x00002800e7da7810 */ /* 0x040fe40007ffe0ff */
[C---:B------:R-:W-:Y:S01]  /*16100*/  IADD3 R217, R231.reuse, 0x3000, RZ ;  /* 0x00003000e7d97810 */ /* 0x040fe20007ffe0ff */
[----:B------:R-:W-:Y:S01]  /*16110*/  LDSM.16.M88.4 R88, [R234] ;  /* 0x00000000ea58783b */ /* 0x000fe20000000200 */
[----:B------:R-:W-:-:S02]  /*16120*/  IADD3 R216, R231, 0x3800, RZ ;  /* 0x00003800e7d87810 */ /* 0x000fc40007ffe0ff */
[C---:B------:R-:W-:Y:S01]  /*16130*/  IADD3 R215, R231.reuse, 0x4000, RZ ;  /* 0x00004000e7d77810 */ /* 0x040fe20007ffe0ff */
[----:B------:R-:W5:Y:S01]  /*16140*/  LDSM.16.M88.4 R60, [R233+0x8000] ;  /* 0x00800000e93c783b */ /* 0x000f620000000200 */
[C---:B------:R-:W-:Y:S02]  /*16150*/  IADD3 R214, R231.reuse, 0x4800, RZ ;  /* 0x00004800e7d67810 */ /* 0x040fe40007ffe0ff */
[C---:B------:R-:W-:Y:S01]  /*16160*/  IADD3 R213, R231.reuse, 0x5000, RZ ;  /* 0x00005000e7d57810 */ /* 0x040fe20007ffe0ff */
[----:B------:R-:W3:Y:S01]  /*16170*/  LDSM.16.M88.4 R40, [R233+0x8800] ;  /* 0x00880000e928783b */ /* 0x000ee20000000200 */
[C---:B------:R-:W-:Y:S02]  /*16180*/  IADD3 R212, R231.reuse, 0x5800, RZ ;  /* 0x00005800e7d47810 */ /* 0x040fe40007ffe0ff */
[C---:B------:R-:W-:Y:S01]  /*16190*/  IADD3 R211, R231.reuse, 0x6000, RZ ;  /* 0x00006000e7d37810 */ /* 0x040fe20007ffe0ff */
[----:B----4-:R-:W4:Y:S01]  /*161a0*/  LDSM.16.M88.4 R12, [R233+0x9000] ;  /* 0x00900000e90c783b */ /* 0x010f220000000200 */
[----:B------:R-:W-:-:S02]  /*161b0*/  IADD3 R210, R231, 0x6800, RZ ;  /* 0x00006800e7d27810 */ /* 0x000fc40007ffe0ff */
[C---:B------:R-:W-:Y:S01]  /*161c0*/  IADD3 R209, R231.reuse, 0x7000, RZ ;  /* 0x00007000e7d17810 */ /* 0x040fe20007ffe0ff */
[----:B---3--:R-:W1:Y:S01]  /*161d0*/  LDSM.16.M88.4 R20, [R233+0x9800] ;  /* 0x00980000e914783b */ /* 0x008e620000000200 */
[----:B------:R-:W-:-:S03]  /*161e0*/  IADD3 R208, R231, 0x7800, RZ ;  /* 0x00007800e7d07810 */ /* 0x000fc60007ffe0ff */
[----:B------:R-:W-:Y:S04]  /*161f0*/  LDSM.16.M88.4 R36, [R232] ;  /* 0x00000000e824783b */ /* 0x000fe80000000200 */
[----:B------:R-:W3:Y:S04]  /*16200*/  LDSM.16.M88.4 R24, [R231] ;  /* 0x00000000e718783b */ /* 0x000ee80000000200 */
[----:B------:R-:W1:Y:S04]  /*16210*/  LDSM.16.M88.4 R28, [R231+0x800] ;  /* 0x00080000e71c783b */ /* 0x000e680000000200 */
[----:B------:R-:W1:Y:S04]  /*16220*/  LDSM.16.M88.4 R68, [R231+0x1800] ;  /* 0x00180000e744783b */ /* 0x000e680000000200 */
[----:B------:R-:W-:Y:S04]  /*16230*/  LDSM.16.M88.4 R32, [R227+0x8000] ;  /* 0x00800000e320783b */ /* 0x000fe80000000200 */
[----:B------:R-:W-:Y:S01]  /*16240*/  LDSM.16.M88.4 R92, [R227+0x9800] ;  /* 0x00980000e35c783b */ /* 0x000fe20000000200 */
[C---:B-----5:R-:W-:Y:S03]  /*16250*/  HMMA.16816.F32 R64, R88.reuse, R60, RZ ;  /* 0x0000003c5840723c */ /* 0x060fe600000018ff */
[----:B------:R-:W-:Y:S04]  /*16260*/  LDSM.16.M88.4 R84, [R229] ;  /* 0x00000000e554783b */ /* 0x000fe80000000200 */
[----:B------:R-:W-:Y:S01]  /*16270*/  LDSM.16.M88.4 R80, [R220] ;  /* 0x00000000dc50783b */ /* 0x000fe20000000200 */
[C---:B------:R-:W-:Y:S03]  /*16280*/  HMMA.16816.F32 R60, R88.reuse, R62, RZ ;  /* 0x0000003e583c723c */ /* 0x040fe600000018ff */
[----:B------:R-:W-:Y:S04]  /*16290*/  LDSM.16.M88.4 R76, [R220+0x800] ;  /* 0x00080000dc4c783b */ /* 0x000fe80000000200 */
[----:B------:R-:W-:Y:S01]  /*162a0*/  LDSM.16.M88.4 R72, [R220+0x1000] ;  /* 0x00100000dc48783b */ /* 0x000fe20000000200 */
[C---:B------:R-:W-:Y:S03]  /*162b0*/  HMMA.16816.F32 R44, R88.reuse, R40, RZ ;  /* 0x00000028582c723c */ /* 0x040fe600000018ff */
[----:B------:R-:W0:Y:S05]  /*162c0*/  LDGDEPBAR ;  /* 0x00000000000079af */ /* 0x000e2a0000000000 */
[C---:B----4-:R-:W-:Y:S08]  /*162d0*/  HMMA.16816.F32 R16, R88.reuse, R12, RZ ;  /* 0x0000000c5810723c */ /* 0x050ff000000018ff */
[C---:B------:R-:W-:Y:S08]  /*162e0*/  HMMA.16816.F32 R40, R88.reuse, R42, RZ ;  /* 0x0000002a5828723c */ /* 0x040ff000000018ff */
[C---:B------:R-:W-:Y:S08]  /*162f0*/  HMMA.16816.F32 R12, R88.reuse, R14, RZ ;  /* 0x0000000e580c723c */ /* 0x040ff000000018ff */
[C---:B-1----:R-:W-:Y:S08]  /*16300*/  HMMA.16816.F32 R8, R88.reuse, R20, RZ ;  /* 0x000000145808723c */ /* 0x042ff000000018ff */
[----:B------:R-:W-:Y:S01]  /*16310*/  HMMA.16816.F32 R88, R88, R22, RZ ;  /* 0x000000165858723c */ /* 0x000fe200000018ff */
[----:B------:R-:W1:Y:S07]  /*16320*/  LDSM.16.M88.4 R20, [R231+0x1000] ;  /* 0x00100000e714783b */ /* 0x000e6e0000000200 */
[C---:B---3--:R-:W-:Y:S08]  /*16330*/  HMMA.16816.F32 R64, R36.reuse, R24, R64 ;  /* 0x000000182440723c */ /* 0x048ff00000001840 */
[C---:B------:R-:W-:Y:S01]  /*16340*/  HMMA.16816.F32 R60, R36.reuse, R26, R60 ;  /* 0x0000001a243c723c */ /* 0x040fe2000000183c */
[----:B------:R-:W3:Y:S07]  /*16350*/  LDSM.16.M88.4 R24, [R230] ;  /* 0x00000000e618783b */ /* 0x000eee0000000200 */
[C---:B------:R-:W-:Y:S08]  /*16360*/  HMMA.16816.F32 R44, R36.reuse, R28, R44 ;  /* 0x0000001c242c723c */ /* 0x040ff0000000182c */
[C---:B------:R-:W-:Y:S01]  /*16370*/  HMMA.16816.F32 R40, R36.reuse, R30, R40 ;  /* 0x0000001e2428723c */ /* 0x040fe20000001828 */
[----:B------:R-:W4:Y:S07]  /*16380*/  LDSM.16.M88.4 R28, [R227+0x8800] ;  /* 0x00880000e31c783b */ /* 0x000f2e0000000200 */
[C---:B------:R-:W-:Y:S08]  /*16390*/  HMMA.16816.F32 R8, R36.reuse, R68, R8 ;  /* 0x000000442408723c */ /* 0x040ff00000001808 */
[C---:B-1----:R-:W-:Y:S08]  /*163a0*/  HMMA.16816.F32 R16, R36.reuse, R20, R16 ;  /* 0x000000142410723c */ /* 0x042ff00000001810 */
[C---:B------:R-:W-:Y:S01]  /*163b0*/  HMMA.16816.F32 R12, R36.reuse, R22, R12 ;  /* 0x00000016240c723c */ /* 0x040fe2000000180c */
[----:B------:R-:W1:Y:S07]  /*163c0*/  LDSM.16.M88.4 R20, [R227+0x9000] ;  /* 0x00900000e314783b */ /* 0x000e6e0000000200 */
[----:B------:R-:W-:Y:S01]  /*163d0*/  HMMA.16816.F32 R88, R36, R70, R88 ;  /* 0x000000462458723c */ /* 0x000fe20000001858 */
[----:B------:R-:W5:Y:S04]  /*163e0*/  LDSM.16.M88.4 R68, [R220+0x1800] ;  /* 0x00180000dc44783b */ /* 0x000f680000000200 */
        /* <DEDUP_REMOVED lines=10> */
[C---:B------:R-:W-:Y:S08]  /*16490*/  HMMA.16816.F32 R8, R24.reuse, R92, R8 ;  /* 0x0000005c1808723c */ /* 0x040ff00000001808 */
[----:B------:R-:W-:Y:S01]  /*164a0*/  HMMA.16816.F32 R88, R24, R94, R88 ;  /* 0x0000005e1858723c */ /* 0x000fe20000001858 */
[----:B------:R-:W1:Y:S07]  /*164b0*/  LDSM.16.M88.4 R24, [R233+0xb800] ;  /* 0x00b80000e918783b */ /* 0x000e6e0000000200 */
        /* <DEDUP_REMOVED lines=20> */
[----:B------:R-:W-:Y:S07]  /*16600*/  LDSM.16.M88.4 R20, [R230+0x2000] ;  /* 0x00200000e614783b */ /* 0x000fee0000000200 */
[C---:B------:R-:W-:Y:S01]  /*16610*/  HMMA.16816.F32 R80, R36.reuse, R24, R8 ;  /* 0x000000182450723c */ /* 0x040fe20000001808 */
[----:B------:R-:W1:Y:S07]  /*16620*/  LDSM.16.M88.4 R8, [R227+0xa000] ;  /* 0x00a00000e308783b */ /* 0x000e6e0000000200 */
[----:B------:R-:W-:Y:S01]  /*16630*/  HMMA.16816.F32 R88, R36, R26, R88 ;  /* 0x0000001a2458723c */ /* 0x000fe20000001858 */
[----:B------:R-:W5:Y:S04]  /*16640*/  LDSM.16.M88.4 R36, [R227+0xb000] ;  /* 0x00b00000e324783b */ /* 0x000f680000000200 */
        /* <DEDUP_REMOVED lines=19> */
[----:B------:R-:W-:Y:S07]  /*16780*/  LDSM.16.M88.4 R36, [R234+0x4000] ;  /* 0x00400000ea24783b */ /* 0x000fee0000000200 */
[C---:B------:R-:W-:Y:S08]  /*16790*/  HMMA.16816.F32 R44, R20.reuse, R24, R44 ;  /* 0x00000018142c723c */ /* 0x040ff0000000182c */
[C---:B------:R-:W-:Y:S01]  /*167a0*/  HMMA.16816.F32 R40, R20.reuse, R26, R40 ;  /* 0x0000001a1428723c */ /* 0x040fe20000001828 */
[----:B------:R-:W4:Y:S07]  /*167b0*/  LDSM.16.M88.4 R24, [R233+0xc000] ;  /* 0x00c00000e918783b */ /* 0x000f2e0000000200 */
[C---:B---3--:R-:W-:Y:S08]  /*167c0*/  HMMA.16816.F32 R80, R20.reuse, R32, R80 ;  /* 0x000000201450723c */ /* 0x048ff00000001850 */
[----:B------:R-:W-:Y:S01]  /*167d0*/  HMMA.16816.F32 R88, R20, R34, R88 ;  /* 0x000000221458723c */ /* 0x000fe20000001858 */
[----:B------:R-:W3:Y:S04]  /*167e0*/  LDSM.16.M88.4 R20, [R233+0xc800] ;  /* 0x00c80000e914783b */ /* 0x000ee80000000200 */
        /* <DEDUP_REMOVED lines=12> */
[----:B------:R-:W5:Y:S07]  /*168b0*/  LDSM.16.M88.4 R68, [R233+0xd800] ;  /* 0x00d80000e944783b */ /* 0x000f6e0000000200 */
[C---:B----4-:R-:W-:Y:S08]  /*168c0*/  HMMA.16816.F32 R64, R36.reuse, R24, R64 ;  /* 0x000000182440723c */ /* 0x050ff00000001840 */
[C---:B------:R-:W-:Y:S01]  /*168d0*/  HMMA.16816.F32 R60, R36.reuse, R26, R60 ;  /* 0x0000001a243c723c */ /* 0x040fe2000000183c */
[----:B------:R-:W4:Y:S07]  /*168e0*/  LDSM.16.M88.4 R24, [R231+0x5000] ;  /* 0x00500000e718783b */ /* 0x000f2e0000000200 */
[C---:B---3--:R-:W-:Y:S08]  /*168f0*/  HMMA.16816.F32 R44, R36.reuse, R20, R44 ;  /* 0x00000014242c723c */ /* 0x048ff0000000182c */
[C---:B------:R-:W-:Y:S01]  /*16900*/  HMMA.16816.F32 R76, R36.reuse, R22, R40 ;  /* 0x00000016244c723c */ /* 0x040fe20000001828 */
[----:B------:R-:W-:Y:S04]  /*16910*/  LDSM.16.M88.4 R40, [R230+0x4000] ;  /* 0x00400000e628783b */ /* 0x000fe80000000200 */
[----:B------:R-:W3:Y:S03]  /*16920*/  LDSM.16.M88.4 R20, [R227+0xc000] ;  /* 0x00c00000e314783b */ /* 0x000ee60000000200 */
[C---:B-1----:R-:W-:Y:S08]  /*16930*/  HMMA.16816.F32 R16, R36.reuse, R8, R16 ;  /* 0x000000082410723c */ /* 0x042ff00000001810 */
[C---:B------:R-:W-:Y:S01]  /*16940*/  HMMA.16816.F32 R12, R36.reuse, R10, R12 ;  /* 0x0000000a240c723c */ /* 0x040fe2000000180c */
[----:B------:R-:W1:Y:S07]  /*16950*/  LDSM.16.M88.4 R8, [R227+0xc800] ;  /* 0x00c80000e308783b */ /* 0x000e6e0000000200 */
[C---:B-----5:R-:W-:Y:S08]  /*16960*/  HMMA.16816.F32 R80, R36.reuse, R68, R80 ;  /* 0x000000442450723c */ /* 0x060ff00000001850 */
[----:B------:R-:W-:Y:S01]  /*16970*/  HMMA.16816.F32 R88, R36, R70, R88 ;  /* 0x000000462458723c */ /* 0x000fe20000001858 */
[----:B------:R-:W-:Y:S04]  /*16980*/  LDSM.16.M88.4 R36, [R227+0xd800] ;  /* 0x00d80000e324783b */ /* 0x000fe80000000200 */
[----:B------:R-:W-:Y:S03]  /*16990*/  LDSM.16.M88.4 R68, [R229+0x4000] ;  /* 0x00400000e544783b */ /* 0x000fe60000000200 */
[C---:B------:R-:W-:Y:S08]  /*169a0*/  HMMA.16816.F32 R64, R32.reuse, R28, R64 ;  /* 0x0000001c2040723c */ /* 0x040ff00000001840 */
[C---:B------:R-:W-:Y:S01]  /*169b0*/  HMMA.16816.F32 R60, R32.reuse, R30, R60 ;  /* 0x0000001e203c723c */ /* 0x040fe2000000183c */
[----:B------:R-:W5:Y:S07]  /*169c0*/  LDSM.16.M88.4 R28, [R227+0xd000] ;  /* 0x00d00000e31c783b */ /* 0x000f6e0000000200 */
[C---:B------:R-:W-:Y:S08]  /*169d0*/  HMMA.16816.F32 R44, R32.reuse, R72, R44 ;  /* 0x00000048202c723c */ /* 0x040ff0000000182c */
[C---:B------:R-:W-:Y:S01]  /*169e0*/  HMMA.16816.F32 R76, R32.reuse, R74, R76 ;  /* 0x0000004a204c723c */ /* 0x040fe2000000184c */
[----:B------:R-:W-:Y:S07]  /*169f0*/  LDSM.16.M88.4 R72, [R233+0xe000] ;  /* 0x00e00000e948783b */ /* 0x000fee0000000200 */
[C---:B----4-:R-:W-:Y:S08]  /*16a00*/  HMMA.16816.F32 R16, R32.reuse, R24, R16 ;  /* 0x000000182010723c */ /* 0x050ff00000001810 */
[C---:B------:R-:W-:Y:S01]  /*16a10*/  HMMA.16816.F32 R12, R32.reuse, R26, R12 ;  /* 0x0000001a200c723c */ /* 0x040fe2000000180c */
[----:B------:R-:W4:Y:S07]  /*16a20*/  LDSM.16.M88.4 R24, [R220+0x4800] ;  /* 0x00480000dc18783b */ /* 0x000f2e0000000200 */
[C---:B------:R-:W-:Y:S08]  /*16a30*/  HMMA.16816.F32 R80, R32.reuse, R84, R80 ;  /* 0x000000542050723c */ /* 0x040ff00000001850 */
[----:B------:R-:W-:Y:S01]  /*16a40*/  HMMA.16816.F32 R88, R32, R86, R88 ;  /* 0x000000562058723c */ /* 0x000fe20000001858 */
[----:B------:R-:W-:Y:S07]  /*16a50*/  LDSM.16.M88.4 R32, [R220+0x4000] ;  /* 0x00400000dc20783b */ /* 0x000fee0000000200 */
[C---:B---3--:R-:W-:Y:S08]  /*16a60*/  HMMA.16816.F32 R64, R40.reuse, R20, R64 ;  /* 0x000000142840723c */ /* 0x048ff00000001840 */
[C---:B------:R-:W-:Y:S01]  /*16a70*/  HMMA.16816.F32 R60, R40.reuse, R22, R60 ;  /* 0x00000016283c723c */ /* 0x040fe2000000183c */
[----:B------:R-:W3:Y:S07]  /*16a80*/  LDSM.16.M88.4 R20, [R220+0x5000] ;  /* 0x00500000dc14783b */ /* 0x000eee0000000200 */
[C---:B-1----:R-:W-:Y:S08]  /*16a90*/  HMMA.16816.F32 R44, R40.reuse, R8, R44 ;  /* 0x00000008282c723c */ /* 0x042ff0000000182c */
[C---:B------:R-:W-:Y:S01]  /*16aa0*/  HMMA.16816.F32 R76, R40.reuse, R10, R76 ;  /* 0x0000000a284c723c */ /* 0x040fe2000000184c */
[----:B------:R-:W1:Y:S07]  /*16ab0*/  LDSM.16.M88.4 R8, [R220+0x5800] ;  /* 0x00580000dc08783b */ /* 0x000e6e0000000200 */
[C---:B-----5:R-:W-:Y:S08]  /*16ac0*/  HMMA.16816.F32 R16, R40.reuse, R28, R16 ;  /* 0x0000001c2810723c */ /* 0x060ff00000001810 */
[C---:B------:R-:W-:Y:S01]  /*16ad0*/  HMMA.16816.F32 R12, R40.reuse, R30, R12 ;  /* 0x0000001e280c723c */ /* 0x040fe2000000180c */
[----:B------:R-:W-:Y:S07]  /*16ae0*/  LDSM.16.M88.4 R28, [R233+0xe800] ;  /* 0x00e80000e91c783b */ /* 0x000fee0000000200 */
[C---:B------:R-:W-:Y:S01]  /*16af0*/  HMMA.16816.F32 R84, R40.reuse, R36, R80 ;  /* 0x000000242854723c */ /* 0x040fe20000001850 */
[----:B------:R-:W5:Y:S07]  /*16b00*/  LDSM.16.M88.4 R80, [R234+0x6000] ;  /* 0x00600000ea50783b */ /* 0x000f6e0000000200 */
[----:B------:R-:W-:Y:S01]  /*16b10*/  HMMA.16816.F32 R88, R40, R38, R88 ;  /* 0x000000262858723c */ /* 0x000fe20000001858 */
[----:B------:R-:W2:Y:S04]  /*16b20*/  LDSM.16.M88.4 R36, [R233+0xf000] ;  /* 0x00f00000e924783b */ /* 0x000ea80000000200 */
[----:B------:R-:W-:Y:S03]  /*16b30*/  LDSM.16.M88.4 R40, [R232+0x6000] ;  /* 0x00600000e828783b */ /* 0x000fe60000000200 */
[C---:B----4-:R-:W-:Y:S08]  /*16b40*/  HMMA.16816.F32 R44, R68.reuse, R24, R44 ;  /* 0x00000018442c723c */ /* 0x050ff0000000182c */
[C---:B------:R-:W-:Y:S01]  /*16b50*/  HMMA.16816.F32 R76, R68.reuse, R26, R76 ;  /* 0x0000001a444c723c */ /* 0x040fe2000000184c */
[----:B------:R-:W4:Y:S07]  /*16b60*/  LDSM.16.M88.4 R24, [R233+0xf800] ;  /* 0x00f80000e918783b */ /* 0x000f2e0000000200 */
[C---:B---3--:R-:W-:Y:S08]  /*16b70*/  HMMA.16816.F32 R16, R68.reuse, R20, R16 ;  /* 0x000000144410723c */ /* 0x048ff00000001810 */
[C---:B------:R-:W-:Y:S01]  /*16b80*/  HMMA.16816.F32 R12, R68.reuse, R22, R12 ;  /* 0x00000016440c723c */ /* 0x040fe2000000180c */
[----:B------:R-:W-:Y:S07]  /*16b90*/  LDSM.16.M88.4 R20, [R231+0x6800] ;  /* 0x00680000e714783b */ /* 0x000fee0000000200 */
[C---:B-1----:R-:W-:Y:S08]  /*16ba0*/  HMMA.16816.F32 R84, R68.reuse, R8, R84 ;  /* 0x000000084454723c */ /* 0x042ff00000001854 */
[C---:B------:R-:W-:Y:S01]  /*16bb0*/  HMMA.16816.F32 R88, R68.reuse, R10, R88 ;  /* 0x0000000a4458723c */ /* 0x040fe20000001858 */
[----:B------:R-:W1:Y:S07]  /*16bc0*/  LDSM.16.M88.4 R8, [R231+0x7000] ;  /* 0x00700000e708783b */ /* 0x000e6e0000000200 */
[----:B------:R-:W-:Y:S08]  /*16bd0*/  HMMA.16816.F32 R60, R68, R34, R60 ;  /* 0x00000022443c723c */ /* 0x000ff0000000183c */
[C---:B-----5:R-:W-:Y:S08]  /*16be0*/  HMMA.16816.F32 R44, R80.reuse, R28, R44 ;  /* 0x0000001c502c723c */ /* 0x060ff0000000182c */
[C---:B------:R-:W-:Y:S01]  /*16bf0*/  HMMA.16816.F32 R76, R80.reuse, R30, R76 ;  /* 0x0000001e504c723c */ /* 0x040fe2000000184c */
[----:B------:R-:W3:Y:S07]  /*16c00*/  LDSM.16.M88.4 R28, [R231+0x7800] ;  /* 0x00780000e71c783b */ /* 0x000eee0000000200 */
[C---:B--2---:R-:W-:Y:S08]  /*16c10*/  HMMA.16816.F32 R16, R80.reuse, R36, R16 ;  /* 0x000000245010723c */ /* 0x044ff00000001810 */
[----:B------:R-:W-:Y:S01]  /*16c20*/  HMMA.16816.F32 R12, R80, R38, R12 ;  /* 0x00000026500c723c */ /* 0x000fe2000000180c */
[----:B------:R-:W-:Y:S07]  /*16c30*/  LDSM.16.M88.4 R36, [R227+0xe000] ;  /* 0x00e00000e324783b */ /* 0x000fee0000000200 */
[----:B------:R-:W-:Y:S01]  /*16c40*/  HMMA.16816.F32 R64, R68, R32, R64 ;  /* 0x000000204440723c */ /* 0x000fe20000001840 */
[----:B------:R-:W2:Y:S04]  /*16c50*/  LDSM.16.M88.4 R32, [R231+0x6000] ;  /* 0x00600000e720783b */ /* 0x000ea80000000200 */
[----:B------:R-:W-:Y:S03]  /*16c60*/  LDSM.16.M88.4 R68, [R230+0x6000] ;  /* 0x00600000e644783b */ /* 0x000fe60000000200 */
[C---:B----4-:R-:W-:Y:S08]  /*16c70*/  HMMA.16816.F32 R84, R80.reuse, R24, R84 ;  /* 0x000000185054723c */ /* 0x050ff00000001854 */
[C---:B------:R-:W-:Y:S01]  /*16c80*/  HMMA.16816.F32 R88, R80.reuse, R26, R88 ;  /* 0x0000001a5058723c */ /* 0x040fe20000001858 */
[----:B------:R-:W-:Y:S07]  /*16c90*/  LDSM.16.M88.4 R24, [R227+0xe800] ;  /* 0x00e80000e318783b */ /* 0x000fee0000000200 */
[----:B------:R-:W-:Y:S08]  /*16ca0*/  HMMA.16816.F32 R60, R80, R74, R60 ;  /* 0x0000004a503c723c */ /* 0x000ff0000000183c */
[C---:B-1----:R-:W-:Y:S08]  /*16cb0*/  HMMA.16816.F32 R16, R40.reuse, R8, R16 ;  /* 0x000000082810723c */ /* 0x042ff00000001810 */
[C---:B------:R-:W-:Y:S01]  /*16cc0*/  HMMA.16816.F32 R12, R40.reuse, R10, R12 ;  /* 0x0000000a280c723c */ /* 0x040fe2000000180c */
[----:B------:R-:W1:Y:S07]  /*16cd0*/  LDSM.16.M88.4 R8, [R227+0xf800] ;  /* 0x00f80000e308783b */ /* 0x000e6e0000000200 */
[C---:B------:R-:W-:Y:S08]  /*16ce0*/  HMMA.16816.F32 R44, R40.reuse, R20, R44 ;  /* 0x00000014282c723c */ /* 0x040ff0000000182c */
[----:B------:R-:W-:Y:S01]  /*16cf0*/  HMMA.16816.F32 R76, R40, R22, R76 ;  /* 0x00000016284c723c */ /* 0x000fe2000000184c */
[----:B------:R-:W4:Y:S07]  /*16d00*/  LDSM.16.M88.4 R20, [R227+0xf000] ;  /* 0x00f00000e314783b */ /* 0x000f2e0000000200 */
[----:B------:R-:W-:Y:S01]  /*16d10*/  HMMA.16816.F32 R64, R80, R72, R64 ;  /* 0x000000485040723c */ /* 0x000fe20000001840 */
[----:B------:R-:W-:Y:S07]  /*16d20*/  LDSM.16.M88.4 R72, [R229+0x6000] ;  /* 0x00600000e548783b */ /* 0x000fee0000000200 */
[C---:B---3--:R-:W-:Y:S08]  /*16d30*/  HMMA.16816.F32 R84, R40.reuse, R28, R84 ;  /* 0x0000001c2854723c */ /* 0x048ff00000001854 */
[C---:B------:R-:W-:Y:S01]  /*16d40*/  HMMA.16816.F32 R88, R40.reuse, R30, R88 ;  /* 0x0000001e2858723c */ /* 0x040fe20000001858 */
[----:B------:R-:W-:Y:S07]  /*16d50*/  LDSM.16.M88.4 R28, [R220+0x6800] ;  /* 0x00680000dc1c783b */ /* 0x000fee0000000200 */
[C---:B--2---:R-:W-:Y:S08]  /*16d60*/  HMMA.16816.F32 R60, R40.reuse, R34, R60 ;  /* 0x00000022283c723c */ /* 0x044ff0000000183c */
[----:B------:R-:W-:Y:S01]  /*16d70*/  HMMA.16816.F32 R64, R40, R32, R64 ;  /* 0x000000202840723c */ /* 0x000fe20000001840 */
[----:B------:R-:W2:Y:S07]  /*16d80*/  LDSM.16.M88.4 R32, [R220+0x6000] ;  /* 0x00600000dc20783b */ /* 0x000eae0000000200 */
[C---:B-1----:R-:W-:Y:S08]  /*16d90*/  HMMA.16816.F32 R84, R68.reuse, R8, R84 ;  /* 0x000000084454723c */ /* 0x042ff00000001854 */
[C---:B------:R-:W-:Y:S01]  /*16da0*/  HMMA.16816.F32 R88, R68.reuse, R10, R88 ;  /* 0x0000000a4458723c */ /* 0x040fe20000001858 */
[----:B------:R-:W1:Y:S07]  /*16db0*/  LDSM.16.M88.4 R8, [R220+0x7000] ;  /* 0x00700000dc08783b */ /* 0x000e6e0000000200 */
[C---:B----4-:R-:W-:Y:S08]  /*16dc0*/  HMMA.16816.F32 R16, R68.reuse, R20, R16 ;  /* 0x000000144410723c */ /* 0x050ff00000001810 */
[----:B------:R-:W-:Y:S01]  /*16dd0*/  HMMA.16816.F32 R12, R68, R22, R12 ;  /* 0x00000016440c723c */ /* 0x000fe2000000180c */
[----:B------:R-:W3:Y:S01]  /*16de0*/  LDSM.16.M88.4 R20, [R220+0x7800] ;  /* 0x00780000dc14783b */ /* 0x000ee20000000200 */
[----:B------:R-:W-:-:S06]  /*16df0*/  DEPBAR.LE SB0, 0x0 ;  /* 0x000080000000791a */ /* 0x000fcc0000000000 */
        /* <DEDUP_REMOVED lines=8> */
[C---:B--2---:R-:W-:Y:S01]  /*16e80*/  HMMA.16816.F32 R60, R72.reuse, R34, R60 ;  /* 0x00000022483c723c */ /* 0x044fe2000000183c */
[-C--:B------:R-:W-:Y:S02]  /*16e90*/  ISETP.GE.AND P6, PT, R25, R58.reuse, PT ;  /* 0x0000003a1900720c */ /* 0x080fe40003fc6270 */
[-C--:B------:R-:W-:Y:S02]  /*16ea0*/  ISETP.GE.AND P2, PT, R27, R58.reuse, PT ;  /* 0x0000003a1b00720c */ /* 0x080fe40003f46270 */
[C---:B------:R-:W-:Y:S02]  /*16eb0*/  IADD3 R27, R6.reuse, -0x37, RZ ;  /* 0xffffffc9061b7810 */ /* 0x040fe40007ffe0ff */
[----:B------:R-:W-:Y:S01]  /*16ec0*/  IADD3 R25, R6, -0x28, RZ ;  /* 0xffffffd806197810 */ /* 0x000fe20007ffe0ff */
[----:B------:R-:W-:Y:S01]  /*16ed0*/  HMMA.16816.F32 R64, R72, R32, R64 ;  /* 0x000000204840723c */ /* 0x000fe20000001840 */
[----:B------:R-:W-:-:S07]  /*16ee0*/  ISETP.GE.AND P0, PT, R27, R58, PT ;  /* 0x0000003a1b00720c */ /* 0x000fce0003f06270 */
[C---:B-1----:R-:W-:Y:S07]  /*16ef0*/  HMMA.16816.F32 R16, R72.reuse, R8, R16 ;  /* 0x000000084810723c */ /* 0x042fee0000001810 */
[----:B------:R-:W-:Y:S01]  /*16f00*/  IADD3 R9, R6, -0x20, RZ ;  /* 0xffffffe006097810 */ /* 0x000fe20007ffe0ff */
[----:B------:R-:W-:Y:S01]  /*16f10*/  HMMA.16816.F32 R44, R72, R28, R44 ;  /* 0x0000001c482c723c */ /* 0x000fe2000000182c */
[----:B------:R-:W-:Y:S02]  /*16f20*/  FSEL R62, R62, -INF , !P1 ;  /* 0xff8000003e3e7808 */ /* 0x000fe40004800000 */
[----:B------:R-:W-:-:S02]  /*16f30*/  FSEL R4, R63, -INF , !P0 ;  /* 0xff8000003f047808 */ /* 0x000fc40004000000 */
[----:B------:R-:W-:Y:S02]  /*16f40*/  FSEL R61, R61, -INF , !P0 ;  /* 0xff8000003d3d7808 */ /* 0x000fe40004000000 */
[C---:B------:R-:W-:Y:S01]  /*16f50*/  IADD3 R29, R6.reuse, -0x40, RZ ;  /* 0xffffffc0061d7810 */ /* 0x040fe20007ffe0ff */
[C---:B---3--:R-:W-:Y:S01]  /*16f60*/  HMMA.16816.F32 R88, R72.reuse, R22, R88 ;  /* 0x000000164858723c */ /* 0x048fe20000001858 */
[----:B------:R-:W-:Y:S01]  /*16f70*/  FSEL R67, R67, -INF , !P2 ;  /* 0xff80000043437808 */ /* 0x000fe20005000000 */
[----:B------:R-:W-:Y:S01]  /*16f80*/  BAR.SYNC.DEFER_BLOCKING 0x0 ;  /* 0x0000000000007b1d */ /* 0x000fe20000010000 */
[-C--:B------:R-:W-:Y:S02]  /*16f90*/  ISETP.GE.AND P4, PT, R29, R58.reuse, PT ;  /* 0x0000003a1d00720c */ /* 0x080fe40003f86270 */
[C---:B------:R-:W-:Y:S02]  /*16fa0*/  IADD3 R29, R6.reuse, -0x2f, RZ ;  /* 0xffffffd1061d7810 */ /* 0x040fe40007ffe0ff */
[----:B------:R-:W-:Y:S01]  /*16fb0*/  IADD3 R23, R6, -0x7, RZ ;  /* 0xfffffff906177810 */ /* 0x000fe20007ffe0ff */
[----:B------:R-:W-:Y:S01]  /*16fc0*/  HMMA.16816.F32 R76, R72, R30, R76 ;  /* 0x0000001e484c723c */ /* 0x000fe2000000184c */
[----:B------:R-:W-:-:S02]  /*16fd0*/  ISETP.GE.AND P5, PT, R29, R58, PT ;  /* 0x0000003a1d00720c */ /* 0x000fc40003fa6270 */
[----:B------:R-:W-:Y:S02]  /*16fe0*/  FSEL R29, R60, -INF , !P1 ;  /* 0xff8000003c1d7808 */ /* 0x000fe40004800000 */
[-C--:B------:R-:W-:Y:S02]  /*16ff0*/  ISETP.GE.AND P1, PT, R9, R58.reuse, PT ;  /* 0x0000003a0900720c */ /* 0x080fe40003f26270 */
[----:B------:R-:W-:Y:S01]  /*17000*/  FSEL R66, R66, -INF , !P4 ;  /* 0xff80000042427808 */ /* 0x000fe20006000000 */
[----:B------:R-:W-:Y:S01]  /*17010*/  HMMA.16816.F32 R8, R72, R10, R12 ;  /* 0x0000000a4808723c */ /* 0x000fe2000000180c */
[----:B------:R-:W-:Y:S02]  /*17020*/  FSEL R27, R64, -INF , !P4 ;  /* 0xff800000401b7808 */ /* 0x000fe40006000000 */
[----:B------:R-:W-:Y:S02]  /*17030*/  ISETP.GE.AND P4, PT, R25, R58, PT ;  /* 0x0000003a1900720c */ /* 0x000fe40003f86270 */
[----:B------:R-:W-:-:S02]  /*17040*/  IADD3 R25, R6, -0x27, RZ ;  /* 0xffffffd906197810 */ /* 0x000fc40007ffe0ff */
[C---:B------:R-:W-:Y:S01]  /*17050*/  IADD3 R15, R6.reuse, -0x1f, RZ ;  /* 0xffffffe1060f7810 */ /* 0x040fe20007ffe0ff */
[----:B------:R-:W-:Y:S01]  /*17060*/  HMMA.16816.F32 R84, R72, R20, R84 ;  /* 0x000000144854723c */ /* 0x000fe20000001854 */
[----:B------:R-:W-:Y:S02]  /*17070*/  IADD3 R13, R6, -0x18, RZ ;  /* 0xffffffe8060d7810 */ /* 0x000fe40007ffe0ff */
[----:B------:R-:W-:Y:S02]  /*17080*/  ISETP.GE.AND P0, PT, R15, R58, PT ;  /* 0x0000003a0f00720c */ /* 0x000fe40003f06270 */
[----:B------:R-:W-:Y:S02]  /*17090*/  FSEL R24, R46, -INF , !P6 ;  /* 0xff8000002e187808 */ /* 0x000fe40007000000 */
[----:B------:R-:W-:Y:S02]  /*170a0*/  FSEL R202, R19, -INF , !P0 ;  /* 0xff80000013ca7808 */ /* 0x000fe40004000000 */
[----:B------:R-:W-:-:S02]  /*170b0*/  FSEL R195, R17, -INF , !P0 ;  /* 0xff80000011c37808 */ /* 0x000fc40004000000 */
[-C--:B------:R-:W-:Y:S02]  /*170c0*/  ISETP.GE.AND P0, PT, R23, R58.reuse, PT ;  /* 0x0000003a1700720c */ /* 0x080fe40003f06270 */
[----:B------:R-:W-:Y:S02]  /*170d0*/  FSEL R15, R44, -INF , !P6 ;  /* 0xff8000002c0f7808 */ /* 0x000fe40007000000 */
[----:B------:R-:W-:Y:S02]  /*170e0*/  ISETP.GE.AND P6, PT, R13, R58, PT ;  /* 0x0000003a0d00720c */ /* 0x000fe40003fc6270 */
[----:B------:R-:W-:Y:S02]  /*170f0*/  IADD3 R13, R6, -0x17, RZ ;  /* 0xffffffe9060d7810 */ /* 0x000fe40007ffe0ff */
[----:B------:R-:W-:Y:S02]  /*17100*/  FSEL R65, R65, -INF , !P2 ;  /* 0xff80000041417808 */ /* 0x000fe40005000000 */
[----:B------:R-:W-:-:S02]  /*17110*/  FSEL R186, R91, -INF , !P0 ;  /* 0xff8000005bba7808 */ /* 0x000fc40004000000 */
[----:B------:R-:W-:Y:S02]  /*17120*/  FSEL R197, R89, -INF , !P0 ;  /* 0xff80000059c57808 */ /* 0x000fe40004000000 */
[----:B------:R-:W-:Y:S02]  /*17130*/  ISETP.GE.AND P2, PT, R25, R58, PT ;  /* 0x0000003a1900720c */ /* 0x000fe40003f46270 */
[----:B------:R-:W-:Y:S02]  /*17140*/  IADD3 R21, R6, -0x10, RZ ;  /* 0xfffffff006157810 */ /* 0x000fe40007ffe0ff */
[----:B------:R-:W-:Y:S02]  /*17150*/  ISETP.GE.AND P0, PT, R165, 0x2, PT ;  /* 0x00000002a500780c */ /* 0x000fe40003f06270 */
[----:B------:R-:W-:Y:S02]  /*17160*/  FSEL R14, R47, -INF , !P5 ;  /* 0xff8000002f0e7808 */ /* 0x000fe40006800000 */
[----:B------:R-:W-:-:S02]  /*17170*/  FSEL R25, R45, -INF , !P5 ;  /* 0xff8000002d197808 */ /* 0x000fc40006800000 */
[-C--:B------:R-:W-:Y:S02]  /*17180*/  ISETP.GE.AND P5, PT, R13, R58.reuse, PT ;  /* 0x0000003a0d00720c */ /* 0x080fe40003fa6270 */
[----:B------:R-:W-:Y:S02]  /*17190*/  IADD3 R31, R6, -0xf, RZ ;  /* 0xfffffff1061f7810 */ /* 0x000fe40007ffe0ff */
[----:B------:R-:W-:Y:S02]  /*171a0*/  FSEL R0, R78, -INF , !P4 ;  /* 0xff8000004e007808 */ /* 0x000fe40006000000 */
[----:B------:R-:W-:Y:S02]  /*171b0*/  FSEL R13, R76, -INF , !P4 ;  /* 0xff8000004c0d7808 */ /* 0x000fe40006000000 */
[----:B------:R-:W-:Y:S02]  /*171c0*/  ISETP.GE.AND P4, PT, R21, R58, PT ;  /* 0x0000003a1500720c */ /* 0x000fe40003f86270 */
[----:B------:R-:W-:-:S02]  /*171d0*/  FSEL R12, R79, -INF , !P2 ;  /* 0xff8000004f0c7808 */ /* 0x000fc40005000000 */
[----:B------:R-:W-:Y:S02]  /*171e0*/  FSEL R21, R77, -INF , !P2 ;  /* 0xff8000004d157808 */ /* 0x000fe40005000000 */
[-C--:B------:R-:W-:Y:S02]  /*171f0*/  ISETP.GE.AND P2, PT, R31, R58.reuse, PT ;  /* 0x0000003a1f00720c */ /* 0x080fe40003f46270 */
[----:B------:R-:W-:Y:S02]  /*17200*/  IADD3 R31, R6, -0x8, RZ ;  /* 0xfffffff8061f7810 */ /* 0x000fe40007ffe0ff */
        /* <DEDUP_REMOVED lines=13> */
[----:B------:R-:W-:Y:S05]  /*172e0*/  @!P0 BRA `(.L_x_4239) ;  /* 0x000006b000008947 */ /* 0x000fea0003800000 */
[----:B------:R-:W-:Y:S05]  /*172f0*/  @!P3 BRA `(.L_x_4240) ;  /* 0x000003a00000b947 */ /* 0x000fea0003800000 */
[----:B------:R-:W-:Y:S02]  /*17300*/  IABS R6, c[0x0][0x2d0] ;  /* 0x0000b40000067a13 */ /* 0x000fe40000000000 */
[----:B------:R-:W-:Y:S02]  /*17310*/  IADD3 R17, R3, -0x40, RZ ;  /* 0xffffffc003117810 */ /* 0x000fe40007ffe0ff */
[----:B------:R-:W1:Y:S01]  /*17320*/  I2F.RP R11, R6 ;  /* 0x00000006000b7306 */ /* 0x000e620000209400 */
[----:B------:R-:W-:-:S02]  /*17330*/  IABS R10, R3 ;  /* 0x00000003000a7213 */ /* 0x000fc40000000000 */
[----:B------:R-:W-:Y:S02]  /*17340*/  IABS R8, R17 ;  /* 0x0000001100087213 */ /* 0x000fe40000000000 */
[----:B------:R-:W-:Y:S02]  /*17350*/  LOP3.LUT R3, R3, c[0x0][0x2d0], RZ, 0x3c, !PT ;  /* 0x0000b40003037a12 */ /* 0x000fe400078e3cff */
[----:B------:R-:W-:Y:S02]  /*17360*/  LOP3.LUT R17, R17, c[0x0][0x2d0], RZ, 0x3c, !PT ;  /* 0x0000b40011117a12 */ /* 0x000fe400078e3cff */
        /* <DEDUP_REMOVED lines=23> */
[----:B------:R-:W-:Y:S02]  /*174e0*/  ISETP.GE.AND P1, PT, R17, RZ, PT ;  /* 0x000000ff1100720c */ /* 0x000fe40003f26270 */
[----:B------:R-:W-:-:S07]  /*174f0*/  ISETP.NE.AND P2, PT, RZ, c[0x0][0x2d0], PT ;  /* 0x0000b400ff007a0c */ /* 0x000fce0003f45270 */
[----:B------:R-:W-:Y:S02]  /*17500*/  @P5 IADD3 R16, R16, 0x1, RZ ;  /* 0x0000000110105810 */ /* 0x000fe40007ffe0ff */
[----:B------:R-:W-:-:S03]  /*17510*/  @P6 IADD3 R18, R18, 0x1, RZ ;  /* 0x0000000112126810 */ /* 0x000fc60007ffe0ff */
[----:B------:R-:W-:Y:S01]  /*17520*/  @!P1 IMAD.MOV R16, RZ, RZ, -R16 ;  /* 0x000000ffff109224 */ /* 0x000fe200078e0a10 */
[----:B------:R-:W-:-:S04]  /*17530*/  @!P4 IADD3 R18, -R18, RZ, RZ ;  /* 0x000000ff1212c210 */ /* 0x000fc80007ffe1ff */
[C---:B------:R-:W-:Y:S02]  /*17540*/  SEL R3, R8.reuse, R18, !P2 ;  /* 0x0000001208037207 */ /* 0x040fe40005000000 */
[----:B------:R-:W-:-:S03]  /*17550*/  SEL R8, R8, R16, !P2 ;  /* 0x0000001008087207 */ /* 0x000fc60005000000 */
[----:B------:R-:W-:-:S04]  /*17560*/  IMAD.WIDE R18, R3, 0x4, R240 ;  /* 0x0000000403127825 */ /* 0x000fc800078e02f0 */
[----:B------:R-:W-:Y:S01]  /*17570*/  IMAD.WIDE R16, R8, 0x4, R240 ;  /* 0x0000000408107825 */ /* 0x000fe200078e02f0 */
[----:B------:R-:W2:Y:S04]  /*17580*/  LDG.E R6, [R18.64] ;  /* 0x0000000612067981 */ /* 0x000ea8000c1e1900 */
[----:B------:R-:W2:Y:S01]  /*17590*/  LDG.E R9, [R16.64] ;  /* 0x0000000610097981 */ /* 0x000ea2000c1e1900 */
[----:B------:R-:W-:Y:S01]  /*175a0*/  IMAD.IADD R3, R3, 0x1, -R8 ;  /* 0x0000000103037824 */ /* 0x000fe200078e0a08 */
[----:B------:R-:W-:-:S05]  /*175b0*/  MOV R8, 0x40 ;  /* 0x0000004000087802 */ /* 0x000fca0000000f00 */
[----:B------:R-:W-:-:S04]  /*175c0*/  IMAD R8, R3, c[0x0][0x2d0], -R8 ;  /* 0x0000b40003087a24 */ /* 0x000fc800078e0a08 */
[----:B------:R-:W-:Y:S01]  /*175d0*/  IMAD.WIDE.U32 R10, R8, c[0x0][0x198], RZ ;  /* 0x00006600080a7a25 */ /* 0x000fe200078e00ff */
[----:B------:R-:W-:-:S05]  /*175e0*/  SHF.R.S32.HI R3, RZ, 0x1f, R8 ;  /* 0x0000001fff037819 */ /* 0x000fca0000011408 */
[----:B------:R-:W-:-:S04]  /*175f0*/  IMAD R3, R3, c[0x0][0x198], RZ ;  /* 0x0000660003037a24 */ /* 0x000fc800078e02ff */
[----:B------:R-:W-:-:S04]  /*17600*/  IMAD R3, R8, c[0x0][0x19c], R3 ;  /* 0x0000670008037a24 */ /* 0x000fc800078e0203 */
[----:B------:R-:W-:Y:S02]  /*17610*/  IMAD.IADD R11, R11, 0x1, R3 ;  /* 0x000000010b0b7824 */ /* 0x000fe400078e0203 */
[----:B--2---:R-:W-:-:S04]  /*17620*/  IMAD.IADD R9, R9, 0x1, -R6 ;  /* 0x0000000109097824 */ /* 0x004fc800078e0a06 */
[----:B------:R-:W-:Y:S01]  /*17630*/  IMAD.WIDE.U32 R10, R9, c[0x0][0x180], R10 ;  /* 0x00006000090a7a25 */ /* 0x000fe200078e000a */
[----:B------:R-:W-:-:S05]  /*17640*/  SHF.R.S32.HI R6, RZ, 0x1f, R9 ;  /* 0x0000001fff067819 */ /* 0x000fca0000011409 */
[----:B------:R-:W-:-:S04]  /*17650*/  IMAD R6, R6, c[0x0][0x180], RZ ;  /* 0x0000600006067a24 */ /* 0x000fc800078e02ff */
[----:B------:R-:W-:-:S05]  /*17660*/  IMAD R6, R9, c[0x0][0x184], R6 ;  /* 0x0000610009067a24 */ /* 0x000fca00078e0206 */
[----:B------:R-:W-:Y:S01]  /*17670*/  IADD3 R3, R11, R6, RZ ;  /* 0x000000060b037210 */ /* 0x000fe20007ffe0ff */
[----:B------:R-:W-:Y:S01]  /*17680*/  IMAD.MOV.U32 R6, RZ, RZ, R10 ;  /* 0x000000ffff067224 */ /* 0x000fe200078e000a */
[----:B------:R-:W-:Y:S05]  /*17690*/  BRA `(.L_x_4241) ;  /* 0x0000003000007947 */ /* 0x000fea0003800000 */
.L_x_4240:
[----:B------:R-:W-:-:S05]  /*176a0*/  IMAD.MOV.U32 R6, RZ, RZ, c[0x0][0x198] ;  /* 0x00006600ff067624 */ /* 0x000fca00078e00ff */
[----:B------:R-:W-:-:S04]  /*176b0*/  LEA R6, -R6, RZ, 0x6 ;  /* 0x000000ff06067211 */ /* 0x000fc800078e31ff */
[----:B------:R-:W-:Y:S02]  /*176c0*/  SHF.R.S32.HI R3, RZ, 0x1f, R6 ;  /* 0x0000001fff037819 */ /* 0x000fe40000011406 */
.L_x_4241:
[----:B------:R-:W-:Y:S01]  /*176d0*/  IADD3 R55, P2, P1, R134, R6, R55 ;  /* 0x0000000686377210 */ /* 0x000fe2000795e037 */
[----:B------:R-:W-:Y:S01]  /*176e0*/  ULDC.64 UR4, c[0x0][0x198] ;  /* 0x0000660000047ab9 */ /* 0x000fe20000000a00 */
[C---:B------:R-:W-:Y:S01]  /*176f0*/  IADD3 R134, P4, R6.reuse, R134, RZ ;  /* 0x0000008606867210 */ /* 0x040fe20007f9e0ff */
[----:B------:R-:W-:Y:S01]  /*17700*/  USHF.L.U32 UR9, UR4, 0x5, URZ ;  /* 0x0000000504097899 */ /* 0x000fe2000800063f */
[----:B------:R-:W-:Y:S01]  /*17710*/  LEA R236, P5, R6, R236, 0x1 ;  /* 0x000000ec06ec7211 */ /* 0x000fe200078a08ff */
[----:B------:R-:W-:Y:S01]  /*17720*/  UMOV UR8, 0x5 ;  /* 0x0000000500087882 */ /* 0x000fe20000000000 */
[----:B------:R-:W-:Y:S01]  /*17730*/  IADD3.X R54, R48, R3, R54, P2, P1 ;  /* 0x0000000330367210 */ /* 0x000fe200017e2436 */
[----:B------:R-:W-:Y:S01]  /*17740*/  IMAD.X R9, R3, 0x1, R48, P4 ;  /* 0x0000000103097824 */ /* 0x000fe200020e0630 */
[----:B------:R-:W-:Y:S01]  /*17750*/  LEA R10, P2, R134, c[0x0][0x168], 0x1 ;  /* 0x00005a00860a7a11 */ /* 0x000fe200078408ff */
[----:B------:R-:W-:Y:S01]  /*17760*/  USHF.L.U64.HI UR5, UR4, UR8, UR5 ;  /* 0x0000000804057299 */ /* 0x000fe20008010205 */
[----:B------:R-:W-:-:S02]  /*17770*/  LEA.HI.X R235, R6, R235, R3, 0x1, P5 ;  /* 0x000000eb06eb7211 */ /* 0x000fc400028f0c03 */
[----:B------:R-:W-:Y:S02]  /*17780*/  LEA.HI.X R11, R134, c[0x0][0x16c], R9, 0x1, P2 ;  /* 0x00005b00860b7a11 */ /* 0x000fe400010f0c09 */
[----:B------:R-:W-:Y:S01]  /*17790*/  IADD3 R16, P2, R236, UR9, RZ ;  /* 0x00000009ec107c10 */ /* 0x000fe2000ff5e0ff */
[----:B------:R-:W-:Y:S01]  /*177a0*/  IMAD.MOV.U32 R237, RZ, RZ, R235 ;  /* 0x000000ffffed7224 */ /* 0x000fe200078e00eb */
[----:B------:R-:W-:Y:S02]  /*177b0*/  LEA R8, P1, R55, c[0x0][0x168], 0x1 ;  /* 0x00005a0037087a11 */ /* 0x000fe400078208ff */
[----:B------:R-:W-:Y:S02]  /*177c0*/  IADD3.X R17, R235, UR5, RZ, P2, !PT ;  /* 0x00000005eb117c10 */ /* 0x000fe400097fe4ff */
[----:B------:R-:W-:Y:S01]  /*177d0*/  LEA.HI.X R9, R55, c[0x0][0x16c], R54, 0x1, P1 ;  /* 0x00005b0037097a11 */ /* 0x000fe200008f0c36 */
[----:B------:R-:W-:Y:S01]  /*177e0*/  @!PT LDS RZ, [RZ] ;  /* 0x00000000fffff984 */ /* 0x000fe20000000800 */
[----:B------:R-:W-:Y:S01]  /*177f0*/  @!PT LDS RZ, [RZ] ;  /* 0x00000000fffff984 */ /* 0x000fe20000000800 */
[----:B------:R-:W-:Y:S01]  /*17800*/  @!PT LDS RZ, [RZ] ;  /* 0x00000000fffff984 */ /* 0x000fe20000000800 */
[----:B------:R1:W-:Y:S01]  /*17810*/  LDGSTS.E.BYPASS.LTC128B.128 [R245+0x8000], [R236.64] ;  /* 0x08000000ecf57fae */ /* 0x0003e2000b901d46 */
[----:B------:R-:W-:-:S02]  /*17820*/  IADD3 R30, P2, R16, UR9, RZ ;  /* 0x00000009101e7c10 */ /* 0x000fc4000ff5e0ff */
[----:B------:R-:W-:Y:S01]  /*17830*/  IADD3 R18, P1, R8, UR9, RZ ;  /* 0x0000000908127c10 */ /* 0x000fe2000ff3e0ff */
[----:B------:R1:W-:Y:S01]  /*17840*/  LDGSTS.E.BYPASS.LTC128B.128 [R245+0xa000], [R10.64+0x80] ;  /* 0x0a0000800af57fae */ /* 0x0003e2000b901d46 */
[----:B------:R-:W-:Y:S02]  /*17850*/  IADD3.X R31, R17, UR5, RZ, P2, !PT ;  /* 0x00000005111f7c10 */ /* 0x000fe400097fe4ff */
[----:B------:R-:W-:Y:S01]  /*17860*/  IADD3.X R19, R9, UR5, RZ, P1, !PT ;  /* 0x0000000509137c10 */ /* 0x000fe20008ffe4ff */
[----:B------:R1:W-:Y:S01]  /*17870*/  LDGSTS.E.BYPASS.LTC128B.128 [R245+0xc000], [R10.64+0x100] ;  /* 0x0c0001000af57fae */ /* 0x0003e2000b901d46 */
[----:B------:R-:W-:Y:S02]  /*17880*/  IADD3 R22, P2, R30, UR9, RZ ;  /* 0x000000091e167c10 */ /* 0x000fe4000ff5e0ff */
[----:B------:R-:W-:Y:S01]  /*17890*/  IADD3 R32, P1, R18, UR9, RZ ;  /* 0x0000000912207c10 */ /* 0x000fe2000ff3e0ff */
[----:B------:R1:W-:Y:S01]  /*178a0*/  LDGSTS.E.BYPASS.LTC128B.128 [R245+0xe000], [R10.64+0x180] ;  /* 0x0e0001800af57fae */ /* 0x0003e2000b901d46 */
[----:B------:R-:W-:-:S02]  /*178b0*/  IADD3.X R23, R31, UR5, RZ, P2, !PT ;  /* 0x000000051f177c10 */ /* 0x000fc400097fe4ff */
        /* <DEDUP_REMOVED lines=14> */
.L_x_4239:
[----:B-1----:R-:W-:Y:S02]  /*179a0*/  FMNMX.FTZ R8, R27, R65, !PT ;  /* 0x000000411b087209 */ /* 0x002fe40007810000 */
        /* <DEDUP_REMOVED lines=29> */
[----:B------:R-:W-:Y:S01]  /*17b80*/  IADD3 R228, R49, R2, RZ ;  /* 0x0000000231e47210 */ /* 0x000fe20007ffe0ff */
[----:B------:R-:W1:Y:S03]  /*17b90*/  SHFL.BFLY PT, R9, R8, 0x2, 0x1f ;  /* 0x0c401f0008097f89 */ /* 0x000e6600000e0000 */
[----:B------:R-:W-:Y:S01]  /*17ba0*/  SHF.L.U32 R228, R228, 0x1, RZ ;  /* 0x00000001e4e47819 */ /* 0x000fe200000006ff */
[----:B------:R-:W2:Y:S03]  /*17bb0*/  SHFL.BFLY PT, R6, R11, 0x2, 0x1f ;  /* 0x0c401f000b067f89 */ /* 0x000ea600000e0000 */
[-C--:B------:R-:W-:Y:S01]  /*17bc0*/  LEA R226, R7, R228.reuse, 0x1 ;  /* 0x000000e407e27211 */ /* 0x080fe200078e08ff */
[----:B------:R-:W-:Y:S01]  /*17bd0*/  LDSM.16.MT88.4 R36, [R228+0x10000] ;  /* 0x01000000e424783b */ /* 0x000fe20000004200 */
[----:B------:R-:W-:-:S02]  /*17be0*/  LEA R225, R5, R228, 0x1 ;  /* 0x000000e405e17211 */ /* 0x000fc400078e08ff */
[----:B------:R-:W-:Y:S01]  /*17bf0*/  LEA R224, R5, R226, 0x1 ;  /* 0x000000e205e07211 */ /* 0x000fe200078e08ff */
        /* <DEDUP_REMOVED lines=26> */
[--C-:B------:R-:W-:Y:S02]  /*17da0*/  FFMA.FTZ R179, R29, c[0x0][0x23c], -R198.reuse ;  /* 0x00008f001db37a23 */ /* 0x100fe400000108c6 */
[----:B------:R-:W-:Y:S01]  /*17db0*/  FFMA.FTZ R174, R61, c[0x0][0x23c], -R198 ;  /* 0x00008f003dae7a23 */ /* 0x000fe200000108c6 */
[----:B------:R-:W-:Y:S01]  /*17dc0*/  LDSM.16.MT88.4 R144, [R225+0x16000] ;  /* 0x01600000e190783b */ /* 0x000fe20000004200 */
[--C-:B------:R-:W-:Y:S01]  /*17dd0*/  FFMA.FTZ R183, R66, c[0x0][0x23c], -R191.reuse ;  /* 0x00008f0042b77a23 */ /* 0x100fe200000108bf */
[----:B------:R-:W-:Y:S01]  /*17de0*/  MUFU.EX2 R181, R181 ;  /* 0x000000b500b57308 */ /* 0x000fe20000000800 */
[--C-:B------:R-:W-:Y:S01]  /*17df0*/  FFMA.FTZ R180, R67, c[0x0][0x23c], -R191.reuse ;  /* 0x00008f0043b47a23 */ /* 0x100fe200000108bf */
[----:B------:R-:W-:Y:S01]  /*17e00*/  LDSM.16.MT88.4 R8, [R226+0x10800] ;  /* 0x01080000e208783b */ /* 0x000fe20000004200 */
[----:B------:R-:W-:-:S02]  /*17e10*/  FFMA.FTZ R185, R62, c[0x0][0x23c], -R191 ;  /* 0x00008f003eb97a23 */ /* 0x000fc400000108bf */
[--C-:B------:R-:W-:Y:S01]  /*17e20*/  FFMA.FTZ R176, R4, c[0x0][0x23c], -R191.reuse ;  /* 0x00008f0004b07a23 */ /* 0x100fe200000108bf */
[----:B------:R-:W1:Y:S01]  /*17e30*/  LDSM.16.MT88.4 R60, [R224+0x10000] ;  /* 0x01000000e03c783b */ /* 0x000e620000004200 */
[--C-:B------:R-:W-:Y:S01]  /*17e40*/  FFMA.FTZ R167, R0, c[0x0][0x23c], -R191.reuse ;  /* 0x00008f0000a77a23 */ /* 0x100fe200000108bf */
[----:B------:R-:W2:Y:S01]  /*17e50*/  MUFU.EX2 R178, R178 ;  /* 0x000000b200b27308 */ /* 0x000ea20000000800 */
[--C-:B------:R-:W-:Y:S01]  /*17e60*/  FFMA.FTZ R177, R15, c[0x0][0x23c], -R198.reuse ;  /* 0x00008f000fb17a23 */ /* 0x100fe200000108c6 */
[----:B------:R-:W3:Y:S01]  /*17e70*/  LDSM.16.MT88.4 R4, [R224+0x16000] ;  /* 0x01600000e004783b */ /* 0x000ee20000004200 */
[--C-:B------:R-:W-:Y:S02]  /*17e80*/  FFMA.FTZ R172, R25, c[0x0][0x23c], -R198.reuse ;  /* 0x00008f0019ac7a23 */ /* 0x100fe400000108c6 */
[--C-:B------:R-:W-:Y:S01]  /*17e90*/  FFMA.FTZ R173, R13, c[0x0][0x23c], -R198.reuse ;  /* 0x00008f000dad7a23 */ /* 0x100fe200000108c6 */
[----:B------:R-:W4:Y:S01]  /*17ea0*/  LDSM.16.MT88.4 R16, [R228+0x10800] ;  /* 0x01080000e410783b */ /* 0x000f220000004200 */
        /* <DEDUP_REMOVED lines=8> */
[----:B------:R-:W5:Y:S01]  /*17f30*/  MUFU.EX2 R174, R174 ;  /* 0x000000ae00ae7308 */ /* 0x000f620000000800 */
        /* <DEDUP_REMOVED lines=14> */
[----:B-----5:R-:W-:Y:S01]  /*18020*/  F2FP.PACK_AB R150, R174, R179 ;  /* 0x000000b3ae96723e */ /* 0x020fe200000000ff */
        /* <DEDUP_REMOVED lines=8> */
[----:B------:R-:W5:Y:S01]  /*180b0*/  MUFU.EX2 R176, R176 ;  /* 0x000000b000b07308 */ /* 0x000f620000000800 */
[----:B-1----:R-:W-:Y:S01]  /*180c0*/  F2FP.PACK_AB R149, R180, R183 ;  /* 0x000000b7b495723e */ /* 0x002fe200000000ff */
[----:B------:R-:W-:Y:S02]  /*180d0*/  FFMA.FTZ R247, R186, c[0x0][0x23c], -R191 ;  /* 0x00008f00baf77a23 */ /* 0x000fe400000108bf */
[----:B------:R-:W-:Y:S02]  /*180e0*/  FADD.FTZ R178, R181, R178 ;  /* 0x000000b2b5b27221 */ /* 0x000fe40000010000 */
[----:B------:R-:W-:-:S02]  /*180f0*/  FADD.FTZ R180, R183, R180 ;  /* 0x000000b4b7b47221 */ /* 0x000fc40000010000 */
        /* <DEDUP_REMOVED lines=87> */
[----:B------:R-:W4:Y:S07]  /*18670*/  LDSM.16.MT88.4 R20, [R225+0x14800] ;  /* 0x01480000e114783b */ /* 0x000f2e0000004200 */
        /* <DEDUP_REMOVED lines=158> */
[----:B------:R-:W-:Y:S02]  /*19060*/  ULDC.64 UR12, c[0x0][0x118] ;  /* 0x00004600000c7ab9 */ /* 0x000fe40000000a00 */
[----:B------:R-:W-:Y:S02]  /*19070*/  ULDC UR4, c[0x0][0x19c] ;  /* 0x0000670000047ab9 */ /* 0x000fe40000000800 */
.L_x_4246:
        /* <DEDUP_REMOVED lines=64> */
.L_x_4243:
        /* <DEDUP_REMOVED lines=39> */
[C---:B--2---:R-:W-:Y:S03]  /*196f0*/  HMMA.16816.F32 R4, R32.reuse, R8, RZ ;  /* 0x000000082004723c */ /* 0x044fe600000018ff */
[----:B------:R-:W-:Y:S04]  /*19700*/  LDSM.16.M88.4 R192, [R230] ;  /* 0x00000000e6c0783b */ /* 0x000fe80000000200 */
[----:B------:R-:W2:Y:S01]  /*19710*/  LDSM.16.M88.4 R196, [R227+0x8000] ;  /* 0x00800000e3c4783b */ /* 0x000ea20000000200 */
[C---:B------:R-:W-:Y:S03]  /*19720*/  HMMA.16816.F32 R8, R32.reuse, R10, RZ ;  /* 0x0000000a2008723c */ /* 0x040fe600000018ff */
[----:B------:R-:W1:Y:S04]  /*19730*/  LDSM.16.M88.4 R200, [R227+0x8800] ;  /* 0x00880000e3c8783b */ /* 0x000e680000000200 */
[----:B------:R-:W-:Y:S01]  /*19740*/  LDSM.16.M88.4 R204, [R227+0x9800] ;  /* 0x00980000e3cc783b */ /* 0x000fe20000000200 */
[C---:B---3--:R-:W-:Y:S08]  /*19750*/  HMMA.16816.F32 R12, R32.reuse, R16, RZ ;  /* 0x00000010200c723c */ /* 0x048ff000000018ff */
[C---:B------:R-:W-:Y:S08]  /*19760*/  HMMA.16816.F32 R16, R32.reuse, R18, RZ ;  /* 0x000000122010723c */ /* 0x040ff000000018ff */
[C---:B----4-:R-:W-:Y:S08]  /*19770*/  HMMA.16816.F32 R20, R32.reuse, R24, RZ ;  /* 0x000000182014723c */ /* 0x050ff000000018ff */
[C---:B------:R-:W-:Y:S08]  /*19780*/  HMMA.16816.F32 R24, R32.reuse, R26, RZ ;  /* 0x0000001a2018723c */ /* 0x040ff000000018ff */
[C---:B-----5:R-:W-:Y:S08]  /*19790*/  HMMA.16816.F32 R28, R32.reuse, R168, RZ ;  /* 0x000000a8201c723c */ /* 0x060ff000000018ff */
[----:B------:R-:W-:Y:S01]  /*197a0*/  HMMA.16816.F32 R32, R32, R170, RZ ;  /* 0x000000aa2020723c */ /* 0x000fe200000018ff */
[----:B------:R-:W3:Y:S07]  /*197b0*/  LDSM.16.M88.4 R168, [R227+0x9000] ;  /* 0x00900000e3a8783b */ /* 0x000eee0000000200 */
        /* <DEDUP_REMOVED lines=8> */
[----:B------:R-:W4:Y:S07]  /*19840*/  LDSM.16.M88.4 R184, [R220+0x800] ;  /* 0x00080000dcb8783b */ /* 0x000f2e0000000200 */
        /* <DEDUP_REMOVED lines=13> */
[C---:B------:R-:W-:Y:S08]  /*19920*/  HMMA.16816.F32 R28, R192.reuse, R204, R28 ;  /* 0x000000ccc01c723c */ /* 0x040ff0000000181c */
[----:B------:R-:W-:Y:S01]  /*19930*/  HMMA.16816.F32 R32, R192, R206, R32 ;  /* 0x000000cec020723c */ /* 0x000fe20000001820 */
[----:B------:R-:W3:Y:S04]  /*19940*/  LDSM.16.M88.4 R192, [R233+0xb000] ;  /* 0x00b00000e9c0783b */ /* 0x000ee80000000200 */
[----:B------:R-:W2:Y:S03]  /*19950*/  LDSM.16.M88.4 R204, [R233+0xb800] ;  /* 0x00b80000e9cc783b */ /* 0x000ea60000000200 */
[C---:B-1----:R-:W-:Y:S08]  /*19960*/  HMMA.16816.F32 R4, R176.reuse, R180, R4 ;  /* 0x000000b4b004723c */ /* 0x042ff00000001804 */
[C---:B------:R-:W-:Y:S01]  /*19970*/  HMMA.16816.F32 R8, R176.reuse, R182, R8 ;  /* 0x000000b6b008723c */ /* 0x040fe20000001808 */
[----:B------:R-:W-:Y:S07]  /*19980*/  LDSM.16.M88.4 R180, [R219] ;  /* 0x00000000dbb4783b */ /* 0x000fee0000000200 */
[C---:B----4-:R-:W-:Y:S08]  /*19990*/  HMMA.16816.F32 R12, R176.reuse, R184, R12 ;  /* 0x000000b8b00c723c */ /* 0x050ff0000000180c */
[C---:B------:R-:W-:Y:S01]  /*199a0*/  HMMA.16816.F32 R16, R176.reuse, R186, R16 ;  /* 0x000000bab010723c */ /* 0x040fe20000001810 */
[----:B------:R-:W-:Y:S07]  /*199b0*/  LDSM.16.M88.4 R184, [R218] ;  /* 0x00000000dab8783b */ /* 0x000fee0000000200 */
[C---:B-----5:R-:W-:Y:S08]  /*199c0*/  HMMA.16816.F32 R20, R176.reuse, R172, R20 ;  /* 0x000000acb014723c */ /* 0x060ff00000001814 */
[C---:B------:R-:W-:Y:S01]  /*199d0*/  HMMA.16816.F32 R24, R176.reuse, R174, R24 ;  /* 0x000000aeb018723c */ /* 0x040fe20000001818 */
[----:B------:R-:W1:Y:S07]  /*199e0*/  LDSM.16.M88.4 R172, [R232+0x2000] ;  /* 0x00200000e8ac783b */ /* 0x000e6e0000000200 */
[C---:B------:R-:W-:Y:S08]  /*199f0*/  HMMA.16816.F32 R28, R176.reuse, R188, R28 ;  /* 0x000000bcb01c723c */ /* 0x040ff0000000181c */
[----:B------:R-:W-:Y:S01]  /*19a00*/  HMMA.16816.F32 R32, R176, R190, R32 ;  /* 0x000000beb020723c */ /* 0x000fe20000001820 */
[----:B------:R-:W4:Y:S04]  /*19a10*/  LDSM.16.M88.4 R176, [R217] ;  /* 0x00000000d9b0783b */ /* 0x000f280000000200 */
[----:B------:R-:W5:Y:S03]  /*19a20*/  LDSM.16.M88.4 R188, [R216] ;  /* 0x00000000d8bc783b */ /* 0x000f660000000200 */
        /* <DEDUP_REMOVED lines=15> */
[----:B------:R-:W-:Y:S07]  /*19b20*/  LDSM.16.M88.4 R180, [R220+0x2000] ;  /* 0x00200000dcb4783b */ /* 0x000fee0000000200 */
[C---:B------:R-:W-:Y:S08]  /*19b30*/  HMMA.16816.F32 R12, R172.reuse, R184, R12 ;  /* 0x000000b8ac0c723c */ /* 0x040ff0000000180c */
[C---:B------:R-:W-:Y:S01]  /*19b40*/  HMMA.16816.F32 R16, R172.reuse, R186, R16 ;  /* 0x000000baac10723c */ /* 0x040fe20000001810 */
[----:B------:R-:W-:Y:S07]  /*19b50*/  LDSM.16.M88.4 R184, [R220+0x2800] ;  /* 0x00280000dcb8783b */ /* 0x000fee0000000200 */
[C---:B----4-:R-:W-:Y:S08]  /*19b60*/  HMMA.16816.F32 R20, R172.reuse, R176, R20 ;  /* 0x000000b0ac14723c */ /* 0x050ff00000001814 */
[C---:B------:R-:W-:Y:S01]  /*19b70*/  HMMA.16816.F32 R24, R172.reuse, R178, R24 ;  /* 0x000000b2ac18723c */ /* 0x040fe20000001818 */
[----:B------:R-:W1:Y:S07]  /*19b80*/  LDSM.16.M88.4 R176, [R229+0x2000] ;  /* 0x00200000e5b0783b */ /* 0x000e6e0000000200 */
[C---:B-----5:R-:W-:Y:S08]  /*19b90*/  HMMA.16816.F32 R28, R172.reuse, R188, R28 ;  /* 0x000000bcac1c723c */ /* 0x060ff0000000181c */
[----:B------:R-:W-:Y:S01]  /*19ba0*/  HMMA.16816.F32 R32, R172, R190, R32 ;  /* 0x000000beac20723c */ /* 0x000fe20000001820 */
[----:B------:R-:W4:Y:S04]  /*19bb0*/  LDSM.16.M88.4 R172, [R220+0x3000] ;  /* 0x00300000dcac783b */ /* 0x000f280000000200 */
[----:B------:R-:W5:Y:S03]  /*19bc0*/  LDSM.16.M88.4 R188, [R220+0x3800] ;  /* 0x00380000dcbc783b */ /* 0x000f660000000200 */
        /* <DEDUP_REMOVED lines=16> */
[C---:B------:R-:W-:Y:S08]  /*19cd0*/  HMMA.16816.F32 R12, R176.reuse, R184, R12 ;  /* 0x000000b8b00c723c */ /* 0x040ff0000000180c */
[C---:B------:R-:W-:Y:S01]  /*19ce0*/  HMMA.16816.F32 R16, R176.reuse, R186, R16 ;  /* 0x000000bab010723c */ /* 0x040fe20000001810 */
[----:B------:R-:W-:Y:S07]  /*19cf0*/  LDSM.16.M88.4 R184, [R214] ;  /* 0x00000000d6b8783b */ /* 0x000fee0000000200 */
[C---:B----4-:R-:W-:Y:S08]  /*19d00*/  HMMA.16816.F32 R20, R176.reuse, R172, R20 ;  /* 0x000000acb014723c */ /* 0x050ff00000001814 */
[C---:B------:R-:W-:Y:S01]  /*19d10*/  HMMA.16816.F32 R24, R176.reuse, R174, R24 ;  /* 0x000000aeb018723c */ /* 0x040fe20000001818 */
[----:B------:R-:W1:Y:S07]  /*19d20*/  LDSM.16.M88.4 R172, [R232+0x4000] ;  /* 0x00400000e8ac783b */ /* 0x000e6e0000000200 */
[C---:B-----5:R-:W-:Y:S08]  /*19d30*/  HMMA.16816.F32 R28, R176.reuse, R188, R28 ;  /* 0x000000bcb01c723c */ /* 0x060ff0000000181c */
        /* <DEDUP_REMOVED lines=91> */
[C---:B-1----:R-:W-:Y:S08]  /*1a2f0*/  HMMA.16816.F32 R4, R176.reuse, R180, R4 ;  /* 0x000000b4b004723c */ /* 0x042ff00000001804 */
        /* <DEDUP_REMOVED lines=73> */
.L_x_4245:
[C---:B------:R-:W-:Y:S01]  /*1a790*/  LEA R236, P0, R168.reuse, R236, 0x1 ;  /* 0x000000eca8ec7211 */ /* 0x040fe200078008ff */
[----:B------:R-:W-:Y:S02]  /*1a7a0*/  USHF.L.U32 UR5, UR7, 0x5, URZ ;  /* 0x0000000507057899 */ /* 0x000fe4000800063f */
[----:B------:R-:W-:Y:S01]  /*1a7b0*/  USHF.L.U64.HI UR7, UR7, UR8, UR4 ;  /* 0x0000000807077299 */ /* 0x000fe20008010204 */
[----:B------:R-:W-:Y:S03]  /*1a7c0*/  LEA.HI.X R235, R168, R235, R3, 0x1, P0 ;  /* 0x000000eba8eb7211 */ /* 0x000fe600000f0c03 */
        /* <DEDUP_REMOVED lines=27> */
.L_x_4244:
        /* <DEDUP_REMOVED lines=490> */
.L_x_4242:
        /* <DEDUP_REMOVED lines=314> */
[----:B------:R-:W2:Y:S01]  /*1dbc0*/  S2R R0, SR_CTAID.Y ;  /* 0x0000000000007919 */ /* 0x000ea20000002600 */
[----:B------:R-:W-:-:S03]  /*1dbd0*/  ISETP.NE.AND P0, PT, R239, -0x1, PT ;  /* 0xffffffffef00780c */ /* 0x000fc60003f05270 */
[----:B------:R-:W3:Y:S01]  /*1dbe0*/  S2R R3, SR_CTAID.Z ;  /* 0x0000000000037919 */ /* 0x000ee20000002700 */
[----:B--2---:R-:W-:-:S05]  /*1dbf0*/  IMAD R8, R0, c[0x0][0x214], RZ ;  /* 0x0000850000087a24 */ /* 0x004fca00078e02ff */
[----:B------:R-:W-:-:S05]  /*1dc00*/  SEL R8, R8, R239, !P0 ;  /* 0x000000ef08087207 */ /* 0x000fca0004000000 */
[----:B---3--:R-:W-:Y:S01]  /*1dc10*/  IMAD R73, R3, c[0x0][0x234], R8 ;  /* 0x00008d0003497a24 */ /* 0x008fe200078e0208 */
[----:B------:R-:W-:Y:S05]  /*1dc20*/  BRA `(.L_x_4248) ;  /* 0x0000004000007947 */ /* 0x000fea0003800000 */
.L_x_4247:
[----:B------:R-:W2:Y:S04]  /*1dc30*/  S2R R3, SR_CTAID.Z ;  /* 0x0000000000037919 */ /* 0x000ea80000002700 */
[----:B------:R-:W2:Y:S02]  /*1dc40*/  S2R R0, SR_CTAID.Y ;  /* 0x0000000000007919 */ /* 0x000ea40000002600 */
[----:B--2---:R-:W-:-:S04]  /*1dc50*/  IMAD R73, R0, c[0x0][0x1c0], R3 ;  /* 0x0000700000497a24 */ /* 0x004fc800078e0203 */
[----:B------:R-:W-:Y:S02]  /*1dc60*/  IMAD R73, R73, c[0x0][0x214], RZ ;  /* 0x0000850049497a24 */ /* 0x000fe400078e02ff */
.L_x_4248:
[----:B------:R-:W-:Y:S01]  /*1dc70*/  BAR.SYNC.DEFER_BLOCKING 0x0 ;  /* 0x0000000000007b1d */ /* 0x000fe20000010000 */
[----:B------:R-:W-:Y:S01]  /*1dc80*/  LOP3.LUT R77, R5, 0xffffffe0, RZ, 0xc0, !PT ;  /* 0xffffffe0054d7812 */ /* 0x000fe200078ec0ff */
[----:B------:R-:W-:Y:S01]  /*1dc90*/  IMAD.WIDE.U32 R78, R0, c[0x0][0x1e0], RZ ;  /* 0x00007800004e7a25 */ /* 0x000fe200078e00ff */
[----:B------:R-:W-:Y:S02]  /*1dca0*/  SHF.R.S32.HI R75, RZ, 0x1f, R6 ;  /* 0x0000001fff4b7819 */ /* 0x000fe40000011406 */
[----:B------:R-:W-:Y:S01]  /*1dcb0*/  SHF.R.S32.HI R5, RZ, 0x1f, R0 ;  /* 0x0000001fff057819 */ /* 0x000fe20000011400 */
[----:B------:R-:W-:Y:S01]  /*1dcc0*/  IMAD.IADD R77, R4, 0x1, -R77 ;  /* 0x00000001044d7824 */ /* 0x000fe200078e0a4d */
[----:B------:R-:W-:Y:S01]  /*1dcd0*/  ISETP.NE.AND P0, PT, R239, -0x1, PT ;  /* 0xffffffffef00780c */ /* 0x000fe20003f05270 */
[----:B------:R-:W-:Y:S01]  /*1dce0*/  ULDC.64 UR4, c[0x0][0x118] ;  /* 0x0000460000047ab9 */ /* 0x000fe20000000a00 */
[----:B------:R-:W-:Y:S01]  /*1dcf0*/  LEA.HI R75, R75, R6, RZ, 0x2 ;  /* 0x000000064b4b7211 */ /* 0x000fe200078f10ff */
[----:B------:R-:W-:Y:S01]  /*1dd00*/  IMAD R5, R5, c[0x0][0x1e0], RZ ;  /* 0x0000780005057a24 */ /* 0x000fe200078e02ff */
[----:B------:R-:W-:Y:S01]  /*1dd10*/  LOP3.LUT P1, RZ, R77, 0x3, RZ, 0xc0, !PT ;  /* 0x000000034dff7812 */ /* 0x000fe2000782c0ff */
[----:B------:R-:W-:Y:S01]  /*1dd20*/  BSSY B0, `(.L_x_4249) ;  /* 0x000002a000007945 */ /* 0x000fe20003800000 */
[----:B------:R-:W-:Y:S01]  /*1dd30*/  SHF.R.S32.HI R74, RZ, 0x1f, R77 ;  /* 0x0000001fff4a7819 */ /* 0x000fe2000001144d */
[----:B------:R-:W-:Y:S01]  /*1dd40*/  IMAD R5, R0, c[0x0][0x1e4], R5 ;  /* 0x0000790000057a24 */ /* 0x000fe200078e0205 */
[----:B------:R-:W-:-:S02]  /*1dd50*/  LOP3.LUT R75, R75, 0xffffffc, RZ, 0xc0, !PT ;  /* 0x0ffffffc4b4b7812 */ /* 0x000fc400078ec0ff */
[----:B------:R-:W-:Y:S01]  /*1dd60*/  LEA.HI R74, R74, R77, RZ, 0x2 ;  /* 0x0000004d4a4a7211 */ /* 0x000fe200078f10ff */
[----:B------:R-:W-:-:S03]  /*1dd70*/  IMAD.WIDE.U32 R76, R239, c[0x0][0x1e8], RZ ;  /* 0x00007a00ef4c7a25 */ /* 0x000fc600078e00ff */
[----:B------:R-:W-:Y:S01]  /*1dd80*/  SHF.R.S32.HI R74, RZ, 0x2, R74 ;  /* 0x00000002ff4a7819 */ /* 0x000fe2000001144a */
[----:B------:R-:W-:Y:S01]  /*1dd90*/  IMAD.IADD R75, R6, 0x1, -R75 ;  /* 0x00000001064b7824 */ /* 0x000fe200078e0a4b */
[----:B------:R-:W-:Y:S01]  /*1dda0*/  SEL R0, R78, R76, !P0 ;  /* 0x0000004c4e007207 */ /* 0x000fe20004000000 */
[----:B------:R2:W3:Y:S01]  /*1ddb0*/  LDS.128 R64, [R245] ;  /* 0x00000000f5407984 */ /* 0x0004e20000000c00 */
[----:B------:R-:W-:Y:S02]  /*1ddc0*/  IMAD R239, R239, c[0x0][0x1ec], R77 ;  /* 0x00007b00efef7a24 */ /* 0x000fe400078e024d */
[----:B------:R-:W-:Y:S01]  /*1ddd0*/  @!P0 IMAD.IADD R239, R79, 0x1, R5 ;  /* 0x000000014fef8824 */ /* 0x000fe200078e0205 */
[----:B------:R2:W4:Y:S01]  /*1dde0*/  LDS.128 R60, [R245+0x800] ;  /* 0x00080000f53c7984 */ /* 0x0005220000000c00 */
[----:B------:R-:W-:-:S03]  /*1ddf0*/  IMAD R5, R75, 0x10, R74 ;  /* 0x000000104b057824 */ /* 0x000fc600078e024a */
        /* <DEDUP_REMOVED lines=9> */
[----:B-1----:R2:W1:Y:S04]  /*1de90*/  LDS.128 R20, [R245+0x5800] ;  /* 0x00580000f5147984 */ /* 0x0024680000000c00 */
[----:B------:R2:W1:Y:S04]  /*1dea0*/  LDS.128 R16, [R245+0x6000] ;  /* 0x00600000f5107984 */ /* 0x0004680000000c00 */
[----:B------:R2:W1:Y:S04]  /*1deb0*/  LDS.128 R12, [R245+0x6800] ;  /* 0x00680000f50c7984 */ /* 0x0004680000000c00 */
[----:B------:R2:W1:Y:S04]  /*1dec0*/  LDS.128 R8, [R245+0x7000] ;  /* 0x00700000f5087984 */ /* 0x0004680000000c00 */
[----:B------:R2:W1:Y:S01]  /*1ded0*/  LDS.128 R68, [R245+0x7800] ;  /* 0x00780000f5447984 */ /* 0x0004620000000c00 */
[----:B------:R-:W-:Y:S05]  /*1dee0*/  @P1 BRA `(.L_x_4250) ;  /* 0x000000d000001947 */ /* 0x000fea0003800000 */
[----:B---34-:R-:W3:Y:S01]  /*1def0*/  S2R R6, SR_CTAID.X ;  /* 0x0000000000067919 */ /* 0x018ee20000002500 */
[----:B------:R-:W-:Y:S01]  /*1df00*/  IADD3 R75, R5, 0x8, RZ ;  /* 0x00000008054b7810 */ /* 0x000fe20007ffe0ff */
[----:B---3--:R-:W-:-:S02]  /*1df10*/  IMAD R76, R6, 0x40, R73 ;  /* 0x00000040064c7824 */ /* 0x008fc400078e0249 */
[----:B------:R-:W-:-:S03]  /*1df20*/  IMAD R6, R6, -0x40, R238 ;  /* 0xffffffc006067824 */ /* 0x000fc600078e02ee */
[----:B------:R-:W-:Y:S02]  /*1df30*/  SHF.R.S32.HI R74, RZ, 0x1f, R76 ;  /* 0x0000001fff4a7819 */ /* 0x000fe4000001144c */
[C---:B------:R-:W-:Y:S02]  /*1df40*/  IADD3 R73, P0, R5.reuse, R76, RZ ;  /* 0x0000004c05497210 */ /* 0x040fe40007f1e0ff */
[-C--:B------:R-:W-:Y:S02]  /*1df50*/  ISETP.GE.AND P2, PT, R5, R6.reuse, PT ;  /* 0x000000060500720c */ /* 0x080fe40003f46270 */
[----:B------:R-:W-:Y:S02]  /*1df60*/  ISETP.GE.AND P1, PT, R75, R6, PT ;  /* 0x000000064b00720c */ /* 0x000fe40003f26270 */
[----:B------:R-:W-:Y:S02]  /*1df70*/  LEA.HI.X.SX32 R74, R5, R74, 0x1, P0 ;  /* 0x0000004a054a7211 */ /* 0x000fe400000f0eff */
[----:B------:R-:W-:-:S04]  /*1df80*/  LEA R76, P0, R73, c[0x0][0x200], 0x2 ;  /* 0x00008000494c7a11 */ /* 0x000fc800078010ff */
[----:B------:R-:W-:-:S05]  /*1df90*/  LEA.HI.X R77, R73, c[0x0][0x204], R74, 0x2, P0 ;  /* 0x00008100494d7a11 */ /* 0x000fca00000f144a */
[----:B------:R3:W-:Y:S04]  /*1dfa0*/  @!P2 STG.E [R76.64], R2 ;  /* 0x000000024c00a986 */ /* 0x0007e8000c101904 */
[----:B------:R3:W-:Y:S02]  /*1dfb0*/  @!P1 STG.E [R76.64+0x20], R72 ;  /* 0x000020484c009986 */ /* 0x0007e4000c101904 */
.L_x_4250:
[----:B---34-:R-:W-:Y:S05]  /*1dfc0*/  BSYNC B0 ;  /* 0x0000000000007941 */ /* 0x018fea0003800000 */
.L_x_4249:
[----:B------:R-:W3:Y:S01]  /*1dfd0*/  S2R R5, SR_CTAID.X ;  /* 0x0000000000057919 */ /* 0x000ee20000002500 */
[----:B------:R-:W-:Y:S01]  /*1dfe0*/  LEA.HI R7, R7, R4, RZ, 0x3 ;  /* 0x0000000407077211 */ /* 0x000fe200078f18ff */
[----:B------:R-:W-:Y:S01]  /*1dff0*/  BSSY B0, `(.L_x_4251) ;  /* 0x0000024000007945 */ /* 0x000fe20003800000 */
[----:B------:R-:W-:Y:S01]  /*1e000*/  SHF.R.S32.HI R6, RZ, 0x1f, R3 ;  /* 0x0000001fff067819 */ /* 0x000fe20000011403 */
[----:B------:R-:W4:Y:S01]  /*1e010*/  S2R R2, SR_TID.X ;  /* 0x0000000000027919 */ /* 0x000f220000002100 */
[----:B------:R-:W-:-:S03]  /*1e020*/  LOP3.LUT R7, R7, 0xfffffff8, RZ, 0xc0, !PT ;  /* 0xfffffff807077812 */ /* 0x000fc600078ec0ff */
[----:B------:R-:W-:Y:S02]  /*1e030*/  IMAD R6, R6, c[0x0][0x1f0], RZ ;  /* 0x00007c0006067a24 */ /* 0x000fe400078e02ff */
[----:B------:R-:W-:Y:S02]  /*1e040*/  IMAD.IADD R4, R4, 0x1, -R7 ;  /* 0x0000000104047824 */ /* 0x000fe400078e0a07 */
[----:B------:R-:W-:Y:S02]  /*1e050*/  IMAD R6, R3, c[0x0][0x1f4], R6 ;  /* 0x00007d0003067a24 */ /* 0x000fe400078e0206 */
[----:B------:R-:W-:-:S05]  /*1e060*/  IMAD.SHL.U32 R72, R4, 0x8, RZ ;  /* 0x0000000804487824 */ /* 0x000fca00078e00ff */
[----:B------:R-:W-:Y:S01]  /*1e070*/  SHF.R.S32.HI R73, RZ, 0x1f, R72 ;  /* 0x0000001fff497819 */ /* 0x000fe20000011448 */
[----:B---3--:R-:W-:Y:S01]  /*1e080*/  IMAD.SHL.U32 R7, R5, 0x40, RZ ;  /* 0x0000004005077824 */ /* 0x008fe200078e00ff */
[----:B----4-:R-:W-:-:S03]  /*1e090*/  SHF.R.S32.HI R5, RZ, 0x1f, R2 ;  /* 0x0000001fff057819 */ /* 0x010fc60000011402 */
[----:B------:R-:W-:Y:S01]  /*1e0a0*/  IMAD.WIDE.U32 R72, R7, c[0x0][0x1e8], R72 ;  /* 0x00007a0007487a25 */ /* 0x000fe200078e0048 */
[----:B------:R-:W-:Y:S02]  /*1e0b0*/  SHF.R.S32.HI R4, RZ, 0x1f, R7 ;  /* 0x0000001fff047819 */ /* 0x000fe40000011407 */
[----:B------:R-:W-:Y:S02]  /*1e0c0*/  LEA.HI R5, R5, R2, RZ, 0x3 ;  /* 0x0000000205057211 */ /* 0x000fe400078f18ff */
[----:B------:R-:W-:Y:S01]  /*1e0d0*/  IADD3 R72, P0, R0, R72, RZ ;  /* 0x0000004800487210 */ /* 0x000fe20007f1e0ff */
[----:B------:R-:W-:Y:S01]  /*1e0e0*/  IMAD R4, R4, c[0x0][0x1e8], RZ ;  /* 0x00007a0004047a24 */ /* 0x000fe200078e02ff */
[----:B------:R-:W-:-:S03]  /*1e0f0*/  SHF.R.S32.HI R0, RZ, 0x3, R5 ;  /* 0x00000003ff007819 */ /* 0x000fc60000011405 */
[----:B------:R-:W-:Y:S01]  /*1e100*/  IMAD R4, R7, c[0x0][0x1ec], R4 ;  /* 0x00007b0007047a24 */ /* 0x000fe200078e0204 */
[----:B------:R-:W-:Y:S01]  /*1e110*/  SHF.R.S32.HI R2, RZ, 0x1f, R0 ;  /* 0x0000001fff027819 */ /* 0x000fe20000011400 */
[----:B------:R-:W-:-:S03]  /*1e120*/  IMAD.IADD R7, R238, 0x1, -R7 ;  /* 0x00000001ee077824 */ /* 0x000fc600078e0a07 */
        /* <DEDUP_REMOVED lines=14> */
[----:B------:R3:W-:Y:S04]  /*1e210*/  STG.E.128 [R76.64+0x100], R32 ;  /* 0x000100204c007986 */ /* 0x0007e8000c101d04 */
[----:B-1----:R3:W-:Y:S02]  /*1e220*/  STG.E.128 [R76.64+0x180], R16 ;  /* 0x000180104c007986 */ /* 0x0027e4000c101d04 */
.L_x_4252:
[----:B------:R-:W-:Y:S05]  /*1e230*/  BSYNC B0 ;  /* 0x0000000000007941 */ /* 0x000fea0003800000 */
.L_x_4251:
        /* <DEDUP_REMOVED lines=18> */
.L_x_4254:
[----:B------:R-:W-:Y:S05]  /*1e360*/  BSYNC B0 ;  /* 0x0000000000007941 */ /* 0x000fea0003800000 */
.L_x_4253:
        /* <DEDUP_REMOVED lines=18> */
.L_x_4256:
[----:B------:R-:W-:Y:S05]  /*1e490*/  BSYNC B0 ;  /* 0x0000000000007941 */ /* 0x000fea0003800000 */
.L_x_4255:
        /* <DEDUP_REMOVED lines=13> */
[----:B------:R-:W-:Y:S04]  /*1e570*/  STG.E.128 [R2.64], R52 ;  /* 0x0000003402007986 */ /* 0x000fe8000c101d04 */
[----:B------:R-:W-:Y:S04]  /*1e580*/  STG.E.128 [R2.64+0x80], R36 ;  /* 0x0000802402007986 */ /* 0x000fe8000c101d04 */
[----:B------:R-:W-:Y:S04]  /*1e590*/  STG.E.128 [R2.64+0x100], R20 ;  /* 0x0001001402007986 */ /* 0x000fe8000c101d04 */
[----:B------:R-:W-:Y:S01]  /*1e5a0*/  STG.E.128 [R2.64+0x180], R68 ;  /* 0x0001804402007986 */ /* 0x000fe2000c101d04 */
[----:B------:R-:W-:Y:S05]  /*1e5b0*/  EXIT ;  /* 0x000000000000794d */ /* 0x000fea0003800000 */
.L_x_4257:
        /* <DEDUP_REMOVED lines=12> */
.L_x_8800:


//--------------------- .text._ZN5flash24flash_fwd_splitkv_kernelI23Flash_fwd_kernel_traitsILi256ELi64ELi64ELi4ELb0ELb0EN7cutlass6half_tE19Flash_kernel_traitsILi256ELi64ELi64ELi4ES3_EELb0ELb0ELb0ELb0ELb1ELb1ELb0ELb1EEEvNS_16Flash_fwd_paramsE --------------------------
	.section	.text._ZN5flash24flash_fwd_splitkv_kernelI23Flash_fwd_kernel_traitsILi256ELi64ELi64ELi4ELb0ELb0EN7cutlass6half_tE19Flash_kernel_traitsILi256ELi64ELi64ELi4ES3_EELb0ELb0ELb0ELb0ELb1ELb1ELb0ELb1EEEvNS_16Flash_fwd_paramsE,"ax",@progbits
	.sectioninfo	@"SHI_REGISTERS=255"
	.align	128
        .global         _ZN5flash24flash_fwd_splitkv_kernelI23Flash_fwd_kernel_traitsILi256ELi64ELi64ELi4ELb0ELb0EN7cutlass6half_tE19Flash_kernel_traitsILi256ELi64ELi64ELi4ES3_EELb0ELb0ELb0ELb0ELb1ELb1ELb0ELb1EEEvNS_16Flash_fwd_paramsE
        .type           _ZN5flash24flash_fwd_splitkv_kernelI23Flash_fwd_kernel_traitsILi256ELi64ELi64ELi4ELb0ELb0EN7cutlass6half_tE19Flash_kernel_traitsILi256ELi64ELi64ELi4ES3_EELb0ELb0ELb0ELb0ELb1ELb1ELb0ELb1EEEvNS_16Flash_fwd_paramsE,@function
        .size           _ZN5flash24flash_fwd_splitkv_kernelI23Flash_fwd_kernel_traitsILi256ELi64ELi64ELi4ELb0ELb0EN7cutlass6half_tE19Flash_kernel_traitsILi256ELi64ELi64ELi4ES3_EELb0ELb0ELb0ELb0ELb1ELb1ELb0ELb1EEEvNS_16Flash_fwd_paramsE,(.L_x_8801 - _ZN5flash24flash_fwd_splitkv_kernelI23Flash_fwd_kernel_traitsILi256ELi64ELi64ELi4ELb0ELb0EN7cutlass6half_tE19Flash_kernel_traitsILi256ELi64ELi64ELi4ES3_EELb0ELb0ELb0ELb0ELb1ELb1ELb0ELb1EEEvNS_16Flash_fwd_paramsE)
        .other          _ZN5flash24flash_fwd_splitkv_kernelI23Flash_fwd_kernel_traitsILi256ELi64ELi64ELi4ELb0ELb0EN7cutlass6half_tE19Flash_kernel_traitsILi256ELi64ELi64ELi4ES3_EELb0ELb0ELb0ELb0ELb1ELb1ELb0ELb1EEEvNS_16Flash_fwd_paramsE,@"STO_CUDA_ENTRY STV_DEFAULT"
_ZN5flash24flash_fwd_splitkv_kernelI23Flash_fwd_kernel_traitsILi256ELi64ELi64ELi4ELb0ELb0EN7cutlass6half_tE19Flash_kernel_traitsILi256ELi64ELi64ELi4ES3_EELb0ELb0ELb0ELb0ELb1ELb1ELb0ELb1EEEvNS_16Flash_fwd_paramsE:
.text._ZN5flash24flash_fwd_splitkv_kernelI23Flash_fwd_kernel_traitsILi256ELi64ELi64ELi4ELb0ELb0EN7cutlass6half_tE19Flash_kernel_traitsILi256ELi64ELi64ELi4ES3_EELb0ELb0ELb0ELb0ELb1ELb1ELb0ELb1EEEvNS_16Flash_fwd_paramsE:
        /* <DEDUP_REMOVED lines=12> */
[----:B------:R-:W-:Y:S02]  /*00c0*/  IADD3 R1, R1, -0x8, RZ ;  /* 0xfffffff801017810 */ /* 0x000fe40007ffe0ff */
[----:B-1----:R-:W-:Y:S01]  /*00d0*/  ISETP.NE.AND P2, PT, R2, RZ, PT ;  /* 0x000000ff0200720c */ /* 0x002fe20003f45270 */
[----:B--2---:R-:W-:-:S03]  /*00e0*/  IMAD.WIDE R2, R0, R103, c[0x0][0x240] ;  /* 0x0000900000027625 */ /* 0x004fc600078e0267 */
[----:B------:R-:W-:Y:S01]  /*00f0*/  ISETP.EQ.OR.EX P0, PT, RZ, c[0x0][0x24c], !P2, P0 ;  /* 0x00009300ff007a0c */ /* 0x000fe20005702700 */
[----:B------:R-:W-:Y:S01]  /*0100*/  IMAD.WIDE R134, R0, R103, c[0x0][0x250] ;  /* 0x0000940000867625 */ /* 0x000fe200078e0267 */
[----:B------:R1:W2:Y:S04]  /*0110*/  @P1 LDG.E R243, [R2.64] ;  /* 0x0000000602f31981 */ /* 0x0002a8000c1e1900 */
[----:B------:R1:W2:Y:S01]  /*0120*/  @P1 LDG.E R242, [R2.64+0x4] ;  /* 0x0000040602f21981 */ /* 0x0002a2000c1e1900 */
[----:B------:R-:W-:-:S03]  /*0130*/  IMAD.MOV.U32 R8, RZ, RZ, -0x1 ;  /* 0xffffffffff087424 */ /* 0x000fc600078e00ff */
[----:B------:R3:W5:Y:S04]  /*0140*/  @P5 LDG.E R4, [R134.64] ;  /* 0x0000000686045981 */ /* 0x000768000c1e1900 */
[----:B------:R-:W4:Y:S04]  /*0150*/  S2R R18, SR_CTAID.X ;  /* 0x0000000000127919 */ /* 0x000f280000002500 */
[----:B------:R-:W2:Y:S04]  /*0160*/  S2R R128, SR_CTAID.Z ;  /* 0x0000000000807919 */ /* 0x000ea80000002700 */
[----:B------:R-:W2:Y:S01]  /*0170*/  S2R R48, SR_TID.X ;  /* 0x0000000000307919 */ /* 0x000ea20000002100 */
[----:B-1----:R-:W-:-:S05]  /*0180*/  IMAD.WIDE R2, R0, R103, c[0x0][0x248] ;  /* 0x0000920000027625 */ /* 0x002fca00078e0267 */
[----:B------:R3:W5:Y:S01]  /*0190*/  @!P0 LDG.E R8, [R2.64] ;  /* 0x0000000602088981 */ /* 0x000762000c1e1900 */
[----:B------:R-:W-:-:S04]  /*01a0*/  ISETP.NE.U32.AND P0, PT, RZ, c[0x0][0x248], PT ;  /* 0x00009200ff007a0c */ /* 0x000fc80003f05070 */
[----:B------:R-:W-:Y:S01]  /*01b0*/  ISETP.NE.AND.EX P0, PT, RZ, c[0x0][0x24c], PT, P0 ;  /* 0x00009300ff007a0c */ /* 0x000fe20003f05300 */
[----:B------:R-:W-:-:S04]  /*01c0*/  IMAD.MOV.U32 R7, RZ, RZ, R0 ;  /* 0x000000ffff077224 */ /* 0x000fc800078e0000 */
[--C-:B------:R-:W-:Y:S01]  /*01d0*/  IMAD.MOV.U32 R11, RZ, RZ, R7.reuse ;  /* 0x000000ffff0b7224 */ /* 0x100fe200078e0007 */
[----:B------:R-:W-:Y:S01]  /*01e0*/  SHF.R.S32.HI R9, RZ, 0x1f, R7 ;  /* 0x0000001fff097819 */ /* 0x000fe20000011407 */
[----:B--2---:R-:W-:Y:S02]  /*01f0*/  @P1 IMAD.IADD R242, R242, 0x1, -R243 ;  /* 0x00000001f2f21824 */ /* 0x004fe400078e0af3 */
[----:B------:R-:W-:-:S04]  /*0200*/  @!P1 IMAD.MOV.U32 R242, RZ, RZ, c[0x0][0x214] ;  /* 0x00008500fff29624 */ /* 0x000fc800078e00ff */
[----:B------:R-:W-:Y:S05]  /*0210*/  @!P0 BRA `(.L_x_4258) ;  /* 0x0000004000008947 */ /* 0x000fea0003800000 */
[----:B---34-:R-:W2:Y:S02]  /*0220*/  @P2 LDG.E R81, [R2.64+0x4] ;  /* 0x0000040602512981 */ /* 0x018ea4000c1e1900 */
[----:B--2--5:R-:W-:-:S06]  /*0230*/  @P2 IADD3 R81, R81, -R8, RZ ;  /* 0x8000000851512210 */ /* 0x024fcc0007ffe0ff */
[----:B------:R1:W5:Y:S01]  /*0240*/  @!P2 LDG.E R81, [R2.64] ;  /* 0x000000060251a981 */ /* 0x000362000c1e1900 */
[----:B------:R-:W-:Y:S05]  /*0250*/  BRA `(.L_x_4259) ;  /* 0x0000001000007947 */ /* 0x000fea0003800000 */
.L_x_4258:
[----:B---34-:R-:W-:Y:S02]  /*0260*/  MOV R81, c[0x0][0x218] ;  /* 0x0000860000517a02 */ /* 0x018fe40000000f00 */
.L_x_4259:
[----:B------:R-:W-:-:S04]  /*0270*/  ISETP.NE.U32.AND P2, PT, RZ, c[0x0][0x258], PT ;  /* 0x00009600ff007a0c */ /* 0x000fc80003f45070 */
[----:B------:R-:W-:-:S13]  /*0280*/  ISETP.NE.AND.EX P2, PT, RZ, c[0x0][0x25c], PT, P2 ;  /* 0x00009700ff007a0c */ /* 0x000fda0003f45320 */
[----:B-1----:R-:W-:-:S05]  /*0290*/  @P2 IMAD.WIDE R2, R0, R103, c[0x0][0x258] ;  /* 0x0000960000022625 */ /* 0x002fca00078e0267 */
        /* <DEDUP_REMOVED lines=32> */
[C---:B------:R-:W-:Y:S01]  /*04a0*/  @P0 IMAD.WIDE.U32 R10, R243.reuse, c[0x0][0x1e8], RZ ;  /* 0x00007a00f30a0a25 */ /* 0x040fe200078e00ff */
[----:B------:R-:W-:Y:S02]  /*04b0*/  SHF.L.U32 R4, R4, 0x3, RZ ;  /* 0x0000000304047819 */ /* 0x000fe400000006ff */
[----:B------:R-:W-:Y:S01]  /*04c0*/  SHF.R.S32.HI R6, RZ, 0x1f, R128 ;  /* 0x0000001fff067819 */ /* 0x000fe20000011480 */
[----:B------:R-:W-:Y:S01]  /*04d0*/  @P0 IMAD R243, R243, c[0x0][0x1ec], R11 ;  /* 0x00007b00f3f30a24 */ /* 0x000fe200078e020b */
[----:B------:R-:W-:Y:S01]  /*04e0*/  SHF.R.S32.HI R5, RZ, 0x1f, R4 ;  /* 0x0000001fff057819 */ /* 0x000fe20000011404 */
[----:B------:R-:W-:Y:S02]  /*04f0*/  @P0 IMAD.MOV.U32 R3, RZ, RZ, R10 ;  /* 0x000000ffff030224 */ /* 0x000fe400078e000a */
[----:B------:R-:W-:Y:S02]  /*0500*/  @!P0 IMAD R9, R9, c[0x0][0x1e0], RZ ;  /* 0x0000780009098a24 */ /* 0x000fe400078e02ff */
[----:B------:R-:W-:-:S04]  /*0510*/  @!P0 IMAD.WIDE.U32 R10, R7, c[0x0][0x1e0], RZ ;  /* 0x00007800070a8a25 */ /* 0x000fc800078e00ff */
[----:B------:R-:W-:Y:S01]  /*0520*/  @!P0 IMAD R9, R7, c[0x0][0x1e4], R9 ;  /* 0x0000790007098a24 */ /* 0x000fe200078e0209 */
[----:B------:R-:W-:Y:S01]  /*0530*/  @!P0 MOV R3, R10 ;  /* 0x0000000a00038202 */ /* 0x000fe20000000f00 */
[----:B------:R-:W-:-:S04]  /*0540*/  IMAD.WIDE.U32 R4, R125, c[0x0][0x1e8], R4 ;  /* 0x00007a007d047a25 */ /* 0x000fc800078e0004 */
[----:B------:R-:W-:Y:S01]  /*0550*/  @!P0 IMAD.IADD R243, R11, 0x1, R9 ;  /* 0x000000010bf38824 */ /* 0x000fe200078e0209 */
[----:B------:R-:W-:Y:S01]  /*0560*/  IADD3 R4, P0, R3, R4, RZ ;  /* 0x0000000403047210 */ /* 0x000fe20007f1e0ff */
[----:B------:R-:W-:Y:S02]  /*0570*/  IMAD R0, R125, c[0x0][0x1ec], R0 ;  /* 0x00007b007d007a24 */ /* 0x000fe400078e0200 */
[----:B------:R-:W-:Y:S02]  /*0580*/  IMAD R6, R6, c[0x0][0x1f0], RZ ;  /* 0x00007c0006067a24 */ /* 0x000fe400078e02ff */
[----:B------:R-:W-:Y:S01]  /*0590*/  IMAD R7, R7, c[0x0][0x1c0], R128 ;  /* 0x0000700007077a24 */ /* 0x000fe200078e0280 */
[----:B------:R-:W-:Y:S01]  /*05a0*/  IADD3.X R5, R243, R5, R0, P0, !PT ;  /* 0x00000005f3057210 */ /* 0x000fe200007fe400 */
[----:B------:R-:W-:Y:S01]  /*05b0*/  IMAD R6, R128, c[0x0][0x1f4], R6 ;  /* 0x00007d0080067a24 */ /* 0x000fe200078e0206 */
[----:B------:R-:W-:Y:S01]  /*05c0*/  ISETP.GE.AND P0, PT, R2, R242, PT ;  /* 0x000000f20200720c */ /* 0x000fe20003f06270 */
[----:B------:R-:W-:-:S02]  /*05d0*/  IMAD R125, R7, c[0x0][0x214], R125 ;  /* 0x00008500077d7a24 */ /* 0x000fc400078e027d */
[----:B------:R-:W-:Y:S01]  /*05e0*/  IMAD.WIDE.U32 R128, R128, c[0x0][0x1f0], R4 ;  /* 0x00007c0080807a25 */ /* 0x000fe200078e0004 */
[----:B------:R-:W-:-:S03]  /*05f0*/  SHF.R.S32.HI R4, RZ, 0x1f, R2 ;  /* 0x0000001fff047819 */ /* 0x000fc60000011402 */
        /* <DEDUP_REMOVED lines=13> */
.L_x_4262:
[----:B------:R-:W-:Y:S05]  /*06d0*/  BSYNC B0 ;  /* 0x0000000000007941 */ /* 0x000fea0003800000 */
.L_x_4261:
        /* <DEDUP_REMOVED lines=18> */
.L_x_4264:
[----:B------:R-:W-:Y:S05]  /*0800*/  BSYNC B0 ;  /* 0x0000000000007941 */ /* 0x000fea0003800000 */
.L_x_4263:
        /* <DEDUP_REMOVED lines=18> */
.L_x_4266:
[----:B------:R-:W-:Y:S05]  /*0930*/  BSYNC B0 ;  /* 0x0000000000007941 */ /* 0x000fea0003800000 */
.L_x_4265:
        /* <DEDUP_REMOVED lines=18> */
.L_x_4268:
[----:B------:R-:W-:Y:S05]  /*0a60*/  BSYNC B0 ;  /* 0x0000000000007941 */ /* 0x000fea0003800000 */
.L_x_4267:
[----:B------:R-:W-:-:S04]  /*0a70*/  LOP3.LUT P4, RZ, R48, 0x7, RZ, 0xc0, !PT ;  /* 0x0000000730ff7812 */ /* 0x000fc8000788c0ff */
[-C--:B------:R-:W-:Y:S02]  /*0a80*/  ISETP.GE.OR P3, PT, R2, R242.reuse, P4 ;  /* 0x000000f20200720c */ /* 0x080fe40002766670 */
[-C--:B------:R-:W-:Y:S02]  /*0a90*/  ISETP.GE.OR P2, PT, R6, R242.reuse, P4 ;  /* 0x000000f20600720c */ /* 0x080fe40002746670 */
[----:B------:R-:W-:Y:S02]  /*0aa0*/  ISETP.GE.OR P1, PT, R5, R242, P4 ;  /* 0x000000f20500720c */ /* 0x000fe40002726670 */
[----:B------:R-:W-:Y:S02]  /*0ab0*/  IADD3 R2, P0, R125, R2, RZ ;  /* 0x000000027d027210 */ /* 0x000fe40007f1e0ff */
        /* <DEDUP_REMOVED lines=14> */
.L_x_4260:
[----:B------:R-:W-:Y:S02]  /*0ba0*/  ISETP.NE.U32.AND P0, PT, RZ, c[0x0][0x2b8], PT ;  /* 0x0000ae00ff007a0c */ /* 0x000fe40003f05070 */
[----:B------:R-:W-:Y:S02]  /*0bb0*/  ISETP.NE.U32.AND P1, PT, RZ, c[0x0][0x2c0], PT ;  /* 0x0000b000ff007a0c */ /* 0x000fe40003f25070 */
[----:B------:R-:W-:Y:S02]  /*0bc0*/  ISETP.NE.AND.EX P0, PT, RZ, c[0x0][0x2bc], PT, P0 ;  /* 0x0000af00ff007a0c */ /* 0x000fe40003f05300 */
[----:B------:R-:W-:-:S11]  /*0bd0*/  ISETP.NE.AND.EX P1, PT, RZ, c[0x0][0x2c4], PT, P1 ;  /* 0x0000b100ff007a0c */ /* 0x000fd60003f25310 */
[----:B------:R-:W-:-:S04]  /*0be0*/  @P0 IMAD.WIDE R2, R0, R103, c[0x0][0x2b8] ;  /* 0x0000ae0000020625 */ /* 0x000fc800078e0267 */
[----:B------:R-:W-:Y:S01]  /*0bf0*/  @P1 IMAD R0, R9, c[0x0][0x2c8], RZ ;  /* 0x0000b20009001a24 */ /* 0x000fe200078e02ff */
[----:B------:R1:W5:Y:S01]  /*0c00*/  @P0 LDG.E R7, [R2.64] ;  /* 0x0000000602070981 */ /* 0x000362000c1e1900 */
[----:B------:R-:W-:Y:S01]  /*0c10*/  CS2R R244, SRZ ;  /* 0x0000000000f47805 */ /* 0x000fe2000001ff00 */
[----:B------:R-:W-:Y:S01]  /*0c20*/  PLOP3.LUT P3, PT, PT, PT, PT, 0x8, 0x0 ;  /* 0x000000000000781c */ /* 0x000fe20003f6e170 */
[C---:B------:R-:W-:Y:S02]  /*0c30*/  @P1 IMAD R0, R11.reuse, c[0x0][0x2cc], R0 ;  /* 0x0000b3000b001a24 */ /* 0x040fe400078e0200 */
[----:B-1----:R-:W-:-:S04]  /*0c40*/  @P1 IMAD.WIDE.U32 R2, R11, c[0x0][0x2c8], RZ ;  /* 0x0000b2000b021a25 */ /* 0x002fc800078e00ff */
[----:B------:R-:W-:Y:S01]  /*0c50*/  @P1 IMAD.IADD R0, R3, 0x1, R0 ;  /* 0x0000000103001824 */ /* 0x000fe200078e0200 */
[----:B------:R-:W-:-:S04]  /*0c60*/  @P1 LEA R244, P0, R2, c[0x0][0x2c0], 0x2 ;  /* 0x0000b00002f41a11 */ /* 0x000fc800078010ff */
[----:B------:R-:W-:-:S04]  /*0c70*/  @P1 SHF.L.U64.HI R0, R2, 0x2, R0 ;  /* 0x0000000202001819 */ /* 0x000fc80000010200 */
[----:B------:R-:W-:Y:S02]  /*0c80*/  @P1 IADD3.X R245, R0, c[0x0][0x2c4], RZ, P0, !PT ;  /* 0x0000b10000f51a10 */ /* 0x000fe400007fe4ff */
[----:B------:R-:W-:-:S04]  /*0c90*/  @P1 ISETP.NE.U32.AND P0, PT, R244, RZ, PT ;  /* 0x000000fff400120c */ /* 0x000fc80003f05070 */
[----:B------:R-:W-:-:S13]  /*0ca0*/  @P1 ISETP.NE.AND.EX P3, PT, R245, RZ, PT, P0 ;  /* 0x000000fff500120c */ /* 0x000fda0003f65300 */
[----:B------:R-:W-:Y:S05]  /*0cb0*/  @!P3 BRA `(.L_x_4269) ;  /* 0x000004900000b947 */ /* 0x000fea0003800000 */
[----:B------:R-:W-:Y:S02]  /*0cc0*/  IABS R3, c[0x0][0x2d0] ;  /* 0x0000b40000037a13 */ /* 0x000fe40000000000 */
[----:B------:R-:W-:Y:S02]  /*0cd0*/  LEA R6, R165, 0xffffffc0, 0x6 ;  /* 0xffffffc0a5067811 */ /* 0x000fe400078e30ff */
[----:B------:R-:W1:Y:S02]  /*0ce0*/  I2F.RP R12, R3 ;  /* 0x00000003000c7306 */ /* 0x000e640000209400 */
[----:B------:R-:W-:-:S06]  /*0cf0*/  IABS R2, R6 ;  /* 0x0000000600027213 */ /* 0x000fcc0000000000 */
[----:B-1----:R-:W1:Y:S02]  /*0d00*/  MUFU.RCP R12, R12 ;  /* 0x0000000c000c7308 */ /* 0x002e640000001000 */
[----:B-1----:R-:W-:-:S06]  /*0d10*/  IADD3 R12, R12, 0xffffffe, RZ ;  /* 0x0ffffffe0c0c7810 */ /* 0x002fcc0007ffe0ff */
        /* <DEDUP_REMOVED lines=13> */
[----:B------:R-:W-:-:S04]  /*0df0*/  LOP3.LUT R0, R6, c[0x0][0x2d0], RZ, 0x3c, !PT ;  /* 0x0000b40006007a12 */ /* 0x000fc800078e3cff */
[----:B------:R-:W-:-:S07]  /*0e00*/  ISETP.GE.AND P0, PT, R0, RZ, PT ;  /* 0x000000ff0000720c */ /* 0x000fce0003f06270 */
[----:B------:R-:W-:-:S06]  /*0e10*/  @P2 IADD3 R4, R4, 0x1, RZ ;  /* 0x0000000104042810 */ /* 0x000fcc0007ffe0ff */
[----:B------:R-:W-:Y:S02]  /*0e20*/  @!P0 IADD3 R4, -R4, RZ, RZ ;  /* 0x000000ff04048210 */ /* 0x000fe40007ffe1ff */
[----:B------:R-:W-:-:S05]  /*0e30*/  @!P1 LOP3.LUT R4, RZ, c[0x0][0x2d0], RZ, 0x33, !PT ;  /* 0x0000b400ff049a12 */ /* 0x000fca00078e33ff */
[----:B------:R-:W-:-:S06]  /*0e40*/  IMAD.WIDE R2, R4, 0x4, R244 ;  /* 0x0000000404027825 */ /* 0x000fcc00078e02f4 */
[----:B------:R1:W2:Y:S01]  /*0e50*/  LDG.E R2, [R2.64] ;  /* 0x0000000602027981 */ /* 0x0002a2000c1e1900 */
[----:B------:R-:W-:-:S05]  /*0e60*/  IADD3 R4, -R4, RZ, RZ ;  /* 0x000000ff04047210 */ /* 0x000fca0007ffe1ff */
[----:B------:R-:W-:Y:S01]  /*0e70*/  IMAD R6, R4, c[0x0][0x2d0], R6 ;  /* 0x0000b40004067a24 */ /* 0x000fe200078e0206 */
[----:B-1----:R-:W-:-:S04]  /*0e80*/  IABS R3, c[0x0][0x1c8] ;  /* 0x0000720000037a13 */ /* 0x002fc80000000000 */
        /* <DEDUP_REMOVED lines=9> */
[----:B-----5:R-:W-:-:S04]  /*0f20*/  IMAD.MOV.U32 R7, RZ, RZ, R0 ;  /* 0x000000ffff077224 */ /* 0x020fc800078e0000 */
        /* <DEDUP_REMOVED lines=8> */
[----:B------:R-:W-:Y:S02]  /*0fb0*/  SHF.R.S32.HI R5, RZ, 0x1f, R6 ;  /* 0x0000001fff057819 */ /* 0x000fe40000011406 */
[----:B------:R-:W-:-:S03]  /*0fc0*/  ISETP.GE.AND P0, PT, R3, RZ, PT ;  /* 0x000000ff0300720c */ /* 0x000fc60003f06270 */
[----:B------:R-:W-:-:S04]  /*0fd0*/  IMAD R3, R5, c[0x0][0x198], RZ ;  /* 0x0000660005037a24 */ /* 0x000fc800078e02ff */
[----:B------:R-:W-:Y:S01]  /*0fe0*/  @P1 IADD3 R0, R0, 0x1, RZ ;  /* 0x0000000100001810 */ /* 0x000fe20007ffe0ff */
[----:B------:R-:W-:Y:S01]  /*0ff0*/  IMAD R3, R6, c[0x0][0x19c], R3 ;  /* 0x0000670006037a24 */ /* 0x000fe200078e0203 */
[----:B------:R-:W-:-:S04]  /*1000*/  ISETP.NE.AND P1, PT, RZ, c[0x0][0x1c8], PT ;  /* 0x00007200ff007a0c */ /* 0x000fc80003f25270 */
[----:B------:R-:W-:-:S09]  /*1010*/  @!P0 IMAD.MOV R0, RZ, RZ, -R0 ;  /* 0x000000ffff008224 */ /* 0x000fd200078e0a00 */
[----:B------:R-:W-:-:S04]  /*1020*/  @!P1 LOP3.LUT R0, RZ, c[0x0][0x1c8], RZ, 0x33, !PT ;  /* 0x00007200ff009a12 */ /* 0x000fc800078e33ff */
[----:B------:R-:W-:Y:S02]  /*1030*/  SHF.R.S32.HI R112, RZ, 0x1f, R0 ;  /* 0x0000001fff707819 */ /* 0x000fe40000011400 */
[----:B--2---:R-:W-:Y:S01]  /*1040*/  SHF.R.S32.HI R8, RZ, 0x1f, R2 ;  /* 0x0000001fff087819 */ /* 0x004fe20000011402 */
[----:B------:R-:W-:-:S04]  /*1050*/  IMAD.WIDE.U32 R12, R2, c[0x0][0x180], RZ ;  /* 0x00006000020c7a25 */ /* 0x000fc800078e00ff */
[C---:B------:R-:W-:Y:S02]  /*1060*/  IMAD R4, R8.reuse, c[0x0][0x180], RZ ;  /* 0x0000600008047a24 */ /* 0x040fe400078e02ff */
[----:B------:R-:W-:Y:S02]  /*1070*/  IMAD R8, R8, c[0x0][0x188], RZ ;  /* 0x0000620008087a24 */ /* 0x000fe400078e02ff */
[C---:B------:R-:W-:Y:S02]  /*1080*/  IMAD R4, R2.reuse, c[0x0][0x184], R4 ;  /* 0x0000610002047a24 */ /* 0x040fe400078e0204 */
[C---:B------:R-:W-:Y:S02]  /*1090*/  IMAD R8, R2.reuse, c[0x0][0x18c], R8 ;  /* 0x0000630002087a24 */ /* 0x040fe400078e0208 */
[----:B------:R-:W-:Y:S01]  /*10a0*/  IMAD.WIDE.U32 R14, R2, c[0x0][0x188], RZ ;  /* 0x00006200020e7a25 */ /* 0x000fe200078e00ff */
[----:B------:R-:W-:-:S04]  /*10b0*/  IADD3 R13, R13, R4, RZ ;  /* 0x000000040d0d7210 */ /* 0x000fc80007ffe0ff */
[----:B------:R-:W-:Y:S01]  /*10c0*/  IADD3 R8, R15, R8, RZ ;  /* 0x000000080f087210 */ /* 0x000fe20007ffe0ff */
[----:B------:R-:W-:-:S04]  /*10d0*/  IMAD.WIDE.U32 R12, R6, c[0x0][0x198], R12 ;  /* 0x00006600060c7a25 */ /* 0x000fc800078e000c */
[----:B------:R-:W-:Y:S02]  /*10e0*/  IMAD.IADD R13, R13, 0x1, R3 ;  /* 0x000000010d0d7824 */ /* 0x000fe400078e0203 */
[----:B------:R-:W-:Y:S02]  /*10f0*/  IMAD R3, R112, c[0x0][0x1b0], RZ ;  /* 0x00006c0070037a24 */ /* 0x000fe400078e02ff */
[----:B------:R-:W-:-:S04]  /*1100*/  IMAD.WIDE.U32 R12, R0, c[0x0][0x1b0], R12 ;  /* 0x00006c00000c7a25 */ /* 0x000fc800078e000c */
[----:B------:R-:W-:-:S04]  /*1110*/  IMAD R3, R0, c[0x0][0x1b4], R3 ;  /* 0x00006d0000037a24 */ /* 0x000fc800078e0203 */
[----:B------:R-:W-:Y:S01]  /*1120*/  IMAD.IADD R2, R13, 0x1, R3 ;  /* 0x000000010d027824 */ /* 0x000fe200078e0203 */
[----:B------:R-:W-:Y:S01]  /*1130*/  MOV R3, R12 ;  /* 0x0000000c00037202 */ /* 0x000fe20000000f00 */
[----:B------:R-:W-:Y:S05]  /*1140*/  BRA `(.L_x_4270) ;  /* 0x0000047000007947 */ /* 0x000fea0003800000 */
.L_x_4269:
[----:B------:R-:W-:-:S13]  /*1150*/  ISETP.NE.AND P4, PT, R8, -0x1, PT ;  /* 0xffffffff0800780c */ /* 0x000fda0003f85270 */
        /* <DEDUP_REMOVED lines=12> */
[----:B------:R-:W-:Y:S02]  /*1220*/  IADD3 R3, R13, R2, RZ ;  /* 0x000000020d037210 */ /* 0x000fe40007ffe0ff */
[----:B------:R-:W-:-:S05]  /*1230*/  MOV R2, R12 ;  /* 0x0000000c00027202 */ /* 0x000fca0000000f00 */
[----:B------:R-:W-:-:S05]  /*1240*/  IMAD.WIDE.U32 R2, R7, c[0x0][0x180], R2 ;  /* 0x0000600007027a25 */ /* 0x000fca00078e0002 */
[----:B------:R-:W-:Y:S02]  /*1250*/  IADD3 R3, R3, R0, RZ ;  /* 0x0000000003037210 */ /* 0x000fe40007ffe0ff */
[----:B------:R-:W-:Y:S02]  /*1260*/  MOV R10, R2 ;  /* 0x00000002000a7202 */ /* 0x000fe40000000f00 */
.L_x_4271:
        /* <DEDUP_REMOVED lines=8> */
[----:B-1----:R-:W-:Y:S02]  /*12f0*/  IMAD.MOV R0, RZ, RZ, -R13 ;  /* 0x000000ffff007224 */ /* 0x002fe400078e0a0d */
[----:B------:R-:W-:Y:S02]  /*1300*/  IMAD.MOV.U32 R12, RZ, RZ, RZ ;  /* 0x000000ffff0c7224 */ /* 0x000fe400078e00ff */
[----:B------:R-:W-:Y:S01]  /*1310*/  IMAD R2, R0, R5, RZ ;  /* 0x0000000500027224 */ /* 0x000fe200078e02ff */
[----:B------:R-:W-:-:S03]  /*1320*/  IABS R0, R128 ;  /* 0x0000008000007213 */ /* 0x000fc60000000000 */
[----:B------:R-:W-:Y:S01]  /*1330*/  IMAD.HI.U32 R2, R13, R2, R12 ;  /* 0x000000020d027227 */ /* 0x000fe200078e000c */
[----:B------:R-:W-:Y:S02]  /*1340*/  MOV R6, R0 ;  /* 0x0000000000067202 */ /* 0x000fe40000000f00 */
[----:B------:R-:W-:Y:S01]  /*1350*/  MOV R12, R10 ;  /* 0x0000000a000c7202 */ /* 0x000fe20000000f00 */
[----:B------:R-:W-:Y:S02]  /*1360*/  IMAD.MOV.U32 R13, RZ, RZ, R3 ;  /* 0x000000ffff0d7224 */ /* 0x000fe400078e0003 */
[----:B------:R-:W-:-:S04]  /*1370*/  IMAD.HI.U32 R0, R2, R6, RZ ;  /* 0x0000000602007227 */ /* 0x000fc800078e00ff */
[----:B------:R-:W-:-:S04]  /*1380*/  IMAD.MOV R2, RZ, RZ, -R0 ;  /* 0x000000ffff027224 */ /* 0x000fc800078e0a00 */
[----:B------:R-:W-:Y:S01]  /*1390*/  IMAD R2, R5, R2, R6 ;  /* 0x0000000205027224 */ /* 0x000fe200078e0206 */
[----:B------:R-:W-:-:S04]  /*13a0*/  LEA R6, R165, 0xffffffc0, 0x6 ;  /* 0xffffffc0a5067811 */ /* 0x000fc800078e30ff */
[----:B------:R-:W-:Y:S01]  /*13b0*/  ISETP.GT.U32.AND P0, PT, R5, R2, PT ;  /* 0x000000020500720c */ /* 0x000fe20003f04070 */
[----:B------:R-:W-:-:S12]  /*13c0*/  IMAD.WIDE.U32 R12, R6, c[0x0][0x198], R12 ;  /* 0x00006600060c7a25 */ /* 0x000fd800078e000c */
[-C--:B------:R-:W-:Y:S02]  /*13d0*/  @!P0 IADD3 R2, R2, -R5.reuse, RZ ;  /* 0x8000000502028210 */ /* 0x080fe40007ffe0ff */
[----:B------:R-:W-:Y:S02]  /*13e0*/  @!P0 IADD3 R0, R0, 0x1, RZ ;  /* 0x0000000100008810 */ /* 0x000fe40007ffe0ff */
[----:B------:R-:W-:Y:S02]  /*13f0*/  ISETP.GE.U32.AND P2, PT, R2, R5, PT ;  /* 0x000000050200720c */ /* 0x000fe40003f46070 */
[----:B------:R-:W-:Y:S02]  /*1400*/  LOP3.LUT R2, R128, c[0x0][0x1c8], RZ, 0x3c, !PT ;  /* 0x0000720080027a12 */ /* 0x000fe400078e3cff */
[----:B------:R-:W-:Y:S02]  /*1410*/  ISETP.NE.AND P0, PT, RZ, c[0x0][0x1c8], PT ;  /* 0x00007200ff007a0c */ /* 0x000fe40003f05270 */
[----:B------:R-:W-:-:S02]  /*1420*/  ISETP.GE.AND P1, PT, R2, RZ, PT ;  /* 0x000000ff0200720c */ /* 0x000fc40003f26270 */
[----:B------:R-:W-:-:S05]  /*1430*/  SHF.R.S32.HI R5, RZ, 0x1f, R6 ;  /* 0x0000001fff057819 */ /* 0x000fca0000011406 */
[----:B------:R-:W-:Y:S01]  /*1440*/  @P2 IADD3 R0, R0, 0x1, RZ ;  /* 0x0000000100002810 */ /* 0x000fe20007ffe0ff */
[----:B------:R-:W-:-:S04]  /*1450*/  IMAD R2, R5, c[0x0][0x198], RZ ;  /* 0x0000660005027a24 */ /* 0x000fc800078e02ff */
[----:B------:R-:W-:Y:S02]  /*1460*/  IMAD R2, R6, c[0x0][0x19c], R2 ;  /* 0x0000670006027a24 */ /* 0x000fe400078e0202 */
[----:B------:R-:W-:Y:S01]  /*1470*/  @!P1 IMAD.MOV R0, RZ, RZ, -R0 ;  /* 0x000000ffff009224 */ /* 0x000fe200078e0a00 */
[----:B------:R-:W-:Y:S01]  /*1480*/  @!P0 LOP3.LUT R0, RZ, c[0x0][0x1c8], RZ, 0x33, !PT ;  /* 0x00007200ff008a12 */ /* 0x000fe200078e33ff */
[----:B------:R-:W-:-:S03]  /*1490*/  IMAD.IADD R13, R13, 0x1, R2 ;  /* 0x000000010d0d7824 */ /* 0x000fc600078e0202 */
        /* <DEDUP_REMOVED lines=18> */
.L_x_4270:
[----:B-----5:R1:W5:Y:S01]  /*15c0*/  @P5 LDG.E R7, [R134.64] ;  /* 0x0000000686075981 */ /* 0x020362000c1e1900 */
[----:B------:R-:W-:Y:S01]  /*15d0*/  ISETP.NE.AND P0, PT, R243, -0x1, PT ;  /* 0xfffffffff300780c */ /* 0x000fe20003f05270 */
[----:B------:R-:W-:Y:S01]  /*15e0*/  IMAD.MOV.U32 R12, RZ, RZ, 0x2 ;  /* 0x00000002ff0c7424 */ /* 0x000fe200078e00ff */
[----:B------:R-:W-:Y:S01]  /*15f0*/  SHF.R.S32.HI R52, RZ, 0x1f, R48 ;  /* 0x0000001fff347819 */ /* 0x000fe20000011430 */
[----:B------:R-:W-:Y:S01]  /*1600*/  IMAD.MOV.U32 R122, RZ, RZ, c[0x0][0x230] ;  /* 0x00008c00ff7a7624 */ /* 0x000fe200078e00ff */
[----:B------:R-:W-:Y:S01]  /*1610*/  MOV R17, c[0x0][0x230] ;  /* 0x00008c0000117a02 */ /* 0x000fe20000000f00 */
[----:B------:R-:W-:Y:S01]  /*1620*/  IMAD.MOV.U32 R16, RZ, RZ, RZ ;  /* 0x000000ffff107224 */ /* 0x000fe200078e00ff */
[----:B------:R-:W-:Y:S01]  /*1630*/  LEA.HI R50, R52, R48, RZ, 0x3 ;  /* 0x0000003034327211 */ /* 0x000fe200078f18ff */
[----:B------:R-:W-:Y:S01]  /*1640*/  IMAD.MOV.U32 R138, RZ, RZ, c[0x0][0x198] ;  /* 0x00006600ff8a7624 */ /* 0x000fe200078e00ff */
[----:B------:R-:W-:Y:S01]  /*1650*/  SHF.R.S32.HI R80, RZ, 0x1f, R81 ;  /* 0x0000001fff507819 */ /* 0x000fe20000011451 */
[----:B------:R-:W-:Y:S01]  /*1660*/  IMAD.HI.U32 R122, R12, R122, R16 ;  /* 0x0000007a0c7a7227 */ /* 0x000fe200078e0010 */
[----:B------:R-:W-:-:S02]  /*1670*/  SHF.R.S32.HI R132, RZ, 0x3, R50 ;  /* 0x00000003ff847819 */ /* 0x000fc40000011432 */
[----:B------:R-:W-:Y:S01]  /*1680*/  LOP3.LUT R50, R50, 0xfffffff8, RZ, 0xc0, !PT ;  /* 0xfffffff832327812 */ /* 0x000fe200078ec0ff */
[----:B------:R-:W-:Y:S01]  /*1690*/  @!P0 IMAD R4, R9, c[0x0][0x178], RZ ;  /* 0x00005e0009048a24 */ /* 0x000fe200078e02ff */
[----:B------:R-:W-:Y:S01]  /*16a0*/  SHF.R.S32.HI R133, RZ, 0x1f, R132 ;  /* 0x0000001fff857819 */ /* 0x000fe20000011484 */
[----:B------:R-:W-:Y:S01]  /*16b0*/  IMAD.SHL.U32 R124, R132, 0x40, RZ ;  /* 0x00000040847c7824 */ /* 0x000fe200078e00ff */
[----:B------:R-:W-:Y:S01]  /*16c0*/  LEA.HI R80, R80, R81, RZ, 0x6 ;  /* 0x0000005150507211 */ /* 0x000fe200078f30ff */
[----:B------:R-:W-:Y:S01]  /*16d0*/  IMAD.IADD R50, R48, 0x1, -R50 ;  /* 0x0000000130327824 */ /* 0x000fe200078e0a32 */
[----:B------:R-:W-:Y:S01]  /*16e0*/  SHF.L.U64.HI R46, R138, R103, c[0x0][0x19c] ;  /* 0x000067008a2e7619 */ /* 0x000fe20000010267 */
[----:B------:R-:W-:Y:S01]  /*16f0*/  @P0 IMAD.WIDE.U32 R22, R243, c[0x0][0x190], RZ ;  /* 0x00006400f3160a25 */ /* 0x000fe200078e00ff */
[----:B------:R-:W-:Y:S02]  /*1700*/  LOP3.LUT R124, R124, 0x1c0, RZ, 0xc0, !PT ;  /* 0x000001c07c7c7812 */ /* 0x000fe400078ec0ff */
[----:B------:R-:W-:Y:S01]  /*1710*/  SHF.L.U32 R16, R50, 0x3, RZ ;  /* 0x0000000332107819 */ /* 0x000fe200000006ff */
[----:B------:R-:W-:Y:S01]  /*1720*/  @!P0 IMAD.WIDE.U32 R20, R11, c[0x0][0x178], RZ ;  /* 0x00005e000b148a25 */ /* 0x000fe200078e00ff */
[----:B------:R-:W-:-:S02]  /*1730*/  SHF.R.S32.HI R80, RZ, 0x6, R80 ;  /* 0x00000006ff507819 */ /* 0x000fc40000011450 */
[----:B------:R-:W-:Y:S01]  /*1740*/  LOP3.LUT R13, R124, 0x38, R16, 0xf8, !PT ;  /* 0x000000387c0d7812 */ /* 0x000fe200078ef810 */
[----:B------:R-:W-:Y:S01]  /*1750*/  @!P0 IMAD R4, R11, c[0x0][0x17c], R4 ;  /* 0x00005f000b048a24 */ /* 0x000fe200078e0204 */
[----:B------:R-:W-:Y:S01]  /*1760*/  SHF.R.U32.HI R124, RZ, 0x3, R124 ;  /* 0x00000003ff7c7819 */ /* 0x000fe2000001167c */
[----:B------:R-:W-:Y:S01]  /*1770*/  @P0 IMAD R10, R243, c[0x0][0x194], R23 ;  /* 0x00006500f30a0a24 */ /* 0x000fe200078e0217 */
[----:B------:R-:W-:Y:S01]  /*1780*/  SHF.R.S32.HI R17, RZ, 0x1f, R16 ;  /* 0x0000001fff117819 */ /* 0x000fe20000011410 */
[----:B------:R-:W-:Y:S01]  /*1790*/  @!P0 IMAD.IADD R10, R21, 0x1, R4 ;  /* 0x00000001150a8824 */ /* 0x000fe200078e0204 */
[----:B------:R-:W-:Y:S01]  /*17a0*/  LEA.HI R4, R52, R48, RZ, 0x6 ;  /* 0x0000003034047211 */ /* 0x000fe200078f30ff */
[----:B------:R-:W-:Y:S01]  /*17b0*/  @P0 IMAD.MOV.U32 R12, RZ, RZ, R22 ;  /* 0x000000ffff0c0224 */ /* 0x000fe200078e0016 */
[----:B------:R-:W-:Y:S01]  /*17c0*/  @!P0 MOV R12, R20 ;  /* 0x00000014000c8202 */ /* 0x000fe20000000f00 */
[----:B------:R-:W-:Y:S01]  /*17d0*/  IMAD R45, R133, c[0x0][0x198], RZ ;  /* 0x00006600852d7a24 */ /* 0x000fe200078e02ff */
[----:B------:R-:W-:Y:S01]  /*17e0*/  IADD3 R14, P0, R16, R14, RZ ;  /* 0x0000000e100e7210 */ /* 0x000fe20007f1e0ff */
[----:B------:R-:W-:Y:S01]  /*17f0*/  IMAD.SHL.U32 R4, R4, 0x8, RZ ;  /* 0x0000000804047824 */ /* 0x000fe200078e00ff */
[----:B------:R-:W-:Y:S01]  /*1800*/  LOP3.LUT R124, R13, R124, RZ, 0x3c, !PT ;  /* 0x0000007c0d7c7212 */ /* 0x000fe200078e3cff */
[----:B------:R-:W-:Y:S01]  /*1810*/  IMAD.WIDE R18, R18, 0x40, R132 ;  /* 0x0000004012127825 */ /* 0x000fe200078e0284 */
[----:B------:R-:W-:-:S02]  /*1820*/  IADD3.X R15, R17, R8, RZ, P0, !PT ;  /* 0x00000008110f7210 */ /* 0x000fc400007fe4ff */
[----:B------:R-:W-:Y:S01]  /*1830*/  LOP3.LUT R124, R124, 0xfffffe00, R4, 0xf8, !PT ;  /* 0xfffffe007c7c7812 */ /* 0x000fe200078ef804 */
[----:B------:R-:W-:Y:S01]  /*1840*/  IMAD R4, R112, c[0x0][0x1b8], RZ ;  /* 0x00006e0070047a24 */ /* 0x000fe200078e02ff */
[----:B------:R-:W-:Y:S01]  /*1850*/  IADD3 R6, P0, R132, R6, RZ ;  /* 0x0000000684067210 */ /* 0x000fe20007f1e0ff */
[----:B------:R-:W-:Y:S01]  /*1860*/  IMAD.WIDE.U32 R14, R0, c[0x0][0x1b8], R14 ;  /* 0x00006e00000e7a25 */ /* 0x000fe200078e000e */
[----:B------:R-:W-:Y:S02]  /*1870*/  LEA.HI R52, R52, R48, RZ, 0x4 ;  /* 0x0000003034347211 */ /* 0x000fe400078f20ff */
[----:B------:R-:W-:Y:S01]  /*1880*/  IADD3 R12, P1, R16, R12, RZ ;  /* 0x0000000c100c7210 */ /* 0x000fe20007f3e0ff */
[----:B------:R-:W-:Y:S01]  /*1890*/  IMAD R4, R0, c[0x0][0x1bc], R4 ;  /* 0x00006f0000047a24 */ /* 0x000fe200078e0204 */
[----:B------:R-:W-:Y:S01]  /*18a0*/  LOP3.LUT R123, R52, 0xfffffff0, RZ, 0xc0, !PT ;  /* 0xfffffff0347b7812 */ /* 0x000fe200078ec0ff */
[----:B------:R-:W-:Y:S01]  /*18b0*/  IMAD.X R5, R133, 0x1, R5, P0 ;  /* 0x0000000185057824 */ /* 0x000fe200000e0605 */
[----:B------:R-:W-:Y:S01]  /*18c0*/  IADD3 R126, P0, R16, R3, RZ ;  /* 0x00000003107e7210 */ /* 0x000fe20007f1e0ff */
[----:B------:R-:W-:Y:S01]  /*18d0*/  IMAD R45, R132, c[0x0][0x19c], R45 ;  /* 0x00006700842d7a24 */ /* 0x000fe200078e022d */
[----:B------:R-:W-:Y:S01]  /*18e0*/  IADD3 R15, R15, R4, RZ ;  /* 0x000000040f0f7210 */ /* 0x000fe20007ffe0ff */
[----:B------:R-:W-:Y:S01]  /*18f0*/  IMAD R5, R5, c[0x0][0x1a0], RZ ;  /* 0x0000680005057a24 */ /* 0x000fe200078e02ff */
[----:B------:R-:W-:Y:S01]  /*1900*/  IMNMX R80, RZ, R80, !PT ;  /* 0x00000050ff507217 */ /* 0x000fe20007800200 */
[----:B------:R-:W-:Y:S01]  /*1910*/  IMAD.X R127, R17, 0x1, R2, P0 ;  /* 0x00000001117f7824 */ /* 0x000fe200000e0602 */
[----:B------:R-:W-:Y:S01]  /*1920*/  SHF.R.S32.HI R4, RZ, 0x1f, R128 ;  /* 0x0000001fff047819 */ /* 0x000fe20000011480 */
[----:B------:R-:W-:Y:S01]  /*1930*/  IMAD.IADD R123, R48, 0x1, -R123 ;  /* 0x00000001307b7824 */ /* 0x000fe200078e0a7b */
[----:B------:R-:W-:Y:S01]  /*1940*/  ISETP.GT.AND P2, PT, R165, R80, PT ;  /* 0x00000050a500720c */ /* 0x000fe20003f44270 */
[C---:B------:R-:W-:Y:S01]  /*1950*/  IMAD R5, R6.reuse, c[0x0][0x1a4], R5 ;  /* 0x0000690006057a24 */ /* 0x040fe200078e0205 */
[----:B------:R-:W-:Y:S01]  /*1960*/  SHF.R.S32.HI R120, RZ, 0x1, R122 ;  /* 0x00000001ff787819 */ /* 0x000fe2000001147a */
[----:B------:R-:W-:Y:S01]  /*1970*/  IMAD.WIDE.U32 R14, R6, c[0x0][0x1a0], R14 ;  /* 0x00006800060e7a25 */ /* 0x000fe200078e000e */
[----:B------:R-:W-:-:S03]  /*1980*/  SHF.R.S32.HI R51, RZ, 0x1f, R123 ;  /* 0x0000001fff337819 */ /* 0x000fc6000001147b */
[----:B------:R-:W-:Y:S01]  /*1990*/  IMAD.WIDE.U32 R126, R132, c[0x0][0x198], R126 ;  /* 0x00006600847e7a25 */ /* 0x000fe200078e007e */
[----:B------:R-:W-:Y:S02]  /*19a0*/  IADD3 R5, R15, R5, RZ ;  /* 0x000000050f057210 */ /* 0x000fe40007ffe0ff */
[----:B------:R-:W-:Y:S01]  /*19b0*/  LEA.HI R51, R51, R123, RZ, 0x3 ;  /* 0x0000007b33337211 */ /* 0x000fe200078f18ff */
[----:B------:R-:W-:Y:S01]  /*19c0*/  IMAD.X R13, R17, 0x1, R10, P1 ;  /* 0x00000001110d7824 */ /* 0x000fe200008e060a */
[C---:B------:R-:W-:Y:S01]  /*19d0*/  LEA R3, P0, R14.reuse, c[0x0][0x170], 0x1 ;  /* 0x00005c000e037a11 */ /* 0x040fe200078008ff */
[----:B------:R-:W-:Y:S01]  /*19e0*/  IMAD R8, R19, c[0x0][0x190], RZ ;  /* 0x0000640013087a24 */ /* 0x000fe200078e02ff */
[----:B------:R-:W-:Y:S01]  /*19f0*/  SHF.L.U64.HI R2, R14, 0x1, R5 ;  /* 0x000000010e027819 */ /* 0x000fe20000010205 */
[----:B------:R-:W-:Y:S01]  /*1a00*/  IMAD.IADD R45, R127, 0x1, R45 ;  /* 0x000000017f2d7824 */ /* 0x000fe200078e022d */
[----:B------:R-:W-:Y:S01]  /*1a10*/  LEA R240, P1, R126, c[0x0][0x168], 0x1 ;  /* 0x00005a007ef07a11 */ /* 0x000fe200078208ff */
[C---:B------:R-:W-:Y:S01]  /*1a20*/  IMAD R8, R18.reuse, c[0x0][0x194], R8 ;  /* 0x0000650012087a24 */ /* 0x040fe200078e0208 */
[----:B------:R-:W-:Y:S01]  /*1a30*/  LOP3.LUT R10, R51, 0xfffffff8, RZ, 0xc0, !PT ;  /* 0xfffffff8330a7812 */ /* 0x000fe200078ec0ff */
[----:B------:R-:W-:Y:S01]  /*1a40*/  IMAD.WIDE.U32 R12, R18, c[0x0][0x190], R12 ;  /* 0x00006400120c7a25 */ /* 0x000fe200078e000c */
[----:B------:R-:W-:-:S02]  /*1a50*/  SHF.L.U64.HI R239, R126, 0x1, R45 ;  /* 0x000000017eef7819 */ /* 0x000fc4000001022d */
[----:B------:R-:W-:Y:S01]  /*1a60*/  IADD3.X R2, R2, c[0x0][0x174], RZ, P0, !PT ;  /* 0x00005d0002027a10 */ /* 0x000fe200007fe4ff */
[----:B------:R-:W-:Y:S01]  /*1a70*/  IMAD R4, R4, c[0x0][0x1a8], RZ ;  /* 0x00006a0004047a24 */ /* 0x000fe200078e02ff */
[----:B------:R-:W-:Y:S01]  /*1a80*/  IADD3.X R239, R239, c[0x0][0x16c], RZ, P1, !PT ;  /* 0x00005b00efef7a10 */ /* 0x000fe20000ffe4ff */
[----:B------:R-:W-:Y:S01]  /*1a90*/  IMAD.IADD R13, R13, 0x1, R8 ;  /* 0x000000010d0d7824 */ /* 0x000fe200078e0208 */
[----:B------:R-:W-:Y:S01]  /*1aa0*/  MOV R8, c[0x0][0x1a0] ;  /* 0x0000680000087a02 */ /* 0x000fe20000000f00 */
[C---:B------:R-:W-:Y:S01]  /*1ab0*/  IMAD R130, R128.reuse, c[0x0][0x1ac], R4 ;  /* 0x00006b0080827a24 */ /* 0x040fe200078e0204 */
[----:B------:R-:W-:Y:S01]  /*1ac0*/  MOV R246, R3 ;  /* 0x0000000300f67202 */ /* 0x000fe20000000f00 */
[----:B------:R-:W-:Y:S01]  /*1ad0*/  IMAD.WIDE.U32 R128, R128, c[0x0][0x1a8], R12 ;  /* 0x00006a0080807a25 */ /* 0x000fe200078e000c */
[C---:B------:R-:W-:Y:S02]  /*1ae0*/  SHF.L.U64.HI R118, R8.reuse, R103, c[0x0][0x1a4] ;  /* 0x0000690008767619 */ /* 0x040fe40000010267 */
[----:B------:R-:W-:Y:S01]  /*1af0*/  SHF.L.U32 R119, R8, 0x4, RZ ;  /* 0x0000000408777819 */ /* 0x000fe200000006ff */
[----:B------:R-:W-:Y:S01]  /*1b00*/  IMAD.IADD R123, R123, 0x1, -R10 ;  /* 0x000000017b7b7824 */ /* 0x000fe200078e0a0a */
[----:B------:R-:W-:Y:S01]  /*1b10*/  IADD3 R131, R129, R130, RZ ;  /* 0x0000008281837210 */ /* 0x000fe20007ffe0ff */
[----:B------:R-:W-:-:S02]  /*1b20*/  IMAD.SHL.U32 R47, R138, 0x10, RZ ;  /* 0x000000108a2f7824 */ /* 0x000fc400078e00ff */
[----:B------:R-:W-:Y:S02]  /*1b30*/  IMAD.SHL.U32 R121, R50, 0x4, RZ ;  /* 0x0000000432797824 */ /* 0x000fe400078e00ff */
[----:B------:R-:W-:Y:S02]  /*1b40*/  IMAD.MOV.U32 R4, RZ, RZ, R240 ;  /* 0x000000ffff047224 */ /* 0x000fe400078e00f0 */
[----:B------:R-:W-:Y:S02]  /*1b50*/  IMAD.MOV.U32 R5, RZ, RZ, R239 ;  /* 0x000000ffff057224 */ /* 0x000fe400078e00ef */
[----:B------:R-:W-:Y:S02]  /*1b60*/  IMAD.MOV.U32 R247, RZ, RZ, R2 ;  /* 0x000000fffff77224 */ /* 0x000fe400078e0002 */
[----:B------:R-:W-:Y:S01]  /*1b70*/  @!P5 IMAD.MOV.U32 R7, RZ, RZ, RZ ;  /* 0x000000ffff07d224 */ /* 0x000fe200078e00ff */
[----:B------:R-:W-:Y:S05]  /*1b80*/  @!P2 BRA `(.L_x_4272) ;  /* 0x0000b1600000a947 */ /* 0x000fea0003800000 */
[----:B-1----:R-:W-:Y:S01]  /*1b90*/  LEA R117, R165, 0xffffffc0, 0x6 ;  /* 0xffffffc0a5757811 */ /* 0x002fe200078e30ff */
[C---:B------:R-:W-:Y:S01]  /*1ba0*/  IMAD R10, R9.reuse, c[0x0][0x280], RZ ;  /* 0x0000a000090a7a24 */ /* 0x040fe200078e02ff */
[----:B------:R-:W-:Y:S01]  /*1bb0*/  SHF.R.S32.HI R13, RZ, 0x1f, R81 ;  /* 0x0000001fff0d7819 */ /* 0x000fe20000011451 */
[----:B------:R-:W-:Y:S01]  /*1bc0*/  IMAD R9, R9, c[0x0][0x278], RZ ;  /* 0x00009e0009097a24 */ /* 0x000fe200078e02ff */
[----:B------:R-:W-:Y:S01]  /*1bd0*/  SHF.R.S32.HI R12, RZ, 0x1f, R117 ;  /* 0x0000001fff0c7819 */ /* 0x000fe20000011475 */
[----:B------:R-:W-:Y:S01]  /*1be0*/  IMAD R10, R11, c[0x0][0x284], R10 ;  /* 0x0000a1000b0a7a24 */ /* 0x000fe200078e020a */
[----:B------:R-:W-:Y:S01]  /*1bf0*/  IADD3 R6, P1, P0, R117, R132, -R81 ;  /* 0x0000008475067210 */ /* 0x000fe2000783e851 */
[C-C-:B------:R-:W-:Y:S01]  /*1c00*/  IMAD.WIDE.U32 R14, R11.reuse, c[0x0][0x280], R16.reuse ;  /* 0x0000a0000b0e7a25 */ /* 0x140fe200078e0010 */
[----:B------:R-:W-:Y:S01]  /*1c10*/  UMOV UR9, 0x20 ;  /* 0x0000002000097882 */ /* 0x000fe20000000000 */
[----:B------:R-:W-:Y:S01]  /*1c20*/  MOV R84, R3 ;  /* 0x0000000300547202 */ /* 0x000fe20000000f00 */
[----:B------:R-:W-:Y:S01]  /*1c30*/  ULDC.64 UR4, c[0x0][0x1a0] ;  /* 0x0000680000047ab9 */ /* 0x000fe20000000a00 */
[C---:B------:R-:W-:Y:S01]  /*1c40*/  IMAD.WIDE.U32 R18, R11.reuse, c[0x0][0x278], R16 ;  /* 0x00009e000b127a25 */ /* 0x040fe200078e0010 */
[----:B------:R-:W-:Y:S01]  /*1c50*/  IADD3.X R12, R12, R133, ~R13, P1, P0 ;  /* 0x000000850c0c7210 */ /* 0x000fe20000fe0c0d */
[----:B------:R-:W-:Y:S01]  /*1c60*/  UIMAD UR8, UR9, UR5, URZ ;  /* 0x00000005090872a4 */ /* 0x000fe2000f8e023f */
[C---:B------:R-:W-:Y:S01]  /*1c70*/  IADD3 R55, R132.reuse, 0x10, RZ ;  /* 0x0000001084377810 */ /* 0x040fe20007ffe0ff */
[----:B------:R-:W-:Y:S01]  /*1c80*/  IMAD R9, R11, c[0x0][0x27c], R9 ;  /* 0x00009f000b097a24 */ /* 0x000fe200078e0209 */
[----:B------:R-:W-:Y:S01]  /*1c90*/  ULDC UR10, c[0x0][0x19c] ;  /* 0x00006700000a7ab9 */ /* 0x000fe20000000800 */
[----:B------:R-:W-:Y:S01]  /*1ca0*/  IMAD.IADD R15, R15, 0x1, R10 ;  /* 0x000000010f0f7824 */ /* 0x000fe200078e020a */
[----:B------:R-:W-:Y:S01]  /*1cb0*/  UIMAD UR10, UR9, UR10, URZ ;  /* 0x0000000a090a72a4 */ /* 0x000fe2000f8e023f */
[----:B------:R-:W-:Y:S01]  /*1cc0*/  IMAD.IADD R11, R19, 0x1, R9 ;  /* 0x00000001130b7824 */ /* 0x000fe200078e0209 */
[----:B------:R-:W-:Y:S01]  /*1cd0*/  IADD3 R54, R132, 0x20, RZ ;  /* 0x0000002084367810 */ /* 0x000fe20007ffe0ff */
[----:B------:R-:W-:Y:S01]  /*1ce0*/  IMAD R9, R12, c[0x0][0x290], RZ ;  /* 0x0000a4000c097a24 */ /* 0x000fe200078e02ff */
[----:B------:R-:W-:Y:S01]  /*1cf0*/  IADD3 R53, R132, 0x30, RZ ;  /* 0x0000003084357810 */ /* 0x000fe20007ffe0ff */
[----:B------:R-:W-:-:S04]  /*1d00*/  IMAD.WIDE.U32 R20, R8, 0x20, RZ ;  /* 0x0000002008147825 */ /* 0x000fc800078e00ff */
[----:B------:R-:W-:Y:S01]  /*1d10*/  IMAD.MOV.U32 R10, RZ, RZ, R18 ;  /* 0x000000ffff0a7224 */ /* 0x000fe200078e0012 */
[----:B------:R-:W-:Y:S01]  /*1d20*/  IADD3 R107, R21, UR8, RZ ;  /* 0x00000008156b7c10 */ /* 0x000fe2000fffe0ff */
[----:B------:R-:W-:Y:S01]  /*1d30*/  IMAD R8, R12, c[0x0][0x288], RZ ;  /* 0x0000a2000c087a24 */ /* 0x000fe200078e02ff */
[----:B------:R-:W-:Y:S01]  /*1d40*/  UMOV UR8, 0x60 ;  /* 0x0000006000087882 */ /* 0x000fe20000000000 */
[----:B------:R-:W-:Y:S01]  /*1d50*/  IMAD.WIDE.U32 R14, R6, c[0x0][0x290], R14 ;  /* 0x0000a400060e7a25 */ /* 0x000fe200078e000e */
[----:B------:R-:W-:Y:S01]  /*1d60*/  UIMAD UR11, UR8, UR5, URZ ;  /* 0x00000005080b72a4 */ /* 0x000fe2000f8e023f */
[----:B------:R-:W-:Y:S01]  /*1d70*/  SHF.L.U64.HI R107, R20, 0x1, R107 ;  /* 0x00000001146b7819 */ /* 0x000fe2000001026b */
[----:B------:R-:W-:Y:S01]  /*1d80*/  UIMAD.WIDE.U32 UR12, UR8, UR4, URZ ;  /* 0x00000004080c72a5 */ /* 0x000fe2000f8e003f */
[C---:B------:R-:W-:Y:S01]  /*1d90*/  IMAD R9, R6.reuse, c[0x0][0x294], R9 ;  /* 0x0000a50006097a24 */ /* 0x040fe200078e0209 */
[----:B------:R-:W-:Y:S01]  /*1da0*/  ULDC UR5, c[0x0][0x294] ;  /* 0x0000a50000057ab9 */ /* 0x000fe20000000800 */
[----:B------:R-:W-:Y:S01]  /*1db0*/  IMAD.WIDE.U32 R10, R6, c[0x0][0x288], R10 ;  /* 0x0000a200060a7a25 */ /* 0x000fe200078e000a */
[----:B------:R-:W-:Y:S01]  /*1dc0*/  UIMAD UR5, UR8, UR5, URZ ;  /* 0x00000005080572a4 */ /* 0x000fe2000f8e023f */
[----:B------:R-:W-:Y:S01]  /*1dd0*/  IADD3 R12, R16, 0x40, RZ ;  /* 0x00000040100c7810 */ /* 0x000fe20007ffe0ff */
[----:B------:R-:W-:Y:S01]  /*1de0*/  ULDC UR4, c[0x0][0x230] ;  /* 0x00008c0000047ab9 */ /* 0x000fe20000000800 */
[----:B------:R-:W-:Y:S01]  /*1df0*/  IMAD R6, R6, c[0x0][0x28c], R8 ;  /* 0x0000a30006067a24 */ /* 0x000fe200078e0208 */
[----:B------:R-:W-:Y:S01]  /*1e00*/  UIADD3 UR11, UR13, UR11, URZ ;  /* 0x0000000b0d0b7290 */ /* 0x000fe2000fffe03f */
[----:B-----5:R-:W-:Y:S01]  /*1e10*/  IMAD.IADD R117, R117, 0x1, R7 ;  /* 0x0000000175757824 */ /* 0x020fe200078e0207 */
[----:B------:R-:W-:Y:S01]  /*1e20*/  ULDC.U8 UR8, c[0x0][0x313] ;  /* 0x0000c4c000087ab9 */ /* 0x000fe20000000000 */
[----:B------:R-:W-:-:S02]  /*1e30*/  IMAD R7, R132, R120, R121 ;  /* 0x0000007884077224 */ /* 0x000fc400078e0279 */
[----:B------:R-:W-:Y:S02]  /*1e40*/  IMAD.IADD R11, R11, 0x1, R6 ;  /* 0x000000010b0b7824 */ /* 0x000fe400078e0206 */
[----:B------:R-:W-:Y:S02]  /*1e50*/  IMAD R117, R120, R117, RZ ;  /* 0x0000007578757224 */ /* 0x000fe400078e02ff */
[----:B------:R-:W-:Y:S02]  /*1e60*/  IMAD.IADD R9, R15, 0x1, R9 ;  /* 0x000000010f097824 */ /* 0x000fe400078e0209 */
[----:B------:R-:W-:Y:S01]  /*1e70*/  IMAD.MOV.U32 R8, RZ, RZ, R14 ;  /* 0x000000ffff087224 */ /* 0x000fe200078e000e */
[----:B------:R-:W-:Y:S01]  /*1e80*/  SHF.R.S32.HI R116, RZ, 0x1f, R117 ;  /* 0x0000001fff747819 */ /* 0x000fe20000011475 */
[----:B------:R-:W-:Y:S01]  /*1e90*/  IMAD R110, R112, c[0x0][0x2a0], RZ ;  /* 0x0000a800706e7a24 */ /* 0x000fe200078e02ff */
[----:B------:R-:W-:Y:S01]  /*1ea0*/  IADD3 R34, P1, R117, R7, RZ ;  /* 0x0000000775227210 */ /* 0x000fe20007f3e0ff */
[----:B------:R-:W-:-:S02]  /*1eb0*/  IMAD.IADD R6, R121, 0x1, R7 ;  /* 0x0000000179067824 */ /* 0x000fc400078e0207 */
[----:B------:R-:W-:Y:S02]  /*1ec0*/  IMAD.MOV.U32 R89, RZ, RZ, c[0x0][0x288] ;  /* 0x0000a200ff597624 */ /* 0x000fe400078e00ff */
[----:B------:R-:W-:Y:S01]  /*1ed0*/  IMAD R112, R112, c[0x0][0x298], RZ ;  /* 0x0000a60070707a24 */ /* 0x000fe200078e02ff */
[----:B------:R-:W-:Y:S01]  /*1ee0*/  IADD3 R117, P0, R117, R6, RZ ;  /* 0x0000000675757210 */ /* 0x000fe20007f1e0ff */
[C---:B------:R-:W-:Y:S01]  /*1ef0*/  IMAD R110, R0.reuse, c[0x0][0x2a4], R110 ;  /* 0x0000a900006e7a24 */ /* 0x040fe200078e026e */
[----:B------:R-:W-:Y:S01]  /*1f00*/  SHF.L.U64.HI R86, R89, R103, c[0x0][0x28c] ;  /* 0x0000a30059567619 */ /* 0x000fe20000010267 */
[----:B------:R-:W-:-:S04]  /*1f10*/  IMAD.WIDE.U32 R8, R0, c[0x0][0x2a0], R8 ;  /* 0x0000a80000087a25 */ /* 0x000fc800078e0008 */
[----:B------:R-:W-:Y:S02]  /*1f20*/  IMAD.SHL.U32 R87, R89, 0x10, RZ ;  /* 0x0000001059577824 */ /* 0x000fe400078e00ff */
[C---:B------:R-:W-:Y:S02]  /*1f30*/  IMAD R112, R0.reuse, c[0x0][0x29c], R112 ;  /* 0x0000a70000707a24 */ /* 0x040fe400078e0270 */
[----:B------:R-:W-:Y:S01]  /*1f40*/  IMAD.WIDE.U32 R10, R0, c[0x0][0x298], R10 ;  /* 0x0000a600000a7a25 */ /* 0x000fe200078e000a */
[-C--:B------:R-:W-:Y:S02]  /*1f50*/  LEA.HI.X.SX32 R0, R7, R116.reuse, 0x1, P1 ;  /* 0x0000007407007211 */ /* 0x080fe400008f0eff */
[----:B------:R-:W-:Y:S01]  /*1f60*/  LEA.HI.X.SX32 R116, R6, R116, 0x1, P0 ;  /* 0x0000007406747211 */ /* 0x000fe200000f0eff */
[----:B------:R-:W-:Y:S01]  /*1f70*/  IMAD.IADD R110, R9, 0x1, R110 ;  /* 0x00000001096e7824 */ /* 0x000fe200078e026e */
[----:B------:R-:W-:Y:S01]  /*1f80*/  LEA R111, P1, R8, c[0x0][0x270], 0x1 ;  /* 0x00009c00086f7a11 */ /* 0x000fe200078208ff */
[----:B------:R-:W-:Y:S01]  /*1f90*/  IMAD.IADD R112, R11, 0x1, R112 ;  /* 0x000000010b707824 */ /* 0x000fe200078e0270 */
[----:B------:R-:W-:Y:S01]  /*1fa0*/  IADD3 R96, P4, R87, R87, RZ ;  /* 0x0000005757607210 */ /* 0x000fe20007f9e0ff */
[----:B------:R-:W-:Y:S01]  /*1fb0*/  IMAD.SHL.U32 R79, R120, 0x10, RZ ;  /* 0x00000010784f7824 */ /* 0x000fe200078e00ff */
[----:B------:R-:W-:Y:S01]  /*1fc0*/  LEA R113, P0, R10, c[0x0][0x268], 0x1 ;  /* 0x00009a000a717a11 */ /* 0x000fe200078008ff */
[----:B------:R-:W-:Y:S01]  /*1fd0*/  IMAD.MOV.U32 R136, RZ, RZ, c[0x0][0x290] ;  /* 0x0000a400ff887624 */ /* 0x000fe200078e00ff */
[----:B------:R-:W-:Y:S01]  /*1fe0*/  LEA.HI.X R110, R8, c[0x0][0x274], R110, 0x1, P1 ;  /* 0x00009d00086e7a11 */ /* 0x000fe200008f0c6e */
[----:B------:R-:W-:Y:S01]  /*1ff0*/  IMAD.X R95, R86, 0x1, R86, P4 ;  /* 0x00000001565f7824 */ /* 0x000fe200020e0656 */
[----:B------:R-:W-:Y:S01]  /*2000*/  LEA.HI.X R112, R10, c[0x0][0x26c], R112, 0x1, P0 ;  /* 0x00009b000a707a11 */ /* 0x000fe200000f0c70 */
[----:B------:R-:W-:Y:S01]  /*2010*/  IMAD.MOV.U32 R88, RZ, RZ, 0x5 ;  /* 0x00000005ff587424 */ /* 0x000fe200078e00ff */
[----:B------:R-:W-:Y:S01]  /*2020*/  IADD3 R92, P2, R96, 0x40, RZ ;  /* 0x00000040605c7810 */ /* 0x000fe20007f5e0ff */
[----:B------:R-:W-:Y:S01]  /*2030*/  IMAD.SHL.U32 R106, R136, 0x20, RZ ;  /* 0x00000020886a7824 */ /* 0x000fe200078e00ff */
[----:B------:R-:W-:Y:S01]  /*2040*/  IADD3 R94, P1, R96, 0x80, RZ ;  /* 0x00000080605e7810 */ /* 0x000fe20007f3e0ff */
[----:B------:R-:W-:Y:S01]  /*2050*/  IMAD.SHL.U32 R104, R136, 0x10, RZ ;  /* 0x0000001088687824 */ /* 0x000fe200078e00ff */
[----:B------:R-:W-:Y:S01]  /*2060*/  IADD3 R96, P0, R96, 0xc0, RZ ;  /* 0x000000c060607810 */ /* 0x000fe20007f1e0ff */
[----:B------:R-:W-:Y:S01]  /*2070*/  IMAD.X R91, RZ, RZ, R95, P2 ;  /* 0x000000ffff5b7224 */ /* 0x000fe200010e065f */
[C---:B------:R-:W-:Y:S01]  /*2080*/  IADD3 R75, R79.reuse, 0x40, RZ ;  /* 0x000000404f4b7810 */ /* 0x040fe20007ffe0ff */
[----:B------:R-:W-:Y:S01]  /*2090*/  IMAD.WIDE.U32 R138, R138, 0x20, RZ ;  /* 0x000000208a8a7825 */ /* 0x000fe200078e00ff */
[----:B------:R-:W-:-:S02]  /*20a0*/  IADD3 R71, R79, 0x80, RZ ;  /* 0x000000804f477810 */ /* 0x000fc40007ffe0ff */
[C---:B------:R-:W-:Y:S01]  /*20b0*/  IADD3 R67, R79.reuse, 0xc0, RZ ;  /* 0x000000c04f437810 */ /* 0x040fe20007ffe0ff */
[----:B------:R-:W-:Y:S01]  /*20c0*/  IMAD.IADD R69, R79, 0x1, R75 ;  /* 0x000000014f457824 */ /* 0x000fe200078e024b */
[----:B------:R-:W-:Y:S01]  /*20d0*/  IADD3.X R93, RZ, R95, RZ, P1, !PT ;  /* 0x0000005fff5d7210 */ /* 0x000fe20000ffe4ff */
[----:B------:R-:W-:Y:S01]  /*20e0*/  IMAD.X R95, RZ, RZ, R95, P0 ;  /* 0x000000ffff5f7224 */ /* 0x000fe200000e065f */
[C---:B------:R-:W-:Y:S01]  /*20f0*/  SHF.L.U64.HI R0, R34.reuse, 0x1, R0 ;  /* 0x0000000122007819 */ /* 0x040fe20000010200 */
[----:B------:R-:W-:Y:S01]  /*2100*/  IMAD.SHL.U32 R34, R34, 0x2, RZ ;  /* 0x0000000222227824 */ /* 0x000fe200078e00ff */
[C---:B------:R-:W-:Y:S01]  /*2110*/  SHF.L.U64.HI R116, R117.reuse, 0x1, R116 ;  /* 0x0000000175747819 */ /* 0x040fe20000010274 */
[----:B------:R-:W-:Y:S01]  /*2120*/  IMAD.SHL.U32 R117, R117, 0x2, RZ ;  /* 0x0000000275757824 */ /* 0x000fe200078e00ff */
[C---:B------:R-:W-:Y:S01]  /*2130*/  IADD3 R61, R79.reuse, R67, RZ ;  /* 0x000000434f3d7210 */ /* 0x040fe20007ffe0ff */
[----:B------:R-:W-:Y:S01]  /*2140*/  IMAD.IADD R65, R79, 0x1, R71 ;  /* 0x000000014f417824 */ /* 0x000fe200078e0247 */
[----:B------:R-:W-:Y:S01]  /*2150*/  IADD3 R98, P0, R92, R87, RZ ;  /* 0x000000575c627210 */ /* 0x000fe20007f1e0ff */
[----:B------:R-:W-:Y:S01]  /*2160*/  IMAD.SHL.U32 R77, R120, 0x20, RZ ;  /* 0x00000020784d7824 */ /* 0x000fe200078e00ff */
[----:B------:R-:W-:Y:S01]  /*2170*/  SHF.L.U64.HI R103, R136, R103, c[0x0][0x294] ;  /* 0x0000a50088677619 */ /* 0x000fe20000010267 */
[----:B------:R-:W-:Y:S01]  /*2180*/  IMAD R73, R120, 0x30, RZ ;  /* 0x0000003078497824 */ /* 0x000fe200078e02ff */
[C---:B------:R-:W-:Y:S01]  /*2190*/  SHF.L.U64.HI R105, R136.reuse, R88, c[0x0][0x294] ;  /* 0x0000a50088697619 */ /* 0x040fe20000010258 */
[----:B------:R-:W-:Y:S01]  /*21a0*/  IMAD.WIDE.U32 R136, R136, 0x60, RZ ;  /* 0x0000006088887825 */ /* 0x000fe200078e00ff */
[----:B------:R-:W-:-:S02]  /*21b0*/  IADD3 R100, P6, R94, R87, RZ ;  /* 0x000000575e647210 */ /* 0x000fc40007fde0ff */
[----:B------:R-:W-:Y:S01]  /*21c0*/  IADD3 R102, P5, R96, R87, RZ ;  /* 0x0000005760667210 */ /* 0x000fe20007fbe0ff */
[----:B------:R-:W-:Y:S01]  /*21d0*/  IMAD.IADD R63, R79, 0x1, R69 ;  /* 0x000000014f3f7824 */ /* 0x000fe200078e0245 */
[----:B------:R-:W-:Y:S01]  /*21e0*/  IADD3 R115, P4, R117, c[0x0][0x2b0], RZ ;  /* 0x0000ac0075737a10 */ /* 0x000fe20007f9e0ff */
[C---:B------:R-:W-:Y:S01]  /*21f0*/  IMAD.IADD R59, R79.reuse, 0x1, R65 ;  /* 0x000000014f3b7824 */ /* 0x040fe200078e0241 */
[C---:B------:R-:W-:Y:S01]  /*2200*/  IADD3 R18, P1, R34.reuse, c[0x0][0x2b0], RZ ;  /* 0x0000ac0022127a10 */ /* 0x040fe20007f3e0ff */
[----:B------:R-:W-:Y:S01]  /*2210*/  IMAD.IADD R57, R79, 0x1, R61 ;  /* 0x000000014f397824 */ /* 0x000fe200078e023d */
[----:B------:R-:W-:Y:S01]  /*2220*/  IADD3 R117, P2, R117, c[0x0][0x2a8], RZ ;  /* 0x0000aa0075757a10 */ /* 0x000fe20007f5e0ff */
[----:B------:R-:W-:Y:S01]  /*2230*/  IMAD.X R97, R91, 0x1, R86, P0 ;  /* 0x000000015b617824 */ /* 0x000fe200000e0656 */
[----:B------:R-:W-:Y:S01]  /*2240*/  IADD3 R34, P0, R34, c[0x0][0x2a8], RZ ;  /* 0x0000aa0022227a10 */ /* 0x000fe20007f1e0ff */
[----:B------:R-:W-:Y:S01]  /*2250*/  IMAD.MOV.U32 R82, RZ, RZ, c[0x0][0x290] ;  /* 0x0000a400ff527624 */ /* 0x000fe200078e00ff */
[C---:B------:R-:W-:Y:S01]  /*2260*/  SHF.L.U64.HI R88, R89.reuse, R88, c[0x0][0x28c] ;  /* 0x0000a30059587619 */ /* 0x040fe20000010258 */
[----:B------:R-:W-:Y:S01]  /*2270*/  IMAD.SHL.U32 R108, R20, 0x2, RZ ;  /* 0x00000002146c7824 */ /* 0x000fe200078e00ff */
[----:B------:R-:W-:Y:S01]  /*2280*/  SHF.L.U64.HI R105, R106, 0x1, R105 ;  /* 0x000000016a697819 */ /* 0x000fe20000010269 */
[----:B------:R-:W-:Y:S01]  /*2290*/  IMAD.MOV.U32 R83, RZ, RZ, R2 ;  /* 0x000000ffff537224 */ /* 0x000fe200078e0002 */
[----:B------:R-:W-:Y:S01]  /*22a0*/  SHF.L.U64.HI R103, R104, 0x1, R103 ;  /* 0x0000000168677819 */ /* 0x000fe20000010267 */
[----:B------:R-:W-:Y:S01]  /*22b0*/  IMAD.MOV.U32 R140, RZ, RZ, R4 ;  /* 0x000000ffff8c7224 */ /* 0x000fe200078e0004 */
[----:B------:R-:W-:Y:S01]  /*22c0*/  IADD3.X R114, R116, c[0x0][0x2b4], RZ, P4, !PT ;  /* 0x0000ad0074727a10 */ /* 0x000fe200027fe4ff */
[----:B------:R-:W-:Y:S01]  /*22d0*/  IMAD.MOV.U32 R141, RZ, RZ, R5 ;  /* 0x000000ffff8d7224 */ /* 0x000fe200078e0005 */
[C---:B------:R-:W-:Y:S01]  /*22e0*/  IADD3 R11, R16.reuse, 0x80, RZ ;  /* 0x00000080100b7810 */ /* 0x040fe20007ffe0ff */
[----:B------:R-:W-:Y:S01]  /*22f0*/  IMAD.SHL.U32 R89, R89, 0x20, RZ ;  /* 0x0000002059597824 */ /* 0x000fe200078e00ff */
[----:B------:R-:W-:Y:S01]  /*2300*/  IADD3 R10, R16, 0xc0, RZ ;  /* 0x000000c0100a7810 */ /* 0x000fe20007ffe0ff */
[----:B------:R-:W-:Y:S01]  /*2310*/  IMAD.SHL.U32 R106, R106, 0x2, RZ ;  /* 0x000000026a6a7824 */ /* 0x000fe200078e00ff */
[----:B------:R-:W-:Y:S01]  /*2320*/  MOV R9, R165 ;  /* 0x000000a500097202 */ /* 0x000fe20000000f00 */
[----:B------:R-:W-:Y:S01]  /*2330*/  IMAD.SHL.U32 R104, R104, 0x2, RZ ;  /* 0x0000000268687824 */ /* 0x000fe200078e00ff */
[----:B------:R-:W-:Y:S01]  /*2340*/  SHF.R.S32.HI R78, RZ, 0x1f, R79 ;  /* 0x0000001fff4e7819 */ /* 0x000fe2000001144f */
[--C-:B------:R-:W-:Y:S01]  /*2350*/  IMAD.X R99, R93, 0x1, R86.reuse, P6 ;  /* 0x000000015d637824 */ /* 0x100fe200030e0656 */
[----:B------:R-:W-:Y:S01]  /*2360*/  SHF.R.S32.HI R76, RZ, 0x1f, R77 ;  /* 0x0000001fff4c7819 */ /* 0x000fe2000001144d */
[----:B------:R-:W-:Y:S01]  /*2370*/  IMAD.X R101, R95, 0x1, R86, P5 ;  /* 0x000000015f657824 */ /* 0x000fe200028e0656 */
[----:B------:R-:W-:Y:S01]  /*2380*/  SHF.R.S32.HI R72, RZ, 0x1f, R73 ;  /* 0x0000001fff487819 */ /* 0x000fe20000011449 */
[----:B------:R-:W-:Y:S01]  /*2390*/  IMAD.U32 R82, R82, -0x40, RZ ;  /* 0xffffffc052527824 */ /* 0x000fe200078e00ff */
[----:B------:R-:W-:-:S02]  /*23a0*/  IADD3 R90, R139, UR10, RZ ;  /* 0x0000000a8b5a7c10 */ /* 0x000fc4000fffe0ff */
[----:B------:R-:W-:Y:S02]  /*23b0*/  SHF.R.S32.HI R74, RZ, 0x1f, R75 ;  /* 0x0000001fff4a7819 */ /* 0x000fe4000001144b */
[----:B------:R-:W-:Y:S02]  /*23c0*/  SHF.R.S32.HI R70, RZ, 0x1f, R71 ;  /* 0x0000001fff467819 */ /* 0x000fe40000011447 */
[----:B------:R-:W-:Y:S02]  /*23d0*/  SHF.R.S32.HI R66, RZ, 0x1f, R67 ;  /* 0x0000001fff427819 */ /* 0x000fe40000011443 */
[----:B------:R-:W-:Y:S02]  /*23e0*/  IADD3 R109, R137, UR5, RZ ;  /* 0x00000005896d7c10 */ /* 0x000fe4000fffe0ff */
[----:B------:R-:W-:Y:S02]  /*23f0*/  SHF.R.S32.HI R68, RZ, 0x1f, R69 ;  /* 0x0000001fff447819 */ /* 0x000fe40000011445 */
[----:B------:R-:W-:-:S02]  /*2400*/  SHF.R.S32.HI R64, RZ, 0x1f, R65 ;  /* 0x0000001fff407819 */ /* 0x000fc40000011441 */
[----:B------:R-:W-:Y:S02]  /*2410*/  SHF.R.S32.HI R60, RZ, 0x1f, R61 ;  /* 0x0000001fff3c7819 */ /* 0x000fe4000001143d */
[----:B------:R-:W-:Y:S02]  /*2420*/  SHF.R.S32.HI R62, RZ, 0x1f, R63 ;  /* 0x0000001fff3e7819 */ /* 0x000fe4000001143f */
[----:B------:R-:W-:Y:S02]  /*2430*/  SHF.R.S32.HI R58, RZ, 0x1f, R59 ;  /* 0x0000001fff3a7819 */ /* 0x000fe4000001143b */
[----:B------:R-:W-:Y:S02]  /*2440*/  SHF.R.S32.HI R56, RZ, 0x1f, R57 ;  /* 0x0000001fff387819 */ /* 0x000fe40000011439 */
[----:B------:R-:W-:Y:S02]  /*2450*/  IADD3.X R116, R116, c[0x0][0x2ac], RZ, P2, !PT ;  /* 0x0000ab0074747a10 */ /* 0x000fe400017fe4ff */
[----:B------:R-:W-:-:S02]  /*2460*/  IADD3.X R19, R0, c[0x0][0x2b4], RZ, P1, !PT ;  /* 0x0000ad0000137a10 */ /* 0x000fc40000ffe4ff */
[----:B------:R-:W-:Y:S02]  /*2470*/  IADD3.X R35, R0, c[0x0][0x2ac], RZ, P0, !PT ;  /* 0x0000ab0000237a10 */ /* 0x000fe400007fe4ff */
.L_x_4326:
[----:B------:R-:W-:Y:S02]  /*2480*/  IMAD.SHL.U32 R14, R9, 0x40, RZ ;  /* 0x00000040090e7824 */ /* 0x000fe400078e00ff */
[----:B------:R-:W-:Y:S02]  /*2490*/  IMAD.MOV.U32 R2, RZ, RZ, R111 ;  /* 0x000000ffff027224 */ /* 0x000fe400078e006f */
[----:B------:R-:W-:Y:S01]  /*24a0*/  IMAD.MOV.U32 R3, RZ, RZ, R110 ;  /* 0x000000ffff037224 */ /* 0x000fe200078e006e */
        /* <DEDUP_REMOVED lines=9> */
[----:B--2---:R-:W2:Y:S01]  /*2540*/  @P4 LDG.E.128 R4, [R2.64] ;  /* 0x0000000602044981 */ /* 0x004ea2000c1e1d00 */
[----:B------:R-:W-:Y:S05]  /*2550*/  @P4 IMAD.MOV.U32 R85, RZ, RZ, R83 ;  /* 0x000000ffff554224 */ /* 0x000fea00078e0053 */
[----:B--2---:R1:W-:Y:S04]  /*2560*/  @P4 STG.E.128 [R84.64], R4 ;  /* 0x0000000454004986 */ /* 0x0043e8000c101d06 */
[----:B------:R-:W2:Y:S04]  /*2570*/  @P4 LDG.E.128 R24, [R2.64+0x80] ;  /* 0x0000800602184981 */ /* 0x000ea8000c1e1d00 */
[----:B--2---:R2:W-:Y:S04]  /*2580*/  @P4 STG.E.128 [R84.64+0x80], R24 ;  /* 0x0000801854004986 */ /* 0x0045e8000c101d06 */
[----:B-1-3--:R-:W3:Y:S01]  /*2590*/  @P4 LDG.E.128 R4, [R2.64+0x100] ;  /* 0x0001000602044981 */ /* 0x00aee2000c1e1d00 */
[C---:B--2---:R-:W-:Y:S05]  /*25a0*/  @P2 IADD3 R24, P0, R2.reuse, R104, RZ ;  /* 0x0000006802182210 */ /* 0x044fea0007f1e0ff */
[----:B------:R-:W-:Y:S01]  /*25b0*/  @P2 IMAD.X R25, R3, 0x1, R103, P0 ;  /* 0x0000000103192824 */ /* 0x000fe200000e0667 */
[C---:B------:R-:W-:Y:S04]  /*25c0*/  @P2 LEA R26, P0, R119.reuse, R84, 0x1 ;  /* 0x00000054771a2211 */ /* 0x040fe800078008ff */
[----:B------:R-:W-:Y:S01]  /*25d0*/  @P2 LEA.HI.X R27, R119, R83, R118, 0x1, P0 ;  /* 0x00000053771b2211 */ /* 0x000fe200000f0c76 */
[----:B---3--:R1:W-:Y:S04]  /*25e0*/  @P4 STG.E.128 [R84.64+0x100], R4 ;  /* 0x0001000454004986 */ /* 0x0083e8000c101d06 */
[----:B-1----:R-:W2:Y:S04]  /*25f0*/  @P4 LDG.E.128 R4, [R2.64+0x180] ;  /* 0x0001800602044981 */ /* 0x002ea8000c1e1d00 */
[----:B--2---:R1:W-:Y:S04]  /*2600*/  @P4 STG.E.128 [R84.64+0x180], R4 ;  /* 0x0001800454004986 */ /* 0x0043e8000c101d06 */
[----:B------:R-:W2:Y:S04]  /*2610*/  @P2 LDG.E.128 R20, [R24.64] ;  /* 0x0000000618142981 */ /* 0x000ea8000c1e1d00 */
[----:B--2---:R-:W-:Y:S04]  /*2620*/  @P2 STG.E.128 [R26.64], R20 ;  /* 0x000000141a002986 */ /* 0x004fe8000c101d06 */
[----:B-1----:R-:W2:Y:S04]  /*2630*/  @P2 LDG.E.128 R4, [R24.64+0x80] ;  /* 0x0000800618042981 */ /* 0x002ea8000c1e1d00 */
[----:B--2---:R1:W-:Y:S04]  /*2640*/  @P2 STG.E.128 [R26.64+0x80], R4 ;  /* 0x000080041a002986 */ /* 0x0043e8000c101d06 */
[----:B-1----:R-:W2:Y:S04]  /*2650*/  @P2 LDG.E.128 R4, [R24.64+0x100] ;  /* 0x0001000618042981 */ /* 0x002ea8000c1e1d00 */
[----:B--2---:R1:W-:Y:S04]  /*2660*/  @P2 STG.E.128 [R26.64+0x100], R4 ;  /* 0x000100041a002986 */ /* 0x0043e8000c101d06 */
[----:B-1----:R1:W2:Y:S02]  /*2670*/  @P2 LDG.E.128 R4, [R24.64+0x180] ;  /* 0x0001800618042981 */ /* 0x0022a4000c1e1d00 */
[----:B-1----:R-:W-:Y:S05]  /*2680*/  @P1 IADD3 R24, P0, R2, R106, RZ ;  /* 0x0000006a02181210 */ /* 0x002fea0007f1e0ff */
[----:B------:R-:W-:Y:S01]  /*2690*/  @P1 IMAD.X R25, R3, 0x1, R105, P0 ;  /* 0x0000000103191824 */ /* 0x000fe200000e0669 */
[----:B--2---:R1:W-:Y:S04]  /*26a0*/  @P2 STG.E.128 [R26.64+0x180], R4 ;  /* 0x000180041a002986 */ /* 0x0043e8000c101d06 */
[----:B------:R-:W2:Y:S01]  /*26b0*/  @P1 LDG.E.128 R20, [R24.64] ;  /* 0x0000000618141981 */ /* 0x000ea2000c1e1d00 */
[----:B-1----:R-:W-:Y:S05]  /*26c0*/  @P1 IADD3 R26, P0, R108, R84, RZ ;  /* 0x000000546c1a1210 */ /* 0x002fea0007f1e0ff */
[----:B------:R-:W-:Y:S01]  /*26d0*/  @P1 IMAD.X R27, R107, 0x1, R83, P0 ;  /* 0x000000016b1b1824 */ /* 0x000fe200000e0653 */
[C---:B------:R-:W-:Y:S04]  /*26e0*/  ISETP.GE.AND P0, PT, R53.reuse, R143, PT ;  /* 0x0000008f3500720c */ /* 0x040fe80003f06270 */
[----:B------:R-:W-:Y:S01]  /*26f0*/  ISETP.GE.AND P0, PT, R53, R142, !P0 ;  /* 0x0000008e3500720c */ /* 0x000fe20004706270 */
[----:B--2---:R-:W-:Y:S04]  /*2700*/  @P1 STG.E.128 [R26.64], R20 ;  /* 0x000000141a001986 */ /* 0x004fe8000c101d06 */
[----:B------:R-:W2:Y:S04]  /*2710*/  @P1 LDG.E.128 R4, [R24.64+0x80] ;  /* 0x0000800618041981 */ /* 0x000ea8000c1e1d00 */
[----:B--2---:R1:W-:Y:S04]  /*2720*/  @P1 STG.E.128 [R26.64+0x80], R4 ;  /* 0x000080041a001986 */ /* 0x0043e8000c101d06 */
[----:B-1----:R-:W2:Y:S04]  /*2730*/  @P1 LDG.E.128 R4, [R24.64+0x100] ;  /* 0x0001000618041981 */ /* 0x002ea8000c1e1d00 */
[----:B--2---:R1:W-:Y:S04]  /*2740*/  @P1 STG.E.128 [R26.64+0x100], R4 ;  /* 0x000100041a001986 */ /* 0x0043e8000c101d06 */
[----:B-1----:R1:W2:Y:S02]  /*2750*/  @P1 LDG.E.128 R4, [R24.64+0x180] ;  /* 0x0001800618041981 */ /* 0x0022a4000c1e1d00 */
[----:B-1----:R-:W-:Y:S05]  /*2760*/  @P0 IADD3 R24, P5, R2, R136, RZ ;  /* 0x0000008802180210 */ /* 0x002fea0007fbe0ff */
[----:B------:R-:W-:Y:S01]  /*2770*/  @P0 IMAD.X R25, R3, 0x1, R109, P5 ;  /* 0x0000000103190824 */ /* 0x000fe200028e066d */
[----:B--2---:R1:W-:Y:S01]  /*2780*/  @P1 STG.E.128 [R26.64+0x180], R4 ;  /* 0x000180041a001986 */ /* 0x0043e2000c101d06 */
[----:B------:R-:W-:Y:S03]  /*2790*/  @P0 IADD3 R28, P1, R84, UR12, RZ ;  /* 0x0000000c541c0c10 */ /* 0x000fe6000ff3e0ff */
[----:B------:R-:W2:Y:S01]  /*27a0*/  @P0 LDG.E.128 R20, [R24.64] ;  /* 0x0000000618140981 */ /* 0x000ea2000c1e1d00 */
[----:B------:R-:W-:Y:S02]  /*27b0*/  @P0 IADD3.X R29, R83, UR11, RZ, P1, !PT ;  /* 0x0000000b531d0c10 */ /* 0x000fe40008ffe4ff */
[----:B------:R-:W-:Y:S03]  /*27c0*/  ISETP.NE.AND P1, PT, RZ, UR4, PT ;  /* 0x00000004ff007c0c */ /* 0x000fe6000bf25270 */
[----:B--2---:R-:W-:Y:S04]  /*27d0*/  @P0 STG.E.128 [R28.64], R20 ;  /* 0x000000141c000986 */ /* 0x004fe8000c101d06 */
[----:B-1----:R-:W2:Y:S04]  /*27e0*/  @P0 LDG.E.128 R4, [R24.64+0x80] ;  /* 0x0000800618040981 */ /* 0x002ea8000c1e1d00 */
[----:B--2---:R1:W-:Y:S04]  /*27f0*/  @P0 STG.E.128 [R28.64+0x80], R4 ;  /* 0x000080041c000986 */ /* 0x0043e8000c101d06 */
[----:B-1----:R-:W2:Y:S04]  /*2800*/  @P0 LDG.E.128 R4, [R24.64+0x100] ;  /* 0x0001000618040981 */ /* 0x002ea8000c1e1d00 */
[----:B--2---:R1:W-:Y:S04]  /*2810*/  @P0 STG.E.128 [R28.64+0x100], R4 ;  /* 0x000100041c000986 */ /* 0x0043e8000c101d06 */
[----:B-1----:R-:W2:Y:S04]  /*2820*/  @P0 LDG.E.128 R4, [R24.64+0x180] ;  /* 0x0001800618040981 */ /* 0x002ea8000c1e1d00 */
[----:B--2---:R1:W-:Y:S01]  /*2830*/  @P0 STG.E.128 [R28.64+0x180], R4 ;  /* 0x000180041c000986 */ /* 0x0043e2000c101d06 */
[C---:B------:R-:W-:Y:S04]  /*2840*/  LEA R111, P0, R82.reuse, R2, 0x1 ;  /* 0x00000002526f7211 */ /* 0x040fe800078008ff */
[----:B------:R-:W-:Y:S01]  /*2850*/  LEA.HI.X.SX32 R110, R82, R3, 0x1, P0 ;  /* 0x00000003526e7211 */ /* 0x000fe200000f0eff */
[----:B----4-:R-:W-:-:S05]  /*2860*/  @!P1 BRA `(.L_x_4273) ;  /* 0x00009af000009947 */ /* 0x010fca0003800000 */
[----:B------:R-:W-:Y:S11]  /*2870*/  ISETP.NE.AND P0, PT, RZ, UR8, PT ;  /* 0x00000008ff007c0c */ /* 0x000ff6000bf05270 */
[----:B------:R-:W-:Y:S02]  /*2880*/  @!UPT UIADD3 URZ, URZ, URZ, URZ ;  /* 0x0000003f3f3ff290 */ /* 0x000fe4000fffe03f */
[----:B------:R-:W-:-:S05]  /*2890*/  @!P0 BRA `(.L_x_4274) ;  /* 0x000035b000008947 */ /* 0x000fca0003800000 */
[----:B------:R-:W-:Y:S01]  /*28a0*/  BSSY B0, `(.L_x_4275) ;  /* 0x00000c8000007945 */ /* 0x000fe20003800000 */
[----:B------:R-:W-:-:S05]  /*28b0*/  @!P4 BRA `(.L_x_4276) ;  /* 0x00000c600000c947 */ /* 0x000fca0003800000 */
[----:B------:R-:W-:Y:S02]  /*28c0*/  ISETP.GE.AND P0, PT, R16, UR4, PT ;  /* 0x0000000410007c0c */ /* 0x000fe4000bf06270 */
[----:B-1----:R-:W-:Y:S02]  /*28d0*/  MOV R28, R113 ;  /* 0x00000071001c7202 */ /* 0x002fe40000000f00 */
[----:B------:R-:W-:Y:S02]  /*28e0*/  MOV R29, R112 ;  /* 0x00000070001d7202 */ /* 0x000fe40000000f00 */
[----:B------:R-:W-:Y:S03]  /*28f0*/  ISETP.GE.AND P1, PT, R12, UR4, PT ;  /* 0x000000040c007c0c */ /* 0x000fe6000bf26270 */
[----:B------:R-:W2:Y:S08]  /*2900*/  LDG.E.128 R20, [R28.64] ;  /* 0x000000061c147981 */ /* 0x000eb0000c1e1d00 */
[----:B------:R-:W3:Y:S06]  /*2910*/  @!P0 LDG.E.64 R2, [R18.64] ;  /* 0x0000000612028981 */ /* 0x000eec000c1e1b00 */
[----:B------:R-:W4:Y:S02]  /*2920*/  @!P0 LDG.E.64 R26, [R34.64] ;  /* 0x00000006221a8981 */ /* 0x000f24000c1e1b00 */
[----:B----4-:R-:W-:Y:S01]  /*2930*/  @!P0 HADD2.F32 R15, -RZ, R26.H0_H0 ;  /* 0x2000001aff0f8230 */ /* 0x010fe20000004100 */
[----:B--2---:R-:W-:Y:S01]  /*2940*/  @!P0 MOV R4, R20 ;  /* 0x0000001400048202 */ /* 0x004fe20000000f00 */
[----:B---3--:R-:W-:Y:S01]  /*2950*/  @!P0 HADD2.F32 R0, -RZ, R2.H0_H0 ;  /* 0x20000002ff008230 */ /* 0x008fe20000004100 */
[----:B------:R-:W-:Y:S01]  /*2960*/  @!P0 MOV R7, R22 ;  /* 0x0000001600078202 */ /* 0x000fe20000000f00 */
[--C-:B------:R-:W-:Y:S02]  /*2970*/  @!P0 HADD2.F32 R5, -RZ, R3.reuse.H0_H0 ;  /* 0x20000003ff058230 */ /* 0x100fe40000004100 */
[--C-:B------:R-:W-:Y:S02]  /*2980*/  @!P0 HADD2.F32 R8, -RZ, R4.reuse.H1_H1 ;  /* 0x30000004ff088230 */ /* 0x100fe40000004100 */
[----:B------:R-:W-:Y:S02]  /*2990*/  @!P0 HADD2.F32 R6, -RZ, R4.H0_H0 ;  /* 0x20000004ff068230 */ /* 0x000fe40000004100 */
[----:B------:R-:W-:Y:S01]  /*29a0*/  @!P0 HADD2.F32 R4, -RZ, R3.H1_H1 ;  /* 0x30000003ff048230 */ /* 0x000fe20000004100 */
[-C--:B------:R-:W-:Y:S01]  /*29b0*/  @!P0 FMUL.FTZ R30, R8, R0.reuse ;  /* 0x00000000081e8220 */ /* 0x080fe20000410000 */
[----:B------:R-:W-:Y:S01]  /*29c0*/  @!P0 MOV R3, R21 ;  /* 0x0000001500038202 */ /* 0x000fe20000000f00 */
[C---:B------:R-:W-:Y:S01]  /*29d0*/  @!P0 FMUL.FTZ R0, R6.reuse, R0 ;  /* 0x0000000006008220 */ /* 0x040fe20000410000 */
[----:B------:R-:W-:Y:S01]  /*29e0*/  @!P0 HADD2.F32 R2, -RZ, R2.H1_H1 ;  /* 0x30000002ff028230 */ /* 0x000fe20000004100 */
[----:B------:R-:W-:Y:S01]  /*29f0*/  @!P0 FFMA.FTZ R30, R6, R15, -R30 ;  /* 0x0000000f061e8223 */ /* 0x000fe2000001081e */
[----:B------:R-:W-:Y:S01]  /*2a00*/  @!P0 MOV R6, R23 ;  /* 0x0000001700068202 */ /* 0x000fe20000000f00 */
[----:B------:R-:W-:Y:S01]  /*2a10*/  @!P0 FFMA.FTZ R0, R8, R15, R0 ;  /* 0x0000000f08008223 */ /* 0x000fe20000010000 */
[--C-:B------:R-:W-:Y:S02]  /*2a20*/  @!P0 HADD2.F32 R8, -RZ, R3.reuse.H1_H1 ;  /* 0x30000003ff088230 */ /* 0x100fe40000004100 */
[----:B------:R-:W-:Y:S02]  /*2a30*/  @!P0 HADD2.F32 R3, -RZ, R3.H0_H0 ;  /* 0x20000003ff038230 */ /* 0x000fe40000004100 */
[----:B------:R-:W-:Y:S01]  /*2a40*/  @!P0 HADD2.F32 R24, -RZ, R26.H1_H1 ;  /* 0x3000001aff188230 */ /* 0x000fe20000004100 */
[-C--:B------:R-:W-:Y:S01]  /*2a50*/  @!P0 FMUL.FTZ R31, R8, R2.reuse ;  /* 0x00000002081f8220 */ /* 0x080fe20000410000 */
[--C-:B------:R-:W-:Y:S01]  /*2a60*/  @!P0 HADD2.F32 R15, -RZ, R7.reuse.H1_H1 ;  /* 0x30000007ff0f8230 */ /* 0x100fe20000004100 */
[C---:B------:R-:W-:Y:S01]  /*2a70*/  @!P0 FMUL.FTZ R2, R3.reuse, R2 ;  /* 0x0000000203028220 */ /* 0x040fe20000410000 */
[----:B------:R-:W-:Y:S01]  /*2a80*/  @!P0 HADD2.F32 R7, -RZ, R7.H0_H0 ;  /* 0x20000007ff078230 */ /* 0x000fe20000004100 */
[----:B------:R-:W-:Y:S01]  /*2a90*/  @!P0 FFMA.FTZ R31, R3, R24, -R31 ;  /* 0x00000018031f8223 */ /* 0x000fe2000001081f */
[--C-:B------:R-:W-:Y:S01]  /*2aa0*/  @!P0 HADD2.F32 R26, -RZ, R6.reuse.H1_H1 ;  /* 0x30000006ff1a8230 */ /* 0x100fe20000004100 */
[-C--:B------:R-:W-:Y:S01]  /*2ab0*/  @!P0 FMUL.FTZ R33, R15, R5.reuse ;  /* 0x000000050f218220 */ /* 0x080fe20000410000 */
[----:B------:R-:W-:Y:S01]  /*2ac0*/  @!P0 HADD2.F32 R6, -RZ, R6.H0_H0 ;  /* 0x20000006ff068230 */ /* 0x000fe20000004100 */
[----:B------:R-:W-:Y:S01]  /*2ad0*/  @!P0 FMUL.FTZ R3, R7, R5 ;  /* 0x0000000507038220 */ /* 0x000fe20000410000 */
[--C-:B------:R-:W-:Y:S01]  /*2ae0*/  @!P0 HADD2.F32 R25, -RZ, R27.reuse.H0_H0 ;  /* 0x2000001bff198230 */ /* 0x100fe20000004100 */
[-C--:B------:R-:W-:Y:S01]  /*2af0*/  @!P0 FMUL.FTZ R32, R26, R4.reuse ;  /* 0x000000041a208220 */ /* 0x080fe20000410000 */
[----:B------:R-:W-:Y:S01]  /*2b00*/  @!P0 HADD2.F32 R27, -RZ, R27.H1_H1 ;  /* 0x3000001bff1b8230 */ /* 0x000fe20000004100 */
[----:B------:R-:W-:Y:S01]  /*2b10*/  @!P0 FMUL.FTZ R4, R6, R4 ;  /* 0x0000000406048220 */ /* 0x000fe20000410000 */
[----:B------:R-:W-:Y:S01]  /*2b20*/  @!P0 F2FP.PACK_AB R0, R0, R30 ;  /* 0x0000001e0000823e */ /* 0x000fe200000000ff */
[----:B------:R-:W-:Y:S02]  /*2b30*/  @!P0 FFMA.FTZ R2, R8, R24, R2 ;  /* 0x0000001808028223 */ /* 0x000fe40000010002 */
[-C--:B------:R-:W-:Y:S01]  /*2b40*/  @!P0 FFMA.FTZ R3, R15, R25.reuse, R3 ;  /* 0x000000190f038223 */ /* 0x080fe20000010003 */
[----:B------:R-:W-:Y:S01]  /*2b50*/  @!P0 MOV R20, R0 ;  /* 0x0000000000148202 */ /* 0x000fe20000000f00 */
[----:B------:R-:W-:Y:S01]  /*2b60*/  @!P0 FFMA.FTZ R7, R7, R25, -R33 ;  /* 0x0000001907078223 */ /* 0x000fe20000010821 */
[----:B------:R-:W-:Y:S01]  /*2b70*/  @!P0 F2FP.PACK_AB R2, R2, R31 ;  /* 0x0000001f0202823e */ /* 0x000fe200000000ff */
[-C--:B------:R-:W-:Y:S02]  /*2b80*/  @!P0 FFMA.FTZ R32, R6, R27.reuse, -R32 ;  /* 0x0000001b06208223 */ /* 0x080fe40000010820 */
        /* <DEDUP_REMOVED lines=8> */
[----:B------:R-:W2:Y:S06]  /*2c10*/  @!P1 LDG.E.64 R2, [R18.64+0x40] ;  /* 0x0000400612029981 */ /* 0x000eac000c1e1b00 */
[----:B------:R-:W3:Y:S06]  /*2c20*/  @!P1 LDG.E.64 R26, [R34.64+0x40] ;  /* 0x00004006221a9981 */ /* 0x000eec000c1e1b00 */
[----:B-1----:R-:W4:Y:S01]  /*2c30*/  LDG.E.128 R20, [R28.64+0x80] ;  /* 0x000080061c147981 */ /* 0x002f22000c1e1d00 */
[--C-:B--2---:R-:W-:Y:S02]  /*2c40*/  @!P1 HADD2.F32 R0, -RZ, R2.reuse.H0_H0 ;  /* 0x20000002ff009230 */ /* 0x104fe40000004100 */
[----:B------:R-:W-:Y:S02]  /*2c50*/  @!P1 HADD2.F32 R5, -RZ, R3.H0_H0 ;  /* 0x20000003ff059230 */ /* 0x000fe40000004100 */
[----:B------:R-:W-:Y:S02]  /*2c60*/  @!P1 HADD2.F32 R2, -RZ, R2.H1_H1 ;  /* 0x30000002ff029230 */ /* 0x000fe40000004100 */
[--C-:B---3--:R-:W-:Y:S02]  /*2c70*/  @!P1 HADD2.F32 R15, -RZ, R26.reuse.H0_H0 ;  /* 0x2000001aff0f9230 */ /* 0x108fe40000004100 */
[----:B------:R-:W-:Y:S02]  /*2c80*/  @!P1 HADD2.F32 R24, -RZ, R26.H1_H1 ;  /* 0x3000001aff189230 */ /* 0x000fe40000004100 */
[--C-:B------:R-:W-:Y:S02]  /*2c90*/  @!P1 HADD2.F32 R25, -RZ, R27.reuse.H0_H0 ;  /* 0x2000001bff199230 */ /* 0x100fe40000004100 */
[----:B------:R-:W-:Y:S01]  /*2ca0*/  @!P1 HADD2.F32 R27, -RZ, R27.H1_H1 ;  /* 0x3000001bff1b9230 */ /* 0x000fe20000004100 */
[----:B----4-:R-:W-:Y:S02]  /*2cb0*/  @!P1 MOV R4, R20 ;  /* 0x0000001400049202 */ /* 0x010fe40000000f00 */
[----:B------:R-:W-:Y:S03]  /*2cc0*/  @!P1 MOV R7, R22 ;  /* 0x0000001600079202 */ /* 0x000fe60000000f00 */
[--C-:B------:R-:W-:Y:S02]  /*2cd0*/  @!P1 HADD2.F32 R8, -RZ, R4.reuse.H1_H1 ;  /* 0x30000004ff089230 */ /* 0x100fe40000004100 */
[----:B------:R-:W-:Y:S02]  /*2ce0*/  @!P1 HADD2.F32 R6, -RZ, R4.H0_H0 ;  /* 0x20000004ff069230 */ /* 0x000fe40000004100 */
[----:B------:R-:W-:Y:S01]  /*2cf0*/  @!P1 HADD2.F32 R4, -RZ, R3.H1_H1 ;  /* 0x30000003ff049230 */ /* 0x000fe20000004100 */
[-C--:B------:R-:W-:Y:S01]  /*2d00*/  @!P1 FMUL.FTZ R30, R8, R0.reuse ;  /* 0x00000000081e9220 */ /* 0x080fe20000410000 */
[----:B------:R-:W-:Y:S01]  /*2d10*/  @!P1 MOV R3, R21 ;  /* 0x0000001500039202 */ /* 0x000fe20000000f00 */
[C---:B------:R-:W-:Y:S02]  /*2d20*/  @!P1 FMUL.FTZ R0, R6.reuse, R0 ;  /* 0x0000000006009220 */ /* 0x040fe40000410000 */
[----:B------:R-:W-:Y:S01]  /*2d30*/  @!P1 FFMA.FTZ R30, R6, R15, -R30 ;  /* 0x0000000f061e9223 */ /* 0x000fe2000001081e */
[----:B------:R-:W-:Y:S01]  /*2d40*/  @!P1 MOV R6, R23 ;  /* 0x0000001700069202 */ /* 0x000fe20000000f00 */
[----:B------:R-:W-:Y:S01]  /*2d50*/  @!P1 FFMA.FTZ R0, R8, R15, R0 ;  /* 0x0000000f08009223 */ /* 0x000fe20000010000 */
[--C-:B------:R-:W-:Y:S02]  /*2d60*/  @!P1 HADD2.F32 R8, -RZ, R3.reuse.H1_H1 ;  /* 0x30000003ff089230 */ /* 0x100fe40000004100 */
[----:B------:R-:W-:Y:S02]  /*2d70*/  @!P1 HADD2.F32 R3, -RZ, R3.H0_H0 ;  /* 0x20000003ff039230 */ /* 0x000fe40000004100 */
[--C-:B------:R-:W-:Y:S01]  /*2d80*/  @!P1 HADD2.F32 R15, -RZ, R7.reuse.H1_H1 ;  /* 0x30000007ff0f9230 */ /* 0x100fe20000004100 */
        /* <DEDUP_REMOVED lines=8> */
[C---:B------:R-:W-:Y:S02]  /*2e10*/  @!P1 FMUL.FTZ R33, R15.reuse, R5 ;  /* 0x000000050f219220 */ /* 0x040fe40000410000 */
[----:B------:R-:W-:Y:S01]  /*2e20*/  @!P1 FMUL.FTZ R32, R26, R4 ;  /* 0x000000041a209220 */ /* 0x000fe20000410000 */
[----:B------:R-:W-:Y:S01]  /*2e30*/  @!P1 MOV R20, R0 ;  /* 0x0000000000149202 */ /* 0x000fe20000000f00 */
[----:B------:R-:W-:Y:S02]  /*2e40*/  @!P1 FMUL.FTZ R4, R6, R4 ;  /* 0x0000000406049220 */ /* 0x000fe40000410000 */
[----:B------:R-:W-:Y:S02]  /*2e50*/  @!P1 FFMA.FTZ R2, R8, R24, R2 ;  /* 0x0000001808029223 */ /* 0x000fe40000010002 */
[-C--:B------:R-:W-:Y:S02]  /*2e60*/  @!P1 FFMA.FTZ R3, R15, R25.reuse, R3 ;  /* 0x000000190f039223 */ /* 0x080fe40000010003 */
        /* <DEDUP_REMOVED lines=57> */
[----:B------:R-:W-:Y:S05]  /*3200*/  @!P0 MOV R23, R4 ;  /* 0x0000000400178202 */ /* 0x000fea0000000f00 */
        /* <DEDUP_REMOVED lines=13> */
[--C-:B------:R-:W-:Y:S02]  /*32e0*/  @!P1 HADD2.F32 R6, -RZ, R4.reuse.H0_H0 ;  /* 0x20000004ff069230 */ /* 0x100fe40000004100 */
[----:B------:R-:W-:Y:S02]  /*32f0*/  @!P1 HADD2.F32 R8, -RZ, R4.H1_H1 ;  /* 0x30000004ff089230 */ /* 0x000fe40000004100 */
[----:B------:R-:W-:Y:S01]  /*3300*/  @!P1 HADD2.F32 R4, -RZ, R3.H1_H1 ;  /* 0x30000003ff049230 */ /* 0x000fe20000004100 */
[----:B------:R-:W-:Y:S02]  /*3310*/  @!P1 MOV R3, R21 ;  /* 0x0000001500039202 */ /* 0x000fe40000000f00 */
[-C--:B------:R-:W-:Y:S02]  /*3320*/  @!P1 FMUL.FTZ R28, R8, R0.reuse ;  /* 0x00000000081c9220 */ /* 0x080fe40000410000 */
        /* <DEDUP_REMOVED lines=16> */
[----:B------:R-:W-:Y:S01]  /*3430*/  @!P1 FFMA.FTZ R2, R8, R24, R2 ;  /* 0x0000001808029223 */ /* 0x000fe20000010002 */
[----:B------:R-:W-:Y:S01]  /*3440*/  @!P1 MOV R20, R0 ;  /* 0x0000000000149202 */ /* 0x000fe20000000f00 */
[-C--:B------:R-:W-:Y:S02]  /*3450*/  @!P1 FMUL.FTZ R30, R26, R4.reuse ;  /* 0x000000041a1e9220 */ /* 0x080fe40000410000 */
[----:B------:R-:W-:Y:S01]  /*3460*/  @!P1 FMUL.FTZ R4, R6, R4 ;  /* 0x0000000406049220 */ /* 0x000fe20000410000 */
[----:B------:R-:W-:Y:S01]  /*3470*/  @!P1 F2FP.PACK_AB R2, R2, R29 ;  /* 0x0000001d0202923e */ /* 0x000fe200000000ff */
[-C--:B------:R-:W-:Y:S02]  /*3480*/  @!P1 FFMA.FTZ R3, R15, R25.reuse, R3 ;  /* 0x000000190f039223 */ /* 0x080fe40000010003 */
[----:B------:R-:W-:Y:S01]  /*3490*/  @!P1 FFMA.FTZ R7, R7, R25, -R31 ;  /* 0x0000001907079223 */ /* 0x000fe2000001081f */
[----:B------:R-:W-:Y:S01]  /*34a0*/  @!P1 MOV R21, R2 ;  /* 0x0000000200159202 */ /* 0x000fe20000000f00 */
[-C--:B------:R-:W-:Y:S02]  /*34b0*/  @!P1 FFMA.FTZ R30, R6, R27.reuse, -R30 ;  /* 0x0000001b061e9223 */ /* 0x080fe4000001081e */
[----:B------:R-:W-:Y:S01]  /*34c0*/  @!P1 FFMA.FTZ R4, R26, R27, R4 ;  /* 0x0000001b1a049223 */ /* 0x000fe20000010004 */
[----:B------:R-:W-:Y:S04]  /*34d0*/  @!P1 F2FP.PACK_AB R3, R3, R7 ;  /* 0x000000070303923e */ /* 0x000fe800000000ff */
[----:B------:R-:W-:Y:S02]  /*34e0*/  @!P1 F2FP.PACK_AB R4, R4, R30 ;  /* 0x0000001e0404923e */ /* 0x000fe400000000ff */
[----:B------:R-:W-:Y:S02]  /*34f0*/  @!P1 MOV R22, R3 ;  /* 0x0000000300169202 */ /* 0x000fe40000000f00 */
[----:B------:R-:W-:Y:S05]  /*3500*/  @!P1 MOV R23, R4 ;  /* 0x0000000400179202 */ /* 0x000fea0000000f00 */
[----:B------:R1:W-:Y:S02]  /*3510*/  STG.E.128 [R140.64+0x180], R20 ;  /* 0x000180148c007986 */ /* 0x0003e4000c101d06 */
.L_x_4276:
[----:B------:R-:W-:Y:S05]  /*3520*/  BSYNC B0 ;  /* 0x0000000000007941 */ /* 0x000fea0003800000 */
.L_x_4275:
[----:B------:R-:W-:Y:S01]  /*3530*/  BSSY B0, `(.L_x_4277) ;  /* 0x00000d0000007945 */ /* 0x000fe20003800000 */
[----:B------:R-:W-:-:S05]  /*3540*/  @!P2 BRA `(.L_x_4278) ;  /* 0x00000ce00000a947 */ /* 0x000fca0003800000 */
[----:B------:R-:W-:Y:S02]  /*3550*/  LEA R36, P1, R87, R113, 0x1 ;  /* 0x0000007157247211 */ /* 0x000fe400078208ff */
[----:B------:R-:W-:Y:S02]  /*3560*/  ISETP.GE.AND P0, PT, R16, UR4, PT ;  /* 0x0000000410007c0c */ /* 0x000fe4000bf06270 */
[----:B-1----:R-:W-:Y:S02]  /*3570*/  SHF.L.U32 R6, R79, 0x1, RZ ;  /* 0x000000014f067819 */ /* 0x002fe400000006ff */
[----:B------:R-:W-:Y:S02]  /*3580*/  LEA.HI.X R37, R87, R112, R86, 0x1, P1 ;  /* 0x0000007057257211 */ /* 0x000fe400008f0c56 */
[-C--:B------:R-:W-:Y:S02]  /*3590*/  IADD3 R30, P2, R34, R6.reuse, RZ ;  /* 0x00000006221e7210 */ /* 0x080fe40007f5e0ff */
[----:B------:R-:W-:Y:S01]  /*35a0*/  IADD3 R6, P1, R18, R6, RZ ;  /* 0x0000000612067210 */ /* 0x000fe20007f3e0ff */
[----:B------:R-:W2:Y:S01]  /*35b0*/  LDG.E.128 R20, [R36.64] ;  /* 0x0000000624147981 */ /* 0x000ea2000c1e1d00 */
[----:B------:R-:W-:Y:S04]  /*35c0*/  SHF.L.U64.HI R0, R79, 0x1, R78 ;  /* 0x000000014f007819 */ /* 0x000fe8000001024e */
[-C--:B------:R-:W-:Y:S02]  /*35d0*/  IADD3.X R7, R19, R0.reuse, RZ, P1, !PT ;  /* 0x0000000013077210 */ /* 0x080fe40000ffe4ff */
[----:B------:R-:W-:Y:S02]  /*35e0*/  IADD3.X R31, R35, R0, RZ, P2, !PT ;  /* 0x00000000231f7210 */ /* 0x000fe400017fe4ff */
[----:B------:R-:W-:Y:S01]  /*35f0*/  ISETP.GE.AND P1, PT, R12, UR4, PT ;  /* 0x000000040c007c0c */ /* 0x000fe2000bf26270 */
        /* <DEDUP_REMOVED lines=34> */
[----:B------:R-:W-:Y:S01]  /*3820*/  @!P0 FFMA.FTZ R2, R24, R26, R2 ;  /* 0x0000001a18028223 */ /* 0x000fe20000010002 */
[----:B------:R-:W-:Y:S01]  /*3830*/  LEA R32, P2, R47, R140, 0x1 ;  /* 0x0000008c2f207211 */ /* 0x000fe200078408ff */
[-C--:B------:R-:W-:Y:S01]  /*3840*/  @!P0 FFMA.FTZ R3, R25, R27.reuse, R3 ;  /* 0x0000001b19038223 */ /* 0x080fe20000010003 */
[----:B------:R-:W-:Y:S01]  /*3850*/  @!P0 MOV R20, R0 ;  /* 0x0000000000148202 */ /* 0x000fe20000000f00 */
[----:B------:R-:W-:Y:S01]  /*3860*/  @!P0 FFMA.FTZ R15, R15, R27, -R39 ;  /* 0x0000001b0f0f8223 */ /* 0x000fe20000010827 */
[----:B------:R-:W-:Y:S01]  /*3870*/  @!P0 F2FP.PACK_AB R2, R2, R33 ;  /* 0x000000210202823e */ /* 0x000fe200000000ff */
[----:B------:R-:W-:Y:S01]  /*3880*/  @!P0 FFMA.FTZ R8, R8, R29, -R38 ;  /* 0x0000001d08088223 */ /* 0x000fe20000010826 */
[----:B------:R-:W-:Y:S01]  /*3890*/  LEA.HI.X R33, R47, R141, R46, 0x1, P2 ;  /* 0x0000008d2f217211 */ /* 0x000fe200010f0c2e */
        /* <DEDUP_REMOVED lines=108> */
[----:B--2---:R-:W-:Y:S02]  /*3f60*/  @!P1 HADD2.F32 R0, -RZ, R6.H0_H0 ;  /* 0x20000006ff009230 */ /* 0x004fe40000004100 */
[--C-:B------:R-:W-:Y:S02]  /*3f70*/  @!P1 HADD2.F32 R3, -RZ, R7.reuse.H0_H0 ;  /* 0x20000007ff039230 */ /* 0x100fe40000004100 */
        /* <DEDUP_REMOVED lines=10> */
[C---:B------:R-:W-:Y:S01]  /*4020*/  @!P1 FMUL.FTZ R28, R8.reuse, R0 ;  /* 0x00000000081c9220 */ /* 0x040fe20000410000 */
        /* <DEDUP_REMOVED lines=11> */
[--C-:B------:R-:W-:Y:S01]  /*40e0*/  @!P1 HADD2.F32 R26, -RZ, R5.reuse.H1_H1 ;  /* 0x30000005ff1a9230 */ /* 0x100fe20000004100 */
[-C--:B------:R-:W-:Y:S01]  /*40f0*/  @!P1 FMUL.FTZ R30, R15, R3.reuse ;  /* 0x000000030f1e9220 */ /* 0x080fe20000410000 */
[----:B------:R-:W-:Y:S01]  /*4100*/  @!P1 HADD2.F32 R5, -RZ, R5.H0_H0 ;  /* 0x20000005ff059230 */ /* 0x000fe20000004100 */
[----:B------:R-:W-:Y:S01]  /*4110*/  @!P1 FMUL.FTZ R3, R6, R3 ;  /* 0x0000000306039220 */ /* 0x000fe20000410000 */
[----:B------:R-:W-:Y:S01]  /*4120*/  @!P1 F2FP.PACK_AB R0, R0, R28 ;  /* 0x0000001c0000923e */ /* 0x000fe200000000ff */
[-C--:B------:R-:W-:Y:S02]  /*4130*/  @!P1 FFMA.FTZ R7, R7, R24.reuse, -R29 ;  /* 0x0000001807079223 */ /* 0x080fe4000001081d */
        /* <DEDUP_REMOVED lines=15> */
.L_x_4278:
[----:B------:R-:W-:Y:S05]  /*4230*/  BSYNC B0 ;  /* 0x0000000000007941 */ /* 0x000fea0003800000 */
.L_x_4277:
[C---:B------:R-:W-:Y:S01]  /*4240*/  ISETP.GE.AND P0, PT, R54.reuse, R143, PT ;  /* 0x0000008f3600720c */ /* 0x040fe20003f06270 */
[----:B------:R-:W-:Y:S03]  /*4250*/  BSSY B0, `(.L_x_4279) ;  /* 0x00000d8000007945 */ /* 0x000fe60003800000 */
[----:B------:R-:W-:Y:S11]  /*4260*/  ISETP.GE.AND P0, PT, R54, R142, !P0 ;  /* 0x0000008e3600720c */ /* 0x000ff60004706270 */
[----:B------:R-:W-:Y:S02]  /*4270*/  @!UPT UIADD3 URZ, URZ, URZ, URZ ;  /* 0x0000003f3f3ff290 */ /* 0x000fe4000fffe03f */
[----:B------:R-:W-:-:S05]  /*4280*/  @!P0 BRA `(.L_x_4280) ;  /* 0x00000d4000008947 */ /* 0x000fca0003800000 */
[----:B-1----:R-:W-:Y:S02]  /*4290*/  LEA R20, P1, R89, R113, 0x1 ;  /* 0x0000007159147211 */ /* 0x002fe400078208ff */
[----:B------:R-:W-:Y:S02]  /*42a0*/  ISETP.GE.AND P0, PT, R16, UR4, PT ;  /* 0x0000000410007c0c */ /* 0x000fe4000bf06270 */
[----:B------:R-:W-:Y:S02]  /*42b0*/  SHF.L.U32 R6, R77, 0x1, RZ ;  /* 0x000000014d067819 */ /* 0x000fe400000006ff */
[----:B------:R-:W-:Y:S02]  /*42c0*/  LEA.HI.X R21, R89, R112, R88, 0x1, P1 ;  /* 0x0000007059157211 */ /* 0x000fe400008f0c58 */
[-C--:B------:R-:W-:Y:S02]  /*42d0*/  IADD3 R30, P2, R34, R6.reuse, RZ ;  /* 0x00000006221e7210 */ /* 0x080fe40007f5e0ff */
[----:B------:R-:W-:Y:S02]  /*42e0*/  IADD3 R6, P1, R18, R6, RZ ;  /* 0x0000000612067210 */ /* 0x000fe40007f3e0ff */
[----:B------:R-:W-:Y:S01]  /*42f0*/  SHF.L.U64.HI R0, R77, 0x1, R76 ;  /* 0x000000014d007819 */ /* 0x000fe2000001024c */
[----:B------:R-:W2:Y:S03]  /*4300*/  LDG.E.128 R20, [R20.64] ;  /* 0x0000000614147981 */ /* 0x000ea6000c1e1d00 */
[-C--:B------:R-:W-:Y:S02]  /*4310*/  IADD3.X R7, R19, R0.reuse, RZ, P1, !PT ;  /* 0x0000000013077210 */ /* 0x080fe40000ffe4ff */
[----:B------:R-:W-:Y:S02]  /*4320*/  IADD3.X R31, R35, R0, RZ, P2, !PT ;  /* 0x00000000231f7210 */ /* 0x000fe400017fe4ff */
[----:B------:R-:W-:Y:S01]  /*4330*/  ISETP.GE.AND P1, PT, R12, UR4, PT ;  /* 0x000000040c007c0c */ /* 0x000fe2000bf26270 */
[----:B------:R-:W3:Y:S06]  /*4340*/  @!P0 LDG.E.64 R2, [R6.64] ;  /* 0x0000000606028981 */ /* 0x000eec000c1e1b00 */
[----:B------:R-:W4:Y:S02]  /*4350*/  @!P0 LDG.E.64 R28, [R30.64] ;  /* 0x000000061e1c8981 */ /* 0x000f24000c1e1b00 */
[----:B----4-:R-:W-:Y:S01]  /*4360*/  @!P0 HADD2.F32 R25, -RZ, R28.H0_H0 ;  /* 0x2000001cff198230 */ /* 0x010fe20000004100 */
[----:B--2---:R-:W-:Y:S01]  /*4370*/  @!P0 MOV R4, R20 ;  /* 0x0000001400048202 */ /* 0x004fe20000000f00 */
[--C-:B---3--:R-:W-:Y:S01]  /*4380*/  @!P0 HADD2.F32 R0, -RZ, R2.reuse.H0_H0 ;  /* 0x20000002ff008230 */ /* 0x108fe20000004100 */
[----:B------:R-:W-:Y:S01]  /*4390*/  @!P0 MOV R15, R21 ;  /* 0x00000015000f8202 */ /* 0x000fe20000000f00 */
[----:B------:R-:W-:Y:S02]  /*43a0*/  @!P0 HADD2.F32 R2, -RZ, R2.H1_H1 ;  /* 0x30000002ff028230 */ /* 0x000fe40000004100 */
[--C-:B------:R-:W-:Y:S02]  /*43b0*/  @!P0 HADD2.F32 R24, -RZ, R4.reuse.H1_H1 ;  /* 0x30000004ff188230 */ /* 0x100fe40000004100 */
[----:B------:R-:W-:Y:S02]  /*43c0*/  @!P0 HADD2.F32 R8, -RZ, R4.H0_H0 ;  /* 0x20000004ff088230 */ /* 0x000fe40000004100 */
[----:B------:R-:W-:Y:S01]  /*43d0*/  @!P0 HADD2.F32 R26, -RZ, R15.H1_H1 ;  /* 0x3000000fff1a8230 */ /* 0x000fe20000004100 */
[-C--:B------:R-:W-:Y:S01]  /*43e0*/  @!P0 FMUL.FTZ R32, R24, R0.reuse ;  /* 0x0000000018208220 */ /* 0x080fe20000410000 */
[----:B------:R-:W-:Y:S01]  /*43f0*/  @!P0 HADD2.F32 R27, -RZ, R28.H1_H1 ;  /* 0x3000001cff1b8230 */ /* 0x000fe20000004100 */
[C---:B------:R-:W-:Y:S01]  /*4400*/  @!P0 FMUL.FTZ R0, R8.reuse, R0 ;  /* 0x0000000008008220 */ /* 0x040fe20000410000 */
[----:B------:R-:W-:Y:S01]  /*4410*/  @!P0 HADD2.F32 R28, -RZ, R29.H0_H0 ;  /* 0x2000001dff1c8230 */ /* 0x000fe20000004100 */
[-C--:B------:R-:W-:Y:S01]  /*4420*/  @!P0 FFMA.FTZ R32, R8, R25.reuse, -R32 ;  /* 0x0000001908208223 */ /* 0x080fe20000010820 */
[----:B------:R-:W-:Y:S01]  /*4430*/  @!P0 MOV R8, R22 ;  /* 0x0000001600088202 */ /* 0x000fe20000000f00 */
[----:B------:R-:W-:Y:S01]  /*4440*/  @!P0 FMUL.FTZ R33, R26, R2 ;  /* 0x000000021a218220 */ /* 0x000fe20000410000 */
[--C-:B------:R-:W-:Y:S01]  /*4450*/  @!P0 HADD2.F32 R5, -RZ, R3.reuse.H0_H0 ;  /* 0x20000003ff058230 */ /* 0x100fe20000004100 */
[----:B------:R-:W-:Y:S01]  /*4460*/  @!P0 FFMA.FTZ R0, R24, R25, R0 ;  /* 0x0000001918008223 */ /* 0x000fe20000010000 */
[----:B------:R-:W-:Y:S01]  /*4470*/  @!P0 HADD2.F32 R4, -RZ, R3.H1_H1 ;  /* 0x30000003ff048230 */ /* 0x000fe20000004100 */
[----:B------:R-:W-:Y:S01]  /*4480*/  @!P0 MOV R3, R23 ;  /* 0x0000001700038202 */ /* 0x000fe20000000f00 */
[----:B------:R-:W-:Y:S02]  /*4490*/  @!P0 HADD2.F32 R15, -RZ, R15.H0_H0 ;  /* 0x2000000fff0f8230 */ /* 0x000fe40000004100 */
[--C-:B------:R-:W-:Y:S01]  /*44a0*/  @!P0 HADD2.F32 R24, -RZ, R8.reuse.H1_H1 ;  /* 0x30000008ff188230 */ /* 0x100fe20000004100 */
[----:B------:R-:W-:Y:S01]  /*44b0*/  @!P0 F2FP.PACK_AB R0, R0, R32 ;  /* 0x000000200000823e */ /* 0x000fe200000000ff */
[----:B------:R-:W-:Y:S01]  /*44c0*/  @!P0 HADD2.F32 R8, -RZ, R8.H0_H0 ;  /* 0x20000008ff088230 */ /* 0x000fe20000004100 */
[C---:B------:R-:W-:Y:S01]  /*44d0*/  @!P0 FMUL.FTZ R2, R15.reuse, R2 ;  /* 0x000000020f028220 */ /* 0x040fe20000410000 */
[----:B------:R-:W-:Y:S01]  /*44e0*/  @!P0 HADD2.F32 R29, -RZ, R29.H1_H1 ;  /* 0x3000001dff1d8230 */ /* 0x000fe20000004100 */
[----:B------:R-:W-:Y:S01]  /*44f0*/  @!P0 FFMA.FTZ R33, R15, R27, -R33 ;  /* 0x0000001b0f218223 */ /* 0x000fe20000010821 */
[--C-:B------:R-:W-:Y:S01]  /*4500*/  @!P0 HADD2.F32 R25, -RZ, R3.reuse.H1_H1 ;  /* 0x30000003ff198230 */ /* 0x100fe20000004100 */
[-C--:B------:R-:W-:Y:S01]  /*4510*/  @!P0 FMUL.FTZ R36, R24, R5.reuse ;  /* 0x0000000518248220 */ /* 0x080fe20000410000 */
[----:B------:R-:W-:Y:S01]  /*4520*/  @!P0 HADD2.F32 R15, -RZ, R3.H0_H0 ;  /* 0x20000003ff0f8230 */ /* 0x000fe20000004100 */
[----:B------:R-:W-:Y:S01]  /*4530*/  @!P0 FMUL.FTZ R3, R8, R5 ;  /* 0x0000000508038220 */ /* 0x000fe20000410000 */
[----:B------:R-:W-:Y:S01]  /*4540*/  @!P0 MOV R20, R0 ;  /* 0x0000000000148202 */ /* 0x000fe20000000f00 */
[----:B------:R-:W-:Y:S01]  /*4550*/  @!P0 FMUL.FTZ R5, R25, R4 ;  /* 0x0000000419058220 */ /* 0x000fe20000410000 */
[----:B------:R-:W-:Y:S01]  /*4560*/  LEA R32, P4, R138, R140, 0x1 ;  /* 0x0000008c8a207211 */ /* 0x000fe200078808ff */
[----:B------:R-:W-:Y:S02]  /*4570*/  @!P0 FFMA.FTZ R2, R26, R27, R2 ;  /* 0x0000001b1a028223 */ /* 0x000fe40000010002 */
[C---:B------:R-:W-:Y:S02]  /*4580*/  @!P0 FMUL.FTZ R4, R15.reuse, R4 ;  /* 0x000000040f048220 */ /* 0x040fe40000410000 */
[-C--:B------:R-:W-:Y:S01]  /*4590*/  @!P0 FFMA.FTZ R3, R24, R28.reuse, R3 ;  /* 0x0000001c18038223 */ /* 0x080fe20000010003 */
[----:B------:R-:W-:Y:S01]  /*45a0*/  @!P0 F2FP.PACK_AB R2, R2, R33 ;  /* 0x000000210202823e */ /* 0x000fe200000000ff */
[----:B------:R-:W-:Y:S01]  /*45b0*/  @!P0 FFMA.FTZ R8, R8, R28, -R36 ;  /* 0x0000001c08088223 */ /* 0x000fe20000010824 */
[----:B------:R-:W-:Y:S01]  /*45c0*/  LEA R24, P2, R92, R113, 0x1 ;  /* 0x000000715c187211 */ /* 0x000fe200078408ff */
[-C--:B------:R-:W-:Y:S01]  /*45d0*/  @!P0 FFMA.FTZ R5, R15, R29.reuse, -R5 ;  /* 0x0000001d0f058223 */ /* 0x080fe20000010805 */
[----:B------:R-:W-:Y:S01]  /*45e0*/  @!P0 MOV R21, R2 ;  /* 0x0000000200158202 */ /* 0x000fe20000000f00 */
[----:B------:R-:W-:Y:S01]  /*45f0*/  @!P0 FFMA.FTZ R4, R25, R29, R4 ;  /* 0x0000001d19048223 */ /* 0x000fe20000010004 */
[----:B------:R-:W-:Y:S02]  /*4600*/  @!P0 F2FP.PACK_AB R3, R3, R8 ;  /* 0x000000080303823e */ /* 0x000fe400000000ff */
[----:B------:R-:W-:Y:S02]  /*4610*/  LEA.HI.X R33, R138, R141, R90, 0x1, P4 ;  /* 0x0000008d8a217211 */ /* 0x000fe400020f0c5a */
[----:B------:R-:W-:Y:S02]  /*4620*/  @!P0 F2FP.PACK_AB R4, R4, R5 ;  /* 0x000000050404823e */ /* 0x000fe400000000ff */
[----:B------:R-:W-:Y:S02]  /*4630*/  @!P0 MOV R22, R3 ;  /* 0x0000000300168202 */ /* 0x000fe40000000f00 */
[----:B------:R-:W-:Y:S02]  /*4640*/  @!P0 MOV R23, R4 ;  /* 0x0000000400178202 */ /* 0x000fe40000000f00 */
[----:B------:R-:W-:Y:S02]  /*4650*/  LEA.HI.X R25, R92, R112, R91, 0x1, P2 ;  /* 0x000000705c197211 */ /* 0x000fe400010f0c5b */
[----:B------:R-:W-:Y:S01]  /*4660*/  ISETP.GE.AND P0, PT, R11, UR4, PT ;  /* 0x000000040b007c0c */ /* 0x000fe2000bf06270 */
[----:B------:R1:W-:Y:S08]  /*4670*/  STG.E.128 [R32.64], R20 ;  /* 0x0000001420007986 */ /* 0x0003f0000c101d06 */
[----:B------:R-:W2:Y:S06]  /*4680*/  @!P1 LDG.E.64 R2, [R6.64+0x40] ;  /* 0x0000400606029981 */ /* 0x000eac000c1e1b00 */
[----:B------:R-:W3:Y:S06]  /*4690*/  @!P1 LDG.E.64 R28, [R30.64+0x40] ;  /* 0x000040061e1c9981 */ /* 0x000eec000c1e1b00 */
[----:B-1----:R3:W4:Y:S01]  /*46a0*/  LDG.E.128 R20, [R24.64] ;  /* 0x0000000618147981 */ /* 0x002722000c1e1d00 */
        /* <DEDUP_REMOVED lines=33> */
[----:B------:R-:W-:Y:S01]  /*48c0*/  @!P1 FFMA.FTZ R2, R24, R26, R2 ;  /* 0x0000001a18029223 */ /* 0x000fe20000010002 */
[----:B------:R-:W-:Y:S01]  /*48d0*/  LEA R24, P2, R94, R113, 0x1 ;  /* 0x000000715e187211 */ /* 0x000fe200078408ff */
[-C--:B------:R-:W-:Y:S02]  /*48e0*/  @!P1 FFMA.FTZ R3, R25, R27.reuse, R3 ;  /* 0x0000001b19039223 */ /* 0x080fe40000010003 */
[----:B------:R-:W-:Y:S01]  /*48f0*/  @!P1 FFMA.FTZ R15, R15, R27, -R39 ;  /* 0x0000001b0f0f9223 */ /* 0x000fe20000010827 */
[----:B------:R-:W-:Y:S01]  /*4900*/  @!P1 F2FP.PACK_AB R2, R2, R37 ;  /* 0x000000250202923e */ /* 0x000fe200000000ff */
[-C--:B------:R-:W-:Y:S01]  /*4910*/  @!P1 FFMA.FTZ R38, R8, R29.reuse, -R38 ;  /* 0x0000001d08269223 */ /* 0x080fe20000010826 */
[----:B------:R-:W-:Y:S01]  /*4920*/  LEA.HI.X R25, R94, R112, R93, 0x1, P2 ;  /* 0x000000705e197211 */ /* 0x000fe200010f0c5d */
[----:B------:R-:W-:Y:S01]  /*4930*/  @!P1 FFMA.FTZ R4, R28, R29, R4 ;  /* 0x0000001d1c049223 */ /* 0x000fe20000010004 */
[----:B------:R-:W-:Y:S01]  /*4940*/  @!P1 F2FP.PACK_AB R3, R3, R15 ;  /* 0x0000000f0303923e */ /* 0x000fe200000000ff */
[----:B------:R-:W-:Y:S03]  /*4950*/  @!P1 IMAD.MOV.U32 R21, RZ, RZ, R2 ;  /* 0x000000ffff159224 */ /* 0x000fe600078e0002 */
[----:B------:R-:W-:Y:S02]  /*4960*/  @!P1 F2FP.PACK_AB R4, R4, R38 ;  /* 0x000000260404923e */ /* 0x000fe400000000ff */
[----:B------:R-:W-:Y:S02]  /*4970*/  @!P1 MOV R22, R3 ;  /* 0x0000000300169202 */ /* 0x000fe40000000f00 */
[----:B------:R-:W-:Y:S02]  /*4980*/  @!P1 MOV R23, R4 ;  /* 0x0000000400179202 */ /* 0x000fe40000000f00 */
[----:B------:R-:W-:Y:S03]  /*4990*/  ISETP.GE.AND P1, PT, R10, UR4, PT ;  /* 0x000000040a007c0c */ /* 0x000fe6000bf26270 */
[----:B------:R1:W-:Y:S08]  /*49a0*/  STG.E.128 [R32.64+0x80], R20 ;  /* 0x0000801420007986 */ /* 0x0003f0000c101d06 */
        /* <DEDUP_REMOVED lines=37> */
[C---:B------:R-:W-:Y:S01]  /*4c00*/  LEA R24, P2, R96.reuse, R113, 0x1 ;  /* 0x0000007160187211 */ /* 0x040fe200078408ff */
[-C--:B------:R-:W-:Y:S02]  /*4c10*/  @!P0 FFMA.FTZ R3, R25, R27.reuse, R3 ;  /* 0x0000001b19038223 */ /* 0x080fe40000010003 */
[----:B------:R-:W-:Y:S01]  /*4c20*/  @!P0 FFMA.FTZ R15, R15, R27, -R39 ;  /* 0x0000001b0f0f8223 */ /* 0x000fe20000010827 */
[----:B------:R-:W-:Y:S01]  /*4c30*/  LEA.HI.X R25, R96, R112, R95, 0x1, P2 ;  /* 0x0000007060197211 */ /* 0x000fe200010f0c5f */
        /* <DEDUP_REMOVED lines=9> */
[----:B------:R-:W2:Y:S06]  /*4cd0*/  @!P1 LDG.E.64 R6, [R6.64+0xc0] ;  /* 0x0000c00606069981 */ /* 0x000eac000c1e1b00 */
[----:B------:R-:W3:Y:S06]  /*4ce0*/  @!P1 LDG.E.64 R30, [R30.64+0xc0] ;  /* 0x0000c0061e1e9981 */ /* 0x000eec000c1e1b00 */
[----:B-1----:R1:W4:Y:S01]  /*4cf0*/  LDG.E.128 R20, [R24.64] ;  /* 0x0000000618147981 */ /* 0x002322000c1e1d00 */
[----:B--2---:R-:W-:Y:S02]  /*4d00*/  @!P1 HADD2.F32 R0, -RZ, R6.H0_H0 ;  /* 0x20000006ff009230 */ /* 0x004fe40000004100 */
[--C-:B------:R-:W-:Y:S02]  /*4d10*/  @!P1 HADD2.F32 R3, -RZ, R7.reuse.H0_H0 ;  /* 0x20000007ff039230 */ /* 0x100fe40000004100 */
[----:B------:R-:W-:Y:S02]  /*4d20*/  @!P1 HADD2.F32 R4, -RZ, R7.H1_H1 ;  /* 0x30000007ff049230 */ /* 0x000fe40000004100 */
[--C-:B---3--:R-:W-:Y:S02]  /*4d30*/  @!P1 HADD2.F32 R15, -RZ, R30.reuse.H0_H0 ;  /* 0x2000001eff0f9230 */ /* 0x108fe40000004100 */
[----:B-1----:R-:W-:Y:S02]  /*4d40*/  @!P1 HADD2.F32 R24, -RZ, R30.H1_H1 ;  /* 0x3000001eff189230 */ /* 0x002fe40000004100 */
        /* <DEDUP_REMOVED lines=40> */
.L_x_4280:
[----:B------:R-:W-:Y:S05]  /*4fd0*/  BSYNC B0 ;  /* 0x0000000000007941 */ /* 0x000fea0003800000 */
.L_x_4279:
[C---:B------:R-:W-:Y:S01]  /*4fe0*/  ISETP.GE.AND P0, PT, R53.reuse, R143, PT ;  /* 0x0000008f3500720c */ /* 0x040fe20003f06270 */
[----:B------:R-:W-:Y:S03]  /*4ff0*/  BSSY B0, `(.L_x_4281) ;  /* 0x00000dd000007945 */ /* 0x000fe60003800000 */
[----:B------:R-:W-:Y:S11]  /*5000*/  ISETP.GE.AND P0, PT, R53, R142, !P0 ;  /* 0x0000008e3500720c */ /* 0x000ff60004706270 */
[----:B------:R-:W-:Y:S02]  /*5010*/  @!UPT UIADD3 URZ, URZ, URZ, URZ ;  /* 0x0000003f3f3ff290 */ /* 0x000fe4000fffe03f */
[----:B------:R-:W-:-:S05]  /*5020*/  @!P0 BRA `(.L_x_4282) ;  /* 0x00000d9000008947 */ /* 0x000fca0003800000 */
[----:B-1----:R-:W-:Y:S02]  /*5030*/  MOV R32, 0x60 ;  /* 0x0000006000207802 */ /* 0x002fe40000000f00 */
[----:B------:R-:W-:Y:S02]  /*5040*/  MOV R4, R113 ;  /* 0x0000007100047202 */ /* 0x000fe40000000f00 */
[----:B------:R-:W-:Y:S01]  /*5050*/  MOV R5, R112 ;  /* 0x0000007000057202 */ /* 0x000fe20000000f00 */
[----:B------:R-:W-:Y:S01]  /*5060*/  IMAD R2, R32, c[0x0][0x28c], RZ ;  /* 0x0000a30020027a24 */ /* 0x000fe200078e02ff */
[----:B------:R-:W-:Y:S02]  /*5070*/  ISETP.GE.AND P0, PT, R16, UR4, PT ;  /* 0x0000000410007c0c */ /* 0x000fe4000bf06270 */
[C---:B------:R-:W-:Y:S01]  /*5080*/  SHF.L.U32 R6, R73.reuse, 0x1, RZ ;  /* 0x0000000149067819 */ /* 0x040fe200000006ff */
[----:B------:R-:W-:Y:S01]  /*5090*/  IMAD.WIDE.U32 R4, R32, c[0x0][0x288], R4 ;  /* 0x0000a20020047a25 */ /* 0x000fe200078e0004 */
[----:B------:R-:W-:Y:S02]  /*50a0*/  SHF.L.U64.HI R0, R73, 0x1, R72 ;  /* 0x0000000149007819 */ /* 0x000fe40000010248 */
[----:B------:R-:W-:Y:S02]  /*50b0*/  IADD3 R30, P2, R34, R6, RZ ;  /* 0x00000006221e7210 */ /* 0x000fe40007f5e0ff */
[----:B------:R-:W-:Y:S02]  /*50c0*/  IADD3 R5, R5, R2, RZ ;  /* 0x0000000205057210 */ /* 0x000fe40007ffe0ff */
[----:B------:R-:W-:Y:S02]  /*50d0*/  IADD3 R6, P1, R18, R6, RZ ;  /* 0x0000000612067210 */ /* 0x000fe40007f3e0ff */
[-C--:B------:R-:W-:Y:S01]  /*50e0*/  IADD3.X R31, R35, R0.reuse, RZ, P2, !PT ;  /* 0x00000000231f7210 */ /* 0x080fe200017fe4ff */
[----:B------:R-:W2:Y:S01]  /*50f0*/  LDG.E.128 R20, [R4.64] ;  /* 0x0000000604147981 */ /* 0x000ea2000c1e1d00 */
[----:B------:R-:W-:Y:S02]  /*5100*/  IADD3.X R7, R19, R0, RZ, P1, !PT ;  /* 0x0000000013077210 */ /* 0x000fe40000ffe4ff */
[----:B------:R-:W-:Y:S05]  /*5110*/  ISETP.GE.AND P1, PT, R12, UR4, PT ;  /* 0x000000040c007c0c */ /* 0x000fea000bf26270 */
        /* <DEDUP_REMOVED lines=40> */
[-C--:B------:R-:W-:Y:S01]  /*53a0*/  @!P0 FFMA.FTZ R8, R8, R29.reuse, -R37 ;  /* 0x0000001d08088223 */ /* 0x080fe20000010825 */
[----:B------:R-:W-:Y:S01]  /*53b0*/  LEA.HI.X R25, R98, R112, R97, 0x1, P2 ;  /* 0x0000007062197211 */ /* 0x000fe200010f0c61 */
[----:B------:R-:W-:Y:S01]  /*53c0*/  @!P0 FFMA.FTZ R4, R28, R29, R4 ;  /* 0x0000001d1c048223 */ /* 0x000fe20000010004 */
[----:B------:R-:W-:Y:S01]  /*53d0*/  @!P0 F2FP.PACK_AB R3, R3, R15 ;  /* 0x0000000f0303823e */ /* 0x000fe200000000ff */
[C---:B------:R-:W-:Y:S01]  /*53e0*/  IMAD R5, R32.reuse, c[0x0][0x19c], RZ ;  /* 0x0000670020057a24 */ /* 0x040fe200078e02ff */
[----:B------:R-:W-:Y:S01]  /*53f0*/  @!P0 MOV R21, R2 ;  /* 0x0000000200158202 */ /* 0x000fe20000000f00 */
[----:B------:R-:W-:Y:S01]  /*5400*/  IMAD.WIDE.U32 R32, R32, c[0x0][0x198], R140 ;  /* 0x0000660020207a25 */ /* 0x000fe200078e008c */
[----:B------:R-:W-:Y:S02]  /*5410*/  @!P0 F2FP.PACK_AB R4, R4, R8 ;  /* 0x000000080404823e */ /* 0x000fe400000000ff */
[----:B------:R-:W-:Y:S02]  /*5420*/  @!P0 MOV R22, R3 ;  /* 0x0000000300168202 */ /* 0x000fe40000000f00 */
[----:B------:R-:W-:Y:S02]  /*5430*/  IADD3 R33, R33, R5, RZ ;  /* 0x0000000521217210 */ /* 0x000fe40007ffe0ff */
[----:B------:R-:W-:Y:S02]  /*5440*/  @!P0 MOV R23, R4 ;  /* 0x0000000400178202 */ /* 0x000fe40000000f00 */
[----:B------:R-:W-:Y:S03]  /*5450*/  ISETP.GE.AND P0, PT, R11, UR4, PT ;  /* 0x000000040b007c0c */ /* 0x000fe6000bf06270 */
        /* <DEDUP_REMOVED lines=150> */
.L_x_4282:
[----:B------:R-:W-:Y:S05]  /*5dc0*/  BSYNC B0 ;  /* 0x0000000000007941 */ /* 0x000fea0003800000 */
.L_x_4281:
        /* <DEDUP_REMOVED lines=8> */
.L_x_4274:
[----:B------:R-:W-:Y:S01]  /*5e50*/  BSSY B1, `(.L_x_4284) ;  /* 0x0000186000017945 */ /* 0x000fe20003800000 */
[----:B------:R-:W-:-:S05]  /*5e60*/  @!P4 BRA `(.L_x_4285) ;  /* 0x000018400000c947 */ /* 0x000fca0003800000 */
[----:B------:R-:W-:Y:S01]  /*5e70*/  IMAD.MOV.U32 R148, RZ, RZ, R113 ;  /* 0x000000ffff947224 */ /* 0x000fe200078e0071 */
[----:B------:R-:W-:Y:S01]  /*5e80*/  MOV R149, R112 ;  /* 0x0000007000957202 */ /* 0x000fe20000000f00 */
[----:B------:R-:W-:Y:S01]  /*5e90*/  BSSY B0, `(.L_x_4286) ;  /* 0x000005d000007945 */ /* 0x000fe20003800000 */
        /* <DEDUP_REMOVED lines=9> */
[----:B------:R-:W-:Y:S02]  /*5f30*/  MOV R0, RZ ;  /* 0x000000ff00007202 */ /* 0x000fe40000000f00 */
[----:B------:R-:W-:Y:S02]  /*5f40*/  MOV R44, R40 ;  /* 0x00000028002c7202 */ /* 0x000fe40000000f00 */
[----:B------:R-:W-:Y:S02]  /*5f50*/  ISETP.GE.AND P4, PT, R16, UR5, PT ;  /* 0x0000000510007c0c */ /* 0x000fe4000bf86270 */
[----:B------:R-:W-:Y:S02]  /*5f60*/  MOV R3, UR5 ;  /* 0x0000000500037c02 */ /* 0x000fe40008000f00 */
[----:B------:R-:W-:Y:S09]  /*5f70*/  MOV R40, R42 ;  /* 0x0000002a00287202 */ /* 0x000ff20000000f00 */
[----:B------:R-:W-:Y:S01]  /*5f80*/  @P4 IADD3 R3, RZ, -UR5, RZ ;  /* 0x80000005ff034c10 */ /* 0x000fe2000fffe0ff */
[----:B------:R-:W-:Y:S01]  /*5f90*/  @P4 IMAD R0, RZ, RZ, -UR5 ;  /* 0x80000005ff004e24 */ /* 0x000fe2000f8e02ff */
[----:B------:R-:W-:Y:S02]  /*5fa0*/  @P4 IADD3 R4, RZ, -UR5, RZ ;  /* 0x80000005ff044c10 */ /* 0x000fe4000fffe0ff */
[C---:B------:R-:W-:Y:S02]  /*5fb0*/  LEA R2, P1, R3.reuse, R148, 0x1 ;  /* 0x0000009403027211 */ /* 0x040fe400078208ff */
[C---:B------:R-:W-:Y:S02]  /*5fc0*/  LEA R36, P0, R4.reuse, R6, 0x1 ;  /* 0x0000000604247211 */ /* 0x040fe400078008ff */
[----:B------:R-:W-:Y:S02]  /*5fd0*/  LEA.HI.X.SX32 R3, R3, R149, 0x1, P1 ;  /* 0x0000009503037211 */ /* 0x000fe400008f0eff */
[----:B------:R-:W-:Y:S03]  /*5fe0*/  LEA.HI.X.SX32 R37, R4, R7, 0x1, P0 ;  /* 0x0000000704257211 */ /* 0x000fe600000f0eff */
[----:B------:R1:W3:Y:S08]  /*5ff0*/  LDG.E.128 R4, [R2.64] ;  /* 0x0000000602047981 */ /* 0x0002f0000c1e1d00 */
[----:B------:R-:W4:Y:S01]  /*6000*/  LDG.E.128 R36, [R36.64] ;  /* 0x0000000624247981 */ /* 0x000f22000c1e1d00 */
[----:B-1----:R-:W-:Y:S02]  /*6010*/  MOV R2, R115 ;  /* 0x0000007300027202 */ /* 0x002fe40000000f00 */
[----:B------:R-:W-:Y:S02]  /*6020*/  MOV R3, R114 ;  /* 0x0000007200037202 */ /* 0x000fe40000000f00 */
[C---:B------:R-:W-:Y:S04]  /*6030*/  LEA R144, P0, R0.reuse, R2, 0x1 ;  /* 0x0000000200907211 */ /* 0x040fe800078008ff */
[----:B------:R-:W-:Y:S06]  /*6040*/  LEA.HI.X.SX32 R145, R0, R3, 0x1, P0 ;  /* 0x0000000300917211 */ /* 0x000fec00000f0eff */
[----:B--2---:R-:W2:Y:S01]  /*6050*/  LDG.E.128 R144, [R144.64] ;  /* 0x0000000690907981 */ /* 0x004ea2000c1e1d00 */
[--C-:B----4-:R-:W-:Y:S01]  /*6060*/  HADD2.F32 R25, -RZ, R36.reuse.H0_H0 ;  /* 0x20000024ff197230 */ /* 0x110fe20000004100 */
[----:B---3--:R-:W-:Y:S01]  /*6070*/  MOV R0, R4 ;  /* 0x0000000400007202 */ /* 0x008fe20000000f00 */
[----:B------:R-:W-:Y:S01]  /*6080*/  HADD2.F32 R26, -RZ, R36.H1_H1 ;  /* 0x30000024ff1a7230 */ /* 0x000fe20000004100 */
[----:B------:R-:W-:Y:S01]  /*6090*/  MOV R20, R6 ;  /* 0x0000000600147202 */ /* 0x000fe20000000f00 */
[--C-:B------:R-:W-:Y:S01]  /*60a0*/  HADD2.F32 R27, -RZ, R37.reuse.H0_H0 ;  /* 0x20000025ff1b7230 */ /* 0x100fe20000004100 */
[----:B------:R-:W-:Y:S01]  /*60b0*/  MOV R22, R5 ;  /* 0x0000000500167202 */ /* 0x000fe20000000f00 */
[--C-:B------:R-:W-:Y:S01]  /*60c0*/  HADD2.F32 R24, -RZ, R0.reuse.H0_H0 ;  /* 0x20000000ff187230 */ /* 0x100fe20000004100 */
[----:B------:R-:W-:Y:S01]  /*60d0*/  MOV R15, R7 ;  /* 0x00000007000f7202 */ /* 0x000fe20000000f00 */
[----:B------:R-:W-:Y:S02]  /*60e0*/  HADD2.F32 R23, -RZ, R0.H1_H1 ;  /* 0x30000000ff177230 */ /* 0x000fe40000004100 */
[----:B------:R-:W-:Y:S02]  /*60f0*/  HADD2.F32 R28, -RZ, R37.H1_H1 ;  /* 0x30000025ff1c7230 */ /* 0x000fe40000004100 */
[--C-:B------:R-:W-:Y:S02]  /*6100*/  HADD2.F32 R29, -RZ, R38.reuse.H0_H0 ;  /* 0x20000026ff1d7230 */ /* 0x100fe40000004100 */
[----:B------:R-:W-:Y:S02]  /*6110*/  HADD2.F32 R30, -RZ, R38.H1_H1 ;  /* 0x30000026ff1e7230 */ /* 0x000fe40000004100 */
[--C-:B------:R-:W-:Y:S02]  /*6120*/  HADD2.F32 R31, -RZ, R39.reuse.H0_H0 ;  /* 0x20000027ff1f7230 */ /* 0x100fe40000004100 */
[----:B------:R-:W-:Y:S02]  /*6130*/  HADD2.F32 R32, -RZ, R39.H1_H1 ;  /* 0x30000027ff207230 */ /* 0x000fe40000004100 */
[--C-:B--2---:R-:W-:Y:S02]  /*6140*/  HADD2.F32 R21, -RZ, R144.reuse.H0_H0 ;  /* 0x20000090ff157230 */ /* 0x104fe40000004100 */
[----:B------:R-:W-:Y:S02]  /*6150*/  HADD2.F32 R2, -RZ, R144.H1_H1 ;  /* 0x30000090ff027230 */ /* 0x000fe40000004100 */
[--C-:B------:R-:W-:Y:S01]  /*6160*/  HADD2.F32 R5, -RZ, R146.reuse.H0_H0 ;  /* 0x20000092ff057230 */ /* 0x100fe20000004100 */
[----:B------:R-:W-:Y:S01]  /*6170*/  @!P4 FADD.FTZ R21, -R21, -RZ ;  /* 0x800000ff1515c221 */ /* 0x000fe20000010100 */
[----:B------:R-:W-:Y:S01]  /*6180*/  HADD2.F32 R6, -RZ, R146.H1_H1 ;  /* 0x30000092ff067230 */ /* 0x000fe20000004100 */
[----:B------:R-:W-:Y:S01]  /*6190*/  @!P4 FADD.FTZ R2, -R2, -RZ ;  /* 0x800000ff0202c221 */ /* 0x000fe20000010100 */
[--C-:B------:R-:W-:Y:S01]  /*61a0*/  HADD2.F32 R4, -RZ, R145.reuse.H1_H1 ;  /* 0x30000091ff047230 */ /* 0x100fe20000004100 */
[----:B------:R-:W-:Y:S01]  /*61b0*/  FMUL.FTZ R0, R24, R21 ;  /* 0x0000001518007220 */ /* 0x000fe20000410000 */
[----:B------:R-:W-:Y:S01]  /*61c0*/  HADD2.F32 R3, -RZ, R145.H0_H0 ;  /* 0x20000091ff037230 */ /* 0x000fe20000004100 */
[----:B------:R-:W-:Y:S01]  /*61d0*/  @!P4 FADD.FTZ R5, -R5, -RZ ;  /* 0x800000ff0505c221 */ /* 0x000fe20000010100 */
[--C-:B------:R-:W-:Y:S01]  /*61e0*/  HADD2.F32 R21, -RZ, R20.reuse.H0_H0 ;  /* 0x20000014ff157230 */ /* 0x100fe20000004100 */
[----:B------:R-:W-:Y:S01]  /*61f0*/  FMUL.FTZ R2, R23, R2 ;  /* 0x0000000217027220 */ /* 0x000fe20000410000 */
[----:B------:R-:W-:Y:S01]  /*6200*/  HADD2.F32 R20, -RZ, R20.H1_H1 ;  /* 0x30000014ff147230 */ /* 0x000fe20000004100 */
        /* <DEDUP_REMOVED lines=10> */
[----:B------:R-:W-:Y:S01]  /*62b0*/  FMUL.FTZ R4, R22, R4 ;  /* 0x0000000416047220 */ /* 0x000fe20000410000 */
[--C-:B------:R-:W-:Y:S01]  /*62c0*/  HADD2.F32 R20, -RZ, R15.reuse.H0_H0 ;  /* 0x2000000fff147230 */ /* 0x100fe20000004100 */
[----:B------:R-:W-:Y:S01]  /*62d0*/  @!P4 FADD.FTZ R8, -R8, -RZ ;  /* 0x800000ff0808c221 */ /* 0x000fe20000010100 */
[----:B------:R-:W-:Y:S01]  /*62e0*/  HADD2.F32 R15, -RZ, R15.H1_H1 ;  /* 0x3000000fff0f7230 */ /* 0x000fe20000004100 */
[----:B------:R-:W-:Y:S01]  /*62f0*/  FMUL.FTZ R3, R23, R3 ;  /* 0x0000000317037220 */ /* 0x000fe20000410000 */
[----:B------:R-:W-:Y:S01]  /*6300*/  HADD2.F32 R22, -RZ, R44.H1_H1 ;  /* 0x3000002cff167230 */ /* 0x000fe20000004100 */
[----:B------:R-:W-:Y:S01]  /*6310*/  @!P4 FADD.FTZ R7, -R7, -RZ ;  /* 0x800000ff0707c221 */ /* 0x000fe20000010100 */
[--C-:B------:R-:W-:Y:S01]  /*6320*/  HADD2.F32 R23, -RZ, R41.reuse.H0_H0 ;  /* 0x20000029ff177230 */ /* 0x100fe20000004100 */
[----:B------:R-:W-:Y:S01]  /*6330*/  FFMA.FTZ R0, R21, R25, R0 ;  /* 0x0000001915007223 */ /* 0x000fe20000010000 */
[--C-:B------:R-:W-:Y:S01]  /*6340*/  HADD2.F32 R21, -RZ, R40.reuse.H1_H1 ;  /* 0x30000028ff157230 */ /* 0x100fe20000004100 */
[----:B------:R-:W-:Y:S01]  /*6350*/  FMUL.FTZ R8, R15, R8 ;  /* 0x000000080f087220 */ /* 0x000fe20000410000 */
[----:B------:R-:W-:Y:S01]  /*6360*/  HADD2.F32 R15, -RZ, R41.H1_H1 ;  /* 0x30000029ff0f7230 */ /* 0x000fe20000004100 */
[----:B------:R-:W-:Y:S01]  /*6370*/  FFMA.FTZ R2, R22, R26, R2 ;  /* 0x0000001a16027223 */ /* 0x000fe20000010002 */
[--C-:B------:R-:W-:Y:S01]  /*6380*/  HADD2.F32 R22, -RZ, R33.reuse.H0_H0 ;  /* 0x20000021ff167230 */ /* 0x100fe20000004100 */
[----:B------:R-:W-:Y:S01]  /*6390*/  FMUL.FTZ R7, R20, R7 ;  /* 0x0000000714077220 */ /* 0x000fe20000410000 */
[----:B------:R-:W-:Y:S01]  /*63a0*/  HADD2.F32 R20, -RZ, R40.H0_H0 ;  /* 0x20000028ff147230 */ /* 0x000fe20000004100 */
[----:B------:R-:W-:Y:S01]  /*63b0*/  FFMA.FTZ R3, R23, R27, R3 ;  /* 0x0000001b17037223 */ /* 0x000fe20000010003 */
[----:B------:R-:W-:Y:S01]  /*63c0*/  HADD2.F32 R23, -RZ, R33.H1_H1 ;  /* 0x30000021ff177230 */ /* 0x000fe20000004100 */
[----:B------:R-:W-:Y:S01]  /*63d0*/  FFMA.FTZ R4, R15, R28, R4 ;  /* 0x0000001c0f047223 */ /* 0x000fe20000010004 */
[----:B------:R-:W-:Y:S01]  /*63e0*/  F2FP.PACK_AB R40, R2, R0 ;  /* 0x000000000228723e */ /* 0x000fe200000000ff */
[----:B------:R-:W-:Y:S02]  /*63f0*/  FFMA.FTZ R5, R20, R29, R5 ;  /* 0x0000001d14057223 */ /* 0x000fe40000010005 */
[----:B------:R-:W-:Y:S01]  /*6400*/  FFMA.FTZ R6, R21, R30, R6 ;  /* 0x0000001e15067223 */ /* 0x000fe20000010006 */
[----:B------:R-:W-:Y:S01]  /*6410*/  F2FP.PACK_AB R41, R4, R3 ;  /* 0x000000030429723e */ /* 0x000fe200000000ff */
[----:B------:R-:W-:Y:S02]  /*6420*/  FFMA.FTZ R7, R22, R31, R7 ;  /* 0x0000001f16077223 */ /* 0x000fe40000010007 */
[----:B------:R-:W-:Y:S01]  /*6430*/  FFMA.FTZ R8, R23, R32, R8 ;  /* 0x0000002017087223 */ /* 0x000fe20000010008 */
[----:B------:R-:W-:Y:S04]  /*6440*/  F2FP.PACK_AB R42, R6, R5 ;  /* 0x00000005062a723e */ /* 0x000fe800000000ff */
[----:B------:R-:W-:Y:S02]  /*6450*/  F2FP.PACK_AB R43, R8, R7 ;  /* 0x00000007082b723e */ /* 0x000fe400000000ff */
.L_x_4287:
[----:B------:R-:W-:Y:S05]  /*6460*/  BSYNC B0 ;  /* 0x0000000000007941 */ /* 0x000fea0003800000 */
.L_x_4286:
[----:B-----5:R3:W-:Y:S01]  /*6470*/  STG.E.128 [R140.64], R40 ;  /* 0x000000288c007986 */ /* 0x0207e2000c101d06 */
[----:B------:R-:W-:Y:S01]  /*6480*/  ISETP.GE.AND P0, PT, R12, UR4, PT ;  /* 0x000000040c007c0c */ /* 0x000fe2000bf06270 */
[----:B------:R-:W-:Y:S01]  /*6490*/  BSSY B0, `(.L_x_4288) ;  /* 0x000005e000007945 */ /* 0x000fe20003800000 */
[----:B------:R-:W-:Y:S05]  /*64a0*/  IADD3 R20, P1, R113, 0x80, RZ ;  /* 0x0000008071147810 */ /* 0x000fea0007f3e0ff */
[----:B------:R-:W-:Y:S01]  /*64b0*/  IMAD.X R21, RZ, RZ, R112, P1 ;  /* 0x000000ffff157224 */ /* 0x000fe200008e0670 */
[----:B---3--:R3:W5:Y:S05]  /*64c0*/  LDG.E.128 R40, [R148.64+0x80] ;  /* 0x0000800694287981 */ /* 0x00876a000c1e1d00 */
        /* <DEDUP_REMOVED lines=19> */
[----:B------:R1:W4:Y:S08]  /*6600*/  LDG.E.128 R4, [R2.64] ;  /* 0x0000000602047981 */ /* 0x000330000c1e1d00 */
[----:B--2---:R-:W2:Y:S01]  /*6610*/  LDG.E.128 R36, [R36.64+0x80] ;  /* 0x0000800624247981 */ /* 0x004ea2000c1e1d00 */
[----:B-1----:R-:W-:Y:S02]  /*6620*/  MOV R2, R115 ;  /* 0x0000007300027202 */ /* 0x002fe40000000f00 */
[----:B------:R-:W-:Y:S02]  /*6630*/  MOV R3, R114 ;  /* 0x0000007200037202 */ /* 0x000fe40000000f00 */
[C---:B------:R-:W-:Y:S04]  /*6640*/  LEA R144, P0, R0.reuse, R2, 0x1 ;  /* 0x0000000200907211 */ /* 0x040fe800078008ff */
[----:B------:R-:W-:Y:S06]  /*6650*/  LEA.HI.X.SX32 R145, R0, R3, 0x1, P0 ;  /* 0x0000000300917211 */ /* 0x000fec00000f0eff */
[----:B---3--:R-:W3:Y:S01]  /*6660*/  LDG.E.128 R144, [R144.64+0x80] ;  /* 0x0000800690907981 */ /* 0x008ee2000c1e1d00 */
[--C-:B--2---:R-:W-:Y:S01]  /*6670*/  HADD2.F32 R25, -RZ, R36.reuse.H0_H0 ;  /* 0x20000024ff197230 */ /* 0x104fe20000004100 */
[----:B----4-:R-:W-:Y:S01]  /*6680*/  MOV R0, R4 ;  /* 0x0000000400007202 */ /* 0x010fe20000000f00 */
        /* <DEDUP_REMOVED lines=12> */
[--C-:B---3--:R-:W-:Y:S02]  /*6750*/  HADD2.F32 R21, -RZ, R144.reuse.H0_H0 ;  /* 0x20000090ff157230 */ /* 0x108fe40000004100 */
        /* <DEDUP_REMOVED lines=49> */
.L_x_4289:
[----:B------:R-:W-:Y:S05]  /*6a70*/  BSYNC B0 ;  /* 0x0000000000007941 */ /* 0x000fea0003800000 */
.L_x_4288:
        /* <DEDUP_REMOVED lines=25> */
[----:B--2---:R1:W2:Y:S08]  /*6c10*/  LDG.E.128 R4, [R2.64] ;  /* 0x0000000602047981 */ /* 0x0042b0000c1e1d00 */
[----:B---3--:R-:W3:Y:S01]  /*6c20*/  LDG.E.128 R36, [R36.64+0x100] ;  /* 0x0001000624247981 */ /* 0x008ee2000c1e1d00 */
[----:B-1----:R-:W-:Y:S02]  /*6c30*/  MOV R2, R115 ;  /* 0x0000007300027202 */ /* 0x002fe40000000f00 */
[----:B------:R-:W-:Y:S02]  /*6c40*/  MOV R3, R114 ;  /* 0x0000007200037202 */ /* 0x000fe40000000f00 */
[C---:B------:R-:W-:Y:S04]  /*6c50*/  LEA R144, P0, R0.reuse, R2, 0x1 ;  /* 0x0000000200907211 */ /* 0x040fe800078008ff */
[----:B------:R-:W-:Y:S06]  /*6c60*/  LEA.HI.X.SX32 R145, R0, R3, 0x1, P0 ;  /* 0x0000000300917211 */ /* 0x000fec00000f0eff */
[----:B----4-:R-:W4:Y:S01]  /*6c70*/  LDG.E.128 R144, [R144.64+0x100] ;  /* 0x0001000690907981 */ /* 0x010f22000c1e1d00 */
[--C-:B---3--:R-:W-:Y:S01]  /*6c80*/  HADD2.F32 R25, -RZ, R36.reuse.H0_H0 ;  /* 0x20000024ff197230 */ /* 0x108fe20000004100 */
[----:B--2---:R-:W-:Y:S01]  /*6c90*/  MOV R0, R4 ;  /* 0x0000000400007202 */ /* 0x004fe20000000f00 */
        /* <DEDUP_REMOVED lines=12> */
[--C-:B----4-:R-:W-:Y:S02]  /*6d60*/  HADD2.F32 R21, -RZ, R144.reuse.H0_H0 ;  /* 0x20000090ff157230 */ /* 0x110fe40000004100 */
        /* <DEDUP_REMOVED lines=49> */
.L_x_4291:
[----:B------:R-:W-:Y:S05]  /*7080*/  BSYNC B0 ;  /* 0x0000000000007941 */ /* 0x000fea0003800000 */
.L_x_4290:
[----:B-----5:R1:W-:Y:S01]  /*7090*/  STG.E.128 [R140.64+0x100], R40 ;  /* 0x000100288c007986 */ /* 0x0203e2000c101d06 */
[----:B------:R-:W-:Y:S01]  /*70a0*/  ISETP.GE.AND P0, PT, R10, UR4, PT ;  /* 0x000000040a007c0c */ /* 0x000fe2000bf06270 */
[----:B------:R-:W-:Y:S01]  /*70b0*/  BSSY B0, `(.L_x_4292) ;  /* 0x000005e000007945 */ /* 0x000fe20003800000 */
[----:B------:R-:W-:Y:S05]  /*70c0*/  IADD3 R20, P1, R113, 0x180, RZ ;  /* 0x0000018071147810 */ /* 0x000fea0007f3e0ff */
[----:B------:R-:W-:Y:S01]  /*70d0*/  IMAD.X R21, RZ, RZ, R112, P1 ;  /* 0x000000ffff157224 */ /* 0x000fe200008e0670 */
[----:B-1----:R1:W5:Y:S05]  /*70e0*/  LDG.E.128 R40, [R148.64+0x180] ;  /* 0x0001800694287981 */ /* 0x00236a000c1e1d00 */
[----:B------:R-:W-:-:S05]  /*70f0*/  @P0 BRA `(.L_x_4293) ;  /* 0x0000059000000947 */ /* 0x000fca0003800000 */
[----:B------:R-:W-:Y:S01]  /*7100*/  ULEA.HI UR5, UR4, UR4, URZ, 0x1 ;  /* 0x0000000404057291 */ /* 0x000fe2000f8f083f */
[----:B------:R-:W-:Y:S01]  /*7110*/  MOV R4, RZ ;  /* 0x000000ff00047202 */ /* 0x000fe20000000f00 */
        /* <DEDUP_REMOVED lines=87> */
.L_x_4293:
[----:B------:R-:W-:Y:S05]  /*7690*/  BSYNC B0 ;  /* 0x0000000000007941 */ /* 0x000fea0003800000 */
.L_x_4292:
[----:B-----5:R1:W-:Y:S02]  /*76a0*/  STG.E.128 [R140.64+0x180], R40 ;  /* 0x000180288c007986 */ /* 0x0203e4000c101d06 */
.L_x_4285:
[----:B------:R-:W-:Y:S05]  /*76b0*/  BSYNC B1 ;  /* 0x0000000000017941 */ /* 0x000fea0003800000 */
.L_x_4284:
[----:B------:R-:W-:Y:S01]  /*76c0*/  BSSY B1, `(.L_x_4294) ;  /* 0x0000190000017945 */ /* 0x000fe20003800000 */
[----:B------:R-:W-:-:S05]  /*76d0*/  @!P2 BRA `(.L_x_4295) ;  /* 0x000018e00000a947 */ /* 0x000fca0003800000 */
[C---:B------:R-:W-:Y:S01]  /*76e0*/  LEA R144, P0, R87.reuse, R113, 0x1 ;  /* 0x0000007157907211 */ /* 0x040fe200078008ff */
[----:B------:R-:W-:Y:S03]  /*76f0*/  BSSY B0, `(.L_x_4296) ;  /* 0x0000060000007945 */ /* 0x000fe60003800000 */
[----:B------:R-:W-:Y:S02]  /*7700*/  LEA.HI.X R145, R87, R112, R86, 0x1, P0 ;  /* 0x0000007057917211 */ /* 0x000fe400000f0c56 */
[----:B------:R-:W-:Y:S03]  /*7710*/  ISETP.GE.AND P0, PT, R16, UR4, PT ;  /* 0x0000000410007c0c */ /* 0x000fe6000bf06270 */
[----:B-1----:R1:W5:Y:S10]  /*7720*/  LDG.E.128 R4, [R144.64] ;  /* 0x0000000690047981 */ /* 0x002374000c1e1d00 */
        /* <DEDUP_REMOVED lines=21> */
[----:B---3--:R-:W3:Y:S01]  /*7880*/  LDG.E.128 R40, [R40.64] ;  /* 0x0000000628287981 */ /* 0x008ee2000c1e1d00 */
[----:B-1----:R-:W-:Y:S04]  /*7890*/  IADD3 R3, P0, R79, R0, RZ ;  /* 0x000000004f037210 */ /* 0x002fe80007f1e0ff */
[----:B------:R-:W-:Y:S02]  /*78a0*/  LEA.HI.X.SX32 R0, R0, R78, 0x1, P0 ;  /* 0x0000004e00007211 */ /* 0x000fe400000f0eff */
[C---:B------:R-:W-:Y:S04]  /*78b0*/  LEA R2, P0, R3.reuse, R117, 0x1 ;  /* 0x0000007503027211 */ /* 0x040fe800078008ff */
[----:B------:R-:W-:Y:S05]  /*78c0*/  LEA.HI.X R3, R3, R116, R0, 0x1, P0 ;  /* 0x0000007403037211 */ /* 0x000fea00000f0c00 */
[----:B----4-:R3:W4:Y:S02]  /*78d0*/  LDG.E.128 R28, [R2.64] ;  /* 0x00000006021c7981 */ /* 0x010724000c1e1d00 */
[--C-:B---3--:R-:W-:Y:S01]  /*78e0*/  HADD2.F32 R3, -RZ, R41.reuse.H0_H0 ;  /* 0x20000029ff037230 */ /* 0x108fe20000004100 */
[----:B--2---:R-:W-:Y:S01]  /*78f0*/  MOV R25, R20 ;  /* 0x0000001400197202 */ /* 0x004fe20000000f00 */
[----:B------:R-:W-:Y:S01]  /*7900*/  HADD2.F32 R4, -RZ, R41.H1_H1 ;  /* 0x30000029ff047230 */ /* 0x000fe20000004100 */
[----:B------:R-:W-:Y:S01]  /*7910*/  IMAD.MOV.U32 R20, RZ, RZ, R22 ;  /* 0x000000ffff147224 */ /* 0x000fe200078e0016 */
[--C-:B------:R-:W-:Y:S01]  /*7920*/  HADD2.F32 R22, -RZ, R21.reuse.H0_H0 ;  /* 0x20000015ff167230 */ /* 0x100fe20000004100 */
[----:B------:R-:W-:Y:S01]  /*7930*/  MOV R15, R23 ;  /* 0x00000017000f7202 */ /* 0x000fe20000000f00 */
        /* <DEDUP_REMOVED lines=29> */
[----:B------:R-:W-:Y:S01]  /*7b10*/  FMUL.FTZ R6, R21, R6 ;  /* 0x0000000615067220 */ /* 0x000fe20000410000 */
[----:B------:R-:W-:Y:S01]  /*7b20*/  HADD2.F32 R21, -RZ, R26.H1_H1 ;  /* 0x3000001aff157230 */ /* 0x000fe20000004100 */
[----:B------:R-:W-:Y:S01]  /*7b30*/  FMUL.FTZ R2, R23, R2 ;  /* 0x0000000217027220 */ /* 0x000fe20000410000 */
        /* <DEDUP_REMOVED lines=15> */
[----:B------:R-:W-:Y:S01]  /*7c30*/  F2FP.PACK_AB R4, R4, R3 ;  /* 0x000000030404723e */ /* 0x000fe200000000ff */
[--C-:B------:R-:W-:Y:S02]  /*7c40*/  HADD2.F32 R28, -RZ, R31.reuse.H0_H0 ;  /* 0x2000001fff1c7230 */ /* 0x100fe40000004100 */
[--C-:B------:R-:W-:Y:S01]  /*7c50*/  HADD2.F32 R22, -RZ, R32.reuse.H0_H0 ;  /* 0x20000020ff167230 */ /* 0x100fe20000004100 */
[----:B------:R-:W-:Y:S01]  /*7c60*/  FFMA.FTZ R6, R21, R27, R6 ;  /* 0x0000001b15067223 */ /* 0x000fe20000010006 */
[----:B------:R-:W-:Y:S02]  /*7c70*/  HADD2.F32 R29, -RZ, R31.H1_H1 ;  /* 0x3000001fff1d7230 */ /* 0x000fe40000004100 */
[----:B------:R-:W-:Y:S01]  /*7c80*/  HADD2.F32 R23, -RZ, R32.H1_H1 ;  /* 0x30000020ff177230 */ /* 0x000fe20000004100 */
[----:B------:R-:W-:Y:S01]  /*7c90*/  FFMA.FTZ R7, R22, R28, R7 ;  /* 0x0000001c16077223 */ /* 0x000fe20000010007 */
[----:B------:R-:W-:Y:S02]  /*7ca0*/  F2FP.PACK_AB R6, R6, R5 ;  /* 0x000000050606723e */ /* 0x000fe400000000ff */
[----:B------:R-:W-:Y:S01]  /*7cb0*/  MOV R5, R4 ;  /* 0x0000000400057202 */ /* 0x000fe20000000f00 */
[----:B------:R-:W-:Y:S01]  /*7cc0*/  FFMA.FTZ R8, R23, R29, R8 ;  /* 0x0000001d17087223 */ /* 0x000fe20000010008 */
[----:B------:R-:W-:Y:S04]  /*7cd0*/  MOV R4, R0 ;  /* 0x0000000000047202 */ /* 0x000fe80000000f00 */
[----:B------:R-:W-:Y:S02]  /*7ce0*/  F2FP.PACK_AB R7, R8, R7 ;  /* 0x000000070807723e */ /* 0x000fe400000000ff */
.L_x_4297:
[----:B------:R-:W-:Y:S05]  /*7cf0*/  BSYNC B0 ;  /* 0x0000000000007941 */ /* 0x000fea0003800000 */
.L_x_4296:
[C---:B------:R-:W-:Y:S01]  /*7d00*/  LEA R38, P0, R47.reuse, R140, 0x1 ;  /* 0x0000008c2f267211 */ /* 0x040fe200078008ff */
[----:B------:R-:W-:Y:S01]  /*7d10*/  BSSY B0, `(.L_x_4298) ;  /* 0x0000063000007945 */ /* 0x000fe20003800000 */
[----:B------:R-:W-:Y:S02]  /*7d20*/  IADD3 R20, P1, R144, 0x80, RZ ;  /* 0x0000008090147810 */ /* 0x000fe40007f3e0ff */
[----:B------:R-:W-:Y:S02]  /*7d30*/  LEA.HI.X R39, R47, R141, R46, 0x1, P0 ;  /* 0x0000008d2f277211 */ /* 0x000fe400000f0c2e */
[----:B------:R-:W-:Y:S01]  /*7d40*/  ISETP.GE.AND P0, PT, R12, UR4, PT ;  /* 0x000000040c007c0c */ /* 0x000fe2000bf06270 */
[----:B------:R-:W-:Y:S02]  /*7d50*/  IMAD.X R21, RZ, RZ, R145, P1 ;  /* 0x000000ffff157224 */ /* 0x000fe400008e0691 */
[----:B-----5:R1:W-:Y:S04]  /*7d60*/  STG.E.128 [R38.64], R4 ;  /* 0x0000000426007986 */ /* 0x0203e8000c101d06 */
[----:B-1----:R1:W5:Y:S06]  /*7d70*/  LDG.E.128 R4, [R144.64+0x80] ;  /* 0x0000800690047981 */ /* 0x00236c000c1e1d00 */
        /* <DEDUP_REMOVED lines=92> */
.L_x_4299:
[----:B------:R-:W-:Y:S05]  /*8340*/  BSYNC B0 ;  /* 0x0000000000007941 */ /* 0x000fea0003800000 */
.L_x_4298:
        /* <DEDUP_REMOVED lines=98> */
.L_x_4301:
[----:B------:R-:W-:Y:S05]  /*8970*/  BSYNC B0 ;  /* 0x0000000000007941 */ /* 0x000fea0003800000 */
.L_x_4300:
        /* <DEDUP_REMOVED lines=98> */
.L_x_4303:
[----:B------:R-:W-:Y:S05]  /*8fa0*/  BSYNC B0 ;  /* 0x0000000000007941 */ /* 0x000fea0003800000 */
.L_x_4302:
[----:B-----5:R1:W-:Y:S02]  /*8fb0*/  STG.E.128 [R38.64+0x180], R4 ;  /* 0x0001800426007986 */ /* 0x0203e4000c101d06 */
.L_x_4295:
[----:B------:R-:W-:Y:S05]  /*8fc0*/  BSYNC B1 ;  /* 0x0000000000017941 */ /* 0x000fea0003800000 */
.L_x_4294:
        /* <DEDUP_REMOVED lines=27> */
[----:B-12---:R1:W2:Y:S03]  /*9180*/  LDG.E.128 R20, [R2.64] ;  /* 0x0000000602147981 */ /* 0x0062a6000c1e1d00 */
        /* <DEDUP_REMOVED lines=74> */
.L_x_4307:
[----:B------:R-:W-:Y:S05]  /*9630*/  BSYNC B0 ;  /* 0x0000000000007941 */ /* 0x000fea0003800000 */
.L_x_4306:
[----:B------:R-:W-:Y:S01]  /*9640*/  LEA R38, P1, R138, R140, 0x1 ;  /* 0x0000008c8a267211 */ /* 0x000fe200078208ff */
[----:B------:R-:W-:Y:S01]  /*9650*/  BSSY B0, `(.L_x_4308) ;  /* 0x0000063000007945 */ /* 0x000fe20003800000 */
[----:B-1----:R-:W-:Y:S02]  /*9660*/  LEA R20, P0, R92, R113, 0x1 ;  /* 0x000000715c147211 */ /* 0x002fe400078008ff */
[----:B------:R-:W-:Y:S02]  /*9670*/  LEA.HI.X R39, R138, R141, R90, 0x1, P1 ;  /* 0x0000008d8a277211 */ /* 0x000fe400008f0c5a */
[----:B------:R-:W-:Y:S02]  /*9680*/  LEA.HI.X R21, R92, R112, R91, 0x1, P0 ;  /* 0x000000705c157211 */ /* 0x000fe400000f0c5b */
[----:B------:R-:W-:Y:S01]  /*9690*/  ISETP.GE.AND P0, PT, R12, UR4, PT ;  /* 0x000000040c007c0c */ /* 0x000fe2000bf06270 */
[----:B-----5:R1:W-:Y:S04]  /*96a0*/  STG.E.128 [R38.64], R4 ;  /* 0x0000000426007986 */ /* 0x0203e8000c101d06 */
[----:B-1----:R1:W5:Y:S08]  /*96b0*/  LDG.E.128 R4, [R20.64] ;  /* 0x0000000614047981 */ /* 0x002370000c1e1d00 */
        /* <DEDUP_REMOVED lines=92> */
.L_x_4309:
[----:B------:R-:W-:Y:S05]  /*9c80*/  BSYNC B0 ;  /* 0x0000000000007941 */ /* 0x000fea0003800000 */
.L_x_4308:
[----:B-----5:R1:W-:Y:S02]  /*9c90*/  STG.E.128 [R38.64+0x80], R4 ;  /* 0x0000800426007986 */ /* 0x0203e4000c101d06 */
[C---:B-1----:R-:W-:Y:S01]  /*9ca0*/  LEA R20, P0, R94.reuse, R113, 0x1 ;  /* 0x000000715e147211 */ /* 0x042fe200078008ff */
[----:B------:R-:W-:Y:S03]  /*9cb0*/  BSSY B0, `(.L_x_4310) ;  /* 0x0000060000007945 */ /* 0x000fe60003800000 */
[----:B------:R-:W-:Y:S02]  /*9cc0*/  LEA.HI.X R21, R94, R112, R93, 0x1, P0 ;  /* 0x000000705e157211 */ /* 0x000fe400000f0c5d */
[----:B------:R-:W-:Y:S03]  /*9cd0*/  ISETP.GE.AND P0, PT, R11, UR4, PT ;  /* 0x000000040b007c0c */ /* 0x000fe6000bf06270 */
[----:B------:R1:W5:Y:S10]  /*9ce0*/  LDG.E.128 R4, [R20.64] ;  /* 0x0000000614047981 */ /* 0x000374000c1e1d00 */
        /* <DEDUP_REMOVED lines=92> */
.L_x_4311:
[----:B------:R-:W-:Y:S05]  /*a2b0*/  BSYNC B0 ;  /* 0x0000000000007941 */ /* 0x000fea0003800000 */
.L_x_4310:
        /* <DEDUP_REMOVED lines=98> */
.L_x_4313:
[----:B------:R-:W-:Y:S05]  /*a8e0*/  BSYNC B0 ;  /* 0x0000000000007941 */ /* 0x000fea0003800000 */
.L_x_4312:
[----:B-----5:R1:W-:Y:S02]  /*a8f0*/  STG.E.128 [R38.64+0x180], R4 ;  /* 0x0001800426007986 */ /* 0x0203e4000c101d06 */
.L_x_4305:
[----:B------:R-:W-:Y:S05]  /*a900*/  BSYNC B1 ;  /* 0x0000000000017941 */ /* 0x000fea0003800000 */
.L_x_4304:
[C---:B------:R-:W-:Y:S01]  /*a910*/  ISETP.GE.AND P0, PT, R53.reuse, R143, PT ;  /* 0x0000008f3500720c */ /* 0x040fe20003f06270 */
[----:B------:R-:W-:Y:S03]  /*a920*/  BSSY B1, `(.L_x_4314) ;  /* 0x0000197000017945 */ /* 0x000fe60003800000 */
[----:B------:R-:W-:Y:S11]  /*a930*/  ISETP.GE.AND P0, PT, R53, R142, !P0 ;  /* 0x0000008e3500720c */ /* 0x000ff60004706270 */
[----:B------:R-:W-:Y:S02]  /*a940*/  @!UPT UIADD3 URZ, URZ, URZ, URZ ;  /* 0x0000003f3f3ff290 */ /* 0x000fe4000fffe03f */
[----:B------:R-:W-:-:S05]  /*a950*/  @!P0 BRA `(.L_x_4315) ;  /* 0x0000193000008947 */ /* 0x000fca0003800000 */
[----:B-1----:R-:W-:Y:S01]  /*a960*/  MOV R38, 0x60 ;  /* 0x0000006000267802 */ /* 0x002fe20000000f00 */
[----:B------:R-:W-:Y:S01]  /*a970*/  BSSY B0, `(.L_x_4316) ;  /* 0x0000064000007945 */ /* 0x000fe20003800000 */
[----:B------:R-:W-:Y:S02]  /*a980*/  MOV R20, R113 ;  /* 0x0000007100147202 */ /* 0x000fe40000000f00 */
[----:B------:R-:W-:Y:S01]  /*a990*/  MOV R21, R112 ;  /* 0x0000007000157202 */ /* 0x000fe20000000f00 */
[----:B------:R-:W-:Y:S01]  /*a9a0*/  IMAD R0, R38, c[0x0][0x28c], RZ ;  /* 0x0000a30026007a24 */ /* 0x000fe200078e02ff */
[----:B------:R-:W-:Y:S03]  /*a9b0*/  ISETP.GE.AND P0, PT, R16, UR4, PT ;  /* 0x0000000410007c0c */ /* 0x000fe6000bf06270 */
[----:B------:R-:W-:Y:S05]  /*a9c0*/  IMAD.WIDE.U32 R20, R38, c[0x0][0x288], R20 ;  /* 0x0000a20026147a25 */ /* 0x000fea00078e0014 */
        /* <DEDUP_REMOVED lines=94> */
.L_x_4317:
[----:B------:R-:W-:Y:S05]  /*afb0*/  BSYNC B0 ;  /* 0x0000000000007941 */ /* 0x000fea0003800000 */
.L_x_4316:
[----:B------:R-:W-:Y:S01]  /*afc0*/  IMAD R0, R38, c[0x0][0x19c], RZ ;  /* 0x0000670026007a24 */ /* 0x000fe200078e02ff */
[----:B-1----:R-:W-:Y:S01]  /*afd0*/  LEA R20, P0, R98, R113, 0x1 ;  /* 0x0000007162147211 */ /* 0x002fe200078008ff */
[----:B------:R-:W-:Y:S01]  /*afe0*/  IMAD.WIDE.U32 R38, R38, c[0x0][0x198], R140 ;  /* 0x0000660026267a25 */ /* 0x000fe200078e008c */
[----:B------:R-:W-:Y:S02]  /*aff0*/  BSSY B0, `(.L_x_4318) ;  /* 0x0000062000007945 */ /* 0x000fe40003800000 */
[----:B------:R-:W-:Y:S02]  /*b000*/  LEA.HI.X R21, R98, R112, R97, 0x1, P0 ;  /* 0x0000007062157211 */ /* 0x000fe400000f0c61 */
[----:B------:R-:W-:Y:S02]  /*b010*/  IADD3 R39, R39, R0, RZ ;  /* 0x0000000027277210 */ /* 0x000fe40007ffe0ff */
[----:B------:R-:W-:Y:S03]  /*b020*/  ISETP.GE.AND P0, PT, R12, UR4, PT ;  /* 0x000000040c007c0c */ /* 0x000fe6000bf06270 */
[----:B-----5:R1:W-:Y:S04]  /*b030*/  STG.E.128 [R38.64], R4 ;  /* 0x0000000426007986 */ /* 0x0203e8000c101d06 */
[----:B-1----:R1:W5:Y:S06]  /*b040*/  LDG.E.128 R4, [R20.64] ;  /* 0x0000000614047981 */ /* 0x00236c000c1e1d00 */
        /* <DEDUP_REMOVED lines=92> */
.L_x_4319:
[----:B------:R-:W-:Y:S05]  /*b610*/  BSYNC B0 ;  /* 0x0000000000007941 */ /* 0x000fea0003800000 */
.L_x_4318:
        /* <DEDUP_REMOVED lines=98> */
.L_x_4321:
[----:B------:R-:W-:Y:S05]  /*bc40*/  BSYNC B0 ;  /* 0x0000000000007941 */ /* 0x000fea0003800000 */
.L_x_4320:
        /* <DEDUP_REMOVED lines=98> */
.L_x_4323:
[----:B------:R-:W-:Y:S05]  /*c270*/  BSYNC B0 ;  /* 0x0000000000007941 */ /* 0x000fea0003800000 */
.L_x_4322:
[----:B-----5:R1:W-:Y:S02]  /*c280*/  STG.E.128 [R38.64+0x180], R4 ;  /* 0x0001800426007986 */ /* 0x0203e4000c101d06 */
.L_x_4315:
[----:B------:R-:W-:Y:S05]  /*c290*/  BSYNC B1 ;  /* 0x0000000000017941 */ /* 0x000fea0003800000 */
.L_x_4314:
[----:B-1----:R-:W-:Y:S01]  /*c2a0*/  MOV R5, R116 ;  /* 0x0000007400057202 */ /* 0x002fe20000000f00 */
[----:B------:R-:W-:Y:S01]  /*c2b0*/  IMAD.MOV.U32 R0, RZ, RZ, c[0x0][0x230] ;  /* 0x00008c00ff007624 */ /* 0x000fe200078e00ff */
[----:B------:R-:W-:Y:S01]  /*c2c0*/  MOV R3, R114 ;  /* 0x0000007200037202 */ /* 0x000fe20000000f00 */
[----:B------:R-:W-:Y:S01]  /*c2d0*/  IMAD.MOV.U32 R4, RZ, RZ, R117 ;  /* 0x000000ffff047224 */ /* 0x000fe200078e0075 */
[----:B------:R-:W-:Y:S01]  /*c2e0*/  ULDC UR4, c[0x0][0x230] ;  /* 0x00008c0000047ab9 */ /* 0x000fe20000000800 */
[----:B------:R-:W-:Y:S02]  /*c2f0*/  IMAD.U32 R0, R0, -0x20, RZ ;  /* 0xffffffe000007824 */ /* 0x000fe400078e00ff */
[----:B------:R-:W-:Y:S03]  /*c300*/  IMAD.MOV.U32 R2, RZ, RZ, R115 ;  /* 0x000000ffff027224 */ /* 0x000fe600078e0073 */
[C---:B------:R-:W-:Y:S02]  /*c310*/  LEA R117, P1, R0.reuse, R4, 0x1 ;  /* 0x0000000400757211 */ /* 0x040fe400078208ff */
[C---:B------:R-:W-:Y:S02]  /*c320*/  LEA R115, P0, R0.reuse, R2, 0x1 ;  /* 0x0000000200737211 */ /* 0x040fe400078008ff */
[C---:B------:R-:W-:Y:S02]  /*c330*/  LEA.HI.X.SX32 R116, R0.reuse, R5, 0x1, P1 ;  /* 0x0000000500747211 */ /* 0x040fe400008f0eff */
[----:B------:R-:W-:Y:S01]  /*c340*/  LEA.HI.X.SX32 R114, R0, R3, 0x1, P0 ;  /* 0x0000000300727211 */ /* 0x000fe200000f0eff */
[----:B------:R-:W-:-:S05]  /*c350*/  BRA `(.L_x_4283) ;  /* 0x000003a000007947 */ /* 0x000fca0003800000 */
.L_x_4273:
[--C-:B------:R-:W-:Y:S01]  /*c360*/  @P4 IMAD.MOV.U32 R2, RZ, RZ, R113.reuse ;  /* 0x000000ffff024224 */ /* 0x100fe200078e0071 */
[----:B------:R-:W-:Y:S01]  /*c370*/  UMOV UR4, URZ ;  /* 0x0000003f00047c82 */ /* 0x000fe20008000000 */
[----:B------:R-:W-:Y:S05]  /*c380*/  @P4 IMAD.MOV.U32 R3, RZ, RZ, R112 ;  /* 0x000000ffff034224 */ /* 0x000fea00078e0070 */
[----:B-1----:R-:W2:Y:S04]  /*c390*/  @P4 LDG.E.128 R28, [R2.64] ;  /* 0x00000006021c4981 */ /* 0x002ea8000c1e1d00 */
[----:B--2---:R-:W-:Y:S04]  /*c3a0*/  @P4 STG.E.128 [R140.64], R28 ;  /* 0x0000001c8c004986 */ /* 0x004fe8000c101d06 */
[----:B------:R-:W2:Y:S04]  /*c3b0*/  @P4 LDG.E.128 R4, [R2.64+0x80] ;  /* 0x0000800602044981 */ /* 0x000ea8000c1e1d00 */
[----:B--2---:R1:W-:Y:S04]  /*c3c0*/  @P4 STG.E.128 [R140.64+0x80], R4 ;  /* 0x000080048c004986 */ /* 0x0043e8000c101d06 */
[----:B-1----:R-:W2:Y:S04]  /*c3d0*/  @P4 LDG.E.128 R4, [R2.64+0x100] ;  /* 0x0001000602044981 */ /* 0x002ea8000c1e1d00 */
[----:B--2---:R1:W-:Y:S04]  /*c3e0*/  @P4 STG.E.128 [R140.64+0x100], R4 ;  /* 0x000100048c004986 */ /* 0x0043e8000c101d06 */
[----:B------:R2:W3:Y:S02]  /*c3f0*/  @P4 LDG.E.128 R24, [R2.64+0x180] ;  /* 0x0001800602184981 */ /* 0x0004e4000c1e1d00 */
[C---:B--2---:R-:W-:Y:S04]  /*c400*/  @P2 LEA R2, P0, R87.reuse, R113, 0x1 ;  /* 0x0000007157022211 */ /* 0x044fe800078008ff */
[----:B------:R-:W-:Y:S02]  /*c410*/  @P2 LEA.HI.X R3, R87, R112, R86, 0x1, P0 ;  /* 0x0000007057032211 */ /* 0x000fe400000f0c56 */
[C---:B------:R-:W-:Y:S04]  /*c420*/  @P2 LEA R32, P0, R47.reuse, R140, 0x1 ;  /* 0x0000008c2f202211 */ /* 0x040fe800078008ff */
[----:B------:R-:W-:Y:S02]  /*c430*/  @P2 LEA.HI.X R33, R47, R141, R46, 0x1, P0 ;  /* 0x0000008d2f212211 */ /* 0x000fe400000f0c2e */
[C---:B------:R-:W-:Y:S04]  /*c440*/  ISETP.GE.AND P0, PT, R54.reuse, R143, PT ;  /* 0x0000008f3600720c */ /* 0x040fe80003f06270 */
[----:B------:R-:W-:Y:S01]  /*c450*/  ISETP.GE.AND P0, PT, R54, R142, !P0 ;  /* 0x0000008e3600720c */ /* 0x000fe20004706270 */
[----:B---3--:R-:W-:Y:S04]  /*c460*/  @P4 STG.E.128 [R140.64+0x180], R24 ;  /* 0x000180188c004986 */ /* 0x008fe8000c101d06 */
[----:B------:R-:W2:Y:S04]  /*c470*/  @P2 LDG.E.128 R20, [R2.64] ;  /* 0x0000000602142981 */ /* 0x000ea8000c1e1d00 */
[----:B--2---:R-:W-:Y:S04]  /*c480*/  @P2 STG.E.128 [R32.64], R20 ;  /* 0x0000001420002986 */ /* 0x004fe8000c101d06 */
[----:B-1----:R-:W2:Y:S04]  /*c490*/  @P2 LDG.E.128 R4, [R2.64+0x80] ;  /* 0x0000800602042981 */ /* 0x002ea8000c1e1d00 */
[----:B--2---:R1:W-:Y:S04]  /*c4a0*/  @P2 STG.E.128 [R32.64+0x80], R4 ;  /* 0x0000800420002986 */ /* 0x0043e8000c101d06 */
[----:B-1----:R-:W2:Y:S04]  /*c4b0*/  @P2 LDG.E.128 R4, [R2.64+0x100] ;  /* 0x0001000602042981 */ /* 0x002ea8000c1e1d00 */
[----:B--2---:R1:W-:Y:S04]  /*c4c0*/  @P2 STG.E.128 [R32.64+0x100], R4 ;  /* 0x0001000420002986 */ /* 0x0043e8000c101d06 */
[----:B-1----:R1:W2:Y:S02]  /*c4d0*/  @P2 LDG.E.128 R4, [R2.64+0x180] ;  /* 0x0001800602042981 */ /* 0x0022a4000c1e1d00 */
[C---:B-1----:R-:W-:Y:S04]  /*c4e0*/  @P0 LEA R2, P1, R89.reuse, R113, 0x1 ;  /* 0x0000007159020211 */ /* 0x042fe800078208ff */
[----:B------:R-:W-:Y:S02]  /*c4f0*/  @P0 LEA.HI.X R3, R89, R112, R88, 0x1, P1 ;  /* 0x0000007059030211 */ /* 0x000fe400008f0c58 */
[C---:B------:R-:W-:Y:S04]  /*c500*/  @P0 LEA R24, P1, R138.reuse, R140, 0x1 ;  /* 0x0000008c8a180211 */ /* 0x040fe800078208ff */
[----:B------:R-:W-:Y:S02]  /*c510*/  @P0 LEA.HI.X R25, R138, R141, R90, 0x1, P1 ;  /* 0x0000008d8a190211 */ /* 0x000fe400008f0c5a */
[C---:B------:R-:W-:Y:S04]  /*c520*/  ISETP.GE.AND P1, PT, R53.reuse, R143, PT ;  /* 0x0000008f3500720c */ /* 0x040fe80003f26270 */
[----:B------:R-:W-:Y:S11]  /*c530*/  ISETP.GE.AND P1, PT, R53, R142, !P1 ;  /* 0x0000008e3500720c */ /* 0x000ff60004f26270 */
[----:B------:R-:W-:Y:S02]  /*c540*/  @!UPT UIADD3 URZ, URZ, URZ, URZ ;  /* 0x0000003f3f3ff290 */ /* 0x000fe4000fffe03f */
[----:B------:R-:W-:Y:S02]  /*c550*/  @P1 IMAD.MOV.U32 R0, RZ, RZ, 0x60 ;  /* 0x00000060ff001424 */ /* 0x000fe400078e00ff */
[----:B------:R-:W-:Y:S02]  /*c560*/  @P1 IMAD.MOV.U32 R26, RZ, RZ, R113 ;  /* 0x000000ffff1a1224 */ /* 0x000fe400078e0071 */
[----:B------:R-:W-:Y:S04]  /*c570*/  @P1 IMAD.MOV.U32 R27, RZ, RZ, R112 ;  /* 0x000000ffff1b1224 */ /* 0x000fe800078e0070 */
[C---:B------:R-:W-:Y:S01]  /*c580*/  @P1 IMAD.WIDE.U32 R26, R0.reuse, c[0x0][0x288], R26 ;  /* 0x0000a200001a1a25 */ /* 0x040fe200078e001a */
[----:B--2---:R1:W-:Y:S04]  /*c590*/  @P2 STG.E.128 [R32.64+0x180], R4 ;  /* 0x0001800420002986 */ /* 0x0043e8000c101d06 */
[----:B------:R-:W2:Y:S04]  /*c5a0*/  @P0 LDG.E.128 R20, [R2.64] ;  /* 0x0000000602140981 */ /* 0x000ea8000c1e1d00 */
[----:B--2---:R2:W-:Y:S04]  /*c5b0*/  @P0 STG.E.128 [R24.64], R20 ;  /* 0x0000001418000986 */ /* 0x0045e8000c101d06 */
[----:B-1----:R-:W3:Y:S01]  /*c5c0*/  @P0 LDG.E.128 R4, [R2.64+0x80] ;  /* 0x0000800602040981 */ /* 0x002ee2000c1e1d00 */
[C---:B--2---:R-:W-:Y:S03]  /*c5d0*/  @P1 IMAD.WIDE.U32 R20, R0.reuse, c[0x0][0x198], R140 ;  /* 0x0000660000141a25 */ /* 0x044fe600078e008c */
[----:B---3--:R1:W-:Y:S04]  /*c5e0*/  @P0 STG.E.128 [R24.64+0x80], R4 ;  /* 0x0000800418000986 */ /* 0x0083e8000c101d06 */
[----:B-1----:R-:W2:Y:S04]  /*c5f0*/  @P0 LDG.E.128 R4, [R2.64+0x100] ;  /* 0x0001000602040981 */ /* 0x002ea8000c1e1d00 */
[----:B--2---:R1:W-:Y:S04]  /*c600*/  @P0 STG.E.128 [R24.64+0x100], R4 ;  /* 0x0001000418000986 */ /* 0x0043e8000c101d06 */
[----:B-1----:R1:W2:Y:S02]  /*c610*/  @P0 LDG.E.128 R4, [R2.64+0x180] ;  /* 0x0001800602040981 */ /* 0x0022a4000c1e1d00 */
[C---:B-1----:R-:W-:Y:S04]  /*c620*/  @P1 IMAD R2, R0.reuse, c[0x0][0x28c], RZ ;  /* 0x0000a30000021a24 */ /* 0x042fe800078e02ff */
[----:B------:R-:W-:Y:S02]  /*c630*/  @P1 IMAD.IADD R27, R27, 0x1, R2 ;  /* 0x000000011b1b1824 */ /* 0x000fe400078e0202 */
[----:B------:R-:W-:Y:S04]  /*c640*/  @P1 IMAD R2, R0, c[0x0][0x19c], RZ ;  /* 0x0000670000021a24 */ /* 0x000fe800078e02ff */
[----:B------:R-:W-:Y:S02]  /*c650*/  @P1 IMAD.IADD R3, R21, 0x1, R2 ;  /* 0x0000000115031824 */ /* 0x000fe400078e0202 */
[----:B------:R-:W-:Y:S01]  /*c660*/  @P1 IMAD.MOV.U32 R2, RZ, RZ, R20 ;  /* 0x000000ffff021224 */ /* 0x000fe200078e0014 */
[----:B--2---:R1:W-:Y:S04]  /*c670*/  @P0 STG.E.128 [R24.64+0x180], R4 ;  /* 0x0001800418000986 */ /* 0x0043e8000c101d06 */
[----:B-1----:R-:W2:Y:S04]  /*c680*/  @P1 LDG.E.128 R4, [R26.64] ;  /* 0x000000061a041981 */ /* 0x002ea8000c1e1d00 */
[----:B--2---:R1:W-:Y:S04]  /*c690*/  @P1 STG.E.128 [R2.64], R4 ;  /* 0x0000000402001986 */ /* 0x0043e8000c101d06 */
[----:B------:R-:W2:Y:S04]  /*c6a0*/  @P1 LDG.E.128 R20, [R26.64+0x80] ;  /* 0x000080061a141981 */ /* 0x000ea8000c1e1d00 */
[----:B--2---:R-:W-:Y:S04]  /*c6b0*/  @P1 STG.E.128 [R2.64+0x80], R20 ;  /* 0x0000801402001986 */ /* 0x004fe8000c101d06 */
[----:B-1----:R-:W2:Y:S04]  /*c6c0*/  @P1 LDG.E.128 R4, [R26.64+0x100] ;  /* 0x000100061a041981 */ /* 0x002ea8000c1e1d00 */
[----:B--2---:R1:W-:Y:S04]  /*c6d0*/  @P1 STG.E.128 [R2.64+0x100], R4 ;  /* 0x0001000402001986 */ /* 0x0043e8000c101d06 */
[----:B-1----:R-:W2:Y:S04]  /*c6e0*/  @P1 LDG.E.128 R4, [R26.64+0x180] ;  /* 0x000180061a041981 */ /* 0x002ea8000c1e1d00 */
[----:B--2---:R1:W-:Y:S02]  /*c6f0*/  @P1 STG.E.128 [R2.64+0x180], R4 ;  /* 0x0001800402001986 */ /* 0x0043e4000c101d06 */
.L_x_4283:
[----:B-1----:R-:W-:Y:S01]  /*c700*/  MOV R2, R113 ;  /* 0x0000007100027202 */ /* 0x002fe20000000f00 */
[----:B------:R-:W-:Y:S02]  /*c710*/  IMAD.MOV.U32 R0, RZ, RZ, c[0x0][0x288] ;  /* 0x0000a200ff007624 */ /* 0x000fe400078e00ff */
[----:B------:R-:W-:Y:S02]  /*c720*/  IMAD.MOV.U32 R3, RZ, RZ, R112 ;  /* 0x000000ffff037224 */ /* 0x000fe400078e0070 */
[----:B------:R-:W-:Y:S05]  /*c730*/  IMAD.U32 R0, R0, -0x40, RZ ;  /* 0xffffffc000007824 */ /* 0x000fea00078e00ff */
[C---:B------:R-:W-:Y:S04]  /*c740*/  LEA R113, P0, R0.reuse, R2, 0x1 ;  /* 0x0000000200717211 */ /* 0x040fe800078008ff */
[----:B------:R-:W-:Y:S01]  /*c750*/  LEA.HI.X.SX32 R112, R0, R3, 0x1, P0 ;  /* 0x0000000300707211 */ /* 0x000fe200000f0eff */
[----:B------:R-:W-:-:S05]  /*c760*/  @!P3 BRA `(.L_x_4324) ;  /* 0x000004b00000b947 */ /* 0x000fca0003800000 */
[----:B------:R-:W-:Y:S04]  /*c770*/  IADD3 R0, R9, -0x1, RZ ;  /* 0xffffffff09007810 */ /* 0x000fe80007ffe0ff */
[----:B------:R-:W-:Y:S11]  /*c780*/  ISETP.GT.AND P0, PT, R0, R80, PT ;  /* 0x000000500000720c */ /* 0x000ff60003f04270 */
[----:B------:R-:W-:Y:S02]  /*c790*/  @!UPT UIADD3 URZ, URZ, URZ, URZ ;  /* 0x0000003f3f3ff290 */ /* 0x000fe4000fffe03f */
[----:B------:R-:W-:-:S05]  /*c7a0*/  @!P0 BRA `(.L_x_4325) ;  /* 0x0000050000008947 */ /* 0x000fca0003800000 */
[----:B------:R-:W-:Y:S02]  /*c7b0*/  IABS R2, c[0x0][0x2d0] ;  /* 0x0000b40000027a13 */ /* 0x000fe40000000000 */
[----:B------:R-:W-:Y:S02]  /*c7c0*/  IABS R8, R13 ;  /* 0x0000000d00087213 */ /* 0x000fe40000000000 */
[----:B------:R-:W1:Y:S10]  /*c7d0*/  I2F.RP R0, R2 ;  /* 0x0000000200007306 */ /* 0x000e740000209400 */
[----:B-1----:R-:W1:Y:S02]  /*c7e0*/  MUFU.RCP R0, R0 ;  /* 0x0000000000007308 */ /* 0x002e640000001000 */
[----:B-1----:R-:W-:Y:S08]  /*c7f0*/  IADD3 R0, R0, 0xffffffe, RZ ;  /* 0x0ffffffe00007810 */ /* 0x002ff00007ffe0ff */
[----:B------:R-:W1:Y:S02]  /*c800*/  F2I.FTZ.U32.TRUNC.NTZ R15, R0 ;  /* 0x00000000000f7305 */ /* 0x000e64000021f000 */
[--C-:B-1----:R-:W-:Y:S01]  /*c810*/  IMAD.MOV R4, RZ, RZ, -R15.reuse ;  /* 0x000000ffff047224 */ /* 0x102fe200078e0a0f */
[----:B------:R-:W-:Y:S01]  /*c820*/  IADD3 R0, R14, -0x80, RZ ;  /* 0xffffff800e007810 */ /* 0x000fe20007ffe0ff */
[----:B------:R-:W-:Y:S02]  /*c830*/  IMAD.MOV.U32 R14, RZ, RZ, RZ ;  /* 0x000000ffff0e7224 */ /* 0x000fe400078e00ff */
[----:B------:R-:W-:Y:S01]  /*c840*/  IMAD R4, R4, R2, RZ ;  /* 0x0000000204047224 */ /* 0x000fe200078e02ff */
[----:B------:R-:W-:Y:S03]  /*c850*/  IABS R6, R0 ;  /* 0x0000000000067213 */ /* 0x000fe60000000000 */
[----:B------:R-:W-:Y:S06]  /*c860*/  IMAD.HI.U32 R4, R15, R4, R14 ;  /* 0x000000040f047227 */ /* 0x000fec00078e000e */
[C---:B------:R-:W-:Y:S04]  /*c870*/  IMAD.HI.U32 R3, R4.reuse, R6, RZ ;  /* 0x0000000604037227 */ /* 0x040fe800078e00ff */
[----:B------:R-:W-:Y:S04]  /*c880*/  IMAD.HI.U32 R4, R4, R8, RZ ;  /* 0x0000000804047227 */ /* 0x000fe800078e00ff */
[----:B------:R-:W-:Y:S02]  /*c890*/  IMAD.MOV R5, RZ, RZ, -R3 ;  /* 0x000000ffff057224 */ /* 0x000fe400078e0a03 */
[----:B------:R-:W-:Y:S02]  /*c8a0*/  IMAD.MOV R7, RZ, RZ, -R4 ;  /* 0x000000ffff077224 */ /* 0x000fe400078e0a04 */
[C---:B------:R-:W-:Y:S01]  /*c8b0*/  IMAD R6, R2.reuse, R5, R6 ;  /* 0x0000000502067224 */ /* 0x040fe200078e0206 */
[----:B------:R-:W-:Y:S01]  /*c8c0*/  LOP3.LUT R5, R13, c[0x0][0x2d0], RZ, 0x3c, !PT ;  /* 0x0000b4000d057a12 */ /* 0x000fe200078e3cff */
[C---:B------:R-:W-:Y:S03]  /*c8d0*/  IMAD R8, R2.reuse, R7, R8 ;  /* 0x0000000702087224 */ /* 0x040fe600078e0208 */
[C---:B------:R-:W-:Y:S02]  /*c8e0*/  ISETP.GT.U32.AND P0, PT, R2.reuse, R6, PT ;  /* 0x000000060200720c */ /* 0x040fe40003f04070 */
[----:B------:R-:W-:Y:S02]  /*c8f0*/  ISETP.GT.U32.AND P4, PT, R2, R8, PT ;  /* 0x000000080200720c */ /* 0x000fe40003f84070 */
[----:B------:R-:W-:Y:S09]  /*c900*/  ISETP.GE.AND P2, PT, R5, RZ, PT ;  /* 0x000000ff0500720c */ /* 0x000ff20003f46270 */
[----:B------:R-:W-:Y:S01]  /*c910*/  @!P0 IADD3 R3, R3, 0x1, RZ ;  /* 0x0000000103038810 */ /* 0x000fe20007ffe0ff */
[----:B------:R-:W-:Y:S01]  /*c920*/  @!P0 IMAD.IADD R6, R6, 0x1, -R2 ;  /* 0x0000000106068824 */ /* 0x000fe200078e0a02 */
[-C--:B------:R-:W-:Y:S02]  /*c930*/  @!P4 IADD3 R8, R8, -R2.reuse, RZ ;  /* 0x800000020808c210 */ /* 0x080fe40007ffe0ff */
[----:B------:R-:W-:Y:S02]  /*c940*/  @!P4 IADD3 R4, R4, 0x1, RZ ;  /* 0x000000010404c810 */ /* 0x000fe40007ffe0ff */
[-C--:B------:R-:W-:Y:S02]  /*c950*/  ISETP.GE.U32.AND P5, PT, R6, R2.reuse, PT ;  /* 0x000000020600720c */ /* 0x080fe40003fa6070 */
[----:B------:R-:W-:Y:S02]  /*c960*/  ISETP.GE.U32.AND P6, PT, R8, R2, PT ;  /* 0x000000020800720c */ /* 0x000fe40003fc6070 */
[C---:B------:R-:W-:Y:S01]  /*c970*/  LOP3.LUT R2, R0.reuse, c[0x0][0x2d0], RZ, 0x3c, !PT ;  /* 0x0000b40000027a12 */ /* 0x040fe200078e3cff */
[----:B------:R-:W-:Y:S01]  /*c980*/  IMAD.IADD R0, R0, 0x1, -R13 ;  /* 0x0000000100007824 */ /* 0x000fe200078e0a0d */
[----:B------:R-:W-:Y:S02]  /*c990*/  ISETP.NE.AND P0, PT, RZ, c[0x0][0x2d0], PT ;  /* 0x0000b400ff007a0c */ /* 0x000fe40003f05270 */
[----:B------:R-:W-:Y:S02]  /*c9a0*/  ISETP.GE.AND P1, PT, R2, RZ, PT ;  /* 0x000000ff0200720c */ /* 0x000fe40003f26270 */
[----:B------:R-:W-:Y:S03]  /*c9b0*/  LOP3.LUT R2, RZ, c[0x0][0x2d0], RZ, 0x33, !PT ;  /* 0x0000b400ff027a12 */ /* 0x000fe600078e33ff */
[----:B------:R-:W-:Y:S02]  /*c9c0*/  @P5 IADD3 R3, R3, 0x1, RZ ;  /* 0x0000000103035810 */ /* 0x000fe40007ffe0ff */
[----:B------:R-:W-:Y:S05]  /*c9d0*/  @P6 IADD3 R4, R4, 0x1, RZ ;  /* 0x0000000104046810 */ /* 0x000fea0007ffe0ff */
        /* <DEDUP_REMOVED lines=9> */
[----:B------:R1:W5:Y:S04]  /*ca70*/  LDG.E R4, [R4.64] ;  /* 0x0000000604047981 */ /* 0x000368000c1e1900 */
[----:B------:R-:W-:Y:S04]  /*ca80*/  IMAD R0, R2, c[0x0][0x2d0], R0 ;  /* 0x0000b40002007a24 */ /* 0x000fe800078e0200 */
[----:B------:R-:W-:Y:S01]  /*ca90*/  IMAD.WIDE.U32 R20, R0, c[0x0][0x1a0], RZ ;  /* 0x0000680000147a25 */ /* 0x000fe200078e00ff */
[----:B------:R-:W-:Y:S01]  /*caa0*/  SHF.R.S32.HI R2, RZ, 0x1f, R0 ;  /* 0x0000001fff027819 */ /* 0x000fe20000011400 */
[----:B-1----:R-:W5:Y:S02]  /*cab0*/  LDG.E R5, [R6.64] ;  /* 0x0000000606057981 */ /* 0x002f64000c1e1900 */
[----:B-----5:R-:W-:Y:S02]  /*cac0*/  IMAD.IADD R4, R4, 0x1, -R5 ;  /* 0x0000000104047824 */ /* 0x020fe400078e0a05 */
[----:B------:R-:W-:Y:S02]  /*cad0*/  IMAD R5, R2, c[0x0][0x1a0], RZ ;  /* 0x0000680002057a24 */ /* 0x000fe400078e02ff */
        /* <DEDUP_REMOVED lines=20> */
.L_x_4324:
        /* <DEDUP_REMOVED lines=9> */
.L_x_4325:
[----:B------:R-:W-:Y:S04]  /*ccb0*/  IADD3 R9, R9, -0x1, RZ ;  /* 0xffffffff09097810 */ /* 0x000fe80007ffe0ff */
[----:B------:R-:W-:Y:S11]  /*ccc0*/  ISETP.GT.AND P0, PT, R9, R80, PT ;  /* 0x000000500900720c */ /* 0x000ff60003f04270 */
[----:B------:R-:W-:Y:S02]  /*ccd0*/  @!UPT UIADD3 URZ, URZ, URZ, URZ ;  /* 0x0000003f3f3ff290 */ /* 0x000fe4000fffe03f */
[----:B------:R-:W-:-:S05]  /*cce0*/  @P0 BRA `(.L_x_4326) ;  /* 0xffff579000000947 */ /* 0x000fca000383ffff */
.L_x_4272:
[----:B-1----:R-:W-:Y:S01]  /*ccf0*/  BAR.SYNC.DEFER_BLOCKING 0x0 ;  /* 0x0000000000007b1d */ /* 0x002fe20000010000 */
[----:B------:R-:W-:Y:S01]  /*cd00*/  ISETP.NE.AND P0, PT, RZ, c[0x0][0x230], PT ;  /* 0x00008c00ff007a0c */ /* 0x000fe20003f05270 */
[----:B------:R-:W-:Y:S01]  /*cd10*/  IMAD.MOV.U32 R0, RZ, RZ, c[0x0][0x190] ;  /* 0x00006400ff007624 */ /* 0x000fe200078e00ff */
[----:B------:R-:W-:Y:S01]  /*cd20*/  SHF.L.U32 R248, R124, 0x1, RZ ;  /* 0x000000017cf87819 */ /* 0x000fe200000006ff */
[----:B------:R-:W-:Y:S02]  /*cd30*/  IMAD.MOV.U32 R5, RZ, RZ, 0x4 ;  /* 0x00000004ff057424 */ /* 0x000fe400078e00ff */
[----:B------:R-:W-:Y:S01]  /*cd40*/  BSSY B2, `(.L_x_4327) ;  /* 0x00009cf000027945 */ /* 0x000fe20003800000 */
[C---:B-----5:R-:W-:Y:S02]  /*cd50*/  IMAD.SHL.U32 R7, R0.reuse, 0x10, RZ ;  /* 0x0000001000077824 */ /* 0x060fe400078e00ff */
[----:B------:R-:W-:-:S05]  /*cd60*/  SHF.L.U64.HI R5, R0, R5, c[0x0][0x194] ;  /* 0x0000650000057619 */ /* 0x000fca0000010205 */
[----:B------:R-:W-:Y:S05]  /*cd70*/  @!P0 BRA `(.L_x_4328) ;  /* 0x000099d000008947 */ /* 0x000fea0003800000 */
[----:B------:R-:W-:Y:S01]  /*cd80*/  ISETP.NE.U32.AND P0, PT, RZ, c[0x0][0x250], PT ;  /* 0x00009400ff007a0c */ /* 0x000fe20003f05070 */
[----:B------:R-:W-:-:S03]  /*cd90*/  IMAD.MOV.U32 R4, RZ, RZ, RZ ;  /* 0x000000ffff047224 */ /* 0x000fc600078e00ff */
[----:B------:R-:W-:-:S13]  /*cda0*/  ISETP.NE.AND.EX P0, PT, RZ, c[0x0][0x254], PT, P0 ;  /* 0x00009500ff007a0c */ /* 0x000fda0003f05300 */
[----:B------:R-:W5:Y:S01]  /*cdb0*/  @P0 LDG.E R4, [R134.64] ;  /* 0x0000000686040981 */ /* 0x000f62000c1e1900 */
[-C--:B------:R-:W-:Y:S01]  /*cdc0*/  IADD3 R7, P1, R7, R128.reuse, RZ ;  /* 0x0000008007077210 */ /* 0x080fe20007f3e0ff */
[----:B------:R-:W-:Y:S01]  /*cdd0*/  IMAD.MOV.U32 R6, RZ, RZ, c[0x0][0x194] ;  /* 0x00006500ff067624 */ /* 0x000fe200078e00ff */
[----:B------:R-:W-:Y:S01]  /*cde0*/  LEA R22, P2, R128, c[0x0][0x160], 0x1 ;  /* 0x0000580080167a11 */ /* 0x000fe200078408ff */
[----:B------:R-:W-:Y:S01]  /*cdf0*/  IMAD.MOV.U32 R130, RZ, RZ, R128 ;  /* 0x000000ffff827224 */ /* 0x000fe200078e0080 */
[----:B------:R-:W-:Y:S01]  /*ce00*/  LEA R2, P0, R0, R128, 0x5 ;  /* 0x0000008000027211 */ /* 0x000fe200078028ff */
[--C-:B------:R-:W-:Y:S01]  /*ce10*/  IMAD.X R5, R5, 0x1, R131.reuse, P1 ;  /* 0x0000000105057824 */ /* 0x100fe200008e0683 */
[--C-:B------:R-:W-:Y:S01]  /*ce20*/  LEA.HI.X R23, R128, c[0x0][0x164], R131.reuse, 0x1, P2 ;  /* 0x0000590080177a11 */ /* 0x100fe200010f0c83 */
[----:B------:R-:W-:Y:S01]  /*ce30*/  ULDC.U8 UR4, c[0x0][0x313] ;  /* 0x0000c4c000047ab9 */ /* 0x000fe20000000000 */
[C---:B------:R-:W-:Y:S01]  /*ce40*/  LEA.HI.X R3, R0.reuse, R131, R6, 0x5, P0 ;  /* 0x0000008300037211 */ /* 0x040fe200000f2c06 */
[----:B------:R-:W-:Y:S01]  /*ce50*/  IMAD.WIDE.U32 R130, R0, 0x30, R130 ;  /* 0x0000003000827825 */ /* 0x000fe200078e0082 */
[----:B------:R-:W-:-:S02]  /*ce60*/  ISETP.NE.AND P0, PT, RZ, UR4, PT ;  /* 0x00000004ff007c0c */ /* 0x000fc4000bf05270 */
[C---:B------:R-:W-:Y:S01]  /*ce70*/  LEA R20, P1, R7.reuse, c[0x0][0x160], 0x1 ;  /* 0x0000580007147a11 */ /* 0x040fe200078208ff */
[----:B------:R-:W-:Y:S01]  /*ce80*/  IMAD.IADD R14, R242, 0x1, -R125 ;  /* 0x00000001f20e7824 */ /* 0x000fe200078e0a7d */
[----:B------:R-:W-:Y:S02]  /*ce90*/  LEA R18, P4, R2, c[0x0][0x160], 0x1 ;  /* 0x0000580002127a11 */ /* 0x000fe400078808ff */
[----:B------:R-:W-:Y:S01]  /*cea0*/  LEA.HI.X R21, R7, c[0x0][0x164], R5, 0x1, P1 ;  /* 0x0000590007157a11 */ /* 0x000fe200008f0c05 */
[----:B------:R-:W-:Y:S01]  /*ceb0*/  IMAD R5, R6, 0x30, RZ ;  /* 0x0000003006057824 */ /* 0x000fe200078e02ff */
[----:B------:R-:W-:Y:S02]  /*cec0*/  ISETP.GE.AND P1, PT, R132, R14, PT ;  /* 0x0000000e8400720c */ /* 0x000fe40003f26270 */
[----:B------:R-:W-:Y:S01]  /*ced0*/  LEA R12, P2, R130, c[0x0][0x160], 0x1 ;  /* 0x00005800820c7a11 */ /* 0x000fe200078408ff */
[----:B------:R-:W-:Y:S01]  /*cee0*/  IMAD.IADD R5, R131, 0x1, R5 ;  /* 0x0000000183057824 */ /* 0x000fe200078e0205 */
[----:B------:R-:W-:-:S02]  /*cef0*/  LEA.HI.X R19, R2, c[0x0][0x164], R3, 0x1, P4 ;  /* 0x0000590002137a11 */ /* 0x000fc400020f0c03 */
[----:B------:R-:W-:Y:S02]  /*cf00*/  ISETP.GT.AND P1, PT, R48, -0x8, !P1 ;  /* 0xfffffff83000780c */ /* 0x000fe40004f24270 */
[----:B------:R-:W-:Y:S01]  /*cf10*/  LEA.HI.X R13, R130, c[0x0][0x164], R5, 0x1, P2 ;  /* 0x00005900820d7a11 */ /* 0x000fe200010f0c05 */
[----:B-----5:R-:W-:-:S04]  /*cf20*/  IMAD.IADD R0, R81, 0x1, R4 ;  /* 0x0000000151007824 */ /* 0x020fc800078e0204 */
[----:B------:R-:W-:-:S05]  /*cf30*/  IMAD R0, R120, R0, RZ ;  /* 0x0000000078007224 */ /* 0x000fca00078e02ff */
[----:B------:R-:W-:Y:S02]  /*cf40*/  SHF.R.S32.HI R6, RZ, 0x1f, R0 ;  /* 0x0000001fff067819 */ /* 0x000fe40000011400 */
[CC--:B------:R-:W-:Y:S02]  /*cf50*/  IADD3 R4, P6, R121.reuse, R0.reuse, RZ ;  /* 0x0000000079047210 */ /* 0x0c0fe40007fde0ff */
[----:B------:R-:W-:Y:S02]  /*cf60*/  IADD3 R0, P5, R16, R0, RZ ;  /* 0x0000000010007210 */ /* 0x000fe40007fbe0ff */
[----:B------:R-:W-:-:S03]  /*cf70*/  LEA.HI.X.SX32 R121, R121, R6, 0x1, P6 ;  /* 0x0000000679797211 */ /* 0x000fc600030f0eff */
[----:B------:R-:W-:Y:S01]  /*cf80*/  IMAD.X R2, R17, 0x1, R6, P5 ;  /* 0x0000000111027824 */ /* 0x000fe200028e0606 */
[----:B------:R-:W-:Y:S05]  /*cf90*/  @!P0 BRA `(.L_x_4329) ;  /* 0x000035d000008947 */ /* 0x000fea0003800000 */
[C---:B------:R-:W-:Y:S01]  /*cfa0*/  IMAD.SHL.U32 R8, R4.reuse, 0x2, RZ ;  /* 0x0000000204087824 */ /* 0x040fe200078e00ff */
[----:B------:R-:W-:Y:S01]  /*cfb0*/  SHF.L.U64.HI R121, R4, 0x1, R121 ;  /* 0x0000000104797819 */ /* 0x000fe20000010279 */
[----:B------:R-:W-:Y:S03]  /*cfc0*/  BSSY B1, `(.L_x_4330) ;  /* 0x00000d6000017945 */ /* 0x000fe60003800000 */
[C---:B------:R-:W-:Y:S02]  /*cfd0*/  IADD3 R10, P2, R8.reuse, c[0x0][0x2a8], RZ ;  /* 0x0000aa00080a7a10 */ /* 0x040fe40007f5e0ff */
[----:B------:R-:W-:Y:S02]  /*cfe0*/  IADD3 R8, P0, R8, c[0x0][0x2b0], RZ ;  /* 0x0000ac0008087a10 */ /* 0x000fe40007f1e0ff */
[----:B------:R-:W-:-:S02]  /*cff0*/  IADD3.X R11, R121, c[0x0][0x2ac], RZ, P2, !PT ;  /* 0x0000ab00790b7a10 */ /* 0x000fc400017fe4ff */
[----:B------:R-:W-:Y:S01]  /*d000*/  IADD3.X R9, R121, c[0x0][0x2b4], RZ, P0, !PT ;  /* 0x0000ad0079097a10 */ /* 0x000fe200007fe4ff */
[----:B------:R-:W-:Y:S05]  /*d010*/  @!P1 BRA `(.L_x_4331) ;  /* 0x00000d0000009947 */ /* 0x000fea0003800000 */
[----:B------:R1:W5:Y:S01]  /*d020*/  LDG.E.128 R24, [R22.64] ;  /* 0x0000000616187981 */ /* 0x000362000c1e1d00 */
[----:B------:R-:W-:Y:S01]  /*d030*/  ISETP.GE.AND P0, PT, R16, c[0x0][0x230], PT ;  /* 0x00008c0010007a0c */ /* 0x000fe20003f06270 */
[----:B------:R-:W-:-:S12]  /*d040*/  BSSY B0, `(.L_x_4332) ;  /* 0x000002f000007945 */ /* 0x000fd80003800000 */
[----:B------:R-:W-:Y:S05]  /*d050*/  @P0 BRA `(.L_x_4333) ;  /* 0x000002d000000947 */ /* 0x000fea0003800000 */
[----:B--2---:R-:W2:Y:S04]  /*d060*/  LDG.E.64 R2, [R8.64] ;  /* 0x0000000608027981 */ /* 0x004ea8000c1e1b00 */
[----:B---3--:R-:W3:Y:S01]  /*d070*/  LDG.E.64 R4, [R10.64] ;  /* 0x000000060a047981 */ /* 0x008ee2000c1e1b00 */
[----:B-----5:R-:W-:Y:S01]  /*d080*/  MOV R30, R25 ;  /* 0x00000019001e7202 */ /* 0x020fe20000000f00 */
[--C-:B------:R-:W-:Y:S01]  /*d090*/  HADD2.F32 R28, -RZ, R27.reuse.H0_H0 ;  /* 0x2000001bff1c7230 */ /* 0x100fe20000004100 */
[----:B------:R-:W-:Y:S01]  /*d0a0*/  MOV R0, R24 ;  /* 0x0000001800007202 */ /* 0x000fe20000000f00 */
[----:B------:R-:W-:Y:S01]  /*d0b0*/  HADD2.F32 R27, -RZ, R27.H1_H1 ;  /* 0x3000001bff1b7230 */ /* 0x000fe20000004100 */
[----:B------:R-:W-:Y:S01]  /*d0c0*/  MOV R29, R26 ;  /* 0x0000001a001d7202 */ /* 0x000fe20000000f00 */
[----:B------:R-:W-:-:S02]  /*d0d0*/  HADD2.F32 R31, -RZ, R30.H0_H0 ;  /* 0x2000001eff1f7230 */ /* 0x000fc40000004100 */
[----:B------:R-:W-:Y:S02]  /*d0e0*/  HADD2.F32 R30, -RZ, R30.H1_H1 ;  /* 0x3000001eff1e7230 */ /* 0x000fe40000004100 */
[----:B--2---:R-:W-:Y:S02]  /*d0f0*/  HADD2.F32 R15, -RZ, R2.H1_H1 ;  /* 0x30000002ff0f7230 */ /* 0x004fe40000004100 */
[----:B------:R-:W-:Y:S02]  /*d100*/  HADD2.F32 R6, -RZ, R3.H1_H1 ;  /* 0x30000003ff067230 */ /* 0x000fe40000004100 */
[----:B---3--:R-:W-:Y:S01]  /*d110*/  HADD2.F32 R26, -RZ, R4.H1_H1 ;  /* 0x30000004ff1a7230 */ /* 0x008fe20000004100 */
[-C--:B------:R-:W-:Y:S01]  /*d120*/  FMUL.FTZ R24, R30, R15.reuse ;  /* 0x0000000f1e187220 */ /* 0x080fe20000410000 */
[----:B------:R-:W-:Y:S01]  /*d130*/  HADD2.F32 R25, -RZ, R5.H1_H1 ;  /* 0x30000005ff197230 */ /* 0x000fe20000004100 */
[-C--:B------:R-:W-:Y:S01]  /*d140*/  FMUL.FTZ R7, R27, R6.reuse ;  /* 0x000000061b077220 */ /* 0x080fe20000410000 */
[----:B------:R-:W-:Y:S01]  /*d150*/  HADD2.F32 R2, -RZ, R2.H0_H0 ;  /* 0x20000002ff027230 */ /* 0x000fe20000004100 */
[C---:B------:R-:W-:Y:S01]  /*d160*/  FMUL.FTZ R15, R31.reuse, R15 ;  /* 0x0000000f1f0f7220 */ /* 0x040fe20000410000 */
[----:B------:R-:W-:Y:S01]  /*d170*/  HADD2.F32 R3, -RZ, R3.H0_H0 ;  /* 0x20000003ff037230 */ /* 0x000fe20000004100 */
[----:B------:R-:W-:Y:S01]  /*d180*/  FMUL.FTZ R6, R28, R6 ;  /* 0x000000061c067220 */ /* 0x000fe20000410000 */
[----:B------:R-:W-:Y:S01]  /*d190*/  HADD2.F32 R4, -RZ, R4.H0_H0 ;  /* 0x20000004ff047230 */ /* 0x000fe20000004100 */
[----:B------:R-:W-:-:S02]  /*d1a0*/  FFMA.FTZ R24, R31, R26, -R24 ;  /* 0x0000001a1f187223 */ /* 0x000fc40000010818 */
[----:B------:R-:W-:Y:S01]  /*d1b0*/  FFMA.FTZ R15, R30, R26, R15 ;  /* 0x0000001a1e0f7223 */ /* 0x000fe2000001000f */
[--C-:B------:R-:W-:Y:S01]  /*d1c0*/  HADD2.F32 R26, -RZ, R0.reuse.H1_H1 ;  /* 0x30000000ff1a7230 */ /* 0x100fe20000004100 */
[-C--:B------:R-:W-:Y:S02]  /*d1d0*/  FFMA.FTZ R7, R28, R25.reuse, -R7 ;  /* 0x000000191c077223 */ /* 0x080fe40000010807 */
[----:B------:R-:W-:Y:S01]  /*d1e0*/  FFMA.FTZ R6, R27, R25, R6 ;  /* 0x000000191b067223 */ /* 0x000fe20000010006 */
[----:B------:R-:W-:Y:S01]  /*d1f0*/  HADD2.F32 R25, -RZ, R0.H0_H0 ;  /* 0x20000000ff197230 */ /* 0x000fe20000004100 */
[----:B------:R-:W-:Y:S01]  /*d200*/  F2FP.PACK_AB R24, R15, R24 ;  /* 0x000000180f18723e */ /* 0x000fe200000000ff */
[--C-:B------:R-:W-:Y:S02]  /*d210*/  HADD2.F32 R0, -RZ, R29.reuse.H0_H0 ;  /* 0x2000001dff007230 */ /* 0x100fe40000004100 */
[----:B------:R-:W-:Y:S01]  /*d220*/  HADD2.F32 R29, -RZ, R29.H1_H1 ;  /* 0x3000001dff1d7230 */ /* 0x000fe20000004100 */
[-C--:B------:R-:W-:Y:S01]  /*d230*/  FMUL.FTZ R28, R25, R2.reuse ;  /* 0x00000002191c7220 */ /* 0x080fe20000410000 */
[----:B------:R-:W-:Y:S01]  /*d240*/  HADD2.F32 R27, -RZ, R5.H0_H0 ;  /* 0x20000005ff1b7230 */ /* 0x000fe20000004100 */
[----:B------:R-:W-:Y:S01]  /*d250*/  FMUL.FTZ R5, R26, R2 ;  /* 0x000000021a057220 */ /* 0x000fe20000410000 */
[----:B------:R-:W-:Y:S01]  /*d260*/  F2FP.PACK_AB R6, R6, R7 ;  /* 0x000000070606723e */ /* 0x000fe200000000ff */
[----:B------:R-:W-:-:S02]  /*d270*/  FMUL.FTZ R2, R29, R3 ;  /* 0x000000031d027220 */ /* 0x000fc40000410000 */
[----:B------:R-:W-:Y:S02]  /*d280*/  FMUL.FTZ R3, R0, R3 ;  /* 0x0000000300037220 */ /* 0x000fe40000410000 */
[----:B------:R-:W-:Y:S01]  /*d290*/  FFMA.FTZ R5, R25, R4, -R5 ;  /* 0x0000000419057223 */ /* 0x000fe20000010805 */
[----:B------:R-:W-:Y:S01]  /*d2a0*/  MOV R25, R24 ;  /* 0x0000001800197202 */ /* 0x000fe20000000f00 */
[----:B------:R-:W-:Y:S02]  /*d2b0*/  FFMA.FTZ R28, R26, R4, R28 ;  /* 0x000000041a1c7223 */ /* 0x000fe4000001001c */
[-C--:B------:R-:W-:Y:S02]  /*d2c0*/  FFMA.FTZ R2, R0, R27.reuse, -R2 ;  /* 0x0000001b00027223 */ /* 0x080fe40000010802 */
[----:B------:R-:W-:Y:S01]  /*d2d0*/  FFMA.FTZ R3, R29, R27, R3 ;  /* 0x0000001b1d037223 */ /* 0x000fe20000010003 */
[----:B------:R-:W-:Y:S02]  /*d2e0*/  F2FP.PACK_AB R5, R28, R5 ;  /* 0x000000051c05723e */ /* 0x000fe400000000ff */
[----:B------:R-:W-:-:S02]  /*d2f0*/  MOV R27, R6 ;  /* 0x00000006001b7202 */ /* 0x000fc40000000f00 */
[----:B------:R-:W-:Y:S02]  /*d300*/  F2FP.PACK_AB R2, R3, R2 ;  /* 0x000000020302723e */ /* 0x000fe400000000ff */
[----:B------:R-:W-:Y:S02]  /*d310*/  MOV R24, R5 ;  /* 0x0000000500187202 */ /* 0x000fe40000000f00 */
[----:B------:R-:W-:Y:S02]  /*d320*/  MOV R26, R2 ;  /* 0x00000002001a7202 */ /* 0x000fe40000000f00 */
.L_x_4333:
[----:B------:R-:W-:Y:S05]  /*d330*/  BSYNC B0 ;  /* 0x0000000000007941 */ /* 0x000fea0003800000 */
.L_x_4332:
[----:B------:R1:W5:Y:S01]  /*d340*/  LDG.E.128 R28, [R22.64+0x80] ;  /* 0x00008006161c7981 */ /* 0x000362000c1e1d00 */
[----:B------:R-:W-:Y:S01]  /*d350*/  IADD3 R0, R16, 0x40, RZ ;  /* 0x0000004010007810 */ /* 0x000fe20007ffe0ff */
[----:B------:R-:W-:Y:S02]  /*d360*/  BSSY B0, `(.L_x_4334) ;  /* 0x0000031000007945 */ /* 0x000fe40003800000 */
[----:B-----5:R1:W-:Y:S01]  /*d370*/  STS.128 [R248], R24 ;  /* 0x00000018f8007388 */ /* 0x0203e20000000c00 */
[----:B------:R-:W-:-:S13]  /*d380*/  ISETP.GE.AND P0, PT, R0, c[0x0][0x230], PT ;  /* 0x00008c0000007a0c */ /* 0x000fda0003f06270 */
[----:B------:R-:W-:Y:S05]  /*d390*/  @P0 BRA `(.L_x_4335) ;  /* 0x000002d000000947 */ /* 0x000fea0003800000 */
[----:B------:R-:W5:Y:S04]  /*d3a0*/  LDG.E.64 R2, [R8.64+0x40] ;  /* 0x0000400608027981 */ /* 0x000f68000c1e1b00 */
[----:B--2---:R-:W2:Y:S01]  /*d3b0*/  LDG.E.64 R4, [R10.64+0x40] ;  /* 0x000040060a047981 */ /* 0x004ea2000c1e1b00 */
[----:B------:R-:W-:Y:S02]  /*d3c0*/  MOV R6, R29 ;  /* 0x0000001d00067202 */ /* 0x000fe40000000f00 */
[----:B-1----:R-:W-:Y:S02]  /*d3d0*/  MOV R27, R31 ;  /* 0x0000001f001b7202 */ /* 0x002fe40000000f00 */
[----:B------:R-:W-:Y:S01]  /*d3e0*/  MOV R0, R28 ;  /* 0x0000001c00007202 */ /* 0x000fe20000000f00 */
[--C-:B------:R-:W-:Y:S01]  /*d3f0*/  HADD2.F32 R31, -RZ, R6.reuse.H0_H0 ;  /* 0x20000006ff1f7230 */ /* 0x100fe20000004100 */
[----:B------:R-:W-:Y:S01]  /*d400*/  MOV R29, R30 ;  /* 0x0000001e001d7202 */ /* 0x000fe20000000f00 */
[----:B------:R-:W-:-:S02]  /*d410*/  HADD2.F32 R30, -RZ, R6.H1_H1 ;  /* 0x30000006ff1e7230 */ /* 0x000fc40000004100 */
[--C-:B------:R-:W-:Y:S02]  /*d420*/  HADD2.F32 R28, -RZ, R27.reuse.H0_H0 ;  /* 0x2000001bff1c7230 */ /* 0x100fe40000004100 */
[----:B------:R-:W-:Y:S02]  /*d430*/  HADD2.F32 R27, -RZ, R27.H1_H1 ;  /* 0x3000001bff1b7230 */ /* 0x000fe40000004100 */
[----:B-----5:R-:W-:Y:S02]  /*d440*/  HADD2.F32 R15, -RZ, R2.H1_H1 ;  /* 0x30000002ff0f7230 */ /* 0x020fe40000004100 */
[----:B------:R-:W-:Y:S02]  /*d450*/  HADD2.F32 R6, -RZ, R3.H1_H1 ;  /* 0x30000003ff067230 */ /* 0x000fe40000004100 */
[----:B--2---:R-:W-:Y:S01]  /*d460*/  HADD2.F32 R26, -RZ, R4.H1_H1 ;  /* 0x30000004ff1a7230 */ /* 0x004fe20000004100 */
        /* <DEDUP_REMOVED lines=22> */
[C---:B------:R-:W-:Y:S01]  /*d5d0*/  FMUL.FTZ R3, R0.reuse, R3 ;  /* 0x0000000300037220 */ /* 0x040fe20000410000 */
[----:B------:R-:W-:Y:S01]  /*d5e0*/  MOV R31, R6 ;  /* 0x00000006001f7202 */ /* 0x000fe20000000f00 */
[-C--:B------:R-:W-:Y:S02]  /*d5f0*/  FFMA.FTZ R2, R0, R27.reuse, -R2 ;  /* 0x0000001b00027223 */ /* 0x080fe40000010802 */
[----:B------:R-:W-:Y:S01]  /*d600*/  FFMA.FTZ R3, R29, R27, R3 ;  /* 0x0000001b1d037223 */ /* 0x000fe20000010003 */
[----:B------:R-:W-:Y:S01]  /*d610*/  MOV R29, R15 ;  /* 0x0000000f001d7202 */ /* 0x000fe20000000f00 */
[-C--:B------:R-:W-:Y:S02]  /*d620*/  FFMA.FTZ R5, R25, R4.reuse, -R5 ;  /* 0x0000000419057223 */ /* 0x080fe40000010805 */
[----:B------:R-:W-:Y:S01]  /*d630*/  FFMA.FTZ R28, R26, R4, R28 ;  /* 0x000000041a1c7223 */ /* 0x000fe2000001001c */
[----:B------:R-:W-:-:S04]  /*d640*/  F2FP.PACK_AB R2, R3, R2 ;  /* 0x000000020302723e */ /* 0x000fc800000000ff */
[----:B------:R-:W-:Y:S02]  /*d650*/  F2FP.PACK_AB R28, R28, R5 ;  /* 0x000000051c1c723e */ /* 0x000fe400000000ff */
[----:B------:R-:W-:Y:S02]  /*d660*/  MOV R30, R2 ;  /* 0x00000002001e7202 */ /* 0x000fe40000000f00 */
.L_x_4335:
[----:B------:R-:W-:Y:S05]  /*d670*/  BSYNC B0 ;  /* 0x0000000000007941 */ /* 0x000fea0003800000 */
.L_x_4334:
[----:B-1----:R1:W5:Y:S01]  /*d680*/  LDG.E.128 R24, [R22.64+0x100] ;  /* 0x0001000616187981 */ /* 0x002362000c1e1d00 */
[----:B------:R-:W-:Y:S01]  /*d690*/  IADD3 R0, R16, 0x80, RZ ;  /* 0x0000008010007810 */ /* 0x000fe20007ffe0ff */
[----:B------:R-:W-:Y:S02]  /*d6a0*/  BSSY B0, `(.L_x_4336) ;  /* 0x0000031000007945 */ /* 0x000fe40003800000 */
[----:B------:R1:W-:Y:S01]  /*d6b0*/  STS.128 [R248+0x2000], R28 ;  /* 0x0020001cf8007388 */ /* 0x0003e20000000c00 */
[----:B------:R-:W-:-:S13]  /*d6c0*/  ISETP.GE.AND P0, PT, R0, c[0x0][0x230], PT ;  /* 0x00008c0000007a0c */ /* 0x000fda0003f06270 */
[----:B------:R-:W-:Y:S05]  /*d6d0*/  @P0 BRA `(.L_x_4337) ;  /* 0x000002d000000947 */ /* 0x000fea0003800000 */
[----:B--2---:R-:W2:Y:S04]  /*d6e0*/  LDG.E.64 R2, [R8.64+0x80] ;  /* 0x0000800608027981 */ /* 0x004ea8000c1e1b00 */
[----:B---3--:R-:W3:Y:S01]  /*d6f0*/  LDG.E.64 R4, [R10.64+0x80] ;  /* 0x000080060a047981 */ /* 0x008ee2000c1e1b00 */
[----:B-1---5:R-:W-:Y:S01]  /*d700*/  MOV R30, R25 ;  /* 0x00000019001e7202 */ /* 0x022fe20000000f00 */
        /* <DEDUP_REMOVED lines=42> */
.L_x_4337:
[----:B------:R-:W-:Y:S05]  /*d9b0*/  BSYNC B0 ;  /* 0x0000000000007941 */ /* 0x000fea0003800000 */
.L_x_4336:
[----:B-1----:R1:W5:Y:S01]  /*d9c0*/  LDG.E.128 R28, [R22.64+0x180] ;  /* 0x00018006161c7981 */ /* 0x002362000c1e1d00 */
[----:B------:R-:W-:Y:S01]  /*d9d0*/  IADD3 R0, R16, 0xc0, RZ ;  /* 0x000000c010007810 */ /* 0x000fe20007ffe0ff */
[----:B------:R-:W-:Y:S02]  /*d9e0*/  BSSY B0, `(.L_x_4338) ;  /* 0x0000032000007945 */ /* 0x000fe40003800000 */
[----:B-----5:R1:W-:Y:S01]  /*d9f0*/  STS.128 [R248+0x4000], R24 ;  /* 0x00400018f8007388 */ /* 0x0203e20000000c00 */
        /* <DEDUP_REMOVED lines=36> */
[----:B------:R-:W-:Y:S01]  /*dc40*/  FMUL.FTZ R2, R27, R3 ;  /* 0x000000031b027220 */ /* 0x000fe20000410000 */
[----:B------:R-:W-:Y:S01]  /*dc50*/  MOV R29, R15 ;  /* 0x0000000f001d7202 */ /* 0x000fe20000000f00 */
[----:B------:R-:W-:Y:S01]  /*dc60*/  FMUL.FTZ R3, R0, R3 ;  /* 0x0000000300037220 */ /* 0x000fe20000410000 */
[----:B------:R-:W-:Y:S01]  /*dc70*/  MOV R31, R6 ;  /* 0x00000006001f7202 */ /* 0x000fe20000000f00 */
[----:B------:R-:W-:-:S02]  /*dc80*/  FFMA.FTZ R5, R23, R4, -R5 ;  /* 0x0000000417057223 */ /* 0x000fc40000010805 */
[----:B------:R-:W-:Y:S02]  /*dc90*/  FFMA.FTZ R26, R24, R4, R26 ;  /* 0x00000004181a7223 */ /* 0x000fe4000001001a */
[-C--:B------:R-:W-:Y:S02]  /*dca0*/  FFMA.FTZ R2, R0, R25.reuse, -R2 ;  /* 0x0000001900027223 */ /* 0x080fe40000010802 */
[----:B------:R-:W-:Y:S01]  /*dcb0*/  FFMA.FTZ R3, R27, R25, R3 ;  /* 0x000000191b037223 */ /* 0x000fe20000010003 */
[----:B------:R-:W-:-:S04]  /*dcc0*/  F2FP.PACK_AB R5, R26, R5 ;  /* 0x000000051a05723e */ /* 0x000fc800000000ff */
[----:B------:R-:W-:Y:S02]  /*dcd0*/  F2FP.PACK_AB R2, R3, R2 ;  /* 0x000000020302723e */ /* 0x000fe400000000ff */
[----:B------:R-:W-:Y:S02]  /*dce0*/  MOV R28, R5 ;  /* 0x00000005001c7202 */ /* 0x000fe40000000f00 */
[----:B------:R-:W-:Y:S02]  /*dcf0*/  MOV R30, R2 ;  /* 0x00000002001e7202 */ /* 0x000fe40000000f00 */
.L_x_4339:
[----:B------:R-:W-:Y:S05]  /*dd00*/  BSYNC B0 ;  /* 0x0000000000007941 */ /* 0x000fea0003800000 */
.L_x_4338:
[----:B------:R1:W-:Y:S02]  /*dd10*/  STS.128 [R248+0x6000], R28 ;  /* 0x0060001cf8007388 */ /* 0x0003e40000000c00 */
.L_x_4331:
[----:B------:R-:W-:Y:S05]  /*dd20*/  BSYNC B1 ;  /* 0x0000000000017941 */ /* 0x000fea0003800000 */
.L_x_4330:
[----:B------:R-:W-:Y:S01]  /*dd30*/  IADD3 R3, R132, 0x10, RZ ;  /* 0x0000001084037810 */ /* 0x000fe20007ffe0ff */
[----:B------:R-:W-:Y:S03]  /*dd40*/  BSSY B1, `(.L_x_4340) ;  /* 0x00000d6000017945 */ /* 0x000fe60003800000 */
[----:B------:R-:W-:-:S04]  /*dd50*/  ISETP.GE.AND P0, PT, R3, R14, PT ;  /* 0x0000000e0300720c */ /* 0x000fc80003f06270 */
[----:B------:R-:W-:-:S13]  /*dd60*/  ISETP.LT.OR P0, PT, R48, -0x87, P0 ;  /* 0xffffff793000780c */ /* 0x000fda0000701670 */
[----:B------:R-:W-:Y:S05]  /*dd70*/  @P0 BRA `(.L_x_4341) ;  /* 0x00000d2000000947 */ /* 0x000fea0003800000 */
[----:B-1----:R1:W5:Y:S01]  /*dd80*/  LDG.E.128 R24, [R20.64] ;  /* 0x0000000614187981 */ /* 0x002362000c1e1d00 */
[----:B------:R-:W-:Y:S01]  /*dd90*/  ISETP.GE.AND P0, PT, R16, c[0x0][0x230], PT ;  /* 0x00008c0010007a0c */ /* 0x000fe20003f06270 */
[----:B------:R-:W-:-:S12]  /*dda0*/  BSSY B0, `(.L_x_4342) ;  /* 0x0000030000007945 */ /* 0x000fd80003800000 */
[----:B------:R-:W-:Y:S05]  /*ddb0*/  @P0 BRA `(.L_x_4343) ;  /* 0x000002e000000947 */ /* 0x000fea0003800000 */
[----:B--2---:R-:W2:Y:S04]  /*ddc0*/  LDG.E.64 R4, [R8.64] ;  /* 0x0000000608047981 */ /* 0x004ea8000c1e1b00 */
[----:B---3--:R-:W3:Y:S01]  /*ddd0*/  LDG.E.64 R6, [R10.64] ;  /* 0x000000060a067981 */ /* 0x008ee2000c1e1b00 */
[----:B-----5:R-:W-:Y:S02]  /*dde0*/  MOV R29, R25 ;  /* 0x00000019001d7202 */ /* 0x020fe40000000f00 */
[----:B------:R-:W-:Y:S02]  /*ddf0*/  MOV R2, R27 ;  /* 0x0000001b00027202 */ /* 0x000fe40000000f00 */
[----:B------:R-:W-:Y:S01]  /*de00*/  MOV R28, R26 ;  /* 0x0000001a001c7202 */ /* 0x000fe20000000f00 */
[----:B------:R-:W-:Y:S01]  /*de10*/  HADD2.F32 R30, -RZ, R29.H0_H0 ;  /* 0x2000001dff1e7230 */ /* 0x000fe20000004100 */
[----:B------:R-:W-:Y:S01]  /*de20*/  MOV R0, R24 ;  /* 0x0000001800007202 */ /* 0x000fe20000000f00 */
[----:B------:R-:W-:-:S02]  /*de30*/  HADD2.F32 R27, -RZ, R2.H0_H0 ;  /* 0x20000002ff1b7230 */ /* 0x000fc40000004100 */
[----:B------:R-:W-:Y:S02]  /*de40*/  HADD2.F32 R26, -RZ, R2.H1_H1 ;  /* 0x30000002ff1a7230 */ /* 0x000fe40000004100 */
        /* <DEDUP_REMOVED lines=13> */
[----:B------:R-:W-:Y:S01]  /*df20*/  HADD2.F32 R7, -RZ, R7.H0_H0 ;  /* 0x20000007ff077230 */ /* 0x000fe20000004100 */
[----:B------:R-:W-:Y:S01]  /*df30*/  FFMA.FTZ R24, R22, R29, R24 ;  /* 0x0000001d16187223 */ /* 0x000fe20000010018 */
[----:B------:R-:W-:Y:S01]  /*df40*/  HADD2.F32 R22, -RZ, R0.H1_H1 ;  /* 0x30000000ff167230 */ /* 0x000fe20000004100 */
[----:B------:R-:W-:-:S02]  /*df50*/  FFMA.FTZ R23, R15, R27, -R23 ;  /* 0x0000001b0f177223 */ /* 0x000fc40000010817 */
[----:B------:R-:W-:Y:S01]  /*df60*/  FFMA.FTZ R2, R15, R26, R2 ;  /* 0x0000001a0f027223 */ /* 0x000fe20000010002 */
[----:B------:R-:W-:Y:S01]  /*df70*/  HADD2.F32 R15, -RZ, R0.H0_H0 ;  /* 0x20000000ff0f7230 */ /* 0x000fe20000004100 */
[----:B------:R-:W-:Y:S01]  /*df80*/  FMUL.FTZ R26, R4, R22 ;  /* 0x00000016041a7220 */ /* 0x000fe20000410000 */
[--C-:B------:R-:W-:Y:S01]  /*df90*/  HADD2.F32 R0, -RZ, R28.reuse.H0_H0 ;  /* 0x2000001cff007230 */ /* 0x100fe20000004100 */
[----:B------:R-:W-:Y:S01]  /*dfa0*/  F2FP.PACK_AB R24, R24, R25 ;  /* 0x000000191818723e */ /* 0x000fe200000000ff */
[----:B------:R-:W-:Y:S01]  /*dfb0*/  HADD2.F32 R28, -RZ, R28.H1_H1 ;  /* 0x3000001cff1c7230 */ /* 0x000fe20000004100 */
[----:B------:R-:W-:Y:S01]  /*dfc0*/  FMUL.FTZ R27, R4, R15 ;  /* 0x0000000f041b7220 */ /* 0x000fe20000410000 */
[----:B------:R-:W-:Y:S01]  /*dfd0*/  F2FP.PACK_AB R2, R2, R23 ;  /* 0x000000170202723e */ /* 0x000fe200000000ff */
[----:B------:R-:W-:Y:S01]  /*dfe0*/  FFMA.FTZ R26, R6, R15, -R26 ;  /* 0x0000000f061a7223 */ /* 0x000fe2000001081a */
[----:B------:R-:W-:Y:S01]  /*dff0*/  MOV R25, R24 ;  /* 0x0000001800197202 */ /* 0x000fe20000000f00 */
[----:B------:R-:W-:-:S02]  /*e000*/  FMUL.FTZ R4, R5, R28 ;  /* 0x0000001c05047220 */ /* 0x000fc40000410000 */
[----:B------:R-:W-:Y:S02]  /*e010*/  FMUL.FTZ R5, R5, R0 ;  /* 0x0000000005057220 */ /* 0x000fe40000410000 */
        /* <DEDUP_REMOVED lines=8> */
.L_x_4343:
[----:B------:R-:W-:Y:S05]  /*e0a0*/  BSYNC B0 ;  /* 0x0000000000007941 */ /* 0x000fea0003800000 */
.L_x_4342:
[----:B------:R1:W5:Y:S01]  /*e0b0*/  LDG.E.128 R28, [R20.64+0x80] ;  /* 0x00008006141c7981 */ /* 0x000362000c1e1d00 */
[----:B------:R-:W-:Y:S01]  /*e0c0*/  IADD3 R0, R16, 0x40, RZ ;  /* 0x0000004010007810 */ /* 0x000fe20007ffe0ff */
[----:B------:R-:W-:Y:S02]  /*e0d0*/  BSSY B0, `(.L_x_4344) ;  /* 0x0000031000007945 */ /* 0x000fe40003800000 */
[----:B-----5:R1:W-:Y:S01]  /*e0e0*/  STS.128 [R248+0x800], R24 ;  /* 0x00080018f8007388 */ /* 0x0203e20000000c00 */
[----:B------:R-:W-:-:S13]  /*e0f0*/  ISETP.GE.AND P0, PT, R0, c[0x0][0x230], PT ;  /* 0x00008c0000007a0c */ /* 0x000fda0003f06270 */
[----:B------:R-:W-:Y:S05]  /*e100*/  @P0 BRA `(.L_x_4345) ;  /* 0x000002d000000947 */ /* 0x000fea0003800000 */
[----:B------:R-:W5:Y:S04]  /*e110*/  LDG.E.64 R4, [R8.64+0x40] ;  /* 0x0000400608047981 */ /* 0x000f68000c1e1b00 */
[----:B--2---:R-:W2:Y:S01]  /*e120*/  LDG.E.64 R6, [R10.64+0x40] ;  /* 0x000040060a067981 */ /* 0x004ea2000c1e1b00 */
[----:B-1----:R-:W-:Y:S02]  /*e130*/  MOV R26, R31 ;  /* 0x0000001f001a7202 */ /* 0x002fe40000000f00 */
[----:B------:R-:W-:Y:S02]  /*e140*/  MOV R0, R28 ;  /* 0x0000001c00007202 */ /* 0x000fe40000000f00 */
[----:B------:R-:W-:Y:S01]  /*e150*/  MOV R28, R30 ;  /* 0x0000001e001c7202 */ /* 0x000fe20000000f00 */
[----:B------:R-:W-:-:S02]  /*e160*/  HADD2.F32 R30, -RZ, R29.H0_H0 ;  /* 0x2000001dff1e7230 */ /* 0x000fc40000004100 */
[--C-:B------:R-:W-:Y:S02]  /*e170*/  HADD2.F32 R27, -RZ, R26.reuse.H0_H0 ;  /* 0x2000001aff1b7230 */ /* 0x100fe40000004100 */
[----:B------:R-:W-:Y:S02]  /*e180*/  HADD2.F32 R29, -RZ, R29.H1_H1 ;  /* 0x3000001dff1d7230 */ /* 0x000fe40000004100 */
[----:B------:R-:W-:Y:S02]  /*e190*/  HADD2.F32 R26, -RZ, R26.H1_H1 ;  /* 0x3000001aff1a7230 */ /* 0x000fe40000004100 */
[----:B-----5:R-:W-:Y:S02]  /*e1a0*/  HADD2.F32 R24, -RZ, R4.H1_H1 ;  /* 0x30000004ff187230 */ /* 0x020fe40000004100 */
[----:B------:R-:W-:Y:S02]  /*e1b0*/  HADD2.F32 R2, -RZ, R5.H1_H1 ;  /* 0x30000005ff027230 */ /* 0x000fe40000004100 */
[----:B--2---:R-:W-:Y:S01]  /*e1c0*/  HADD2.F32 R22, -RZ, R6.H1_H1 ;  /* 0x30000006ff167230 */ /* 0x004fe20000004100 */
        /* <DEDUP_REMOVED lines=23> */
[C---:B------:R-:W-:Y:S01]  /*e340*/  FMUL.FTZ R4, R5.reuse, R28 ;  /* 0x0000001c05047220 */ /* 0x040fe20000410000 */
[----:B------:R-:W-:Y:S01]  /*e350*/  MOV R31, R2 ;  /* 0x00000002001f7202 */ /* 0x000fe20000000f00 */
[----:B------:R-:W-:-:S02]  /*e360*/  FMUL.FTZ R5, R5, R0 ;  /* 0x0000000005057220 */ /* 0x000fc40000410000 */
[----:B------:R-:W-:Y:S02]  /*e370*/  FFMA.FTZ R27, R6, R22, R27 ;  /* 0x00000016061b7223 */ /* 0x000fe4000001001b */
[C---:B------:R-:W-:Y:S02]  /*e380*/  FFMA.FTZ R4, R7.reuse, R0, -R4 ;  /* 0x0000000007047223 */ /* 0x040fe40000010804 */
[----:B------:R-:W-:Y:S01]  /*e390*/  FFMA.FTZ R5, R7, R28, R5 ;  /* 0x0000001c07057223 */ /* 0x000fe20000010005 */
[----:B------:R-:W-:-:S04]  /*e3a0*/  F2FP.PACK_AB R26, R27, R26 ;  /* 0x0000001a1b1a723e */ /* 0x000fc800000000ff */
[----:B------:R-:W-:Y:S02]  /*e3b0*/  F2FP.PACK_AB R4, R5, R4 ;  /* 0x000000040504723e */ /* 0x000fe400000000ff */
[----:B------:R-:W-:Y:S02]  /*e3c0*/  MOV R28, R26 ;  /* 0x0000001a001c7202 */ /* 0x000fe40000000f00 */
[----:B------:R-:W-:Y:S02]  /*e3d0*/  MOV R30, R4 ;  /* 0x00000004001e7202 */ /* 0x000fe40000000f00 */
.L_x_4345:
[----:B------:R-:W-:Y:S05]  /*e3e0*/  BSYNC B0 ;  /* 0x0000000000007941 */ /* 0x000fea0003800000 */
.L_x_4344:
        /* <DEDUP_REMOVED lines=8> */
[----:B-1---5:R-:W-:Y:S02]  /*e470*/  MOV R29, R25 ;  /* 0x00000019001d7202 */ /* 0x022fe40000000f00 */
        /* <DEDUP_REMOVED lines=43> */
.L_x_4347:
[----:B------:R-:W-:Y:S05]  /*e730*/  BSYNC B0 ;  /* 0x0000000000007941 */ /* 0x000fea0003800000 */
.L_x_4346:
[----:B-1----:R-:W5:Y:S01]  /*e740*/  LDG.E.128 R20, [R20.64+0x180] ;  /* 0x0001800614147981 */ /* 0x002f62000c1e1d00 */
        /* <DEDUP_REMOVED lines=10> */
[----:B------:R-:W-:Y:S01]  /*e7f0*/  HADD2.F32 R28, -RZ, R27.H0_H0 ;  /* 0x2000001bff1c7230 */ /* 0x000fe20000004100 */
[----:B------:R-:W-:Y:S01]  /*e800*/  MOV R0, R20 ;  /* 0x0000001400007202 */ /* 0x000fe20000000f00 */
[----:B------:R-:W-:-:S02]  /*e810*/  HADD2.F32 R25, -RZ, R24.H0_H0 ;  /* 0x20000018ff197230 */ /* 0x000fc40000004100 */
        /* <DEDUP_REMOVED lines=38> */
.L_x_4349:
[----:B------:R-:W-:Y:S05]  /*ea80*/  BSYNC B0 ;  /* 0x0000000000007941 */ /* 0x000fea0003800000 */
.L_x_4348:
[----:B------:R1:W-:Y:S02]  /*ea90*/  STS.128 [R248+0x6800], R20 ;  /* 0x00680014f8007388 */ /* 0x0003e40000000c00 */
.L_x_4341:
[----:B------:R-:W-:Y:S05]  /*eaa0*/  BSYNC B1 ;  /* 0x0000000000017941 */ /* 0x000fea0003800000 */
.L_x_4340:
        /* <DEDUP_REMOVED lines=22> */
[C---:B------:R-:W-:Y:S01]  /*ec10*/  FMUL.FTZ R24, R23.reuse, R28 ;  /* 0x0000001c17187220 */ /* 0x040fe20000410000 */
[----:B------:R-:W-:Y:S01]  /*ec20*/  HADD2.F32 R20, -RZ, R7.H1_H1 ;  /* 0x30000007ff147230 */ /* 0x000fe20000004100 */
[C---:B------:R-:W-:Y:S01]  /*ec30*/  FMUL.FTZ R22, R2.reuse, R25 ;  /* 0x0000001902167220 */ /* 0x040fe20000410000 */
        /* <DEDUP_REMOVED lines=12> */
[C---:B------:R-:W-:Y:S01]  /*ed00*/  FMUL.FTZ R25, R4.reuse, R21 ;  /* 0x0000001504197220 */ /* 0x040fe20000410000 */
[--C-:B------:R-:W-:Y:S01]  /*ed10*/  HADD2.F32 R0, -RZ, R27.reuse.H0_H0 ;  /* 0x2000001bff007230 */ /* 0x100fe20000004100 */
[----:B------:R-:W-:Y:S01]  /*ed20*/  F2FP.PACK_AB R23, R23, R24 ;  /* 0x000000181717723e */ /* 0x000fe200000000ff */
[----:B------:R-:W-:Y:S01]  /*ed30*/  HADD2.F32 R27, -RZ, R27.H1_H1 ;  /* 0x3000001bff1b7230 */ /* 0x000fe20000004100 */
[----:B------:R-:W-:Y:S01]  /*ed40*/  FMUL.FTZ R26, R4, R20 ;  /* 0x00000014041a7220 */ /* 0x000fe20000410000 */
[----:B------:R-:W-:Y:S01]  /*ed50*/  F2FP.PACK_AB R22, R2, R22 ;  /* 0x000000160216723e */ /* 0x000fe200000000ff */
[----:B------:R-:W-:Y:S02]  /*ed60*/  FFMA.FTZ R25, R6, R20, -R25 ;  /* 0x0000001406197223 */ /* 0x000fe40000010819 */
[----:B------:R-:W-:-:S02]  /*ed70*/  FMUL.FTZ R4, R5, R27 ;  /* 0x0000001b05047220 */ /* 0x000fc40000410000 */
[-C--:B------:R-:W-:Y:S02]  /*ed80*/  FMUL.FTZ R5, R5, R0.reuse ;  /* 0x0000000005057220 */ /* 0x080fe40000410000 */
[----:B------:R-:W-:Y:S01]  /*ed90*/  FFMA.FTZ R26, R6, R21, R26 ;  /* 0x00000015061a7223 */ /* 0x000fe2000001001a */
[----:B------:R-:W-:Y:S01]  /*eda0*/  MOV R21, R23 ;  /* 0x0000001700157202 */ /* 0x000fe20000000f00 */
[C---:B------:R-:W-:Y:S01]  /*edb0*/  FFMA.FTZ R4, R7.reuse, R0, -R4 ;  /* 0x0000000007047223 */ /* 0x040fe20000010804 */
[----:B------:R-:W-:Y:S01]  /*edc0*/  MOV R23, R22 ;  /* 0x0000001600177202 */ /* 0x000fe20000000f00 */
[----:B------:R-:W-:Y:S01]  /*edd0*/  FFMA.FTZ R5, R7, R27, R5 ;  /* 0x0000001b07057223 */ /* 0x000fe20000010005 */
[----:B------:R-:W-:-:S04]  /*ede0*/  F2FP.PACK_AB R25, R26, R25 ;  /* 0x000000191a19723e */ /* 0x000fc800000000ff */
[----:B------:R-:W-:Y:S02]  /*edf0*/  F2FP.PACK_AB R4, R5, R4 ;  /* 0x000000040504723e */ /* 0x000fe400000000ff */
[----:B------:R-:W-:Y:S02]  /*ee00*/  MOV R20, R25 ;  /* 0x0000001900147202 */ /* 0x000fe40000000f00 */
[----:B------:R-:W-:Y:S02]  /*ee10*/  MOV R22, R4 ;  /* 0x0000000400167202 */ /* 0x000fe40000000f00 */
.L_x_4353:
[----:B------:R-:W-:Y:S05]  /*ee20*/  BSYNC B0 ;  /* 0x0000000000007941 */ /* 0x000fea0003800000 */
.L_x_4352:
        /* <DEDUP_REMOVED lines=9> */
[----:B------:R-:W-:Y:S02]  /*eec0*/  MOV R25, R27 ;  /* 0x0000001b00197202 */ /* 0x000fe40000000f00 */
[----:B------:R-:W-:Y:S01]  /*eed0*/  MOV R27, R26 ;  /* 0x0000001a001b7202 */ /* 0x000fe20000000f00 */
[----:B------:R-:W-:Y:S01]  /*eee0*/  HADD2.F32 R29, -RZ, R28.H0_H0 ;  /* 0x2000001cff1d7230 */ /* 0x000fe20000004100 */
[----:B------:R-:W-:Y:S01]  /*eef0*/  MOV R0, R24 ;  /* 0x0000001800007202 */ /* 0x000fe20000000f00 */
[----:B------:R-:W-:-:S02]  /*ef00*/  HADD2.F32 R26, -RZ, R25.H0_H0 ;  /* 0x20000019ff1a7230 */ /* 0x000fc40000004100 */
[----:B------:R-:W-:Y:S02]  /*ef10*/  HADD2.F32 R28, -RZ, R28.H1_H1 ;  /* 0x3000001cff1c7230 */ /* 0x000fe40000004100 */
[----:B------:R-:W-:Y:S02]  /*ef20*/  HADD2.F32 R25, -RZ, R25.H1_H1 ;  /* 0x30000019ff197230 */ /* 0x000fe40000004100 */
[----:B-1---5:R-:W-:Y:S02]  /*ef30*/  HADD2.F32 R23, -RZ, R4.H1_H1 ;  /* 0x30000004ff177230 */ /* 0x022fe40000004100 */
[----:B------:R-:W-:Y:S02]  /*ef40*/  HADD2.F32 R2, -RZ, R5.H1_H1 ;  /* 0x30000005ff027230 */ /* 0x000fe40000004100 */
[----:B--2---:R-:W-:Y:S01]  /*ef50*/  HADD2.F32 R21, -RZ, R6.H1_H1 ;  /* 0x30000006ff157230 */ /* 0x004fe20000004100 */
        /* <DEDUP_REMOVED lines=15> */
[CC--:B------:R-:W-:Y:S01]  /*f050*/  FMUL.FTZ R25, R4.reuse, R21.reuse ;  /* 0x0000001504197220 */ /* 0x0c0fe20000410000 */
[--C-:B------:R-:W-:Y:S01]  /*f060*/  HADD2.F32 R0, -RZ, R27.reuse.H0_H0 ;  /* 0x2000001bff007230 */ /* 0x100fe20000004100 */
[----:B------:R-:W-:Y:S01]  /*f070*/  F2FP.PACK_AB R24, R23, R24 ;  /* 0x000000181718723e */ /* 0x000fe200000000ff */
[----:B------:R-:W-:Y:S01]  /*f080*/  HADD2.F32 R27, -RZ, R27.H1_H1 ;  /* 0x3000001bff1b7230 */ /* 0x000fe20000004100 */
[----:B------:R-:W-:Y:S01]  /*f090*/  FMUL.FTZ R26, R4, R20 ;  /* 0x00000014041a7220 */ /* 0x000fe20000410000 */
[----:B------:R-:W-:Y:S01]  /*f0a0*/  F2FP.PACK_AB R2, R2, R22 ;  /* 0x000000160202723e */ /* 0x000fe200000000ff */
[C---:B------:R-:W-:Y:S02]  /*f0b0*/  FFMA.FTZ R25, R6.reuse, R20, -R25 ;  /* 0x0000001406197223 */ /* 0x040fe40000010819 */
[----:B------:R-:W-:-:S02]  /*f0c0*/  FFMA.FTZ R26, R6, R21, R26 ;  /* 0x00000015061a7223 */ /* 0x000fc4000001001a */
[C---:B------:R-:W-:Y:S02]  /*f0d0*/  FMUL.FTZ R4, R5.reuse, R27 ;  /* 0x0000001b05047220 */ /* 0x040fe40000410000 */
[-C--:B------:R-:W-:Y:S01]  /*f0e0*/  FMUL.FTZ R5, R5, R0.reuse ;  /* 0x0000000005057220 */ /* 0x080fe20000410000 */
[----:B------:R-:W-:Y:S01]  /*f0f0*/  F2FP.PACK_AB R25, R26, R25 ;  /* 0x000000191a19723e */ /* 0x000fe200000000ff */
[C---:B------:R-:W-:Y:S02]  /*f100*/  FFMA.FTZ R4, R7.reuse, R0, -R4 ;  /* 0x0000000007047223 */ /* 0x040fe40000010804 */
[----:B------:R-:W-:Y:S01]  /*f110*/  FFMA.FTZ R5, R7, R27, R5 ;  /* 0x0000001b07057223 */ /* 0x000fe20000010005 */
[----:B------:R-:W-:Y:S02]  /*f120*/  LOP3.LUT R25, R25, R24, RZ, 0x3c, !PT ;  /* 0x0000001819197212 */ /* 0x000fe400078e3cff */
[----:B------:R-:W-:Y:S02]  /*f130*/  MOV R27, R2 ;  /* 0x00000002001b7202 */ /* 0x000fe40000000f00 */
[----:B------:R-:W-:-:S02]  /*f140*/  F2FP.PACK_AB R4, R5, R4 ;  /* 0x000000040504723e */ /* 0x000fc400000000ff */
[C---:B------:R-:W-:Y:S02]  /*f150*/  LOP3.LUT R24, R25.reuse, R24, RZ, 0x3c, !PT ;  /* 0x0000001819187212 */ /* 0x040fe400078e3cff */
[----:B------:R-:W-:Y:S02]  /*f160*/  MOV R26, R4 ;  /* 0x00000004001a7202 */ /* 0x000fe40000000f00 */
[----:B------:R-:W-:Y:S02]  /*f170*/  LOP3.LUT R25, R25, R24, RZ, 0x3c, !PT ;  /* 0x0000001819197212 */ /* 0x000fe400078e3cff */
.L_x_4355:
[----:B------:R-:W-:Y:S05]  /*f180*/  BSYNC B0 ;  /* 0x0000000000007941 */ /* 0x000fea0003800000 */
.L_x_4354:
        /* <DEDUP_REMOVED lines=8> */
[----:B-----5:R-:W-:Y:S02]  /*f210*/  MOV R28, R21 ;  /* 0x00000015001c7202 */ /* 0x020fe40000000f00 */
[----:B-1----:R-:W-:Y:S02]  /*f220*/  MOV R25, R23 ;  /* 0x0000001700197202 */ /* 0x002fe40000000f00 */
        /* <DEDUP_REMOVED lines=42> */
.L_x_4357:
[----:B------:R-:W-:Y:S05]  /*f4d0*/  BSYNC B0 ;  /* 0x0000000000007941 */ /* 0x000fea0003800000 */
.L_x_4356:
        /* <DEDUP_REMOVED lines=41> */
[C---:B------:R-:W-:Y:S01]  /*f770*/  FMUL.FTZ R4, R5.reuse, R25 ;  /* 0x0000001905047220 */ /* 0x040fe20000410000 */
[----:B------:R-:W-:Y:S01]  /*f780*/  MOV R27, R2 ;  /* 0x00000002001b7202 */ /* 0x000fe20000000f00 */
[----:B------:R-:W-:-:S02]  /*f790*/  FMUL.FTZ R5, R5, R0 ;  /* 0x0000000005057220 */ /* 0x000fc40000410000 */
[C---:B------:R-:W-:Y:S02]  /*f7a0*/  FFMA.FTZ R4, R7.reuse, R0, -R4 ;  /* 0x0000000007047223 */ /* 0x040fe40000010804 */
[----:B------:R-:W-:Y:S01]  /*f7b0*/  FFMA.FTZ R5, R7, R25, R5 ;  /* 0x0000001907057223 */ /* 0x000fe20000010005 */
[----:B------:R-:W-:Y:S01]  /*f7c0*/  MOV R25, R21 ;  /* 0x0000001500197202 */ /* 0x000fe20000000f00 */
[----:B------:R-:W-:-:S03]  /*f7d0*/  FFMA.FTZ R24, R6, R19, R24 ;  /* 0x0000001306187223 */ /* 0x000fc60000010018 */
[----:B------:R-:W-:Y:S02]  /*f7e0*/  F2FP.PACK_AB R4, R5, R4 ;  /* 0x000000040504723e */ /* 0x000fe400000000ff */
[----:B------:R-:W-:Y:S02]  /*f7f0*/  F2FP.PACK_AB R24, R24, R23 ;  /* 0x000000171818723e */ /* 0x000fe400000000ff */
[----:B------:R-:W-:Y:S02]  /*f800*/  MOV R26, R4 ;  /* 0x00000004001a7202 */ /* 0x000fe40000000f00 */
.L_x_4359:
[----:B------:R-:W-:Y:S05]  /*f810*/  BSYNC B0 ;  /* 0x0000000000007941 */ /* 0x000fea0003800000 */
.L_x_4358:
[----:B------:R1:W-:Y:S02]  /*f820*/  STS.128 [R248+0x7000], R24 ;  /* 0x00700018f8007388 */ /* 0x0003e40000000c00 */
.L_x_4351:
[----:B------:R-:W-:Y:S05]  /*f830*/  BSYNC B1 ;  /* 0x0000000000017941 */ /* 0x000fea0003800000 */
.L_x_4350:
[----:B-1----:R-:W-:-:S04]  /*f840*/  IADD3 R18, R132, 0x30, RZ ;  /* 0x0000003084127810 */ /* 0x002fc80007ffe0ff */
[----:B------:R-:W-:-:S04]  /*f850*/  ISETP.GE.AND P0, PT, R18, R14, PT ;  /* 0x0000000e1200720c */ /* 0x000fc80003f06270 */
[----:B------:R-:W-:-:S13]  /*f860*/  ISETP.LT.OR P0, PT, R48, -0x187, P0 ;  /* 0xfffffe793000780c */ /* 0x000fda0000701670 */
[----:B------:R-:W-:Y:S05]  /*f870*/  @P0 BRA `(.L_x_4360) ;  /* 0x000071b000000947 */ /* 0x000fea0003800000 */
        /* <DEDUP_REMOVED lines=48> */
.L_x_4362:
[----:B------:R-:W-:Y:S05]  /*fb80*/  BSYNC B0 ;  /* 0x0000000000007941 */ /* 0x000fea0003800000 */
.L_x_4361:
        /* <DEDUP_REMOVED lines=51> */
.L_x_4364:
[----:B------:R-:W-:Y:S05]  /*fec0*/  BSYNC B0 ;  /* 0x0000000000007941 */ /* 0x000fea0003800000 */
.L_x_4363:
        /* <DEDUP_REMOVED lines=50> */
.L_x_4366:
[----:B------:R-:W-:Y:S05]  /*101f0*/  BSYNC B0 ;  /* 0x0000000000007941 */ /* 0x000fea0003800000 */
.L_x_4365:
[----:B-1----:R1:W5:Y:S01]  /*10200*/  LDG.E.128 R24, [R12.64+0x180] ;  /* 0x000180060c187981 */ /* 0x002362000c1e1d00 */
[----:B------:R-:W-:Y:S01]  /*10210*/  IADD3 R16, R16, 0xc0, RZ ;  /* 0x000000c010107810 */ /* 0x000fe20007ffe0ff */
[----:B------:R-:W-:Y:S02]  /*10220*/  BSSY B0, `(.L_x_4367) ;  /* 0x0000032000007945 */ /* 0x000fe40003800000 */
[----:B-----5:R1:W-:Y:S01]  /*10230*/  STS.128 [R248+0x5800], R20 ;  /* 0x00580014f8007388 */ /* 0x0203e20000000c00 */
[----:B------:R-:W-:-:S13]  /*10240*/  ISETP.GE.AND P0, PT, R16, c[0x0][0x230], PT ;  /* 0x00008c0010007a0c */ /* 0x000fda0003f06270 */
[----:B------:R-:W-:Y:S05]  /*10250*/  @P0 BRA `(.L_x_4368) ;  /* 0x000002e000000947 */ /* 0x000fea0003800000 */
[----:B------:R-:W5:Y:S04]  /*10260*/  LDG.E.64 R4, [R8.64+0xc0] ;  /* 0x0000c00608047981 */ /* 0x000f68000c1e1b00 */
[----:B--2---:R5:W2:Y:S01]  /*10270*/  LDG.E.64 R6, [R10.64+0xc0] ;  /* 0x0000c0060a067981 */ /* 0x004aa2000c1e1b00 */
[----:B------:R-:W-:Y:S02]  /*10280*/  MOV R17, R25 ;  /* 0x0000001900117202 */ /* 0x000fe40000000f00 */
[----:B-1----:R-:W-:Y:S02]  /*10290*/  MOV R13, R27 ;  /* 0x0000001b000d7202 */ /* 0x002fe40000000f00 */
        /* <DEDUP_REMOVED lines=15> */
[-C--:B------:R-:W-:Y:S01]  /*10390*/  FMUL.FTZ R2, R2, R14.reuse ;  /* 0x0000000e02027220 */ /* 0x080fe20000410000 */
        /* <DEDUP_REMOVED lines=26> */
.L_x_4368:
[----:B------:R-:W-:Y:S05]  /*10540*/  BSYNC B0 ;  /* 0x0000000000007941 */ /* 0x000fea0003800000 */
.L_x_4367:
[----:B------:R1:W-:Y:S01]  /*10550*/  STS.128 [R248+0x7800], R24 ;  /* 0x00780018f8007388 */ /* 0x0003e20000000c00 */
[----:B------:R-:W-:Y:S05]  /*10560*/  BRA `(.L_x_4360) ;  /* 0x000064c000007947 */ /* 0x000fea0003800000 */
.L_x_4329:
        /* <DEDUP_REMOVED lines=15> */
[----:B------:R-:W-:-:S03]  /*10660*/  LEA R8, P1, R4, c[0x0][0x2b0], 0x1 ;  /* 0x0000ac0004087a11 */ /* 0x000fc600078208ff */
[----:B--2---:R-:W2:Y:S01]  /*10670*/  LDG.E.128 R28, [R28.64] ;  /* 0x000000061c1c7981 */ /* 0x004ea2000c1e1d00 */
[----:B------:R-:W-:-:S05]  /*10680*/  LEA.HI.X R9, R4, c[0x0][0x2b4], R5, 0x1, P1 ;  /* 0x0000ad0004097a11 */ /* 0x000fca00008f0c05 */
[----:B---3--:R1:W3:Y:S02]  /*10690*/  LDG.E.128 R4, [R8.64] ;  /* 0x0000000608047981 */ /* 0x0082e4000c1e1d00 */
[----:B-1----:R-:W-:Y:S02]  /*106a0*/  MOV R8, RZ ;  /* 0x000000ff00087202 */ /* 0x002fe40000000f00 */
[----:B------:R-:W-:-:S04]  /*106b0*/  @P0 IADD3 R8, -R3, RZ, RZ ;  /* 0x000000ff03080210 */ /* 0x000fc80007ffe1ff */
[----:B------:R-:W-:-:S04]  /*106c0*/  IADD3 R3, P1, R8, R0, RZ ;  /* 0x0000000008037210 */ /* 0x000fc80007f3e0ff */
[----:B------:R-:W-:Y:S02]  /*106d0*/  LEA.HI.X.SX32 R8, R8, R2, 0x1, P1 ;  /* 0x0000000208087211 */ /* 0x000fe400008f0eff */
[----:B------:R-:W-:-:S04]  /*106e0*/  LEA R10, P1, R3, c[0x0][0x2a8], 0x1 ;  /* 0x0000aa00030a7a11 */ /* 0x000fc800078208ff */
[----:B------:R-:W-:-:S06]  /*106f0*/  LEA.HI.X R11, R3, c[0x0][0x2ac], R8, 0x1, P1 ;  /* 0x0000ab00030b7a11 */ /* 0x000fcc00008f0c08 */
[----:B----4-:R-:W4:Y:S01]  /*10700*/  LDG.E.128 R8, [R10.64] ;  /* 0x000000060a087981 */ /* 0x010f22000c1e1d00 */
[----:B-----5:R-:W-:Y:S02]  /*10710*/  MOV R3, R25 ;  /* 0x0000001900037202 */ /* 0x020fe40000000f00 */
[----:B------:R-:W-:Y:S02]  /*10720*/  MOV R15, R27 ;  /* 0x0000001b000f7202 */ /* 0x000fe40000000f00 */
[----:B--2---:R-:W-:Y:S02]  /*10730*/  MOV R25, R28 ;  /* 0x0000001c00197202 */ /* 0x004fe40000000f00 */
[----:B------:R-:W-:Y:S02]  /*10740*/  MOV R27, R30 ;  /* 0x0000001e001b7202 */ /* 0x000fe40000000f00 */
[----:B------:R-:W-:Y:S02]  /*10750*/  MOV R28, R29 ;  /* 0x0000001d001c7202 */ /* 0x000fe40000000f00 */
[----:B------:R-:W-:Y:S01]  /*10760*/  MOV R30, R31 ;  /* 0x0000001f001e7202 */ /* 0x000fe20000000f00 */
        /* <DEDUP_REMOVED lines=12> */
[--C-:B------:R-:W-:Y:S01]  /*10830*/  HADD2.F32 R4, -RZ, R6.reuse.H0_H0 ;  /* 0x20000006ff047230 */ /* 0x100fe20000004100 */
[----:B------:R-:W-:Y:S01]  /*10840*/  FMUL.FTZ R30, R30, R7 ;  /* 0x000000071e1e7220 */ /* 0x000fe20000410000 */
        /* <DEDUP_REMOVED lines=11> */
[--C-:B------:R-:W-:Y:S01]  /*10900*/  HADD2.F32 R25, -RZ, R3.reuse.H1_H1 ;  /* 0x30000003ff197230 */ /* 0x100fe20000004100 */
[----:B------:R-:W-:Y:S01]  /*10910*/  FMUL.FTZ R4, R5, R4 ;  /* 0x0000000405047220 */ /* 0x000fe20000410000 */
[----:B------:R-:W-:Y:S01]  /*10920*/  HADD2.F32 R5, -RZ, R3.H0_H0 ;  /* 0x20000003ff057230 */ /* 0x000fe20000004100 */
[----:B------:R-:W-:Y:S02]  /*10930*/  FMUL.FTZ R6, R27, R6 ;  /* 0x000000061b067220 */ /* 0x000fe40000410000 */
[----:B------:R-:W-:Y:S01]  /*10940*/  FMUL.FTZ R32, R7, R32 ;  /* 0x0000002007207220 */ /* 0x000fe20000410000 */
[----:B------:R-:W-:Y:S01]  /*10950*/  HADD2.F32 R7, -RZ, R15.H0_H0 ;  /* 0x2000000fff077230 */ /* 0x000fe20000004100 */
[----:B------:R-:W-:Y:S02]  /*10960*/  @!P0 FADD.FTZ R29, -R29, -RZ ;  /* 0x800000ff1d1d8221 */ /* 0x000fe40000010100 */
[----:B------:R-:W-:Y:S01]  /*10970*/  @!P0 FADD.FTZ R31, -R31, -RZ ;  /* 0x800000ff1f1f8221 */ /* 0x000fe20000010100 */
[----:B----4-:R-:W-:-:S02]  /*10980*/  HADD2.F32 R3, -RZ, R9.H0_H0 ;  /* 0x20000009ff037230 */ /* 0x010fc40000004100 */
[----:B------:R-:W-:Y:S02]  /*10990*/  HADD2.F32 R27, -RZ, R9.H1_H1 ;  /* 0x30000009ff1b7230 */ /* 0x000fe40000004100 */
[----:B------:R-:W-:Y:S01]  /*109a0*/  HADD2.F32 R9, -RZ, R11.H0_H0 ;  /* 0x2000000bff097230 */ /* 0x000fe20000004100 */
[----:B------:R-:W-:Y:S01]  /*109b0*/  FMUL.FTZ R34, R34, R29 ;  /* 0x0000001d22227220 */ /* 0x000fe20000410000 */
[--C-:B------:R-:W-:Y:S01]  /*109c0*/  HADD2.F32 R29, -RZ, R8.reuse.H0_H0 ;  /* 0x20000008ff1d7230 */ /* 0x100fe20000004100 */
[----:B------:R-:W-:Y:S01]  /*109d0*/  FMUL.FTZ R35, R35, R31 ;  /* 0x0000001f23237220 */ /* 0x000fe20000410000 */
[----:B------:R-:W-:Y:S01]  /*109e0*/  HADD2.F32 R31, -RZ, R8.H1_H1 ;  /* 0x30000008ff1f7230 */ /* 0x000fe20000004100 */
[----:B------:R-:W-:Y:S01]  /*109f0*/  FFMA.FTZ R7, R7, R9, R28 ;  /* 0x0000000907077223 */ /* 0x000fe2000001001c */
[----:B------:R-:W-:Y:S02]  /*10a00*/  HADD2.F32 R8, -RZ, R10.H0_H0 ;  /* 0x2000000aff087230 */ /* 0x000fe40000004100 */
[----:B------:R-:W-:-:S02]  /*10a10*/  HADD2.F32 R9, -RZ, R26.H0_H0 ;  /* 0x2000001aff097230 */ /* 0x000fc40000004100 */
[----:B------:R-:W-:Y:S02]  /*10a20*/  HADD2.F32 R11, -RZ, R11.H1_H1 ;  /* 0x3000000bff0b7230 */ /* 0x000fe40000004100 */
[----:B------:R-:W-:Y:S02]  /*10a30*/  HADD2.F32 R10, -RZ, R10.H1_H1 ;  /* 0x3000000aff0a7230 */ /* 0x000fe40000004100 */
        /* <DEDUP_REMOVED lines=9> */
[----:B------:R-:W-:Y:S02]  /*10ad0*/  FFMA.FTZ R25, R25, R27, R35 ;  /* 0x0000001b19197223 */ /* 0x000fe40000010023 */
[----:B------:R-:W-:Y:S01]  /*10ae0*/  FFMA.FTZ R5, R5, R29, R32 ;  /* 0x0000001d05057223 */ /* 0x000fe20000010020 */
[----:B------:R-:W-:Y:S01]  /*10af0*/  F2FP.PACK_AB R4, R6, R4 ;  /* 0x000000040604723e */ /* 0x000fe200000000ff */
[----:B------:R-:W-:Y:S01]  /*10b00*/  FFMA.FTZ R24, R24, R31, R33 ;  /* 0x0000001f18187223 */ /* 0x000fe20000010021 */
[----:B------:R-:W-:Y:S02]  /*10b10*/  F2FP.PACK_AB R25, R25, R3 ;  /* 0x000000031919723e */ /* 0x000fe400000000ff */
[----:B------:R-:W-:Y:S02]  /*10b20*/  MOV R26, R4 ;  /* 0x00000004001a7202 */ /* 0x000fe40000000f00 */
[----:B------:R-:W-:-:S02]  /*10b30*/  F2FP.PACK_AB R24, R24, R5 ;  /* 0x000000051818723e */ /* 0x000fc400000000ff */
[----:B------:R-:W-:Y:S02]  /*10b40*/  MOV R27, R7 ;  /* 0x00000007001b7202 */ /* 0x000fe40000000f00 */
.L_x_4372:
[----:B------:R-:W-:Y:S05]  /*10b50*/  BSYNC B0 ;  /* 0x0000000000007941 */ /* 0x000fea0003800000 */
.L_x_4371:
        /* <DEDUP_REMOVED lines=13> */
[----:B-1----:R-:W-:Y:S01]  /*10c30*/  IMAD.WIDE R24, R6, 0x2, R22 ;  /* 0x0000000206187825 */ /* 0x002fe200078e0216 */
[----:B------:R-:W-:Y:S02]  /*10c40*/  LEA.HI.X.SX32 R5, R5, R2, 0x1, P1 ;  /* 0x0000000205057211 */ /* 0x000fe400008f0eff */
[----:B------:R-:W-:-:S03]  /*10c50*/  LEA R8, P1, R4, c[0x0][0x2b0], 0x1 ;  /* 0x0000ac0004087a11 */ /* 0x000fc600078208ff */
[----:B------:R-:W5:Y:S01]  /*10c60*/  LDG.E.128 R24, [R24.64+0x80] ;  /* 0x0000800618187981 */ /* 0x000f62000c1e1d00 */
[----:B------:R-:W-:-:S05]  /*10c70*/  LEA.HI.X R9, R4, c[0x0][0x2b4], R5, 0x1, P1 ;  /* 0x0000ad0004097a11 */ /* 0x000fca00008f0c05 */
[----:B--2---:R1:W2:Y:S02]  /*10c80*/  LDG.E.128 R4, [R8.64+0x80] ;  /* 0x0000800608047981 */ /* 0x0042a4000c1e1d00 */
[----:B-1----:R-:W-:Y:S02]  /*10c90*/  MOV R8, RZ ;  /* 0x000000ff00087202 */ /* 0x002fe40000000f00 */
[----:B------:R-:W-:-:S04]  /*10ca0*/  @P0 IADD3 R8, -R3, RZ, RZ ;  /* 0x000000ff03080210 */ /* 0x000fc80007ffe1ff */
[----:B------:R-:W-:-:S04]  /*10cb0*/  IADD3 R3, P1, R8, R0, RZ ;  /* 0x0000000008037210 */ /* 0x000fc80007f3e0ff */
[----:B------:R-:W-:Y:S02]  /*10cc0*/  LEA.HI.X.SX32 R8, R8, R2, 0x1, P1 ;  /* 0x0000000208087211 */ /* 0x000fe400008f0eff */
[----:B------:R-:W-:-:S04]  /*10cd0*/  LEA R10, P1, R3, c[0x0][0x2a8], 0x1 ;  /* 0x0000aa00030a7a11 */ /* 0x000fc800078208ff */
[----:B------:R-:W-:-:S06]  /*10ce0*/  LEA.HI.X R11, R3, c[0x0][0x2ac], R8, 0x1, P1 ;  /* 0x0000ab00030b7a11 */ /* 0x000fcc00008f0c08 */
[----:B---3--:R-:W3:Y:S01]  /*10cf0*/  LDG.E.128 R8, [R10.64+0x80] ;  /* 0x000080060a087981 */ /* 0x008ee2000c1e1d00 */
[----:B------:R-:W-:Y:S01]  /*10d00*/  IMAD.MOV.U32 R3, RZ, RZ, R29 ;  /* 0x000000ffff037224 */ /* 0x000fe200078e001d */
[----:B------:R-:W-:Y:S02]  /*10d10*/  MOV R29, R30 ;  /* 0x0000001e001d7202 */ /* 0x000fe40000000f00 */
[----:B------:R-:W-:Y:S02]  /*10d20*/  MOV R15, R31 ;  /* 0x0000001f000f7202 */ /* 0x000fe40000000f00 */
[----:B-----5:R-:W-:Y:S01]  /*10d30*/  MOV R30, R25 ;  /* 0x00000019001e7202 */ /* 0x020fe20000000f00 */
[----:B------:R-:W-:Y:S01]  /*10d40*/  IMAD.MOV.U32 R25, RZ, RZ, R26 ;  /* 0x000000ffff197224 */ /* 0x000fe200078e001a */
[----:B------:R-:W-:Y:S02]  /*10d50*/  HADD2.F32 R34, -RZ, R24.H0_H0 ;  /* 0x20000018ff227230 */ /* 0x000fe40000004100 */
[----:B--2---:R-:W-:-:S02]  /*10d60*/  HADD2.F32 R26, -RZ, R4.H0_H0 ;  /* 0x20000004ff1a7230 */ /* 0x004fc40000004100 */
        /* <DEDUP_REMOVED lines=22> */
[----:B------:R-:W-:Y:S02]  /*10ed0*/  FMUL.FTZ R33, R25, R33 ;  /* 0x0000002119217220 */ /* 0x000fe40000410000 */
[----:B------:R-:W-:Y:S01]  /*10ee0*/  FMUL.FTZ R6, R4, R6 ;  /* 0x0000000604067220 */ /* 0x000fe20000410000 */
[----:B------:R-:W-:Y:S01]  /*10ef0*/  HADD2.F32 R4, -RZ, R28.H0_H0 ;  /* 0x2000001cff047230 */ /* 0x000fe20000004100 */
[----:B------:R-:W-:Y:S02]  /*10f00*/  FMUL.FTZ R7, R27, R7 ;  /* 0x000000071b077220 */ /* 0x000fe40000410000 */
[----:B------:R-:W-:Y:S02]  /*10f10*/  @!P0 FADD.FTZ R31, -R31, -RZ ;  /* 0x800000ff1f1f8221 */ /* 0x000fe40000010100 */
[----:B------:R-:W-:Y:S01]  /*10f20*/  FMUL.FTZ R5, R26, R5 ;  /* 0x000000051a057220 */ /* 0x000fe20000410000 */
[----:B------:R-:W-:Y:S01]  /*10f30*/  HADD2.F32 R26, -RZ, R3.H0_H0 ;  /* 0x20000003ff1a7230 */ /* 0x000fe20000004100 */
[----:B------:R-:W-:-:S02]  /*10f40*/  @!P0 FADD.FTZ R32, -R32, -RZ ;  /* 0x800000ff20208221 */ /* 0x000fc40000010100 */
        /* <DEDUP_REMOVED lines=28> */
[----:B------:R-:W-:Y:S02]  /*11110*/  MOV R28, R4 ;  /* 0x00000004001c7202 */ /* 0x000fe40000000f00 */
[----:B------:R-:W-:-:S02]  /*11120*/  MOV R29, R8 ;  /* 0x00000008001d7202 */ /* 0x000fc40000000f00 */
[----:B------:R-:W-:Y:S02]  /*11130*/  MOV R30, R5 ;  /* 0x00000005001e7202 */ /* 0x000fe40000000f00 */
[----:B------:R-:W-:Y:S02]  /*11140*/  MOV R31, R3 ;  /* 0x00000003001f7202 */ /* 0x000fe40000000f00 */
.L_x_4374:
[----:B------:R-:W-:Y:S05]  /*11150*/  BSYNC B0 ;  /* 0x0000000000007941 */ /* 0x000fea0003800000 */
.L_x_4373:
[----:B-1----:R1:W5:Y:S01]  /*11160*/  LDG.E.128 R24, [R22.64+0x100] ;  /* 0x0001000616187981 */ /* 0x002362000c1e1d00 */
        /* <DEDUP_REMOVED lines=15> */
[----:B--2---:R-:W2:Y:S01]  /*11260*/  LDG.E.128 R28, [R28.64+0x100] ;  /* 0x000100061c1c7981 */ /* 0x004ea2000c1e1d00 */
[----:B------:R-:W-:-:S05]  /*11270*/  LEA.HI.X R9, R4, c[0x0][0x2b4], R5, 0x1, P1 ;  /* 0x0000ad0004097a11 */ /* 0x000fca00008f0c05 */
[----:B---3--:R1:W3:Y:S02]  /*11280*/  LDG.E.128 R4, [R8.64+0x100] ;  /* 0x0001000608047981 */ /* 0x0082e4000c1e1d00 */
[----:B-1----:R-:W-:Y:S02]  /*11290*/  MOV R8, RZ ;  /* 0x000000ff00087202 */ /* 0x002fe40000000f00 */
[----:B------:R-:W-:-:S04]  /*112a0*/  @P0 IADD3 R8, -R3, RZ, RZ ;  /* 0x000000ff03080210 */ /* 0x000fc80007ffe1ff */
[----:B------:R-:W-:-:S04]  /*112b0*/  IADD3 R3, P1, R8, R0, RZ ;  /* 0x0000000008037210 */ /* 0x000fc80007f3e0ff */
[----:B------:R-:W-:Y:S02]  /*112c0*/  LEA.HI.X.SX32 R8, R8, R2, 0x1, P1 ;  /* 0x0000000208087211 */ /* 0x000fe400008f0eff */
[----:B------:R-:W-:-:S04]  /*112d0*/  LEA R10, P1, R3, c[0x0][0x2a8], 0x1 ;  /* 0x0000aa00030a7a11 */ /* 0x000fc800078208ff */
[----:B------:R-:W-:-:S06]  /*112e0*/  LEA.HI.X R11, R3, c[0x0][0x2ac], R8, 0x1, P1 ;  /* 0x0000ab00030b7a11 */ /* 0x000fcc00008f0c08 */
[----:B----4-:R-:W4:Y:S01]  /*112f0*/  LDG.E.128 R8, [R10.64+0x100] ;  /* 0x000100060a087981 */ /* 0x010f22000c1e1d00 */
        /* <DEDUP_REMOVED lines=8> */
[----:B------:R-:W-:Y:S02]  /*11380*/  HADD2.F32 R4, -RZ, R5.H0_H0 ;  /* 0x20000005ff047230 */ /* 0x000fe40000004100 */
        /* <DEDUP_REMOVED lines=28> */
[----:B------:R-:W-:-:S02]  /*11550*/  @!P0 FADD.FTZ R31, -R31, -RZ ;  /* 0x800000ff1f1f8221 */ /* 0x000fc40000010100 */
[----:B------:R-:W-:Y:S01]  /*11560*/  @!P0 FADD.FTZ R32, -R32, -RZ ;  /* 0x800000ff20208221 */ /* 0x000fe20000010100 */
[--C-:B----4-:R-:W-:Y:S02]  /*11570*/  HADD2.F32 R24, -RZ, R8.reuse.H0_H0 ;  /* 0x20000008ff187230 */ /* 0x110fe40000004100 */
[----:B------:R-:W-:Y:S02]  /*11580*/  HADD2.F32 R30, -RZ, R8.H1_H1 ;  /* 0x30000008ff1e7230 */ /* 0x000fe40000004100 */
[--C-:B------:R-:W-:Y:S01]  /*11590*/  HADD2.F32 R8, -RZ, R9.reuse.H0_H0 ;  /* 0x20000009ff087230 */ /* 0x100fe20000004100 */
[----:B------:R-:W-:Y:S01]  /*115a0*/  FMUL.FTZ R35, R35, R31 ;  /* 0x0000001f23237220 */ /* 0x000fe20000410000 */
[----:B------:R-:W-:Y:S01]  /*115b0*/  HADD2.F32 R31, -RZ, R9.H1_H1 ;  /* 0x30000009ff1f7230 */ /* 0x000fe20000004100 */
[----:B------:R-:W-:Y:S01]  /*115c0*/  FMUL.FTZ R28, R28, R32 ;  /* 0x000000201c1c7220 */ /* 0x000fe20000410000 */
[--C-:B------:R-:W-:Y:S01]  /*115d0*/  HADD2.F32 R9, -RZ, R10.reuse.H0_H0 ;  /* 0x2000000aff097230 */ /* 0x100fe20000004100 */
[----:B------:R-:W-:Y:S01]  /*115e0*/  FFMA.FTZ R8, R27, R8, R25 ;  /* 0x000000081b087223 */ /* 0x000fe20000010019 */
[----:B------:R-:W-:-:S02]  /*115f0*/  HADD2.F32 R32, -RZ, R10.H1_H1 ;  /* 0x3000000aff207230 */ /* 0x000fc40000004100 */
[----:B------:R-:W-:Y:S02]  /*11600*/  HADD2.F32 R25, -RZ, R3.H1_H1 ;  /* 0x30000003ff197230 */ /* 0x000fe40000004100 */
[----:B------:R-:W-:Y:S02]  /*11610*/  HADD2.F32 R10, -RZ, R11.H0_H0 ;  /* 0x2000000bff0a7230 */ /* 0x000fe40000004100 */
        /* <DEDUP_REMOVED lines=18> */
.L_x_4376:
[----:B------:R-:W-:Y:S05]  /*11740*/  BSYNC B0 ;  /* 0x0000000000007941 */ /* 0x000fea0003800000 */
.L_x_4375:
[----:B-1----:R1:W5:Y:S01]  /*11750*/  LDG.E.128 R28, [R22.64+0x180] ;  /* 0x00018006161c7981 */ /* 0x002362000c1e1d00 */
        /* <DEDUP_REMOVED lines=25> */
[----:B------:R-:W-:Y:S01]  /*118f0*/  MOV R3, R29 ;  /* 0x0000001d00037202 */ /* 0x000fe20000000f00 */
[----:B------:R-:W-:Y:S01]  /*11900*/  IMAD.MOV.U32 R22, RZ, RZ, R28 ;  /* 0x000000ffff167224 */ /* 0x000fe200078e001c */
[----:B------:R-:W-:Y:S02]  /*11910*/  MOV R28, R30 ;  /* 0x0000001e001c7202 */ /* 0x000fe40000000f00 */
[----:B------:R-:W-:Y:S02]  /*11920*/  MOV R15, R31 ;  /* 0x0000001f000f7202 */ /* 0x000fe40000000f00 */
[----:B-----5:R-:W-:Y:S01]  /*11930*/  MOV R23, R24 ;  /* 0x0000001800177202 */ /* 0x020fe20000000f00 */
[----:B------:R-:W-:Y:S01]  /*11940*/  IMAD.MOV.U32 R24, RZ, RZ, R26 ;  /* 0x000000ffff187224 */ /* 0x000fe200078e001a */
[--C-:B--2---:R-:W-:Y:S02]  /*11950*/  HADD2.F32 R26, -RZ, R4.reuse.H0_H0 ;  /* 0x20000004ff1a7230 */ /* 0x104fe40000004100 */
[----:B------:R-:W-:-:S02]  /*11960*/  HADD2.F32 R29, -RZ, R4.H1_H1 ;  /* 0x30000004ff1d7230 */ /* 0x000fc40000004100 */
[----:B------:R-:W-:Y:S01]  /*11970*/  HADD2.F32 R4, -RZ, R5.H0_H0 ;  /* 0x20000005ff047230 */ /* 0x000fe20000004100 */
[----:B------:R-:W-:Y:S01]  /*11980*/  @!P0 FADD.FTZ R26, -R26, -RZ ;  /* 0x800000ff1a1a8221 */ /* 0x000fe20000010100 */
[--C-:B------:R-:W-:Y:S02]  /*11990*/  HADD2.F32 R32, -RZ, R23.reuse.H0_H0 ;  /* 0x20000017ff207230 */ /* 0x100fe40000004100 */
[----:B------:R-:W-:Y:S01]  /*119a0*/  HADD2.F32 R33, -RZ, R23.H1_H1 ;  /* 0x30000017ff217230 */ /* 0x000fe20000004100 */
[----:B------:R-:W-:Y:S01]  /*119b0*/  @!P0 FADD.FTZ R4, -R4, -RZ ;  /* 0x800000ff04048221 */ /* 0x000fe20000010100 */
[----:B------:R-:W-:Y:S02]  /*119c0*/  HADD2.F32 R30, -RZ, R5.H1_H1 ;  /* 0x30000005ff1e7230 */ /* 0x000fe40000004100 */
[----:B------:R-:W-:Y:S02]  /*119d0*/  HADD2.F32 R23, -RZ, R25.H0_H0 ;  /* 0x20000019ff177230 */ /* 0x000fe40000004100 */
[----:B------:R-:W-:-:S02]  /*119e0*/  HADD2.F32 R5, -RZ, R6.H0_H0 ;  /* 0x20000006ff057230 */ /* 0x000fc40000004100 */
[----:B------:R-:W-:Y:S02]  /*119f0*/  HADD2.F32 R31, -RZ, R6.H1_H1 ;  /* 0x30000006ff1f7230 */ /* 0x000fe40000004100 */
[----:B------:R-:W-:Y:S01]  /*11a00*/  HADD2.F32 R6, -RZ, R7.H0_H0 ;  /* 0x20000007ff067230 */ /* 0x000fe20000004100 */
[----:B------:R-:W-:Y:S01]  /*11a10*/  FMUL.FTZ R32, R32, R26 ;  /* 0x0000001a20207220 */ /* 0x000fe20000410000 */
[--C-:B------:R-:W-:Y:S01]  /*11a20*/  HADD2.F32 R26, -RZ, R24.reuse.H0_H0 ;  /* 0x20000018ff1a7230 */ /* 0x100fe20000004100 */
[----:B------:R-:W-:Y:S01]  /*11a30*/  FMUL.FTZ R23, R23, R4 ;  /* 0x0000000417177220 */ /* 0x000fe20000410000 */
[----:B------:R-:W-:Y:S01]  /*11a40*/  HADD2.F32 R24, -RZ, R24.H1_H1 ;  /* 0x30000018ff187230 */ /* 0x000fe20000004100 */
[----:B------:R-:W-:Y:S01]  /*11a50*/  @!P0 FADD.FTZ R31, -R31, -RZ ;  /* 0x800000ff1f1f8221 */ /* 0x000fe20000010100 */
[----:B------:R-:W-:Y:S01]  /*11a60*/  HADD2.F32 R4, -RZ, R27.H0_H0 ;  /* 0x2000001bff047230 */ /* 0x000fe20000004100 */
        /* <DEDUP_REMOVED lines=14> */
[----:B---3--:R-:W-:Y:S01]  /*11b50*/  HADD2.F32 R3, -RZ, R9.H0_H0 ;  /* 0x20000009ff037230 */ /* 0x008fe20000004100 */
[----:B------:R-:W-:Y:S01]  /*11b60*/  FMUL.FTZ R25, R25, R30 ;  /* 0x0000001e19197220 */ /* 0x000fe20000410000 */
[--C-:B------:R-:W-:Y:S01]  /*11b70*/  HADD2.F32 R27, -RZ, R8.reuse.H0_H0 ;  /* 0x20000008ff1b7230 */ /* 0x100fe20000004100 */
[----:B------:R-:W-:Y:S01]  /*11b80*/  FMUL.FTZ R5, R26, R5 ;  /* 0x000000051a057220 */ /* 0x000fe20000410000 */
[----:B------:R-:W-:Y:S01]  /*11b90*/  HADD2.F32 R29, -RZ, R8.H1_H1 ;  /* 0x30000008ff1d7230 */ /* 0x000fe20000004100 */
[----:B------:R-:W-:Y:S01]  /*11ba0*/  FFMA.FTZ R3, R4, R3, R23 ;  /* 0x0000000304037223 */ /* 0x000fe20000010017 */
[----:B------:R-:W-:-:S02]  /*11bb0*/  HADD2.F32 R26, -RZ, R22.H0_H0 ;  /* 0x20000016ff1a7230 */ /* 0x000fc40000004100 */
        /* <DEDUP_REMOVED lines=25> */
.L_x_4378:
[----:B------:R-:W-:Y:S05]  /*11d50*/  BSYNC B0 ;  /* 0x0000000000007941 */ /* 0x000fea0003800000 */
.L_x_4377:
[----:B------:R1:W-:Y:S02]  /*11d60*/  STS.128 [R248+0x6000], R28 ;  /* 0x0060001cf8007388 */ /* 0x0003e40000000c00 */
.L_x_4370:
[----:B------:R-:W-:Y:S05]  /*11d70*/  BSYNC B1 ;  /* 0x0000000000017941 */ /* 0x000fea0003800000 */
.L_x_4369:
        /* <DEDUP_REMOVED lines=19> */
[----:B------:R-:W-:Y:S01]  /*11eb0*/  @P0 SHF.R.S32.HI R8, RZ, 0x1, R122 ;  /* 0x00000001ff080819 */ /* 0x000fe2000001147a */
[----:B--2---:R-:W2:Y:S01]  /*11ec0*/  LDG.E.128 R24, [R24.64] ;  /* 0x0000000618187981 */ /* 0x004ea2000c1e1d00 */
[----:B------:R-:W-:Y:S01]  /*11ed0*/  LEA.HI.X R5, R5, c[0x0][0x2b4], R6, 0x1, P1 ;  /* 0x0000ad0005057a11 */ /* 0x000fe200008f0c06 */
[----:B------:R-:W-:Y:S01]  /*11ee0*/  IMAD.MOV.U32 R9, RZ, RZ, RZ ;  /* 0x000000ffff097224 */ /* 0x000fe200078e00ff */
[----:B------:R-:W-:-:S04]  /*11ef0*/  @P0 IADD3 R9, -R8, RZ, RZ ;  /* 0x000000ff08090210 */ /* 0x000fc80007ffe1ff */
[----:B---3--:R-:W3:Y:S01]  /*11f00*/  LDG.E.128 R4, [R4.64] ;  /* 0x0000000604047981 */ /* 0x008ee2000c1e1d00 */
[----:B------:R-:W-:-:S04]  /*11f10*/  IADD3 R8, P1, R9, R0, RZ ;  /* 0x0000000009087210 */ /* 0x000fc80007f3e0ff */
[----:B------:R-:W-:Y:S02]  /*11f20*/  LEA.HI.X.SX32 R9, R9, R2, 0x1, P1 ;  /* 0x0000000209097211 */ /* 0x000fe400008f0eff */
[----:B------:R-:W-:-:S04]  /*11f30*/  LEA R10, P1, R8, c[0x0][0x2a8], 0x1 ;  /* 0x0000aa00080a7a11 */ /* 0x000fc800078208ff */
[----:B------:R-:W-:-:S06]  /*11f40*/  LEA.HI.X R11, R8, c[0x0][0x2ac], R9, 0x1, P1 ;  /* 0x0000ab00080b7a11 */ /* 0x000fcc00008f0c09 */
[----:B----4-:R-:W4:Y:S01]  /*11f50*/  LDG.E.128 R8, [R10.64] ;  /* 0x000000060a087981 */ /* 0x010f22000c1e1d00 */
[----:B-----5:R-:W-:Y:S02]  /*11f60*/  MOV R15, R29 ;  /* 0x0000001d000f7202 */ /* 0x020fe40000000f00 */
[----:B------:R-:W-:Y:S02]  /*11f70*/  MOV R23, R28 ;  /* 0x0000001c00177202 */ /* 0x000fe40000000f00 */
[----:B------:R-:W-:Y:S01]  /*11f80*/  MOV R28, R30 ;  /* 0x0000001e001c7202 */ /* 0x000fe20000000f00 */
[----:B------:R-:W-:Y:S01]  /*11f90*/  IMAD.MOV.U32 R22, RZ, RZ, R31 ;  /* 0x000000ffff167224 */ /* 0x000fe200078e001f */
[----:B--2---:R-:W-:Y:S02]  /*11fa0*/  MOV R29, R25 ;  /* 0x00000019001d7202 */ /* 0x004fe40000000f00 */
        /* <DEDUP_REMOVED lines=26> */
[----:B------:R-:W-:Y:S01]  /*12150*/  FMUL.FTZ R31, R7, R31 ;  /* 0x0000001f071f7220 */ /* 0x000fe20000410000 */
[----:B----4-:R-:W-:Y:S01]  /*12160*/  HADD2.F32 R7, -RZ, R9.H0_H0 ;  /* 0x20000009ff077230 */ /* 0x010fe20000004100 */
[----:B------:R-:W-:Y:S01]  /*12170*/  FMUL.FTZ R32, R24, R32 ;  /* 0x0000002018207220 */ /* 0x000fe20000410000 */
[--C-:B------:R-:W-:Y:S01]  /*12180*/  HADD2.F32 R24, -RZ, R15.reuse.H1_H1 ;  /* 0x3000000fff187230 */ /* 0x100fe20000004100 */
[----:B------:R-:W-:Y:S01]  /*12190*/  FMUL.FTZ R4, R5, R4 ;  /* 0x0000000405047220 */ /* 0x000fe20000410000 */
[----:B------:R-:W-:Y:S01]  /*121a0*/  HADD2.F32 R5, -RZ, R15.H0_H0 ;  /* 0x2000000fff057230 */ /* 0x000fe20000004100 */
[----:B------:R-:W-:Y:S01]  /*121b0*/  FMUL.FTZ R6, R25, R6 ;  /* 0x0000000619067220 */ /* 0x000fe20000410000 */
[----:B------:R-:W-:Y:S01]  /*121c0*/  HADD2.F32 R25, -RZ, R9.H1_H1 ;  /* 0x30000009ff197230 */ /* 0x000fe20000004100 */
[----:B------:R-:W-:Y:S01]  /*121d0*/  @!P0 FADD.FTZ R30, -R30, -RZ ;  /* 0x800000ff1e1e8221 */ /* 0x000fe20000010100 */
[----:B------:R-:W-:Y:S01]  /*121e0*/  HADD2.F32 R15, -RZ, R22.H0_H0 ;  /* 0x20000016ff0f7230 */ /* 0x000fe20000004100 */
[----:B------:R-:W-:Y:S01]  /*121f0*/  FMUL.FTZ R33, R33, R26 ;  /* 0x0000001a21217220 */ /* 0x000fe20000410000 */
[----:B------:R-:W-:Y:S01]  /*12200*/  HADD2.F32 R9, -RZ, R11.H0_H0 ;  /* 0x2000000bff097230 */ /* 0x000fe20000004100 */
[----:B------:R-:W-:Y:S01]  /*12210*/  FMUL.FTZ R34, R34, R30 ;  /* 0x0000001e22227220 */ /* 0x000fe20000410000 */
[--C-:B------:R-:W-:Y:S01]  /*12220*/  HADD2.F32 R26, -RZ, R8.reuse.H0_H0 ;  /* 0x20000008ff1a7230 */ /* 0x100fe20000004100 */
[----:B------:R-:W-:Y:S01]  /*12230*/  FFMA.FTZ R5, R5, R7, R33 ;  /* 0x0000000705057223 */ /* 0x000fe20000010021 */
[----:B------:R-:W-:Y:S01]  /*12240*/  HADD2.F32 R30, -RZ, R8.H1_H1 ;  /* 0x30000008ff1e7230 */ /* 0x000fe20000004100 */
[----:B------:R-:W-:Y:S01]  /*12250*/  FFMA.FTZ R9, R15, R9, R29 ;  /* 0x000000090f097223 */ /* 0x000fe2000001001d */
[----:B------:R-:W-:-:S02]  /*12260*/  HADD2.F32 R7, -RZ, R23.H0_H0 ;  /* 0x20000017ff077230 */ /* 0x000fc40000004100 */
[----:B------:R-:W-:Y:S02]  /*12270*/  HADD2.F32 R8, -RZ, R10.H0_H0 ;  /* 0x2000000aff087230 */ /* 0x000fe40000004100 */
[----:B------:R-:W-:Y:S02]  /*12280*/  HADD2.F32 R23, -RZ, R23.H1_H1 ;  /* 0x30000017ff177230 */ /* 0x000fe40000004100 */
[----:B------:R-:W-:Y:S02]  /*12290*/  HADD2.F32 R15, -RZ, R28.H0_H0 ;  /* 0x2000001cff0f7230 */ /* 0x000fe40000004100 */
        /* <DEDUP_REMOVED lines=18> */
.L_x_4382:
[----:B------:R-:W-:Y:S05]  /*123c0*/  BSYNC B0 ;  /* 0x0000000000007941 */ /* 0x000fea0003800000 */
.L_x_4381:
        /* <DEDUP_REMOVED lines=10> */
[----:B------:R-:W-:Y:S01]  /*12470*/  @P0 IADD3 R6, -R4, RZ, RZ ;  /* 0x000000ff04060210 */ /* 0x000fe20007ffe1ff */
[----:B------:R-:W-:-:S03]  /*12480*/  @P0 IMAD.MOV R7, RZ, RZ, -R4 ;  /* 0x000000ffff070224 */ /* 0x000fc600078e0a04 */
[----:B------:R-:W-:Y:S01]  /*12490*/  IADD3 R5, P1, R6, R0, RZ ;  /* 0x0000000006057210 */ /* 0x000fe20007f3e0ff */
[----:B-1----:R-:W-:-:S03]  /*124a0*/  IMAD.WIDE R28, R7, 0x2, R20 ;  /* 0x00000002071c7825 */ /* 0x002fc600078e0214 */
[----:B------:R-:W-:Y:S02]  /*124b0*/  LEA.HI.X.SX32 R6, R6, R2, 0x1, P1 ;  /* 0x0000000206067211 */ /* 0x000fe400008f0eff */
[C---:B------:R-:W-:Y:S01]  /*124c0*/  LEA R4, P1, R5.reuse, c[0x0][0x2b0], 0x1 ;  /* 0x0000ac0005047a11 */ /* 0x040fe200078208ff */
[----:B------:R-:W5:Y:S01]  /*124d0*/  LDG.E.128 R28, [R28.64+0x80] ;  /* 0x000080061c1c7981 */ /* 0x000f62000c1e1d00 */
[----:B------:R-:W-:Y:S02]  /*124e0*/  @P0 SHF.R.S32.HI R8, RZ, 0x1, R122 ;  /* 0x00000001ff080819 */ /* 0x000fe4000001147a */
[----:B------:R-:W-:Y:S02]  /*124f0*/  LEA.HI.X R5, R5, c[0x0][0x2b4], R6, 0x1, P1 ;  /* 0x0000ad0005057a11 */ /* 0x000fe400008f0c06 */
[----:B------:R-:W-:Y:S02]  /*12500*/  MOV R9, RZ ;  /* 0x000000ff00097202 */ /* 0x000fe40000000f00 */
[----:B------:R-:W-:-:S02]  /*12510*/  @P0 IADD3 R9, -R8, RZ, RZ ;  /* 0x000000ff08090210 */ /* 0x000fc40007ffe1ff */
[----:B--2---:R-:W2:Y:S02]  /*12520*/  LDG.E.128 R4, [R4.64+0x80] ;  /* 0x0000800604047981 */ /* 0x004ea4000c1e1d00 */
        /* <DEDUP_REMOVED lines=8> */
[----:B------:R-:W-:Y:S01]  /*125b0*/  MOV R22, R27 ;  /* 0x0000001b00167202 */ /* 0x000fe20000000f00 */
[----:B-----5:R-:W-:Y:S01]  /*125c0*/  IMAD.MOV.U32 R24, RZ, RZ, R28 ;  /* 0x000000ffff187224 */ /* 0x020fe200078e001c */
[----:B------:R-:W-:Y:S02]  /*125d0*/  MOV R26, R30 ;  /* 0x0000001e001a7202 */ /* 0x000fe40000000f00 */
[----:B------:R-:W-:-:S02]  /*125e0*/  MOV R27, R29 ;  /* 0x0000001d001b7202 */ /* 0x000fc40000000f00 */
[----:B------:R-:W-:Y:S01]  /*125f0*/  MOV R29, R31 ;  /* 0x0000001f001d7202 */ /* 0x000fe20000000f00 */
[--C-:B--2---:R-:W-:Y:S02]  /*12600*/  HADD2.F32 R28, -RZ, R4.reuse.H0_H0 ;  /* 0x20000004ff1c7230 */ /* 0x104fe40000004100 */
        /* <DEDUP_REMOVED lines=27> */
[--C-:B---3--:R-:W-:Y:S01]  /*127c0*/  HADD2.F32 R23, -RZ, R8.reuse.H0_H0 ;  /* 0x20000008ff177230 */ /* 0x108fe20000004100 */
[----:B------:R-:W-:Y:S01]  /*127d0*/  FMUL.FTZ R32, R26, R32 ;  /* 0x000000201a207220 */ /* 0x000fe20000410000 */
[----:B------:R-:W-:Y:S01]  /*127e0*/  HADD2.F32 R29, -RZ, R8.H1_H1 ;  /* 0x30000008ff1d7230 */ /* 0x000fe20000004100 */
[----:B------:R-:W-:Y:S01]  /*127f0*/  @!P0 FADD.FTZ R30, -R30, -RZ ;  /* 0x800000ff1e1e8221 */ /* 0x000fe20000010100 */
        /* <DEDUP_REMOVED lines=32> */
.L_x_4384:
[----:B------:R-:W-:Y:S05]  /*12a00*/  BSYNC B0 ;  /* 0x0000000000007941 */ /* 0x000fea0003800000 */
.L_x_4383:
        /* <DEDUP_REMOVED lines=15> */
[C---:B------:R-:W-:Y:S02]  /*12b00*/  LEA R4, P1, R5.reuse, c[0x0][0x2b0], 0x1 ;  /* 0x0000ac0005047a11 */ /* 0x040fe400078208ff */
[----:B------:R-:W-:Y:S01]  /*12b10*/  @P0 SHF.R.S32.HI R8, RZ, 0x1, R122 ;  /* 0x00000001ff080819 */ /* 0x000fe2000001147a */
[----:B--2---:R-:W2:Y:S01]  /*12b20*/  LDG.E.128 R24, [R24.64+0x100] ;  /* 0x0001000618187981 */ /* 0x004ea2000c1e1d00 */
[----:B------:R-:W-:Y:S01]  /*12b30*/  LEA.HI.X R5, R5, c[0x0][0x2b4], R6, 0x1, P1 ;  /* 0x0000ad0005057a11 */ /* 0x000fe200008f0c06 */
[----:B------:R-:W-:Y:S01]  /*12b40*/  IMAD.MOV.U32 R9, RZ, RZ, RZ ;  /* 0x000000ffff097224 */ /* 0x000fe200078e00ff */
[----:B------:R-:W-:-:S04]  /*12b50*/  @P0 IADD3 R9, -R8, RZ, RZ ;  /* 0x000000ff08090210 */ /* 0x000fc80007ffe1ff */
[----:B---3--:R-:W3:Y:S01]  /*12b60*/  LDG.E.128 R4, [R4.64+0x100] ;  /* 0x0001000604047981 */ /* 0x008ee2000c1e1d00 */
[----:B------:R-:W-:-:S04]  /*12b70*/  IADD3 R8, P1, R9, R0, RZ ;  /* 0x0000000009087210 */ /* 0x000fc80007f3e0ff */
[----:B------:R-:W-:Y:S02]  /*12b80*/  LEA.HI.X.SX32 R9, R9, R2, 0x1, P1 ;  /* 0x0000000209097211 */ /* 0x000fe400008f0eff */
[----:B------:R-:W-:-:S04]  /*12b90*/  LEA R10, P1, R8, c[0x0][0x2a8], 0x1 ;  /* 0x0000aa00080a7a11 */ /* 0x000fc800078208ff */
[----:B------:R-:W-:-:S06]  /*12ba0*/  LEA.HI.X R11, R8, c[0x0][0x2ac], R9, 0x1, P1 ;  /* 0x0000ab00080b7a11 */ /* 0x000fcc00008f0c09 */
[----:B----4-:R-:W4:Y:S01]  /*12bb0*/  LDG.E.128 R8, [R10.64+0x100] ;  /* 0x000100060a087981 */ /* 0x010f22000c1e1d00 */
[----:B-----5:R-:W-:Y:S02]  /*12bc0*/  MOV R15, R29 ;  /* 0x0000001d000f7202 */ /* 0x020fe40000000f00 */
[----:B------:R-:W-:Y:S02]  /*12bd0*/  MOV R23, R28 ;  /* 0x0000001c00177202 */ /* 0x000fe40000000f00 */
[----:B------:R-:W-:Y:S01]  /*12be0*/  MOV R28, R30 ;  /* 0x0000001e001c7202 */ /* 0x000fe20000000f00 */
[----:B------:R-:W-:Y:S01]  /*12bf0*/  IMAD.MOV.U32 R22, RZ, RZ, R31 ;  /* 0x000000ffff167224 */ /* 0x000fe200078e001f */
[----:B--2---:R-:W-:Y:S02]  /*12c00*/  MOV R29, R25 ;  /* 0x00000019001d7202 */ /* 0x004fe40000000f00 */
[----:B------:R-:W-:Y:S01]  /*12c10*/  MOV R25, R26 ;  /* 0x0000001a00197202 */ /* 0x000fe20000000f00 */
[----:B------:R-:W-:-:S02]  /*12c20*/  HADD2.F32 R33, -RZ, R24.H0_H0 ;  /* 0x20000018ff217230 */ /* 0x000fc40000004100 */
[--C-:B---3--:R-:W-:Y:S02]  /*12c30*/  HADD2.F32 R26, -RZ, R4.reuse.H0_H0 ;  /* 0x20000004ff1a7230 */ /* 0x108fe40000004100 */
[----:B------:R-:W-:Y:S02]  /*12c40*/  HADD2.F32 R30, -RZ, R4.H1_H1 ;  /* 0x30000004ff1e7230 */ /* 0x000fe40000004100 */
        /* <DEDUP_REMOVED lines=61> */
.L_x_4386:
[----:B------:R-:W-:Y:S05]  /*13020*/  BSYNC B0 ;  /* 0x0000000000007941 */ /* 0x000fea0003800000 */
.L_x_4385:
        /* <DEDUP_REMOVED lines=17> */
[----:B------:R-:W5:Y:S01]  /*13140*/  LDG.E.128 R20, [R20.64+0x180] ;  /* 0x0001800614147981 */ /* 0x000f62000c1e1d00 */
        /* <DEDUP_REMOVED lines=17> */
[--C-:B------:R-:W-:Y:S01]  /*13260*/  HADD2.F32 R4, -RZ, R5.reuse.H0_H0 ;  /* 0x20000005ff047230 */ /* 0x100fe20000004100 */
[----:B------:R-:W-:Y:S01]  /*13270*/  @!P0 FADD.FTZ R22, -R22, -RZ ;  /* 0x800000ff16168221 */ /* 0x000fe20000010100 */
[----:B------:R-:W-:Y:S02]  /*13280*/  HADD2.F32 R32, -RZ, R20.H1_H1 ;  /* 0x30000014ff207230 */ /* 0x000fe40000004100 */
[----:B------:R-:W-:Y:S01]  /*13290*/  HADD2.F32 R29, -RZ, R5.H1_H1 ;  /* 0x30000005ff1d7230 */ /* 0x000fe20000004100 */
[----:B------:R-:W-:Y:S01]  /*132a0*/  @!P0 FADD.FTZ R4, -R4, -RZ ;  /* 0x800000ff04048221 */ /* 0x000fe20000010100 */
        /* <DEDUP_REMOVED lines=20> */
[----:B------:R-:W-:Y:S01]  /*133f0*/  @!P0 FADD.FTZ R7, -R7, -RZ ;  /* 0x800000ff07078221 */ /* 0x000fe20000010100 */
[----:B---3--:R-:W-:Y:S01]  /*13400*/  HADD2.F32 R15, -RZ, R9.H0_H0 ;  /* 0x20000009ff0f7230 */ /* 0x008fe20000004100 */
[----:B------:R-:W-:-:S02]  /*13410*/  @!P0 FADD.FTZ R29, -R29, -RZ ;  /* 0x800000ff1d1d8221 */ /* 0x000fc40000010100 */
        /* <DEDUP_REMOVED lines=9> */
[----:B------:R-:W-:Y:S02]  /*134b0*/  HADD2.F32 R29, -RZ, R10.H0_H0 ;  /* 0x2000000aff1d7230 */ /* 0x000fe40000004100 */
[----:B------:R-:W-:-:S02]  /*134c0*/  HADD2.F32 R25, -RZ, R25.H1_H1 ;  /* 0x30000019ff197230 */ /* 0x000fc40000004100 */
[----:B------:R-:W-:Y:S02]  /*134d0*/  HADD2.F32 R15, -RZ, R24.H0_H0 ;  /* 0x20000018ff0f7230 */ /* 0x000fe40000004100 */
[----:B------:R-:W-:Y:S02]  /*134e0*/  HADD2.F32 R20, -RZ, R26.H0_H0 ;  /* 0x2000001aff147230 */ /* 0x000fe40000004100 */
[----:B------:R-:W-:Y:S02]  /*134f0*/  HADD2.F32 R9, -RZ, R9.H1_H1 ;  /* 0x30000009ff097230 */ /* 0x000fe40000004100 */
        /* <DEDUP_REMOVED lines=19> */
.L_x_4388:
[----:B------:R-:W-:Y:S05]  /*13630*/  BSYNC B0 ;  /* 0x0000000000007941 */ /* 0x000fea0003800000 */
.L_x_4387:
[----:B------:R1:W-:Y:S02]  /*13640*/  STS.128 [R248+0x6800], R24 ;  /* 0x00680018f8007388 */ /* 0x0003e40000000c00 */
.L_x_4380:
[----:B------:R-:W-:Y:S05]  /*13650*/  BSYNC B1 ;  /* 0x0000000000017941 */ /* 0x000fea0003800000 */
.L_x_4379:
        /* <DEDUP_REMOVED lines=21> */
[----:B------:R-:W-:Y:S02]  /*137b0*/  LEA.HI.X R5, R5, c[0x0][0x2b4], R6, 0x1, P1 ;  /* 0x0000ad0005057a11 */ /* 0x000fe400008f0c06 */
[----:B------:R-:W-:Y:S02]  /*137c0*/  MOV R9, RZ ;  /* 0x000000ff00097202 */ /* 0x000fe40000000f00 */
[----:B------:R-:W-:-:S02]  /*137d0*/  @P0 IADD3 R9, -R8, RZ, RZ ;  /* 0x000000ff08090210 */ /* 0x000fc40007ffe1ff */
[----:B---3--:R-:W3:Y:S02]  /*137e0*/  LDG.E.128 R4, [R4.64] ;  /* 0x0000000604047981 */ /* 0x008ee4000c1e1d00 */
[----:B------:R-:W-:-:S04]  /*137f0*/  IADD3 R8, P1, R9, R0, RZ ;  /* 0x0000000009087210 */ /* 0x000fc80007f3e0ff */
[----:B------:R-:W-:Y:S02]  /*13800*/  LEA.HI.X.SX32 R9, R9, R2, 0x1, P1 ;  /* 0x0000000209097211 */ /* 0x000fe400008f0eff */
[----:B------:R-:W-:-:S04]  /*13810*/  LEA R10, P1, R8, c[0x0][0x2a8], 0x1 ;  /* 0x0000aa00080a7a11 */ /* 0x000fc800078208ff */
[----:B------:R-:W-:-:S06]  /*13820*/  LEA.HI.X R11, R8, c[0x0][0x2ac], R9, 0x1, P1 ;  /* 0x0000ab00080b7a11 */ /* 0x000fcc00008f0c09 */
[----:B----4-:R-:W4:Y:S01]  /*13830*/  LDG.E.128 R8, [R10.64] ;  /* 0x000000060a087981 */ /* 0x010f22000c1e1d00 */
[----:B-----5:R-:W-:Y:S01]  /*13840*/  IMAD.MOV.U32 R28, RZ, RZ, R24 ;  /* 0x000000ffff1c7224 */ /* 0x020fe200078e0018 */
[----:B------:R-:W-:Y:S02]  /*13850*/  MOV R24, R27 ;  /* 0x0000001b00187202 */ /* 0x000fe40000000f00 */
[----:B--2---:R-:W-:Y:S02]  /*13860*/  MOV R27, R21 ;  /* 0x00000015001b7202 */ /* 0x004fe40000000f00 */
[----:B------:R-:W-:Y:S01]  /*13870*/  MOV R21, R22 ;  /* 0x0000001600157202 */ /* 0x000fe20000000f00 */
[--C-:B---3--:R-:W-:Y:S02]  /*13880*/  HADD2.F32 R22, -RZ, R5.reuse.H0_H0 ;  /* 0x20000005ff167230 */ /* 0x108fe40000004100 */
[----:B------:R-:W-:Y:S02]  /*13890*/  HADD2.F32 R29, -RZ, R5.H1_H1 ;  /* 0x30000005ff1d7230 */ /* 0x000fe40000004100 */
[----:B------:R-:W-:-:S02]  /*138a0*/  HADD2.F32 R5, -RZ, R7.H0_H0 ;  /* 0x20000007ff057230 */ /* 0x000fc40000004100 */
[----:B------:R-:W-:Y:S02]  /*138b0*/  HADD2.F32 R7, -RZ, R7.H1_H1 ;  /* 0x30000007ff077230 */ /* 0x000fe40000004100 */
[--C-:B------:R-:W-:Y:S02]  /*138c0*/  HADD2.F32 R32, -RZ, R27.reuse.H0_H0 ;  /* 0x2000001bff207230 */ /* 0x100fe40000004100 */
[----:B------:R-:W-:Y:S01]  /*138d0*/  HADD2.F32 R33, -RZ, R27.H1_H1 ;  /* 0x3000001bff217230 */ /* 0x000fe20000004100 */
[----:B------:R-:W-:Y:S01]  /*138e0*/  @!P0 FADD.FTZ R5, -R5, -RZ ;  /* 0x800000ff05058221 */ /* 0x000fe20000010100 */
[----:B------:R-:W-:Y:S01]  /*138f0*/  HADD2.F32 R27, -RZ, R23.H0_H0 ;  /* 0x20000017ff1b7230 */ /* 0x000fe20000004100 */
[----:B------:R-:W-:Y:S01]  /*13900*/  @!P0 FADD.FTZ R7, -R7, -RZ ;  /* 0x800000ff07078221 */ /* 0x000fe20000010100 */
[--C-:B------:R-:W-:Y:S02]  /*13910*/  HADD2.F32 R30, -RZ, R4.reuse.H0_H0 ;  /* 0x20000004ff1e7230 */ /* 0x100fe40000004100 */
[----:B------:R-:W-:-:S02]  /*13920*/  HADD2.F32 R31, -RZ, R4.H1_H1 ;  /* 0x30000004ff1f7230 */ /* 0x000fc40000004100 */
        /* <DEDUP_REMOVED lines=17> */
[----:B------:R-:W-:Y:S01]  /*13a40*/  HADD2.F32 R5, -RZ, R25.H0_H0 ;  /* 0x20000019ff057230 */ /* 0x000fe20000004100 */
[----:B------:R-:W-:Y:S01]  /*13a50*/  FMUL.FTZ R6, R21, R6 ;  /* 0x0000000615067220 */ /* 0x000fe20000410000 */
[----:B------:R-:W-:Y:S01]  /*13a60*/  HADD2.F32 R21, -RZ, R9.H1_H1 ;  /* 0x30000009ff157230 */ /* 0x000fe20000004100 */
[----:B------:R-:W-:Y:S01]  /*13a70*/  FMUL.FTZ R31, R20, R31 ;  /* 0x0000001f141f7220 */ /* 0x000fe20000410000 */
[----:B------:R-:W-:Y:S01]  /*13a80*/  HADD2.F32 R20, -RZ, R24.H0_H0 ;  /* 0x20000018ff147230 */ /* 0x000fe20000004100 */
[----:B------:R-:W-:Y:S01]  /*13a90*/  @!P0 FADD.FTZ R29, -R29, -RZ ;  /* 0x800000ff1d1d8221 */ /* 0x000fe20000010100 */
[----:B------:R-:W-:Y:S01]  /*13aa0*/  HADD2.F32 R9, -RZ, R11.H0_H0 ;  /* 0x2000000bff097230 */ /* 0x000fe20000004100 */
[----:B------:R-:W-:Y:S01]  /*13ab0*/  FMUL.FTZ R32, R32, R22 ;  /* 0x0000001620207220 */ /* 0x000fe20000410000 */
[--C-:B------:R-:W-:Y:S01]  /*13ac0*/  HADD2.F32 R22, -RZ, R8.reuse.H0_H0 ;  /* 0x20000008ff167230 */ /* 0x100fe20000004100 */
[----:B------:R-:W-:Y:S01]  /*13ad0*/  FMUL.FTZ R33, R33, R29 ;  /* 0x0000001d21217220 */ /* 0x000fe20000410000 */
[----:B------:R-:W-:Y:S01]  /*13ae0*/  HADD2.F32 R29, -RZ, R8.H1_H1 ;  /* 0x30000008ff1d7230 */ /* 0x000fe20000004100 */
[----:B------:R-:W-:Y:S01]  /*13af0*/  FFMA.FTZ R5, R5, R7, R32 ;  /* 0x0000000705057223 */ /* 0x000fe20000010020 */
[----:B------:R-:W-:Y:S01]  /*13b00*/  HADD2.F32 R7, -RZ, R28.H0_H0 ;  /* 0x2000001cff077230 */ /* 0x000fe20000004100 */
[----:B------:R-:W-:Y:S01]  /*13b10*/  FFMA.FTZ R9, R20, R9, R27 ;  /* 0x0000000914097223 */ /* 0x000fe2000001001b */
[----:B------:R-:W-:-:S02]  /*13b20*/  HADD2.F32 R8, -RZ, R10.H0_H0 ;  /* 0x2000000aff087230 */ /* 0x000fc40000004100 */
[----:B------:R-:W-:Y:S02]  /*13b30*/  HADD2.F32 R28, -RZ, R28.H1_H1 ;  /* 0x3000001cff1c7230 */ /* 0x000fe40000004100 */
        /* <DEDUP_REMOVED lines=20> */
.L_x_4392:
[----:B------:R-:W-:Y:S05]  /*13c80*/  BSYNC B0 ;  /* 0x0000000000007941 */ /* 0x000fea0003800000 */
.L_x_4391:
        /* <DEDUP_REMOVED lines=32> */
[--C-:B--2---:R-:W-:Y:S02]  /*13e90*/  HADD2.F32 R26, -RZ, R4.reuse.H0_H0 ;  /* 0x20000004ff1a7230 */ /* 0x104fe40000004100 */
        /* <DEDUP_REMOVED lines=29> */
[----:B------:R-:W-:Y:S01]  /*14070*/  HADD2.F32 R4, -RZ, R28.H0_H0 ;  /* 0x2000001cff047230 */ /* 0x000fe20000004100 */
[----:B------:R-:W-:Y:S01]  /*14080*/  @!P0 FADD.FTZ R29, -R29, -RZ ;  /* 0x800000ff1d1d8221 */ /* 0x000fe20000010100 */
[----:B------:R-:W-:Y:S01]  /*14090*/  HADD2.F32 R26, -RZ, R21.H0_H0 ;  /* 0x20000015ff1a7230 */ /* 0x000fe20000004100 */
[----:B------:R-:W-:Y:S01]  /*140a0*/  @!P0 FADD.FTZ R30, -R30, -RZ ;  /* 0x800000ff1e1e8221 */ /* 0x000fe20000010100 */
        /* <DEDUP_REMOVED lines=9> */
[----:B------:R-:W-:Y:S02]  /*14140*/  HADD2.F32 R22, -RZ, R23.H0_H0 ;  /* 0x20000017ff167230 */ /* 0x000fe40000004100 */
[----:B------:R-:W-:Y:S02]  /*14150*/  HADD2.F32 R10, -RZ, R11.H0_H0 ;  /* 0x2000000bff0a7230 */ /* 0x000fe40000004100 */
        /* <DEDUP_REMOVED lines=15> */
[----:B------:R-:W-:Y:S02]  /*14250*/  MOV R22, R23 ;  /* 0x0000001700167202 */ /* 0x000fe40000000f00 */
[----:B------:R-:W-:Y:S02]  /*14260*/  MOV R20, R4 ;  /* 0x0000000400147202 */ /* 0x000fe40000000f00 */
[----:B------:R-:W-:-:S02]  /*14270*/  MOV R21, R8 ;  /* 0x0000000800157202 */ /* 0x000fc40000000f00 */
[----:B------:R-:W-:Y:S02]  /*14280*/  MOV R23, R6 ;  /* 0x0000000600177202 */ /* 0x000fe40000000f00 */
.L_x_4394:
[----:B------:R-:W-:Y:S05]  /*14290*/  BSYNC B0 ;  /* 0x0000000000007941 */ /* 0x000fea0003800000 */
.L_x_4393:
        /* <DEDUP_REMOVED lines=18> */
[----:B------:R-:W-:Y:S02]  /*143c0*/  LEA.HI.X R5, R5, c[0x0][0x2b4], R6, 0x1, P1 ;  /* 0x0000ad0005057a11 */ /* 0x000fe400008f0c06 */
[----:B------:R-:W-:Y:S02]  /*143d0*/  MOV R9, RZ ;  /* 0x000000ff00097202 */ /* 0x000fe40000000f00 */
[----:B------:R-:W-:-:S02]  /*143e0*/  @P0 IADD3 R9, -R8, RZ, RZ ;  /* 0x000000ff08090210 */ /* 0x000fc40007ffe1ff */
[----:B---3--:R-:W3:Y:S02]  /*143f0*/  LDG.E.128 R4, [R4.64+0x100] ;  /* 0x0001000604047981 */ /* 0x008ee4000c1e1d00 */
        /* <DEDUP_REMOVED lines=8> */
[----:B------:R-:W-:Y:S01]  /*14480*/  MOV R21, R22 ;  /* 0x0000001600157202 */ /* 0x000fe20000000f00 */
[----:B------:R-:W-:Y:S02]  /*14490*/  HADD2.F32 R32, -RZ, R20.H0_H0 ;  /* 0x20000014ff207230 */ /* 0x000fe40000004100 */
[----:B---3--:R-:W-:-:S02]  /*144a0*/  HADD2.F32 R22, -RZ, R4.H0_H0 ;  /* 0x20000004ff167230 */ /* 0x008fc40000004100 */
        /* <DEDUP_REMOVED lines=22> */
[--C-:B----4-:R-:W-:Y:S01]  /*14610*/  HADD2.F32 R21, -RZ, R8.reuse.H0_H0 ;  /* 0x20000008ff157230 */ /* 0x110fe20000004100 */
[----:B------:R-:W-:Y:S01]  /*14620*/  FMUL.FTZ R7, R23, R7 ;  /* 0x0000000717077220 */ /* 0x000fe20000410000 */
[----:B------:R-:W-:Y:S01]  /*14630*/  HADD2.F32 R23, -RZ, R8.H1_H1 ;  /* 0x30000008ff177230 */ /* 0x000fe20000004100 */
[----:B------:R-:W-:Y:S01]  /*14640*/  @!P0 FADD.FTZ R29, -R29, -RZ ;  /* 0x800000ff1d1d8221 */ /* 0x000fe20000010100 */
[----:B------:R-:W-:Y:S01]  /*14650*/  HADD2.F32 R8, -RZ, R9.H0_H0 ;  /* 0x20000009ff087230 */ /* 0x000fe20000004100 */
[----:B------:R-:W-:-:S02]  /*14660*/  @!P0 FADD.FTZ R6, -R6, -RZ ;  /* 0x800000ff06068221 */ /* 0x000fc40000010100 */
[----:B------:R-:W-:Y:S01]  /*14670*/  FMUL.FTZ R5, R22, R5 ;  /* 0x0000000516057220 */ /* 0x000fe20000410000 */
[----:B------:R-:W-:Y:S01]  /*14680*/  HADD2.F32 R22, -RZ, R25.H0_H0 ;  /* 0x20000019ff167230 */ /* 0x000fe20000004100 */
[----:B------:R-:W-:Y:S02]  /*14690*/  @!P0 FADD.FTZ R30, -R30, -RZ ;  /* 0x800000ff1e1e8221 */ /* 0x000fe40000010100 */
[----:B------:R-:W-:Y:S01]  /*146a0*/  FMUL.FTZ R33, R33, R29 ;  /* 0x0000001d21217220 */ /* 0x000fe20000410000 */
[----:B------:R-:W-:Y:S01]  /*146b0*/  HADD2.F32 R29, -RZ, R9.H1_H1 ;  /* 0x30000009ff1d7230 */ /* 0x000fe20000004100 */
[----:B------:R-:W-:Y:S01]  /*146c0*/  FMUL.FTZ R6, R4, R6 ;  /* 0x0000000604067220 */ /* 0x000fe20000410000 */
[----:B------:R-:W-:Y:S01]  /*146d0*/  HADD2.F32 R4, -RZ, R28.H0_H0 ;  /* 0x2000001cff047230 */ /* 0x000fe20000004100 */
[----:B------:R-:W-:Y:S01]  /*146e0*/  FMUL.FTZ R27, R27, R30 ;  /* 0x0000001e1b1b7220 */ /* 0x000fe20000410000 */
[--C-:B------:R-:W-:Y:S01]  /*146f0*/  HADD2.F32 R9, -RZ, R10.reuse.H0_H0 ;  /* 0x2000000aff097230 */ /* 0x100fe20000004100 */
[----:B------:R-:W-:Y:S01]  /*14700*/  FFMA.FTZ R8, R22, R8, R20 ;  /* 0x0000000816087223 */ /* 0x000fe20000010014 */
[----:B------:R-:W-:-:S02]  /*14710*/  HADD2.F32 R30, -RZ, R10.H1_H1 ;  /* 0x3000000aff1e7230 */ /* 0x000fc40000004100 */
[--C-:B------:R-:W-:Y:S02]  /*14720*/  HADD2.F32 R10, -RZ, R11.reuse.H0_H0 ;  /* 0x2000000bff0a7230 */ /* 0x100fe40000004100 */
[----:B------:R-:W-:Y:S02]  /*14730*/  HADD2.F32 R20, -RZ, R24.H0_H0 ;  /* 0x20000018ff147230 */ /* 0x000fe40000004100 */
[----:B------:R-:W-:Y:S02]  /*14740*/  HADD2.F32 R28, -RZ, R28.H1_H1 ;  /* 0x3000001cff1c7230 */ /* 0x000fe40000004100 */
[----:B------:R-:W-:Y:S02]  /*14750*/  HADD2.F32 R11, -RZ, R11.H1_H1 ;  /* 0x3000000bff0b7230 */ /* 0x000fe40000004100 */
[----:B------:R-:W-:Y:S01]  /*14760*/  HADD2.F32 R24, -RZ, R24.H1_H1 ;  /* 0x30000018ff187230 */ /* 0x000fe20000004100 */
[----:B------:R-:W-:Y:S01]  /*14770*/  FFMA.FTZ R4, R4, R21, R32 ;  /* 0x0000001504047223 */ /* 0x000fe20000010020 */
[--C-:B------:R-:W-:Y:S01]  /*14780*/  HADD2.F32 R21, -RZ, R26.reuse.H0_H0 ;  /* 0x2000001aff157230 */ /* 0x100fe20000004100 */
[----:B------:R-:W-:Y:S01]  /*14790*/  FFMA.FTZ R23, R28, R23, R33 ;  /* 0x000000171c177223 */ /* 0x000fe20000010021 */
[----:B------:R-:W-:Y:S01]  /*147a0*/  HADD2.F32 R25, -RZ, R25.H1_H1 ;  /* 0x30000019ff197230 */ /* 0x000fe20000004100 */
[----:B------:R-:W-:Y:S01]  /*147b0*/  FFMA.FTZ R6, R20, R10, R6 ;  /* 0x0000000a14067223 */ /* 0x000fe20000010006 */
[----:B------:R-:W-:Y:S01]  /*147c0*/  HADD2.F32 R26, -RZ, R26.H1_H1 ;  /* 0x3000001aff1a7230 */ /* 0x000fe20000004100 */
[----:B------:R-:W-:Y:S01]  /*147d0*/  FFMA.FTZ R7, R24, R11, R7 ;  /* 0x0000000b18077223 */ /* 0x000fe20000010007 */
[----:B------:R-:W-:Y:S01]  /*147e0*/  F2FP.PACK_AB R4, R23, R4 ;  /* 0x000000041704723e */ /* 0x000fe200000000ff */
[----:B------:R-:W-:-:S02]  /*147f0*/  FFMA.FTZ R25, R25, R29, R27 ;  /* 0x0000001d19197223 */ /* 0x000fc4000001001b */
[----:B------:R-:W-:Y:S01]  /*14800*/  FFMA.FTZ R5, R21, R9, R5 ;  /* 0x0000000915057223 */ /* 0x000fe20000010005 */
[----:B------:R-:W-:Y:S01]  /*14810*/  F2FP.PACK_AB R6, R7, R6 ;  /* 0x000000060706723e */ /* 0x000fe200000000ff */
[----:B------:R-:W-:Y:S01]  /*14820*/  FFMA.FTZ R26, R26, R30, R31 ;  /* 0x0000001e1a1a7223 */ /* 0x000fe2000001001f */
[----:B------:R-:W-:Y:S02]  /*14830*/  F2FP.PACK_AB R25, R25, R8 ;  /* 0x000000081919723e */ /* 0x000fe400000000ff */
[----:B------:R-:W-:Y:S02]  /*14840*/  MOV R24, R4 ;  /* 0x0000000400187202 */ /* 0x000fe40000000f00 */
[----:B------:R-:W-:Y:S02]  /*14850*/  F2FP.PACK_AB R26, R26, R5 ;  /* 0x000000051a1a723e */ /* 0x000fe400000000ff */
[----:B------:R-:W-:Y:S02]  /*14860*/  MOV R27, R6 ;  /* 0x00000006001b7202 */ /* 0x000fe40000000f00 */
.L_x_4396:
[----:B------:R-:W-:Y:S05]  /*14870*/  BSYNC B0 ;  /* 0x0000000000007941 */ /* 0x000fea0003800000 */
.L_x_4395:
        /* <DEDUP_REMOVED lines=29> */
[----:B-----5:R-:W-:Y:S01]  /*14a50*/  MOV R21, R24 ;  /* 0x0000001800157202 */ /* 0x020fe20000000f00 */
[----:B------:R-:W-:Y:S01]  /*14a60*/  IMAD.MOV.U32 R23, RZ, RZ, R26 ;  /* 0x000000ffff177224 */ /* 0x000fe200078e001a */
[----:B------:R-:W-:Y:S02]  /*14a70*/  MOV R24, R25 ;  /* 0x0000001900187202 */ /* 0x000fe40000000f00 */
[----:B------:R-:W-:Y:S01]  /*14a80*/  MOV R26, R27 ;  /* 0x0000001b001a7202 */ /* 0x000fe20000000f00 */
        /* <DEDUP_REMOVED lines=30> */
[----:B------:R-:W-:Y:S01]  /*14c70*/  FMUL.FTZ R31, R31, R27 ;  /* 0x0000001b1f1f7220 */ /* 0x000fe20000410000 */
[----:B------:R-:W-:Y:S01]  /*14c80*/  HADD2.F32 R27, -RZ, R8.H1_H1 ;  /* 0x30000008ff1b7230 */ /* 0x000fe20000004100 */
[----:B------:R-:W-:-:S02]  /*14c90*/  @!P0 FADD.FTZ R5, -R5, -RZ ;  /* 0x800000ff05058221 */ /* 0x000fc40000010100 */
[----:B------:R-:W-:Y:S01]  /*14ca0*/  FMUL.FTZ R7, R26, R7 ;  /* 0x000000071a077220 */ /* 0x000fe20000410000 */
[----:B------:R-:W-:Y:S01]  /*14cb0*/  HADD2.F32 R26, -RZ, R8.H0_H0 ;  /* 0x20000008ff1a7230 */ /* 0x000fe20000004100 */
[----:B------:R-:W-:Y:S01]  /*14cc0*/  FMUL.FTZ R24, R24, R28 ;  /* 0x0000001c18187220 */ /* 0x000fe20000410000 */
[----:B------:R-:W-:Y:S01]  /*14cd0*/  HADD2.F32 R8, -RZ, R11.H0_H0 ;  /* 0x2000000bff087230 */ /* 0x000fe20000004100 */
[----:B------:R-:W-:Y:S01]  /*14ce0*/  FFMA.FTZ R4, R4, R18, R21 ;  /* 0x0000001204047223 */ /* 0x000fe20000010015 */
[----:B------:R-:W-:Y:S02]  /*14cf0*/  HADD2.F32 R28, -RZ, R10.H0_H0 ;  /* 0x2000000aff1c7230 */ /* 0x000fe40000004100 */
[----:B------:R-:W-:Y:S02]  /*14d00*/  HADD2.F32 R18, -RZ, R19.H0_H0 ;  /* 0x20000013ff127230 */ /* 0x000fe40000004100 */
[----:B------:R-:W-:Y:S01]  /*14d10*/  HADD2.F32 R21, -RZ, R22.H0_H0 ;  /* 0x20000016ff157230 */ /* 0x000fe20000004100 */
[----:B------:R-:W-:Y:S01]  /*14d20*/  FMUL.FTZ R5, R25, R5 ;  /* 0x0000000519057220 */ /* 0x000fe20000410000 */
[----:B------:R-:W-:-:S02]  /*14d30*/  HADD2.F32 R9, -RZ, R9.H1_H1 ;  /* 0x30000009ff097230 */ /* 0x000fc40000004100 */
[----:B------:R-:W-:Y:S02]  /*14d40*/  HADD2.F32 R11, -RZ, R11.H1_H1 ;  /* 0x3000000bff0b7230 */ /* 0x000fe40000004100 */
[----:B------:R-:W-:Y:S02]  /*14d50*/  HADD2.F32 R10, -RZ, R10.H1_H1 ;  /* 0x3000000aff0a7230 */ /* 0x000fe40000004100 */
[----:B------:R-:W-:Y:S02]  /*14d60*/  HADD2.F32 R19, -RZ, R19.H1_H1 ;  /* 0x30000013ff137230 */ /* 0x000fe40000004100 */
[----:B------:R-:W-:Y:S02]  /*14d70*/  HADD2.F32 R22, -RZ, R22.H1_H1 ;  /* 0x30000016ff167230 */ /* 0x000fe40000004100 */
[--C-:B------:R-:W-:Y:S01]  /*14d80*/  HADD2.F32 R25, -RZ, R20.reuse.H0_H0 ;  /* 0x20000014ff197230 */ /* 0x100fe20000004100 */
[----:B------:R-:W-:Y:S01]  /*14d90*/  FFMA.FTZ R9, R23, R9, R24 ;  /* 0x0000000917097223 */ /* 0x000fe20000010018 */
[----:B------:R-:W-:Y:S01]  /*14da0*/  HADD2.F32 R20, -RZ, R20.H1_H1 ;  /* 0x30000014ff147230 */ /* 0x000fe20000004100 */
[----:B------:R-:W-:-:S02]  /*14db0*/  FFMA.FTZ R6, R18, R8, R6 ;  /* 0x0000000812067223 */ /* 0x000fc40000010006 */
[----:B------:R-:W-:Y:S02]  /*14dc0*/  FFMA.FTZ R7, R19, R11, R7 ;  /* 0x0000000b13077223 */ /* 0x000fe40000010007 */
[----:B------:R-:W-:Y:S02]  /*14dd0*/  FFMA.FTZ R5, R21, R28, R5 ;  /* 0x0000001c15057223 */ /* 0x000fe40000010005 */
[----:B------:R-:W-:Y:S01]  /*14de0*/  FFMA.FTZ R10, R22, R10, R29 ;  /* 0x0000000a160a7223 */ /* 0x000fe2000001001d */
[----:B------:R-:W-:Y:S01]  /*14df0*/  F2FP.PACK_AB R4, R9, R4 ;  /* 0x000000040904723e */ /* 0x000fe200000000ff */
[----:B------:R-:W-:Y:S01]  /*14e00*/  FFMA.FTZ R25, R25, R26, R30 ;  /* 0x0000001a19197223 */ /* 0x000fe2000001001e */
[----:B------:R-:W-:Y:S01]  /*14e10*/  F2FP.PACK_AB R6, R7, R6 ;  /* 0x000000060706723e */ /* 0x000fe200000000ff */
[----:B------:R-:W-:Y:S01]  /*14e20*/  FFMA.FTZ R20, R20, R27, R31 ;  /* 0x0000001b14147223 */ /* 0x000fe2000001001f */
[----:B------:R-:W-:Y:S02]  /*14e30*/  F2FP.PACK_AB R5, R10, R5 ;  /* 0x000000050a05723e */ /* 0x000fe400000000ff */
[----:B------:R-:W-:-:S02]  /*14e40*/  MOV R21, R4 ;  /* 0x0000000400157202 */ /* 0x000fc40000000f00 */
[----:B------:R-:W-:Y:S02]  /*14e50*/  F2FP.PACK_AB R20, R20, R25 ;  /* 0x000000191414723e */ /* 0x000fe400000000ff */
[----:B------:R-:W-:Y:S02]  /*14e60*/  MOV R22, R5 ;  /* 0x0000000500167202 */ /* 0x000fe40000000f00 */
[----:B------:R-:W-:Y:S02]  /*14e70*/  MOV R23, R6 ;  /* 0x0000000600177202 */ /* 0x000fe40000000f00 */
.L_x_4398:
[----:B------:R-:W-:Y:S05]  /*14e80*/  BSYNC B0 ;  /* 0x0000000000007941 */ /* 0x000fea0003800000 */
.L_x_4397:
[----:B------:R1:W-:Y:S02]  /*14e90*/  STS.128 [R248+0x7000], R20 ;  /* 0x00700014f8007388 */ /* 0x0003e40000000c00 */
.L_x_4390:
[----:B------:R-:W-:Y:S05]  /*14ea0*/  BSYNC B1 ;  /* 0x0000000000017941 */ /* 0x000fea0003800000 */
.L_x_4389:
        /* <DEDUP_REMOVED lines=31> */
[----:B------:R-:W-:Y:S02]  /*150a0*/  MOV R19, R27 ;  /* 0x0000001b00137202 */ /* 0x000fe40000000f00 */
[----:B--2---:R-:W-:Y:S01]  /*150b0*/  MOV R26, R21 ;  /* 0x00000015001a7202 */ /* 0x004fe20000000f00 */
[----:B------:R-:W-:Y:S01]  /*150c0*/  IMAD.MOV.U32 R21, RZ, RZ, R22 ;  /* 0x000000ffff157224 */ /* 0x000fe200078e0016 */
[--C-:B---3--:R-:W-:Y:S02]  /*150d0*/  HADD2.F32 R22, -RZ, R5.reuse.H0_H0 ;  /* 0x20000005ff167230 */ /* 0x108fe40000004100 */
[----:B------:R-:W-:-:S02]  /*150e0*/  HADD2.F32 R27, -RZ, R5.H1_H1 ;  /* 0x30000005ff1b7230 */ /* 0x000fc40000004100 */
        /* <DEDUP_REMOVED lines=23> */
[--C-:B----4-:R-:W-:Y:S01]  /*15260*/  HADD2.F32 R7, -RZ, R9.reuse.H0_H0 ;  /* 0x20000009ff077230 */ /* 0x110fe20000004100 */
        /* <DEDUP_REMOVED lines=15> */
[----:B------:R-:W-:-:S02]  /*15360*/  HADD2.F32 R8, -RZ, R10.H0_H0 ;  /* 0x2000000aff087230 */ /* 0x000fc40000004100 */
[----:B------:R-:W-:Y:S02]  /*15370*/  HADD2.F32 R14, -RZ, R25.H0_H0 ;  /* 0x20000019ff0e7230 */ /* 0x000fe40000004100 */
        /* <DEDUP_REMOVED lines=9> */
[----:B------:R-:W-:Y:S02]  /*15410*/  FFMA.FTZ R4, R14, R8, R4 ;  /* 0x000000080e047223 */ /* 0x000fe40000010004 */
[----:B------:R-:W-:Y:S01]  /*15420*/  FFMA.FTZ R6, R25, R10, R6 ;  /* 0x0000000a19067223 */ /* 0x000fe20000010006 */
[----:B------:R-:W-:Y:S01]  /*15430*/  F2FP.PACK_AB R5, R20, R5 ;  /* 0x000000051405723e */ /* 0x000fe200000000ff */
[----:B------:R-:W-:Y:S01]  /*15440*/  FFMA.FTZ R7, R7, R22, R28 ;  /* 0x0000001607077223 */ /* 0x000fe2000001001c */
[----:B------:R-:W-:Y:S01]  /*15450*/  F2FP.PACK_AB R9, R11, R9 ;  /* 0x000000090b09723e */ /* 0x000fe200000000ff */
[----:B------:R-:W-:Y:S01]  /*15460*/  FFMA.FTZ R24, R24, R27, R29 ;  /* 0x0000001b18187223 */ /* 0x000fe2000001001d */
[----:B------:R-:W-:Y:S02]  /*15470*/  F2FP.PACK_AB R4, R6, R4 ;  /* 0x000000040604723e */ /* 0x000fe400000000ff */
[----:B------:R-:W-:Y:S02]  /*15480*/  MOV R25, R5 ;  /* 0x0000000500197202 */ /* 0x000fe40000000f00 */
[----:B------:R-:W-:-:S02]  /*15490*/  F2FP.PACK_AB R24, R24, R7 ;  /* 0x000000071818723e */ /* 0x000fc400000000ff */
[----:B------:R-:W-:Y:S02]  /*154a0*/  MOV R26, R4 ;  /* 0x00000004001a7202 */ /* 0x000fe40000000f00 */
[----:B------:R-:W-:Y:S02]  /*154b0*/  MOV R27, R9 ;  /* 0x00000009001b7202 */ /* 0x000fe40000000f00 */
.L_x_4400:
[----:B------:R-:W-:Y:S05]  /*154c0*/  BSYNC B0 ;  /* 0x0000000000007941 */ /* 0x000fea0003800000 */
.L_x_4399:
        /* <DEDUP_REMOVED lines=74> */
[----:B------:R-:W-:Y:S02]  /*15970*/  HADD2.F32 R28, -RZ, R10.H1_H1 ;  /* 0x3000000aff1c7230 */ /* 0x000fe40000004100 */
[----:B------:R-:W-:Y:S02]  /*15980*/  HADD2.F32 R21, -RZ, R14.H1_H1 ;  /* 0x3000000eff157230 */ /* 0x000fe40000004100 */
[----:B------:R-:W-:-:S02]  /*15990*/  HADD2.F32 R10, -RZ, R11.H0_H0 ;  /* 0x2000000bff0a7230 */ /* 0x000fc40000004100 */
[----:B------:R-:W-:Y:S02]  /*159a0*/  HADD2.F32 R14, -RZ, R19.H0_H0 ;  /* 0x20000013ff0e7230 */ /* 0x000fe40000004100 */
[----:B------:R-:W-:Y:S02]  /*159b0*/  HADD2.F32 R11, -RZ, R11.H1_H1 ;  /* 0x3000000bff0b7230 */ /* 0x000fe40000004100 */
[----:B------:R-:W-:Y:S01]  /*159c0*/  HADD2.F32 R19, -RZ, R19.H1_H1 ;  /* 0x30000013ff137230 */ /* 0x000fe20000004100 */
[----:B------:R-:W-:Y:S01]  /*159d0*/  FFMA.FTZ R4, R4, R20, R30 ;  /* 0x0000001404047223 */ /* 0x000fe2000001001e */
[--C-:B------:R-:W-:Y:S01]  /*159e0*/  HADD2.F32 R20, -RZ, R22.reuse.H0_H0 ;  /* 0x20000016ff147230 */ /* 0x100fe20000004100 */
[----:B------:R-:W-:Y:S01]  /*159f0*/  FFMA.FTZ R25, R25, R26, R31 ;  /* 0x0000001a19197223 */ /* 0x000fe2000001001f */
[----:B------:R-:W-:Y:S01]  /*15a00*/  HADD2.F32 R22, -RZ, R22.H1_H1 ;  /* 0x30000016ff167230 */ /* 0x000fe20000004100 */
[----:B------:R-:W-:Y:S02]  /*15a10*/  FFMA.FTZ R6, R14, R10, R6 ;  /* 0x0000000a0e067223 */ /* 0x000fe40000010006 */
        /* <DEDUP_REMOVED lines=10> */
.L_x_4402:
[----:B------:R-:W-:Y:S05]  /*15ac0*/  BSYNC B0 ;  /* 0x0000000000007941 */ /* 0x000fea0003800000 */
.L_x_4401:
        /* <DEDUP_REMOVED lines=27> */
[----:B-----5:R-:W-:Y:S01]  /*15c80*/  IMAD.MOV.U32 R14, RZ, RZ, R25 ;  /* 0x000000ffff0e7224 */ /* 0x020fe200078e0019 */
[----:B------:R-:W-:Y:S02]  /*15c90*/  MOV R25, R26 ;  /* 0x0000001a00197202 */ /* 0x000fe40000000f00 */
[----:B------:R-:W-:Y:S02]  /*15ca0*/  MOV R19, R27 ;  /* 0x0000001b00137202 */ /* 0x000fe40000000f00 */
[----:B--2---:R-:W-:Y:S01]  /*15cb0*/  MOV R26, R21 ;  /* 0x00000015001a7202 */ /* 0x004fe20000000f00 */
[----:B------:R-:W-:Y:S01]  /*15cc0*/  IMAD.MOV.U32 R21, RZ, RZ, R22 ;  /* 0x000000ffff157224 */ /* 0x000fe200078e0016 */
        /* <DEDUP_REMOVED lines=24> */
[----:B------:R-:W-:Y:S01]  /*15e50*/  FMUL.FTZ R29, R21, R29 ;  /* 0x0000001d151d7220 */ /* 0x000fe20000410000 */
[----:B----4-:R-:W-:Y:S01]  /*15e60*/  HADD2.F32 R21, -RZ, R8.H0_H0 ;  /* 0x20000008ff157230 */ /* 0x010fe20000004100 */
        /* <DEDUP_REMOVED lines=8> */
[----:B------:R-:W-:-:S02]  /*15ef0*/  @!P0 FADD.FTZ R28, -R28, -RZ ;  /* 0x800000ff1c1c8221 */ /* 0x000fc40000010100 */
        /* <DEDUP_REMOVED lines=8> */
[----:B------:R-:W-:Y:S02]  /*15f80*/  HADD2.F32 R10, -RZ, R11.H0_H0 ;  /* 0x2000000bff0a7230 */ /* 0x000fe40000004100 */
        /* <DEDUP_REMOVED lines=20> */
.L_x_4404:
[----:B------:R-:W-:Y:S05]  /*160d0*/  BSYNC B0 ;  /* 0x0000000000007941 */ /* 0x000fea0003800000 */
.L_x_4403:
[----:B-1----:R1:W5:Y:S01]  /*160e0*/  LDG.E.128 R20, [R12.64+0x180] ;  /* 0x000180060c147981 */ /* 0x002362000c1e1d00 */
        /* <DEDUP_REMOVED lines=10> */
[----:B------:R-:W-:Y:S01]  /*16190*/  @P0 IADD3 R4, -R5, RZ, RZ ;  /* 0x000000ff05040210 */ /* 0x000fe20007ffe1ff */
[----:B------:R-:W-:-:S03]  /*161a0*/  @P0 IMAD.MOV R120, RZ, RZ, -R5 ;  /* 0x000000ffff780224 */ /* 0x000fc600078e0a05 */
[----:B------:R-:W-:Y:S01]  /*161b0*/  IADD3 R6, P1, R4, R0, RZ ;  /* 0x0000000004067210 */ /* 0x000fe20007f3e0ff */
[----:B-1----:R-:W-:-:S03]  /*161c0*/  IMAD.WIDE R24, R120, 0x2, R12 ;  /* 0x0000000278187825 */ /* 0x002fc600078e020c */
[----:B------:R-:W-:Y:S02]  /*161d0*/  LEA.HI.X.SX32 R4, R4, R2, 0x1, P1 ;  /* 0x0000000204047211 */ /* 0x000fe400008f0eff */
[C---:B------:R-:W-:Y:S01]  /*161e0*/  LEA R8, P1, R6.reuse, c[0x0][0x2b0], 0x1 ;  /* 0x0000ac0006087a11 */ /* 0x040fe200078208ff */
[----:B------:R-:W5:Y:S03]  /*161f0*/  LDG.E.128 R24, [R24.64+0x180] ;  /* 0x0001800618187981 */ /* 0x000f66000c1e1d00 */
[----:B------:R-:W-:Y:S02]  /*16200*/  LEA.HI.X R9, R6, c[0x0][0x2b4], R4, 0x1, P1 ;  /* 0x0000ad0006097a11 */ /* 0x000fe400008f0c04 */
[----:B------:R-:W-:-:S03]  /*16210*/  @P0 SHF.R.S32.HI R122, RZ, 0x1, R122 ;  /* 0x00000001ff7a0819 */ /* 0x000fc6000001147a */
[----:B--2---:R1:W2:Y:S02]  /*16220*/  LDG.E.128 R4, [R8.64] ;  /* 0x0000000608047981 */ /* 0x0042a4000c1e1d00 */
[----:B-1----:R-:W-:Y:S02]  /*16230*/  MOV R8, RZ ;  /* 0x000000ff00087202 */ /* 0x002fe40000000f00 */
[----:B------:R-:W-:-:S04]  /*16240*/  @P0 IADD3 R8, -R122, RZ, RZ ;  /* 0x000000ff7a080210 */ /* 0x000fc80007ffe1ff */
[----:B------:R-:W-:-:S04]  /*16250*/  IADD3 R0, P1, R8, R0, RZ ;  /* 0x0000000008007210 */ /* 0x000fc80007f3e0ff */
[----:B------:R-:W-:Y:S02]  /*16260*/  LEA.HI.X.SX32 R2, R8, R2, 0x1, P1 ;  /* 0x0000000208027211 */ /* 0x000fe400008f0eff */
[----:B------:R-:W-:-:S04]  /*16270*/  LEA R8, P1, R0, c[0x0][0x2a8], 0x1 ;  /* 0x0000aa0000087a11 */ /* 0x000fc800078208ff */
[----:B------:R-:W-:-:S06]  /*16280*/  LEA.HI.X R9, R0, c[0x0][0x2ac], R2, 0x1, P1 ;  /* 0x0000ab0000097a11 */ /* 0x000fcc00008f0c02 */
[----:B---3--:R-:W3:Y:S01]  /*16290*/  LDG.E.128 R8, [R8.64] ;  /* 0x0000000608087981 */ /* 0x008ee2000c1e1d00 */
[----:B------:R-:W-:Y:S01]  /*162a0*/  IMAD.MOV.U32 R0, RZ, RZ, R21 ;  /* 0x000000ffff007224 */ /* 0x000fe200078e0015 */
[----:B------:R-:W-:Y:S02]  /*162b0*/  MOV R14, R22 ;  /* 0x00000016000e7202 */ /* 0x000fe40000000f00 */
[----:B------:R-:W-:Y:S02]  /*162c0*/  MOV R12, R20 ;  /* 0x00000014000c7202 */ /* 0x000fe40000000f00 */
[----:B------:R-:W-:Y:S02]  /*162d0*/  MOV R2, R23 ;  /* 0x0000001700027202 */ /* 0x000fe40000000f00 */
[----:B-----5:R-:W-:Y:S01]  /*162e0*/  MOV R17, R25 ;  /* 0x0000001900117202 */ /* 0x020fe20000000f00 */
[----:B------:R-:W-:Y:S01]  /*162f0*/  IMAD.MOV.U32 R13, RZ, RZ, R24 ;  /* 0x000000ffff0d7224 */ /* 0x000fe200078e0018 */
[----:B------:R-:W-:Y:S01]  /*16300*/  MOV R16, R26 ;  /* 0x0000001a00107202 */ /* 0x000fe20000000f00 */
[----:B--2---:R-:W-:-:S02]  /*16310*/  HADD2.F32 R19, -RZ, R5.H0_H0 ;  /* 0x20000005ff137230 */ /* 0x004fc40000004100 */
[----:B------:R-:W-:Y:S02]  /*16320*/  HADD2.F32 R5, -RZ, R5.H1_H1 ;  /* 0x30000005ff057230 */ /* 0x000fe40000004100 */
[--C-:B------:R-:W-:Y:S01]  /*16330*/  HADD2.F32 R24, -RZ, R17.reuse.H0_H0 ;  /* 0x20000011ff187230 */ /* 0x100fe20000004100 */
[----:B------:R-:W-:Y:S01]  /*16340*/  @!P0 FADD.FTZ R19, -R19, -RZ ;  /* 0x800000ff13138221 */ /* 0x000fe20000010100 */
[--C-:B------:R-:W-:Y:S01]  /*16350*/  HADD2.F32 R21, -RZ, R4.reuse.H0_H0 ;  /* 0x20000004ff157230 */ /* 0x100fe20000004100 */
[----:B------:R-:W-:Y:S01]  /*16360*/  MOV R20, R27 ;  /* 0x0000001b00147202 */ /* 0x000fe20000000f00 */
[----:B------:R-:W-:Y:S01]  /*16370*/  HADD2.F32 R22, -RZ, R4.H1_H1 ;  /* 0x30000004ff167230 */ /* 0x000fe20000004100 */
[----:B------:R-:W-:Y:S01]  /*16380*/  @!P0 FADD.FTZ R5, -R5, -RZ ;  /* 0x800000ff05058221 */ /* 0x000fe20000010100 */
[----:B------:R-:W-:Y:S02]  /*16390*/  HADD2.F32 R17, -RZ, R17.H1_H1 ;  /* 0x30000011ff117230 */ /* 0x000fe40000004100 */
[----:B------:R-:W-:-:S02]  /*163a0*/  HADD2.F32 R4, -RZ, R6.H0_H0 ;  /* 0x20000006ff047230 */ /* 0x000fc40000004100 */
[----:B------:R-:W-:Y:S02]  /*163b0*/  HADD2.F32 R23, -RZ, R6.H1_H1 ;  /* 0x30000006ff177230 */ /* 0x000fe40000004100 */
[--C-:B------:R-:W-:Y:S01]  /*163c0*/  HADD2.F32 R6, -RZ, R7.reuse.H0_H0 ;  /* 0x20000007ff067230 */ /* 0x100fe20000004100 */
        /* <DEDUP_REMOVED lines=9> */
[--C-:B------:R-:W-:Y:S01]  /*16460*/  HADD2.F32 R16, -RZ, R0.reuse.H1_H1 ;  /* 0x30000000ff107230 */ /* 0x100fe20000004100 */
        /* <DEDUP_REMOVED lines=9> */
[----:B------:R-:W-:Y:S02]  /*16500*/  FMUL.FTZ R25, R25, R21 ;  /* 0x0000001519197220 */ /* 0x000fe40000410000 */
[----:B------:R-:W-:Y:S01]  /*16510*/  FMUL.FTZ R4, R19, R4 ;  /* 0x0000000413047220 */ /* 0x000fe20000410000 */
[----:B------:R-:W-:Y:S01]  /*16520*/  HADD2.F32 R19, -RZ, R12.H0_H0 ;  /* 0x2000000cff137230 */ /* 0x000fe20000004100 */
[----:B------:R-:W-:Y:S01]  /*16530*/  FMUL.FTZ R7, R20, R7 ;  /* 0x0000000714077220 */ /* 0x000fe20000410000 */
[--C-:B---3--:R-:W-:Y:S02]  /*16540*/  HADD2.F32 R0, -RZ, R9.reuse.H0_H0 ;  /* 0x20000009ff007230 */ /* 0x108fe40000004100 */
[----:B------:R-:W-:Y:S01]  /*16550*/  HADD2.F32 R9, -RZ, R9.H1_H1 ;  /* 0x30000009ff097230 */ /* 0x000fe20000004100 */
        /* <DEDUP_REMOVED lines=23> */
[----:B------:R-:W-:Y:S01]  /*166d0*/  F2FP.PACK_AB R4, R10, R4 ;  /* 0x000000040a04723e */ /* 0x000fe200000000ff */
[----:B------:R-:W-:Y:S01]  /*166e0*/  IMAD.MOV.U32 R20, RZ, RZ, R12 ;  /* 0x000000ffff147224 */ /* 0x000fe200078e000c */
[----:B------:R-:W-:Y:S02]  /*166f0*/  MOV R21, R0 ;  /* 0x0000000000157202 */ /* 0x000fe40000000f00 */
[----:B------:R-:W-:-:S02]  /*16700*/  MOV R22, R4 ;  /* 0x0000000400167202 */ /* 0x000fc40000000f00 */
[----:B------:R-:W-:Y:S02]  /*16710*/  MOV R23, R2 ;  /* 0x0000000200177202 */ /* 0x000fe40000000f00 */
.L_x_4406:
[----:B------:R-:W-:Y:S05]  /*16720*/  BSYNC B0 ;  /* 0x0000000000007941 */ /* 0x000fea0003800000 */
.L_x_4405:
[----:B------:R1:W-:Y:S01]  /*16730*/  STS.128 [R248+0x7800], R20 ;  /* 0x00780014f8007388 */ /* 0x0003e20000000c00 */
[----:B------:R-:W-:Y:S05]  /*16740*/  BRA `(.L_x_4360) ;  /* 0x000002e000007947 */ /* 0x000fea0003800000 */
.L_x_4328:
[----:B------:R-:W-:Y:S01]  /*16750*/  IMAD.IADD R125, R242, 0x1, -R125 ;  /* 0x00000001f27d7824 */ /* 0x000fe200078e0a7d */
[C---:B------:R-:W-:Y:S02]  /*16760*/  IADD3 R3, R132.reuse, 0x10, RZ ;  /* 0x0000001084037810 */ /* 0x040fe40007ffe0ff */
[C---:B------:R-:W-:Y:S02]  /*16770*/  IADD3 R15, R132.reuse, 0x20, RZ ;  /* 0x00000020840f7810 */ /* 0x040fe40007ffe0ff */
[-C--:B------:R-:W-:Y:S02]  /*16780*/  ISETP.GE.AND P5, PT, R3, R125.reuse, PT ;  /* 0x0000007d0300720c */ /* 0x080fe40003fa6270 */
[C---:B------:R-:W-:Y:S02]  /*16790*/  ISETP.GE.AND P6, PT, R132.reuse, R125, PT ;  /* 0x0000007d8400720c */ /* 0x040fe40003fc6270 */
[----:B------:R-:W-:-:S02]  /*167a0*/  IADD3 R18, R132, 0x30, RZ ;  /* 0x0000003084127810 */ /* 0x000fc40007ffe0ff */
[-C--:B------:R-:W-:Y:S02]  /*167b0*/  ISETP.GE.AND P4, PT, R15, R125.reuse, PT ;  /* 0x0000007d0f00720c */ /* 0x080fe40003f86270 */
[----:B------:R-:W-:-:S05]  /*167c0*/  ISETP.GE.AND P2, PT, R18, R125, PT ;  /* 0x0000007d1200720c */ /* 0x000fca0003f46270 */
[----:B------:R-:W-:Y:S02]  /*167d0*/  @!P5 IADD3 R7, P1, R7, R128, RZ ;  /* 0x000000800707d210 */ /* 0x000fe40007f3e0ff */
[----:B------:R-:W-:-:S03]  /*167e0*/  @!P6 LEA R8, P0, R128, c[0x0][0x160], 0x1 ;  /* 0x000058008008ea11 */ /* 0x000fc600078008ff */
[--C-:B------:R-:W-:Y:S01]  /*167f0*/  @!P5 IMAD.X R5, R5, 0x1, R131.reuse, P1 ;  /* 0x000000010505d824 */ /* 0x100fe200008e0683 */
[--C-:B------:R-:W-:Y:S01]  /*16800*/  @!P6 LEA.HI.X R9, R128, c[0x0][0x164], R131.reuse, 0x1, P0 ;  /* 0x000059008009ea11 */ /* 0x100fe200000f0c83 */
[----:B------:R-:W-:Y:S01]  /*16810*/  @!P4 IMAD.MOV.U32 R6, RZ, RZ, c[0x0][0x194] ;  /* 0x00006500ff06c624 */ /* 0x000fe200078e00ff */
[C---:B------:R-:W-:Y:S01]  /*16820*/  @!P5 LEA R12, P1, R7.reuse, c[0x0][0x160], 0x1 ;  /* 0x00005800070cda11 */ /* 0x040fe200078208ff */
[----:B------:R-:W-:Y:S01]  /*16830*/  @!P2 IMAD.MOV.U32 R10, RZ, RZ, R128 ;  /* 0x000000ffff0aa224 */ /* 0x000fe200078e0080 */
[C---:B------:R-:W-:Y:S01]  /*16840*/  @!P4 LEA R2, P0, R0.reuse, R128, 0x5 ;  /* 0x000000800002c211 */ /* 0x040fe200078028ff */
[----:B------:R-:W-:Y:S01]  /*16850*/  @!P2 IMAD.MOV.U32 R11, RZ, RZ, R131 ;  /* 0x000000ffff0ba224 */ /* 0x000fe200078e0083 */
[----:B------:R-:W-:Y:S01]  /*16860*/  @!P5 LEA.HI.X R13, R7, c[0x0][0x164], R5, 0x1, P1 ;  /* 0x00005900070dda11 */ /* 0x000fe200008f0c05 */
[----:B------:R-:W-:Y:S01]  /*16870*/  @!P2 IMAD.MOV.U32 R4, RZ, RZ, c[0x0][0x194] ;  /* 0x00006500ff04a624 */ /* 0x000fe200078e00ff */
[C---:B------:R-:W-:Y:S01]  /*16880*/  @!P4 LEA.HI.X R6, R0.reuse, R131, R6, 0x5, P0 ;  /* 0x000000830006c211 */ /* 0x040fe200000f2c06 */
[----:B------:R-:W-:Y:S01]  /*16890*/  @!P2 IMAD.WIDE.U32 R10, R0, 0x30, R10 ;  /* 0x00000030000aa825 */ /* 0x000fe200078e000a */
[----:B------:R-:W-:Y:S01]  /*168a0*/  @!P4 LEA R16, P1, R2, c[0x0][0x160], 0x1 ;  /* 0x000058000210ca11 */ /* 0x000fe200078208ff */
[----:B------:R-:W-:Y:S01]  /*168b0*/  @!PT LDS RZ, [RZ] ;  /* 0x00000000fffff984 */ /* 0x000fe20000000800 */
[----:B------:R-:W-:Y:S01]  /*168c0*/  @!PT LDS RZ, [RZ] ;  /* 0x00000000fffff984 */ /* 0x000fe20000000800 */
[----:B------:R-:W-:Y:S01]  /*168d0*/  @!PT LDS RZ, [RZ] ;  /* 0x00000000fffff984 */ /* 0x000fe20000000800 */
[----:B------:R1:W-:Y:S02]  /*168e0*/  @!P6 LDGSTS.E.BYPASS.LTC128B.128 [R248], [R8.64] ;  /* 0x0000000008f8efae */ /* 0x0003e4000b901d46 */
[----:B------:R-:W-:Y:S01]  /*168f0*/  @!P2 IMAD R4, R4, 0x30, RZ ;  /* 0x000000300404a824 */ /* 0x000fe200078e02ff */
[----:B------:R-:W-:Y:S01]  /*16900*/  @!P2 LEA R20, P0, R10, c[0x0][0x160], 0x1 ;  /* 0x000058000a14aa11 */ /* 0x000fe200078008ff */
[----:B------:R1:W-:Y:S01]  /*16910*/  @!P6 LDGSTS.E.BYPASS.LTC128B.128 [R248+0x2000], [R8.64+0x80] ;  /* 0x0200008008f8efae */ /* 0x0003e2000b901d46 */
[----:B------:R-:W-:Y:S01]  /*16920*/  @!P4 LEA.HI.X R17, R2, c[0x0][0x164], R6, 0x1, P1 ;  /* 0x000059000211ca11 */ /* 0x000fe200008f0c06 */
[----:B------:R-:W-:-:S02]  /*16930*/  @!P2 IMAD.IADD R4, R11, 0x1, R4 ;  /* 0x000000010b04a824 */ /* 0x000fc400078e0204 */
        /* <DEDUP_REMOVED lines=15> */
.L_x_4360:
[----:B------:R-:W-:Y:S05]  /*16a30*/  BSYNC B2 ;  /* 0x0000000000027941 */ /* 0x000fea0003800000 */
.L_x_4327:
[----:B------:R-:W-:Y:S01]  /*16a40*/  LEA R101, R165, 0xffffffc0, 0x6 ;  /* 0xffffffc0a5657811 */ /* 0x000fe200078e30ff */
[----:B------:R-:W-:-:S02]  /*16a50*/  IMAD.SHL.U32 R123, R123, 0x40, RZ ;  /* 0x000000407b7b7824 */ /* 0x000fc400078e00ff */
[C---:B------:R-:W-:Y:S01]  /*16a60*/  IMAD.SHL.U32 R100, R51.reuse, 0x40, RZ ;  /* 0x0000004033647824 */ /* 0x040fe200078e00ff */
[----:B------:R-:W-:Y:S01]  /*16a70*/  LOP3.LUT R51, R51, 0xfffffff8, RZ, 0xc0, !PT ;  /* 0xfffffff833337812 */ /* 0x000fe200078ec0ff */
[----:B------:R-:W-:-:S03]  /*16a80*/  IMAD.IADD R0, R49, 0x1, -R101 ;  /* 0x0000000131007824 */ /* 0x000fc600078e0a65 */
[----:B------:R-:W-:Y:S02]  /*16a90*/  LOP3.LUT R100, R100, 0xfffffe00, RZ, 0xc0, !PT ;  /* 0xfffffe0064647812 */ /* 0x000fe400078ec0ff */
[-C--:B------:R-:W-:Y:S02]  /*16aa0*/  ISETP.GE.AND P1, PT, R132, R0.reuse, PT ;  /* 0x000000008400720c */ /* 0x080fe40003f26270 */
[-C--:B------:R-:W-:Y:S02]  /*16ab0*/  ISETP.GE.AND P5, PT, R3, R0.reuse, PT ;  /* 0x000000000300720c */ /* 0x080fe40003fa6270 */
[-C--:B------:R-:W-:Y:S02]  /*16ac0*/  ISETP.GE.AND P0, PT, R15, R0.reuse, PT ;  /* 0x000000000f00720c */ /* 0x080fe40003f06270 */
[-C--:B------:R-:W-:Y:S02]  /*16ad0*/  ISETP.GE.AND P6, PT, R18, R0.reuse, PT ;  /* 0x000000001200720c */ /* 0x080fe40003fc6270 */
[----:B------:R-:W-:-:S02]  /*16ae0*/  ISETP.GE.AND P4, PT, R3, R0, PT ;  /* 0x000000000300720c */ /* 0x000fc40003f86270 */
        /* <DEDUP_REMOVED lines=8> */
[----:B-1----:R-:W-:Y:S01]  /*16b70*/  @!P6 IMAD.MOV.U32 R8, RZ, RZ, R240 ;  /* 0x000000ffff08e224 */ /* 0x002fe200078e00f0 */
[----:B------:R5:W-:Y:S01]  /*16b80*/  @!P1 LDGSTS.E.BYPASS.LTC128B.128 [R248+0xa000], [R238.64+0x80] ;  /* 0x0a000080eef89fae */ /* 0x000be2000b901d46 */
[----:B------:R-:W-:Y:S02]  /*16b90*/  @!P6 IMAD.MOV.U32 R9, RZ, RZ, R239 ;  /* 0x000000ffff09e224 */ /* 0x000fe400078e00ef */
[----:B------:R-:W-:Y:S01]  /*16ba0*/  @!P0 IMAD.MOV.U32 R4, RZ, RZ, c[0x0][0x19c] ;  /* 0x00006700ff048624 */ /* 0x000fe200078e00ff */
[----:B------:R5:W-:Y:S01]  /*16bb0*/  @!P1 LDGSTS.E.BYPASS.LTC128B.128 [R248+0xc000], [R238.64+0x100] ;  /* 0x0c000100eef89fae */ /* 0x000be2000b901d46 */
[----:B------:R-:W-:-:S03]  /*16bc0*/  @!P6 IMAD.WIDE.U32 R8, R2, 0x60, R8 ;  /* 0x000000600208e825 */ /* 0x000fc600078e0008 */
[----:B------:R5:W-:Y:S01]  /*16bd0*/  @!P1 LDGSTS.E.BYPASS.LTC128B.128 [R248+0xe000], [R238.64+0x180] ;  /* 0x0e000180eef89fae */ /* 0x000be2000b901d46 */
[----:B------:R-:W-:Y:S01]  /*16be0*/  @!P5 LEA R10, P1, R47, R240, 0x1 ;  /* 0x000000f02f0ad211 */ /* 0x000fe200078208ff */
[----:B------:R-:W-:-:S03]  /*16bf0*/  IMAD.SHL.U32 R2, R50, 0x40, RZ ;  /* 0x0000004032027824 */ /* 0x000fc600078e00ff */
[----:B------:R-:W-:Y:S02]  /*16c00*/  @!P5 LEA.HI.X R11, R47, R239, R46, 0x1, P1 ;  /* 0x000000ef2f0bd211 */ /* 0x000fe400008f0c2e */
[----:B------:R-:W-:-:S03]  /*16c10*/  @!P0 LEA R6, P1, R3, R240, 0x6 ;  /* 0x000000f003068211 */ /* 0x000fc600078230ff */
[----:B------:R1:W-:Y:S01]  /*16c20*/  @!P5 LDGSTS.E.BYPASS.LTC128B.128 [R248+0x8800], [R10.64] ;  /* 0x088000000af8dfae */ /* 0x0003e2000b901d46 */
[----:B------:R-:W-:Y:S02]  /*16c30*/  @!P0 LEA.HI.X R7, R3, R239, R4, 0x6, P1 ;  /* 0x000000ef03078211 */ /* 0x000fe400008f3404 */
[----:B------:R-:W-:Y:S01]  /*16c40*/  LOP3.LUT R4, R2, 0x1c0, RZ, 0xc0, !PT ;  /* 0x000001c002047812 */ /* 0x000fe200078ec0ff */
[----:B------:R-:W-:Y:S01]  /*16c50*/  @!P6 IMAD.MOV.U32 R2, RZ, RZ, c[0x0][0x19c] ;  /* 0x00006700ff02e624 */ /* 0x000fe200078e00ff */
[----:B------:R1:W-:Y:S01]  /*16c60*/  @!P5 LDGSTS.E.BYPASS.LTC128B.128 [R248+0xa800], [R10.64+0x80] ;  /* 0x0a8000800af8dfae */ /* 0x0003e2000b901d46 */
[----:B------:R-:W-:Y:S02]  /*16c70*/  SHF.R.S32.HI R3, RZ, 0x4, R52 ;  /* 0x00000004ff037819 */ /* 0x000fe40000011434 */
[----:B------:R-:W-:Y:S01]  /*16c80*/  @!P6 IMAD R2, R2, 0x60, RZ ;  /* 0x000000600202e824 */ /* 0x000fe200078e02ff */
[----:B------:R1:W-:Y:S01]  /*16c90*/  @!P5 LDGSTS.E.BYPASS.LTC128B.128 [R248+0xc800], [R10.64+0x100] ;  /* 0x0c8001000af8dfae */ /* 0x0003e2000b901d46 */
[----:B------:R-:W-:-:S02]  /*16ca0*/  LEA.HI R5, R52, R3, RZ, 0x1 ;  /* 0x0000000334057211 */ /* 0x000fc400078f08ff */
[----:B------:R-:W-:Y:S01]  /*16cb0*/  @!P6 IMAD.IADD R9, R9, 0x1, R2 ;  /* 0x000000010909e824 */ /* 0x000fe200078e0202 */
[----:B------:R1:W-:Y:S01]  /*16cc0*/  @!P5 LDGSTS.E.BYPASS.LTC128B.128 [R248+0xe800], [R10.64+0x180] ;  /* 0x0e8001800af8dfae */ /* 0x0003e2000b901d46 */
[CC--:B------:R-:W-:Y:S01]  /*16cd0*/  ISETP.GE.AND P5, PT, R132.reuse, R0.reuse, PT ;  /* 0x000000008400720c */ /* 0x0c0fe20003fa6270 */
[----:B------:R-:W-:Y:S01]  /*16ce0*/  IMAD.SHL.U32 R132, R132, 0x8, RZ ;  /* 0x0000000884847824 */ /* 0x000fe200078e00ff */
[----:B------:R-:W-:Y:S01]  /*16cf0*/  LOP3.LUT R5, R5, 0xfffffffe, RZ, 0xc0, !PT ;  /* 0xfffffffe05057812 */ /* 0x000fe200078ec0ff */
[----:B------:R2:W-:Y:S01]  /*16d00*/  @!P0 LDGSTS.E.BYPASS.LTC128B.128 [R248+0x9000], [R6.64] ;  /* 0x0900000006f88fae */ /* 0x0005e2000b901d46 */
[----:B------:R-:W-:Y:S01]  /*16d10*/  ISETP.GE.AND P1, PT, R18, R0, PT ;  /* 0x000000001200720c */ /* 0x000fe20003f26270 */
[----:B------:R-:W-:Y:S01]  /*16d20*/  @!P2 IMAD.MOV.U32 R0, RZ, RZ, c[0x0][0x1a0] ;  /* 0x00006800ff00a624 */ /* 0x000fe200078e00ff */
[----:B------:R-:W-:Y:S01]  /*16d30*/  LOP3.LUT R132, R4, 0x8, R132, 0xf8, !PT ;  /* 0x0000000804847812 */ /* 0x000fe200078ef884 */
[----:B------:R2:W-:Y:S01]  /*16d40*/  @!P0 LDGSTS.E.BYPASS.LTC128B.128 [R248+0xb000], [R6.64+0x80] ;  /* 0x0b00008006f88fae */ /* 0x0005e2000b901d46 */
[----:B------:R-:W-:Y:S01]  /*16d50*/  SHF.R.U32.HI R4, RZ, 0x3, R4 ;  /* 0x00000003ff047819 */ /* 0x000fe20000011604 */
[----:B------:R-:W-:Y:S01]  /*16d60*/  IMAD.IADD R5, R3, 0x1, -R5 ;  /* 0x0000000103057824 */ /* 0x000fe200078e0a05 */
[----:B------:R-:W-:Y:S01]  /*16d70*/  SHF.R.S32.HI R3, RZ, 0x1f, R48 ;  /* 0x0000001fff037819 */ /* 0x000fe20000011430 */
[----:B------:R2:W-:Y:S01]  /*16d80*/  @!P0 LDGSTS.E.BYPASS.LTC128B.128 [R248+0xd000], [R6.64+0x100] ;  /* 0x0d00010006f88fae */ /* 0x0005e2000b901d46 */
[----:B------:R-:W-:-:S02]  /*16d90*/  LOP3.LUT R4, R132, R4, RZ, 0x3c, !PT ;  /* 0x0000000484047212 */ /* 0x000fc400078e3cff */
[----:B------:R-:W-:Y:S01]  /*16da0*/  LEA.HI R3, R3, R48, RZ, 0x5 ;  /* 0x0000003003037211 */ /* 0x000fe200078f28ff */
[----:B------:R2:W-:Y:S02]  /*16db0*/  @!P0 LDGSTS.E.BYPASS.LTC128B.128 [R248+0xf000], [R6.64+0x180] ;  /* 0x0f00018006f88fae */ /* 0x0005e4000b901d46 */
[C---:B------:R-:W-:Y:S01]  /*16dc0*/  IMAD R237, R5.reuse, 0x200, R4 ;  /* 0x0000020005ed7824 */ /* 0x040fe200078e0204 */
[----:B------:R-:W-:Y:S01]  /*16dd0*/  SHF.R.S32.HI R3, RZ, 0x5, R3 ;  /* 0x00000005ff037819 */ /* 0x000fe20000011403 */
[----:B------:R3:W-:Y:S01]  /*16de0*/  @!P6 LDGSTS.E.BYPASS.LTC128B.128 [R248+0x9800], [R8.64] ;  /* 0x0980000008f8efae */ /* 0x0007e2000b901d46 */
[----:B------:R-:W-:Y:S02]  /*16df0*/  IMAD.SHL.U32 R5, R5, 0x8, RZ ;  /* 0x0000000805057824 */ /* 0x000fe400078e00ff */
[----:B------:R-:W-:Y:S01]  /*16e00*/  @!P2 IMAD.MOV.U32 R4, RZ, RZ, c[0x0][0x1a4] ;  /* 0x00006900ff04a624 */ /* 0x000fe200078e00ff */
[----:B------:R3:W-:Y:S01]  /*16e10*/  @!P6 LDGSTS.E.BYPASS.LTC128B.128 [R248+0xb800], [R8.64+0x80] ;  /* 0x0b80008008f8efae */ /* 0x0007e2000b901d46 */
[----:B------:R-:W-:-:S02]  /*16e20*/  @!P1 IMAD.MOV.U32 R2, RZ, RZ, c[0x0][0x1a4] ;  /* 0x00006900ff029624 */ /* 0x000fc400078e00ff */
[----:B------:R-:W-:Y:S01]  /*16e30*/  @!P1 IMAD.MOV.U32 R12, RZ, RZ, c[0x0][0x1a0] ;  /* 0x00006800ff0c9624 */ /* 0x000fe200078e00ff */
[----:B------:R3:W-:Y:S01]  /*16e40*/  @!P6 LDGSTS.E.BYPASS.LTC128B.128 [R248+0xd800], [R8.64+0x100] ;  /* 0x0d80010008f8efae */ /* 0x0007e2000b901d46 */
[----:B------:R-:W-:Y:S02]  /*16e50*/  @!P1 IMAD R2, R2, 0x60, RZ ;  /* 0x0000006002029824 */ /* 0x000fe400078e02ff */
[----:B------:R-:W-:Y:S01]  /*16e60*/  @!P1 IMAD.WIDE.U32 R12, R12, 0x60, R246 ;  /* 0x000000600c0c9825 */ /* 0x000fe200078e00f6 */
[----:B------:R3:W-:Y:S03]  /*16e70*/  @!P6 LDGSTS.E.BYPASS.LTC128B.128 [R248+0xf800], [R8.64+0x180] ;  /* 0x0f80018008f8efae */ /* 0x0007e6000b901d46 */
[----:B------:R-:W-:Y:S01]  /*16e80*/  IMAD R3, R3, 0x400, R100 ;  /* 0x0000040003037824 */ /* 0x000fe200078e0264 */
[----:B------:R-:W0:Y:S01]  /*16e90*/  LDGDEPBAR ;  /* 0x00000000000079af */ /* 0x000e220000000000 */
[----:B------:R-:W-:-:S05]  /*16ea0*/  IMAD.SHL.U32 R237, R237, 0x2, RZ ;  /* 0x00000002eded7824 */ /* 0x000fca00078e00ff */
[----:B------:R-:W-:Y:S02]  /*16eb0*/  IADD3 R235, R237, 0x8020, RZ ;  /* 0x00008020edeb7810 */ /* 0x000fe40007ffe0ff */
[----:B--2---:R-:W-:-:S04]  /*16ec0*/  @!P4 LEA R6, P0, R119, R246, 0x1 ;  /* 0x000000f67706c211 */ /* 0x004fc800078008ff */
[----:B------:R-:W-:Y:S02]  /*16ed0*/  @!P4 LEA.HI.X R7, R119, R247, R118, 0x1, P0 ;  /* 0x000000f77707c211 */ /* 0x000fe400000f0c76 */
[----:B-1----:R-:W-:-:S04]  /*16ee0*/  @!P2 LEA R10, P0, R0, R246, 0x6 ;  /* 0x000000f6000aa211 */ /* 0x002fc800078030ff */
[----:B------:R-:W-:Y:S02]  /*16ef0*/  @!P2 LEA.HI.X R11, R0, R247, R4, 0x6, P0 ;  /* 0x000000f7000ba211 */ /* 0x000fe400000f3404 */
[----:B------:R-:W-:Y:S02]  /*16f00*/  LOP3.LUT R0, R52, 0xfffffff0, RZ, 0xc0, !PT ;  /* 0xfffffff034007812 */ /* 0x000fe400078ec0ff */
[----:B---3--:R-:W-:Y:S01]  /*16f10*/  LOP3.LUT R8, R123, 0x1c0, RZ, 0xc0, !PT ;  /* 0x000001c07b087812 */ /* 0x008fe200078ec0ff */
[----:B------:R-:W-:-:S04]  /*16f20*/  DEPBAR.LE SB0, 0x0 ;  /* 0x000080000000791a */ /* 0x000fc80000000000 */
[----:B------:R-:W-:Y:S01]  /*16f30*/  BAR.SYNC.DEFER_BLOCKING 0x0 ;  /* 0x0000000000007b1d */ /* 0x000fe20000010000 */
[----:B------:R-:W-:Y:S01]  /*16f40*/  LOP3.LUT R5, R8, 0x8, R5, 0xf8, !PT ;  /* 0x0000000808057812 */ /* 0x000fe200078ef805 */
[----:B------:R-:W-:Y:S01]  /*16f50*/  @!P1 IMAD.IADD R9, R13, 0x1, R2 ;  /* 0x000000010d099824 */ /* 0x000fe200078e0202 */
[----:B------:R-:W-:Y:S01]  /*16f60*/  SHF.R.U32.HI R44, RZ, 0x3, R8 ;  /* 0x00000003ff2c7819 */ /* 0x000fe20000011608 */
[----:B------:R-:W-:Y:S01]  /*16f70*/  @!P1 IMAD.MOV.U32 R8, RZ, RZ, R12 ;  /* 0x000000ffff089224 */ /* 0x000fe200078e000c */
[----:B------:R-:W-:Y:S01]  /*16f80*/  IADD3 R0, -R51, R48, -R0 ;  /* 0x0000003033007210 */ /* 0x000fe20007ffe900 */
[----:B------:R-:W-:Y:S01]  /*16f90*/  IMAD.MOV.U32 R2, RZ, RZ, 0x10 ;  /* 0x00000010ff027424 */ /* 0x000fe200078e00ff */
[----:B------:R-:W-:-:S05]  /*16fa0*/  LOP3.LUT R44, R5, R44, RZ, 0x3c, !PT ;  /* 0x0000002c052c7212 */ /* 0x000fca00078e3cff */
[----:B-----5:R-:W-:Y:S01]  /*16fb0*/  IMAD.IADD R238, R44, 0x1, R3 ;  /* 0x000000012cee7824 */ /* 0x020fe200078e0203 */
[----:B------:R-:W-:-:S03]  /*16fc0*/  IADD3 R3, R237, 0x8000, RZ ;  /* 0x00008000ed037810 */ /* 0x000fc60007ffe0ff */
        /* <DEDUP_REMOVED lines=49> */
[----:B------:R-:W5:Y:S01]  /*172e0*/  LDSM.16.M88.4 R12, [R237+0x8000] ;  /* 0x00800000ed0c783b */ /* 0x000f620000000200 */
[----:B------:R-:W-:Y:S02]  /*172f0*/  SEL R0, R0, 0xffffffe0, !P2 ;  /* 0xffffffe000007807 */ /* 0x000fe40005000000 */
[----:B------:R-:W-:Y:S01]  /*17300*/  R2P PR, R50, 0x6 ;  /* 0x0000000632007804 */ /* 0x000fe20000000000 */
[----:B------:R-:W4:Y:S01]  /*17310*/  LDSM.16.M88.4 R40, [R237+0x8800] ;  /* 0x00880000ed28783b */ /* 0x000f220000000200 */
[--C-:B------:R-:W-:Y:S02]  /*17320*/  IMAD R236, R2, 0x2, R238.reuse ;  /* 0x0000000202ec7824 */ /* 0x100fe400078e02ee */
[C---:B------:R-:W-:Y:S01]  /*17330*/  IMAD R234, R0.reuse, 0x2, R238 ;  /* 0x0000000200ea7824 */ /* 0x040fe200078e02ee */
[----:B------:R-:W-:Y:S01]  /*17340*/  LDSM.16.M88.4 R64, [R237+0x9000] ;  /* 0x00900000ed40783b */ /* 0x000fe20000000200 */
[----:B------:R-:W-:-:S03]  /*17350*/  IMAD R233, R0, 0x2, R236 ;  /* 0x0000000200e97824 */ /* 0x000fc600078e02ec */
[----:B------:R-:W-:Y:S04]  /*17360*/  LDSM.16.M88.4 R72, [R236] ;  /* 0x00000000ec48783b */ /* 0x000fe80000000200 */
[----:B------:R-:W-:Y:S01]  /*17370*/  @P1 IADD3 R235, R3, -0x20, RZ ;  /* 0xffffffe003eb1810 */ /* 0x000fe20007ffe0ff */
[----:B------:R-:W-:Y:S01]  /*17380*/  LDSM.16.M88.4 R52, [R237+0x9800] ;  /* 0x00980000ed34783b */ /* 0x000fe20000000200 */
[----:B------:R-:W-:Y:S02]  /*17390*/  IMAD.MOV.U32 R3, RZ, RZ, 0x40 ;  /* 0x00000040ff037424 */ /* 0x000fe400078e00ff */
[C---:B------:R-:W-:Y:S01]  /*173a0*/  IADD3 R227, R235.reuse, 0x800, RZ ;  /* 0x00000800ebe37810 */ /* 0x040fe20007ffe0ff */
[----:B------:R-:W1:Y:S01]  /*173b0*/  LDSM.16.M88.4 R20, [R235] ;  /* 0x00000000eb14783b */ /* 0x000e620000000200 */
[----:B------:R-:W-:-:S02]  /*173c0*/  IADD3 R226, R235, 0x1000, RZ ;  /* 0x00001000ebe27810 */ /* 0x000fc40007ffe0ff */
[----:B------:R-:W-:Y:S01]  /*173d0*/  SEL R3, R3, 0xffffffc0, !P2 ;  /* 0xffffffc003037807 */ /* 0x000fe20005000000 */
[----:B---3--:R-:W3:Y:S01]  /*173e0*/  LDSM.16.M88.4 R8, [R235+0x800] ;  /* 0x00080000eb08783b */ /* 0x008ee20000000200 */
[C---:B------:R-:W-:Y:S02]  /*173f0*/  IADD3 R225, R235.reuse, 0x1800, RZ ;  /* 0x00001800ebe17810 */ /* 0x040fe40007ffe0ff */
[----:B------:R-:W-:Y:S01]  /*17400*/  IADD3 R223, R235, 0x2000, RZ ;  /* 0x00002000ebdf7810 */ /* 0x000fe20007ffe0ff */
[----:B------:R-:W-:Y:S01]  /*17410*/  IMAD.IADD R231, R237, 0x1, R3 ;  /* 0x00000001ede77824 */ /* 0x000fe200078e0203 */
[----:B------:R-:W-:Y:S01]  /*17420*/  LDSM.16.M88.4 R80, [R234] ;  /* 0x00000000ea50783b */ /* 0x000fe20000000200 */
[----:B------:R-:W-:Y:S01]  /*17430*/  IMAD.IADD R224, R3, 0x1, R235 ;  /* 0x0000000103e07824 */ /* 0x000fe200078e02eb */
[C---:B------:R-:W-:Y:S02]  /*17440*/  IADD3 R222, R235.reuse, 0x2800, RZ ;  /* 0x00002800ebde7810 */ /* 0x040fe40007ffe0ff */
[----:B------:R-:W3:Y:S01]  /*17450*/  LDSM.16.M88.4 R32, [R231+0x8000] ;  /* 0x00800000e720783b */ /* 0x000ee20000000200 */
[----:B------:R-:W-:-:S02]  /*17460*/  IADD3 R221, R235, 0x3000, RZ ;  /* 0x00003000ebdd7810 */ /* 0x000fc40007ffe0ff */
[C---:B------:R-:W-:Y:S01]  /*17470*/  IADD3 R220, R235.reuse, 0x3800, RZ ;  /* 0x00003800ebdc7810 */ /* 0x040fe20007ffe0ff */
[----:B------:R-:W3:Y:S01]  /*17480*/  LDSM.16.M88.4 R24, [R235+0x1000] ;  /* 0x00100000eb18783b */ /* 0x000ee20000000200 */
[C---:B------:R-:W-:Y:S01]  /*17490*/  IADD3 R219, R235.reuse, 0x4000, RZ ;  /* 0x00004000ebdb7810 */ /* 0x040fe20007ffe0ff */
[C---:B-----5:R-:W-:Y:S01]  /*174a0*/  HMMA.16816.F32 R16, R56.reuse, R12, RZ ;  /* 0x0000000c3810723c */ /* 0x060fe200000018ff */
[C---:B------:R-:W-:Y:S01]  /*174b0*/  IADD3 R218, R235.reuse, 0x4800, RZ ;  /* 0x00004800ebda7810 */ /* 0x040fe20007ffe0ff */
[----:B------:R-:W5:Y:S01]  /*174c0*/  LDSM.16.M88.4 R76, [R235+0x1800] ;  /* 0x00180000eb4c783b */ /* 0x000f620000000200 */
[C---:B------:R-:W-:Y:S02]  /*174d0*/  IADD3 R217, R235.reuse, 0x5000, RZ ;  /* 0x00005000ebd97810 */ /* 0x040fe40007ffe0ff */
[C---:B------:R-:W-:Y:S01]  /*174e0*/  IADD3 R216, R235.reuse, 0x5800, RZ ;  /* 0x00005800ebd87810 */ /* 0x040fe20007ffe0ff */
[----:B--2---:R-:W2:Y:S01]  /*174f0*/  LDSM.16.M88.4 R4, [R231+0x8800] ;  /* 0x00880000e704783b */ /* 0x004ea20000000200 */
[C---:B------:R-:W-:Y:S01]  /*17500*/  IADD3 R215, R235.reuse, 0x6000, RZ ;  /* 0x00006000ebd77810 */ /* 0x040fe20007ffe0ff */
[----:B------:R-:W-:Y:S01]  /*17510*/  HMMA.16816.F32 R12, R56, R14, RZ ;  /* 0x0000000e380c723c */ /* 0x000fe200000018ff */
[C---:B------:R-:W-:Y:S01]  /*17520*/  IADD3 R214, R235.reuse, 0x6800, RZ ;  /* 0x00006800ebd67810 */ /* 0x040fe20007ffe0ff */
[----:B------:R-:W-:Y:S01]  /*17530*/  LDSM.16.M88.4 R36, [R231+0x9000] ;  /* 0x00900000e724783b */ /* 0x000fe20000000200 */
[----:B------:R-:W-:-:S02]  /*17540*/  IADD3 R213, R235, 0x7000, RZ ;  /* 0x00007000ebd57810 */ /* 0x000fc40007ffe0ff */
[----:B------:R-:W-:Y:S01]  /*17550*/  IADD3 R212, R235, 0x7800, RZ ;  /* 0x00007800ebd47810 */ /* 0x000fe20007ffe0ff */
[----:B------:R-:W-:Y:S02]  /*17560*/  LDSM.16.M88.4 R84, [R231+0x9800] ;  /* 0x00980000e754783b */ /* 0x000fe40000000200 */
[C---:B----4-:R-:W-:Y:S02]  /*17570*/  HMMA.16816.F32 R28, R56.reuse, R40, RZ ;  /* 0x00000028381c723c */ /* 0x050fe400000018ff */
[----:B------:R-:W-:Y:S04]  /*17580*/  LDSM.16.M88.4 R96, [R224+0x4800] ;  /* 0x00480000e060783b */ /* 0x000fe80000000200 */
[----:B------:R-:W-:Y:S02]  /*17590*/  LDSM.16.M88.4 R88, [R237+0xe800] ;  /* 0x00e80000ed58783b */ /* 0x000fe40000000200 */
[----:B------:R-:W-:Y:S02]  /*175a0*/  HMMA.16816.F32 R40, R56, R42, RZ ;  /* 0x0000002a3828723c */ /* 0x000fe400000018ff */
[----:B------:R-:W-:Y:S04]  /*175b0*/  LDSM.16.M88.4 R92, [R231+0xd800] ;  /* 0x00d80000e75c783b */ /* 0x000fe80000000200 */
[----:B------:R-:W0:Y:S02]  /*175c0*/  LDGDEPBAR ;  /* 0x00000000000079af */ /* 0x000e240000000000 */
[C---:B-1----:R-:W-:Y:S08]  /*175d0*/  HMMA.16816.F32 R16, R72.reuse, R20, R16 ;  /* 0x000000144810723c */ /* 0x042ff00000001810 */
[----:B------:R-:W-:Y:S01]  /*175e0*/  HMMA.16816.F32 R12, R72, R22, R12 ;  /* 0x00000016480c723c */ /* 0x000fe2000000180c */
[----:B------:R-:W-:Y:S07]  /*175f0*/  LDSM.16.M88.4 R20, [R224] ;  /* 0x00000000e014783b */ /* 0x000fee0000000200 */
[C---:B------:R-:W-:Y:S08]  /*17600*/  HMMA.16816.F32 R68, R56.reuse, R64, RZ ;  /* 0x000000403844723c */ /* 0x040ff000000018ff */
[C---:B------:R-:W-:Y:S08]  /*17610*/  HMMA.16816.F32 R64, R56.reuse, R66, RZ ;  /* 0x000000423840723c */ /* 0x040ff000000018ff */
[C---:B------:R-:W-:Y:S08]  /*17620*/  HMMA.16816.F32 R60, R56.reuse, R52, RZ ;  /* 0x00000034383c723c */ /* 0x040ff000000018ff */
[----:B------:R-:W-:Y:S01]  /*17630*/  HMMA.16816.F32 R52, R56, R54, RZ ;  /* 0x000000363834723c */ /* 0x000fe200000018ff */
[----:B------:R-:W1:Y:S07]  /*17640*/  LDSM.16.M88.4 R56, [R233] ;  /* 0x00000000e938783b */ /* 0x000e6e0000000200 */
        /* <DEDUP_REMOVED lines=9> */
[C---:B-----5:R-:W-:Y:S08]  /*176e0*/  HMMA.16816.F32 R60, R72.reuse, R76, R60 ;  /* 0x0000004c483c723c */ /* 0x060ff0000000183c */
[----:B------:R-:W-:Y:S01]  /*176f0*/  HMMA.16816.F32 R52, R72, R78, R52 ;  /* 0x0000004e4834723c */ /* 0x000fe20000001834 */
[----:B------:R-:W4:Y:S04]  /*17700*/  LDSM.16.M88.4 R72, [R238+0x2000] ;  /* 0x00200000ee48783b */ /* 0x000f280000000200 */
[----:B------:R-:W5:Y:S03]  /*17710*/  LDSM.16.M88.4 R76, [R224+0x1800] ;  /* 0x00180000e04c783b */ /* 0x000f660000000200 */
[C---:B--2---:R-:W-:Y:S08]  /*17720*/  HMMA.16816.F32 R28, R80.reuse, R4, R28 ;  /* 0x00000004501c723c */ /* 0x044ff0000000181c */
[----:B------:R-:W-:Y:S01]  /*17730*/  HMMA.16816.F32 R40, R80, R6, R40 ;  /* 0x000000065028723c */ /* 0x000fe20000001828 */
[----:B------:R-:W2:Y:S07]  /*17740*/  LDSM.16.M88.4 R4, [R237+0xa800] ;  /* 0x00a80000ed04783b */ /* 0x000eae0000000200 */
[C---:B-1----:R-:W-:Y:S08]  /*17750*/  HMMA.16816.F32 R16, R56.reuse, R20, R16 ;  /* 0x000000143810723c */ /* 0x042ff00000001810 */
[----:B------:R-:W-:Y:S01]  /*17760*/  HMMA.16816.F32 R12, R56, R22, R12 ;  /* 0x00000016380c723c */ /* 0x000fe2000000180c */
[----:B------:R-:W-:Y:S07]  /*17770*/  LDSM.16.M88.4 R20, [R235+0x2000] ;  /* 0x00200000eb14783b */ /* 0x000fee0000000200 */
[C---:B------:R-:W-:Y:S08]  /*17780*/  HMMA.16816.F32 R68, R80.reuse, R36, R68 ;  /* 0x000000245044723c */ /* 0x040ff00000001844 */
[C---:B------:R-:W-:Y:S01]  /*17790*/  HMMA.16816.F32 R64, R80.reuse, R38, R64 ;  /* 0x000000265040723c */ /* 0x040fe20000001840 */
[----:B------:R-:W-:Y:S07]  /*177a0*/  LDSM.16.M88.4 R36, [R237+0xb000] ;  /* 0x00b00000ed24783b */ /* 0x000fee0000000200 */
[C---:B------:R-:W-:Y:S08]  /*177b0*/  HMMA.16816.F32 R60, R80.reuse, R84, R60 ;  /* 0x00000054503c723c */ /* 0x040ff0000000183c */
[----:B------:R-:W-:Y:S01]  /*177c0*/  HMMA.16816.F32 R80, R80, R86, R52 ;  /* 0x000000565050723c */ /* 0x000fe20000001834 */
[----:B------:R-:W1:Y:S04]  /*177d0*/  LDSM.16.M88.4 R52, [R236+0x2000] ;  /* 0x00200000ec34783b */ /* 0x000e680000000200 */
[----:B------:R-:W1:Y:S03]  /*177e0*/  LDSM.16.M88.4 R84, [R237+0xb800] ;  /* 0x00b80000ed54783b */ /* 0x000e660000000200 */
[C---:B---3--:R-:W-:Y:S08]  /*177f0*/  HMMA.16816.F32 R28, R56.reuse, R8, R28 ;  /* 0x00000008381c723c */ /* 0x048ff0000000181c */
[----:B------:R-:W-:Y:S01]  /*17800*/  HMMA.16816.F32 R40, R56, R10, R40 ;  /* 0x0000000a3828723c */ /* 0x000fe20000001828 */
[----:B------:R-:W3:Y:S07]  /*17810*/  LDSM.16.M88.4 R8, [R235+0x2800] ;  /* 0x00280000eb08783b */ /* 0x000eee0000000200 */
[C---:B----4-:R-:W-:Y:S08]  /*17820*/  HMMA.16816.F32 R16, R72.reuse, R32, R16 ;  /* 0x000000204810723c */ /* 0x050ff00000001810 */
        /* <DEDUP_REMOVED lines=21> */
[----:B------:R-:W-:Y:S03]  /*17980*/  LDSM.16.M88.4 R84, [R231+0xb800] ;  /* 0x00b80000e754783b */ /* 0x000fe60000000200 */
        /* <DEDUP_REMOVED lines=12> */
[----:B------:R-:W-:Y:S03]  /*17a50*/  LDSM.16.M88.4 R76, [R224+0x3800] ;  /* 0x00380000e04c783b */ /* 0x000fe60000000200 */
[C---:B--2---:R-:W-:Y:S08]  /*17a60*/  HMMA.16816.F32 R28, R56.reuse, R4, R28 ;  /* 0x00000004381c723c */ /* 0x044ff0000000181c */
[----:B------:R-:W-:Y:S01]  /*17a70*/  HMMA.16816.F32 R40, R56, R6, R40 ;  /* 0x000000063828723c */ /* 0x000fe20000001828 */
[----:B------:R-:W2:Y:S07]  /*17a80*/  LDSM.16.M88.4 R4, [R237+0xc800] ;  /* 0x00c80000ed04783b */ /* 0x000eae0000000200 */
[C---:B-1----:R-:W-:Y:S08]  /*17a90*/  HMMA.16816.F32 R16, R72.reuse, R20, R16 ;  /* 0x000000144810723c */ /* 0x042ff00000001810 */
[----:B------:R-:W-:Y:S01]  /*17aa0*/  HMMA.16816.F32 R12, R72, R22, R12 ;  /* 0x00000016480c723c */ /* 0x000fe2000000180c */
[----:B------:R-:W-:Y:S07]  /*17ab0*/  LDSM.16.M88.4 R20, [R235+0x4000] ;  /* 0x00400000eb14783b */ /* 0x000fee0000000200 */
[C---:B------:R-:W-:Y:S08]  /*17ac0*/  HMMA.16816.F32 R68, R56.reuse, R36, R68 ;  /* 0x000000243844723c */ /* 0x040ff00000001844 */
        /* <DEDUP_REMOVED lines=9> */
[C---:B----4-:R-:W-:Y:S08]  /*17b60*/  HMMA.16816.F32 R16, R52.reuse, R32, R16 ;  /* 0x000000203410723c */ /* 0x050ff00000001810 */
[----:B------:R-:W-:Y:S01]  /*17b70*/  HMMA.16816.F32 R12, R52, R34, R12 ;  /* 0x00000022340c723c */ /* 0x000fe2000000180c */
[----:B------:R-:W-:Y:S07]  /*17b80*/  LDSM.16.M88.4 R32, [R231+0xc000] ;  /* 0x00c00000e720783b */ /* 0x000fee0000000200 */
[C---:B------:R-:W-:Y:S08]  /*17b90*/  HMMA.16816.F32 R68, R72.reuse, R24, R68 ;  /* 0x000000184844723c */ /* 0x040ff00000001844 */
[----:B------:R-:W-:Y:S01]  /*17ba0*/  HMMA.16816.F32 R64, R72, R26, R64 ;  /* 0x0000001a4840723c */ /* 0x000fe20000001840 */
[----:B------:R-:W4:Y:S07]  /*17bb0*/  LDSM.16.M88.4 R24, [R235+0x4800] ;  /* 0x00480000eb18783b */ /* 0x000f2e0000000200 */
[C---:B--2---:R-:W-:Y:S08]  /*17bc0*/  HMMA.16816.F32 R28, R52.reuse, R4, R28 ;  /* 0x00000004341c723c */ /* 0x044ff0000000181c */
[----:B------:R-:W-:Y:S01]  /*17bd0*/  HMMA.16816.F32 R40, R52, R6, R40 ;  /* 0x000000063428723c */ /* 0x000fe20000001828 */
[----:B------:R-:W2:Y:S07]  /*17be0*/  LDSM.16.M88.4 R4, [R235+0x5000] ;  /* 0x00500000eb04783b */ /* 0x000eae0000000200 */
[C---:B------:R-:W-:Y:S08]  /*17bf0*/  HMMA.16816.F32 R60, R72.reuse, R76, R60 ;  /* 0x0000004c483c723c */ /* 0x040ff0000000183c */
[----:B------:R-:W-:Y:S01]  /*17c00*/  HMMA.16816.F32 R80, R72, R78, R80 ;  /* 0x0000004e4850723c */ /* 0x000fe20000001850 */
[----:B------:R-:W-:Y:S04]  /*17c10*/  LDSM.16.M88.4 R76, [R233+0x4000] ;  /* 0x00400000e94c783b */ /* 0x000fe80000000200 */
[----:B------:R-:W-:Y:S03]  /*17c20*/  LDSM.16.M88.4 R72, [R224+0x5000] ;  /* 0x00500000e048783b */ /* 0x000fe60000000200 */
[C---:B-1----:R-:W-:Y:S08]  /*17c30*/  HMMA.16816.F32 R16, R8.reuse, R20, R16 ;  /* 0x000000140810723c */ /* 0x042ff00000001810 */
[----:B------:R-:W-:Y:S01]  /*17c40*/  HMMA.16816.F32 R12, R8, R22, R12 ;  /* 0x00000016080c723c */ /* 0x000fe2000000180c */
[----:B------:R-:W-:Y:S07]  /*17c50*/  LDSM.16.M88.4 R20, [R224+0x4000] ;  /* 0x00400000e014783b */ /* 0x000fee0000000200 */
[C---:B------:R-:W-:Y:S08]  /*17c60*/  HMMA.16816.F32 R68, R52.reuse, R36, R68 ;  /* 0x000000243444723c */ /* 0x040ff00000001844 */
[C---:B------:R-:W-:Y:S01]  /*17c70*/  HMMA.16816.F32 R64, R52.reuse, R38, R64 ;  /* 0x000000263440723c */ /* 0x040fe20000001840 */
[----:B------:R-:W1:Y:S07]  /*17c80*/  LDSM.16.M88.4 R36, [R235+0x5800] ;  /* 0x00580000eb24783b */ /* 0x000e6e0000000200 */
[C---:B---3--:R-:W-:Y:S08]  /*17c90*/  HMMA.16816.F32 R60, R52.reuse, R56, R60 ;  /* 0x00000038343c723c */ /* 0x048ff0000000183c */
[----:B------:R-:W-:Y:S01]  /*17ca0*/  HMMA.16816.F32 R80, R52, R58, R80 ;  /* 0x0000003a3450723c */ /* 0x000fe20000001850 */
[----:B------:R-:W-:Y:S04]  /*17cb0*/  LDSM.16.M88.4 R56, [R238+0x6000] ;  /* 0x00600000ee38783b */ /* 0x000fe80000000200 */
[----:B------:R-:W-:Y:S03]  /*17cc0*/  LDSM.16.M88.4 R52, [R235+0x6000] ;  /* 0x00600000eb34783b */ /* 0x000fe60000000200 */
[C---:B----4-:R-:W-:Y:S08]  /*17cd0*/  HMMA.16816.F32 R28, R8.reuse, R24, R28 ;  /* 0x00000018081c723c */ /* 0x050ff0000000181c */
[----:B------:R-:W-:Y:S01]  /*17ce0*/  HMMA.16816.F32 R40, R8, R26, R40 ;  /* 0x0000001a0828723c */ /* 0x000fe20000001828 */
        /* <DEDUP_REMOVED lines=8> */
[----:B------:R-:W-:Y:S01]  /*17d70*/  HMMA.16816.F32 R80, R8, R38, R80 ;  /* 0x000000260850723c */ /* 0x000fe20000001850 */
[----:B------:R-:W1:Y:S04]  /*17d80*/  LDSM.16.M88.4 R8, [R231+0xd000] ;  /* 0x00d00000e708783b */ /* 0x000e680000000200 */
[----:B------:R-:W4:Y:S03]  /*17d90*/  LDSM.16.M88.4 R36, [R236+0x6000] ;  /* 0x00600000ec24783b */ /* 0x000f260000000200 */
[C---:B------:R-:W-:Y:S08]  /*17da0*/  HMMA.16816.F32 R16, R76.reuse, R20, R16 ;  /* 0x000000144c10723c */ /* 0x040ff00000001810 */
[----:B------:R-:W-:Y:S01]  /*17db0*/  HMMA.16816.F32 R12, R76, R22, R12 ;  /* 0x000000164c0c723c */ /* 0x000fe2000000180c */
[----:B------:R-:W-:Y:S07]  /*17dc0*/  LDSM.16.M88.4 R20, [R231+0xe000] ;  /* 0x00e00000e714783b */ /* 0x000fee0000000200 */
[C---:B---3--:R-:W-:Y:S08]  /*17dd0*/  HMMA.16816.F32 R28, R84.reuse, R24, R28 ;  /* 0x00000018541c723c */ /* 0x048ff0000000181c */
[----:B------:R-:W-:Y:S01]  /*17de0*/  HMMA.16816.F32 R40, R84, R26, R40 ;  /* 0x0000001a5428723c */ /* 0x000fe20000001828 */
[----:B------:R-:W3:Y:S07]  /*17df0*/  LDSM.16.M88.4 R24, [R234+0x6000] ;  /* 0x00600000ea18783b */ /* 0x000eee0000000200 */
[C---:B--2---:R-:W-:Y:S08]  /*17e00*/  HMMA.16816.F32 R16, R56.reuse, R4, R16 ;  /* 0x000000043810723c */ /* 0x044ff00000001810 */
[----:B------:R-:W-:Y:S01]  /*17e10*/  HMMA.16816.F32 R12, R56, R6, R12 ;  /* 0x00000006380c723c */ /* 0x000fe2000000180c */
[----:B------:R-:W-:Y:S07]  /*17e20*/  LDSM.16.M88.4 R4, [R224+0x6000] ;  /* 0x00600000e004783b */ /* 0x000fee0000000200 */
[----:B-1----:R-:W-:Y:S08]  /*17e30*/  HMMA.16816.F32 R68, R84, R8, R68 ;  /* 0x000000085444723c */ /* 0x002ff00000001844 */
[----:B------:R-:W-:Y:S08]  /*17e40*/  HMMA.16816.F32 R28, R76, R96, R28 ;  /* 0x000000604c1c723c */ /* 0x000ff0000000181c */
[----:B------:R-:W-:Y:S01]  /*17e50*/  HMMA.16816.F32 R64, R84, R10, R64 ;  /* 0x0000000a5440723c */ /* 0x000fe20000001840 */
[----:B------:R-:W-:Y:S07]  /*17e60*/  LDSM.16.M88.4 R8, [R233+0x6000] ;  /* 0x00600000e908783b */ /* 0x000fee0000000200 */
[----:B------:R-:W-:Y:S08]  /*17e70*/  HMMA.16816.F32 R40, R76, R98, R40 ;  /* 0x000000624c28723c */ /* 0x000ff00000001828 */
[C---:B----4-:R-:W-:Y:S08]  /*17e80*/  HMMA.16816.F32 R16, R36.reuse, R52, R16 ;  /* 0x000000342410723c */ /* 0x050ff00000001810 */
[----:B------:R-:W-:Y:S01]  /*17e90*/  HMMA.16816.F32 R12, R36, R54, R12 ;  /* 0x00000036240c723c */ /* 0x000fe2000000180c */
[----:B------:R-:W1:Y:S07]  /*17ea0*/  LDSM.16.M88.4 R52, [R237+0xf000] ;  /* 0x00f00000ed34783b */ /* 0x000e6e0000000200 */
[----:B------:R-:W-:Y:S08]  /*17eb0*/  HMMA.16816.F32 R28, R56, R88, R28 ;  /* 0x00000058381c723c */ /* 0x000ff0000000181c */
[----:B------:R-:W-:Y:S08]  /*17ec0*/  HMMA.16816.F32 R68, R76, R72, R68 ;  /* 0x000000484c44723c */ /* 0x000ff00000001844 */
[----:B------:R-:W-:Y:S01]  /*17ed0*/  HMMA.16816.F32 R40, R56, R90, R40 ;  /* 0x0000005a3828723c */ /* 0x000fe20000001828 */
[----:B------:R-:W2:Y:S07]  /*17ee0*/  LDSM.16.M88.4 R88, [R224+0x5800] ;  /* 0x00580000e058783b */ /* 0x000eae0000000200 */
[----:B------:R-:W-:Y:S01]  /*17ef0*/  HMMA.16816.F32 R72, R76, R74, R64 ;  /* 0x0000004a4c48723c */ /* 0x000fe20000001840 */
[----:B------:R-:W-:Y:S07]  /*17f00*/  LDSM.16.M88.4 R64, [R224+0x6800] ;  /* 0x00680000e040783b */ /* 0x000fee0000000200 */
[C---:B------:R-:W-:Y:S08]  /*17f10*/  HMMA.16816.F32 R60, R84.reuse, R92, R60 ;  /* 0x0000005c543c723c */ /* 0x040ff0000000183c */
[----:B------:R-:W-:Y:S01]  /*17f20*/  HMMA.16816.F32 R84, R84, R94, R80 ;  /* 0x0000005e5454723c */ /* 0x000fe20000001850 */
[----:B------:R-:W4:Y:S07]  /*17f30*/  LDSM.16.M88.4 R80, [R231+0xe800] ;  /* 0x00e80000e750783b */ /* 0x000f2e0000000200 */
[C---:B---3--:R-:W-:Y:S08]  /*17f40*/  HMMA.16816.F32 R16, R24.reuse, R20, R16 ;  /* 0x000000141810723c */ /* 0x048ff00000001810 */
[----:B------:R-:W-:Y:S01]  /*17f50*/  HMMA.16816.F32 R12, R24, R22, R12 ;  /* 0x00000016180c723c */ /* 0x000fe2000000180c */
[----:B------:R-:W3:Y:S07]  /*17f60*/  LDSM.16.M88.4 R20, [R235+0x7000] ;  /* 0x00700000eb14783b */ /* 0x000eee0000000200 */
[----:B------:R-:W-:Y:S08]  /*17f70*/  HMMA.16816.F32 R28, R36, R32, R28 ;  /* 0x00000020241c723c */ /* 0x000ff0000000181c */
[----:B-1----:R-:W-:Y:S08]  /*17f80*/  HMMA.16816.F32 R68, R56, R52, R68 ;  /* 0x000000343844723c */ /* 0x002ff00000001844 */
[----:B------:R-:W-:Y:S01]  /*17f90*/  HMMA.16816.F32 R40, R36, R34, R40 ;  /* 0x000000222428723c */ /* 0x000fe20000001828 */
[----:B------:R-:W1:Y:S07]  /*17fa0*/  LDSM.16.M88.4 R32, [R237+0xf800] ;  /* 0x00f80000ed20783b */ /* 0x000e6e0000000200 */
[----:B------:R-:W-:Y:S08]  /*17fb0*/  HMMA.16816.F32 R72, R56, R54, R72 ;  /* 0x000000363848723c */ /* 0x000ff00000001848 */
[----:B--2---:R-:W-:Y:S08]  /*17fc0*/  HMMA.16816.F32 R60, R76, R88, R60 ;  /* 0x000000584c3c723c */ /* 0x004ff0000000183c */
[----:B------:R-:W-:Y:S08]  /*17fd0*/  HMMA.16816.F32 R12, R8, R6, R12 ;  /* 0x00000006080c723c */ /* 0x000ff0000000180c */
[----:B----4-:R-:W-:Y:S08]  /*17fe0*/  HMMA.16816.F32 R28, R24, R80, R28 ;  /* 0x00000050181c723c */ /* 0x010ff0000000181c */
[C---:B---3--:R-:W-:Y:S08]  /*17ff0*/  HMMA.16816.F32 R68, R36.reuse, R20, R68 ;  /* 0x000000142444723c */ /* 0x048ff00000001844 */
[----:B------:R-:W-:Y:S01]  /*18000*/  HMMA.16816.F32 R72, R36, R22, R72 ;  /* 0x000000162448723c */ /* 0x000fe20000001848 */
[----:B------:R-:W2:Y:S01]  /*18010*/  LDSM.16.M88.4 R20, [R235+0x7800] ;  /* 0x00780000eb14783b */ /* 0x000ea20000000200 */
        /* <DEDUP_REMOVED lines=8> */
[----:B------:R-:W3:Y:S06]  /*180a0*/  LDSM.16.M88.4 R4, [R231+0xf000] ;  /* 0x00f00000e704783b */ /* 0x000eec0000000200 */
[----:B------:R-:W-:Y:S01]  /*180b0*/  MUFU.TANH R55, R14 ;  /* 0x0000000e00377308 */ /* 0x000fe20000002400 */
[----:B-1----:R-:W-:Y:S08]  /*180c0*/  HMMA.16816.F32 R60, R56, R32, R60 ;  /* 0x00000020383c723c */ /* 0x002ff0000000183c */
[----:B------:R-:W-:Y:S01]  /*180d0*/  HMMA.16816.F32 R28, R8, R64, R28 ;  /* 0x00000040081c723c */ /* 0x000fe2000000181c */
[----:B------:R1:W-:Y:S07]  /*180e0*/  MUFU.TANH R64, R15 ;  /* 0x0000000f00407308 */ /* 0x0003ee0000002400 */
[----:B------:R-:W-:Y:S01]  /*180f0*/  HMMA.16816.F32 R84, R56, R34, R84 ;  /* 0x000000223854723c */ /* 0x000fe20000001854 */
[----:B------:R-:W-:-:S02]  /*18100*/  FMUL.FTZ R17, R17, c[0x0][0x2ec] ;  /* 0x0000bb0011117a20 */ /* 0x000fc40000410000 */
[----:B------:R-:W-:Y:S02]  /*18110*/  FMUL.FTZ R18, R18, c[0x0][0x2ec] ;  /* 0x0000bb0012127a20 */ /* 0x000fe40000410000 */
[----:B------:R-:W-:Y:S01]  /*18120*/  FMUL.FTZ R19, R19, c[0x0][0x2ec] ;  /* 0x0000bb0013137a20 */ /* 0x000fe20000410000 */
[----:B------:R-:W-:Y:S01]  /*18130*/  MUFU.TANH R50, R17 ;  /* 0x0000001100327308 */ /* 0x000fe20000002400 */
[----:B------:R-:W-:Y:S01]  /*18140*/  FMUL.FTZ R3, R16, c[0x0][0x2ec] ;  /* 0x0000bb0010037a20 */ /* 0x000fe20000410000 */
[----:B--2---:R-:W-:Y:S01]  /*18150*/  HMMA.16816.F32 R60, R36, R20, R60 ;  /* 0x00000014243c723c */ /* 0x004fe2000000183c */
[----:B-1----:R-:W1:Y:S05]  /*18160*/  LDSM.16.M88.4 R12, [R231+0xf800] ;  /* 0x00f80000e70c783b */ /* 0x002e6a0000000200 */
[----:B------:R-:W2:Y:S02]  /*18170*/  MUFU.TANH R51, R18 ;  /* 0x0000001200337308 */ /* 0x000ea40000002400 */
[----:B------:R-:W-:Y:S01]  /*18180*/  HMMA.16816.F32 R40, R24, R82, R40 ;  /* 0x000000521828723c */ /* 0x000fe20000001828 */
[----:B------:R-:W-:-:S02]  /*18190*/  FMUL.FTZ R28, R28, c[0x0][0x2ec] ;  /* 0x0000bb001c1c7a20 */ /* 0x000fc40000410000 */
[----:B------:R-:W-:Y:S02]  /*181a0*/  FMUL.FTZ R30, R30, c[0x0][0x2ec] ;  /* 0x0000bb001e1e7a20 */ /* 0x000fe40000410000 */
[----:B------:R-:W-:Y:S01]  /*181b0*/  FMUL.FTZ R29, R29, c[0x0][0x2ec] ;  /* 0x0000bb001d1d7a20 */ /* 0x000fe20000410000 */
[----:B------:R4:W-:Y:S01]  /*181c0*/  MUFU.TANH R52, R19 ;  /* 0x0000001300347308 */ /* 0x0009e20000002400 */
[----:B------:R-:W-:Y:S01]  /*181d0*/  FMUL.FTZ R31, R31, c[0x0][0x2ec] ;  /* 0x0000bb001f1f7a20 */ /* 0x000fe20000410000 */
[C---:B---3--:R-:W-:Y:S06]  /*181e0*/  HMMA.16816.F32 R68, R24.reuse, R4, R68 ;  /* 0x000000041844723c */ /* 0x048fec0000001844 */
[----:B------:R-:W3:Y:S02]  /*181f0*/  MUFU.TANH R3, R3 ;  /* 0x0000000300037308 */ /* 0x000ee40000002400 */
[----:B------:R-:W-:Y:S01]  /*18200*/  HMMA.16816.F32 R72, R24, R6, R72 ;  /* 0x000000061848723c */ /* 0x000fe20000001848 */
[----:B------:R-:W-:Y:S04]  /*18210*/  LDSM.16.M88.4 R4, [R224+0x7800] ;  /* 0x00780000e004783b */ /* 0x000fe80000000200 */
[----:B----4-:R-:W4:Y:S01]  /*18220*/  LDSM.16.M88.4 R16, [R224+0x7000] ;  /* 0x00700000e010783b */ /* 0x010f220000000200 */
[----:B------:R-:W-:Y:S02]  /*18230*/  MUFU.TANH R28, R28 ;  /* 0x0000001c001c7308 */ /* 0x000fe40000002400 */
[----:B------:R-:W-:Y:S01]  /*18240*/  HMMA.16816.F32 R84, R36, R22, R84 ;  /* 0x000000162454723c */ /* 0x000fe20000001854 */
[----:B------:R-:W-:-:S06]  /*18250*/  DEPBAR.LE SB0, 0x0 ;  /* 0x000080000000791a */ /* 0x000fcc0000000000 */
[----:B------:R-:W-:Y:S01]  /*18260*/  IMAD.SHL.U32 R22, R48, 0x2, RZ ;  /* 0x0000000230167824 */ /* 0x000fe200078e00ff */
[----:B------:R-:W-:Y:S01]  /*18270*/  HMMA.16816.F32 R40, R8, R66, R40 ;  /* 0x000000420828723c */ /* 0x000fe20000001828 */
[----:B------:R-:W5:Y:S03]  /*18280*/  MUFU.TANH R30, R30 ;  /* 0x0000001e001e7308 */ /* 0x000f660000002400 */
[----:B------:R-:W-:-:S04]  /*18290*/  LOP3.LUT R22, R22, 0x6, RZ, 0xc0, !PT ;  /* 0x0000000616167812 */ /* 0x000fc800078ec0ff */
[----:B-1----:R-:W-:Y:S01]  /*182a0*/  HMMA.16816.F32 R60, R24, R12, R60 ;  /* 0x0000000c183c723c */ /* 0x002fe2000000183c */
[----:B------:R-:W-:Y:S01]  /*182b0*/  IMAD R22, R165, 0x40, R22 ;  /* 0x00000040a5167824 */ /* 0x000fe200078e0216 */
[----:B------:R-:W-:Y:S05]  /*182c0*/  MUFU.TANH R29, R29 ;  /* 0x0000001d001d7308 */ /* 0x000fea0000002400 */
[----:B------:R-:W-:-:S03]  /*182d0*/  IADD3 R12, R22, -0x40, RZ ;  /* 0xffffffc0160c7810 */ /* 0x000fc60007ffe0ff */
[----:B------:R-:W1:Y:S01]  /*182e0*/  MUFU.TANH R31, R31 ;  /* 0x0000001f001f7308 */ /* 0x000e620000002400 */
[-C--:B------:R-:W-:Y:S02]  /*182f0*/  ISETP.GE.AND P5, PT, R12, R49.reuse, PT ;  /* 0x000000310c00720c */ /* 0x080fe40003fa6270 */
[----:B------:R-:W-:Y:S02]  /*18300*/  IADD3 R12, R22, -0x37, RZ ;  /* 0xffffffc9160c7810 */ /* 0x000fe40007ffe0ff */
[----:B--2---:R-:W-:Y:S01]  /*18310*/  FSEL R51, R51, -INF , !P5 ;  /* 0xff80000033337808 */ /* 0x004fe20006800000 */
[----:B------:R-:W-:Y:S01]  /*18320*/  FMUL.FTZ R32, R40, c[0x0][0x2ec] ;  /* 0x0000bb0028207a20 */ /* 0x000fe20000410000 */
[----:B---3--:R-:W-:Y:S01]  /*18330*/  FSEL R3, R3, -INF , !P5 ;  /* 0xff80000003037808 */ /* 0x008fe20006800000 */
[----:B------:R-:W-:Y:S01]  /*18340*/  FMUL.FTZ R21, R42, c[0x0][0x2ec] ;  /* 0x0000bb002a157a20 */ /* 0x000fe20000410000 */
[----:B------:R-:W-:Y:S01]  /*18350*/  ISETP.GE.AND P1, PT, R12, R49, PT ;  /* 0x000000310c00720c */ /* 0x000fe20003f26270 */
[----:B------:R-:W-:Y:S01]  /*18360*/  FMUL.FTZ R20, R41, c[0x0][0x2ec] ;  /* 0x0000bb0029147a20 */ /* 0x000fe20000410000 */
[----:B----4-:R-:W-:Y:S01]  /*18370*/  HMMA.16816.F32 R68, R8, R16, R68 ;  /* 0x000000100844723c */ /* 0x010fe20000001844 */
[----:B------:R-:W-:Y:S01]  /*18380*/  FMUL.FTZ R33, R43, c[0x0][0x2ec] ;  /* 0x0000bb002b217a20 */ /* 0x000fe20000410000 */
[----:B------:R-:W-:Y:S01]  /*18390*/  MUFU.TANH R32, R32 ;  /* 0x0000002000207308 */ /* 0x000fe20000002400 */
[----:B------:R-:W-:-:S02]  /*183a0*/  FSEL R64, R64, -INF , !P1 ;  /* 0xff80000040407808 */ /* 0x000fc40004800000 */
[----:B------:R-:W-:-:S03]  /*183b0*/  FSEL R54, R54, -INF , !P1 ;  /* 0xff80000036367808 */ /* 0x000fc60004800000 */
[----:B------:R-:W-:Y:S02]  /*183c0*/  HMMA.16816.F32 R72, R8, R18, R72 ;  /* 0x000000120848723c */ /* 0x000fe40000001848 */
[----:B------:R-:W2:Y:S06]  /*183d0*/  MUFU.TANH R21, R21 ;  /* 0x0000001500157308 */ /* 0x000eac0000002400 */
[----:B------:R-:W-:Y:S02]  /*183e0*/  HMMA.16816.F32 R16, R24, R14, R84 ;  /* 0x0000000e1810723c */ /* 0x000fe40000001854 */
[----:B------:R-:W-:Y:S06]  /*183f0*/  MUFU.TANH R20, R20 ;  /* 0x0000001400147308 */ /* 0x000fec0000002400 */
[----:B------:R-:W-:Y:S01]  /*18400*/  HMMA.16816.F32 R60, R8, R4, R60 ;  /* 0x00000004083c723c */ /* 0x000fe2000000183c */
[----:B------:R-:W-:Y:S01]  /*18410*/  FMUL.FTZ R68, R68, c[0x0][0x2ec] ;  /* 0x0000bb0044447a20 */ /* 0x000fe20000410000 */
[----:B------:R-:W-:Y:S01]  /*18420*/  MUFU.TANH R33, R33 ;  /* 0x0000002100217308 */ /* 0x000fe20000002400 */
[----:B------:R-:W-:-:S02]  /*18430*/  FMUL.FTZ R69, R69, c[0x0][0x2ec] ;  /* 0x0000bb0045457a20 */ /* 0x000fc40000410000 */
[----:B------:R-:W-:Y:S02]  /*18440*/  FMUL.FTZ R70, R70, c[0x0][0x2ec] ;  /* 0x0000bb0046467a20 */ /* 0x000fe40000410000 */
[----:B------:R-:W-:Y:S01]  /*18450*/  IADD3 R4, R22, -0x38, RZ ;  /* 0xffffffc816047810 */ /* 0x000fe20007ffe0ff */
[----:B------:R-:W-:Y:S01]  /*18460*/  FMUL.FTZ R72, R72, c[0x0][0x2ec] ;  /* 0x0000bb0048487a20 */ /* 0x000fe20000410000 */
[----:B------:R-:W-:Y:S01]  /*18470*/  IADD3 R5, R22, -0x3f, RZ ;  /* 0xffffffc116057810 */ /* 0x000fe20007ffe0ff */
[----:B------:R-:W-:Y:S01]  /*18480*/  FMUL.FTZ R74, R74, c[0x0][0x2ec] ;  /* 0x0000bb004a4a7a20 */ /* 0x000fe20000410000 */
[-C--:B------:R-:W-:Y:S01]  /*18490*/  ISETP.GE.AND P2, PT, R4, R49.reuse, PT ;  /* 0x000000310400720c */ /* 0x080fe20003f46270 */
[----:B------:R-:W-:Y:S01]  /*184a0*/  MUFU.TANH R186, R72 ;  /* 0x0000004800ba7308 */ /* 0x000fe20000002400 */
[----:B------:R-:W-:Y:S01]  /*184b0*/  IADD3 R4, R22, -0x2f, RZ ;  /* 0xffffffd116047810 */ /* 0x000fe20007ffe0ff */
[----:B------:R-:W-:Y:S01]  /*184c0*/  FMUL.FTZ R71, R71, c[0x0][0x2ec] ;  /* 0x0000bb0047477a20 */ /* 0x000fe20000410000 */
[-C--:B------:R-:W-:Y:S01]  /*184d0*/  ISETP.GE.AND P4, PT, R5, R49.reuse, PT ;  /* 0x000000310500720c */ /* 0x080fe20003f86270 */
[----:B------:R-:W-:Y:S01]  /*184e0*/  HMMA.16816.F32 R16, R8, R6, R16 ;  /* 0x000000060810723c */ /* 0x000fe20000001810 */
[-C--:B------:R-:W-:Y:S01]  /*184f0*/  ISETP.GE.AND P6, PT, R4, R49.reuse, PT ;  /* 0x000000310400720c */ /* 0x080fe20003fc6270 */
[----:B------:R-:W-:Y:S01]  /*18500*/  FMUL.FTZ R73, R73, c[0x0][0x2ec] ;  /* 0x0000bb0049497a20 */ /* 0x000fe20000410000 */
[----:B------:R-:W-:Y:S01]  /*18510*/  IADD3 R4, R22, -0x28, RZ ;  /* 0xffffffd816047810 */ /* 0x000fe20007ffe0ff */
[----:B------:R-:W3:Y:S01]  /*18520*/  MUFU.TANH R193, R74 ;  /* 0x0000004a00c17308 */ /* 0x000ee20000002400 */
[----:B------:R-:W-:Y:S01]  /*18530*/  FSEL R52, R52, -INF , !P4 ;  /* 0xff80000034347808 */ /* 0x000fe20006000000 */
[----:B------:R-:W-:Y:S01]  /*18540*/  FMUL.FTZ R75, R75, c[0x0][0x2ec] ;  /* 0x0000bb004b4b7a20 */ /* 0x000fe20000410000 */
[-C--:B------:R-:W-:Y:S01]  /*18550*/  ISETP.GE.AND P5, PT, R4, R49.reuse, PT ;  /* 0x000000310400720c */ /* 0x080fe20003fa6270 */
[----:B------:R-:W-:Y:S01]  /*18560*/  FMUL.FTZ R60, R60, c[0x0][0x2ec] ;  /* 0x0000bb003c3c7a20 */ /* 0x000fe20000410000 */
[----:B------:R-:W-:Y:S01]  /*18570*/  IADD3 R4, R22, -0x27, RZ ;  /* 0xffffffd916047810 */ /* 0x000fe20007ffe0ff */
[----:B------:R-:W-:Y:S01]  /*18580*/  FMUL.FTZ R61, R61, c[0x0][0x2ec] ;  /* 0x0000bb003d3d7a20 */ /* 0x000fe20000410000 */
[----:B------:R-:W-:Y:S01]  /*18590*/  FSEL R50, R50, -INF , !P4 ;  /* 0xff80000032327808 */ /* 0x000fe20006000000 */
[----:B------:R-:W-:Y:S01]  /*185a0*/  MUFU.TANH R185, R68 ;  /* 0x0000004400b97308 */ /* 0x000fe20000002400 */
[----:B------:R-:W-:Y:S01]  /*185b0*/  ISETP.GE.AND P4, PT, R4, R49, PT ;  /* 0x000000310400720c */ /* 0x000fe20003f86270 */
[----:B------:R-:W-:Y:S01]  /*185c0*/  FMUL.FTZ R62, R62, c[0x0][0x2ec] ;  /* 0x0000bb003e3e7a20 */ /* 0x000fe20000410000 */
[----:B------:R-:W-:Y:S01]  /*185d0*/  IADD3 R4, R22, -0x20, RZ ;  /* 0xffffffe016047810 */ /* 0x000fe20007ffe0ff */
[----:B------:R-:W-:Y:S01]  /*185e0*/  FMUL.FTZ R63, R63, c[0x0][0x2ec] ;  /* 0x0000bb003f3f7a20 */ /* 0x000fe20000410000 */
[----:B------:R-:W-:-:S02]  /*185f0*/  FSEL R55, R55, -INF , !P2 ;  /* 0xff80000037377808 */ /* 0x000fc40005000000 */
[----:B------:R-:W-:Y:S01]  /*18600*/  FSEL R53, R53, -INF , !P2 ;  /* 0xff80000035357808 */ /* 0x000fe20005000000 */
[----:B------:R-:W-:Y:S01]  /*18610*/  MUFU.TANH R184, R69 ;  /* 0x0000004500b87308 */ /* 0x000fe20000002400 */
[-C--:B------:R-:W-:Y:S02]  /*18620*/  ISETP.GE.AND P2, PT, R4, R49.reuse, PT ;  /* 0x000000310400720c */ /* 0x080fe40003f46270 */
[----:B------:R-:W-:Y:S01]  /*18630*/  IADD3 R5, R22, -0x30, RZ ;  /* 0xffffffd016057810 */ /* 0x000fe20007ffe0ff */
[----:B------:R-:W-:Y:S01]  /*18640*/  FMUL.FTZ R16, R16, c[0x0][0x2ec] ;  /* 0x0000bb0010107a20 */ /* 0x000fe20000410000 */
[----:B------:R-:W-:Y:S01]  /*18650*/  IADD3 R4, R22, -0x1f, RZ ;  /* 0xffffffe116047810 */ /* 0x000fe20007ffe0ff */
[----:B------:R-:W-:Y:S01]  /*18660*/  FMUL.FTZ R17, R17, c[0x0][0x2ec] ;  /* 0x0000bb0011117a20 */ /* 0x000fe20000410000 */
[-C--:B------:R-:W-:Y:S01]  /*18670*/  ISETP.GE.AND P0, PT, R5, R49.reuse, PT ;  /* 0x000000310500720c */ /* 0x080fe20003f06270 */
[----:B------:R-:W4:Y:S01]  /*18680*/  MUFU.TANH R191, R70 ;  /* 0x0000004600bf7308 */ /* 0x000f220000002400 */
[----:B------:R-:W-:Y:S01]  /*18690*/  ISETP.GE.AND P1, PT, R4, R49, PT ;  /* 0x000000310400720c */ /* 0x000fe20003f26270 */
[----:B------:R-:W-:Y:S01]  /*186a0*/  FMUL.FTZ R18, R18, c[0x0][0x2ec] ;  /* 0x0000bb0012127a20 */ /* 0x000fe20000410000 */
[C---:B------:R-:W-:Y:S01]  /*186b0*/  IADD3 R4, R22.reuse, -0x18, RZ ;  /* 0xffffffe816047810 */ /* 0x040fe20007ffe0ff */
[----:B------:R-:W-:Y:S01]  /*186c0*/  FMUL.FTZ R19, R19, c[0x0][0x2ec] ;  /* 0x0000bb0013137a20 */ /* 0x000fe20000410000 */
[----:B------:R-:W-:-:S02]  /*186d0*/  IADD3 R6, R22, -0x17, RZ ;  /* 0xffffffe916067810 */ /* 0x000fc40007ffe0ff */
[----:B-----5:R-:W-:Y:S01]  /*186e0*/  FSEL R8, R30, -INF , !P0 ;  /* 0xff8000001e087808 */ /* 0x020fe20004000000 */
[----:B------:R-:W5:Y:S01]  /*186f0*/  MUFU.TANH R194, R71 ;  /* 0x0000004700c27308 */ /* 0x000f620000002400 */
[----:B------:R-:W-:Y:S02]  /*18700*/  FSEL R5, R28, -INF , !P0 ;  /* 0xff8000001c057808 */ /* 0x000fe40004000000 */
[-C--:B------:R-:W-:Y:S02]  /*18710*/  ISETP.GE.AND P0, PT, R4, R49.reuse, PT ;  /* 0x000000310400720c */ /* 0x080fe40003f06270 */
[----:B-1----:R-:W-:Y:S02]  /*18720*/  FSEL R14, R31, -INF , !P6 ;  /* 0xff8000001f0e7808 */ /* 0x002fe40007000000 */
[----:B------:R-:W-:Y:S01]  /*18730*/  FSEL R4, R29, -INF , !P6 ;  /* 0xff8000001d047808 */ /* 0x000fe20007000000 */
[----:B------:R-:W-:Y:S01]  /*18740*/  MUFU.TANH R187, R73 ;  /* 0x0000004900bb7308 */ /* 0x000fe20000002400 */
[----:B------:R-:W-:-:S02]  /*18750*/  ISETP.GE.AND P6, PT, R6, R49, PT ;  /* 0x000000310600720c */ /* 0x000fc40003fc6270 */
[----:B------:R-:W-:Y:S02]  /*18760*/  IADD3 R6, R22, -0x10, RZ ;  /* 0xfffffff016067810 */ /* 0x000fe40007ffe0ff */
[----:B--2---:R-:W-:Y:S02]  /*18770*/  FSEL R13, R21, -INF , !P5 ;  /* 0xff800000150d7808 */ /* 0x004fe40006800000 */
[----:B------:R-:W-:Y:S01]  /*18780*/  FSEL R10, R32, -INF , !P5 ;  /* 0xff800000200a7808 */ /* 0x000fe20006800000 */
[----:B------:R-:W1:Y:S01]  /*18790*/  MUFU.TANH R195, R75 ;  /* 0x0000004b00c37308 */ /* 0x000e620000002400 */
[----:B---3--:R-:W-:Y:S02]  /*187a0*/  FSEL R193, R193, -INF , !P0 ;  /* 0xff800000c1c17808 */ /* 0x008fe40004000000 */
[----:B------:R-:W-:Y:S02]  /*187b0*/  FSEL R186, R186, -INF , !P0 ;  /* 0xff800000baba7808 */ /* 0x000fe40004000000 */
[----:B------:R-:W-:-:S02]  /*187c0*/  ISETP.GE.AND P5, PT, R6, R49, PT ;  /* 0x000000310600720c */ /* 0x000fc40003fa6270 */
[----:B------:R-:W-:Y:S01]  /*187d0*/  ISETP.GE.AND P0, PT, R165, 0x2, PT ;  /* 0x00000002a500780c */ /* 0x000fe20003f06270 */
[----:B------:R-:W2:Y:S01]  /*187e0*/  MUFU.TANH R201, R60 ;  /* 0x0000003c00c97308 */ /* 0x000ea20000002400 */
[----:B------:R-:W-:Y:S02]  /*187f0*/  IADD3 R6, R22, -0xf, RZ ;  /* 0xfffffff116067810 */ /* 0x000fe40007ffe0ff */
[----:B------:R-:W-:Y:S02]  /*18800*/  FSEL R12, R33, -INF , !P4 ;  /* 0xff800000210c7808 */ /* 0x000fe40006000000 */
[----:B------:R-:W-:Y:S02]  /*18810*/  FSEL R9, R20, -INF , !P4 ;  /* 0xff80000014097808 */ /* 0x000fe40006000000 */
[----:B------:R-:W-:Y:S01]  /*18820*/  ISETP.GE.AND P4, PT, R6, R49, PT ;  /* 0x000000310600720c */ /* 0x000fe20003f86270 */
[----:B------:R-:W3:Y:S01]  /*18830*/  MUFU.TANH R200, R61 ;  /* 0x0000003d00c87308 */ /* 0x000ee20000002400 */
[----:B------:R-:W-:-:S02]  /*18840*/  IADD3 R6, R22, -0x8, RZ ;  /* 0xfffffff816067810 */ /* 0x000fc40007ffe0ff */
[----:B------:R-:W-:Y:S02]  /*18850*/  IADD3 R22, R22, -0x7, RZ ;  /* 0xfffffff916167810 */ /* 0x000fe40007ffe0ff */
[----:B----4-:R-:W-:Y:S02]  /*18860*/  FSEL R191, R191, -INF , !P2 ;  /* 0xff800000bfbf7808 */ /* 0x010fe40005000000 */
[----:B------:R-:W-:Y:S01]  /*18870*/  FSEL R185, R185, -INF , !P2 ;  /* 0xff800000b9b97808 */ /* 0x000fe20005000000 */
[----:B------:R-:W4:Y:S01]  /*18880*/  MUFU.TANH R196, R62 ;  /* 0x0000003e00c47308 */ /* 0x000f220000002400 */
[----:B-----5:R-:W-:Y:S02]  /*18890*/  FSEL R194, R194, -INF , !P1 ;  /* 0xff800000c2c27808 */ /* 0x020fe40004800000 */
[----:B------:R-:W-:Y:S02]  /*188a0*/  FSEL R184, R184, -INF , !P1 ;  /* 0xff800000b8b87808 */ /* 0x000fe40004800000 */
[----:B------:R-:W-:-:S02]  /*188b0*/  ISETP.GE.AND P2, PT, R6, R49, PT ;  /* 0x000000310600720c */ /* 0x000fc40003f46270 */
[----:B------:R-:W-:Y:S01]  /*188c0*/  ISETP.GE.AND P1, PT, R22, R49, PT ;  /* 0x000000311600720c */ /* 0x000fe20003f26270 */
[----:B------:R-:W5:Y:S01]  /*188d0*/  MUFU.TANH R192, R63 ;  /* 0x0000003f00c07308 */ /* 0x000f620000002400 */
[----:B-1----:R-:W-:Y:S02]  /*188e0*/  FSEL R195, R195, -INF , !P6 ;  /* 0xff800000c3c37808 */ /* 0x002fe40007000000 */
[----:B------:R-:W-:Y:S02]  /*188f0*/  FSEL R187, R187, -INF , !P6 ;  /* 0xff800000bbbb7808 */ /* 0x000fe40007000000 */
[----:B--2---:R-:W-:Y:S02]  /*18900*/  FSEL R201, R201, -INF , !P5 ;  /* 0xff800000c9c97808 */ /* 0x004fe40006800000 */
[----:B---3--:R-:W-:Y:S01]  /*18910*/  FSEL R200, R200, -INF , !P4 ;  /* 0xff800000c8c87808 */ /* 0x008fe20006000000 */
[----:B------:R-:W1:Y:S01]  /*18920*/  MUFU.TANH R199, R16 ;  /* 0x0000001000c77308 */ /* 0x000e620000002400 */
[----:B----4-:R-:W-:-:S07]  /*18930*/  FSEL R196, R196, -INF , !P5 ;  /* 0xff800000c4c47808 */ /* 0x010fce0006800000 */
[----:B------:R-:W2:Y:S01]  /*18940*/  MUFU.TANH R189, R18 ;  /* 0x0000001200bd7308 */ /* 0x000ea20000002400 */
[----:B-----5:R-:W-:-:S07]  /*18950*/  FSEL R192, R192, -INF , !P4 ;  /* 0xff800000c0c07808 */ /* 0x020fce0006000000 */
[----:B------:R-:W3:Y:S01]  /*18960*/  MUFU.TANH R188, R19 ;  /* 0x0000001300bc7308 */ /* 0x000ee20000002400 */
[----:B-1----:R-:W-:-:S07]  /*18970*/  FSEL R199, R199, -INF , !P2 ;  /* 0xff800000c7c77808 */ /* 0x002fce0005000000 */
[----:B------:R-:W1:Y:S01]  /*18980*/  MUFU.TANH R197, R17 ;  /* 0x0000001100c57308 */ /* 0x000e620000002400 */
[----:B--2---:R-:W-:Y:S02]  /*18990*/  FSEL R189, R189, -INF , !P2 ;  /* 0xff800000bdbd7808 */ /* 0x004fe40005000000 */
[----:B---3--:R-:W-:Y:S02]  /*189a0*/  FSEL R188, R188, -INF , !P1 ;  /* 0xff800000bcbc7808 */ /* 0x008fe40004800000 */
[----:B-1----:R-:W-:Y:S01]  /*189b0*/  FSEL R197, R197, -INF , !P1 ;  /* 0xff800000c5c57808 */ /* 0x002fe20004800000 */
[----:B------:R-:W-:Y:S06]  /*189c0*/  BAR.SYNC.DEFER_BLOCKING 0x0 ;  /* 0x0000000000007b1d */ /* 0x000fec0000010000 */
[----:B------:R-:W-:Y:S05]  /*189d0*/  @!P0 BRA `(.L_x_4407) ;  /* 0x000006d000008947 */ /* 0x000fea0003800000 */
[----:B------:R-:W-:Y:S05]  /*189e0*/  @!P3 BRA `(.L_x_4408) ;  /* 0x000003b00000b947 */ /* 0x000fea0003800000 */
[----:B------:R-:W-:Y:S02]  /*189f0*/  IABS R6, c[0x0][0x2d0] ;  /* 0x0000b40000067a13 */ /* 0x000fe40000000000 */
[----:B------:R-:W-:-:S02]  /*18a00*/  IADD3 R18, R101, -0x40, RZ ;  /* 0xffffffc065127810 */ /* 0x000fc40007ffe0ff */
[----:B------:R-:W1:Y:S01]  /*18a10*/  I2F.RP R20, R6 ;  /* 0x0000000600147306 */ /* 0x000e620000209400 */
[----:B------:R-:W-:Y:S02]  /*18a20*/  IABS R16, R101 ;  /* 0x0000006500107213 */ /* 0x000fe40000000000 */
        /* <DEDUP_REMOVED lines=16> */
[C---:B------:R-:W-:Y:S01]  /*18b30*/  IMAD R7, R6.reuse, R7, R11 ;  /* 0x0000000706077224 */ /* 0x040fe200078e020b */
[----:B------:R-:W-:Y:S02]  /*18b40*/  LOP3.LUT R11, RZ, c[0x0][0x2d0], RZ, 0x33, !PT ;  /* 0x0000b400ff0b7a12 */ /* 0x000fe400078e33ff */
[C---:B------:R-:W-:Y:S02]  /*18b50*/  ISETP.GT.U32.AND P1, PT, R6.reuse, R15, PT ;  /* 0x0000000f0600720c */ /* 0x040fe40003f24070 */
[----:B------:R-:W-:-:S11]  /*18b60*/  ISETP.GT.U32.AND P2, PT, R6, R7, PT ;  /* 0x000000070600720c */ /* 0x000fd60003f44070 */
[--C-:B------:R-:W-:Y:S01]  /*18b70*/  @!P1 IMAD.IADD R15, R15, 0x1, -R6.reuse ;  /* 0x000000010f0f9824 */ /* 0x100fe200078e0a06 */
[----:B------:R-:W-:Y:S01]  /*18b80*/  @!P1 IADD3 R19, R19, 0x1, RZ ;  /* 0x0000000113139810 */ /* 0x000fe20007ffe0ff */
[----:B------:R-:W-:Y:S01]  /*18b90*/  @!P2 IMAD.IADD R7, R7, 0x1, -R6 ;  /* 0x000000010707a824 */ /* 0x000fe200078e0a06 */
[----:B------:R-:W-:Y:S02]  /*18ba0*/  ISETP.GE.AND P1, PT, R18, RZ, PT ;  /* 0x000000ff1200720c */ /* 0x000fe40003f26270 */
[-C--:B------:R-:W-:Y:S02]  /*18bb0*/  ISETP.GE.U32.AND P6, PT, R15, R6.reuse, PT ;  /* 0x000000060f00720c */ /* 0x080fe40003fc6070 */
[----:B------:R-:W-:Y:S02]  /*18bc0*/  ISETP.GE.U32.AND P5, PT, R7, R6, PT ;  /* 0x000000060700720c */ /* 0x000fe40003fa6070 */
[----:B------:R-:W-:Y:S02]  /*18bd0*/  @!P2 IADD3 R17, R17, 0x1, RZ ;  /* 0x000000011111a810 */ /* 0x000fe40007ffe0ff */
[----:B------:R-:W-:-:S07]  /*18be0*/  ISETP.NE.AND P2, PT, RZ, c[0x0][0x2d0], PT ;  /* 0x0000b400ff007a0c */ /* 0x000fce0003f45270 */
        /* <DEDUP_REMOVED lines=27> */
.L_x_4408:
[----:B------:R-:W-:-:S05]  /*18da0*/  IMAD.MOV.U32 R6, RZ, RZ, c[0x0][0x198] ;  /* 0x00006600ff067624 */ /* 0x000fca00078e00ff */
[----:B------:R-:W-:-:S04]  /*18db0*/  LEA R6, -R6, RZ, 0x6 ;  /* 0x000000ff06067211 */ /* 0x000fc800078e31ff */
[----:B------:R-:W-:Y:S02]  /*18dc0*/  SHF.R.S32.HI R7, RZ, 0x1f, R6 ;  /* 0x0000001fff077819 */ /* 0x000fe40000011406 */
.L_x_4409:
        /* <DEDUP_REMOVED lines=10> */
[----:B------:R-:W-:Y:S01]  /*18e70*/  LEA.HI.X R239, R6, R239, R7, 0x1, P5 ;  /* 0x000000ef06ef7211 */ /* 0x000fe200028f0c07 */
[----:B------:R-:W-:Y:S01]  /*18e80*/  IMAD.MOV.U32 R20, RZ, RZ, R240 ;  /* 0x000000ffff147224 */ /* 0x000fe200078e00f0 */
[----:B------:R-:W-:-:S02]  /*18e90*/  LEA.HI.X R19, R126, c[0x0][0x16c], R45, 0x1, P2 ;  /* 0x00005b007e137a11 */ /* 0x000fc400010f0c2d */
        /* <DEDUP_REMOVED lines=9> */
[----:B------:R-:W-:-:S03]  /*18f30*/  IADD3 R22, P2, R6, UR9, RZ ;  /* 0x0000000906167c10 */ /* 0x000fc6000ff5e0ff */
[----:B------:R2:W-:Y:S01]  /*18f40*/  LDGSTS.E.BYPASS.LTC128B.128 [R248+0xa000], [R18.64+0x80] ;  /* 0x0a00008012f87fae */ /* 0x0005e2000b901d46 */
[----:B------:R-:W-:-:S03]  /*18f50*/  IADD3.X R23, R7, UR5, RZ, P2, !PT ;  /* 0x0000000507177c10 */ /* 0x000fc600097fe4ff */
[----:B------:R2:W-:Y:S04]  /*18f60*/  LDGSTS.E.BYPASS.LTC128B.128 [R248+0xc000], [R18.64+0x100] ;  /* 0x0c00010012f87fae */ /* 0x0005e8000b901d46 */
[----:B------:R2:W-:Y:S04]  /*18f70*/  LDGSTS.E.BYPASS.LTC128B.128 [R248+0xe000], [R18.64+0x180] ;  /* 0x0e00018012f87fae */ /* 0x0005e8000b901d46 */
[----:B------:R3:W-:Y:S04]  /*18f80*/  LDGSTS.E.BYPASS.LTC128B.128 [R248+0x8800], [R6.64] ;  /* 0x0880000006f87fae */ /* 0x0007e8000b901d46 */
[----:B------:R3:W-:Y:S04]  /*18f90*/  LDGSTS.E.BYPASS.LTC128B.128 [R248+0xa800], [R16.64+0x80] ;  /* 0x0a80008010f87fae */ /* 0x0007e8000b901d46 */
[----:B------:R3:W-:Y:S01]  /*18fa0*/  LDGSTS.E.BYPASS.LTC128B.128 [R248+0xc800], [R16.64+0x100] ;  /* 0x0c80010010f87fae */ /* 0x0007e2000b901d46 */
[----:B-1----:R-:W-:-:S03]  /*18fb0*/  IADD3 R20, P1, R16, UR9, RZ ;  /* 0x0000000910147c10 */ /* 0x002fc6000ff3e0ff */
[----:B------:R3:W-:Y:S01]  /*18fc0*/  LDGSTS.E.BYPASS.LTC128B.128 [R248+0xe800], [R16.64+0x180] ;  /* 0x0e80018010f87fae */ /* 0x0007e2000b901d46 */
[----:B------:R-:W-:-:S03]  /*18fd0*/  IADD3.X R21, R17, UR5, RZ, P1, !PT ;  /* 0x0000000511157c10 */ /* 0x000fc60008ffe4ff */
[----:B------:R3:W-:Y:S01]  /*18fe0*/  LDGSTS.E.BYPASS.LTC128B.128 [R248+0x9000], [R22.64] ;  /* 0x0900000016f87fae */ /* 0x0007e2000b901d46 */
[----:B------:R-:W-:-:S03]  /*18ff0*/  IADD3 R24, P1, R20, UR9, RZ ;  /* 0x0000000914187c10 */ /* 0x000fc6000ff3e0ff */
[----:B------:R3:W-:Y:S01]  /*19000*/  LDGSTS.E.BYPASS.LTC128B.128 [R248+0xb000], [R20.64+0x80] ;  /* 0x0b00008014f87fae */ /* 0x0007e2000b901d46 */
[----:B------:R-:W-:Y:S02]  /*19010*/  IADD3.X R25, R21, UR5, RZ, P1, !PT ;  /* 0x0000000515197c10 */ /* 0x000fe40008ffe4ff */
[----:B--2---:R-:W-:Y:S01]  /*19020*/  IADD3 R18, P2, R22, UR9, RZ ;  /* 0x0000000916127c10 */ /* 0x004fe2000ff5e0ff */
[----:B------:R3:W-:Y:S03]  /*19030*/  LDGSTS.E.BYPASS.LTC128B.128 [R248+0xd000], [R20.64+0x100] ;  /* 0x0d00010014f87fae */ /* 0x0007e6000b901d46 */
[----:B------:R-:W-:Y:S01]  /*19040*/  IADD3.X R19, R23, UR5, RZ, P2, !PT ;  /* 0x0000000517137c10 */ /* 0x000fe200097fe4ff */
[----:B------:R3:W-:Y:S04]  /*19050*/  LDGSTS.E.BYPASS.LTC128B.128 [R248+0xf000], [R20.64+0x180] ;  /* 0x0f00018014f87fae */ /* 0x0007e8000b901d46 */
[----:B------:R3:W-:Y:S04]  /*19060*/  LDGSTS.E.BYPASS.LTC128B.128 [R248+0x9800], [R18.64] ;  /* 0x0980000012f87fae */ /* 0x0007e8000b901d46 */
[----:B------:R3:W-:Y:S04]  /*19070*/  LDGSTS.E.BYPASS.LTC128B.128 [R248+0xb800], [R24.64+0x80] ;  /* 0x0b80008018f87fae */ /* 0x0007e8000b901d46 */
[----:B------:R3:W-:Y:S04]  /*19080*/  LDGSTS.E.BYPASS.LTC128B.128 [R248+0xd800], [R24.64+0x100] ;  /* 0x0d80010018f87fae */ /* 0x0007e8000b901d46 */
[----:B------:R3:W-:Y:S04]  /*19090*/  LDGSTS.E.BYPASS.LTC128B.128 [R248+0xf800], [R24.64+0x180] ;  /* 0x0f80018018f87fae */ /* 0x0007e8000b901d46 */
[----:B------:R-:W0:Y:S02]  /*190a0*/  LDGDEPBAR ;  /* 0x00000000000079af */ /* 0x000e240000000000 */
.L_x_4407:
[----:B---3--:R-:W-:Y:S02]  /*190b0*/  FMNMX.FTZ R7, R3, R50, !PT ;  /* 0x0000003203077209 */ /* 0x008fe40007810000 */
        /* <DEDUP_REMOVED lines=31> */
[----:B------:R-:W-:-:S04]  /*192b0*/  SHF.L.U32 R232, R232, 0x1, RZ ;  /* 0x00000001e8e87819 */ /* 0x000fc800000006ff */
[-C--:B------:R-:W-:Y:S01]  /*192c0*/  LEA R230, R2, R232.reuse, 0x1 ;  /* 0x000000e802e67211 */ /* 0x080fe200078e08ff */
[----:B------:R-:W-:Y:S01]  /*192d0*/  LDSM.16.MT88.4 R156, [R232+0x10000] ;  /* 0x01000000e89c783b */ /* 0x000fe20000004200 */
[C---:B------:R-:W-:Y:S02]  /*192e0*/  LEA R229, R0.reuse, R232, 0x1 ;  /* 0x000000e800e57211 */ /* 0x040fe400078e08ff */
[----:B------:R-:W-:Y:S01]  /*192f0*/  LEA R228, R0, R230, 0x1 ;  /* 0x000000e600e47211 */ /* 0x000fe200078e08ff */
[----:B------:R-:W-:Y:S04]  /*19300*/  LDSM.16.MT88.4 R148, [R230+0x10000] ;  /* 0x01000000e694783b */ /* 0x000fe80000004200 */
[----:B------:R-:W-:Y:S04]  /*19310*/  LDSM.16.MT88.4 R140, [R229+0x10000] ;  /* 0x01000000e58c783b */ /* 0x000fe80000004200 */
[----:B------:R-:W-:Y:S01]  /*19320*/  LDSM.16.MT88.4 R132, [R228+0x10000] ;  /* 0x01000000e484783b */ /* 0x000fe20000004200 */
[----:B-1----:R-:W-:-:S03]  /*19330*/  FMNMX.FTZ R6, R7, R6, !PT ;  /* 0x0000000607067209 */ /* 0x002fc60007810000 */
[----:B------:R-:W-:Y:S04]  /*19340*/  LDSM.16.MT88.4 R40, [R232+0x12000] ;  /* 0x01200000e828783b */ /* 0x000fe80000004200 */
        /* <DEDUP_REMOVED lines=8> */
[----:B--2---:R-:W-:-:S03]  /*193d0*/  FMNMX.FTZ R164, R6, R164, !PT ;  /* 0x000000a406a47209 */ /* 0x004fc60007810000 */
[----:B------:R-:W-:Y:S01]  /*193e0*/  LDSM.16.MT88.4 R104, [R232+0x16000] ;  /* 0x01600000e868783b */ /* 0x000fe20000004200 */
[----:B------:R-:W-:-:S03]  /*193f0*/  FSETP.NEU.FTZ.AND P1, PT, R164, -INF , PT ;  /* 0xff800000a400780b */ /* 0x000fc60003f3d000 */
[----:B------:R-:W1:Y:S01]  /*19400*/  SHFL.BFLY PT, R6, R7, 0x1, 0x1f ;  /* 0x0c201f0007067f89 */ /* 0x000e6200000e0000 */
[----:B------:R-:W-:-:S03]  /*19410*/  FMUL.FTZ R198, R164, c[0x0][0x23c] ;  /* 0x00008f00a4c67a20 */ /* 0x000fc60000410000 */
[----:B------:R-:W-:Y:S02]  /*19420*/  LDSM.16.MT88.4 R112, [R230+0x16000] ;  /* 0x01600000e670783b */ /* 0x000fe40000004200 */
[----:B------:R-:W-:Y:S02]  /*19430*/  FSEL R198, R198, RZ, P1 ;  /* 0x000000ffc6c67208 */ /* 0x000fe40000800000 */
[----:B------:R-:W-:Y:S03]  /*19440*/  LDSM.16.MT88.4 R120, [R229+0x16000] ;  /* 0x01600000e578783b */ /* 0x000fe60000004200 */
[--C-:B------:R-:W-:Y:S01]  /*19450*/  FFMA.FTZ R180, R3, c[0x0][0x23c], -R198.reuse ;  /* 0x00008f0003b47a23 */ /* 0x100fe200000108c6 */
[----:B------:R-:W-:Y:S01]  /*19460*/  LDSM.16.MT88.4 R16, [R232+0x10800] ;  /* 0x01080000e810783b */ /* 0x000fe20000004200 */
[--C-:B------:R-:W-:Y:S02]  /*19470*/  FFMA.FTZ R179, R50, c[0x0][0x23c], -R198.reuse ;  /* 0x00008f0032b37a23 */ /* 0x100fe400000108c6 */
[--C-:B------:R-:W-:Y:S01]  /*19480*/  FFMA.FTZ R178, R53, c[0x0][0x23c], -R198.reuse ;  /* 0x00008f0035b27a23 */ /* 0x100fe200000108c6 */
[----:B------:R-:W-:Y:S01]  /*19490*/  LDSM.16.MT88.4 R20, [R229+0x10800] ;  /* 0x01080000e514783b */ /* 0x000fe20000004200 */
[--C-:B------:R-:W-:Y:S01]  /*194a0*/  FFMA.FTZ R174, R54, c[0x0][0x23c], -R198.reuse ;  /* 0x00008f0036ae7a23 */ /* 0x100fe200000108c6 */
[----:B------:R-:W-:Y:S01]  /*194b0*/  MUFU.EX2 R180, R180 ;  /* 0x000000b400b47308 */ /* 0x000fe20000000800 */
[--C-:B------:R-:W-:Y:S01]  /*194c0*/  FFMA.FTZ R177, R5, c[0x0][0x23c], -R198.reuse ;  /* 0x00008f0005b17a23 */ /* 0x100fe200000108c6 */
[----:B------:R-:W-:Y:S01]  /*194d0*/  LDSM.16.MT88.4 R28, [R232+0x14800] ;  /* 0x01480000e81c783b */ /* 0x000fe20000004200 */
[----:B------:R-:W-:-:S02]  /*194e0*/  FFMA.FTZ R173, R4, c[0x0][0x23c], -R198 ;  /* 0x00008f0004ad7a23 */ /* 0x000fc400000108c6 */
[--C-:B------:R-:W-:Y:S01]  /*194f0*/  FFMA.FTZ R172, R10, c[0x0][0x23c], -R198.reuse ;  /* 0x00008f000aac7a23 */ /* 0x100fe200000108c6 */
[----:B-1----:R-:W-:Y:S01]  /*19500*/  FMNMX.FTZ R3, R7, R6, !PT ;  /* 0x0000000607037209 */ /* 0x002fe20007810000 */
[--C-:B------:R-:W-:Y:S01]  /*19510*/  FFMA.FTZ R2, R9, c[0x0][0x23c], -R198.reuse ;  /* 0x00008f0009027a23 */ /* 0x100fe200000108c6 */
[----:B------:R-:W-:Y:S01]  /*19520*/  LDSM.16.MT88.4 R4, [R228+0x16000] ;  /* 0x01600000e404783b */ /* 0x000fe20000004200 */
[----:B------:R-:W1:Y:S01]  /*19530*/  MUFU.EX2 R179, R179 ;  /* 0x000000b300b37308 */ /* 0x000e620000000800 */
[C---:B------:R-:W-:Y:S01]  /*19540*/  FSETP.NEU.FTZ.AND P1, PT, R3.reuse, -INF , PT ;  /* 0xff8000000300780b */ /* 0x040fe20003f3d000 */
[----:B------:R-:W-:Y:S01]  /*19550*/  FMUL.FTZ R190, R3, c[0x0][0x23c] ;  /* 0x00008f0003be7a20 */ /* 0x000fe20000410000 */
[----:B------:R-:W-:Y:S01]  /*19560*/  LDSM.16.MT88.4 R168, [R232+0x12800] ;  /* 0x01280000e8a8783b */ /* 0x000fe20000004200 */
[--C-:B------:R-:W-:Y:S02]  /*19570*/  FFMA.FTZ R185, R185, c[0x0][0x23c], -R198.reuse ;  /* 0x00008f00b9b97a23 */ /* 0x100fe400000108c6 */
[--C-:B------:R-:W-:Y:S01]  /*19580*/  FFMA.FTZ R184, R184, c[0x0][0x23c], -R198.reuse ;  /* 0x00008f00b8b87a23 */ /* 0x100fe200000108c6 */
[----:B------:R-:W-:Y:S01]  /*19590*/  FSEL R190, R190, RZ, P1 ;  /* 0x000000ffbebe7208 */ /* 0x000fe20000800000 */
[----:B------:R-:W-:Y:S01]  /*195a0*/  MUFU.EX2 R178, R178 ;  /* 0x000000b200b27308 */ /* 0x000fe20000000800 */
[----:B------:R-:W-:Y:S01]  /*195b0*/  LDSM.16.MT88.4 R32, [R229+0x12800] ;  /* 0x01280000e520783b */ /* 0x000fe20000004200 */
[----:B------:R-:W-:-:S02]  /*195c0*/  FFMA.FTZ R186, R186, c[0x0][0x23c], -R198 ;  /* 0x00008f00baba7a23 */ /* 0x000fc400000108c6 */
[--C-:B------:R-:W-:Y:S01]  /*195d0*/  FFMA.FTZ R182, R51, c[0x0][0x23c], -R190.reuse ;  /* 0x00008f0033b67a23 */ /* 0x100fe200000108be */
[----:B------:R-:W-:Y:S01]  /*195e0*/  LDSM.16.MT88.4 R24, [R230+0x14800] ;  /* 0x01480000e618783b */ /* 0x000fe20000004200 */
[--C-:B------:R-:W-:Y:S02]  /*195f0*/  FFMA.FTZ R181, R52, c[0x0][0x23c], -R190.reuse ;  /* 0x00008f0034b57a23 */ /* 0x100fe400000108be */
[--C-:B------:R-:W-:Y:S01]  /*19600*/  FFMA.FTZ R183, R55, c[0x0][0x23c], -R190.reuse ;  /* 0x00008f0037b77a23 */ /* 0x100fe200000108be */
[----:B------:R-:W2:Y:S01]  /*19610*/  LDSM.16.MT88.4 R48, [R230+0x12000] ;  /* 0x01200000e630783b */ /* 0x000ea20000004200 */
[--C-:B------:R-:W-:Y:S01]  /*19620*/  FFMA.FTZ R176, R64, c[0x0][0x23c], -R190.reuse ;  /* 0x00008f0040b07a23 */ /* 0x100fe200000108be */
[----:B------:R-:W3:Y:S01]  /*19630*/  MUFU.EX2 R174, R174 ;  /* 0x000000ae00ae7308 */ /* 0x000ee20000000800 */
[--C-:B------:R-:W-:Y:S01]  /*19640*/  FFMA.FTZ R175, R8, c[0x0][0x23c], -R190.reuse ;  /* 0x00008f0008af7a23 */ /* 0x100fe200000108be */
[----:B------:R-:W4:Y:S01]  /*19650*/  LDSM.16.MT88.4 R64, [R228+0x12000] ;  /* 0x01200000e440783b */ /* 0x000f220000004200 */
[----:B-1----:R-:W-:Y:S01]  /*19660*/  F2FP.PACK_AB R128, R179, R180 ;  /* 0x000000b4b380723e */ /* 0x002fe200000000ff */
[----:B------:R-:W-:-:S02]  /*19670*/  FFMA.FTZ R167, R14, c[0x0][0x23c], -R190 ;  /* 0x00008f000ea77a23 */ /* 0x000fc400000108be */
[----:B------:R-:W1:Y:S01]  /*19680*/  LDSM.16.MT88.4 R8, [R230+0x10800] ;  /* 0x01080000e608783b */ /* 0x000e620000004200 */
[--C-:B------:R-:W-:Y:S01]  /*19690*/  FFMA.FTZ R166, R13, c[0x0][0x23c], -R190.reuse ;  /* 0x00008f000da67a23 */ /* 0x100fe200000108be */
[----:B------:R-:W-:Y:S01]  /*196a0*/  MUFU.EX2 R182, R182 ;  /* 0x000000b600b67308 */ /* 0x000fe20000000800 */
[----:B------:R-:W-:Y:S02]  /*196b0*/  FFMA.FTZ R0, R12, c[0x0][0x23c], -R190 ;  /* 0x00008f000c007a23 */ /* 0x000fe400000108be */
[----:B------:R-:W5:Y:S01]  /*196c0*/  LDSM.16.MT88.4 R12, [R228+0x10800] ;  /* 0x01080000e40c783b */ /* 0x000f620000004200 */
[----:B------:R-:W-:Y:S02]  /*196d0*/  FFMA.FTZ R187, R187, c[0x0][0x23c], -R198 ;  /* 0x00008f00bbbb7a23 */ /* 0x000fe400000108c6 */
[--C-:B------:R-:W-:Y:S02]  /*196e0*/  FFMA.FTZ R191, R191, c[0x0][0x23c], -R190.reuse ;  /* 0x00008f00bfbf7a23 */ /* 0x100fe400000108be */
[----:B------:R-:W2:Y:S01]  /*196f0*/  MUFU.EX2 R181, R181 ;  /* 0x000000b500b57308 */ /* 0x000ea20000000800 */
[----:B---3--:R-:W-:Y:S01]  /*19700*/  F2FP.PACK_AB R130, R174, R178 ;  /* 0x000000b2ae82723e */ /* 0x008fe200000000ff */
[----:B------:R-:W-:-:S02]  /*19710*/  FFMA.FTZ R194, R194, c[0x0][0x23c], -R190 ;  /* 0x00008f00c2c27a23 */ /* 0x000fc400000108be */
[--C-:B------:R-:W-:Y:S02]  /*19720*/  FFMA.FTZ R193, R193, c[0x0][0x23c], -R190.reuse ;  /* 0x00008f00c1c17a23 */ /* 0x100fe400000108be */
[----:B------:R-:W-:Y:S02]  /*19730*/  FFMA.FTZ R195, R195, c[0x0][0x23c], -R190 ;  /* 0x00008f00c3c37a23 */ /* 0x000fe400000108be */
[----:B------:R-:W-:Y:S01]  /*19740*/  MUFU.EX2 R183, R183 ;  /* 0x000000b700b77308 */ /* 0x000fe20000000800 */
[--C-:B------:R-:W-:Y:S02]  /*19750*/  FFMA.FTZ R201, R201, c[0x0][0x23c], -R198.reuse ;  /* 0x00008f00c9c97a23 */ /* 0x100fe400000108c6 */
[--C-:B------:R-:W-:Y:S02]  /*19760*/  FFMA.FTZ R200, R200, c[0x0][0x23c], -R198.reuse ;  /* 0x00008f00c8c87a23 */ /* 0x100fe400000108c6 */
[--C-:B------:R-:W-:Y:S02]  /*19770*/  FFMA.FTZ R199, R199, c[0x0][0x23c], -R198.reuse ;  /* 0x00008f00c7c77a23 */ /* 0x100fe400000108c6 */
[----:B------:R-:W-:Y:S01]  /*19780*/  FFMA.FTZ R197, R197, c[0x0][0x23c], -R198 ;  /* 0x00008f00c5c57a23 */ /* 0x000fe200000108c6 */
[----:B------:R-:W3:Y:S01]  /*19790*/  MUFU.EX2 R176, R176 ;  /* 0x000000b000b07308 */ /* 0x000ee20000000800 */
[----:B--2---:R-:W-:Y:S01]  /*197a0*/  F2FP.PACK_AB R129, R181, R182 ;  /* 0x000000b6b581723e */ /* 0x004fe200000000ff */
[----:B------:R-:W-:-:S02]  /*197b0*/  FFMA.FTZ R196, R196, c[0x0][0x23c], -R190 ;  /* 0x00008f00c4c47a23 */ /* 0x000fc400000108be */
[--C-:B------:R-:W-:Y:S02]  /*197c0*/  FFMA.FTZ R192, R192, c[0x0][0x23c], -R190.reuse ;  /* 0x00008f00c0c07a23 */ /* 0x100fe400000108be */
[--C-:B------:R-:W-:Y:S02]  /*197d0*/  FFMA.FTZ R189, R189, c[0x0][0x23c], -R190.reuse ;  /* 0x00008f00bdbd7a23 */ /* 0x100fe400000108be */
[----:B------:R-:W-:Y:S01]  /*197e0*/  MUFU.EX2 R177, R177 ;  /* 0x000000b100b17308 */ /* 0x000fe20000000800 */
[----:B------:R-:W-:Y:S02]  /*197f0*/  FFMA.FTZ R249, R188, c[0x0][0x23c], -R190 ;  /* 0x00008f00bcf97a23 */ /* 0x000fe400000108be */
[----:B------:R-:W-:Y:S02]  /*19800*/  FADD.FTZ R179, R180, R179 ;  /* 0x000000b3b4b37221 */ /* 0x000fe40000010000 */
[----:B------:R-:W-:Y:S02]  /*19810*/  FADD.FTZ R181, R182, R181 ;  /* 0x000000b5b6b57221 */ /* 0x000fe40000010000 */
[----:B------:R-:W-:Y:S01]  /*19820*/  FADD.FTZ R178, R178, R179 ;  /* 0x000000b3b2b27221 */ /* 0x000fe20000010000 */
[----:B---3--:R-:W-:Y:S01]  /*19830*/  F2FP.PACK_AB R131, R176, R183 ;  /* 0x000000b7b083723e */ /* 0x008fe200000000ff */
        /* <DEDUP_REMOVED lines=20> */
[C---:B----4-:R-:W-:Y:S02]  /*19980*/  HMMA.16816.F32 R60, R128.reuse, R64, RZ ;  /* 0x00000040803c723c */ /* 0x050fe400000018ff */
        /* <DEDUP_REMOVED lines=55> */
[C---:B-----5:R-:W-:Y:S08]  /*19d00*/  HMMA.16816.F32 R136, R4.reuse, R12, R136 ;  /* 0x0000000c0488723c */ /* 0x060ff00000001888 */
[C---:B------:R-:W-:Y:S01]  /*19d10*/  HMMA.16816.F32 R132, R4.reuse, R14, R132 ;  /* 0x0000000e0484723c */ /* 0x040fe20000001884 */
[----:B------:R-:W3:Y:S07]  /*19d20*/  LDSM.16.MT88.4 R12, [R228+0x14800] ;  /* 0x01480000e40c783b */ /* 0x000eee0000004200 */
[C---:B------:R-:W-:Y:S08]  /*19d30*/  HMMA.16816.F32 R144, R4.reuse, R20, R144 ;  /* 0x000000140490723c */ /* 0x040ff00000001890 */
[C---:B-1----:R-:W-:Y:S08]  /*19d40*/  HMMA.16816.F32 R60, R4.reuse, R8, R60 ;  /* 0x00000008043c723c */ /* 0x042ff0000000183c */
[C---:B------:R-:W-:Y:S01]  /*19d50*/  HMMA.16816.F32 R64, R4.reuse, R10, R64 ;  /* 0x0000000a0440723c */ /* 0x040fe20000001840 */
[----:B------:R-:W1:Y:S07]  /*19d60*/  LDSM.16.MT88.4 R8, [R230+0x16800] ;  /* 0x01680000e608783b */ /* 0x000e6e0000004200 */
[C---:B------:R-:W-:Y:S01]  /*19d70*/  HMMA.16816.F32 R140, R4.reuse, R22, R140 ;  /* 0x00000016048c723c */ /* 0x040fe2000000188c */
[----:B------:R-:W5:Y:S07]  /*19d80*/  LDSM.16.MT88.4 R20, [R229+0x14800] ;  /* 0x01480000e514783b */ /* 0x000f6e0000004200 */
        /* <DEDUP_REMOVED lines=23> */
[----:B------:R-:W-:Y:S07]  /*19f00*/  LDSM.16.MT88.4 R20, [R230+0x11000] ;  /* 0x01100000e614783b */ /* 0x000fee0000004200 */
[C---:B--2---:R-:W-:Y:S08]  /*19f10*/  HMMA.16816.F32 R100, R4.reuse, R16, R100 ;  /* 0x000000100464723c */ /* 0x044ff00000001864 */
[C---:B------:R-:W-:Y:S01]  /*19f20*/  HMMA.16816.F32 R104, R4.reuse, R18, R104 ;  /* 0x000000120468723c */ /* 0x040fe20000001868 */
[----:B------:R-:W-:Y:S07]  /*19f30*/  LDSM.16.MT88.4 R16, [R228+0x11000] ;  /* 0x01100000e410783b */ /* 0x000fee0000004200 */
[C---:B---3--:R-:W-:Y:S08]  /*19f40*/  HMMA.16816.F32 R116, R4.reuse, R12, R116 ;  /* 0x0000000c0474723c */ /* 0x048ff00000001874 */
[C---:B------:R-:W-:Y:S01]  /*19f50*/  HMMA.16816.F32 R120, R4.reuse, R14, R120 ;  /* 0x0000000e0478723c */ /* 0x040fe20000001878 */
[----:B------:R-:W2:Y:S07]  /*19f60*/  LDSM.16.MT88.4 R12, [R232+0x13000] ;  /* 0x01300000e80c783b */ /* 0x000eae0000004200 */
[C---:B------:R-:W-:Y:S08]  /*19f70*/  HMMA.16816.F32 R124, R4.reuse, R28, R124 ;  /* 0x0000001c047c723c */ /* 0x040ff0000000187c */
[----:B------:R-:W-:Y:S01]  /*19f80*/  HMMA.16816.F32 R128, R4, R30, R128 ;  /* 0x0000001e0480723c */ /* 0x000fe20000001880 */
[----:B------:R-:W-:Y:S06]  /*19f90*/  LDSM.16.MT88.4 R28, [R228+0x13000] ;  /* 0x01300000e41c783b */ /* 0x000fec0000004200 */
        /* <DEDUP_REMOVED lines=20> */
[----:B--2---:R-:W-:Y:S01]  /*1a0e0*/  HMMA.16816.F32 R36, R4, R12, R36 ;  /* 0x0000000c0424723c */ /* 0x004fe20000001824 */
[----:B------:R-:W-:Y:S02]  /*1a0f0*/  FADD.FTZ R193, R189, R193 ;  /* 0x000000c1bdc17221 */ /* 0x000fe40000010000 */
[----:B------:R-:W-:-:S05]  /*1a100*/  FADD.FTZ R0, R197, R186 ;  /* 0x000000bac5007221 */ /* 0x000fca0000010000 */
[C---:B------:R-:W-:Y:S01]  /*1a110*/  HMMA.16816.F32 R40, R4.reuse, R14, R40 ;  /* 0x0000000e0428723c */ /* 0x040fe20000001828 */
[----:B------:R-:W2:Y:S04]  /*1a120*/  LDSM.16.MT88.4 R12, [R228+0x15000] ;  /* 0x01500000e40c783b */ /* 0x000ea80000004200 */
[----:B------:R-:W-:Y:S03]  /*1a130*/  STL [R1], R0 ;  /* 0x0000000001007387 */ /* 0x000fe60000100800 */
        /* <DEDUP_REMOVED lines=102> */
.L_x_4414:
        /* <DEDUP_REMOVED lines=64> */
.L_x_4411:
        /* <DEDUP_REMOVED lines=29> */
[----:B------:R-:W2:Y:S06]  /*1ad70*/  LDSM.16.M88.4 R8, [R237+0x8000] ;  /* 0x00800000ed08783b */ /* 0x000eac0000000200 */
[----:B------:R-:W3:Y:S06]  /*1ad80*/  LDSM.16.M88.4 R16, [R237+0x8800] ;  /* 0x00880000ed10783b */ /* 0x000eec0000000200 */
[----:B------:R-:W4:Y:S06]  /*1ad90*/  LDSM.16.M88.4 R24, [R237+0x9000] ;  /* 0x00900000ed18783b */ /* 0x000f2c0000000200 */
[----:B------:R-:W0:Y:S06]  /*1ada0*/  LDGDEPBAR ;  /* 0x00000000000079af */ /* 0x000e2c0000000000 */
[----:B------:R-:W5:Y:S06]  /*1adb0*/  LDSM.16.M88.4 R164, [R237+0x9800] ;  /* 0x00980000eda4783b */ /* 0x000f6c0000000200 */
[----:B------:R-:W-:Y:S06]  /*1adc0*/  LDSM.16.M88.4 R168, [R236] ;  /* 0x00000000eca8783b */ /* 0x000fec0000000200 */
[----:B------:R-:W1:Y:S01]  /*1add0*/  LDSM.16.M88.4 R172, [R235] ;  /* 0x00000000ebac783b */ /* 0x000e620000000200 */
[C---:B--2---:R-:W-:Y:S05]  /*1ade0*/  HMMA.16816.F32 R4, R32.reuse, R8, RZ ;  /* 0x000000082004723c */ /* 0x044fea00000018ff */
[----:B------:R-:W2:Y:S03]  /*1adf0*/  LDSM.16.M88.4 R176, [R227] ;  /* 0x00000000e3b0783b */ /* 0x000ea60000000200 */
[C---:B------:R-:W-:Y:S03]  /*1ae00*/  HMMA.16816.F32 R8, R32.reuse, R10, RZ ;  /* 0x0000000a2008723c */ /* 0x040fe600000018ff */
[----:B------:R-:W1:Y:S06]  /*1ae10*/  LDSM.16.M88.4 R180, [R226] ;  /* 0x00000000e2b4783b */ /* 0x000e6c0000000200 */
[----:B------:R-:W1:Y:S01]  /*1ae20*/  LDSM.16.M88.4 R184, [R225] ;  /* 0x00000000e1b8783b */ /* 0x000e620000000200 */
[C---:B---3--:R-:W-:Y:S05]  /*1ae30*/  HMMA.16816.F32 R12, R32.reuse, R16, RZ ;  /* 0x00000010200c723c */ /* 0x048fea00000018ff */
[----:B------:R-:W-:Y:S03]  /*1ae40*/  LDSM.16.M88.4 R188, [R234] ;  /* 0x00000000eabc783b */ /* 0x000fe60000000200 */
[C---:B------:R-:W-:Y:S03]  /*1ae50*/  HMMA.16816.F32 R16, R32.reuse, R18, RZ ;  /* 0x000000122010723c */ /* 0x040fe600000018ff */
[----:B------:R-:W3:Y:S05]  /*1ae60*/  LDSM.16.M88.4 R192, [R231+0x8000] ;  /* 0x00800000e7c0783b */ /* 0x000eea0000000200 */
        /* <DEDUP_REMOVED lines=21> */
[----:B------:R-:W2:Y:S01]  /*1afc0*/  LDSM.16.M88.4 R184, [R237+0xa000] ;  /* 0x00a00000edb8783b */ /* 0x000ea20000000200 */
        /* <DEDUP_REMOVED lines=302> */
.L_x_4413:
        /* <DEDUP_REMOVED lines=31> */
.L_x_4412:
        /* <DEDUP_REMOVED lines=16> */
[----:B------:R-:W2:Y:S01]  /*1c5a0*/  LDL.LU R211, [R1] ;  /* 0x0000000001d37983 */ /* 0x000ea20000300800 */
        /* <DEDUP_REMOVED lines=19> */
[----:B------:R-:W1:Y:S08]  /*1c6e0*/  SHFL.BFLY PT, R6, R5, 0x2, 0x1f ;  /* 0x0c401f0005067f89 */ /* 0x000e7000000e0000 */
        /* <DEDUP_REMOVED lines=9> */
[----:B---3--:R-:W-:Y:S02]  /*1c780*/  FMNMX.FTZ R3, R4, R3, !PT ;  /* 0x0000000304037209 */ /* 0x008fe40007810000 */
[----:B------:R-:W-:Y:S01]  /*1c790*/  FSEL R187, R187, RZ, P0 ;  /* 0x000000ffbbbb7208 */ /* 0x000fe20000000000 */
[----:B------:R-:W-:Y:S01]  /*1c7a0*/  FMUL.FTZ R2, R2, c[0x0][0x23c] ;  /* 0x00008f0002027a20 */ /* 0x000fe20000410000 */
[C---:B------:R-:W-:Y:S01]  /*1c7b0*/  FSETP.NEU.FTZ.AND P0, PT, R3.reuse, -INF , PT ;  /* 0xff8000000300780b */ /* 0x040fe20003f1d000 */
[----:B------:R-:W-:Y:S02]  /*1c7c0*/  FMUL.FTZ R4, R3, c[0x0][0x23c] ;  /* 0x00008f0003047a20 */ /* 0x000fe40000410000 */
[--C-:B------:R-:W-:Y:S02]  /*1c7d0*/  FFMA.FTZ R185, R177, c[0x0][0x23c], -R187.reuse ;  /* 0x00008f00b1b97a23 */ /* 0x100fe400000108bb */
[----:B------:R-:W-:Y:S01]  /*1c7e0*/  FADD.FTZ R0, -R3, R0 ;  /* 0x0000000003007221 */ /* 0x000fe20000010100 */
[----:B------:R-:W-:Y:S01]  /*1c7f0*/  FSEL R177, R4, RZ, P0 ;  /* 0x000000ff04b17208 */ /* 0x000fe20000000000 */
[--C-:B------:R-:W-:Y:S01]  /*1c800*/  FFMA.FTZ R186, R183, c[0x0][0x23c], -R187.reuse ;  /* 0x00008f00b7ba7a23 */ /* 0x100fe200000108bb */
[----:B------:R-:W1:Y:S01]  /*1c810*/  MUFU.EX2 R2, R2 ;  /* 0x0000000200027308 */ /* 0x000e620000000800 */
[----:B------:R-:W-:Y:S01]  /*1c820*/  FFMA.FTZ R184, R180, c[0x0][0x23c], -R187 ;  /* 0x00008f00b4b87a23 */ /* 0x000fe200000108bb */
[----:B------:R-:W-:Y:S01]  /*1c830*/  ISETP.GT.AND P0, PT, R252, RZ, PT ;  /* 0x000000fffc00720c */ /* 0x000fe20003f04270 */
[--C-:B------:R-:W-:Y:S02]  /*1c840*/  FFMA.FTZ R182, R182, c[0x0][0x23c], -R177.reuse ;  /* 0x00008f00b6b67a23 */ /* 0x100fe400000108b1 */
[----:B------:R-:W-:Y:S02]  /*1c850*/  FFMA.FTZ R181, R181, c[0x0][0x23c], -R177 ;  /* 0x00008f00b5b57a23 */ /* 0x000fe400000108b1 */
[----:B------:R-:W-:Y:S02]  /*1c860*/  FFMA.FTZ R183, R193, c[0x0][0x23c], -R187 ;  /* 0x00008f00c1b77a23 */ /* 0x000fe400000108bb */
[--C-:B------:R-:W-:Y:S01]  /*1c870*/  FFMA.FTZ R180, R192, c[0x0][0x23c], -R177.reuse ;  /* 0x00008f00c0b47a23 */ /* 0x100fe200000108b1 */
[----:B------:R-:W-:Y:S01]  /*1c880*/  MUFU.EX2 R186, R186 ;  /* 0x000000ba00ba7308 */ /* 0x000fe20000000800 */
[----:B------:R-:W-:Y:S02]  /*1c890*/  FFMA.FTZ R167, R191, c[0x0][0x23c], -R177 ;  /* 0x00008f00bfa77a23 */ /* 0x000fe400000108b1 */
[----:B------:R-:W-:Y:S02]  /*1c8a0*/  FMUL.FTZ R0, R0, c[0x0][0x23c] ;  /* 0x00008f0000007a20 */ /* 0x000fe40000410000 */
[--C-:B------:R-:W-:Y:S02]  /*1c8b0*/  FFMA.FTZ R191, R175, c[0x0][0x23c], -R187.reuse ;  /* 0x00008f00afbf7a23 */ /* 0x100fe400000108bb */
[----:B------:R-:W-:Y:S02]  /*1c8c0*/  FFMA.FTZ R192, R174, c[0x0][0x23c], -R187 ;  /* 0x00008f00aec07a23 */ /* 0x000fe400000108bb */
[--C-:B------:R-:W-:Y:S01]  /*1c8d0*/  FFMA.FTZ R193, R173, c[0x0][0x23c], -R177.reuse ;  /* 0x00008f00adc17a23 */ /* 0x100fe200000108b1 */
[----:B------:R-:W3:Y:S01]  /*1c8e0*/  MUFU.EX2 R0, R0 ;  /* 0x0000000000007308 */ /* 0x000ee20000000800 */
[----:B------:R-:W-:Y:S02]  /*1c8f0*/  FFMA.FTZ R194, R172, c[0x0][0x23c], -R177 ;  /* 0x00008f00acc27a23 */ /* 0x000fe400000108b1 */
[----:B------:R-:W-:Y:S01]  /*1c900*/  LDSM.16.MT88.4 R172, [R230+0x14800] ;  /* 0x01480000e6ac783b */ /* 0x000fe20000004200 */
[C---:B-1----:R-:W-:Y:S02]  /*1c910*/  FMUL.FTZ R4, R2.reuse, R160 ;  /* 0x000000a002047220 */ /* 0x042fe40000410000 */
[C---:B------:R-:W-:Y:S02]  /*1c920*/  FMUL.FTZ R5, R2.reuse, R161 ;  /* 0x000000a102057220 */ /* 0x040fe40000410000 */
[C---:B------:R-:W-:Y:S02]  /*1c930*/  FMUL.FTZ R8, R2.reuse, R156 ;  /* 0x0000009c02087220 */ /* 0x040fe40000410000 */
        /* <DEDUP_REMOVED lines=25> */
[----:B------:R-:W-:Y:S02]  /*1cad0*/  FFMA.FTZ R195, R170, c[0x0][0x23c], -R187 ;  /* 0x00008f00aac37a23 */ /* 0x000fe400000108bb */
[--C-:B------:R-:W-:Y:S01]  /*1cae0*/  FFMA.FTZ R197, R169, c[0x0][0x23c], -R177.reuse ;  /* 0x00008f00a9c57a23 */ /* 0x100fe200000108b1 */
[----:B------:R-:W1:Y:S01]  /*1caf0*/  MUFU.EX2 R183, R183 ;  /* 0x000000b700b77308 */ /* 0x000e620000000800 */
[--C-:B------:R-:W-:Y:S01]  /*1cb00*/  FFMA.FTZ R198, R168, c[0x0][0x23c], -R177.reuse ;  /* 0x00008f00a8c67a23 */ /* 0x100fe200000108b1 */
[----:B------:R-:W-:Y:S01]  /*1cb10*/  LDSM.16.MT88.4 R132, [R229+0x12000] ;  /* 0x01200000e584783b */ /* 0x000fe20000004200 */
[----:B------:R-:W-:Y:S01]  /*1cb20*/  FFMA.FTZ R207, R179, c[0x0][0x23c], -R177 ;  /* 0x00008f00b3cf7a23 */ /* 0x000fe200000108b1 */
[----:B---3--:R-:W-:Y:S01]  /*1cb30*/  F2FP.PACK_AB R161, R181, R182 ;  /* 0x000000b6b5a1723e */ /* 0x008fe200000000ff */
[C---:B------:R-:W-:Y:S02]  /*1cb40*/  FMUL.FTZ R36, R2.reuse, R36 ;  /* 0x0000002402247220 */ /* 0x040fe40000410000 */
[----:B------:R-:W-:Y:S02]  /*1cb50*/  FMUL.FTZ R37, R2, R37 ;  /* 0x0000002502257220 */ /* 0x000fe40000410000 */
[C---:B------:R-:W-:Y:S01]  /*1cb60*/  FMUL.FTZ R38, R0.reuse, R38 ;  /* 0x0000002600267220 */ /* 0x040fe20000410000 */
[----:B------:R-:W-:Y:S01]  /*1cb70*/  MUFU.EX2 R180, R180 ;  /* 0x000000b400b47308 */ /* 0x000fe20000000800 */
[----:B------:R-:W-:Y:S01]  /*1cb80*/  LDSM.16.MT88.4 R148, [R228+0x10800] ;  /* 0x01080000e494783b */ /* 0x000fe20000004200 */
[----:B------:R-:W-:Y:S02]  /*1cb90*/  FMUL.FTZ R39, R0, R39 ;  /* 0x0000002700277220 */ /* 0x000fe40000410000 */
[C---:B------:R-:W-:Y:S02]  /*1cba0*/  FMUL.FTZ R40, R2.reuse, R40 ;  /* 0x0000002802287220 */ /* 0x040fe40000410000 */
[----:B------:R-:W-:Y:S02]  /*1cbb0*/  FMUL.FTZ R41, R2, R41 ;  /* 0x0000002902297220 */ /* 0x000fe40000410000 */
[C---:B------:R-:W-:Y:S01]  /*1cbc0*/  FMUL.FTZ R42, R0.reuse, R42 ;  /* 0x0000002a002a7220 */ /* 0x040fe20000410000 */
[----:B------:R-:W-:Y:S01]  /*1cbd0*/  LDSM.16.MT88.4 R168, [R232+0x14800] ;  /* 0x01480000e8a8783b */ /* 0x000fe20000004200 */
        /* <DEDUP_REMOVED lines=25> */
[----:B------:R-:W3:Y:S03]  /*1cd70*/  MUFU.EX2 R194, R194 ;  /* 0x000000c200c27308 */ /* 0x000ee60000000800 */
[----:B------:R-:W-:Y:S02]  /*1cd80*/  FMUL.FTZ R13, R2, R153 ;  /* 0x00000099020d7220 */ /* 0x000fe40000410000 */
[C---:B------:R-:W-:Y:S02]  /*1cd90*/  FMUL.FTZ R59, R0.reuse, R59 ;  /* 0x0000003b003b7220 */ /* 0x040fe40000410000 */
[C---:B------:R-:W-:Y:S03]  /*1cda0*/  FMUL.FTZ R14, R0.reuse, R154 ;  /* 0x0000009a000e7220 */ /* 0x040fe60000410000 */
[----:B------:R-:W-:Y:S01]  /*1cdb0*/  MUFU.EX2 R196, R196 ;  /* 0x000000c400c47308 */ /* 0x000fe20000000800 */
[----:B------:R-:W-:Y:S02]  /*1cdc0*/  FMUL.FTZ R15, R0, R155 ;  /* 0x0000009b000f7220 */ /* 0x000fe40000410000 */
[----:B------:R-:W4:Y:S01]  /*1cdd0*/  LDSM.16.MT88.4 R152, [R228+0x10000] ;  /* 0x01000000e498783b */ /* 0x000f220000004200 */
[C---:B------:R-:W-:Y:S02]  /*1cde0*/  FMUL.FTZ R60, R2.reuse, R60 ;  /* 0x0000003c023c7220 */ /* 0x040fe40000410000 */
[----:B------:R-:W-:Y:S02]  /*1cdf0*/  FMUL.FTZ R61, R2, R61 ;  /* 0x0000003d023d7220 */ /* 0x000fe40000410000 */
[C---:B------:R-:W-:Y:S02]  /*1ce00*/  HMMA.16816.F32 R12, R160.reuse, R20, R12 ;  /* 0x00000014a00c723c */ /* 0x040fe4000000180c */
[----:B------:R-:W5:Y:S01]  /*1ce10*/  MUFU.EX2 R195, R195 ;  /* 0x000000c300c37308 */ /* 0x000f620000000800 */
        /* <DEDUP_REMOVED lines=9> */
[----:B------:R-:W1:Y:S01]  /*1ceb0*/  LDSM.16.MT88.4 R144, [R232+0x12000] ;  /* 0x01200000e890783b */ /* 0x000e620000004200 */
        /* <DEDUP_REMOVED lines=13> */
[----:B------:R-:W2:Y:S01]  /*1cf90*/  LDSM.16.MT88.4 R136, [R230+0x12000] ;  /* 0x01200000e688783b */ /* 0x000ea20000004200 */
[C---:B------:R-:W-:Y:S02]  /*1cfa0*/  FMUL.FTZ R70, R0.reuse, R70 ;  /* 0x0000004600467220 */ /* 0x040fe40000410000 */
[----:B------:R-:W-:Y:S02]  /*1cfb0*/  FMUL.FTZ R71, R0, R71 ;  /* 0x0000004700477220 */ /* 0x000fe40000410000 */
[C---:B----4-:R-:W-:Y:S03]  /*1cfc0*/  HMMA.16816.F32 R28, R160.reuse, R152, R28 ;  /* 0x00000098a01c723c */ /* 0x050fe6000000181c */
[C---:B------:R-:W-:Y:S02]  /*1cfd0*/  FMUL.FTZ R72, R2.reuse, R72 ;  /* 0x0000004802487220 */ /* 0x040fe40000410000 */
[----:B------:R-:W-:Y:S02]  /*1cfe0*/  FMUL.FTZ R73, R2, R73 ;  /* 0x0000004902497220 */ /* 0x000fe40000410000 */
[C---:B------:R-:W-:Y:S01]  /*1cff0*/  FMUL.FTZ R74, R0.reuse, R74 ;  /* 0x0000004a004a7220 */ /* 0x040fe20000410000 */
[C---:B------:R-:W-:Y:S01]  /*1d000*/  HMMA.16816.F32 R32, R160.reuse, R154, R32 ;  /* 0x0000009aa020723c */ /* 0x040fe20000001820 */
[----:B------:R-:W-:Y:S03]  /*1d010*/  LDSM.16.MT88.4 R152, [R232+0x12800] ;  /* 0x01280000e898783b */ /* 0x000fe60000004200 */
[----:B------:R-:W-:Y:S02]  /*1d020*/  FMUL.FTZ R75, R0, R75 ;  /* 0x0000004b004b7220 */ /* 0x000fe40000410000 */
[C---:B------:R-:W-:Y:S02]  /*1d030*/  FMUL.FTZ R76, R2.reuse, R76 ;  /* 0x0000004c024c7220 */ /* 0x040fe40000410000 */
[C---:B-1----:R-:W-:Y:S04]  /*1d040*/  HMMA.16816.F32 R36, R160.reuse, R144, R36 ;  /* 0x00000090a024723c */ /* 0x042fe80000001824 */
        /* <DEDUP_REMOVED lines=84> */
[----:B------:R-:W-:Y:S03]  /*1d590*/  FMUL.FTZ R129, R2, R129 ;  /* 0x0000008102817220 */ /* 0x000fe60000410000 */
[C---:B--2---:R-:W-:Y:S03]  /*1d5a0*/  HMMA.16816.F32 R124, R160.reuse, R132, R124 ;  /* 0x00000084a07c723c */ /* 0x044fe6000000187c */
[C---:B------:R-:W-:Y:S02]  /*1d5b0*/  FMUL.FTZ R130, R0.reuse, R130 ;  /* 0x0000008200827220 */ /* 0x040fe40000410000 */
[----:B------:R-:W-:Y:S02]  /*1d5c0*/  FMUL.FTZ R131, R0, R131 ;  /* 0x0000008300837220 */ /* 0x000fe40000410000 */
[----:B------:R-:W-:Y:S01]  /*1d5d0*/  F2FP.PACK_AB R132, R192, R191 ;  /* 0x000000bfc084723e */ /* 0x000fe200000000ff */
[--C-:B------:R-:W-:Y:S01]  /*1d5e0*/  FFMA.FTZ R204, R209, c[0x0][0x23c], -R187.reuse ;  /* 0x00008f00d1cc7a23 */ /* 0x100fe200000108bb */
[----:B---3--:R-:W-:Y:S03]  /*1d5f0*/  F2FP.PACK_AB R133, R194, R193 ;  /* 0x000000c1c285723e */ /* 0x008fe600000000ff */
[----:B------:R-:W-:Y:S01]  /*1d600*/  HMMA.16816.F32 R128, R160, R134, R128 ;  /* 0x00000086a080723c */ /* 0x000fe20000001880 */
[----:B------:R-:W2:Y:S01]  /*1d610*/  LDSM.16.MT88.4 R160, [R229+0x12800] ;  /* 0x01280000e5a0783b */ /* 0x000ea20000004200 */
[----:B------:R-:W-:Y:S01]  /*1d620*/  MUFU.EX2 R204, R204 ;  /* 0x000000cc00cc7308 */ /* 0x000fe20000000800 */
[----:B------:R-:W-:Y:S02]  /*1d630*/  FFMA.FTZ R205, R210, c[0x0][0x23c], -R187 ;  /* 0x00008f00d2cd7a23 */ /* 0x000fe400000108bb */
[----:B------:R-:W-:Y:S02]  /*1d640*/  FFMA.FTZ R206, R208, c[0x0][0x23c], -R177 ;  /* 0x00008f00d0ce7a23 */ /* 0x000fe400000108b1 */
[----:B-----5:R-:W-:Y:S01]  /*1d650*/  F2FP.PACK_AB R134, R195, R196 ;  /* 0x000000c4c386723e */ /* 0x020fe200000000ff */
[----:B------:R-:W-:Y:S01]  /*1d660*/  FFMA.FTZ R208, R178, c[0x0][0x23c], -R187 ;  /* 0x00008f00b2d07a23 */ /* 0x000fe200000108bb */
[----:B------:R-:W-:Y:S03]  /*1d670*/  F2FP.PACK_AB R135, R198, R197 ;  /* 0x000000c5c687723e */ /* 0x000fe600000000ff */
[----:B------:R-:W-:Y:S01]  /*1d680*/  FFMA.FTZ R202, R202, c[0x0][0x23c], -R177 ;  /* 0x00008f00caca7a23 */ /* 0x000fe200000108b1 */
[----:B------:R-:W-:Y:S01]  /*1d690*/  MUFU.EX2 R205, R205 ;  /* 0x000000cd00cd7308 */ /* 0x000fe20000000800 */
[--C-:B------:R-:W-:Y:S02]  /*1d6a0*/  FFMA.FTZ R203, R203, c[0x0][0x23c], -R187.reuse ;  /* 0x00008f00cbcb7a23 */ /* 0x100fe400000108bb */
[C---:B----4-:R-:W-:Y:S05]  /*1d6b0*/  HMMA.16816.F32 R4, R132.reuse, R140, R4 ;  /* 0x0000008c8404723c */ /* 0x050fea0000001804 */
        /* <DEDUP_REMOVED lines=18> */
[----:B------:R-:W-:Y:S02]  /*1d7e0*/  FFMA.FTZ R186, R2, R211, R186 ;  /* 0x000000d302ba7223 */ /* 0x000fe400000100ba */
[C---:B------:R-:W-:Y:S01]  /*1d7f0*/  HMMA.16816.F32 R24, R132.reuse, R146, R24 ;  /* 0x000000928418723c */ /* 0x040fe20000001818 */
[----:B------:R-:W1:Y:S01]  /*1d800*/  LDSM.16.MT88.4 R144, [R228+0x14800] ;  /* 0x01480000e490783b */ /* 0x000e620000004200 */
[----:B------:R2:W-:Y:S02]  /*1d810*/  MUFU.EX2 R165, R177 ;  /* 0x000000b100a57308 */ /* 0x0005e40000000800 */
[----:B------:R-:W-:Y:S02]  /*1d820*/  FADD.FTZ R186, R185, R186 ;  /* 0x000000bab9ba7221 */ /* 0x000fe40000010000 */
[----:B------:R-:W-:Y:S01]  /*1d830*/  FFMA.FTZ R182, R0, R249, R182 ;  /* 0x000000f900b67223 */ /* 0x000fe200000100b6 */
[----:B------:R-:W-:Y:S01]  /*1d840*/  IADD3 R0, R252, -0x1, RZ ;  /* 0xfffffffffc007810 */ /* 0x000fe20007ffe0ff */
[C---:B------:R-:W-:Y:S04]  /*1d850*/  HMMA.16816.F32 R28, R132.reuse, R148, R28 ;  /* 0x00000094841c723c */ /* 0x040fe8000000181c */
[----:B------:R-:W-:Y:S01]  /*1d860*/  MUFU.EX2 R203, R203 ;  /* 0x000000cb00cb7308 */ /* 0x000fe20000000800 */
[----:B------:R-:W-:Y:S01]  /*1d870*/  FADD.FTZ R184, R184, R186 ;  /* 0x000000bab8b87221 */ /* 0x000fe20000010000 */
[----:B------:R-:W-:Y:S01]  /*1d880*/  MOV R252, R0 ;  /* 0x0000000000fc7202 */ /* 0x000fe20000000f00 */
[----:B------:R-:W-:Y:S01]  /*1d890*/  FADD.FTZ R182, R181, R182 ;  /* 0x000000b6b5b67221 */ /* 0x000fe20000010000 */
[C---:B------:R-:W-:Y:S01]  /*1d8a0*/  HMMA.16816.F32 R32, R132.reuse, R150, R32 ;  /* 0x000000968420723c */ /* 0x040fe20000001820 */
[----:B------:R-:W1:Y:S03]  /*1d8b0*/  LDSM.16.MT88.4 R148, [R232+0x16800] ;  /* 0x01680000e894783b */ /* 0x000e660000004200 */
[----:B------:R-:W-:Y:S01]  /*1d8c0*/  FADD.FTZ R184, R183, R184 ;  /* 0x000000b8b7b87221 */ /* 0x000fe20000010000 */
[----:B------:R-:W-:Y:S01]  /*1d8d0*/  MOV R0, R3 ;  /* 0x0000000300007202 */ /* 0x000fe20000000f00 */
[----:B------:R-:W1:Y:S01]  /*1d8e0*/  MUFU.EX2 R201, R201 ;  /* 0x000000c900c97308 */ /* 0x000e620000000800 */
[----:B------:R-:W-:Y:S01]  /*1d8f0*/  FADD.FTZ R182, R180, R182 ;  /* 0x000000b6b4b67221 */ /* 0x000fe20000010000 */
[C---:B------:R-:W-:Y:S01]  /*1d900*/  HMMA.16816.F32 R36, R132.reuse, R152, R36 ;  /* 0x000000988424723c */ /* 0x040fe20000001824 */
[----:B--2---:R-:W-:Y:S03]  /*1d910*/  LDSM.16.MT88.4 R176, [R232+0x15800] ;  /* 0x01580000e8b0783b */ /* 0x004fe60000004200 */
        /* <DEDUP_REMOVED lines=8> */
[----:B------:R-:W2:Y:S01]  /*1d9a0*/  MUFU.EX2 R199, R199 ;  /* 0x000000c700c77308 */ /* 0x000ea20000000800 */
        /* <DEDUP_REMOVED lines=9> */
[----:B------:R-:W-:Y:S01]  /*1da40*/  MUFU.EX2 R190, R190 ;  /* 0x000000be00be7308 */ /* 0x000fe20000000800 */
[C---:B------:R-:W-:Y:S01]  /*1da50*/  HMMA.16816.F32 R56, R132.reuse, R162, R56 ;  /* 0x000000a28438723c */ /* 0x040fe20000001838 */
[----:B------:R-:W-:Y:S03]  /*1da60*/  LDSM.16.MT88.4 R160, [R229+0x13000] ;  /* 0x01300000e5a0783b */ /* 0x000fe60000004200 */
[----:B----4-:R-:W-:Y:S04]  /*1da70*/  FADD.FTZ R198, R206, R198 ;  /* 0x000000c6cec67221 */ /* 0x010fe80000010000 */
[C---:B---3--:R-:W-:Y:S01]  /*1da80*/  HMMA.16816.F32 R60, R132.reuse, R140, R60 ;  /* 0x0000008c843c723c */ /* 0x048fe2000000183c */
[----:B------:R-:W3:Y:S07]  /*1da90*/  MUFU.EX2 R188, R188 ;  /* 0x000000bc00bc7308 */ /* 0x000eee0000000800 */
[C---:B------:R-:W-:Y:S01]  /*1daa0*/  HMMA.16816.F32 R64, R132.reuse, R142, R64 ;  /* 0x0000008e8440723c */ /* 0x040fe20000001840 */
[----:B------:R-:W4:Y:S02]  /*1dab0*/  LDSM.16.MT88.4 R140, [R230+0x16800] ;  /* 0x01680000e68c783b */ /* 0x000f240000004200 */
[----:B------:R-:W-:Y:S05]  /*1dac0*/  MUFU.EX2 R208, R208 ;  /* 0x000000d000d07308 */ /* 0x000fea0000000800 */
[C---:B------:R-:W-:Y:S05]  /*1dad0*/  HMMA.16816.F32 R68, R132.reuse, R168, R68 ;  /* 0x000000a88444723c */ /* 0x040fea0000001844 */
[----:B------:R-:W1:Y:S03]  /*1dae0*/  MUFU.EX2 R166, R166 ;  /* 0x000000a600a67308 */ /* 0x000e660000000800 */
        /* <DEDUP_REMOVED lines=32> */
[C---:B----4-:R-:W-:Y:S03]  /*1dcf0*/  HMMA.16816.F32 R4, R132.reuse, R140, R4 ;  /* 0x0000008c8404723c */ /* 0x050fe60000001804 */
[----:B------:R-:W-:Y:S02]  /*1dd00*/  FADD.FTZ R203, R201, R203 ;  /* 0x000000cbc9cb7221 */ /* 0x000fe40000010000 */
[----:B------:R-:W-:Y:S03]  /*1dd10*/  FADD.FTZ R199, R199, R202 ;  /* 0x000000cac7c77221 */ /* 0x000fe60000010000 */
[C---:B------:R-:W-:Y:S01]  /*1dd20*/  HMMA.16816.F32 R8, R132.reuse, R142, R8 ;  /* 0x0000008e8408723c */ /* 0x040fe20000001808 */
[----:B------:R-:W2:Y:S03]  /*1dd30*/  LDSM.16.MT88.4 R140, [R230+0x15000] ;  /* 0x01500000e68c783b */ /* 0x000ea60000004200 */
[----:B---3--:R-:W-:Y:S04]  /*1dd40*/  FADD.FTZ R199, R188, R199 ;  /* 0x000000c7bcc77221 */ /* 0x008fe80000010000 */
[C---:B------:R-:W-:Y:S04]  /*1dd50*/  HMMA.16816.F32 R12, R132.reuse, R148, R12 ;  /* 0x00000094840c723c */ /* 0x040fe8000000180c */
[----:B------:R-:W-:Y:S04]  /*1dd60*/  FADD.FTZ R199, R207, R199 ;  /* 0x000000c7cfc77221 */ /* 0x000fe80000010000 */
[C---:B------:R-:W-:Y:S01]  /*1dd70*/  HMMA.16816.F32 R16, R132.reuse, R150, R16 ;  /* 0x000000968410723c */ /* 0x040fe20000001810 */
[----:B------:R-:W-:Y:S03]  /*1dd80*/  LDSM.16.MT88.4 R148, [R232+0x17000] ;  /* 0x01700000e894783b */ /* 0x000fe60000004200 */
[----:B------:R-:W-:Y:S04]  /*1dd90*/  FADD.FTZ R199, R166, R199 ;  /* 0x000000c7a6c77221 */ /* 0x000fe80000010000 */
        /* <DEDUP_REMOVED lines=30> */
[C---:B---3--:R-:W-:Y:S01]  /*1df80*/  HMMA.16816.F32 R84, R132.reuse, R136, R84 ;  /* 0x000000888454723c */ /* 0x048fe20000001854 */
[----:B------:R3:W-:Y:S07]  /*1df90*/  STL [R1], R2 ;  /* 0x0000000201007387 */ /* 0x0007ee0000100800 */
[C---:B------:R-:W-:Y:S01]  /*1dfa0*/  HMMA.16816.F32 R88, R132.reuse, R138, R88 ;  /* 0x0000008a8458723c */ /* 0x040fe20000001858 */
[----:B------:R-:W4:Y:S07]  /*1dfb0*/  LDSM.16.MT88.4 R136, [R229+0x17000] ;  /* 0x01700000e588783b */ /* 0x000f2e0000004200 */
[C---:B-1----:R-:W-:Y:S08]  /*1dfc0*/  HMMA.16816.F32 R92, R132.reuse, R144, R92 ;  /* 0x00000090845c723c */ /* 0x042ff0000000185c */
[C---:B------:R-:W-:Y:S01]  /*1dfd0*/  HMMA.16816.F32 R96, R132.reuse, R146, R96 ;  /* 0x000000928460723c */ /* 0x040fe20000001860 */
[----:B------:R-:W1:Y:S03]  /*1dfe0*/  LDSM.16.MT88.4 R144, [R228+0x17000] ;  /* 0x01700000e490783b */ /* 0x000e660000004200 */
[----:B---3--:R-:W-:Y:S04]  /*1dff0*/  MOV R2, R164 ;  /* 0x000000a400027202 */ /* 0x008fe80000000f00 */
[C---:B------:R-:W-:Y:S08]  /*1e000*/  HMMA.16816.F32 R100, R132.reuse, R148, R100 ;  /* 0x000000948464723c */ /* 0x040ff00000001864 */
[C---:B------:R-:W-:Y:S01]  /*1e010*/  HMMA.16816.F32 R104, R132.reuse, R150, R104 ;  /* 0x000000968468723c */ /* 0x040fe20000001868 */
[----:B------:R-:W3:Y:S07]  /*1e020*/  LDSM.16.MT88.4 R148, [R230+0x11800] ;  /* 0x01180000e694783b */ /* 0x000eee0000004200 */
[C---:B--2---:R-:W-:Y:S08]  /*1e030*/  HMMA.16816.F32 R108, R132.reuse, R140, R108 ;  /* 0x0000008c846c723c */ /* 0x044ff0000000186c */
[C---:B------:R-:W-:Y:S01]  /*1e040*/  HMMA.16816.F32 R112, R132.reuse, R142, R112 ;  /* 0x0000008e8470723c */ /* 0x040fe20000001870 */
[----:B------:R-:W2:Y:S07]  /*1e050*/  LDSM.16.MT88.4 R140, [R229+0x11800] ;  /* 0x01180000e58c783b */ /* 0x000eae0000004200 */
[C---:B----4-:R-:W-:Y:S08]  /*1e060*/  HMMA.16816.F32 R116, R132.reuse, R136, R116 ;  /* 0x000000888474723c */ /* 0x050ff00000001874 */
[C---:B------:R-:W-:Y:S08]  /*1e070*/  HMMA.16816.F32 R120, R132.reuse, R138, R120 ;  /* 0x0000008a8478723c */ /* 0x040ff00000001878 */
[C---:B-1----:R-:W-:Y:S08]  /*1e080*/  HMMA.16816.F32 R124, R132.reuse, R144, R124 ;  /* 0x00000090847c723c */ /* 0x042ff0000000187c */
[----:B------:R-:W-:Y:S08]  /*1e090*/  HMMA.16816.F32 R128, R132, R146, R128 ;  /* 0x000000928480723c */ /* 0x000ff00000001880 */
[C---:B------:R-:W-:Y:S01]  /*1e0a0*/  HMMA.16816.F32 R160, R168.reuse, R156, R4 ;  /* 0x0000009ca8a0723c */ /* 0x040fe20000001804 */
[----:B------:R-:W1:Y:S07]  /*1e0b0*/  LDSM.16.MT88.4 R4, [R232+0x13800] ;  /* 0x01380000e804783b */ /* 0x000e6e0000004200 */
[C---:B------:R-:W-:Y:S01]  /*1e0c0*/  HMMA.16816.F32 R156, R168.reuse, R158, R8 ;  /* 0x0000009ea89c723c */ /* 0x040fe20000001808 */
[----:B------:R-:W4:Y:S07]  /*1e0d0*/  LDSM.16.MT88.4 R8, [R230+0x13800] ;  /* 0x01380000e608783b */ /* 0x000f2e0000004200 */
[C---:B---3--:R-:W-:Y:S01]  /*1e0e0*/  HMMA.16816.F32 R152, R168.reuse, R148, R12 ;  /* 0x00000094a898723c */ /* 0x048fe2000000180c */
[----:B------:R-:W3:Y:S07]  /*1e0f0*/  LDSM.16.MT88.4 R12, [R229+0x13800] ;  /* 0x01380000e50c783b */ /* 0x000eee0000004200 */
        /* <DEDUP_REMOVED lines=33> */
[C---:B----4-:R-:W-:Y:S08]  /*1e310*/  HMMA.16816.F32 R116, R168.reuse, R8, R116 ;  /* 0x00000008a874723c */ /* 0x050ff00000001874 */
[C---:B------:R-:W-:Y:S08]  /*1e320*/  HMMA.16816.F32 R120, R168.reuse, R10, R120 ;  /* 0x0000000aa878723c */ /* 0x040ff00000001878 */
[C---:B---3--:R-:W-:Y:S08]  /*1e330*/  HMMA.16816.F32 R124, R168.reuse, R12, R124 ;  /* 0x0000000ca87c723c */ /* 0x048ff0000000187c */
[----:B------:R-:W-:Y:S01]  /*1e340*/  HMMA.16816.F32 R128, R168, R14, R128 ;  /* 0x0000000ea880723c */ /* 0x000fe20000001880 */
[----:B------:R-:W-:-:S07]  /*1e350*/  @P0 BRA `(.L_x_4414) ;  /* 0xffffc44000000947 */ /* 0x000fce000383ffff */
.L_x_4410:
[----:B------:R-:W2:Y:S01]  /*1e360*/  LDL.LU R5, [R1] ;  /* 0x0000000001057983 */ /* 0x000ea20000300800 */
[----:B------:R-:W-:-:S03]  /*1e370*/  ULDC.U8 UR4, c[0x0][0x328] ;  /* 0x0000ca0000047ab9 */ /* 0x000fc60000000000 */
[----:B------:R-:W1:Y:S04]  /*1e380*/  SHFL.BFLY PT, R0, R249, 0x2, 0x1f ;  /* 0x0c401f00f9007f89 */ /* 0x000e6800000e0000 */
[----:B------:R-:W3:Y:S01]  /*1e390*/  S2R R6, SR_TID.X ;  /* 0x0000000000067919 */ /* 0x000ee20000002100 */
[----:B-1----:R-:W-:Y:S01]  /*1e3a0*/  FADD.FTZ R249, R0, R249 ;  /* 0x000000f900f97221 */ /* 0x002fe20000010000 */
[----:B---3--:R-:W-:-:S04]  /*1e3b0*/  SHF.R.S32.HI R7, RZ, 0x1f, R6 ;  /* 0x0000001fff077819 */ /* 0x008fc80000011406 */
[----:B------:R-:W1:Y:S01]  /*1e3c0*/  SHFL.BFLY PT, R0, R249, 0x1, 0x1f ;  /* 0x0c201f00f9007f89 */ /* 0x000e6200000e0000 */
[----:B------:R-:W-:-:S04]  /*1e3d0*/  LEA.HI R8, R7, R6, RZ, 0x2 ;  /* 0x0000000607087211 */ /* 0x000fc800078f10ff */
[--C-:B------:R-:W-:Y:S02]  /*1e3e0*/  SHF.R.S32.HI R10, RZ, 0x2, R8.reuse ;  /* 0x00000002ff0a7819 */ /* 0x100fe40000011408 */
[----:B------:R-:W-:Y:S02]  /*1e3f0*/  SHF.R.S32.HI R9, RZ, 0x1f, R8 ;  /* 0x0000001fff097819 */ /* 0x000fe40000011408 */
[----:B------:R-:W-:Y:S02]  /*1e400*/  LOP3.LUT R8, R8, 0x3ffffffc, RZ, 0xc0, !PT ;  /* 0x3ffffffc08087812 */ /* 0x000fe400078ec0ff */
[----:B------:R-:W-:Y:S02]  /*1e410*/  LEA.HI R9, R9, R10, RZ, 0x3 ;  /* 0x0000000a09097211 */ /* 0x000fe400078f18ff */
[----:B------:R-:W-:Y:S02]  /*1e420*/  IADD3 R8, -R8, R6, RZ ;  /* 0x0000000608087210 */ /* 0x000fe40007ffe1ff */
[----:B------:R-:W-:-:S04]  /*1e430*/  LOP3.LUT R9, R9, 0xfffffff8, RZ, 0xc0, !PT ;  /* 0xfffffff809097812 */ /* 0x000fc800078ec0ff */
[----:B------:R-:W-:Y:S02]  /*1e440*/  IADD3 R9, R10, -R9, RZ ;  /* 0x800000090a097210 */ /* 0x000fe40007ffe0ff */
[----:B------:R-:W-:Y:S01]  /*1e450*/  LEA.HI R10, R7, R6, RZ, 0x5 ;  /* 0x00000006070a7211 */ /* 0x000fe200078f28ff */
[----:B-1----:R-:W-:Y:S01]  /*1e460*/  FADD.FTZ R0, R249, R0 ;  /* 0x00000000f9007221 */ /* 0x002fe20000010000 */
[----:B------:R-:W-:Y:S02]  /*1e470*/  SHF.L.U32 R12, R9, 0x6, RZ ;  /* 0x00000006090c7819 */ /* 0x000fe400000006ff */
[----:B------:R-:W-:Y:S02]  /*1e480*/  SHF.R.S32.HI R11, RZ, 0x5, R10 ;  /* 0x00000005ff0b7819 */ /* 0x000fe4000001140a */
[----:B------:R-:W-:Y:S02]  /*1e490*/  FSETP.NE.FTZ.AND P3, PT, R0, RZ, PT ;  /* 0x000000ff0000720b */ /* 0x000fe40003f75000 */
[----:B------:R-:W-:-:S02]  /*1e4a0*/  LOP3.LUT R12, R12, 0x1c0, RZ, 0xc0, !PT ;  /* 0x000001c00c0c7812 */ /* 0x000fc400078ec0ff */
[----:B------:R-:W-:Y:S02]  /*1e4b0*/  LOP3.LUT R13, R9, 0x1, RZ, 0xc0, !PT ;  /* 0x00000001090d7812 */ /* 0x000fe400078ec0ff */
[----:B------:R-:W-:Y:S02]  /*1e4c0*/  LEA R8, R11, R8, 0x9 ;  /* 0x000000080b087211 */ /* 0x000fe400078e48ff */
[----:B------:R-:W-:Y:S02]  /*1e4d0*/  LEA.HI R12, R12, R12, RZ, 0x1d ;  /* 0x0000000c0c0c7211 */ /* 0x000fe400078fe8ff */
[----:B------:R-:W-:Y:S02]  /*1e4e0*/  ISETP.NE.U32.AND P0, PT, R13, 0x1, PT ;  /* 0x000000010d00780c */ /* 0x000fe40003f05070 */
[----:B------:R-:W-:Y:S02]  /*1e4f0*/  LEA R8, R8, R12, 0x1 ;  /* 0x0000000c08087211 */ /* 0x000fe400078e08ff */
[----:B------:R-:W-:-:S02]  /*1e500*/  MOV R13, 0x40 ;  /* 0x00000040000d7802 */ /* 0x000fc40000000f00 */
[----:B------:R-:W-:-:S04]  /*1e510*/  SHF.L.U32 R8, R8, 0x1, RZ ;  /* 0x0000000108087819 */ /* 0x000fc800000006ff */
[----:B------:R-:W-:-:S03]  /*1e520*/  IADD3 R12, R8, -0x10, RZ ;  /* 0xfffffff0080c7810 */ /* 0x000fc60007ffe0ff */
[----:B------:R-:W-:Y:S01]  /*1e530*/  @P0 IADD3 R12, R8, 0x10, RZ ;  /* 0x00000010080c0810 */ /* 0x000fe20007ffe0ff */
[----:B--2---:R-:W1:Y:S02]  /*1e540*/  SHFL.BFLY PT, R4, R5, 0x2, 0x1f ;  /* 0x0c401f0005047f89 */ /* 0x004e6400000e0000 */
[----:B-1----:R-:W-:Y:S01]  /*1e550*/  FADD.FTZ R4, R4, R5 ;  /* 0x0000000504047221 */ /* 0x002fe20000010000 */
[----:B------:R-:W-:-:S04]  /*1e560*/  MOV R5, 0x3f800000 ;  /* 0x3f80000000057802 */ /* 0x000fc80000000f00 */
[----:B------:R-:W1:Y:S02]  /*1e570*/  SHFL.BFLY PT, R2, R4, 0x1, 0x1f ;  /* 0x0c201f0004027f89 */ /* 0x000e6400000e0000 */
[----:B------:R-:W2:Y:S02]  /*1e580*/  @P3 MUFU.RCP R5, R0 ;  /* 0x0000000000053308 */ /* 0x000ea40000001000 */
[C---:B--2---:R-:W-:Y:S02]  /*1e590*/  FMUL.FTZ R163, R5.reuse, R163 ;  /* 0x000000a305a37220 */ /* 0x044fe40000410000 */
[C---:B------:R-:W-:Y:S02]  /*1e5a0*/  FMUL.FTZ R162, R5.reuse, R162 ;  /* 0x000000a205a27220 */ /* 0x040fe40000410000 */
[C---:B------:R-:W-:Y:S02]  /*1e5b0*/  FMUL.FTZ R159, R5.reuse, R159 ;  /* 0x0000009f059f7220 */ /* 0x040fe40000410000 */
[----:B-1----:R-:W-:Y:S01]  /*1e5c0*/  FADD.FTZ R2, R4, R2 ;  /* 0x0000000204027221 */ /* 0x002fe20000010000 */
[----:B------:R-:W-:Y:S01]  /*1e5d0*/  MOV R4, 0x3f800000 ;  /* 0x3f80000000047802 */ /* 0x000fe20000000f00 */
[----:B------:R-:W-:Y:S01]  /*1e5e0*/  FMUL.FTZ R158, R5, R158 ;  /* 0x0000009e059e7220 */ /* 0x000fe20000410000 */
[----:B------:R-:W-:Y:S01]  /*1e5f0*/  F2FP.PACK_AB R162, R163, R162 ;  /* 0x000000a2a3a2723e */ /* 0x000fe200000000ff */
[C---:B------:R-:W-:Y:S01]  /*1e600*/  FMUL.FTZ R155, R5.reuse, R155 ;  /* 0x0000009b059b7220 */ /* 0x040fe20000410000 */
[----:B------:R-:W-:Y:S01]  /*1e610*/  FSETP.NE.FTZ.AND P4, PT, R2, RZ, PT ;  /* 0x000000ff0200720b */ /* 0x000fe20003f95000 */
[----:B------:R-:W-:Y:S01]  /*1e620*/  FMUL.FTZ R154, R5, R154 ;  /* 0x0000009a059a7220 */ /* 0x000fe20000410000 */
[----:B------:R-:W-:Y:S01]  /*1e630*/  F2FP.PACK_AB R158, R159, R158 ;  /* 0x0000009e9f9e723e */ /* 0x000fe200000000ff */
[----:B------:R-:W-:Y:S01]  /*1e640*/  FMUL.FTZ R151, R5, R151 ;  /* 0x0000009705977220 */ /* 0x000fe20000410000 */
[----:B------:R-:W-:Y:S01]  /*1e650*/  R2P PR, R9, 0x6 ;  /* 0x0000000609007804 */ /* 0x000fe20000000000 */
[C---:B------:R-:W-:Y:S01]  /*1e660*/  FMUL.FTZ R150, R5.reuse, R150 ;  /* 0x0000009605967220 */ /* 0x040fe20000410000 */
[----:B------:R-:W-:Y:S01]  /*1e670*/  MOV R9, 0x20 ;  /* 0x0000002000097802 */ /* 0x000fe20000000f00 */
[----:B------:R-:W-:Y:S01]  /*1e680*/  FMUL.FTZ R147, R5, R147 ;  /* 0x0000009305937220 */ /* 0x000fe20000410000 */
[----:B------:R-:W-:Y:S01]  /*1e690*/  F2FP.PACK_AB R154, R155, R154 ;  /* 0x0000009a9b9a723e */ /* 0x000fe200000000ff */
[----:B------:R-:W-:Y:S01]  /*1e6a0*/  FMUL.FTZ R146, R5, R146 ;  /* 0x0000009205927220 */ /* 0x000fe20000410000 */
[----:B------:R-:W-:Y:S01]  /*1e6b0*/  SEL R9, R9, 0xffffffe0, !P1 ;  /* 0xffffffe009097807 */ /* 0x000fe20004800000 */
[----:B------:R-:W-:Y:S01]  /*1e6c0*/  FMUL.FTZ R143, R5, R143 ;  /* 0x0000008f058f7220 */ /* 0x000fe20000410000 */
[----:B------:R-:W-:Y:S01]  /*1e6d0*/  SEL R13, R13, 0xffffffc0, !P2 ;  /* 0xffffffc00d0d7807 */ /* 0x000fe20005000000 */
[----:B------:R-:W1:Y:S01]  /*1e6e0*/  @P4 MUFU.RCP R4, R2 ;  /* 0x0000000200044308 */ /* 0x000e620000001000 */
[C---:B------:R-:W-:Y:S01]  /*1e6f0*/  FMUL.FTZ R142, R5.reuse, R142 ;  /* 0x0000008e058e7220 */ /* 0x040fe20000410000 */
[C---:B------:R-:W-:Y:S01]  /*1e700*/  IADD3 R14, R8.reuse, R9, RZ ;  /* 0x00000009080e7210 */ /* 0x040fe20007ffe0ff */
[----:B------:R-:W-:Y:S01]  /*1e710*/  FMUL.FTZ R139, R5, R139 ;  /* 0x0000008b058b7220 */ /* 0x000fe20000410000 */
[----:B------:R-:W-:Y:S01]  /*1e720*/  F2FP.PACK_AB R150, R151, R150 ;  /* 0x000000969796723e */ /* 0x000fe200000000ff */
[----:B------:R-:W-:Y:S01]  /*1e730*/  FMUL.FTZ R138, R5, R138 ;  /* 0x0000008a058a7220 */ /* 0x000fe20000410000 */
[----:B------:R-:W-:Y:S01]  /*1e740*/  IADD3 R9, R9, R12, RZ ;  /* 0x0000000c09097210 */ /* 0x000fe20007ffe0ff */
        /* <DEDUP_REMOVED lines=9> */
[----:B------:R-:W-:Y:S01]  /*1e7e0*/  IADD3 R16, R13, R12, RZ ;  /* 0x0000000c0d107210 */ /* 0x000fe20007ffe0ff */
[C---:B-1----:R-:W-:Y:S01]  /*1e7f0*/  FMUL.FTZ R160, R4.reuse, R160 ;  /* 0x000000a004a07220 */ /* 0x042fe20000410000 */
[----:B------:R-:W-:Y:S01]  /*1e800*/  F2FP.PACK_AB R138, R139, R138 ;  /* 0x0000008a8b8a723e */ /* 0x000fe200000000ff */
[----:B------:R-:W-:Y:S01]  /*1e810*/  FMUL.FTZ R161, R4, R161 ;  /* 0x000000a104a17220 */ /* 0x000fe20000410000 */
[----:B------:R-:W-:Y:S01]  /*1e820*/  IADD3 R17, R14, R13, RZ ;  /* 0x0000000d0e117210 */ /* 0x000fe20007ffe0ff */
        /* <DEDUP_REMOVED lines=29> */
[----:B------:R-:W-:Y:S01]  /*1ea00*/  F2FP.PACK_AB R38, R39, R38 ;  /* 0x000000262726723e */ /* 0x000fe200000000ff */
[C---:B------:R-:W-:Y:S01]  /*1ea10*/  FMUL.FTZ R37, R4.reuse, R37 ;  /* 0x0000002504257220 */ /* 0x040fe20000410000 */
[----:B------:R-:W-:Y:S01]  /*1ea20*/  F2FP.PACK_AB R132, R133, R132 ;  /* 0x000000848584723e */ /* 0x000fe200000000ff */
[C---:B------:R-:W-:Y:S01]  /*1ea30*/  FMUL.FTZ R40, R4.reuse, R40 ;  /* 0x0000002804287220 */ /* 0x040fe20000410000 */
[----:B------:R-:W-:Y:S01]  /*1ea40*/  STS [R9], R148 ;  /* 0x0000009409007388 */ /* 0x000fe20000000800 */
[C---:B------:R-:W-:Y:S01]  /*1ea50*/  FMUL.FTZ R41, R4.reuse, R41 ;  /* 0x0000002904297220 */ /* 0x040fe20000410000 */
[----:B------:R-:W-:Y:S01]  /*1ea60*/  F2FP.PACK_AB R36, R37, R36 ;  /* 0x000000242524723e */ /* 0x000fe200000000ff */
[----:B------:R-:W-:Y:S01]  /*1ea70*/  FMUL.FTZ R42, R5, R42 ;  /* 0x0000002a052a7220 */ /* 0x000fe20000410000 */
[----:B------:R-:W-:Y:S01]  /*1ea80*/  STS [R9+0x400], R150 ;  /* 0x0004009609007388 */ /* 0x000fe20000000800 */
[C---:B------:R-:W-:Y:S01]  /*1ea90*/  FMUL.FTZ R44, R4.reuse, R44 ;  /* 0x0000002c042c7220 */ /* 0x040fe20000410000 */
[----:B------:R-:W-:Y:S01]  /*1eaa0*/  F2FP.PACK_AB R40, R41, R40 ;  /* 0x000000282928723e */ /* 0x000fe200000000ff */
        /* <DEDUP_REMOVED lines=167> */
[----:B------:R1:W-:Y:S01]  /*1f520*/  STS [R8+0x6400], R102 ;  /* 0x0064006608007388 */ /* 0x0003e20000000800 */
[----:B------:R-:W-:Y:S01]  /*1f530*/  FMUL.FTZ R131, R5, R131 ;  /* 0x0000008305837220 */ /* 0x000fe20000410000 */
[----:B------:R-:W-:Y:S01]  /*1f540*/  ISETP.NE.AND P0, PT, RZ, UR4, PT ;  /* 0x00000004ff007c0c */ /* 0x000fe2000bf05270 */
[----:B------:R-:W-:Y:S01]  /*1f550*/  FMUL.FTZ R4, R4, R129 ;  /* 0x0000008104047220 */ /* 0x000fe20000410000 */
[----:B------:R-:W-:Y:S01]  /*1f560*/  F2FP.PACK_AB R126, R127, R126 ;  /* 0x0000007e7f7e723e */ /* 0x000fe200000000ff */
[----:B------:R-:W-:Y:S01]  /*1f570*/  FMUL.FTZ R5, R5, R130 ;  /* 0x0000008205057220 */ /* 0x000fe20000410000 */
[----:B------:R-:W-:Y:S02]  /*1f580*/  STS [R12+0x6000], R104 ;  /* 0x006000680c007388 */ /* 0x000fe40000000800 */
[----:B------:R-:W-:-:S02]  /*1f590*/  F2FP.PACK_AB R4, R4, R128 ;  /* 0x000000800404723e */ /* 0x000fc400000000ff */
[----:B------:R-:W-:Y:S01]  /*1f5a0*/  STS [R12+0x6400], R106 ;  /* 0x0064006a0c007388 */ /* 0x000fe20000000800 */
[----:B------:R-:W-:-:S03]  /*1f5b0*/  F2FP.PACK_AB R5, R131, R5 ;  /* 0x000000058305723e */ /* 0x000fc600000000ff */
[----:B------:R-:W-:Y:S04]  /*1f5c0*/  STS [R14+0x6000], R108 ;  /* 0x0060006c0e007388 */ /* 0x000fe80000000800 */
[----:B------:R-:W-:Y:S04]  /*1f5d0*/  STS [R14+0x6400], R110 ;  /* 0x0064006e0e007388 */ /* 0x000fe80000000800 */
[----:B------:R-:W-:Y:S01]  /*1f5e0*/  STS [R9+0x6000], R112 ;  /* 0x0060007009007388 */ /* 0x000fe20000000800 */
[----:B-1----:R-:W1:Y:S03]  /*1f5f0*/  @P4 MUFU.LG2 R8, R2 ;  /* 0x0000000200084308 */ /* 0x002e660000000c00 */
[----:B------:R2:W-:Y:S04]  /*1f600*/  STS [R9+0x6400], R114 ;  /* 0x0064007209007388 */ /* 0x0005e80000000800 */
[----:B------:R3:W-:Y:S04]  /*1f610*/  STS [R15+0x6000], R116 ;  /* 0x006000740f007388 */ /* 0x0007e80000000800 */
[----:B------:R3:W-:Y:S04]  /*1f620*/  STS [R15+0x6400], R118 ;  /* 0x006400760f007388 */ /* 0x0007e80000000800 */
[----:B------:R3:W-:Y:S01]  /*1f630*/  STS [R16+0x6000], R120 ;  /* 0x0060007810007388 */ /* 0x0007e20000000800 */
[----:B-1----:R-:W-:-:S03]  /*1f640*/  @P4 FMUL.FTZ R8, R8, 0.69314718246459960938 ;  /* 0x3f31721808084820 */ /* 0x002fc60000410000 */
[----:B------:R3:W-:Y:S01]  /*1f650*/  STS [R16+0x6400], R122 ;  /* 0x0064007a10007388 */ /* 0x0007e20000000800 */
[----:B------:R-:W-:-:S03]  /*1f660*/  MOV R2, 0x7f800000 ;  /* 0x7f80000000027802 */ /* 0x000fc60000000f00 */
        /* <DEDUP_REMOVED lines=10> */
[----:B------:R-:W1:Y:S01]  /*1f710*/  S2R R3, SR_CTAID.Y ;  /* 0x0000000000037919 */ /* 0x000e620000002600 */
[----:B------:R-:W-:-:S03]  /*1f720*/  ISETP.NE.AND P0, PT, R243, -0x1, PT ;  /* 0xfffffffff300780c */ /* 0x000fc60003f05270 */
[----:B---3--:R-:W2:Y:S01]  /*1f730*/  S2R R4, SR_CTAID.Z ;  /* 0x0000000000047919 */ /* 0x008ea20000002700 */
[----:B-1----:R-:W-:-:S05]  /*1f740*/  IMAD R5, R3, c[0x0][0x214], RZ ;  /* 0x0000850003057a24 */ /* 0x002fca00078e02ff */
[----:B------:R-:W-:-:S05]  /*1f750*/  SEL R5, R5, R243, !P0 ;  /* 0x000000f305057207 */ /* 0x000fca0004000000 */
[----:B--2---:R-:W-:Y:S01]  /*1f760*/  IMAD R5, R4, c[0x0][0x234], R5 ;  /* 0x00008d0004057a24 */ /* 0x004fe200078e0205 */
[----:B------:R-:W-:Y:S05]  /*1f770*/  BRA `(.L_x_4416) ;  /* 0x0000004000007947 */ /* 0x000fea0003800000 */
.L_x_4415:
[----:B---3--:R-:W1:Y:S04]  /*1f780*/  S2R R4, SR_CTAID.Z ;  /* 0x0000000000047919 */ /* 0x008e680000002700 */
[----:B------:R-:W1:Y:S02]  /*1f790*/  S2R R3, SR_CTAID.Y ;  /* 0x0000000000037919 */ /* 0x000e640000002600 */
[----:B-1----:R-:W-:-:S04]  /*1f7a0*/  IMAD R5, R3, c[0x0][0x1c0], R4 ;  /* 0x0000700003057a24 */ /* 0x002fc800078e0204 */
[----:B------:R-:W-:Y:S02]  /*1f7b0*/  IMAD R5, R5, c[0x0][0x214], RZ ;  /* 0x0000850005057a24 */ /* 0x000fe400078e02ff */
.L_x_4416:
        /* <DEDUP_REMOVED lines=20> */
[----:B------:R1:W2:Y:S01]  /*1f900*/  LDS.128 R68, [R248] ;  /* 0x00000000f8447984 */ /* 0x0002a20000000c00 */
[----:B------:R-:W-:Y:S02]  /*1f910*/  IMAD R243, R243, c[0x0][0x1ec], R77 ;  /* 0x00007b00f3f37a24 */ /* 0x000fe400078e024d */
[----:B------:R-:W-:Y:S01]  /*1f920*/  @!P0 IMAD.IADD R243, R79, 0x1, R8 ;  /* 0x000000014ff38824 */ /* 0x000fe200078e0208 */
[----:B------:R1:W3:Y:S01]  /*1f930*/  LDS.128 R64, [R248+0x800] ;  /* 0x00080000f8407984 */ /* 0x0002e20000000c00 */
[----:B------:R-:W-:-:S03]  /*1f940*/  IMAD R8, R10, 0x10, R9 ;  /* 0x000000100a087824 */ /* 0x000fc600078e0209 */
        /* <DEDUP_REMOVED lines=16> */
[----:B------:R-:W-:Y:S01]  /*1fa50*/  IADD3 R11, R8, 0x8, RZ ;  /* 0x00000008080b7810 */ /* 0x000fe20007ffe0ff */
[----:B--2---:R-:W-:-:S02]  /*1fa60*/  IMAD R9, R10, 0x40, R5 ;  /* 0x000000400a097824 */ /* 0x004fc400078e0205 */
[----:B------:R-:W-:-:S03]  /*1fa70*/  IMAD R5, R10, -0x40, R242 ;  /* 0xffffffc00a057824 */ /* 0x000fc600078e02f2 */
[----:B------:R-:W-:Y:S02]  /*1fa80*/  SHF.R.S32.HI R10, RZ, 0x1f, R9 ;  /* 0x0000001fff0a7819 */ /* 0x000fe40000011409 */
[C---:B------:R-:W-:Y:S02]  /*1fa90*/  IADD3 R9, P0, R8.reuse, R9, RZ ;  /* 0x0000000908097210 */ /* 0x040fe40007f1e0ff */
[CC--:B------:R-:W-:Y:S02]  /*1faa0*/  ISETP.GE.AND P2, PT, R8.reuse, R5.reuse, PT ;  /* 0x000000050800720c */ /* 0x0c0fe40003f46270 */
[----:B------:R-:W-:Y:S02]  /*1fab0*/  ISETP.GE.AND P1, PT, R11, R5, PT ;  /* 0x000000050b00720c */ /* 0x000fe40003f26270 */
[----:B------:R-:W-:Y:S02]  /*1fac0*/  LEA.HI.X.SX32 R10, R8, R10, 0x1, P0 ;  /* 0x0000000a080a7211 */ /* 0x000fe400000f0eff */
[----:B------:R-:W-:-:S04]  /*1fad0*/  LEA R8, P0, R9, c[0x0][0x200], 0x2 ;  /* 0x0000800009087a11 */ /* 0x000fc800078010ff */
[----:B------:R-:W-:-:S05]  /*1fae0*/  LEA.HI.X R9, R9, c[0x0][0x204], R10, 0x2, P0 ;  /* 0x0000810009097a11 */ /* 0x000fca00000f140a */
[----:B------:R2:W-:Y:S04]  /*1faf0*/  @!P2 STG.E [R8.64], R0 ;  /* 0x000000000800a986 */ /* 0x0005e8000c101904 */
[----:B------:R2:W-:Y:S02]  /*1fb00*/  @!P1 STG.E [R8.64+0x20], R2 ;  /* 0x0000200208009986 */ /* 0x0005e4000c101904 */
.L_x_4418:
[----:B--234-:R-:W-:Y:S05]  /*1fb10*/  BSYNC B0 ;  /* 0x0000000000007941 */ /* 0x01cfea0003800000 */
.L_x_4417:
[----:B------:R-:W2:Y:S01]  /*1fb20*/  S2R R2, SR_CTAID.X ;  /* 0x0000000000027919 */ /* 0x000ea20000002500 */
[----:B------:R-:W-:Y:S01]  /*1fb30*/  LEA.HI R5, R7, R6, RZ, 0x3 ;  /* 0x0000000607057211 */ /* 0x000fe200078f18ff */
[----:B------:R-:W-:Y:S01]  /*1fb40*/  BSSY B0, `(.L_x_4419) ;  /* 0x0000024000007945 */ /* 0x000fe20003800000 */
[----:B------:R-:W-:Y:S01]  /*1fb50*/  SHF.R.S32.HI R7, RZ, 0x1f, R4 ;  /* 0x0000001fff077819 */ /* 0x000fe20000011404 */
[----:B------:R-:W3:Y:S01]  /*1fb60*/  S2R R0, SR_TID.X ;  /* 0x0000000000007919 */ /* 0x000ee20000002100 */
[----:B------:R-:W-:-:S03]  /*1fb70*/  LOP3.LUT R5, R5, 0xfffffff8, RZ, 0xc0, !PT ;  /* 0xfffffff805057812 */ /* 0x000fc600078ec0ff */
[----:B------:R-:W-:Y:S02]  /*1fb80*/  IMAD R7, R7, c[0x0][0x1f0], RZ ;  /* 0x00007c0007077a24 */ /* 0x000fe400078e02ff */
[----:B------:R-:W-:Y:S02]  /*1fb90*/  IMAD.IADD R5, R6, 0x1, -R5 ;  /* 0x0000000106057824 */ /* 0x000fe400078e0a05 */
[----:B------:R-:W-:Y:S02]  /*1fba0*/  IMAD R7, R4, c[0x0][0x1f4], R7 ;  /* 0x00007d0004077a24 */ /* 0x000fe400078e0207 */
[----:B------:R-:W-:-:S05]  /*1fbb0*/  IMAD.SHL.U32 R8, R5, 0x8, RZ ;  /* 0x0000000805087824 */ /* 0x000fca00078e00ff */
[----:B------:R-:W-:Y:S01]  /*1fbc0*/  SHF.R.S32.HI R9, RZ, 0x1f, R8 ;  /* 0x0000001fff097819 */ /* 0x000fe20000011408 */
[----:B--2---:R-:W-:Y:S01]  /*1fbd0*/  IMAD.SHL.U32 R6, R2, 0x40, RZ ;  /* 0x0000004002067824 */ /* 0x004fe200078e00ff */
[----:B---3--:R-:W-:-:S03]  /*1fbe0*/  SHF.R.S32.HI R2, RZ, 0x1f, R0 ;  /* 0x0000001fff027819 */ /* 0x008fc60000011400 */
        /* <DEDUP_REMOVED lines=25> */
.L_x_4420:
[----:B------:R-:W-:Y:S05]  /*1fd80*/  BSYNC B0 ;  /* 0x0000000000007941 */ /* 0x000fea0003800000 */
.L_x_4419:
[----:B------:R-:W-:Y:S01]  /*1fd90*/  IADD3 R3, R2, 0x10, RZ ;  /* 0x0000001002037810 */ /* 0x000fe20007ffe0ff */
[----:B------:R-:W-:Y:S03]  /*1fda0*/  BSSY B0, `(.L_x_4421) ;  /* 0x0000011000007945 */ /* 0x000fe60003800000 */
[----:B------:R-:W-:-:S13]  /*1fdb0*/  ISETP.GE.AND P0, PT, R3, R6, PT ;  /* 0x000000060300720c */ /* 0x000fda0003f06270 */
[----:B------:R-:W-:Y:S05]  /*1fdc0*/  @P0 BRA `(.L_x_4422) ;  /* 0x000000e000000947 */ /* 0x000fea0003800000 */
[----:B------:R-:W-:Y:S01]  /*1fdd0*/  IADD3 R4, P0, R2, 0x10, RZ ;  /* 0x0000001002047810 */ /* 0x000fe20007f1e0ff */
[----:B-12---:R-:W-:Y:S01]  /*1fde0*/  IMAD.MOV.U32 R20, RZ, RZ, R8 ;  /* 0x000000ffff147224 */ /* 0x006fe200078e0008 */
        /* <DEDUP_REMOVED lines=12> */
.L_x_4422:
[----:B------:R-:W-:Y:S05]  /*1feb0*/  BSYNC B0 ;  /* 0x0000000000007941 */ /* 0x000fea0003800000 */
.L_x_4421:
[----:B------:R-:W-:Y:S01]  /*1fec0*/  IADD3 R3, R2, 0x20, RZ ;  /* 0x0000002002037810 */ /* 0x000fe20007ffe0ff */
[----:B------:R-:W-:Y:S03]  /*1fed0*/  BSSY B0, `(.L_x_4423) ;  /* 0x0000011000007945 */ /* 0x000fe60003800000 */
[----:B------:R-:W-:-:S13]  /*1fee0*/  ISETP.GE.AND P0, PT, R3, R6, PT ;  /* 0x000000060300720c */ /* 0x000fda0003f06270 */
[----:B------:R-:W-:Y:S05]  /*1fef0*/  @P0 BRA `(.L_x_4424) ;  /* 0x000000e000000947 */ /* 0x000fea0003800000 */
[----:B-1----:R-:W-:Y:S01]  /*1ff00*/  IADD3 R4, P0, R2, 0x20, RZ ;  /* 0x0000002002047810 */ /* 0x002fe20007f1e0ff */
        /* <DEDUP_REMOVED lines=13> */
.L_x_4424:
[----:B------:R-:W-:Y:S05]  /*1ffe0*/  BSYNC B0 ;  /* 0x0000000000007941 */ /* 0x000fea0003800000 */
.L_x_4423:
[----:B------:R-:W-:-:S04]  /*1fff0*/  IADD3 R3, R2, 0x30, RZ ;  /* 0x0000003002037810 */ /* 0x000fc80007ffe0ff */
[----:B------:R-:W-:-:S13]  /*20000*/  ISETP.GE.AND P0, PT, R3, R6, PT ;  /* 0x000000060300720c */ /* 0x000fda0003f06270 */
[----:B------:R-:W-:Y:S05]  /*20010*/  @P0 EXIT ;  /* 0x000000000000094d */ /* 0x000fea0003800000 */
[----:B------:R-:W-:Y:S01]  /*20020*/  IADD3 R2, P0, R2, 0x30, RZ ;  /* 0x0000003002027810 */ /* 0x000fe20007f1e0ff */
[----:B-1----:R-:W-:Y:S01]  /*20030*/  IMAD.MOV.U32 R4, RZ, RZ, R8 ;  /* 0x000000ffff047224 */ /* 0x002fe200078e0008 */
        /* <DEDUP_REMOVED lines=13> */
.L_x_4425:
        /* <DEDUP_REMOVED lines=15> */
.L_x_8801:


//--------------------- .text._ZN5flash24flash_fwd_splitkv_kernelI23Flash_fwd_kernel_traitsILi256ELi64ELi64ELi4ELb0ELb0EN7cutlass6half_tE19Flash_kernel_traitsILi256ELi64ELi64ELi4ES3_EELb0ELb0ELb1ELb0ELb0ELb0ELb0ELb1EEEvNS_16Flash_fwd_paramsE --------------------------
	.section	.text._ZN5flash24flash_fwd_splitkv_kernelI23Flash_fwd_kernel_traitsILi256ELi64ELi64ELi4ELb0ELb0EN7cutlass6half_tE19Flash_kernel_traitsILi256ELi64ELi64ELi4ES3_EELb0ELb0ELb1ELb0ELb0ELb0ELb0ELb1EEEvNS_16Flash_fwd_paramsE,"ax",@progbits
	.sectioninfo	@"SHI_REGISTERS=254"
	.align	128
        .global         _ZN5flash24flash_fwd_splitkv_kernelI23Flash_fwd_kernel_traitsILi256ELi64ELi64ELi4ELb0ELb0EN7cutlass6half_tE19Flash_kernel_traitsILi256ELi64ELi64ELi4ES3_EELb0ELb0ELb1ELb0ELb0ELb0ELb0ELb1EEEvNS_16Flash_fwd_paramsE
        .type           _ZN5flash24flash_fwd_splitkv_kernelI23Flash_fwd_kernel_traitsILi256ELi64ELi64ELi4ELb0ELb0EN7cutlass6half_tE19Flash_kernel_traitsILi256ELi64ELi64ELi4ES3_EELb0ELb0ELb1ELb0ELb0ELb0ELb0ELb1EEEvNS_16Flash_fwd_paramsE,@function
        .size           _ZN5flash24flash_fwd_splitkv_kernelI23Flash_fwd_kernel_traitsILi256ELi64ELi64ELi4ELb0ELb0EN7cutlass6half_tE19Flash_kernel_traitsILi256ELi64ELi64ELi4ES3_EELb0ELb0ELb1ELb0ELb0ELb0ELb0ELb1EEEvNS_16Flash_fwd_paramsE,(.L_x_8747 - _ZN5flash24flash_fwd_splitkv_kernelI23Flash_fwd_kernel_traitsILi256ELi64ELi64ELi4ELb0ELb0EN7cutlass6half_tE19Flash_kernel_traitsILi256ELi64ELi64ELi4ES3_EELb0ELb0ELb1ELb0ELb0ELb0ELb0ELb1EEEvNS_16Flash_fwd_paramsE)
        .other          _ZN5flash24flash_fwd_splitkv_kernelI23Flash_fwd_kernel_traitsILi256ELi64ELi64ELi4ELb0ELb0EN7cutlass6half_tE19Flash_kernel_traitsILi256ELi64ELi64ELi4ES3_EELb0ELb0ELb1ELb0ELb0ELb0ELb0ELb1EEEvNS_16Flash_fwd_paramsE,@"STO_CUDA_ENTRY STV_DEFAULT"
_ZN5flash24flash_fwd_splitkv_kernelI23Flash_fwd_kernel_traitsILi256ELi64ELi64ELi4ELb0ELb0EN7cutlass6half_tE19Flash_kernel_traitsILi256ELi64ELi64ELi4ES3_EELb0ELb0ELb1ELb0ELb0ELb0ELb0ELb1EEEvNS_16Flash_fwd_paramsE:
.text._ZN5flash24flash_fwd_splitkv_kernelI23Flash_fwd_kernel_traitsILi256ELi64ELi64ELi4ELb0ELb0EN7cutlass6half_tE19Flash_kernel_traitsILi256ELi64ELi64ELi4ES3_EELb0ELb0ELb1ELb0ELb0ELb0ELb0ELb1EEEvNS_16Flash_fwd_paramsE:
        /* <DEDUP_REMOVED lines=9> */
[----:B-123--:R-:W-:Y:S05]  /*0090*/  CALL.REL.NOINC `($_ZN5flash24flash_fwd_splitkv_kernelI23Flash_fwd_kernel_traitsILi256ELi64ELi64ELi4ELb0ELb0EN7cutlass6half_tE19Flash_kernel_traitsILi256ELi64ELi64ELi4ES3_EELb0ELb0ELb1ELb0ELb0ELb0ELb0ELb1EEEvNS_16Flash_fwd_paramsE$_ZN5flash30compute_attn_1rowblock_splitkvI23Flash_fwd_kernel_traitsILi256ELi64ELi64ELi4ELb0ELb0EN7cutlass6half_tE19Flash_kernel_traitsILi256ELi64ELi64ELi4ES3_EELb0ELb0ELb1ELb0ELb0ELb0ELb0ELb1ENS_16Flash_fwd_paramsEEEvRKT8_iiiii) ;  /* 0x0000002000007944 */ /* 0x00efea0003c00000 */
[----:B------:R-:W-:Y:S05]  /*00a0*/  BSYNC B4 ;  /* 0x0000000000047941 */ /* 0x000fea0003800000 */
.L_x_4426:
[----:B------:R-:W-:Y:S05]  /*00b0*/  EXIT ;  /* 0x000000000000794d */ /* 0x000fea0003800000 */
        .type           $_ZN5flash24flash_fwd_splitkv_kernelI23Flash_fwd_kernel_traitsILi256ELi64ELi64ELi4ELb0ELb0EN7cutlass6half_tE19Flash_kernel_traitsILi256ELi64ELi64ELi4ES3_EELb0ELb0ELb1ELb0ELb0ELb0ELb0ELb1EEEvNS_16Flash_fwd_paramsE$_ZN5flash30compute_attn_1rowblock_splitkvI23Flash_fwd_kernel_traitsILi256ELi64ELi64ELi4ELb0ELb0EN7cutlass6half_tE19Flash_kernel_traitsILi256ELi64ELi64ELi4ES3_EELb0ELb0ELb1ELb0ELb0ELb0ELb0ELb1ENS_16Flash_fwd_paramsEEEvRKT8_iiiii,@function
        .size           $_ZN5flash24flash_fwd_splitkv_kernelI23Flash_fwd_kernel_traitsILi256ELi64ELi64ELi4ELb0ELb0EN7cutlass6half_tE19Flash_kernel_traitsILi256ELi64ELi64ELi4ES3_EELb0ELb0ELb1ELb0ELb0ELb0ELb0ELb1EEEvNS_16Flash_fwd_paramsE$_ZN5flash30compute_attn_1rowblock_splitkvI23Flash_fwd_kernel_traitsILi256ELi64ELi64ELi4ELb0ELb0EN7cutlass6half_tE19Flash_kernel_traitsILi256ELi64ELi64ELi4ES3_EELb0ELb0ELb1ELb0ELb0ELb0ELb0ELb1ENS_16Flash_fwd_paramsEEEvRKT8_iiiii,($__internal_22_$__cuda_sm70_shflsync_bfly_p - $_ZN5flash24flash_fwd_splitkv_kernelI23Flash_fwd_kernel_traitsILi256ELi64ELi64ELi4ELb0ELb0EN7cutlass6half_tE19Flash_kernel_traitsILi256ELi64ELi64ELi4ES3_EELb0ELb0ELb1ELb0ELb0ELb0ELb0ELb1EEEvNS_16Flash_fwd_paramsE$_ZN5flash30compute_attn_1rowblock_splitkvI23Flash_fwd_kernel_traitsILi256ELi64ELi64ELi4ELb0ELb0EN7cutlass6half_tE19Flash_kernel_traitsILi256ELi64ELi64ELi4ES3_EELb0ELb0ELb1ELb0ELb0ELb0ELb0ELb1ENS_16Flash_fwd_paramsEEEvRKT8_iiiii)
$_ZN5flash24flash_fwd_splitkv_kernelI23Flash_fwd_kernel_traitsILi256ELi64ELi64ELi4ELb0ELb0EN7cutlass6half_tE19Flash_kernel_traitsILi256ELi64ELi64ELi4ES3_EELb0ELb0ELb1ELb0ELb0ELb0ELb0ELb1EEEvNS_16Flash_fwd_paramsE$_ZN5flash30compute_attn_1rowblock_splitkvI23Flash_fwd_kernel_traitsILi256ELi64ELi64ELi4ELb0ELb0EN7cutlass6half_tE19Flash_kernel_traitsILi256ELi64ELi64ELi4ES3_EELb0ELb0ELb1ELb0ELb0ELb0ELb0ELb1ENS_16Flash_fwd_paramsEEEvRKT8_iiiii:
        /* <DEDUP_REMOVED lines=21> */
.L_x_4428:
[----:B------:R-:W-:Y:S05]  /*0210*/  BSYNC B0 ;  /* 0x0000000000007941 */ /* 0x000fea0003800000 */
.L_x_4427:
        /* <DEDUP_REMOVED lines=17> */
.L_x_4430:
[----:B------:R4:W5:Y:S02]  /*0330*/  LD.E R82, [R14.64+0xb8] ;  /* 0x0000b8060e527980 */ /* 0x000964000c101900 */
.L_x_4431:
[----:B------:R-:W-:Y:S05]  /*0340*/  BSYNC B0 ;  /* 0x0000000000007941 */ /* 0x000fea0003800000 */
.L_x_4429:
[----:B----4-:R-:W4:Y:S01]  /*0350*/  LD.E.64 R2, [R14.64+0xf8] ;  /* 0x0000f8060e027980 */ /* 0x010f22000c101b00 */
[----:B------:R-:W-:Y:S01]  /*0360*/  BSSY B1, `(.L_x_4432) ;  /* 0x0000012000017945 */ /* 0x000fe20003800000 */
[----:B-----5:R-:W-:Y:S01]  /*0370*/  IMAD.IADD R82, R82, 0x1, -R12 ;  /* 0x0000000152527824 */ /* 0x020fe200078e0a0c */
[----:B----4-:R-:W-:-:S04]  /*0380*/  ISETP.NE.U32.AND P0, PT, R2, RZ, PT ;  /* 0x000000ff0200720c */ /* 0x010fc80003f05070 */
[----:B------:R-:W-:-:S13]  /*0390*/  ISETP.NE.AND.EX P0, PT, R3, RZ, PT, P0 ;  /* 0x000000ff0300720c */ /* 0x000fda0003f05300 */
[----:B------:R-:W-:Y:S05]  /*03a0*/  @!P0 BRA `(.L_x_4433) ;  /* 0x0000004000008947 */ /* 0x000fea0003800000 */
[----:B------:R-:W-:-:S06]  /*03b0*/  IMAD.WIDE R166, R239, 0x4, R2 ;  /* 0x00000004efa67825 */ /* 0x000fcc00078e0202 */
[----:B------:R-:W4:Y:S02]  /*03c0*/  LD.E R166, [R166.64] ;  /* 0x00000006a6a67980 */ /* 0x000f24000c101900 */
[----:B----4-:R-:W-:Y:S01]  /*03d0*/  IADD3 R166, R166, -R12, RZ ;  /* 0x8000000ca6a67210 */ /* 0x010fe20007ffe0ff */
[----:B------:R-:W-:Y:S05]  /*03e0*/  BRA `(.L_x_4434) ;  /* 0x0000009000007947 */ /* 0x000fea0003800000 */
.L_x_4433:
[----:B------:R-:W4:Y:S01]  /*03f0*/  LD.E.64 R2, [R14.64+0x108] ;  /* 0x000108060e027980 */ /* 0x000f22000c101b00 */
[----:B------:R-:W-:Y:S01]  /*0400*/  BSSY B0, `(.L_x_4435) ;  /* 0x0000006000007945 */ /* 0x000fe20003800000 */
[----:B------:R-:W-:Y:S01]  /*0410*/  IMAD.MOV.U32 R166, RZ, RZ, RZ ;  /* 0x000000ffffa67224 */ /* 0x000fe200078e00ff */
[----:B----4-:R-:W-:-:S04]  /*0420*/  ISETP.NE.U32.AND P0, PT, R2, RZ, PT ;  /* 0x000000ff0200720c */ /* 0x010fc80003f05070 */
[----:B------:R-:W-:-:S13]  /*0430*/  ISETP.NE.AND.EX P0, PT, R3, RZ, PT, P0 ;  /* 0x000000ff0300720c */ /* 0x000fda0003f05300 */
[----:B------:R-:W-:Y:S05]  /*0440*/  @!P0 BRA `(.L_x_4436) ;  /* 0x0000001000008947 */ /* 0x000fea0003800000 */
[----:B------:R4:W5:Y:S02]  /*0450*/  LD.E R166, [R14.64+0xbc] ;  /* 0x0000bc060ea67980 */ /* 0x000964000c101900 */
.L_x_4436:
[----:B------:R-:W-:Y:S05]  /*0460*/  BSYNC B0 ;  /* 0x0000000000007941 */ /* 0x000fea0003800000 */
.L_x_4435:
[----:B-----5:R-:W-:Y:S02]  /*0470*/  IADD3 R166, R82, R166, RZ ;  /* 0x000000a652a67210 */ /* 0x020fe40007ffe0ff */
.L_x_4434:
[----:B------:R-:W-:Y:S05]  /*0480*/  BSYNC B1 ;  /* 0x0000000000017941 */ /* 0x000fea0003800000 */
.L_x_4432:
[----:B------:R-:W-:Y:S01]  /*0490*/  IMAD.SHL.U32 R51, R240, 0x40, RZ ;  /* 0x00000040f0337824 */ /* 0x000fe200078e00ff */
[----:B------:R-:W-:Y:S01]  /*04a0*/  MOV R2, R237 ;  /* 0x000000ed00027202 */ /* 0x000fe20000000f00 */
[----:B------:R-:W-:-:S03]  /*04b0*/  IMAD.MOV.U32 R3, RZ, RZ, 0x0 ;  /* 0x00000000ff037424 */ /* 0x000fc600078e00ff */
[----:B------:R-:W-:-:S13]  /*04c0*/  ISETP.GT.AND P0, PT, R241, R51, PT ;  /* 0x00000033f100720c */ /* 0x000fda0003f04270 */
[----:B------:R-:W-:Y:S05]  /*04d0*/  @!P0 RET.REL.NODEC R2 `(_ZN5flash24flash_fwd_splitkv_kernelI23Flash_fwd_kernel_traitsILi256ELi64ELi64ELi4ELb0ELb0EN7cutlass6half_tE19Flash_kernel_traitsILi256ELi64ELi64ELi4ES3_EELb0ELb0ELb1ELb0ELb0ELb0ELb0ELb1EEEvNS_16Flash_fwd_paramsE) ;  /* 0xfffffb2002008950 */ /* 0x000fea0003c3ffff */
[----:B-1----:R-:W5:Y:S01]  /*04e0*/  LD.E R4, [R14.64+0xb8] ;  /* 0x0000b8060e047980 */ /* 0x002f62000c101900 */
[----:B------:R-:W-:-:S04]  /*04f0*/  IADD3 R2, R166, 0x3f, RZ ;  /* 0x0000003fa6027810 */ /* 0x000fc80007ffe0ff */
[----:B------:R-:W-:-:S04]  /*0500*/  SHF.R.S32.HI R0, RZ, 0x1f, R2 ;  /* 0x0000001fff007819 */ /* 0x000fc80000011402 */
[----:B------:R-:W-:-:S04]  /*0510*/  LEA.HI R0, R0, R2, RZ, 0x6 ;  /* 0x0000000200007211 */ /* 0x000fc800078f30ff */
[----:B------:R-:W-:Y:S02]  /*0520*/  SHF.R.S32.HI R0, RZ, 0x6, R0 ;  /* 0x00000006ff007819 */ /* 0x000fe40000011400 */
[----:B-----5:R-:W-:-:S04]  /*0530*/  IADD3 R4, R4, 0x3f, RZ ;  /* 0x0000003f04047810 */ /* 0x020fc80007ffe0ff */
[----:B------:R-:W-:-:S04]  /*0540*/  SHF.R.S32.HI R3, RZ, 0x1f, R4 ;  /* 0x0000001fff037819 */ /* 0x000fc80000011404 */
[----:B------:R-:W-:-:S04]  /*0550*/  LEA.HI R3, R3, R4, RZ, 0x6 ;  /* 0x0000000403037211 */ /* 0x000fc800078f30ff */
[----:B------:R-:W-:-:S04]  /*0560*/  SHF.R.S32.HI R3, RZ, 0x6, R3 ;  /* 0x00000006ff037819 */ /* 0x000fc80000011403 */
[----:B------:R-:W-:-:S04]  /*0570*/  IMNMX R167, R3, R0, PT ;  /* 0x0000000003a77217 */ /* 0x000fc80003800200 */
[----:B------:R-:W-:-:S13]  /*0580*/  ISETP.GT.AND P0, PT, R167, RZ, PT ;  /* 0x000000ffa700720c */ /* 0x000fda0003f04270 */
[----:B------:R-:W-:Y:S05]  /*0590*/  @P0 BRA `(.L_x_4437) ;  /* 0x0000099000000947 */ /* 0x000fea0003800000 */
[----:B------:R-:W-:Y:S01]  /*05a0*/  ISETP.NE.AND P0, PT, R242, -0x1, PT ;  /* 0xfffffffff200780c */ /* 0x000fe20003f05270 */
[----:B---3--:R1:W3:Y:S04]  /*05b0*/  LD.E.64 R4, [R14.64+0x88] ;  /* 0x000088060e047980 */ /* 0x0082e8000c101b00 */
[----:B----4-:R1:W4:Y:S04]  /*05c0*/  LD.E.64 R12, [R14.64+0x90] ;  /* 0x000090060e0c7980 */ /* 0x010328000c101b00 */
[----:B--2---:R1:W2:Y:S04]  /*05d0*/  LD.E R10, [R14.64+0x60] ;  /* 0x000060060e0a7980 */ /* 0x0042a8000c101900 */
[----:B------:R1:W2:Y:S04]  /*05e0*/  @!P0 LD.E.64 R20, [R14.64+0x80] ;  /* 0x000080060e148980 */ /* 0x0002a8000c101b00 */
        /* <DEDUP_REMOVED lines=56> */
.L_x_4439:
[----:B------:R-:W-:Y:S05]  /*0970*/  BSYNC B0 ;  /* 0x0000000000007941 */ /* 0x000fea0003800000 */
.L_x_4438:
        /* <DEDUP_REMOVED lines=22> */
.L_x_4441:
[----:B------:R-:W-:Y:S05]  /*0ae0*/  BSYNC B0 ;  /* 0x0000000000007941 */ /* 0x000fea0003800000 */
.L_x_4440:
        /* <DEDUP_REMOVED lines=22> */
.L_x_4443:
[----:B------:R-:W-:Y:S05]  /*0c50*/  BSYNC B0 ;  /* 0x0000000000007941 */ /* 0x000fea0003800000 */
.L_x_4442:
        /* <DEDUP_REMOVED lines=21> */
.L_x_4445:
[----:B------:R-:W-:Y:S05]  /*0db0*/  BSYNC B0 ;  /* 0x0000000000007941 */ /* 0x000fea0003800000 */
.L_x_4444:
[----:B------:R-:W-:-:S04]  /*0dc0*/  ISETP.NE.AND P4, PT, R45, RZ, PT ;  /* 0x000000ff2d00720c */ /* 0x000fc80003f85270 */
[-C--:B------:R-:W-:Y:S02]  /*0dd0*/  ISETP.GE.OR P3, PT, R6, R241.reuse, P4 ;  /* 0x000000f10600720c */ /* 0x080fe40002766670 */
[-C--:B------:R-:W-:Y:S02]  /*0de0*/  ISETP.GE.OR P2, PT, R13, R241.reuse, P4 ;  /* 0x000000f10d00720c */ /* 0x080fe40002746670 */
[-C--:B------:R-:W-:Y:S02]  /*0df0*/  ISETP.GE.OR P1, PT, R12, R241.reuse, P4 ;  /* 0x000000f10c00720c */ /* 0x080fe40002726670 */
[----:B------:R-:W-:Y:S02]  /*0e00*/  IADD3 R6, P0, R51, R6, RZ ;  /* 0x0000000633067210 */ /* 0x000fe40007f1e0ff */
        /* <DEDUP_REMOVED lines=12> */
[----:B----4-:R-:W-:Y:S05]  /*0ed0*/  @P4 RET.REL.NODEC R4 `(_ZN5flash24flash_fwd_splitkv_kernelI23Flash_fwd_kernel_traitsILi256ELi64ELi64ELi4ELb0ELb0EN7cutlass6half_tE19Flash_kernel_traitsILi256ELi64ELi64ELi4ES3_EELb0ELb0ELb1ELb0ELb0ELb0ELb0ELb1EEEvNS_16Flash_fwd_paramsE) ;  /* 0xfffff12004004950 */ /* 0x010fea0003c3ffff */
[----:B------:R-:W-:-:S05]  /*0ee0*/  MOV R0, 0x7f800000 ;  /* 0x7f80000000007802 */ /* 0x000fca0000000f00 */
[----:B------:R2:W-:Y:S02]  /*0ef0*/  ST.E [R2.64+0xc0], R0 ;  /* 0x0000c00002007985 */ /* 0x0005e4000c101906 */
[----:B--2---:R-:W-:Y:S02]  /*0f00*/  MOV R2, R237 ;  /* 0x000000ed00027202 */ /* 0x004fe40000000f00 */
[----:B------:R-:W-:-:S04]  /*0f10*/  MOV R3, 0x0 ;  /* 0x0000000000037802 */ /* 0x000fc80000000f00 */
[----:B------:R-:W-:Y:S05]  /*0f20*/  RET.REL.NODEC R2 `(_ZN5flash24flash_fwd_splitkv_kernelI23Flash_fwd_kernel_traitsILi256ELi64ELi64ELi4ELb0ELb0EN7cutlass6half_tE19Flash_kernel_traitsILi256ELi64ELi64ELi4ES3_EELb0ELb0ELb1ELb0ELb0ELb0ELb0ELb1EEEvNS_16Flash_fwd_paramsE) ;  /* 0xfffff0d002007950 */ /* 0x000fea0003c3ffff */
.L_x_4437:
[----:B---3--:R-:W3:Y:S04]  /*0f30*/  LD.E.64 R6, [R14.64+0x160] ;  /* 0x000160060e067980 */ /* 0x008ee8000c101b00 */
        /* <DEDUP_REMOVED lines=24> */
[----:B------:R-:W3:Y:S04]  /*10c0*/  LD.E R9, [R14.64+0x170] ;  /* 0x000170060e097980 */ /* 0x000ee8000c101900 */
        /* <DEDUP_REMOVED lines=12> */
[----:B-----5:R-:W3:Y:S01]  /*1190*/  F2I.FTZ.U32.TRUNC.NTZ R11, R10 ;  /* 0x0000000a000b7305 */ /* 0x020ee2000021f000 */
[----:B------:R-:W-:Y:S01]  /*11a0*/  IABS R0, R9 ;  /* 0x0000000900007213 */ /* 0x000fe20000000000 */
[----:B---3--:R-:W-:Y:S02]  /*11b0*/  IMAD.MOV R5, RZ, RZ, -R11 ;  /* 0x000000ffff057224 */ /* 0x008fe400078e0a0b */
[----:B------:R-:W-:Y:S02]  /*11c0*/  IMAD.MOV.U32 R10, RZ, RZ, RZ ;  /* 0x000000ffff0a7224 */ /* 0x000fe400078e00ff */
[----:B------:R-:W-:-:S04]  /*11d0*/  IMAD R5, R5, R4, RZ ;  /* 0x0000000405057224 */ /* 0x000fc800078e02ff */
        /* <DEDUP_REMOVED lines=25> */
[----:B------:R-:W-:Y:S01]  /*1370*/  IABS R4, R2 ;  /* 0x0000000200047213 */ /* 0x000fe20000000000 */
[----:B----4-:R-:W-:-:S04]  /*1380*/  IMAD.MOV R3, RZ, RZ, -R19 ;  /* 0x000000ffff037224 */ /* 0x010fc800078e0a13 */
        /* <DEDUP_REMOVED lines=8> */
[----:B------:R-:W-:Y:S01]  /*1410*/  LOP3.LUT R7, R238, R2, RZ, 0x3c, !PT ;  /* 0x00000002ee077212 */ /* 0x000fe200078e3cff */
[----:B------:R-:W-:Y:S01]  /*1420*/  IMAD.MOV R8, RZ, RZ, -R8 ;  /* 0x000000ffff087224 */ /* 0x000fe200078e0a08 */
[----:B------:R-:W-:Y:S02]  /*1430*/  @!P1 IADD3 R3, R3, 0x1, RZ ;  /* 0x0000000103039810 */ /* 0x000fe40007ffe0ff */
[----:B------:R-:W-:Y:S02]  /*1440*/  ISETP.GE.AND P0, PT, R7, RZ, PT ;  /* 0x000000ff0700720c */ /* 0x000fe40003f06270 */
[----:B------:R-:W-:Y:S01]  /*1450*/  ISETP.NE.AND P1, PT, R2, RZ, PT ;  /* 0x000000ff0200720c */ /* 0x000fe20003f25270 */
[----:B------:R-:W-:-:S04]  /*1460*/  IMAD R6, R9, R8, R6 ;  /* 0x0000000809067224 */ /* 0x000fc800078e0206 */
[----:B------:R-:W-:-:S05]  /*1470*/  @P2 IADD3 R3, R3, 0x1, RZ ;  /* 0x0000000103032810 */ /* 0x000fca0007ffe0ff */
[----:B------:R-:W-:Y:S01]  /*1480*/  IMAD.MOV.U32 R9, RZ, RZ, R3 ;  /* 0x000000ffff097224 */ /* 0x000fe200078e0003 */
[----:B------:R-:W-:-:S04]  /*1490*/  SHF.R.S32.HI R3, RZ, 0x1f, R6 ;  /* 0x0000001fff037819 */ /* 0x000fc80000011406 */
[----:B------:R-:W-:Y:S02]  /*14a0*/  @!P0 IADD3 R9, -R9, RZ, RZ ;  /* 0x000000ff09098210 */ /* 0x000fe40007ffe1ff */
[----:B------:R-:W-:-:S05]  /*14b0*/  @!P1 LOP3.LUT R9, RZ, R2, RZ, 0x33, !PT ;  /* 0x00000002ff099212 */ /* 0x000fca00078e33ff */
[----:B--2---:R-:W-:Y:S01]  /*14c0*/  IMAD R7, R13, R9, RZ ;  /* 0x000000090d077224 */ /* 0x004fe200078e02ff */
[----:B---3--:R-:W-:Y:S01]  /*14d0*/  SHF.R.S32.HI R5, RZ, 0x1f, R0 ;  /* 0x0000001fff057819 */ /* 0x008fe20000011400 */
[----:B------:R-:W-:-:S04]  /*14e0*/  IMAD R4, R17, R0, RZ ;  /* 0x0000000011047224 */ /* 0x000fc800078e02ff */
[C---:B------:R-:W-:Y:S02]  /*14f0*/  IMAD R4, R16.reuse, R5, R4 ;  /* 0x0000000510047224 */ /* 0x040fe400078e0204 */
[----:B------:R-:W-:-:S05]  /*1500*/  IMAD.WIDE.U32 R16, R16, R0, RZ ;  /* 0x0000000010107225 */ /* 0x000fca00078e00ff */
[----:B------:R-:W-:Y:S01]  /*1510*/  IADD3 R17, R17, R4, RZ ;  /* 0x0000000411117210 */ /* 0x000fe20007ffe0ff */
[----:B------:R-:W-:-:S04]  /*1520*/  IMAD R4, R49, R6, RZ ;  /* 0x0000000631047224 */ /* 0x000fc800078e02ff */
[----:B------:R-:W-:Y:S02]  /*1530*/  IMAD R4, R48, R3, R4 ;  /* 0x0000000330047224 */ /* 0x000fe400078e0204 */
[----:B------:R-:W-:-:S04]  /*1540*/  IMAD.WIDE.U32 R16, R6, R48, R16 ;  /* 0x0000003006107225 */ /* 0x000fc800078e0010 */
[----:B------:R-:W-:Y:S01]  /*1550*/  IMAD.IADD R17, R17, 0x1, R4 ;  /* 0x0000000111117824 */ /* 0x000fe200078e0204 */
[----:B------:R-:W-:Y:S01]  /*1560*/  SHF.R.S32.HI R4, RZ, 0x1f, R9 ;  /* 0x0000001fff047819 */ /* 0x000fe20000011409 */
[-C--:B------:R-:W-:Y:S02]  /*1570*/  IMAD R2, R11, R0.reuse, RZ ;  /* 0x000000000b027224 */ /* 0x080fe400078e02ff */
[----:B------:R-:W-:-:S04]  /*1580*/  IMAD.WIDE.U32 R18, R10, R0, RZ ;  /* 0x000000000a127225 */ /* 0x000fc800078e00ff */
[----:B------:R-:W-:Y:S02]  /*1590*/  IMAD R0, R12, R4, R7 ;  /* 0x000000040c007224 */ /* 0x000fe400078e0207 */
[----:B------:R-:W-:Y:S02]  /*15a0*/  IMAD R2, R10, R5, R2 ;  /* 0x000000050a027224 */ /* 0x000fe400078e0202 */
[----:B------:R-:W-:Y:S01]  /*15b0*/  IMAD.WIDE.U32 R12, R9, R12, R16 ;  /* 0x0000000c090c7225 */ /* 0x000fe200078e0010 */
[----:B------:R-:W-:Y:S02]  /*15c0*/  MOV R8, R18 ;  /* 0x0000001200087202 */ /* 0x000fe40000000f00 */
[----:B------:R-:W-:Y:S01]  /*15d0*/  MOV R5, R9 ;  /* 0x0000000900057202 */ /* 0x000fe20000000f00 */
[----:B------:R-:W-:Y:S01]  /*15e0*/  IMAD.IADD R7, R19, 0x1, R2 ;  /* 0x0000000113077824 */ /* 0x000fe200078e0202 */
[----:B------:R-:W-:Y:S01]  /*15f0*/  IADD3 R0, R13, R0, RZ ;  /* 0x000000000d007210 */ /* 0x000fe20007ffe0ff */
[----:B------:R-:W-:Y:S01]  /*1600*/  IMAD.MOV.U32 R2, RZ, RZ, R12 ;  /* 0x000000ffff027224 */ /* 0x000fe200078e000c */
[----:B------:R-:W-:Y:S05]  /*1610*/  BRA `(.L_x_4448) ;  /* 0x0000050000007947 */ /* 0x000fea0003800000 */
.L_x_4447:
[----:B------:R-:W3:Y:S01]  /*1620*/  LD.E R5, [R14.64+0x68] ;  /* 0x000068060e057980 */ /* 0x000ee2000c101900 */
        /* <DEDUP_REMOVED lines=8> */
[----:B------:R-:W-:-:S02]  /*16b0*/  IABS R7, R238 ;  /* 0x000000ee00077213 */ /* 0x000fc40000000000 */
[----:B------:R-:W-:Y:S02]  /*16c0*/  @!P3 SHF.R.S32.HI R6, RZ, 0x1f, R12 ;  /* 0x0000001fff06b819 */ /* 0x000fe4000001140c */
[----:B---3--:R-:W-:-:S04]  /*16d0*/  IABS R2, R5 ;  /* 0x0000000500027213 */ /* 0x008fc80000000000 */
[----:B------:R-:W3:Y:S08]  /*16e0*/  I2F.RP R0, R2 ;  /* 0x0000000200007306 */ /* 0x000ef00000209400 */
[----:B---3--:R-:W3:Y:S02]  /*16f0*/  MUFU.RCP R0, R0 ;  /* 0x0000000000007308 */ /* 0x008ee40000001000 */
[----:B---3--:R-:W-:-:S06]  /*1700*/  IADD3 R0, R0, 0xffffffe, RZ ;  /* 0x0ffffffe00007810 */ /* 0x008fcc0007ffe0ff */
[----:B------:R-:W3:Y:S02]  /*1710*/  F2I.FTZ.U32.TRUNC.NTZ R9, R0 ;  /* 0x0000000000097305 */ /* 0x000ee4000021f000 */
        /* <DEDUP_REMOVED lines=8> */
[-C--:B----4-:R-:W-:Y:S02]  /*17a0*/  @!P3 IMAD R3, R49, R12.reuse, RZ ;  /* 0x0000000c3103b224 */ /* 0x090fe400078e02ff */
[----:B------:R-:W-:-:S04]  /*17b0*/  @!P3 IMAD.WIDE.U32 R24, R48, R12, RZ ;  /* 0x0000000c3018b225 */ /* 0x000fc800078e00ff */
[----:B------:R-:W-:-:S06]  /*17c0*/  @!P3 IMAD R3, R6, R48, R3 ;  /* 0x000000300603b224 */ /* 0x000fcc00078e0203 */
[----:B------:R-:W-:Y:S01]  /*17d0*/  @!P0 IMAD.IADD R0, R0, 0x1, -R2 ;  /* 0x0000000100008824 */ /* 0x000fe200078e0a02 */
[----:B-----5:R-:W-:Y:S01]  /*17e0*/  @!P3 SHF.R.S32.HI R6, RZ, 0x1f, R11 ;  /* 0x0000001fff06b819 */ /* 0x020fe2000001140b */
[----:B------:R-:W-:Y:S01]  /*17f0*/  @P3 IMAD.IADD R7, R12, 0x1, R13 ;  /* 0x000000010c073824 */ /* 0x000fe200078e020d */
[----:B------:R-:W-:Y:S02]  /*1800*/  @!P3 IADD3 R25, R25, R3, RZ ;  /* 0x000000031919b210 */ /* 0x000fe40007ffe0ff */
[----:B------:R-:W-:Y:S01]  /*1810*/  ISETP.GE.U32.AND P2, PT, R0, R2, PT ;  /* 0x000000020000720c */ /* 0x000fe20003f46070 */
[----:B--2---:R-:W-:Y:S01]  /*1820*/  @!P3 IMAD R3, R23, R11, RZ ;  /* 0x0000000b1703b224 */ /* 0x004fe200078e02ff */
[----:B------:R-:W-:Y:S01]  /*1830*/  LOP3.LUT R2, R238, R5, RZ, 0x3c, !PT ;  /* 0x00000005ee027212 */ /* 0x000fe200078e3cff */
[----:B------:R-:W-:Y:S01]  /*1840*/  @P3 IMAD.WIDE.U32 R28, R48, R7, RZ ;  /* 0x00000007301c3225 */ /* 0x000fe200078e00ff */
[----:B------:R-:W-:-:S03]  /*1850*/  @!P0 IADD3 R4, R4, 0x1, RZ ;  /* 0x0000000104048810 */ /* 0x000fc60007ffe0ff */
[----:B------:R-:W-:Y:S01]  /*1860*/  @!P3 IMAD R3, R22, R6, R3 ;  /* 0x000000061603b224 */ /* 0x000fe200078e0203 */
[----:B------:R-:W-:Y:S01]  /*1870*/  ISETP.GE.AND P1, PT, R2, RZ, PT ;  /* 0x000000ff0200720c */ /* 0x000fe20003f26270 */
[----:B------:R-:W-:Y:S02]  /*1880*/  @P3 IMAD R9, R49, R7, RZ ;  /* 0x0000000731093224 */ /* 0x000fe400078e02ff */
[----:B------:R-:W-:Y:S01]  /*1890*/  @!P3 IMAD.WIDE.U32 R22, R22, R11, R24 ;  /* 0x0000000b1616b225 */ /* 0x000fe200078e0018 */
[----:B------:R-:W-:Y:S02]  /*18a0*/  ISETP.NE.AND P0, PT, R5, RZ, PT ;  /* 0x000000ff0500720c */ /* 0x000fe40003f05270 */
[----:B------:R-:W-:Y:S01]  /*18b0*/  @!P3 SHF.R.S32.HI R0, RZ, 0x1f, R12 ;  /* 0x0000001fff00b819 */ /* 0x000fe2000001140c */
[----:B------:R-:W-:Y:S01]  /*18c0*/  @P3 IMAD.IADD R9, R29, 0x1, R9 ;  /* 0x000000011d093824 */ /* 0x000fe200078e0209 */
[----:B------:R-:W-:Y:S01]  /*18d0*/  @P3 MOV R10, R28 ;  /* 0x0000001c000a3202 */ /* 0x000fe20000000f00 */
[----:B------:R-:W-:Y:S01]  /*18e0*/  @!P3 IMAD R7, R47, R12, RZ ;  /* 0x0000000c2f07b224 */ /* 0x000fe200078e02ff */
[----:B------:R-:W-:Y:S01]  /*18f0*/  @!P3 IADD3 R9, R23, R3, RZ ;  /* 0x000000031709b210 */ /* 0x000fe20007ffe0ff */
[----:B------:R-:W-:Y:S01]  /*1900*/  @!P3 IMAD.MOV.U32 R10, RZ, RZ, R22 ;  /* 0x000000ffff0ab224 */ /* 0x000fe200078e0016 */
[----:B------:R-:W-:-:S02]  /*1910*/  LEA R6, R167, 0xffffffc0, 0x6 ;  /* 0xffffffc0a7067811 */ /* 0x000fc400078e30ff */
[----:B------:R-:W-:Y:S01]  /*1920*/  @P2 IADD3 R4, R4, 0x1, RZ ;  /* 0x0000000104042810 */ /* 0x000fe20007ffe0ff */
[----:B------:R-:W-:Y:S01]  /*1930*/  @!P3 IMAD R0, R0, R46, R7 ;  /* 0x0000002e0000b224 */ /* 0x000fe200078e0207 */
[----:B------:R-:W-:Y:S01]  /*1940*/  MOV R23, R9 ;  /* 0x0000000900177202 */ /* 0x000fe20000000f00 */
[----:B------:R-:W-:Y:S01]  /*1950*/  @!P3 IMAD.WIDE.U32 R24, R46, R12, RZ ;  /* 0x0000000c2e18b225 */ /* 0x000fe200078e00ff */
[----:B------:R-:W-:Y:S02]  /*1960*/  SHF.R.S32.HI R3, RZ, 0x1f, R6 ;  /* 0x0000001fff037819 */ /* 0x000fe40000011406 */
[----:B------:R-:W-:Y:S01]  /*1970*/  MOV R22, R10 ;  /* 0x0000000a00167202 */ /* 0x000fe20000000f00 */
[----:B------:R-:W-:Y:S01]  /*1980*/  IMAD R8, R49, R6, RZ ;  /* 0x0000000631087224 */ /* 0x000fe200078e02ff */
[----:B------:R-:W-:Y:S02]  /*1990*/  MOV R9, R4 ;  /* 0x0000000400097202 */ /* 0x000fe40000000f00 */
[----:B------:R-:W-:Y:S01]  /*19a0*/  @!P3 IADD3 R25, R25, R0, RZ ;  /* 0x000000001919b210 */ /* 0x000fe20007ffe0ff */
[----:B------:R-:W-:Y:S01]  /*19b0*/  IMAD R8, R3, R48, R8 ;  /* 0x0000003003087224 */ /* 0x000fe200078e0208 */
[----:B------:R-:W-:Y:S01]  /*19c0*/  @!P1 IADD3 R9, -R9, RZ, RZ ;  /* 0x000000ff09099210 */ /* 0x000fe20007ffe1ff */
[----:B------:R-:W-:Y:S01]  /*19d0*/  IMAD.WIDE.U32 R22, R48, R6, R22 ;  /* 0x0000000630167225 */ /* 0x000fe200078e0016 */
[----:B------:R-:W-:-:S02]  /*19e0*/  @!P3 SHF.R.S32.HI R0, RZ, 0x1f, R11 ;  /* 0x0000001fff00b819 */ /* 0x000fc4000001140b */
[----:B------:R-:W-:Y:S01]  /*19f0*/  @!P0 LOP3.LUT R9, RZ, R5, RZ, 0x33, !PT ;  /* 0x00000005ff098212 */ /* 0x000fe200078e33ff */
[----:B------:R-:W-:Y:S02]  /*1a00*/  @!P3 IMAD R2, R19, R11, RZ ;  /* 0x0000000b1302b224 */ /* 0x000fe400078e02ff */
[----:B------:R-:W-:Y:S01]  /*1a10*/  @P3 IMAD.IADD R12, R12, 0x1, R13 ;  /* 0x000000010c0c3824 */ /* 0x000fe200078e020d */
[----:B------:R-:W-:Y:S01]  /*1a20*/  SHF.R.S32.HI R4, RZ, 0x1f, R9 ;  /* 0x0000001fff047819 */ /* 0x000fe20000011409 */
[----:B------:R-:W-:Y:S02]  /*1a30*/  IMAD.IADD R23, R23, 0x1, R8 ;  /* 0x0000000117177824 */ /* 0x000fe400078e0208 */
[----:B------:R-:W-:Y:S02]  /*1a40*/  @!P3 IMAD R0, R18, R0, R2 ;  /* 0x000000001200b224 */ /* 0x000fe400078e0202 */
[----:B------:R-:W-:Y:S02]  /*1a50*/  IMAD R2, R17, R9, RZ ;  /* 0x0000000911027224 */ /* 0x000fe400078e02ff */
[----:B------:R-:W-:-:S02]  /*1a60*/  @P3 IMAD R7, R47, R12, RZ ;  /* 0x0000000c2f073224 */ /* 0x000fc400078e02ff */
[----:B------:R-:W-:-:S04]  /*1a70*/  @P3 IMAD.WIDE.U32 R12, R46, R12, RZ ;  /* 0x0000000c2e0c3225 */ /* 0x000fc800078e00ff */
[----:B------:R-:W-:-:S04]  /*1a80*/  @!P3 IMAD.WIDE.U32 R18, R18, R11, R24 ;  /* 0x0000000b1212b225 */ /* 0x000fc800078e0018 */
        /* <DEDUP_REMOVED lines=9> */
.L_x_4448:
[----:B-1----:R-:W-:Y:S05]  /*1b20*/  BSYNC B0 ;  /* 0x0000000000007941 */ /* 0x002fea0003800000 */
.L_x_4446:
        /* <DEDUP_REMOVED lines=16> */
[----:B------:R-:W-:Y:S01]  /*1c30*/  IMAD.IADD R52, R45, 0x1, -R52 ;  /* 0x000000012d347824 */ /* 0x000fe200078e0a34 */
[----:B------:R-:W-:-:S03]  /*1c40*/  LOP3.LUT R53, R53, 0xfffffffe, RZ, 0xc0, !PT ;  /* 0xfffffffe35357812 */ /* 0x000fc600078ec0ff */
[----:B------:R-:W-:Y:S02]  /*1c50*/  IMAD.IADD R16, R45, 0x1, -R16 ;  /* 0x000000012d107824 */ /* 0x000fe400078e0a10 */
[----:B------:R-:W-:Y:S02]  /*1c60*/  IMAD.SHL.U32 R18, R52, 0x8, RZ ;  /* 0x0000000834127824 */ /* 0x000fe400078e00ff */
[----:B------:R-:W-:Y:S01]  /*1c70*/  IMAD.IADD R53, R9, 0x1, -R53 ;  /* 0x0000000109357824 */ /* 0x000fe200078e0a35 */
[----:B------:R-:W-:Y:S02]  /*1c80*/  SHF.R.S32.HI R9, RZ, 0x1f, R16 ;  /* 0x0000001fff097819 */ /* 0x000fe40000011410 */
[----:B------:R-:W-:Y:S02]  /*1c90*/  IADD3 R28, P1, R18, R8, RZ ;  /* 0x00000008121c7210 */ /* 0x000fe40007f3e0ff */
[----:B------:R-:W-:Y:S02]  /*1ca0*/  SHF.R.S32.HI R168, RZ, 0x3, R168 ;  /* 0x00000003ffa87819 */ /* 0x000fe400000114a8 */
[----:B------:R-:W-:-:S02]  /*1cb0*/  LEA.HI R8, R9, R16, RZ, 0x3 ;  /* 0x0000001009087211 */ /* 0x000fc400078f18ff */
[----:B------:R-:W-:Y:S01]  /*1cc0*/  SHF.R.S32.HI R19, RZ, 0x1f, R18 ;  /* 0x0000001fff137819 */ /* 0x000fe20000011412 */
[----:B------:R-:W-:Y:S01]  /*1cd0*/  IMAD.SHL.U32 R17, R168, 0x40, RZ ;  /* 0x00000040a8117824 */ /* 0x000fe200078e00ff */
[----:B------:R-:W-:Y:S01]  /*1ce0*/  LOP3.LUT R9, R8, 0xfffffff8, RZ, 0xc0, !PT ;  /* 0xfffffff808097812 */ /* 0x000fe200078ec0ff */
[-C--:B------:R-:W-:Y:S02]  /*1cf0*/  IMAD R3, R3, R46.reuse, RZ ;  /* 0x0000002e03037224 */ /* 0x080fe400078e02ff */
[----:B------:R-:W-:Y:S01]  /*1d00*/  IMAD.X R29, R19, 0x1, R7, P1 ;  /* 0x00000001131d7824 */ /* 0x000fe200008e0607 */
[----:B------:R-:W-:Y:S01]  /*1d10*/  LOP3.LUT R17, R17, 0x1c0, RZ, 0xc0, !PT ;  /* 0x000001c011117812 */ /* 0x000fe200078ec0ff */
[----:B------:R-:W-:Y:S01]  /*1d20*/  IMAD.IADD R9, R16, 0x1, -R9 ;  /* 0x0000000110097824 */ /* 0x000fe200078e0a09 */
[----:B-1----:R-:W-:Y:S01]  /*1d30*/  LEA.HI R21, R50, R45, RZ, 0x6 ;  /* 0x0000002d32157211 */ /* 0x002fe200078f30ff */
[C---:B------:R-:W-:Y:S02]  /*1d40*/  IMAD R3, R6.reuse, R47, R3 ;  /* 0x0000002f06037224 */ /* 0x040fe400078e0203 */
[----:B------:R-:W-:Y:S01]  /*1d50*/  IMAD.WIDE.U32 R28, R6, R46, R28 ;  /* 0x0000002e061c7225 */ /* 0x000fe200078e001c */
[----:B------:R-:W-:-:S03]  /*1d60*/  LOP3.LUT R22, R17, 0x38, R18, 0xf8, !PT ;  /* 0x0000003811167812 */ /* 0x000fc600078ef812 */
[----:B------:R-:W-:Y:S01]  /*1d70*/  IMAD.SHL.U32 R6, R9, 0x40, RZ ;  /* 0x0000004009067824 */ /* 0x000fe200078e00ff */
[----:B------:R-:W-:Y:S01]  /*1d80*/  SHF.R.U32.HI R17, RZ, 0x3, R17 ;  /* 0x00000003ff117819 */ /* 0x000fe20000011611 */
[----:B------:R-:W-:Y:S02]  /*1d90*/  IMAD.SHL.U32 R7, R53, 0x8, RZ ;  /* 0x0000000835077824 */ /* 0x000fe400078e00ff */
[----:B------:R-:W-:Y:S01]  /*1da0*/  IMAD.SHL.U32 R21, R21, 0x8, RZ ;  /* 0x0000000815157824 */ /* 0x000fe200078e00ff */
[----:B------:R-:W-:Y:S02]  /*1db0*/  LOP3.LUT R6, R6, 0x1c0, RZ, 0xc0, !PT ;  /* 0x000001c006067812 */ /* 0x000fe400078ec0ff */
[----:B------:R-:W-:Y:S02]  /*1dc0*/  LOP3.LUT R17, R22, R17, RZ, 0x3c, !PT ;  /* 0x0000001116117212 */ /* 0x000fe400078e3cff */
[----:B------:R-:W-:Y:S02]  /*1dd0*/  LOP3.LUT R7, R6, 0x8, R7, 0xf8, !PT ;  /* 0x0000000806077812 */ /* 0x000fe400078ef807 */
[----:B------:R-:W-:-:S02]  /*1de0*/  SHF.R.U32.HI R35, RZ, 0x3, R6 ;  /* 0x00000003ff237819 */ /* 0x000fc40000011606 */
[----:B------:R-:W-:Y:S01]  /*1df0*/  LOP3.LUT R153, R17, 0xfffffe00, R21, 0xf8, !PT ;  /* 0xfffffe0011997812 */ /* 0x000fe200078ef815 */
[----:B------:R-:W-:Y:S01]  /*1e00*/  IMAD.IADD R29, R29, 0x1, R3 ;  /* 0x000000011d1d7824 */ /* 0x000fe200078e0203 */
[----:B------:R-:W-:Y:S01]  /*1e10*/  SHF.R.S32.HI R57, RZ, 0x1f, R239 ;  /* 0x0000001fff397819 */ /* 0x000fe200000114ef */
[----:B------:R-:W-:Y:S01]  /*1e20*/  IMAD.SHL.U32 R8, R8, 0x40, RZ ;  /* 0x0000004008087824 */ /* 0x000fe200078e00ff */
[----:B------:R-:W-:-:S04]  /*1e30*/  LOP3.LUT R35, R7, R35, RZ, 0x3c, !PT ;  /* 0x0000002307237212 */ /* 0x000fc800078e3cff */
[----:B------:R-:W-:Y:S02]  /*1e40*/  LOP3.LUT R35, R35, 0xfffffe00, R8, 0xf8, !PT ;  /* 0xfffffe0023237812 */ /* 0x000fe400078ef808 */
[C---:B------:R-:W-:Y:S02]  /*1e50*/  LOP3.LUT P3, RZ, R9.reuse, 0x4, RZ, 0xc0, !PT ;  /* 0x0000000409ff7812 */ /* 0x040fe4000786c0ff */
[----:B------:R-:W-:Y:S02]  /*1e60*/  LOP3.LUT P2, RZ, R9, 0x2, RZ, 0xc0, !PT ;  /* 0x0000000209ff7812 */ /* 0x000fe4000784c0ff */
[----:B------:R-:W-:-:S04]  /*1e70*/  SHF.R.S32.HI R81, RZ, 0x1f, R82 ;  /* 0x0000001fff517819 */ /* 0x000fc80000011452 */
[----:B------:R-:W-:Y:S01]  /*1e80*/  LEA.HI R81, R81, R82, RZ, 0x6 ;  /* 0x0000005251517211 */ /* 0x000fe200078f30ff */
[----:B------:R-:W-:-:S03]  /*1e90*/  IMAD R162, R27, R5, RZ ;  /* 0x000000051ba27224 */ /* 0x000fc600078e02ff */
[----:B------:R-:W-:Y:S01]  /*1ea0*/  SHF.R.S32.HI R81, RZ, 0x6, R81 ;  /* 0x00000006ff517819 */ /* 0x000fe20000011451 */
[-C--:B------:R-:W-:Y:S01]  /*1eb0*/  IMAD R162, R4, R26.reuse, R162 ;  /* 0x0000001a04a27224 */ /* 0x080fe200078e02a2 */
[----:B------:R-:W-:Y:S01]  /*1ec0*/  SHF.R.S32.HI R173, RZ, 0x1f, R238 ;  /* 0x0000001fffad7819 */ /* 0x000fe200000114ee */
[----:B------:R-:W-:Y:S01]  /*1ed0*/  IMAD.WIDE.U32 R26, R5, R26, R28 ;  /* 0x0000001a051a7225 */ /* 0x000fe200078e001c */
[----:B------:R-:W-:Y:S02]  /*1ee0*/  IMNMX R81, RZ, R81, !PT ;  /* 0x00000051ff517217 */ /* 0x000fe40007800200 */
        /* <DEDUP_REMOVED lines=9> */
[----:B------:R-:W-:-:S03]  /*1f80*/  LEA.HI R50, R50, R45, RZ, 0x5 ;  /* 0x0000002d32327211 */ /* 0x000fc600078f28ff */
[----:B------:R-:W-:Y:S02]  /*1f90*/  IMAD.MOV.U32 R34, RZ, RZ, 0x10 ;  /* 0x00000010ff227424 */ /* 0x000fe400078e00ff */
[----:B------:R-:W-:Y:S02]  /*1fa0*/  IMAD.MOV.U32 R33, RZ, RZ, 0x20 ;  /* 0x00000020ff217424 */ /* 0x000fe400078e00ff */
[----:B------:R-:W-:Y:S01]  /*1fb0*/  IMAD.IADD R165, R163, 0x1, R164 ;  /* 0x00000001a3a57824 */ /* 0x000fe200078e02a4 */
[C---:B------:R-:W-:Y:S01]  /*1fc0*/  SHF.L.U64.HI R234, R48.reuse, 0x4, R49 ;  /* 0x0000000430ea7819 */ /* 0x040fe20000010231 */
[----:B------:R-:W-:Y:S01]  /*1fd0*/  IMAD.SHL.U32 R233, R48, 0x10, RZ ;  /* 0x0000001030e97824 */ /* 0x000fe200078e00ff */
[C---:B------:R-:W-:Y:S01]  /*1fe0*/  SHF.L.U64.HI R232, R46.reuse, 0x4, R47 ;  /* 0x000000042ee87819 */ /* 0x040fe2000001022f */
[----:B------:R-:W-:Y:S01]  /*1ff0*/  IMAD.SHL.U32 R231, R46, 0x10, RZ ;  /* 0x000000102ee77824 */ /* 0x000fe200078e00ff */
[----:B------:R-:W-:Y:S01]  /*2000*/  SHF.R.S32.HI R50, RZ, 0x5, R50 ;  /* 0x00000005ff327819 */ /* 0x000fe20000011432 */
[----:B------:R-:W-:Y:S01]  /*2010*/  IMAD.SHL.U32 R150, R52, 0x4, RZ ;  /* 0x0000000434967824 */ /* 0x000fe200078e00ff */
[----:B------:R-:W-:-:S02]  /*2020*/  SEL R34, R34, 0xfffffff0, !P2 ;  /* 0xfffffff022227807 */ /* 0x000fc40005000000 */
[----:B------:R-:W-:Y:S01]  /*2030*/  SEL R33, R33, 0xffffffe0, !P3 ;  /* 0xffffffe021217807 */ /* 0x000fe20005800000 */
[----:B--2---:R-:W-:-:S04]  /*2040*/  @P0 IMAD.WIDE.U32 R22, R12, R242, RZ ;  /* 0x000000f20c160225 */ /* 0x004fc800078e00ff */
[----:B------:R-:W-:Y:S02]  /*2050*/  @P0 IMAD.MOV.U32 R7, RZ, RZ, R22 ;  /* 0x000000ffff070224 */ /* 0x000fe400078e0016 */
[----:B------:R-:W-:Y:S02]  /*2060*/  @P0 IMAD R6, R13, R242, RZ ;  /* 0x000000f20d060224 */ /* 0x000fe400078e02ff */
[----:B---3--:R-:W-:-:S04]  /*2070*/  @!P0 IMAD.WIDE.U32 R16, R24, R239, RZ ;  /* 0x000000ef18108225 */ /* 0x008fc800078e00ff */
[----:B------:R-:W-:Y:S02]  /*2080*/  @!P0 IMAD R3, R25, R239, RZ ;  /* 0x000000ef19038224 */ /* 0x000fe400078e02ff */
[----:B------:R-:W-:Y:S02]  /*2090*/  @!P0 IMAD.MOV.U32 R7, RZ, RZ, R16 ;  /* 0x000000ffff078224 */ /* 0x000fe400078e0010 */
[----:B------:R-:W-:Y:S02]  /*20a0*/  @!P0 IMAD R3, R24, R57, R3 ;  /* 0x0000003918038224 */ /* 0x000fe400078e0203 */
[----:B------:R-:W-:Y:S01]  /*20b0*/  @P0 IMAD.IADD R6, R23, 0x1, R6 ;  /* 0x0000000117060824 */ /* 0x000fe200078e0206 */
[C---:B------:R-:W-:Y:S01]  /*20c0*/  IADD3 R8, P1, R18.reuse, R7, RZ ;  /* 0x0000000712087210 */ /* 0x040fe20007f3e0ff */
[----:B------:R-:W-:Y:S02]  /*20d0*/  @!P0 IMAD.IADD R6, R17, 0x1, R3 ;  /* 0x0000000111068824 */ /* 0x000fe400078e0203 */
[----:B------:R-:W-:Y:S01]  /*20e0*/  IMAD R3, R11, R238, RZ ;  /* 0x000000ee0b037224 */ /* 0x000fe200078e02ff */
[----:B------:R-:W-:Y:S01]  /*20f0*/  IADD3 R11, R18, 0x40, RZ ;  /* 0x00000040120b7810 */ /* 0x000fe20007ffe0ff */
[----:B------:R-:W-:-:S02]  /*2100*/  IMAD.X R9, R19, 0x1, R6, P1 ;  /* 0x0000000113097824 */ /* 0x000fc400008e0606 */
[--C-:B------:R-:W-:Y:S02]  /*2110*/  @P0 IMAD.MOV.U32 R178, RZ, RZ, R12.reuse ;  /* 0x000000ffffb20224 */ /* 0x100fe400078e000c */
[--C-:B------:R-:W-:Y:S02]  /*2120*/  @P0 IMAD.MOV.U32 R179, RZ, RZ, R13.reuse ;  /* 0x000000ffffb30224 */ /* 0x100fe400078e000d */
[----:B------:R-:W-:Y:S02]  /*2130*/  @!P0 IMAD.MOV.U32 R178, RZ, RZ, R12 ;  /* 0x000000ffffb28224 */ /* 0x000fe400078e000c */
[----:B------:R-:W-:Y:S01]  /*2140*/  @!P0 IMAD.MOV.U32 R179, RZ, RZ, R13 ;  /* 0x000000ffffb38224 */ /* 0x000fe200078e000d */
[----:B----4-:R-:W-:Y:S01]  /*2150*/  ISETP.GE.AND P0, PT, R11, R152, PT ;  /* 0x000000980b00720c */ /* 0x010fe20003f06270 */
[----:B------:R-:W-:Y:S01]  /*2160*/  IMAD.WIDE.U32 R12, R238, R10, R8 ;  /* 0x0000000aee0c7225 */ /* 0x000fe200078e0008 */
[----:B------:R-:W-:Y:S02]  /*2170*/  IADD3 R9, R18, 0xc0, RZ ;  /* 0x000000c012097810 */ /* 0x000fe40007ffe0ff */
[----:B------:R-:W-:-:S02]  /*2180*/  SEL R6, RZ, 0xffffffff, P0 ;  /* 0xffffffffff067807 */ /* 0x000fc40000000000 */
[----:B------:R-:W-:Y:S01]  /*2190*/  ISETP.GE.AND P0, PT, R9, R152, PT ;  /* 0x000000980900720c */ /* 0x000fe20003f06270 */
[----:B------:R-:W-:-:S03]  /*21a0*/  @!P4 IMAD.MOV.U32 R20, RZ, RZ, RZ ;  /* 0x000000ffff14c224 */ /* 0x000fc600078e00ff */
[----:B------:R-:W-:Y:S02]  /*21b0*/  SEL R151, RZ, 0x8, P0 ;  /* 0x00000008ff977807 */ /* 0x000fe40000000000 */
[----:B------:R-:W-:Y:S01]  /*21c0*/  IADD3 R154, P0, R18, R2, RZ ;  /* 0x00000002129a7210 */ /* 0x000fe20007f1e0ff */
[----:B------:R-:W-:Y:S01]  /*21d0*/  IMAD R3, R10, R173, R3 ;  /* 0x000000ad0a037224 */ /* 0x000fe200078e0203 */
[----:B------:R-:W-:Y:S02]  /*21e0*/  ISETP.GT.AND P4, PT, R167, R81, PT ;  /* 0x00000051a700720c */ /* 0x000fe40003f84270 */
[C---:B------:R-:W-:Y:S01]  /*21f0*/  ISETP.GE.AND P1, PT, R18.reuse, R152, PT ;  /* 0x000000981200720c */ /* 0x040fe20003f26270 */
[----:B------:R-:W-:Y:S01]  /*2200*/  IMAD.X R155, R19, 0x1, R0, P0 ;  /* 0x00000001139b7824 */ /* 0x000fe200000e0600 */
[----:B------:R-:W-:Y:S01]  /*2210*/  IADD3 R10, R18, 0x80, RZ ;  /* 0x00000080120a7810 */ /* 0x000fe20007ffe0ff */
[----:B------:R-:W-:Y:S01]  /*2220*/  IMAD.SHL.U32 R6, R6, 0x2, RZ ;  /* 0x0000000206067824 */ /* 0x000fe200078e00ff */
[----:B------:R-:W-:Y:S01]  /*2230*/  SEL R7, RZ, 0x1, P1 ;  /* 0x00000001ff077807 */ /* 0x000fe20000800000 */
[----:B------:R-:W-:Y:S01]  /*2240*/  IMAD R176, R175, R178, RZ ;  /* 0x000000b2afb07224 */ /* 0x000fe200078e02ff */
[----:B------:R-:W-:Y:S01]  /*2250*/  ISETP.GE.AND P1, PT, R10, R152, PT ;  /* 0x000000980a00720c */ /* 0x000fe20003f26270 */
[----:B------:R-:W-:-:S04]  /*2260*/  IMAD.WIDE.U32 R154, R168, R48, R154 ;  /* 0x00000030a89a7225 */ /* 0x000fc800078e009a */
[----:B------:R-:W-:Y:S01]  /*2270*/  IMAD.IADD R13, R13, 0x1, R3 ;  /* 0x000000010d0d7824 */ /* 0x000fe200078e0203 */
[----:B------:R-:W-:Y:S01]  /*2280*/  SEL R3, RZ, 0x4, P1 ;  /* 0x00000004ff037807 */ /* 0x000fe20000800000 */
[----:B------:R-:W-:Y:S01]  /*2290*/  IMAD R176, R174, R179, R176 ;  /* 0x000000b3aeb07224 */ /* 0x000fe200078e02b0 */
[----:B------:R-:W-:Y:S01]  /*22a0*/  LOP3.LUT R6, R6, 0x2, R7, 0xe2, !PT ;  /* 0x0000000206067812 */ /* 0x000fe200078ee207 */
[----:B------:R-:W-:Y:S01]  /*22b0*/  IMAD.IADD R157, R155, 0x1, R156 ;  /* 0x000000019b9d7824 */ /* 0x000fe200078e029c */
[----:B------:R-:W-:Y:S01]  /*22c0*/  LEA R236, P1, R154, R158, 0x1 ;  /* 0x0000009e9aec7211 */ /* 0x000fe200078208ff */
[----:B------:R-:W-:Y:S01]  /*22d0*/  IMAD.WIDE.U32 R174, R174, R178, R12 ;  /* 0x000000b2aeae7225 */ /* 0x000fe200078e000c */
[----:B------:R-:W-:Y:S02]  /*22e0*/  LEA R185, P0, R162, R170, 0x1 ;  /* 0x000000aaa2b97211 */ /* 0x000fe400078008ff */
[----:B------:R-:W-:Y:S01]  /*22f0*/  LOP3.LUT R151, R151, R6, R3, 0xfe, !PT ;  /* 0x0000000697977212 */ /* 0x000fe200078efe03 */
[----:B------:R-:W-:Y:S01]  /*2300*/  IMAD.IADD R177, R175, 0x1, R176 ;  /* 0x00000001afb17824 */ /* 0x000fe200078e02b0 */
[----:B------:R-:W-:-:S02]  /*2310*/  LEA.HI.X R235, R154, R159, R157, 0x1, P1 ;  /* 0x0000009f9aeb7211 */ /* 0x000fc400008f0c9d */
[----:B------:R-:W-:Y:S01]  /*2320*/  LEA.HI.X R184, R162, R171, R165, 0x1, P0 ;  /* 0x000000aba2b87211 */ /* 0x000fe200000f0ca5 */
[----:B------:R-:W-:Y:S05]  /*2330*/  @!P4 BRA `(.L_x_4449) ;  /* 0x0000c5a00000c947 */ /* 0x000fea0003800000 */
[----:B------:R-:W2:Y:S04]  /*2340*/  LD.E.64 R36, [R14.64+0x120] ;  /* 0x000120060e247980 */ /* 0x000ea8000c101b00 */
        /* <DEDUP_REMOVED lines=10> */
[----:B------:R-:W-:-:S04]  /*23f0*/  LEA R17, R167, 0xffffffc0, 0x6 ;  /* 0xffffffc0a7117811 */ /* 0x000fc800078e30ff */
[----:B------:R-:W-:Y:S02]  /*2400*/  SHF.R.S32.HI R8, RZ, 0x1f, R17 ;  /* 0x0000001fff087819 */ /* 0x000fe40000011411 */
[----:B-----5:R-:W-:Y:S01]  /*2410*/  IADD3 R20, R17, R20, RZ ;  /* 0x0000001411147210 */ /* 0x020fe20007ffe0ff */
[C---:B------:R-:W-:Y:S01]  /*2420*/  IMAD.SHL.U32 R59, R46.reuse, 0x20, RZ ;  /* 0x000000202e3b7824 */ /* 0x040fe200078e00ff */
[----:B------:R-:W-:Y:S01]  /*2430*/  LOP3.LUT R145, R151, 0xffff, RZ, 0xc0, !PT ;  /* 0x0000ffff97917812 */ /* 0x000fe200078ec0ff */
[----:B------:R-:W-:Y:S01]  /*2440*/  IMAD R58, R47, 0x60, RZ ;  /* 0x000000602f3a7824 */ /* 0x000fe200078e02ff */
[C---:B------:R-:W-:Y:S01]  /*2450*/  SHF.L.U64.HI R60, R46.reuse, 0x5, R47 ;  /* 0x000000052e3c7819 */ /* 0x040fe2000001022f */
[----:B------:R-:W-:Y:S01]  /*2460*/  IMAD.WIDE.U32 R182, R46, 0x60, RZ ;  /* 0x000000602eb67825 */ /* 0x000fe200078e00ff */
[C---:B------:R-:W-:Y:S02]  /*2470*/  LOP3.LUT R148, R145.reuse, 0x1, RZ, 0xc0, !PT ;  /* 0x0000000191947812 */ /* 0x040fe400078ec0ff */
[C---:B------:R-:W-:Y:S01]  /*2480*/  LOP3.LUT R147, R145.reuse, 0x2, RZ, 0xc0, !PT ;  /* 0x0000000291937812 */ /* 0x040fe200078ec0ff */
        /* <DEDUP_REMOVED lines=14> */
[-C--:B--2---:R-:W-:Y:S02]  /*2570*/  IMAD R0, R37, R239.reuse, RZ ;  /* 0x000000ef25007224 */ /* 0x084fe400078e02ff */
[----:B---3--:R-:W-:Y:S02]  /*2580*/  IMAD R2, R39, R239, RZ ;  /* 0x000000ef27027224 */ /* 0x008fe400078e02ff */
[----:B------:R-:W-:-:S02]  /*2590*/  IMAD R0, R36, R57, R0 ;  /* 0x0000003924007224 */ /* 0x000fc400078e0200 */
[----:B------:R-:W-:-:S04]  /*25a0*/  IMAD.WIDE.U32 R36, R239, R36, R18 ;  /* 0x00000024ef247225 */ /* 0x000fc800078e0012 */
[----:B------:R-:W-:-:S04]  /*25b0*/  IMAD.WIDE.U32 R30, R239, R38, R18 ;  /* 0x00000026ef1e7225 */ /* 0x000fc800078e0012 */
[----:B------:R-:W-:Y:S02]  /*25c0*/  IMAD R2, R38, R57, R2 ;  /* 0x0000003926027224 */ /* 0x000fe400078e0202 */
[----:B------:R-:W-:Y:S02]  /*25d0*/  IMAD.IADD R37, R37, 0x1, R0 ;  /* 0x0000000125257824 */ /* 0x000fe400078e0200 */
[-C--:B----4-:R-:W-:Y:S02]  /*25e0*/  IMAD R0, R189, R17.reuse, RZ ;  /* 0x00000011bd007224 */ /* 0x090fe400078e02ff */
[----:B------:R-:W-:Y:S02]  /*25f0*/  IMAD.IADD R31, R31, 0x1, R2 ;  /* 0x000000011f1f7824 */ /* 0x000fe400078e0202 */
[----:B------:R-:W-:Y:S02]  /*2600*/  IMAD R3, R187, R17, RZ ;  /* 0x00000011bb037224 */ /* 0x000fe400078e02ff */
[----:B------:R-:W-:-:S02]  /*2610*/  IMAD R0, R188, R8, R0 ;  /* 0x00000008bc007224 */ /* 0x000fc400078e0200 */
[----:B------:R-:W-:-:S04]  /*2620*/  IMAD.WIDE.U32 R30, R188, R17, R30 ;  /* 0x00000011bc1e7225 */ /* 0x000fc800078e001e */
[----:B------:R-:W-:Y:S02]  /*2630*/  IMAD R3, R186, R8, R3 ;  /* 0x00000008ba037224 */ /* 0x000fe400078e0203 */
[----:B------:R-:W-:Y:S01]  /*2640*/  IMAD.WIDE.U32 R36, R17, R186, R36 ;  /* 0x000000ba11247225 */ /* 0x000fe200078e0024 */
[----:B------:R-:W-:-:S03]  /*2650*/  SHF.R.S32.HI R8, RZ, 0x1f, R82 ;  /* 0x0000001fff087819 */ /* 0x000fc60000011452 */
[----:B------:R-:W-:Y:S01]  /*2660*/  IMAD.IADD R31, R31, 0x1, R0 ;  /* 0x000000011f1f7824 */ /* 0x000fe200078e0200 */
[----:B------:R-:W-:Y:S01]  /*2670*/  LEA.HI R142, R16, R16, RZ, 0x1 ;  /* 0x00000010108e7211 */ /* 0x000fe200078f08ff */
[----:B------:R-:W-:Y:S01]  /*2680*/  IMAD.IADD R37, R37, 0x1, R3 ;  /* 0x0000000125257824 */ /* 0x000fe200078e0203 */
[----:B------:R-:W-:Y:S01]  /*2690*/  IADD3 R3, P0, -R82, R168, RZ ;  /* 0x000000a852037210 */ /* 0x000fe20007f1e1ff */
[-C--:B------:R-:W-:Y:S02]  /*26a0*/  IMAD R0, R27, R5.reuse, RZ ;  /* 0x000000051b007224 */ /* 0x080fe400078e02ff */
[-C--:B------:R-:W-:Y:S01]  /*26b0*/  IMAD R2, R29, R5.reuse, RZ ;  /* 0x000000051d027224 */ /* 0x080fe200078e02ff */
[----:B------:R-:W-:Y:S01]  /*26c0*/  SHF.R.S32.HI R142, RZ, 0x1, R142 ;  /* 0x00000001ff8e7819 */ /* 0x000fe2000001148e */
[C---:B------:R-:W-:Y:S02]  /*26d0*/  IMAD R0, R26.reuse, R4, R0 ;  /* 0x000000041a007224 */ /* 0x040fe400078e0200 */
[----:B------:R-:W-:-:S04]  /*26e0*/  IMAD.WIDE.U32 R26, R26, R5, R30 ;  /* 0x000000051a1a7225 */ /* 0x000fc800078e001e */
[----:B------:R-:W-:Y:S02]  /*26f0*/  IMAD.X R8, R169, 0x1, ~R8, P0 ;  /* 0x00000001a9087824 */ /* 0x000fe400000e0e08 */
[C---:B------:R-:W-:Y:S02]  /*2700*/  IMAD R2, R28.reuse, R4, R2 ;  /* 0x000000041c027224 */ /* 0x040fe400078e0202 */
[----:B------:R-:W-:-:S04]  /*2710*/  IMAD.WIDE.U32 R28, R28, R5, R36 ;  /* 0x000000051c1c7225 */ /* 0x000fc800078e0024 */
[----:B------:R-:W-:Y:S02]  /*2720*/  IMAD.IADD R27, R27, 0x1, R0 ;  /* 0x000000011b1b7824 */ /* 0x000fe400078e0200 */
[----:B------:R-:W-:Y:S02]  /*2730*/  IMAD R112, R8, R188, RZ ;  /* 0x000000bc08707224 */ /* 0x000fe400078e02ff */
[----:B------:R-:W-:Y:S02]  /*2740*/  IMAD R0, R168, R142, R150 ;  /* 0x0000008ea8007224 */ /* 0x000fe400078e0296 */
[----:B------:R-:W-:Y:S02]  /*2750*/  IMAD.IADD R17, R29, 0x1, R2 ;  /* 0x000000011d117824 */ /* 0x000fe400078e0202 */
[----:B------:R-:W-:Y:S02]  /*2760*/  IMAD R110, R8, R186, RZ ;  /* 0x000000ba086e7224 */ /* 0x000fe400078e02ff */
[----:B------:R-:W-:-:S02]  /*2770*/  IMAD.MOV.U32 R16, RZ, RZ, R28 ;  /* 0x000000ffff107224 */ /* 0x000fc400078e001c */
[----:B------:R-:W-:Y:S02]  /*2780*/  IMAD R2, R142, R20, RZ ;  /* 0x000000148e027224 */ /* 0x000fe400078e02ff */
[-C--:B------:R-:W-:Y:S02]  /*2790*/  IMAD R112, R189, R3.reuse, R112 ;  /* 0x00000003bd707224 */ /* 0x080fe400078e0270 */
[----:B------:R-:W-:-:S04]  /*27a0*/  IMAD.WIDE.U32 R20, R188, R3, R26 ;  /* 0x00000003bc147225 */ /* 0x000fc800078e001a */
[----:B------:R-:W-:Y:S01]  /*27b0*/  IMAD.IADD R4, R150, 0x1, R0 ;  /* 0x0000000196047824 */ /* 0x000fe200078e0200 */
[----:B------:R-:W-:Y:S01]  /*27c0*/  SHF.R.S32.HI R116, RZ, 0x1f, R2 ;  /* 0x0000001fff747819 */ /* 0x000fe20000011402 */
[-C--:B------:R-:W-:Y:S02]  /*27d0*/  IMAD R110, R187, R3.reuse, R110 ;  /* 0x00000003bb6e7224 */ /* 0x080fe400078e026e */
[----:B------:R-:W-:Y:S01]  /*27e0*/  IMAD.WIDE.U32 R16, R186, R3, R16 ;  /* 0x00000003ba107225 */ /* 0x000fe200078e0010 */
[----:B------:R-:W-:Y:S02]  /*27f0*/  IADD3 R3, P3, R2, R0, RZ ;  /* 0x0000000002037210 */ /* 0x000fe40007f7e0ff */
[----:B------:R-:W-:Y:S02]  /*2800*/  IADD3 R112, R21, R112, RZ ;  /* 0x0000007015707210 */ /* 0x000fe40007ffe0ff */
[----:B------:R-:W-:Y:S02]  /*2810*/  LEA R113, P0, R20, R24, 0x1 ;  /* 0x0000001814717211 */ /* 0x000fe400078008ff */
        /* <DEDUP_REMOVED lines=62> */
[----:B------:R-:W-:Y:S01]  /*2c00*/  IADD3 R96, P3, R94, R86, RZ ;  /* 0x000000565e607210 */ /* 0x000fe20007f7e0ff */
        /* <DEDUP_REMOVED lines=18> */
[----:B------:R-:W-:Y:S01]  /*2d30*/  IMAD.X R87, R85, 0x1, R83, P5 ;  /* 0x0000000155577824 */ /* 0x000fe200028e0653 */
        /* <DEDUP_REMOVED lines=13> */
.L_x_4567:
        /* <DEDUP_REMOVED lines=31> */
.L_x_4451:
[----:B------:R-:W-:Y:S05]  /*3000*/  BSYNC B0 ;  /* 0x0000000000007941 */ /* 0x000fea0003800000 */
.L_x_4450:
        /* <DEDUP_REMOVED lines=21> */
.L_x_4453:
[----:B------:R-:W-:Y:S05]  /*3160*/  BSYNC B0 ;  /* 0x0000000000007941 */ /* 0x000fea0003800000 */
.L_x_4452:
        /* <DEDUP_REMOVED lines=21> */
.L_x_4455:
[----:B------:R-:W-:Y:S05]  /*32c0*/  BSYNC B0 ;  /* 0x0000000000007941 */ /* 0x000fea0003800000 */
.L_x_4454:
        /* <DEDUP_REMOVED lines=21> */
.L_x_4457:
[----:B------:R-:W-:Y:S05]  /*3420*/  BSYNC B0 ;  /* 0x0000000000007941 */ /* 0x000fea0003800000 */
.L_x_4456:
        /* <DEDUP_REMOVED lines=70> */
.L_x_4464:
[----:B------:R-:W-:Y:S05]  /*3890*/  BSYNC B0 ;  /* 0x0000000000007941 */ /* 0x000fea0003800000 */
.L_x_4463:
        /* <DEDUP_REMOVED lines=55> */
.L_x_4466:
[----:B------:R-:W-:Y:S05]  /*3c10*/  BSYNC B0 ;  /* 0x0000000000007941 */ /* 0x000fea0003800000 */
.L_x_4465:
        /* <DEDUP_REMOVED lines=55> */
.L_x_4468:
[----:B------:R-:W-:Y:S05]  /*3f90*/  BSYNC B0 ;  /* 0x0000000000007941 */ /* 0x000fea0003800000 */
.L_x_4467:
        /* <DEDUP_REMOVED lines=54> */
.L_x_4462:
[----:B------:R-:W-:Y:S05]  /*4300*/  BSYNC B1 ;  /* 0x0000000000017941 */ /* 0x000fea0003800000 */
.L_x_4461:
        /* <DEDUP_REMOVED lines=67> */
.L_x_4472:
[----:B------:R-:W-:Y:S05]  /*4740*/  BSYNC B0 ;  /* 0x0000000000007941 */ /* 0x000fea0003800000 */
.L_x_4471:
        /* <DEDUP_REMOVED lines=57> */
.L_x_4474:
[----:B------:R-:W-:Y:S05]  /*4ae0*/  BSYNC B0 ;  /* 0x0000000000007941 */ /* 0x000fea0003800000 */
.L_x_4473:
        /* <DEDUP_REMOVED lines=57> */
.L_x_4476:
[----:B------:R-:W-:Y:S05]  /*4e80*/  BSYNC B0 ;  /* 0x0000000000007941 */ /* 0x000fea0003800000 */
.L_x_4475:
        /* <DEDUP_REMOVED lines=56> */
.L_x_4470:
[----:B------:R-:W-:Y:S05]  /*5210*/  BSYNC B1 ;  /* 0x0000000000017941 */ /* 0x000fea0003800000 */
.L_x_4469:
        /* <DEDUP_REMOVED lines=67> */
.L_x_4480:
[----:B------:R-:W-:Y:S05]  /*5650*/  BSYNC B0 ;  /* 0x0000000000007941 */ /* 0x000fea0003800000 */
.L_x_4479:
        /* <DEDUP_REMOVED lines=57> */
.L_x_4482:
[----:B------:R-:W-:Y:S05]  /*59f0*/  BSYNC B0 ;  /* 0x0000000000007941 */ /* 0x000fea0003800000 */
.L_x_4481:
        /* <DEDUP_REMOVED lines=57> */
.L_x_4484:
[----:B------:R-:W-:Y:S05]  /*5d90*/  BSYNC B0 ;  /* 0x0000000000007941 */ /* 0x000fea0003800000 */
.L_x_4483:
        /* <DEDUP_REMOVED lines=56> */
.L_x_4478:
[----:B------:R-:W-:Y:S05]  /*6120*/  BSYNC B1 ;  /* 0x0000000000017941 */ /* 0x000fea0003800000 */
.L_x_4477:
        /* <DEDUP_REMOVED lines=71> */
.L_x_4488:
[----:B------:R-:W-:Y:S05]  /*65a0*/  BSYNC B0 ;  /* 0x0000000000007941 */ /* 0x000fea0003800000 */
.L_x_4487:
        /* <DEDUP_REMOVED lines=57> */
.L_x_4490:
[----:B------:R-:W-:Y:S05]  /*6940*/  BSYNC B0 ;  /* 0x0000000000007941 */ /* 0x000fea0003800000 */
.L_x_4489:
        /* <DEDUP_REMOVED lines=57> */
.L_x_4492:
[----:B------:R-:W-:Y:S05]  /*6ce0*/  BSYNC B0 ;  /* 0x0000000000007941 */ /* 0x000fea0003800000 */
.L_x_4491:
        /* <DEDUP_REMOVED lines=56> */
.L_x_4486:
[----:B------:R-:W-:Y:S05]  /*7070*/  BSYNC B1 ;  /* 0x0000000000017941 */ /* 0x000fea0003800000 */
.L_x_4485:
[----:B------:R-:W2:Y:S02]  /*7080*/  LD.E R0, [R14.64+0xd0] ;  /* 0x0000d0060e007980 */ /* 0x000ea4000c101900 */
[----:B--2---:R-:W-:Y:S05]  /*7090*/  IMAD.U32 R0, R0, -0x20, RZ ;  /* 0xffffffe000007824 */ /* 0x004fea00078e00ff */
[C---:B------:R-:W-:Y:S02]  /*70a0*/  LEA R20, P1, R0.reuse, R20, 0x1 ;  /* 0x0000001400147211 */ /* 0x040fe400078208ff */
[C---:B------:R-:W-:Y:S02]  /*70b0*/  LEA R36, P0, R0.reuse, R36, 0x1 ;  /* 0x0000002400247211 */ /* 0x040fe400078008ff */
[C---:B------:R-:W-:Y:S02]  /*70c0*/  LEA.HI.X.SX32 R21, R0.reuse, R21, 0x1, P1 ;  /* 0x0000001500157211 */ /* 0x040fe400008f0eff */
[----:B------:R-:W-:Y:S01]  /*70d0*/  LEA.HI.X.SX32 R37, R0, R37, 0x1, P0 ;  /* 0x0000002500257211 */ /* 0x000fe200000f0eff */
[----:B------:R-:W-:-:S05]  /*70e0*/  BRA `(.L_x_4493) ;  /* 0x0000714000007947 */ /* 0x000fca0003800000 */
.L_x_4460:
        /* <DEDUP_REMOVED lines=101> */
.L_x_4499:
[----:B------:R-:W-:Y:S05]  /*7740*/  BSYNC B0 ;  /* 0x0000000000007941 */ /* 0x000fea0003800000 */
.L_x_4498:
[----:B-----5:R2:W-:Y:S02]  /*7750*/  ST.E.128 [R118.64], R28 ;  /* 0x0000001c76007985 */ /* 0x0205e4000c101d06 */
.L_x_4497:
[----:B------:R-:W-:Y:S05]  /*7760*/  BSYNC B1 ;  /* 0x0000000000017941 */ /* 0x000fea0003800000 */
.L_x_4496:
        /* <DEDUP_REMOVED lines=99> */
.L_x_4503:
[----:B------:R-:W-:Y:S05]  /*7da0*/  BSYNC B0 ;  /* 0x0000000000007941 */ /* 0x000fea0003800000 */
.L_x_4502:
[----:B-----5:R2:W-:Y:S02]  /*7db0*/  ST.E.128 [R118.64+0x80], R28 ;  /* 0x0000801c76007985 */ /* 0x0205e4000c101d06 */
.L_x_4501:
[----:B------:R-:W-:Y:S05]  /*7dc0*/  BSYNC B1 ;  /* 0x0000000000017941 */ /* 0x000fea0003800000 */
.L_x_4500:
        /* <DEDUP_REMOVED lines=99> */
.L_x_4507:
[----:B------:R-:W-:Y:S05]  /*8400*/  BSYNC B0 ;  /* 0x0000000000007941 */ /* 0x000fea0003800000 */
.L_x_4506:
[----:B-----5:R2:W-:Y:S02]  /*8410*/  ST.E.128 [R118.64+0x100], R28 ;  /* 0x0001001c76007985 */ /* 0x0205e4000c101d06 */
.L_x_4505:
[----:B------:R-:W-:Y:S05]  /*8420*/  BSYNC B1 ;  /* 0x0000000000017941 */ /* 0x000fea0003800000 */
.L_x_4504:
        /* <DEDUP_REMOVED lines=98> */
.L_x_4509:
[----:B------:R-:W-:Y:S05]  /*8a50*/  BSYNC B0 ;  /* 0x0000000000007941 */ /* 0x000fea0003800000 */
.L_x_4508:
[----:B-----5:R2:W-:Y:S02]  /*8a60*/  ST.E.128 [R118.64+0x180], R28 ;  /* 0x0001801c76007985 */ /* 0x0205e4000c101d06 */
.L_x_4495:
[----:B------:R-:W-:Y:S05]  /*8a70*/  BSYNC B2 ;  /* 0x0000000000027941 */ /* 0x000fea0003800000 */
.L_x_4494:
        /* <DEDUP_REMOVED lines=104> */
.L_x_4515:
[----:B------:R-:W-:Y:S05]  /*9100*/  BSYNC B0 ;  /* 0x0000000000007941 */ /* 0x000fea0003800000 */
.L_x_4514:
[C---:B------:R-:W-:Y:S04]  /*9110*/  LEA R2, P0, R233.reuse, R118, 0x1 ;  /* 0x00000076e9027211 */ /* 0x040fe800078008ff */
[----:B------:R-:W-:Y:S05]  /*9120*/  LEA.HI.X R3, R233, R119, R234, 0x1, P0 ;  /* 0x00000077e9037211 */ /* 0x000fea00000f0cea */
[----:B-----5:R2:W-:Y:S04]  /*9130*/  ST.E.128 [R2.64], R28 ;  /* 0x0000001c02007985 */ /* 0x0205e8000c101d06 */
.L_x_4513:
[----:B------:R-:W-:Y:S05]  /*9140*/  BSYNC B1 ;  /* 0x0000000000017941 */ /* 0x000fea0003800000 */
.L_x_4512:
        /* <DEDUP_REMOVED lines=99> */
.L_x_4519:
[----:B------:R-:W-:Y:S05]  /*9780*/  BSYNC B0 ;  /* 0x0000000000007941 */ /* 0x000fea0003800000 */
.L_x_4518:
[C---:B------:R-:W-:Y:S04]  /*9790*/  LEA R2, P0, R78.reuse, R118, 0x1 ;  /* 0x000000764e027211 */ /* 0x040fe800078008ff */
[----:B------:R-:W-:Y:S05]  /*97a0*/  LEA.HI.X R3, R78, R119, R77, 0x1, P0 ;  /* 0x000000774e037211 */ /* 0x000fea00000f0c4d */
[----:B-----5:R2:W-:Y:S04]  /*97b0*/  ST.E.128 [R2.64], R28 ;  /* 0x0000001c02007985 */ /* 0x0205e8000c101d06 */
.L_x_4517:
[----:B------:R-:W-:Y:S05]  /*97c0*/  BSYNC B1 ;  /* 0x0000000000017941 */ /* 0x000fea0003800000 */
.L_x_4516:
        /* <DEDUP_REMOVED lines=99> */
.L_x_4523:
[----:B------:R-:W-:Y:S05]  /*9e00*/  BSYNC B0 ;  /* 0x0000000000007941 */ /* 0x000fea0003800000 */
.L_x_4522:
[C---:B------:R-:W-:Y:S04]  /*9e10*/  LEA R2, P0, R74.reuse, R118, 0x1 ;  /* 0x000000764a027211 */ /* 0x040fe800078008ff */
[----:B------:R-:W-:Y:S05]  /*9e20*/  LEA.HI.X R3, R74, R119, R73, 0x1, P0 ;  /* 0x000000774a037211 */ /* 0x000fea00000f0c49 */
[----:B-----5:R2:W-:Y:S04]  /*9e30*/  ST.E.128 [R2.64], R28 ;  /* 0x0000001c02007985 */ /* 0x0205e8000c101d06 */
.L_x_4521:
[----:B------:R-:W-:Y:S05]  /*9e40*/  BSYNC B1 ;  /* 0x0000000000017941 */ /* 0x000fea0003800000 */
.L_x_4520:
        /* <DEDUP_REMOVED lines=98> */
.L_x_4525:
[----:B------:R-:W-:Y:S05]  /*a470*/  BSYNC B0 ;  /* 0x0000000000007941 */ /* 0x000fea0003800000 */
.L_x_4524:
[C---:B------:R-:W-:Y:S04]  /*a480*/  LEA R2, P0, R68.reuse, R118, 0x1 ;  /* 0x0000007644027211 */ /* 0x040fe800078008ff */
[----:B------:R-:W-:Y:S05]  /*a490*/  LEA.HI.X R3, R68, R119, R67, 0x1, P0 ;  /* 0x0000007744037211 */ /* 0x000fea00000f0c43 */
[----:B-----5:R2:W-:Y:S04]  /*a4a0*/  ST.E.128 [R2.64], R28 ;  /* 0x0000001c02007985 */ /* 0x0205e8000c101d06 */
.L_x_4511:
[----:B------:R-:W-:Y:S05]  /*a4b0*/  BSYNC B2 ;  /* 0x0000000000027941 */ /* 0x000fea0003800000 */
.L_x_4510:
        /* <DEDUP_REMOVED lines=104> */
.L_x_4531:
[----:B------:R-:W-:Y:S05]  /*ab40*/  BSYNC B0 ;  /* 0x0000000000007941 */ /* 0x000fea0003800000 */
.L_x_4530:
[C---:B------:R-:W-:Y:S04]  /*ab50*/  LEA R2, P0, R79.reuse, R118, 0x1 ;  /* 0x000000764f027211 */ /* 0x040fe800078008ff */
[----:B------:R-:W-:Y:S05]  /*ab60*/  LEA.HI.X R3, R79, R119, R80, 0x1, P0 ;  /* 0x000000774f037211 */ /* 0x000fea00000f0c50 */
[----:B-----5:R2:W-:Y:S04]  /*ab70*/  ST.E.128 [R2.64], R28 ;  /* 0x0000001c02007985 */ /* 0x0205e8000c101d06 */
.L_x_4529:
[----:B------:R-:W-:Y:S05]  /*ab80*/  BSYNC B1 ;  /* 0x0000000000017941 */ /* 0x000fea0003800000 */
.L_x_4528:
        /* <DEDUP_REMOVED lines=99> */
.L_x_4535:
[----:B------:R-:W-:Y:S05]  /*b1c0*/  BSYNC B0 ;  /* 0x0000000000007941 */ /* 0x000fea0003800000 */
.L_x_4534:
[C---:B------:R-:W-:Y:S04]  /*b1d0*/  LEA R2, P0, R76.reuse, R118, 0x1 ;  /* 0x000000764c027211 */ /* 0x040fe800078008ff */
[----:B------:R-:W-:Y:S05]  /*b1e0*/  LEA.HI.X R3, R76, R119, R75, 0x1, P0 ;  /* 0x000000774c037211 */ /* 0x000fea00000f0c4b */
[----:B-----5:R2:W-:Y:S04]  /*b1f0*/  ST.E.128 [R2.64], R28 ;  /* 0x0000001c02007985 */ /* 0x0205e8000c101d06 */
.L_x_4533:
[----:B------:R-:W-:Y:S05]  /*b200*/  BSYNC B1 ;  /* 0x0000000000017941 */ /* 0x000fea0003800000 */
.L_x_4532:
        /* <DEDUP_REMOVED lines=99> */
.L_x_4539:
[----:B------:R-:W-:Y:S05]  /*b840*/  BSYNC B0 ;  /* 0x0000000000007941 */ /* 0x000fea0003800000 */
.L_x_4538:
[C---:B------:R-:W-:Y:S04]  /*b850*/  LEA R2, P0, R72.reuse, R118, 0x1 ;  /* 0x0000007648027211 */ /* 0x040fe800078008ff */
[----:B------:R-:W-:Y:S05]  /*b860*/  LEA.HI.X R3, R72, R119, R71, 0x1, P0 ;  /* 0x0000007748037211 */ /* 0x000fea00000f0c47 */
[----:B-----5:R2:W-:Y:S04]  /*b870*/  ST.E.128 [R2.64], R28 ;  /* 0x0000001c02007985 */ /* 0x0205e8000c101d06 */
.L_x_4537:
[----:B------:R-:W-:Y:S05]  /*b880*/  BSYNC B1 ;  /* 0x0000000000017941 */ /* 0x000fea0003800000 */
.L_x_4536:
        /* <DEDUP_REMOVED lines=98> */
.L_x_4541:
[----:B------:R-:W-:Y:S05]  /*beb0*/  BSYNC B0 ;  /* 0x0000000000007941 */ /* 0x000fea0003800000 */
.L_x_4540:
[C---:B------:R-:W-:Y:S04]  /*bec0*/  LEA R2, P0, R66.reuse, R118, 0x1 ;  /* 0x0000007642027211 */ /* 0x040fe800078008ff */
[----:B------:R-:W-:Y:S05]  /*bed0*/  LEA.HI.X R3, R66, R119, R65, 0x1, P0 ;  /* 0x0000007742037211 */ /* 0x000fea00000f0c41 */
[----:B-----5:R2:W-:Y:S04]  /*bee0*/  ST.E.128 [R2.64], R28 ;  /* 0x0000001c02007985 */ /* 0x0205e8000c101d06 */
.L_x_4527:
[----:B------:R-:W-:Y:S05]  /*bef0*/  BSYNC B2 ;  /* 0x0000000000027941 */ /* 0x000fea0003800000 */
.L_x_4526:
        /* <DEDUP_REMOVED lines=107> */
.L_x_4547:
[----:B------:R-:W-:Y:S05]  /*c5b0*/  BSYNC B0 ;  /* 0x0000000000007941 */ /* 0x000fea0003800000 */
.L_x_4546:
[----:B------:R-:W-:Y:S02]  /*c5c0*/  IMAD R0, R49, 0x60, RZ ;  /* 0x0000006031007824 */ /* 0x000fe400078e02ff */
[----:B------:R-:W-:Y:S05]  /*c5d0*/  IMAD.WIDE.U32 R2, R48, 0x60, R118 ;  /* 0x0000006030027825 */ /* 0x000fea00078e0076 */
[----:B------:R-:W-:Y:S05]  /*c5e0*/  IADD3 R3, R3, R0, RZ ;  /* 0x0000000003037210 */ /* 0x000fea0007ffe0ff */
[----:B-----5:R2:W-:Y:S02]  /*c5f0*/  ST.E.128 [R2.64], R28 ;  /* 0x0000001c02007985 */ /* 0x0205e4000c101d06 */
.L_x_4545:
[----:B------:R-:W-:Y:S05]  /*c600*/  BSYNC B1 ;  /* 0x0000000000017941 */ /* 0x000fea0003800000 */
.L_x_4544:
        /* <DEDUP_REMOVED lines=99> */
.L_x_4551:
[----:B------:R-:W-:Y:S05]  /*cc40*/  BSYNC B0 ;  /* 0x0000000000007941 */ /* 0x000fea0003800000 */
.L_x_4550:
[C---:B------:R-:W-:Y:S04]  /*cc50*/  LEA R2, P0, R70.reuse, R118, 0x1 ;  /* 0x0000007646027211 */ /* 0x040fe800078008ff */
[----:B------:R-:W-:Y:S05]  /*cc60*/  LEA.HI.X R3, R70, R119, R69, 0x1, P0 ;  /* 0x0000007746037211 */ /* 0x000fea00000f0c45 */
[----:B-----5:R2:W-:Y:S04]  /*cc70*/  ST.E.128 [R2.64], R28 ;  /* 0x0000001c02007985 */ /* 0x0205e8000c101d06 */
.L_x_4549:
[----:B------:R-:W-:Y:S05]  /*cc80*/  BSYNC B1 ;  /* 0x0000000000017941 */ /* 0x000fea0003800000 */
.L_x_4548:
        /* <DEDUP_REMOVED lines=99> */
.L_x_4555:
[----:B------:R-:W-:Y:S05]  /*d2c0*/  BSYNC B0 ;  /* 0x0000000000007941 */ /* 0x000fea0003800000 */
.L_x_4554:
[C---:B------:R-:W-:Y:S04]  /*d2d0*/  LEA R2, P0, R64.reuse, R118, 0x1 ;  /* 0x0000007640027211 */ /* 0x040fe800078008ff */
[----:B------:R-:W-:Y:S05]  /*d2e0*/  LEA.HI.X R3, R64, R119, R63, 0x1, P0 ;  /* 0x0000007740037211 */ /* 0x000fea00000f0c3f */
[----:B-----5:R2:W-:Y:S04]  /*d2f0*/  ST.E.128 [R2.64], R28 ;  /* 0x0000001c02007985 */ /* 0x0205e8000c101d06 */
.L_x_4553:
[----:B------:R-:W-:Y:S05]  /*d300*/  BSYNC B1 ;  /* 0x0000000000017941 */ /* 0x000fea0003800000 */
.L_x_4552:
        /* <DEDUP_REMOVED lines=99> */
.L_x_4557:
[----:B------:R-:W-:Y:S05]  /*d940*/  BSYNC B0 ;  /* 0x0000000000007941 */ /* 0x000fea0003800000 */
.L_x_4556:
[C---:B--2---:R-:W-:Y:S04]  /*d950*/  LEA R2, P0, R62.reuse, R118, 0x1 ;  /* 0x000000763e027211 */ /* 0x044fe800078008ff */
[----:B------:R-:W-:Y:S05]  /*d960*/  LEA.HI.X R3, R62, R119, R61, 0x1, P0 ;  /* 0x000000773e037211 */ /* 0x000fea00000f0c3d */
[----:B-----5:R2:W-:Y:S04]  /*d970*/  ST.E.128 [R2.64], R40 ;  /* 0x0000002802007985 */ /* 0x0205e8000c101d06 */
.L_x_4543:
[----:B------:R-:W-:Y:S05]  /*d980*/  BSYNC B2 ;  /* 0x0000000000027941 */ /* 0x000fea0003800000 */
.L_x_4542:
        /* <DEDUP_REMOVED lines=11> */
.L_x_4459:
        /* <DEDUP_REMOVED lines=22> */
.L_x_4559:
[----:B------:R-:W-:Y:S05]  /*dba0*/  BSYNC B0 ;  /* 0x0000000000007941 */ /* 0x000fea0003800000 */
.L_x_4558:
        /* <DEDUP_REMOVED lines=33> */
.L_x_4561:
[----:B------:R-:W-:Y:S05]  /*ddc0*/  BSYNC B0 ;  /* 0x0000000000007941 */ /* 0x000fea0003800000 */
.L_x_4560:
        /* <DEDUP_REMOVED lines=33> */
.L_x_4563:
[----:B------:R-:W-:Y:S05]  /*dfe0*/  BSYNC B0 ;  /* 0x0000000000007941 */ /* 0x000fea0003800000 */
.L_x_4562:
        /* <DEDUP_REMOVED lines=36> */
.L_x_4493:
[----:B------:R-:W-:Y:S05]  /*e230*/  BSYNC B3 ;  /* 0x0000000000037941 */ /* 0x000fea0003800000 */
.L_x_4458:
        /* <DEDUP_REMOVED lines=91> */
.L_x_4565:
        /* <DEDUP_REMOVED lines=10> */
.L_x_4566:
[----:B------:R-:W-:Y:S05]  /*e890*/  BSYNC B0 ;  /* 0x0000000000007941 */ /* 0x000fea0003800000 */
.L_x_4564:
[----:B------:R-:W-:Y:S04]  /*e8a0*/  IADD3 R12, R12, -0x1, RZ ;  /* 0xffffffff0c0c7810 */ /* 0x000fe80007ffe0ff */
[----:B------:R-:W-:Y:S11]  /*e8b0*/  ISETP.GT.AND P0, PT, R12, R81, PT ;  /* 0x000000510c00720c */ /* 0x000ff60003f04270 */
[----:B------:R-:W-:Y:S02]  /*e8c0*/  @!UPT UIADD3 URZ, URZ, URZ, URZ ;  /* 0x0000003f3f3ff290 */ /* 0x000fe4000fffe03f */
[----:B------:R-:W-:-:S05]  /*e8d0*/  @P0 BRA `(.L_x_4567) ;  /* 0xffff453000000947 */ /* 0x000fca000383ffff */
.L_x_4449:
        /* <DEDUP_REMOVED lines=9> */
[----:B------:R-:W2:Y:S04]  /*e970*/  LD.E.64 R2, [R14.64+0xf0] ;  /* 0x0000f0060e027980 */ /* 0x000ea8000c101b00 */
[----:B------:R1:W5:Y:S04]  /*e980*/  LD.E.64 R24, [R14.64+0x148] ;  /* 0x000148060e187980 */ /* 0x000368000c101b00 */
[----:B------:R1:W5:Y:S01]  /*e990*/  LD.E.64 R26, [R14.64+0x150] ;  /* 0x000150060e1a7980 */ /* 0x000362000c101b00 */
[----:B--2---:R-:W-:-:S04]  /*e9a0*/  ISETP.NE.U32.AND P1, PT, R2, RZ, PT ;  /* 0x000000ff0200720c */ /* 0x004fc80003f25070 */
[----:B------:R-:W-:-:S13]  /*e9b0*/  ISETP.NE.AND.EX P1, PT, R3, RZ, PT, P1 ;  /* 0x000000ff0300720c */ /* 0x000fda0003f25310 */
[----:B------:R-:W-:Y:S01]  /*e9c0*/  @P1 LEA R4, P0, R239, R2, 0x2 ;  /* 0x00000002ef041211 */ /* 0x000fe200078010ff */
[----:B------:R-:W-:-:S03]  /*e9d0*/  IMAD.MOV.U32 R2, RZ, RZ, RZ ;  /* 0x000000ffff027224 */ /* 0x000fc600078e00ff */
[----:B------:R-:W-:Y:S02]  /*e9e0*/  @P1 LEA.HI.X R5, R239, R3, R57, 0x2, P0 ;  /* 0x00000003ef051211 */ /* 0x000fe400000f1439 */
[----:B------:R1:W5:Y:S04]  /*e9f0*/  LD.E R3, [R14.64+0xc0] ;  /* 0x0000c0060e037980 */ /* 0x000368000c101900 */
[----:B------:R2:W3:Y:S04]  /*ea00*/  @P1 LD.E R2, [R4.64] ;  /* 0x0000000604021980 */ /* 0x0004e8000c101900 */
[----:B--2---:R-:W2:Y:S01]  /*ea10*/  LD.E.U8 R4, [R14.64+0x1b3] ;  /* 0x0001b3060e047980 */ /* 0x004ea2000c101100 */
[----:B------:R-:W-:-:S02]  /*ea20*/  IADD3 R6, P1, R6, R174, RZ ;  /* 0x000000ae06067210 */ /* 0x000fc40007f3e0ff */
[----:B------:R-:W-:Y:S01]  /*ea30*/  LEA R5, P0, R178, R174, 0x5 ;  /* 0x000000aeb2057211 */ /* 0x000fe200078028ff */
[----:B------:R-:W-:Y:S01]  /*ea40*/  IMAD.MOV.U32 R176, RZ, RZ, R174 ;  /* 0x000000ffffb07224 */ /* 0x000fe200078e00ae */
[-C--:B-----5:R-:W-:Y:S01]  /*ea50*/  LEA R28, P2, R174, R180.reuse, 0x1 ;  /* 0x000000b4ae1c7211 */ /* 0x0a0fe200078408ff */
[----:B------:R-:W-:Y:S01]  /*ea60*/  IMAD.X R12, R12, 0x1, R177, P1 ;  /* 0x000000010c0c7824 */ /* 0x000fe200008e06b1 */
[----:B------:R-:W-:Y:S01]  /*ea70*/  LEA.HI.X R8, R178, R177, R179, 0x5, P0 ;  /* 0x000000b1b2087211 */ /* 0x000fe200000f2cb3 */
[----:B------:R-:W-:Y:S01]  /*ea80*/  IMAD R7, R179, 0x30, RZ ;  /* 0x00000030b3077824 */ /* 0x000fe200078e02ff */
[-CC-:B------:R-:W-:Y:S01]  /*ea90*/  LEA.HI.X R29, R174, R181.reuse, R177.reuse, 0x1, P2 ;  /* 0x000000b5ae1d7211 */ /* 0x180fe200010f0cb1 */
[----:B------:R-:W-:Y:S01]  /*eaa0*/  IMAD.WIDE.U32 R176, R178, 0x30, R176 ;  /* 0x00000030b2b07825 */ /* 0x000fe200078e00b0 */
[CC--:B------:R-:W-:Y:S02]  /*eab0*/  LEA R38, P1, R6.reuse, R180.reuse, 0x1 ;  /* 0x000000b406267211 */ /* 0x0c0fe400078208ff */
[----:B------:R-:W-:Y:S01]  /*eac0*/  LEA R36, P0, R5, R180, 0x1 ;  /* 0x000000b405247211 */ /* 0x000fe200078008ff */
[----:B------:R-:W-:Y:S01]  /*ead0*/  IMAD.IADD R16, R241, 0x1, -R51 ;  /* 0x00000001f1107824 */ /* 0x000fe200078e0a33 */
[-C--:B------:R-:W-:Y:S01]  /*eae0*/  LEA.HI.X R39, R6, R181.reuse, R12, 0x1, P1 ;  /* 0x000000b506277211 */ /* 0x080fe200008f0c0c */
[----:B------:R-:W-:Y:S01]  /*eaf0*/  IMAD.IADD R7, R177, 0x1, R7 ;  /* 0x00000001b1077824 */ /* 0x000fe200078e0207 */
[----:B------:R-:W-:-:S02]  /*eb00*/  LEA.HI.X R37, R5, R181, R8, 0x1, P0 ;  /* 0x000000b505257211 */ /* 0x000fc400000f0c08 */
[----:B------:R-:W-:Y:S02]  /*eb10*/  ISETP.GE.AND P0, PT, R168, R16, PT ;  /* 0x00000010a800720c */ /* 0x000fe40003f06270 */
[C---:B------:R-:W-:Y:S02]  /*eb20*/  LEA R30, P1, R176.reuse, R180, 0x1 ;  /* 0x000000b4b01e7211 */ /* 0x040fe400078208ff */
[----:B------:R-:W-:Y:S02]  /*eb30*/  ISETP.GT.AND P0, PT, R45, -0x8, !P0 ;  /* 0xfffffff82d00780c */ /* 0x000fe40004704270 */
[----:B------:R-:W-:Y:S01]  /*eb40*/  LEA.HI.X R31, R176, R181, R7, 0x1, P1 ;  /* 0x000000b5b01f7211 */ /* 0x000fe200008f0c07 */
[----:B---3--:R-:W-:Y:S01]  /*eb50*/  IMAD.IADD R82, R82, 0x1, R2 ;  /* 0x0000000152527824 */ /* 0x008fe200078e0202 */
[----:B------:R-:W-:-:S04]  /*eb60*/  LEA.HI R2, R0, R0, RZ, 0x1 ;  /* 0x0000000000027211 */ /* 0x000fc800078f08ff */
[----:B------:R-:W-:-:S05]  /*eb70*/  SHF.R.S32.HI R2, RZ, 0x1, R2 ;  /* 0x00000001ff027819 */ /* 0x000fca0000011402 */
[----:B------:R-:W-:-:S05]  /*eb80*/  IMAD R82, R2, R82, RZ ;  /* 0x0000005202527224 */ /* 0x000fca00078e02ff */
[----:B------:R-:W-:Y:S02]  /*eb90*/  SHF.R.S32.HI R12, RZ, 0x1f, R82 ;  /* 0x0000001fff0c7819 */ /* 0x000fe40000011452 */
[----:B--2---:R-:W-:Y:S02]  /*eba0*/  ISETP.NE.AND P4, PT, R4, RZ, PT ;  /* 0x000000ff0400720c */ /* 0x004fe40003f85270 */
[-C--:B------:R-:W-:Y:S02]  /*ebb0*/  IADD3 R4, P3, R150, R82.reuse, RZ ;  /* 0x0000005296047210 */ /* 0x080fe40007f7e0ff */
[----:B------:R-:W-:Y:S01]  /*ebc0*/  IADD3 R8, P2, R18, R82, RZ ;  /* 0x0000005212087210 */ /* 0x000fe20007f5e0ff */
[----:B------:R-:W-:Y:S01]  /*ebd0*/  IMAD.MOV.U32 R13, RZ, RZ, R2 ;  /* 0x000000ffff0d7224 */ /* 0x000fe200078e0002 */
[----:B------:R-:W-:-:S03]  /*ebe0*/  LEA.HI.X.SX32 R150, R150, R12, 0x1, P3 ;  /* 0x0000000c96967211 */ /* 0x000fc600018f0eff */
[----:B------:R-:W-:-:S04]  /*ebf0*/  IMAD.X R12, R19, 0x1, R12, P2 ;  /* 0x00000001130c7824 */ /* 0x000fc800010e060c */
        /* <DEDUP_REMOVED lines=62> */
.L_x_4576:
[----:B------:R-:W-:Y:S05]  /*efe0*/  BSYNC B0 ;  /* 0x0000000000007941 */ /* 0x000fea0003800000 */
.L_x_4575:
[----:B-----5:R3:W-:Y:S02]  /*eff0*/  STS.128 [R243], R20 ;  /* 0x00000014f3007388 */ /* 0x0207e40000000c00 */
.L_x_4574:
[----:B------:R-:W-:Y:S05]  /*f000*/  BSYNC B1 ;  /* 0x0000000000017941 */ /* 0x000fea0003800000 */
.L_x_4573:
        /* <DEDUP_REMOVED lines=53> */
.L_x_4580:
[----:B------:R-:W-:Y:S05]  /*f360*/  BSYNC B0 ;  /* 0x0000000000007941 */ /* 0x000fea0003800000 */
.L_x_4579:
[----:B-----5:R1:W-:Y:S02]  /*f370*/  STS.128 [R243+0x2000], R20 ;  /* 0x00200014f3007388 */ /* 0x0203e40000000c00 */
.L_x_4578:
[----:B------:R-:W-:Y:S05]  /*f380*/  BSYNC B1 ;  /* 0x0000000000017941 */ /* 0x000fea0003800000 */
.L_x_4577:
        /* <DEDUP_REMOVED lines=53> */
.L_x_4584:
[----:B------:R-:W-:Y:S05]  /*f6e0*/  BSYNC B0 ;  /* 0x0000000000007941 */ /* 0x000fea0003800000 */
.L_x_4583:
[----:B-----5:R3:W-:Y:S02]  /*f6f0*/  STS.128 [R243+0x4000], R20 ;  /* 0x00400014f3007388 */ /* 0x0207e40000000c00 */
.L_x_4582:
[----:B------:R-:W-:Y:S05]  /*f700*/  BSYNC B1 ;  /* 0x0000000000017941 */ /* 0x000fea0003800000 */
.L_x_4581:
        /* <DEDUP_REMOVED lines=52> */
.L_x_4586:
[----:B------:R-:W-:Y:S05]  /*fa50*/  BSYNC B0 ;  /* 0x0000000000007941 */ /* 0x000fea0003800000 */
.L_x_4585:
[----:B-----5:R3:W-:Y:S02]  /*fa60*/  STS.128 [R243+0x6000], R20 ;  /* 0x00600014f3007388 */ /* 0x0207e40000000c00 */
.L_x_4572:
[----:B------:R-:W-:Y:S05]  /*fa70*/  BSYNC B2 ;  /* 0x0000000000027941 */ /* 0x000fea0003800000 */
.L_x_4571:
        /* <DEDUP_REMOVED lines=58> */
.L_x_4592:
[----:B------:R-:W-:Y:S05]  /*fe20*/  BSYNC B0 ;  /* 0x0000000000007941 */ /* 0x000fea0003800000 */
.L_x_4591:
[----:B-----5:R3:W-:Y:S02]  /*fe30*/  STS.128 [R243+0x800], R20 ;  /* 0x00080014f3007388 */ /* 0x0207e40000000c00 */
.L_x_4590:
[----:B------:R-:W-:Y:S05]  /*fe40*/  BSYNC B1 ;  /* 0x0000000000017941 */ /* 0x000fea0003800000 */
.L_x_4589:
        /* <DEDUP_REMOVED lines=53> */
.L_x_4596:
[----:B------:R-:W-:Y:S05]  /*101a0*/  BSYNC B0 ;  /* 0x0000000000007941 */ /* 0x000fea0003800000 */
.L_x_4595:
[----:B-----5:R1:W-:Y:S02]  /*101b0*/  STS.128 [R243+0x2800], R20 ;  /* 0x00280014f3007388 */ /* 0x0203e40000000c00 */
.L_x_4594:
[----:B------:R-:W-:Y:S05]  /*101c0*/  BSYNC B1 ;  /* 0x0000000000017941 */ /* 0x000fea0003800000 */
.L_x_4593:
        /* <DEDUP_REMOVED lines=53> */
.L_x_4600:
[----:B------:R-:W-:Y:S05]  /*10520*/  BSYNC B0 ;  /* 0x0000000000007941 */ /* 0x000fea0003800000 */
.L_x_4599:
[----:B-----5:R3:W-:Y:S02]  /*10530*/  STS.128 [R243+0x4800], R20 ;  /* 0x00480014f3007388 */ /* 0x0207e40000000c00 */
.L_x_4598:
[----:B------:R-:W-:Y:S05]  /*10540*/  BSYNC B1 ;  /* 0x0000000000017941 */ /* 0x000fea0003800000 */
.L_x_4597:
        /* <DEDUP_REMOVED lines=16> */
[----:B-1----:R-:W-:Y:S02]  /*10650*/  HADD2.F32 R38, -RZ, R2.H0_H0 ;  /* 0x20000002ff267230 */ /* 0x002fe40000004100 */
        /* <DEDUP_REMOVED lines=35> */
.L_x_4602:
[----:B------:R-:W-:Y:S05]  /*10890*/  BSYNC B0 ;  /* 0x0000000000007941 */ /* 0x000fea0003800000 */
.L_x_4601:
[----:B-----5:R3:W-:Y:S02]  /*108a0*/  STS.128 [R243+0x6800], R20 ;  /* 0x00680014f3007388 */ /* 0x0207e40000000c00 */
.L_x_4588:
[----:B------:R-:W-:Y:S05]  /*108b0*/  BSYNC B2 ;  /* 0x0000000000027941 */ /* 0x000fea0003800000 */
.L_x_4587:
        /* <DEDUP_REMOVED lines=58> */
.L_x_4608:
[----:B------:R-:W-:Y:S05]  /*10c60*/  BSYNC B0 ;  /* 0x0000000000007941 */ /* 0x000fea0003800000 */
.L_x_4607:
[----:B-----5:R3:W-:Y:S02]  /*10c70*/  STS.128 [R243+0x1000], R20 ;  /* 0x00100014f3007388 */ /* 0x0207e40000000c00 */
.L_x_4606:
[----:B------:R-:W-:Y:S05]  /*10c80*/  BSYNC B1 ;  /* 0x0000000000017941 */ /* 0x000fea0003800000 */
.L_x_4605:
        /* <DEDUP_REMOVED lines=53> */
.L_x_4612:
[----:B------:R-:W-:Y:S05]  /*10fe0*/  BSYNC B0 ;  /* 0x0000000000007941 */ /* 0x000fea0003800000 */
.L_x_4611:
[----:B-----5:R3:W-:Y:S02]  /*10ff0*/  STS.128 [R243+0x3000], R20 ;  /* 0x00300014f3007388 */ /* 0x0207e40000000c00 */
.L_x_4610:
[----:B------:R-:W-:Y:S05]  /*11000*/  BSYNC B1 ;  /* 0x0000000000017941 */ /* 0x000fea0003800000 */
.L_x_4609:
        /* <DEDUP_REMOVED lines=53> */
.L_x_4616:
[----:B------:R-:W-:Y:S05]  /*11360*/  BSYNC B0 ;  /* 0x0000000000007941 */ /* 0x000fea0003800000 */
.L_x_4615:
[----:B-----5:R3:W-:Y:S02]  /*11370*/  STS.128 [R243+0x5000], R20 ;  /* 0x00500014f3007388 */ /* 0x0207e40000000c00 */
.L_x_4614:
[----:B------:R-:W-:Y:S05]  /*11380*/  BSYNC B1 ;  /* 0x0000000000017941 */ /* 0x000fea0003800000 */
.L_x_4613:
        /* <DEDUP_REMOVED lines=53> */
.L_x_4618:
[----:B------:R-:W-:Y:S05]  /*116e0*/  BSYNC B0 ;  /* 0x0000000000007941 */ /* 0x000fea0003800000 */
.L_x_4617:
[----:B-----5:R1:W-:Y:S02]  /*116f0*/  STS.128 [R243+0x7000], R36 ;  /* 0x00700024f3007388 */ /* 0x0203e40000000c00 */
.L_x_4604:
[----:B------:R-:W-:Y:S05]  /*11700*/  BSYNC B2 ;  /* 0x0000000000027941 */ /* 0x000fea0003800000 */
.L_x_4603:
        /* <DEDUP_REMOVED lines=58> */
.L_x_4623:
[----:B------:R-:W-:Y:S05]  /*11ab0*/  BSYNC B0 ;  /* 0x0000000000007941 */ /* 0x000fea0003800000 */
.L_x_4622:
[----:B-----5:R3:W-:Y:S02]  /*11ac0*/  STS.128 [R243+0x1800], R20 ;  /* 0x00180014f3007388 */ /* 0x0207e40000000c00 */
.L_x_4621:
[----:B------:R-:W-:Y:S05]  /*11ad0*/  BSYNC B1 ;  /* 0x0000000000017941 */ /* 0x000fea0003800000 */
.L_x_4620:
        /* <DEDUP_REMOVED lines=53> */
.L_x_4627:
[----:B------:R-:W-:Y:S05]  /*11e30*/  BSYNC B0 ;  /* 0x0000000000007941 */ /* 0x000fea0003800000 */
.L_x_4626:
[----:B-----5:R1:W-:Y:S02]  /*11e40*/  STS.128 [R243+0x3800], R16 ;  /* 0x00380010f3007388 */ /* 0x0203e40000000c00 */
.L_x_4625:
[----:B------:R-:W-:Y:S05]  /*11e50*/  BSYNC B1 ;  /* 0x0000000000017941 */ /* 0x000fea0003800000 */
.L_x_4624:
        /* <DEDUP_REMOVED lines=53> */
.L_x_4631:
[----:B------:R-:W-:Y:S05]  /*121b0*/  BSYNC B0 ;  /* 0x0000000000007941 */ /* 0x000fea0003800000 */
.L_x_4630:
[----:B-----5:R1:W-:Y:S02]  /*121c0*/  STS.128 [R243+0x5800], R16 ;  /* 0x00580010f3007388 */ /* 0x0203e40000000c00 */
.L_x_4629:
[----:B------:R-:W-:Y:S05]  /*121d0*/  BSYNC B1 ;  /* 0x0000000000017941 */ /* 0x000fea0003800000 */
.L_x_4628:
        /* <DEDUP_REMOVED lines=9> */
[----:B-----5:R-:W-:Y:S02]  /*12270*/  MOV R7, R17 ;  /* 0x0000001100077202 */ /* 0x020fe40000000f00 */
[----:B------:R-:W-:Y:S02]  /*12280*/  MOV R0, R19 ;  /* 0x0000001300007202 */ /* 0x000fe40000000f00 */
[----:B------:R-:W-:Y:S01]  /*12290*/  MOV R6, R16 ;  /* 0x0000001000067202 */ /* 0x000fe20000000f00 */
[----:B------:R-:W-:-:S02]  /*122a0*/  HADD2.F32 R16, -RZ, R7.H1_H1 ;  /* 0x30000007ff107230 */ /* 0x000fc40000004100 */
[--C-:B------:R-:W-:Y:S02]  /*122b0*/  HADD2.F32 R11, -RZ, R0.reuse.H1_H1 ;  /* 0x30000000ff0b7230 */ /* 0x100fe40000004100 */
[----:B-1----:R-:W-:Y:S01]  /*122c0*/  HADD2.F32 R13, -RZ, R7.H0_H0 ;  /* 0x20000007ff0d7230 */ /* 0x002fe20000004100 */
[----:B------:R-:W-:Y:S01]  /*122d0*/  MOV R12, R18 ;  /* 0x00000012000c7202 */ /* 0x000fe20000000f00 */
        /* <DEDUP_REMOVED lines=37> */
.L_x_4633:
[----:B------:R-:W-:Y:S05]  /*12530*/  BSYNC B0 ;  /* 0x0000000000007941 */ /* 0x000fea0003800000 */
.L_x_4632:
[----:B-----5:R1:W-:Y:S01]  /*12540*/  STS.128 [R243+0x7800], R16 ;  /* 0x00780010f3007388 */ /* 0x0203e20000000c00 */
[----:B------:R-:W-:Y:S05]  /*12550*/  BRA `(.L_x_4619) ;  /* 0x00006e4000007947 */ /* 0x000fea0003800000 */
.L_x_4570:
        /* <DEDUP_REMOVED lines=22> */
[----:B------:R-:W-:-:S03]  /*126c0*/  @P0 IADD3 R17, -R2, RZ, RZ ;  /* 0x000000ff02110210 */ /* 0x000fc60007ffe1ff */
[----:B--2---:R4:W2:Y:S02]  /*126d0*/  LD.E.128 R4, [R20.64] ;  /* 0x0000000614047980 */ /* 0x0048a4000c101d00 */
[----:B----4-:R-:W-:-:S04]  /*126e0*/  IADD3 R20, P1, R17, R8, RZ ;  /* 0x0000000811147210 */ /* 0x010fc80007f3e0ff */
[----:B------:R-:W-:Y:S02]  /*126f0*/  LEA.HI.X.SX32 R17, R17, R12, 0x1, P1 ;  /* 0x0000000c11117211 */ /* 0x000fe400008f0eff */
[----:B------:R-:W-:-:S04]  /*12700*/  LEA R22, P1, R20, R24, 0x1 ;  /* 0x0000001814167211 */ /* 0x000fc800078208ff */
[----:B------:R-:W-:-:S06]  /*12710*/  LEA.HI.X R23, R20, R25, R17, 0x1, P1 ;  /* 0x0000001914177211 */ /* 0x000fcc00008f0c11 */
[----:B------:R-:W4:Y:S01]  /*12720*/  LD.E.128 R20, [R22.64] ;  /* 0x0000000616147980 */ /* 0x000f22000c101d00 */
[----:B-----5:R-:W-:Y:S01]  /*12730*/  MOV R17, R61 ;  /* 0x0000003d00117202 */ /* 0x020fe20000000f00 */
[----:B------:R-:W-:Y:S01]  /*12740*/  IMAD.MOV.U32 R44, RZ, RZ, R60 ;  /* 0x000000ffff2c7224 */ /* 0x000fe200078e003c */
[----:B------:R-:W-:Y:S02]  /*12750*/  MOV R32, R63 ;  /* 0x0000003f00207202 */ /* 0x000fe40000000f00 */
[----:B------:R-:W-:Y:S02]  /*12760*/  MOV R54, R62 ;  /* 0x0000003e00367202 */ /* 0x000fe40000000f00 */
[----:B---3--:R-:W-:Y:S01]  /*12770*/  MOV R55, R41 ;  /* 0x0000002900377202 */ /* 0x008fe20000000f00 */
[----:B------:R-:W-:Y:S01]  /*12780*/  IMAD.MOV.U32 R41, RZ, RZ, R42 ;  /* 0x000000ffff297224 */ /* 0x000fe200078e002a */
[--C-:B--2---:R-:W-:Y:S02]  /*12790*/  HADD2.F32 R42, -RZ, R5.reuse.H0_H0 ;  /* 0x20000005ff2a7230 */ /* 0x104fe40000004100 */
        /* <DEDUP_REMOVED lines=30> */
[--C-:B----4-:R-:W-:Y:S01]  /*12980*/  HADD2.F32 R7, -RZ, R21.reuse.H0_H0 ;  /* 0x20000015ff077230 */ /* 0x110fe20000004100 */
[----:B------:R-:W-:Y:S01]  /*12990*/  @!P0 FADD.FTZ R56, -R56, -RZ ;  /* 0x800000ff38388221 */ /* 0x000fe20000010100 */
[----:B------:R-:W-:Y:S01]  /*129a0*/  HADD2.F32 R41, -RZ, R21.H1_H1 ;  /* 0x30000015ff297230 */ /* 0x000fe20000004100 */
[----:B------:R-:W-:Y:S01]  /*129b0*/  FMUL.FTZ R60, R60, R42 ;  /* 0x0000002a3c3c7220 */ /* 0x000fe20000410000 */
[----:B------:R-:W-:-:S02]  /*129c0*/  HADD2.F32 R17, -RZ, R32.H0_H0 ;  /* 0x20000020ff117230 */ /* 0x000fc40000004100 */
[----:B------:R-:W-:Y:S01]  /*129d0*/  HADD2.F32 R21, -RZ, R23.H0_H0 ;  /* 0x20000017ff157230 */ /* 0x000fe20000004100 */
[----:B------:R-:W-:Y:S01]  /*129e0*/  FMUL.FTZ R61, R61, R56 ;  /* 0x000000383d3d7220 */ /* 0x000fe20000410000 */
[--C-:B------:R-:W-:Y:S01]  /*129f0*/  HADD2.F32 R42, -RZ, R20.reuse.H0_H0 ;  /* 0x20000014ff2a7230 */ /* 0x100fe20000004100 */
[----:B------:R-:W-:Y:S01]  /*12a00*/  FFMA.FTZ R5, R5, R7, R60 ;  /* 0x0000000705057223 */ /* 0x000fe2000001003c */
[----:B------:R-:W-:Y:S01]  /*12a10*/  HADD2.F32 R56, -RZ, R20.H1_H1 ;  /* 0x30000014ff387230 */ /* 0x000fe20000004100 */
[----:B------:R-:W-:Y:S01]  /*12a20*/  FFMA.FTZ R17, R17, R21, R55 ;  /* 0x0000001511117223 */ /* 0x000fe20000010037 */
[----:B------:R-:W-:Y:S02]  /*12a30*/  HADD2.F32 R20, -RZ, R22.H0_H0 ;  /* 0x20000016ff147230 */ /* 0x000fe40000004100 */
[----:B------:R-:W-:Y:S02]  /*12a40*/  HADD2.F32 R7, -RZ, R44.H0_H0 ;  /* 0x2000002cff077230 */ /* 0x000fe40000004100 */
[----:B------:R-:W-:-:S02]  /*12a50*/  HADD2.F32 R21, -RZ, R54.H0_H0 ;  /* 0x20000036ff157230 */ /* 0x000fc40000004100 */
[----:B------:R-:W-:Y:S02]  /*12a60*/  HADD2.F32 R23, -RZ, R23.H1_H1 ;  /* 0x30000017ff177230 */ /* 0x000fe40000004100 */
        /* <DEDUP_REMOVED lines=18> */
.L_x_4639:
[----:B------:R-:W-:Y:S05]  /*12b90*/  BSYNC B0 ;  /* 0x0000000000007941 */ /* 0x000fea0003800000 */
.L_x_4638:
[----:B-----5:R3:W-:Y:S02]  /*12ba0*/  STS.128 [R243], R60 ;  /* 0x0000003cf3007388 */ /* 0x0207e40000000c00 */
.L_x_4637:
[----:B------:R-:W-:Y:S05]  /*12bb0*/  BSYNC B1 ;  /* 0x0000000000017941 */ /* 0x000fea0003800000 */
.L_x_4636:
        /* <DEDUP_REMOVED lines=20> */
[----:B------:R-:W-:-:S03]  /*12d00*/  @P0 IADD3 R17, -R2, RZ, RZ ;  /* 0x000000ff02110210 */ /* 0x000fc60007ffe1ff */
[----:B---3--:R1:W3:Y:S02]  /*12d10*/  LD.E.128 R4, [R20.64+0x80] ;  /* 0x0000800614047980 */ /* 0x0082e4000c101d00 */
[----:B-1----:R-:W-:-:S04]  /*12d20*/  IADD3 R20, P1, R17, R8, RZ ;  /* 0x0000000811147210 */ /* 0x002fc80007f3e0ff */
[----:B------:R-:W-:Y:S02]  /*12d30*/  LEA.HI.X.SX32 R17, R17, R12, 0x1, P1 ;  /* 0x0000000c11117211 */ /* 0x000fe400008f0eff */
[----:B------:R-:W-:-:S04]  /*12d40*/  LEA R22, P1, R20, R24, 0x1 ;  /* 0x0000001814167211 */ /* 0x000fc800078208ff */
[----:B------:R-:W-:-:S06]  /*12d50*/  LEA.HI.X R23, R20, R25, R17, 0x1, P1 ;  /* 0x0000001914177211 */ /* 0x000fcc00008f0c11 */
[----:B----4-:R-:W4:Y:S01]  /*12d60*/  LD.E.128 R20, [R22.64+0x80] ;  /* 0x0000800616147980 */ /* 0x010f22000c101d00 */
        /* <DEDUP_REMOVED lines=70> */
.L_x_4643:
[----:B------:R-:W-:Y:S05]  /*131d0*/  BSYNC B0 ;  /* 0x0000000000007941 */ /* 0x000fea0003800000 */
.L_x_4642:
[----:B-----5:R1:W-:Y:S02]  /*131e0*/  STS.128 [R243+0x2000], R60 ;  /* 0x0020003cf3007388 */ /* 0x0203e40000000c00 */
.L_x_4641:
[----:B------:R-:W-:Y:S05]  /*131f0*/  BSYNC B1 ;  /* 0x0000000000017941 */ /* 0x000fea0003800000 */
.L_x_4640:
        /* <DEDUP_REMOVED lines=20> */
[----:B------:R-:W-:-:S03]  /*13340*/  @P0 IADD3 R17, -R2, RZ, RZ ;  /* 0x000000ff02110210 */ /* 0x000fc60007ffe1ff */
[----:B--2---:R1:W2:Y:S02]  /*13350*/  LD.E.128 R4, [R20.64+0x100] ;  /* 0x0001000614047980 */ /* 0x0042a4000c101d00 */
        /* <DEDUP_REMOVED lines=75> */
.L_x_4647:
[----:B------:R-:W-:Y:S05]  /*13810*/  BSYNC B0 ;  /* 0x0000000000007941 */ /* 0x000fea0003800000 */
.L_x_4646:
[----:B-----5:R3:W-:Y:S02]  /*13820*/  STS.128 [R243+0x4000], R60 ;  /* 0x0040003cf3007388 */ /* 0x0207e40000000c00 */
.L_x_4645:
[----:B------:R-:W-:Y:S05]  /*13830*/  BSYNC B1 ;  /* 0x0000000000017941 */ /* 0x000fea0003800000 */
.L_x_4644:
        /* <DEDUP_REMOVED lines=63> */
[--C-:B----4-:R-:W-:Y:S01]  /*13c30*/  HADD2.F32 R29, -RZ, R20.reuse.H0_H0 ;  /* 0x20000014ff1d7230 */ /* 0x110fe20000004100 */
[----:B------:R-:W-:Y:S01]  /*13c40*/  @!P0 FADD.FTZ R55, -R55, -RZ ;  /* 0x800000ff37378221 */ /* 0x000fe20000010100 */
[----:B------:R-:W-:-:S02]  /*13c50*/  HADD2.F32 R43, -RZ, R20.H1_H1 ;  /* 0x30000014ff2b7230 */ /* 0x000fc40000004100 */
[----:B------:R-:W-:Y:S02]  /*13c60*/  HADD2.F32 R40, -RZ, R17.H0_H0 ;  /* 0x20000011ff287230 */ /* 0x000fe40000004100 */
        /* <DEDUP_REMOVED lines=29> */
.L_x_4649:
[----:B------:R-:W-:Y:S05]  /*13e40*/  BSYNC B0 ;  /* 0x0000000000007941 */ /* 0x000fea0003800000 */
.L_x_4648:
[----:B-----5:R3:W-:Y:S02]  /*13e50*/  STS.128 [R243+0x6000], R60 ;  /* 0x0060003cf3007388 */ /* 0x0207e40000000c00 */
.L_x_4635:
[----:B------:R-:W-:Y:S05]  /*13e60*/  BSYNC B2 ;  /* 0x0000000000027941 */ /* 0x000fea0003800000 */
.L_x_4634:
        /* <DEDUP_REMOVED lines=27> */
[----:B-1----:R-:W-:-:S04]  /*14020*/  IADD3 R20, P1, R17, R8, RZ ;  /* 0x0000000811147210 */ /* 0x002fc80007f3e0ff */
        /* <DEDUP_REMOVED lines=74> */
.L_x_4655:
[----:B------:R-:W-:Y:S05]  /*144d0*/  BSYNC B0 ;  /* 0x0000000000007941 */ /* 0x000fea0003800000 */
.L_x_4654:
[----:B-----5:R3:W-:Y:S02]  /*144e0*/  STS.128 [R243+0x800], R60 ;  /* 0x0008003cf3007388 */ /* 0x0207e40000000c00 */
.L_x_4653:
[----:B------:R-:W-:Y:S05]  /*144f0*/  BSYNC B1 ;  /* 0x0000000000017941 */ /* 0x000fea0003800000 */
.L_x_4652:
        /* <DEDUP_REMOVED lines=97> */
.L_x_4659:
[----:B------:R-:W-:Y:S05]  /*14b10*/  BSYNC B0 ;  /* 0x0000000000007941 */ /* 0x000fea0003800000 */
.L_x_4658:
[----:B-----5:R1:W-:Y:S02]  /*14b20*/  STS.128 [R243+0x2800], R60 ;  /* 0x0028003cf3007388 */ /* 0x0203e40000000c00 */
.L_x_4657:
[----:B------:R-:W-:Y:S05]  /*14b30*/  BSYNC B1 ;  /* 0x0000000000017941 */ /* 0x000fea0003800000 */
.L_x_4656:
        /* <DEDUP_REMOVED lines=97> */
.L_x_4663:
[----:B------:R-:W-:Y:S05]  /*15150*/  BSYNC B0 ;  /* 0x0000000000007941 */ /* 0x000fea0003800000 */
.L_x_4662:
[----:B-----5:R3:W-:Y:S02]  /*15160*/  STS.128 [R243+0x4800], R60 ;  /* 0x0048003cf3007388 */ /* 0x0207e40000000c00 */
.L_x_4661:
[----:B------:R-:W-:Y:S05]  /*15170*/  BSYNC B1 ;  /* 0x0000000000017941 */ /* 0x000fea0003800000 */
.L_x_4660:
        /* <DEDUP_REMOVED lines=18> */
[----:B------:R-:W-:Y:S01]  /*152a0*/  LEA.HI.X R21, R5, R27, R4, 0x1, P1 ;  /* 0x0000001b05157211 */ /* 0x000fe200008f0c04 */
[----:B------:R-:W-:-:S04]  /*152b0*/  @P0 IMAD.MOV R17, RZ, RZ, -R2 ;  /* 0x000000ffff110224 */ /* 0x000fc800078e0a02 */
        /* <DEDUP_REMOVED lines=78> */
.L_x_4665:
[----:B------:R-:W-:Y:S05]  /*157a0*/  BSYNC B0 ;  /* 0x0000000000007941 */ /* 0x000fea0003800000 */
.L_x_4664:
[----:B-----5:R1:W-:Y:S02]  /*157b0*/  STS.128 [R243+0x6800], R40 ;  /* 0x00680028f3007388 */ /* 0x0203e40000000c00 */
.L_x_4651:
[----:B------:R-:W-:Y:S05]  /*157c0*/  BSYNC B2 ;  /* 0x0000000000027941 */ /* 0x000fea0003800000 */
.L_x_4650:
        /* <DEDUP_REMOVED lines=32> */
[----:B-----5:R-:W-:Y:S02]  /*159d0*/  MOV R17, R61 ;  /* 0x0000003d00117202 */ /* 0x020fe40000000f00 */
[----:B------:R-:W-:Y:S01]  /*159e0*/  MOV R32, R63 ;  /* 0x0000003f00207202 */ /* 0x000fe20000000f00 */
[----:B------:R-:W-:Y:S01]  /*159f0*/  IMAD.MOV.U32 R38, RZ, RZ, R60 ;  /* 0x000000ffff267224 */ /* 0x000fe200078e003c */
[----:B------:R-:W-:Y:S02]  /*15a00*/  MOV R44, R62 ;  /* 0x0000003e002c7202 */ /* 0x000fe40000000f00 */
[----:B---3--:R-:W-:Y:S01]  /*15a10*/  MOV R39, R40 ;  /* 0x0000002800277202 */ /* 0x008fe20000000f00 */
[----:B------:R-:W-:Y:S01]  /*15a20*/  IMAD.MOV.U32 R40, RZ, RZ, R42 ;  /* 0x000000ffff287224 */ /* 0x000fe200078e002a */
[----:B------:R-:W-:Y:S02]  /*15a30*/  HADD2.F32 R58, -RZ, R41.H0_H0 ;  /* 0x20000029ff3a7230 */ /* 0x000fe40000004100 */
[----:B--2---:R-:W-:-:S02]  /*15a40*/  HADD2.F32 R42, -RZ, R5.H0_H0 ;  /* 0x20000005ff2a7230 */ /* 0x004fc40000004100 */
[----:B------:R-:W-:Y:S02]  /*15a50*/  HADD2.F32 R54, -RZ, R5.H1_H1 ;  /* 0x30000005ff367230 */ /* 0x000fe40000004100 */
[--C-:B------:R-:W-:Y:S02]  /*15a60*/  HADD2.F32 R5, -RZ, R7.reuse.H0_H0 ;  /* 0x20000007ff057230 */ /* 0x100fe40000004100 */
[----:B------:R-:W-:Y:S02]  /*15a70*/  HADD2.F32 R7, -RZ, R7.H1_H1 ;  /* 0x30000007ff077230 */ /* 0x000fe40000004100 */
        /* <DEDUP_REMOVED lines=59> */
.L_x_4671:
[----:B------:R-:W-:Y:S05]  /*15e30*/  BSYNC B0 ;  /* 0x0000000000007941 */ /* 0x000fea0003800000 */
.L_x_4670:
[----:B-----5:R3:W-:Y:S02]  /*15e40*/  STS.128 [R243+0x1000], R60 ;  /* 0x0010003cf3007388 */ /* 0x0207e40000000c00 */
.L_x_4669:
[----:B------:R-:W-:Y:S05]  /*15e50*/  BSYNC B1 ;  /* 0x0000000000017941 */ /* 0x000fea0003800000 */
.L_x_4668:
        /* <DEDUP_REMOVED lines=97> */
.L_x_4675:
[----:B------:R-:W-:Y:S05]  /*16470*/  BSYNC B0 ;  /* 0x0000000000007941 */ /* 0x000fea0003800000 */
.L_x_4674:
[----:B-----5:R3:W-:Y:S02]  /*16480*/  STS.128 [R243+0x3000], R60 ;  /* 0x0030003cf3007388 */ /* 0x0207e40000000c00 */
.L_x_4673:
[----:B------:R-:W-:Y:S05]  /*16490*/  BSYNC B1 ;  /* 0x0000000000017941 */ /* 0x000fea0003800000 */
.L_x_4672:
        /* <DEDUP_REMOVED lines=97> */
.L_x_4679:
[----:B------:R-:W-:Y:S05]  /*16ab0*/  BSYNC B0 ;  /* 0x0000000000007941 */ /* 0x000fea0003800000 */
.L_x_4678:
[----:B-----5:R3:W-:Y:S02]  /*16ac0*/  STS.128 [R243+0x5000], R60 ;  /* 0x0050003cf3007388 */ /* 0x0207e40000000c00 */
.L_x_4677:
[----:B------:R-:W-:Y:S05]  /*16ad0*/  BSYNC B1 ;  /* 0x0000000000017941 */ /* 0x000fea0003800000 */
.L_x_4676:
[----:B------:R-:W-:-:S13]  /*16ae0*/  ISETP.GE.AND P0, PT, R9, R3, PT ;  /* 0x000000030900720c */ /* 0x000fda0003f06270 */
        /* <DEDUP_REMOVED lines=16> */
[----:B--23--:R-:W2:Y:S01]  /*16bf0*/  LD.E.128 R36, [R36.64+0x180] ;  /* 0x0001800624247980 */ /* 0x00cea2000c101d00 */
[----:B------:R-:W-:Y:S02]  /*16c00*/  LEA.HI.X R21, R5, R27, R4, 0x1, P1 ;  /* 0x0000001b05157211 */ /* 0x000fe400008f0c04 */
[----:B------:R-:W-:-:S03]  /*16c10*/  @P0 IADD3 R17, -R2, RZ, RZ ;  /* 0x000000ff02110210 */ /* 0x000fc60007ffe1ff */
[----:B------:R1:W3:Y:S02]  /*16c20*/  LD.E.128 R4, [R20.64+0x180] ;  /* 0x0001800614047980 */ /* 0x0002e4000c101d00 */
[----:B-1----:R-:W-:-:S04]  /*16c30*/  IADD3 R20, P1, R17, R8, RZ ;  /* 0x0000000811147210 */ /* 0x002fc80007f3e0ff */
[----:B------:R-:W-:Y:S02]  /*16c40*/  LEA.HI.X.SX32 R17, R17, R12, 0x1, P1 ;  /* 0x0000000c11117211 */ /* 0x000fe400008f0eff */
[----:B------:R-:W-:-:S04]  /*16c50*/  LEA R22, P1, R20, R24, 0x1 ;  /* 0x0000001814167211 */ /* 0x000fc800078208ff */
[----:B------:R-:W-:-:S06]  /*16c60*/  LEA.HI.X R23, R20, R25, R17, 0x1, P1 ;  /* 0x0000001914177211 */ /* 0x000fcc00008f0c11 */
[----:B----4-:R-:W4:Y:S01]  /*16c70*/  LD.E.128 R20, [R22.64+0x180] ;  /* 0x0001800616147980 */ /* 0x010f22000c101d00 */
[----:B-----5:R-:W-:Y:S02]  /*16c80*/  MOV R17, R41 ;  /* 0x0000002900117202 */ /* 0x020fe40000000f00 */
[----:B------:R-:W-:Y:S02]  /*16c90*/  MOV R41, R42 ;  /* 0x0000002a00297202 */ /* 0x000fe40000000f00 */
[----:B------:R-:W-:Y:S02]  /*16ca0*/  MOV R32, R43 ;  /* 0x0000002b00207202 */ /* 0x000fe40000000f00 */
[----:B--2---:R-:W-:Y:S02]  /*16cb0*/  MOV R42, R37 ;  /* 0x00000025002a7202 */ /* 0x004fe40000000f00 */
[----:B------:R-:W-:Y:S01]  /*16cc0*/  MOV R37, R38 ;  /* 0x0000002600257202 */ /* 0x000fe20000000f00 */
[----:B---3--:R-:W-:-:S02]  /*16cd0*/  HADD2.F32 R38, -RZ, R4.H0_H0 ;  /* 0x20000004ff267230 */ /* 0x008fc40000004100 */
        /* <DEDUP_REMOVED lines=27> */
[----:B------:R-:W-:Y:S01]  /*16e90*/  @!P0 FADD.FTZ R43, -R43, -RZ ;  /* 0x800000ff2b2b8221 */ /* 0x000fe20000010100 */
[--C-:B----4-:R-:W-:Y:S01]  /*16ea0*/  HADD2.F32 R37, -RZ, R20.reuse.H0_H0 ;  /* 0x20000014ff257230 */ /* 0x110fe20000004100 */
[----:B------:R-:W-:Y:S01]  /*16eb0*/  FMUL.FTZ R6, R4, R6 ;  /* 0x0000000604067220 */ /* 0x000fe20000410000 */
[----:B------:R-:W-:Y:S01]  /*16ec0*/  HADD2.F32 R39, -RZ, R20.H1_H1 ;  /* 0x30000014ff277230 */ /* 0x000fe20000004100 */
        /* <DEDUP_REMOVED lines=32> */
.L_x_4681:
[----:B------:R-:W-:Y:S05]  /*170d0*/  BSYNC B0 ;  /* 0x0000000000007941 */ /* 0x000fea0003800000 */
.L_x_4680:
[----:B-----5:R1:W-:Y:S02]  /*170e0*/  STS.128 [R243+0x7000], R40 ;  /* 0x00700028f3007388 */ /* 0x0203e40000000c00 */
.L_x_4667:
[----:B------:R-:W-:Y:S05]  /*170f0*/  BSYNC B2 ;  /* 0x0000000000027941 */ /* 0x000fea0003800000 */
.L_x_4666:
        /* <DEDUP_REMOVED lines=20> */
[----:B------:R-:W-:-:S03]  /*17240*/  LEA R16, P1, R5, R26, 0x1 ;  /* 0x0000001a05107211 */ /* 0x000fc600078208ff */
[----:B--23--:R-:W2:Y:S01]  /*17250*/  LD.E.128 R36, [R36.64] ;  /* 0x0000000624247980 */ /* 0x00cea2000c101d00 */
[----:B------:R-:W-:-:S05]  /*17260*/  LEA.HI.X R17, R5, R27, R4, 0x1, P1 ;  /* 0x0000001b05117211 */ /* 0x000fca00008f0c04 */
[----:B------:R1:W3:Y:S02]  /*17270*/  LD.E.128 R4, [R16.64] ;  /* 0x0000000610047980 */ /* 0x0002e4000c101d00 */
[----:B-1----:R-:W-:Y:S02]  /*17280*/  MOV R16, RZ ;  /* 0x000000ff00107202 */ /* 0x002fe40000000f00 */
[----:B------:R-:W-:-:S04]  /*17290*/  @P0 IADD3 R16, -R2, RZ, RZ ;  /* 0x000000ff02100210 */ /* 0x000fc80007ffe1ff */
[----:B------:R-:W-:-:S04]  /*172a0*/  IADD3 R17, P1, R16, R8, RZ ;  /* 0x0000000810117210 */ /* 0x000fc80007f3e0ff */
[----:B------:R-:W-:Y:S02]  /*172b0*/  LEA.HI.X.SX32 R16, R16, R12, 0x1, P1 ;  /* 0x0000000c10107211 */ /* 0x000fe400008f0eff */
[----:B------:R-:W-:-:S04]  /*172c0*/  LEA R18, P1, R17, R24, 0x1 ;  /* 0x0000001811127211 */ /* 0x000fc800078208ff */
[----:B------:R-:W-:-:S06]  /*172d0*/  LEA.HI.X R19, R17, R25, R16, 0x1, P1 ;  /* 0x0000001911137211 */ /* 0x000fcc00008f0c10 */
[----:B----4-:R-:W4:Y:S01]  /*172e0*/  LD.E.128 R16, [R18.64] ;  /* 0x0000000612107980 */ /* 0x010f22000c101d00 */
        /* <DEDUP_REMOVED lines=69> */
.L_x_4685:
[----:B------:R-:W-:Y:S05]  /*17740*/  BSYNC B0 ;  /* 0x0000000000007941 */ /* 0x000fea0003800000 */
.L_x_4684:
[----:B-----5:R1:W-:Y:S02]  /*17750*/  STS.128 [R243+0x1800], R20 ;  /* 0x00180014f3007388 */ /* 0x0203e40000000c00 */
.L_x_4683:
[----:B------:R-:W-:Y:S05]  /*17760*/  BSYNC B1 ;  /* 0x0000000000017941 */ /* 0x000fea0003800000 */
.L_x_4682:
        /* <DEDUP_REMOVED lines=18> */
[----:B--23--:R-:W2:Y:S01]  /*17890*/  LD.E.128 R36, [R36.64+0x80] ;  /* 0x0000800624247980 */ /* 0x00cea2000c101d00 */
[----:B------:R-:W-:Y:S02]  /*178a0*/  LEA.HI.X R17, R5, R27, R4, 0x1, P1 ;  /* 0x0000001b05117211 */ /* 0x000fe400008f0c04 */
[----:B------:R-:W-:-:S03]  /*178b0*/  @P0 IADD3 R11, -R2, RZ, RZ ;  /* 0x000000ff020b0210 */ /* 0x000fc60007ffe1ff */
[----:B----4-:R3:W4:Y:S02]  /*178c0*/  LD.E.128 R4, [R16.64+0x80] ;  /* 0x0000800610047980 */ /* 0x010724000c101d00 */
[----:B---3--:R-:W-:-:S04]  /*178d0*/  IADD3 R16, P1, R11, R8, RZ ;  /* 0x000000080b107210 */ /* 0x008fc80007f3e0ff */
[----:B------:R-:W-:Y:S02]  /*178e0*/  LEA.HI.X.SX32 R11, R11, R12, 0x1, P1 ;  /* 0x0000000c0b0b7211 */ /* 0x000fe400008f0eff */
[----:B------:R-:W-:-:S04]  /*178f0*/  LEA R18, P1, R16, R24, 0x1 ;  /* 0x0000001810127211 */ /* 0x000fc800078208ff */
[----:B------:R-:W-:-:S06]  /*17900*/  LEA.HI.X R19, R16, R25, R11, 0x1, P1 ;  /* 0x0000001910137211 */ /* 0x000fcc00008f0c0b */
[----:B------:R-:W3:Y:S01]  /*17910*/  LD.E.128 R16, [R18.64+0x80] ;  /* 0x0000800612107980 */ /* 0x000ee2000c101d00 */
[----:B-----5:R-:W-:Y:S01]  /*17920*/  MOV R11, R21 ;  /* 0x00000015000b7202 */ /* 0x020fe20000000f00 */
[----:B------:R-:W-:Y:S01]  /*17930*/  IMAD.MOV.U32 R21, RZ, RZ, R20 ;  /* 0x000000ffff157224 */ /* 0x000fe200078e0014 */
[----:B------:R-:W-:Y:S02]  /*17940*/  MOV R20, R23 ;  /* 0x0000001700147202 */ /* 0x000fe40000000f00 */
[----:B------:R-:W-:Y:S02]  /*17950*/  MOV R23, R22 ;  /* 0x0000001600177202 */ /* 0x000fe40000000f00 */
[----:B--2---:R-:W-:Y:S01]  /*17960*/  MOV R22, R36 ;  /* 0x0000002400167202 */ /* 0x004fe20000000f00 */
[----:B------:R-:W-:Y:S01]  /*17970*/  IMAD.MOV.U32 R36, RZ, RZ, R38 ;  /* 0x000000ffff247224 */ /* 0x000fe200078e0026 */
[--C-:B----4-:R-:W-:Y:S02]  /*17980*/  HADD2.F32 R38, -RZ, R4.reuse.H0_H0 ;  /* 0x20000004ff267230 */ /* 0x110fe40000004100 */
        /* <DEDUP_REMOVED lines=30> */
[----:B------:R-:W-:Y:S01]  /*17b70*/  @!P0 FADD.FTZ R40, -R40, -RZ ;  /* 0x800000ff28288221 */ /* 0x000fe20000010100 */
[----:B---3--:R-:W-:-:S02]  /*17b80*/  HADD2.F32 R21, -RZ, R16.H0_H0 ;  /* 0x20000010ff157230 */ /* 0x008fc40000004100 */
[----:B------:R-:W-:Y:S01]  /*17b90*/  HADD2.F32 R39, -RZ, R16.H1_H1 ;  /* 0x30000010ff277230 */ /* 0x000fe20000004100 */
        /* <DEDUP_REMOVED lines=30> */
.L_x_4689:
[----:B------:R-:W-:Y:S05]  /*17d80*/  BSYNC B0 ;  /* 0x0000000000007941 */ /* 0x000fea0003800000 */
.L_x_4688:
[----:B-----5:R1:W-:Y:S02]  /*17d90*/  STS.128 [R243+0x3800], R20 ;  /* 0x00380014f3007388 */ /* 0x0203e40000000c00 */
.L_x_4687:
[----:B------:R-:W-:Y:S05]  /*17da0*/  BSYNC B1 ;  /* 0x0000000000017941 */ /* 0x000fea0003800000 */
.L_x_4686:
        /* <DEDUP_REMOVED lines=19> */
[----:B----4-:R3:W4:Y:S02]  /*17ee0*/  LD.E.128 R4, [R10.64+0x100] ;  /* 0x000100060a047980 */ /* 0x010724000c101d00 */
[----:B---3--:R-:W-:Y:S02]  /*17ef0*/  MOV R10, RZ ;  /* 0x000000ff000a7202 */ /* 0x008fe40000000f00 */
[----:B------:R-:W-:-:S04]  /*17f00*/  @P0 IADD3 R10, -R2, RZ, RZ ;  /* 0x000000ff020a0210 */ /* 0x000fc80007ffe1ff */
[----:B------:R-:W-:-:S04]  /*17f10*/  IADD3 R11, P1, R10, R8, RZ ;  /* 0x000000080a0b7210 */ /* 0x000fc80007f3e0ff */
[----:B------:R-:W-:Y:S02]  /*17f20*/  LEA.HI.X.SX32 R10, R10, R12, 0x1, P1 ;  /* 0x0000000c0a0a7211 */ /* 0x000fe400008f0eff */
[----:B------:R-:W-:-:S04]  /*17f30*/  LEA R16, P1, R11, R24, 0x1 ;  /* 0x000000180b107211 */ /* 0x000fc800078208ff */
[----:B------:R-:W-:-:S06]  /*17f40*/  LEA.HI.X R17, R11, R25, R10, 0x1, P1 ;  /* 0x000000190b117211 */ /* 0x000fcc00008f0c0a */
[----:B------:R-:W3:Y:S01]  /*17f50*/  LD.E.128 R16, [R16.64+0x100] ;  /* 0x0001000610107980 */ /* 0x000ee2000c101d00 */
[----:B-----5:R-:W-:Y:S02]  /*17f60*/  MOV R10, R21 ;  /* 0x00000015000a7202 */ /* 0x020fe40000000f00 */
[----:B------:R-:W-:Y:S02]  /*17f70*/  MOV R11, R23 ;  /* 0x00000017000b7202 */ /* 0x000fe40000000f00 */
[----:B--2---:R-:W-:Y:S02]  /*17f80*/  MOV R21, R36 ;  /* 0x0000002400157202 */ /* 0x004fe40000000f00 */
[----:B------:R-:W-:Y:S02]  /*17f90*/  MOV R23, R38 ;  /* 0x0000002600177202 */ /* 0x000fe40000000f00 */
[----:B------:R-:W-:Y:S02]  /*17fa0*/  MOV R36, R37 ;  /* 0x0000002500247202 */ /* 0x000fe40000000f00 */
[----:B------:R-:W-:Y:S01]  /*17fb0*/  MOV R38, R39 ;  /* 0x0000002700267202 */ /* 0x000fe20000000f00 */
[----:B----4-:R-:W-:-:S02]  /*17fc0*/  HADD2.F32 R37, -RZ, R4.H0_H0 ;  /* 0x20000004ff257230 */ /* 0x010fc40000004100 */
        /* <DEDUP_REMOVED lines=32> */
[--C-:B---3--:R-:W-:Y:S02]  /*181d0*/  HADD2.F32 R20, -RZ, R16.reuse.H0_H0 ;  /* 0x20000010ff147230 */ /* 0x108fe40000004100 */
        /* <DEDUP_REMOVED lines=28> */
.L_x_4693:
[----:B------:R-:W-:Y:S05]  /*183a0*/  BSYNC B0 ;  /* 0x0000000000007941 */ /* 0x000fea0003800000 */
.L_x_4692:
[----:B-----5:R1:W-:Y:S02]  /*183b0*/  STS.128 [R243+0x5800], R20 ;  /* 0x00580014f3007388 */ /* 0x0203e40000000c00 */
.L_x_4691:
[----:B------:R-:W-:Y:S05]  /*183c0*/  BSYNC B1 ;  /* 0x0000000000017941 */ /* 0x000fea0003800000 */
.L_x_4690:
        /* <DEDUP_REMOVED lines=16> */
[----:B------:R-:W-:Y:S01]  /*184d0*/  IMAD.WIDE R4, R13, 0x2, R4 ;  /* 0x000000020d047825 */ /* 0x000fe200078e0204 */
[----:B------:R-:W-:Y:S02]  /*184e0*/  LEA.HI.X.SX32 R0, R0, R12, 0x1, P1 ;  /* 0x0000000c00007211 */ /* 0x000fe400008f0eff */
[C---:B------:R-:W-:Y:S02]  /*184f0*/  LEA R6, P1, R3.reuse, R26, 0x1 ;  /* 0x0000001a03067211 */ /* 0x040fe400078208ff */
[----:B-12---:R1:W2:Y:S02]  /*18500*/  LD.E.128 R20, [R4.64] ;  /* 0x0000000604147980 */ /* 0x0062a4000c101d00 */
[----:B------:R-:W-:Y:S02]  /*18510*/  LEA.HI.X R7, R3, R27, R0, 0x1, P1 ;  /* 0x0000001b03077211 */ /* 0x000fe400008f0c00 */
[----:B------:R-:W-:Y:S01]  /*18520*/  MOV R0, RZ ;  /* 0x000000ff00007202 */ /* 0x000fe20000000f00 */
[----:B------:R-:W-:-:S05]  /*18530*/  @P0 IMAD.MOV R0, RZ, RZ, -R2 ;  /* 0x000000ffff000224 */ /* 0x000fca00078e0a02 */
[----:B------:R-:W-:-:S04]  /*18540*/  IADD3 R8, P1, R0, R8, RZ ;  /* 0x0000000800087210 */ /* 0x000fc80007f3e0ff */
[----:B------:R-:W-:Y:S02]  /*18550*/  LEA.HI.X.SX32 R0, R0, R12, 0x1, P1 ;  /* 0x0000000c00007211 */ /* 0x000fe400008f0eff */
[C---:B------:R-:W-:Y:S01]  /*18560*/  LEA R10, P1, R8.reuse, R24, 0x1 ;  /* 0x00000018080a7211 */ /* 0x040fe200078208ff */
[----:B-1-3--:R-:W3:Y:S03]  /*18570*/  LD.E.128 R4, [R6.64] ;  /* 0x0000000606047980 */ /* 0x00aee6000c101d00 */
[----:B------:R-:W-:-:S06]  /*18580*/  LEA.HI.X R11, R8, R25, R0, 0x1, P1 ;  /* 0x00000019080b7211 */ /* 0x000fcc00008f0c00 */
[----:B----4-:R-:W4:Y:S01]  /*18590*/  LD.E.128 R8, [R10.64] ;  /* 0x000000060a087980 */ /* 0x010f22000c101d00 */
[----:B-----5:R-:W-:Y:S01]  /*185a0*/  MOV R0, R17 ;  /* 0x0000001100007202 */ /* 0x020fe20000000f00 */
[----:B------:R-:W-:Y:S01]  /*185b0*/  IMAD.MOV.U32 R13, RZ, RZ, R18 ;  /* 0x000000ffff0d7224 */ /* 0x000fe200078e0012 */
[----:B------:R-:W-:Y:S02]  /*185c0*/  MOV R2, R19 ;  /* 0x0000001300027202 */ /* 0x000fe40000000f00 */
[----:B------:R-:W-:Y:S02]  /*185d0*/  MOV R3, R16 ;  /* 0x0000001000037202 */ /* 0x000fe40000000f00 */
[----:B--2---:R-:W-:Y:S02]  /*185e0*/  MOV R12, R20 ;  /* 0x00000014000c7202 */ /* 0x004fe40000000f00 */
[----:B------:R-:W-:Y:S01]  /*185f0*/  MOV R17, R21 ;  /* 0x0000001500117202 */ /* 0x000fe20000000f00 */
[----:B------:R-:W-:Y:S01]  /*18600*/  IMAD.MOV.U32 R19, RZ, RZ, R23 ;  /* 0x000000ffff137224 */ /* 0x000fe200078e0017 */
[----:B------:R-:W-:Y:S01]  /*18610*/  MOV R16, R22 ;  /* 0x0000001600107202 */ /* 0x000fe20000000f00 */
[----:B------:R-:W-:-:S02]  /*18620*/  HADD2.F32 R23, -RZ, R12.H0_H0 ;  /* 0x2000000cff177230 */ /* 0x000fc40000004100 */
[----:B------:R-:W-:Y:S02]  /*18630*/  HADD2.F32 R24, -RZ, R12.H1_H1 ;  /* 0x3000000cff187230 */ /* 0x000fe40000004100 */
[----:B------:R-:W-:Y:S02]  /*18640*/  HADD2.F32 R12, -RZ, R17.H0_H0 ;  /* 0x20000011ff0c7230 */ /* 0x000fe40000004100 */
[--C-:B---3--:R-:W-:Y:S02]  /*18650*/  HADD2.F32 R18, -RZ, R4.reuse.H0_H0 ;  /* 0x20000004ff127230 */ /* 0x108fe40000004100 */
        /* <DEDUP_REMOVED lines=60> */
.L_x_4695:
[----:B------:R-:W-:Y:S05]  /*18a20*/  BSYNC B0 ;  /* 0x0000000000007941 */ /* 0x000fea0003800000 */
.L_x_4694:
[----:B-----5:R1:W-:Y:S01]  /*18a30*/  STS.128 [R243+0x7800], R16 ;  /* 0x00780010f3007388 */ /* 0x0203e20000000c00 */
[----:B------:R-:W-:Y:S05]  /*18a40*/  BRA `(.L_x_4619) ;  /* 0x0000095000007947 */ /* 0x000fea0003800000 */
.L_x_4569:
        /* <DEDUP_REMOVED lines=37> */
.L_x_4697:
[----:B------:R-:W-:Y:S05]  /*18ca0*/  BSYNC B0 ;  /* 0x0000000000007941 */ /* 0x000fea0003800000 */
.L_x_4696:
        /* <DEDUP_REMOVED lines=36> */
.L_x_4699:
[----:B------:R-:W-:Y:S05]  /*18ef0*/  BSYNC B0 ;  /* 0x0000000000007941 */ /* 0x000fea0003800000 */
.L_x_4698:
        /* <DEDUP_REMOVED lines=36> */
.L_x_4701:
[----:B------:R-:W-:Y:S05]  /*19140*/  BSYNC B0 ;  /* 0x0000000000007941 */ /* 0x000fea0003800000 */
.L_x_4700:
        /* <DEDUP_REMOVED lines=37> */
.L_x_4619:
[----:B------:R-:W-:Y:S05]  /*193a0*/  BSYNC B3 ;  /* 0x0000000000037941 */ /* 0x000fea0003800000 */
.L_x_4568:
[----:B-1----:R-:W-:Y:S01]  /*193b0*/  LEA R3, R167, 0xffffffc0, 0x6 ;  /* 0xffffffc0a7037811 */ /* 0x002fe200078e30ff */
[----:B------:R-:W-:Y:S01]  /*193c0*/  BSSY B0, `(.L_x_4702) ;  /* 0x0000024000007945 */ /* 0x000fe20003800000 */
[----:B------:R-:W-:-:S03]  /*193d0*/  LOP3.LUT R246, R151, 0xff, RZ, 0xc0, !PT ;  /* 0x000000ff97f67812 */ /* 0x000fc600078ec0ff */
        /* <DEDUP_REMOVED lines=34> */
.L_x_4703:
[----:B------:R-:W-:Y:S05]  /*19600*/  BSYNC B0 ;  /* 0x0000000000007941 */ /* 0x000fea0003800000 */
.L_x_4702:
        /* <DEDUP_REMOVED lines=38> */
.L_x_4705:
[----:B------:R-:W-:Y:S05]  /*19870*/  BSYNC B0 ;  /* 0x0000000000007941 */ /* 0x000fea0003800000 */
.L_x_4704:
        /* <DEDUP_REMOVED lines=40> */
.L_x_4707:
[----:B------:R-:W-:Y:S05]  /*19b00*/  BSYNC B0 ;  /* 0x0000000000007941 */ /* 0x000fea0003800000 */
.L_x_4706:
        /* <DEDUP_REMOVED lines=9> */
[----:B-12---:R-:W-:Y:S01]  /*19ba0*/  IMAD.WIDE.U32 R4, R48, 0x30, R156 ;  /* 0x0000003030047825 */ /* 0x006fe200078e009c */
[----:B------:R-:W-:-:S03]  /*19bb0*/  LOP3.LUT P1, RZ, R246, 0x8, RZ, 0xc0, !PT ;  /* 0x00000008f6ff7812 */ /* 0x000fc6000782c0ff */
[----:B------:R-:W-:-:S04]  /*19bc0*/  IMAD.IADD R0, R5, 0x1, R0 ;  /* 0x0000000105007824 */ /* 0x000fc800078e0200 */
[CC--:B------:R-:W-:Y:S02]  /*19bd0*/  @P4 LEA R12, P6, R4.reuse, R158.reuse, 0x1 ;  /* 0x0000009e040c4211 */ /* 0x0c0fe400078c08ff */
[----:B------:R-:W-:Y:S02]  /*19be0*/  @!P5 IMAD.MOV.U32 R6, RZ, RZ, R236 ;  /* 0x000000ffff06d224 */ /* 0x000fe400078e00ec */
[----:B------:R-:W-:Y:S01]  /*19bf0*/  @!P5 IMAD.MOV.U32 R7, RZ, RZ, R235 ;  /* 0x000000ffff07d224 */ /* 0x000fe200078e00eb */
[CC--:B------:R-:W-:Y:S01]  /*19c00*/  @P3 LEA R10, P2, R4.reuse, R158.reuse, 0x1 ;  /* 0x0000009e040a3211 */ /* 0x0c0fe200078408ff */
[----:B------:R-:W-:Y:S01]  /*19c10*/  @!P5 IMAD R49, R49, 0x60, RZ ;  /* 0x000000603131d824 */ /* 0x000fe200078e02ff */
[----:B------:R-:W-:Y:S01]  /*19c20*/  @P1 LEA R8, P0, R4, R158, 0x1 ;  /* 0x0000009e04081211 */ /* 0x000fe200078008ff */
[----:B------:R-:W-:Y:S01]  /*19c30*/  @!P5 IMAD.WIDE.U32 R6, R48, 0x60, R6 ;  /* 0x000000603006d825 */ /* 0x000fe200078e0006 */
[CCC-:B------:R-:W-:Y:S02]  /*19c40*/  @P4 LEA.HI.X R13, R4.reuse, R159.reuse, R0.reuse, 0x1, P6 ;  /* 0x0000009f040d4211 */ /* 0x1c0fe400030f0c00 */
[CCC-:B------:R-:W-:Y:S01]  /*19c50*/  @P3 LEA.HI.X R11, R4.reuse, R159.reuse, R0.reuse, 0x1, P2 ;  /* 0x0000009f040b3211 */ /* 0x1c0fe200010f0c00 */
        /* <DEDUP_REMOVED lines=22> */
.L_x_4709:
[----:B------:R-:W-:Y:S05]  /*19dc0*/  BSYNC B0 ;  /* 0x0000000000007941 */ /* 0x000fea0003800000 */
.L_x_4708:
[----:B-12---:R-:W2:Y:S04]  /*19dd0*/  LD.E.64 R10, [R14.64+0x1c0] ;  /* 0x0001c0060e0a7980 */ /* 0x006ea8000c101b00 */
[----:B---3--:R-:W3:Y:S01]  /*19de0*/  LD.E.64 R6, [R14.64+0x1b8] ;  /* 0x0001b8060e067980 */ /* 0x008ee2000c101b00 */
[----:B------:R-:W-:-:S03]  /*19df0*/  MOV R172, R238 ;  /* 0x000000ee00ac7202 */ /* 0x000fc60000000f00 */
[----:B----4-:R-:W4:Y:S04]  /*19e00*/  LD.E R4, [R14.64+0xd8] ;  /* 0x0000d8060e047980 */ /* 0x010f28000c101900 */
[----:B------:R-:W0:Y:S01]  /*19e10*/  LDGDEPBAR ;  /* 0x00000000000079af */ /* 0x000e220000000000 */
[----:B--2---:R-:W-:Y:S02]  /*19e20*/  IMAD R0, R11, R239, RZ ;  /* 0x000000ef0b007224 */ /* 0x004fe400078e02ff */
[----:B------:R-:W-:-:S04]  /*19e30*/  IMAD.WIDE.U32 R8, R239, R10, R172 ;  /* 0x0000000aef087225 */ /* 0x000fc800078e00ac */
[----:B------:R-:W-:Y:S01]  /*19e40*/  IMAD R0, R10, R57, R0 ;  /* 0x000000390a007224 */ /* 0x000fe200078e0200 */
[----:B---3--:R-:W-:-:S04]  /*19e50*/  LEA R6, P0, R8, R6, 0x2 ;  /* 0x0000000608067211 */ /* 0x008fc800078010ff */
[----:B------:R-:W-:-:S04]  /*19e60*/  IADD3 R0, R9, R0, RZ ;  /* 0x0000000009007210 */ /* 0x000fc80007ffe0ff */
[----:B------:R-:W-:-:S05]  /*19e70*/  LEA.HI.X R7, R8, R7, R0, 0x2, P0 ;  /* 0x0000000708077211 */ /* 0x000fca00000f1400 */
[----:B------:R-:W2:Y:S01]  /*19e80*/  LD.E R0, [R6.64] ;  /* 0x0000000606007980 */ /* 0x000ea2000c101900 */
[----:B------:R-:W-:-:S04]  /*19e90*/  DEPBAR.LE SB0, 0x0 ;  /* 0x000080000000791a */ /* 0x000fc80000000000 */
[----:B------:R-:W-:Y:S01]  /*19ea0*/  BAR.SYNC.DEFER_BLOCKING 0x0 ;  /* 0x0000000000007b1d */ /* 0x000fe20000010000 */
[----:B------:R-:W-:-:S05]  /*19eb0*/  ISETP.GE.AND P0, PT, R168, R2, PT ;  /* 0x00000002a800720c */ /* 0x000fca0003f06270 */
[----:B----4-:R-:W2:Y:S01]  /*19ec0*/  MUFU.RCP R4, R4 ;  /* 0x0000000400047308 */ /* 0x010ea20000001000 */
[----:B------:R-:W-:Y:S07]  /*19ed0*/  BSSY B0, `(.L_x_4710) ;  /* 0x0000026000007945 */ /* 0x000fee0003800000 */
[----:B------:R1:W-:Y:S04]  /*19ee0*/  @P0 STS.128 [R243+0x10000], RZ ;  /* 0x010000fff3000388 */ /* 0x0003e80000000c00 */
[----:B------:R1:W-:Y:S04]  /*19ef0*/  @P0 STS.128 [R243+0x12000], RZ ;  /* 0x012000fff3000388 */ /* 0x0003e80000000c00 */
[----:B------:R1:W-:Y:S04]  /*19f00*/  @P0 STS.128 [R243+0x14000], RZ ;  /* 0x014000fff3000388 */ /* 0x0003e80000000c00 */
[----:B------:R1:W-:Y:S01]  /*19f10*/  @P0 STS.128 [R243+0x16000], RZ ;  /* 0x016000fff3000388 */ /* 0x0003e20000000c00 */
[----:B--2---:R-:W-:Y:S01]  /*19f20*/  FMUL.FTZ R0, R0, R4 ;  /* 0x0000000400007220 */ /* 0x004fe20000410000 */
[----:B------:R-:W-:Y:S05]  /*19f30*/  @P0 BRA `(.L_x_4711) ;  /* 0x000001f000000947 */ /* 0x000fea0003800000 */
[C---:B-1----:R-:W-:Y:S02]  /*19f40*/  LOP3.LUT R4, R246.reuse, 0x1, RZ, 0xc0, !PT ;  /* 0x00000001f6047812 */ /* 0x042fe400078ec0ff */
        /* <DEDUP_REMOVED lines=30> */
.L_x_4711:
[----:B-1----:R-:W-:Y:S05]  /*1a130*/  BSYNC B0 ;  /* 0x0000000000007941 */ /* 0x002fea0003800000 */
.L_x_4710:
        /* <DEDUP_REMOVED lines=11> */
[----:B------:R-:W-:Y:S02]  /*1a1f0*/  LOP3.LUT P1, RZ, R246, 0x8, RZ, 0xc0, !PT ;  /* 0x00000008f6ff7812 */ /* 0x000fe4000782c0ff */
[----:B------:R-:W-:-:S05]  /*1a200*/  IADD3 R5, P2, R231, R162, RZ ;  /* 0x000000a2e7057210 */ /* 0x000fca0007f5e0ff */
[----:B------:R-:W-:Y:S01]  /*1a210*/  IMAD.X R4, R232, 0x1, R165, P2 ;  /* 0x00000001e8047824 */ /* 0x000fe200010e06a5 */
[-C--:B------:R-:W-:Y:S02]  /*1a220*/  @P4 LEA R10, P6, R5, R170.reuse, 0x1 ;  /* 0x000000aa050a4211 */ /* 0x080fe400078c08ff */
[----:B------:R-:W-:Y:S02]  /*1a230*/  @!P5 LEA R12, P0, R231, R185, 0x1 ;  /* 0x000000b9e70cd211 */ /* 0x000fe400078008ff */
[----:B------:R-:W-:Y:S02]  /*1a240*/  @P3 LEA R8, P2, R5, R170, 0x1 ;  /* 0x000000aa05083211 */ /* 0x000fe400078408ff */
        /* <DEDUP_REMOVED lines=25> */
.L_x_4713:
[----:B------:R-:W-:Y:S05]  /*1a3e0*/  BSYNC B0 ;  /* 0x0000000000007941 */ /* 0x000fea0003800000 */
.L_x_4712:
        /* <DEDUP_REMOVED lines=13> */
[C---:B------:R-:W-:Y:S02]  /*1a4c0*/  SHF.L.U64.HI R5, R46.reuse, 0x5, R47 ;  /* 0x000000052e057819 */ /* 0x040fe4000001022f */
        /* <DEDUP_REMOVED lines=30> */
.L_x_4715:
[----:B------:R-:W-:Y:S05]  /*1a6b0*/  BSYNC B0 ;  /* 0x0000000000007941 */ /* 0x000fea0003800000 */
.L_x_4714:
[----:B------:R-:W-:Y:S01]  /*1a6c0*/  ISETP.GE.AND P0, PT, R32, R2, PT ;  /* 0x000000022000720c */ /* 0x000fe20003f06270 */
[----:B------:R-:W-:Y:S01]  /*1a6d0*/  BSSY B0, `(.L_x_4716) ;  /* 0x0000034000007945 */ /* 0x000fe20003800000 */
[----:B------:R-:W-:-:S04]  /*1a6e0*/  SHF.R.S32.HI R2, RZ, 0x1f, R45 ;  /* 0x0000001fff027819 */ /* 0x000fc8000001142d */
[----:B------:R-:W-:-:S04]  /*1a6f0*/  LEA.HI R2, R2, R45, RZ, 0x5 ;  /* 0x0000002d02027211 */ /* 0x000fc800078f28ff */
[----:B------:R-:W-:-:S03]  /*1a700*/  LOP3.LUT R2, R2, 0xffffffe0, RZ, 0xc0, !PT ;  /* 0xffffffe002027812 */ /* 0x000fc600078ec0ff */
[----:B------:R4:W-:Y:S02]  /*1a710*/  @P0 STS.128 [R243+0x11800], RZ ;  /* 0x011800fff3000388 */ /* 0x0009e40000000c00 */
[----:B--2---:R-:W-:Y:S02]  /*1a720*/  IMAD.IADD R12, R45, 0x1, -R2 ;  /* 0x000000012d0c7824 */ /* 0x004fe400078e0a02 */
        /* <DEDUP_REMOVED lines=12> */
[CC--:B------:R-:W-:Y:S02]  /*1a7f0*/  @P2 LEA R8, P4, R164.reuse, R170.reuse, 0x1 ;  /* 0x000000aaa4082211 */ /* 0x0c0fe400078808ff */
[----:B------:R-:W-:Y:S02]  /*1a800*/  @!P3 IMAD.MOV.U32 R4, RZ, RZ, R185 ;  /* 0x000000ffff04b224 */ /* 0x000fe400078e00b9 */
[----:B------:R-:W-:Y:S01]  /*1a810*/  @!P3 IMAD.MOV.U32 R5, RZ, RZ, R184 ;  /* 0x000000ffff05b224 */ /* 0x000fe200078e00b8 */
[C---:B------:R-:W-:Y:S01]  /*1a820*/  @P1 LEA R6, P0, R164.reuse, R170, 0x1 ;  /* 0x000000aaa4061211 */ /* 0x040fe200078008ff */
[----:B------:R-:W-:Y:S01]  /*1a830*/  @!P3 IMAD R47, R47, 0x60, RZ ;  /* 0x000000602f2fb824 */ /* 0x000fe200078e02ff */
[-C--:B------:R-:W-:Y:S01]  /*1a840*/  @P2 LEA.HI.X R9, R164, R171.reuse, R2, 0x1, P4 ;  /* 0x000000aba4092211 */ /* 0x080fe200020f0c02 */
[----:B------:R-:W-:Y:S01]  /*1a850*/  @!P3 IMAD.WIDE.U32 R4, R46, 0x60, R4 ;  /* 0x000000602e04b825 */ /* 0x000fe200078e0004 */
[----:B------:R-:W-:Y:S02]  /*1a860*/  @P1 LEA.HI.X R7, R164, R171, R2, 0x1, P0 ;  /* 0x000000aba4071211 */ /* 0x000fe400000f0c02 */
[----:B------:R-:W-:Y:S01]  /*1a870*/  LOP3.LUT P0, RZ, R246, 0x8, RZ, 0xc0, !PT ;  /* 0x00000008f6ff7812 */ /* 0x000fe2000780c0ff */
[----:B------:R-:W-:-:S05]  /*1a880*/  @!P3 IMAD.IADD R5, R47, 0x1, R5 ;  /* 0x000000012f05b824 */ /* 0x000fca00078e0205 */
        /* <DEDUP_REMOVED lines=16> */
[----:B--2---:R-:W-:-:S04]  /*1a990*/  LEA R4, P0, R164, R170, 0x1 ;  /* 0x000000aaa4047211 */ /* 0x004fc800078008ff */
[----:B------:R-:W-:-:S05]  /*1a9a0*/  LEA.HI.X R5, R164, R171, R2, 0x1, P0 ;  /* 0x000000aba4057211 */ /* 0x000fca00000f0c02 */
[----:B------:R-:W-:Y:S01]  /*1a9b0*/  @!PT LDS RZ, [RZ] ;  /* 0x00000000fffff984 */ /* 0x000fe20000000800 */
[----:B------:R-:W-:Y:S01]  /*1a9c0*/  @!PT LDS RZ, [RZ] ;  /* 0x00000000fffff984 */ /* 0x000fe20000000800 */
[----:B------:R-:W-:Y:S01]  /*1a9d0*/  @!PT LDS RZ, [RZ] ;  /* 0x00000000fffff984 */ /* 0x000fe20000000800 */
[----:B------:R2:W-:Y:S01]  /*1a9e0*/  LDGSTS.E.BYPASS.LTC128B.128 [R243+0x17800], [R4.64+0x180] ;  /* 0x1780018004f37fae */ /* 0x0005e2000b901d46 */
[----:B------:R-:W-:Y:S05]  /*1a9f0*/  BRA `(.L_x_4717) ;  /* 0x0000001000007947 */ /* 0x000fea0003800000 */
.L_x_4718:
[----:B------:R1:W-:Y:S02]  /*1aa00*/  STS.128 [R243+0x17800], RZ ;  /* 0x017800fff3007388 */ /* 0x0003e40000000c00 */
.L_x_4717:
[----:B------:R-:W-:Y:S05]  /*1aa10*/  BSYNC B0 ;  /* 0x0000000000007941 */ /* 0x000fea0003800000 */
.L_x_4716:
[C---:B------:R-:W-:Y:S01]  /*1aa20*/  IMAD.SHL.U32 R2, R52.reuse, 0x40, RZ ;  /* 0x0000004034027824 */ /* 0x040fe200078e00ff */
[----:B------:R-:W-:Y:S01]  /*1aa30*/  R2P PR, R52, 0x6 ;  /* 0x0000000634007804 */ /* 0x000fe20000000000 */
[----:B------:R-:W-:Y:S01]  /*1aa40*/  IMAD.SHL.U32 R168, R168, 0x8, RZ ;  /* 0x00000008a8a87824 */ /* 0x000fe200078e00ff */
[----:B------:R-:W0:Y:S01]  /*1aa50*/  LDGDEPBAR ;  /* 0x00000000000079af */ /* 0x000e220000000000 */
[----:B------:R-:W-:Y:S01]  /*1aa60*/  IMAD R226, R50, 0x400, R35 ;  /* 0x0000040032e27824 */ /* 0x000fe200078e0223 */
[----:B------:R-:W-:Y:S01]  /*1aa70*/  LOP3.LUT R2, R2, 0x1c0, RZ, 0xc0, !PT ;  /* 0x000001c002027812 */ /* 0x000fe200078ec0ff */
[----:B------:R-:W-:Y:S02]  /*1aa80*/  BSSY B1, `(.L_x_4719) ;  /* 0x0000295000017945 */ /* 0x000fe40003800000 */
[----:B------:R-:W-:Y:S01]  /*1aa90*/  IMAD.SHL.U32 R226, R226, 0x2, RZ ;  /* 0x00000002e2e27824 */ /* 0x000fe200078e00ff */
[----:B------:R-:W-:-:S02]  /*1aaa0*/  LOP3.LUT R168, R2, 0x8, R168, 0xf8, !PT ;  /* 0x0000000802a87812 */ /* 0x000fc400078ef8a8 */
[----:B------:R-:W-:Y:S01]  /*1aab0*/  SHF.R.U32.HI R225, RZ, 0x3, R2 ;  /* 0x00000003ffe17819 */ /* 0x000fe20000011602 */
[--C-:B------:R-:W-:Y:S01]  /*1aac0*/  IMAD R224, R34, 0x2, R226.reuse ;  /* 0x0000000222e07824 */ /* 0x100fe200078e02e2 */
[----:B--2---:R-:W-:Y:S01]  /*1aad0*/  LDSM.16.M88.4 R8, [R226] ;  /* 0x00000000e208783b */ /* 0x004fe20000000200 */
        /* <DEDUP_REMOVED lines=11> */
[----:B------:R-:W1:Y:S01]  /*1ab90*/  LDSM.16.M88.4 R16, [R225+0x8000] ;  /* 0x00800000e110783b */ /* 0x000e620000000200 */
        /* <DEDUP_REMOVED lines=8> */
[----:B------:R-:W1:Y:S01]  /*1ac20*/  LDSM.16.M88.4 R36, [R225+0x9800] ;  /* 0x00980000e124783b */ /* 0x000e620000000200 */
[----:B------:R-:W-:Y:S01]  /*1ac30*/  IMAD.IADD R220, R225, 0x1, R2 ;  /* 0x00000001e1dc7824 */ /* 0x000fe200078e0202 */
[C---:B------:R-:W-:Y:S01]  /*1ac40*/  IADD3 R215, R223.reuse, 0x2000, RZ ;  /* 0x00002000dfd77810 */ /* 0x040fe20007ffe0ff */
[----:B------:R-:W-:Y:S01]  /*1ac50*/  IMAD.IADD R216, R2, 0x1, R223 ;  /* 0x0000000102d87824 */ /* 0x000fe200078e02df */
[----:B------:R-:W3:Y:S01]  /*1ac60*/  LDSM.16.M88.4 R28, [R223] ;  /* 0x00000000df1c783b */ /* 0x000ee20000000200 */
[----:B------:R-:W-:Y:S02]  /*1ac70*/  SHF.R.S32.HI R2, RZ, 0x1f, R12 ;  /* 0x0000001fff027819 */ /* 0x000fe4000001140c */
[----:B------:R-:W-:Y:S01]  /*1ac80*/  IADD3 R214, R223, 0x2800, RZ ;  /* 0x00002800dfd67810 */ /* 0x000fe20007ffe0ff */
[----:B------:R-:W3:Y:S01]  /*1ac90*/  LDSM.16.M88.4 R24, [R223+0x1000] ;  /* 0x00100000df18783b */ /* 0x000ee20000000200 */
[----:B------:R-:W-:-:S02]  /*1aca0*/  LEA.HI R12, R2, R12, RZ, 0x2 ;  /* 0x0000000c020c7211 */ /* 0x000fc400078f10ff */
[C---:B------:R-:W-:Y:S01]  /*1acb0*/  IADD3 R213, R223.reuse, 0x3000, RZ ;  /* 0x00003000dfd57810 */ /* 0x040fe20007ffe0ff */
[----:B------:R-:W3:Y:S01]  /*1acc0*/  LDSM.16.M88.4 R84, [R223+0x1800] ;  /* 0x00180000df54783b */ /* 0x000ee20000000200 */
[----:B------:R-:W-:Y:S02]  /*1acd0*/  SHF.R.S32.HI R2, RZ, 0x2, R12 ;  /* 0x00000002ff027819 */ /* 0x000fe4000001140c */
[C---:B------:R-:W-:Y:S01]  /*1ace0*/  IADD3 R212, R223.reuse, 0x3800, RZ ;  /* 0x00003800dfd47810 */ /* 0x040fe20007ffe0ff */
[----:B------:R-:W-:Y:S01]  /*1acf0*/  LDSM.16.M88.4 R40, [R220+0x8000] ;  /* 0x00800000dc28783b */ /* 0x000fe20000000200 */
[C---:B------:R-:W-:Y:S01]  /*1ad00*/  IADD3 R211, R223.reuse, 0x4000, RZ ;  /* 0x00004000dfd37810 */ /* 0x040fe20007ffe0ff */
[----:B------:R-:W-:Y:S01]  /*1ad10*/  IMAD R2, R50, 0x10, R2 ;  /* 0x0000001032027824 */ /* 0x000fe200078e0202 */
[C---:B------:R-:W-:Y:S01]  /*1ad20*/  IADD3 R210, R223.reuse, 0x4800, RZ ;  /* 0x00004800dfd27810 */ /* 0x040fe20007ffe0ff */
[----:B------:R-:W-:Y:S01]  /*1ad30*/  LDSM.16.M88.4 R92, [R224+0x2000] ;  /* 0x00200000e05c783b */ /* 0x000fe20000000200 */
[----:B------:R-:W-:Y:S01]  /*1ad40*/  IADD3 R209, R223, 0x5000, RZ ;  /* 0x00005000dfd17810 */ /* 0x000fe20007ffe0ff */
[----:B------:R-:W-:Y:S01]  /*1ad50*/  IMAD.IADD R2, R51, 0x1, R2 ;  /* 0x0000000133027824 */ /* 0x000fe200078e0202 */
[C---:B------:R-:W-:Y:S01]  /*1ad60*/  IADD3 R208, R223.reuse, 0x5800, RZ ;  /* 0x00005800dfd07810 */ /* 0x040fe20007ffe0ff */
[----:B--2---:R-:W-:Y:S01]  /*1ad70*/  HMMA.16816.F32 R76, R8, R72, RZ ;  /* 0x00000048084c723c */ /* 0x004fe200000018ff */
[----:B------:R-:W-:Y:S01]  /*1ad80*/  LDSM.16.M88.4 R88, [R223+0x2800] ;  /* 0x00280000df58783b */ /* 0x000fe20000000200 */
[----:B------:R-:W-:-:S02]  /*1ad90*/  IADD3 R207, R223, 0x6000, RZ ;  /* 0x00006000dfcf7810 */ /* 0x000fc40007ffe0ff */
[C---:B------:R-:W-:Y:S02]  /*1ada0*/  IADD3 R206, R223.reuse, 0x6800, RZ ;  /* 0x00006800dfce7810 */ /* 0x040fe40007ffe0ff */
[C---:B------:R-:W-:Y:S02]  /*1adb0*/  IADD3 R205, R223.reuse, 0x7000, RZ ;  /* 0x00007000dfcd7810 */ /* 0x040fe40007ffe0ff */
[----:B------:R-:W-:Y:S01]  /*1adc0*/  HMMA.16816.F32 R72, R8, R74, RZ ;  /* 0x0000004a0848723c */ /* 0x000fe200000018ff */
[----:B------:R-:W-:-:S07]  /*1add0*/  IADD3 R204, R223, 0x7800, RZ ;  /* 0x00007800dfcc7810 */ /* 0x000fce0007ffe0ff */
[C---:B-1---5:R-:W-:Y:S08]  /*1ade0*/  HMMA.16816.F32 R20, R8.reuse, R16, RZ ;  /* 0x000000100814723c */ /* 0x062ff000000018ff */
[C---:B------:R-:W-:Y:S08]  /*1adf0*/  HMMA.16816.F32 R16, R8.reuse, R18, RZ ;  /* 0x000000120810723c */ /* 0x040ff000000018ff */
[C---:B---3--:R-:W-:Y:S08]  /*1ae00*/  HMMA.16816.F32 R68, R8.reuse, R64, RZ ;  /* 0x000000400844723c */ /* 0x048ff000000018ff */
[----:B------:R-:W-:Y:S08]  /*1ae10*/  HMMA.16816.F32 R64, R8, R66, RZ ;  /* 0x000000420840723c */ /* 0x000ff000000018ff */
[C---:B----4-:R-:W-:Y:S08]  /*1ae20*/  HMMA.16816.F32 R76, R80.reuse, R4, R76 ;  /* 0x00000004504c723c */ /* 0x050ff0000000184c */
[----:B------:R-:W-:Y:S01]  /*1ae30*/  HMMA.16816.F32 R72, R80, R6, R72 ;  /* 0x000000065048723c */ /* 0x000fe20000001848 */
[----:B------:R-:W1:Y:S07]  /*1ae40*/  LDSM.16.M88.4 R4, [R220+0x9000] ;  /* 0x00900000dc04783b */ /* 0x000e6e0000000200 */
[C---:B------:R-:W-:Y:S08]  /*1ae50*/  HMMA.16816.F32 R60, R8.reuse, R36, RZ ;  /* 0x00000024083c723c */ /* 0x040ff000000018ff */
[----:B------:R-:W-:Y:S01]  /*1ae60*/  HMMA.16816.F32 R8, R8, R38, RZ ;  /* 0x000000260808723c */ /* 0x000fe200000018ff */
[----:B------:R-:W2:Y:S07]  /*1ae70*/  LDSM.16.M88.4 R36, [R220+0x8800] ;  /* 0x00880000dc24783b */ /* 0x000eae0000000200 */
[C---:B------:R-:W-:Y:S08]  /*1ae80*/  HMMA.16816.F32 R20, R80.reuse, R28, R20 ;  /* 0x0000001c5014723c */ /* 0x040ff00000001814 */
[C---:B------:R-:W-:Y:S01]  /*1ae90*/  HMMA.16816.F32 R16, R80.reuse, R30, R16 ;  /* 0x0000001e5010723c */ /* 0x040fe20000001810 */
[----:B------:R-:W3:Y:S07]  /*1aea0*/  LDSM.16.M88.4 R28, [R220+0x9800] ;  /* 0x00980000dc1c783b */ /* 0x000eee0000000200 */
[C---:B------:R-:W-:Y:S08]  /*1aeb0*/  HMMA.16816.F32 R68, R80.reuse, R24, R68 ;  /* 0x000000185044723c */ /* 0x040ff00000001844 */
[C---:B------:R-:W-:Y:S01]  /*1aec0*/  HMMA.16816.F32 R64, R80.reuse, R26, R64 ;  /* 0x0000001a5040723c */ /* 0x040fe20000001840 */
[----:B------:R-:W4:Y:S07]  /*1aed0*/  LDSM.16.M88.4 R24, [R216] ;  /* 0x00000000d818783b */ /* 0x000f2e0000000200 */
        /* <DEDUP_REMOVED lines=15> */
[----:B------:R-:W2:Y:S04]  /*1afd0*/  LDSM.16.M88.4 R8, [R226+0x2000] ;  /* 0x00200000e208783b */ /* 0x000ea80000000200 */
        /* <DEDUP_REMOVED lines=10> */
[C---:B------:R-:W-:Y:S08]  /*1b080*/  HMMA.16816.F32 R60, R52.reuse, R80, R60 ;  /* 0x00000050343c723c */ /* 0x040ff0000000183c */
[----:B------:R-:W-:Y:S01]  /*1b090*/  HMMA.16816.F32 R56, R52, R82, R56 ;  /* 0x000000523438723c */ /* 0x000fe20000001838 */
[----:B------:R-:W4:Y:S04]  /*1b0a0*/  LDSM.16.M88.4 R80, [R223+0x3800] ;  /* 0x00380000df50783b */ /* 0x000f280000000200 */
[----:B------:R-:W-:Y:S03]  /*1b0b0*/  LDSM.16.M88.4 R52, [R222+0x2000] ;  /* 0x00200000de34783b */ /* 0x000fe60000000200 */
        /* <DEDUP_REMOVED lines=8> */
[----:B------:R-:W3:Y:S07]  /*1b140*/  LDSM.16.M88.4 R24, [R220+0xb800] ;  /* 0x00b80000dc18783b */ /* 0x000eee0000000200 */
[C---:B------:R-:W-:Y:S08]  /*1b150*/  HMMA.16816.F32 R68, R8.reuse, R28, R68 ;  /* 0x0000001c0844723c */ /* 0x040ff00000001844 */
[----:B------:R-:W-:Y:S01]  /*1b160*/  HMMA.16816.F32 R64, R8, R30, R64 ;  /* 0x0000001e0840723c */ /* 0x000fe20000001840 */
[----:B------:R-:W2:Y:S04]  /*1b170*/  LDSM.16.M88.4 R28, [R220+0xb000] ;  /* 0x00b00000dc1c783b */ /* 0x000ea80000000200 */
[----:B------:R-:W-:Y:S03]  /*1b180*/  LDSM.16.M88.4 R8, [R221+0x2000] ;  /* 0x00200000dd08783b */ /* 0x000fe60000000200 */
[C---:B-1----:R-:W-:Y:S08]  /*1b190*/  HMMA.16816.F32 R20, R92.reuse, R4, R20 ;  /* 0x000000045c14723c */ /* 0x042ff00000001814 */
[C---:B------:R-:W-:Y:S01]  /*1b1a0*/  HMMA.16816.F32 R16, R92.reuse, R6, R16 ;  /* 0x000000065c10723c */ /* 0x040fe20000001810 */
[----:B------:R-:W1:Y:S07]  /*1b1b0*/  LDSM.16.M88.4 R4, [R216+0x2000] ;  /* 0x00200000d804783b */ /* 0x000e6e0000000200 */
[C---:B------:R-:W-:Y:S07]  /*1b1c0*/  HMMA.16816.F32 R76, R92.reuse, R88, R76 ;  /* 0x000000585c4c723c */ /* 0x040fee000000184c */
[----:B------:R-:W-:Y:S01]  /*1b1d0*/  IMAD.SHL.U32 R88, R45, 0x2, RZ ;  /* 0x000000022d587824 */ /* 0x000fe200078e00ff */
[----:B------:R-:W-:Y:S04]  /*1b1e0*/  HMMA.16816.F32 R72, R92, R90, R72 ;  /* 0x0000005a5c48723c */ /* 0x000fe80000001848 */
[----:B------:R-:W-:-:S04]  /*1b1f0*/  LOP3.LUT R88, R88, 0x6, RZ, 0xc0, !PT ;  /* 0x0000000658587812 */ /* 0x000fc800078ec0ff */
[----:B----4-:R-:W-:Y:S01]  /*1b200*/  HMMA.16816.F32 R60, R92, R80, R60 ;  /* 0x000000505c3c723c */ /* 0x010fe2000000183c */
[----:B------:R-:W-:-:S05]  /*1b210*/  IMAD R88, R167, 0x40, R88 ;  /* 0x00000040a7587824 */ /* 0x000fca00078e0258 */
[C---:B------:R-:W-:Y:S02]  /*1b220*/  IADD3 R13, R88.reuse, -0x40, RZ ;  /* 0xffffffc0580d7810 */ /* 0x040fe40007ffe0ff */
[C---:B------:R-:W-:Y:S01]  /*1b230*/  HMMA.16816.F32 R56, R92.reuse, R82, R56 ;  /* 0x000000525c38723c */ /* 0x040fe20000001838 */
[----:B------:R-:W-:Y:S01]  /*1b240*/  LDSM.16.M88.4 R80, [R216+0x3000] ;  /* 0x00300000d850783b */ /* 0x000fe20000000200 */
[C---:B------:R-:W-:Y:S02]  /*1b250*/  IADD3 R51, R88.reuse, -0x3f, RZ ;  /* 0xffffffc158337810 */ /* 0x040fe40007ffe0ff */
[C---:B------:R-:W-:Y:S02]  /*1b260*/  IADD3 R48, R88.reuse, -0x38, RZ ;  /* 0xffffffc858307810 */ /* 0x040fe40007ffe0ff */
[C---:B------:R-:W-:Y:S02]  /*1b270*/  IADD3 R89, R88.reuse, -0x28, RZ ;  /* 0xffffffd858597810 */ /* 0x040fe40007ffe0ff */
[----:B------:R-:W-:Y:S01]  /*1b280*/  HMMA.16816.F32 R68, R92, R84, R68 ;  /* 0x000000545c44723c */ /* 0x000fe20000001844 */
[----:B------:R-:W-:-:S02]  /*1b290*/  IADD3 R91, R88, -0xf, RZ ;  /* 0xfffffff1585b7810 */ /* 0x000fc40007ffe0ff */
[-C--:B------:R-:W-:Y:S02]  /*1b2a0*/  ISETP.GE.AND P1, PT, R13, R166.reuse, PT ;  /* 0x000000a60d00720c */ /* 0x080fe40003f26270 */
[-C--:B------:R-:W-:Y:S02]  /*1b2b0*/  ISETP.GE.AND P5, PT, R48, R166.reuse, PT ;  /* 0x000000a63000720c */ /* 0x080fe40003fa6270 */
[-C--:B------:R-:W-:Y:S01]  /*1b2c0*/  ISETP.GE.AND P2, PT, R89, R166.reuse, PT ;  /* 0x000000a65900720c */ /* 0x080fe20003f46270 */
[----:B------:R-:W-:Y:S01]  /*1b2d0*/  HMMA.16816.F32 R64, R92, R86, R64 ;  /* 0x000000565c40723c */ /* 0x000fe20000001840 */
[----:B------:R-:W-:-:S06]  /*1b2e0*/  ISETP.GE.AND P0, PT, R51, R166, PT ;  /* 0x000000a63300720c */ /* 0x000fcc0003f06270 */
[C---:B------:R-:W-:Y:S01]  /*1b2f0*/  IADD3 R92, R88.reuse, -0x10, RZ ;  /* 0xfffffff0585c7810 */ /* 0x040fe20007ffe0ff */
[----:B--2---:R-:W-:Y:S01]  /*1b300*/  HMMA.16816.F32 R20, R52, R40, R20 ;  /* 0x000000283414723c */ /* 0x004fe20000001814 */
[----:B------:R-:W-:-:S07]  /*1b310*/  IADD3 R95, R88, -0x8, RZ ;  /* 0xfffffff8585f7810 */ /* 0x000fce0007ffe0ff */
[C---:B------:R-:W-:Y:S01]  /*1b320*/  HMMA.16816.F32 R16, R52.reuse, R42, R16 ;  /* 0x0000002a3410723c */ /* 0x040fe20000001810 */
[----:B------:R-:W2:Y:S07]  /*1b330*/  LDSM.16.M88.4 R40, [R216+0x2800] ;  /* 0x00280000d828783b */ /* 0x000eae0000000200 */
        /* <DEDUP_REMOVED lines=21> */
[----:B------:R-:W-:Y:S04]  /*1b490*/  LDSM.16.M88.4 R80, [R224+0x4000] ;  /* 0x00400000e050783b */ /* 0x000fe80000000200 */
[----:B------:R-:W3:Y:S03]  /*1b4a0*/  LDSM.16.M88.4 R64, [R223+0x4000] ;  /* 0x00400000df40783b */ /* 0x000ee60000000200 */
[C---:B-1----:R-:W-:Y:S01]  /*1b4b0*/  HMMA.16816.F32 R20, R28.reuse, R4, R20 ;  /* 0x000000041c14723c */ /* 0x042fe20000001814 */
[----:B------:R-:W1:Y:S07]  /*1b4c0*/  LDSM.16.M88.4 R8, [R223+0x4800] ;  /* 0x00480000df08783b */ /* 0x000e6e0000000200 */
[C---:B------:R-:W-:Y:S01]  /*1b4d0*/  HMMA.16816.F32 R16, R28.reuse, R6, R16 ;  /* 0x000000061c10723c */ /* 0x040fe20000001810 */
[----:B------:R-:W4:Y:S07]  /*1b4e0*/  LDSM.16.M88.4 R4, [R223+0x5800] ;  /* 0x00580000df04783b */ /* 0x000f2e0000000200 */
        /* <DEDUP_REMOVED lines=8> */
[----:B------:R-:W2:Y:S04]  /*1b570*/  LDSM.16.M88.4 R28, [R220+0xc000] ;  /* 0x00c00000dc1c783b */ /* 0x000ea80000000200 */
[----:B------:R-:W2:Y:S03]  /*1b580*/  LDSM.16.M88.4 R52, [R220+0xd800] ;  /* 0x00d80000dc34783b */ /* 0x000ea60000000200 */
[C---:B---3--:R-:W-:Y:S08]  /*1b590*/  HMMA.16816.F32 R20, R80.reuse, R64, R20 ;  /* 0x000000405014723c */ /* 0x048ff00000001814 */
[C---:B------:R-:W-:Y:S01]  /*1b5a0*/  HMMA.16816.F32 R16, R80.reuse, R66, R16 ;  /* 0x000000425010723c */ /* 0x040fe20000001810 */
[----:B------:R-:W3:Y:S07]  /*1b5b0*/  LDSM.16.M88.4 R64, [R220+0xd000] ;  /* 0x00d00000dc40783b */ /* 0x000eee0000000200 */
[C---:B-1----:R-:W-:Y:S08]  /*1b5c0*/  HMMA.16816.F32 R76, R80.reuse, R8, R76 ;  /* 0x00000008504c723c */ /* 0x042ff0000000184c */
[C---:B------:R-:W-:Y:S01]  /*1b5d0*/  HMMA.16816.F32 R72, R80.reuse, R10, R72 ;  /* 0x0000000a5048723c */ /* 0x040fe20000001848 */
[----:B------:R-:W-:Y:S07]  /*1b5e0*/  LDSM.16.M88.4 R8, [R216+0x4000] ;  /* 0x00400000d808783b */ /* 0x000fee0000000200 */
[C---:B----4-:R-:W-:Y:S08]  /*1b5f0*/  HMMA.16816.F32 R60, R80.reuse, R4, R60 ;  /* 0x00000004503c723c */ /* 0x050ff0000000183c */
[C---:B------:R-:W-:Y:S01]  /*1b600*/  HMMA.16816.F32 R56, R80.reuse, R6, R56 ;  /* 0x000000065038723c */ /* 0x040fe20000001838 */
[----:B------:R-:W-:Y:S07]  /*1b610*/  LDSM.16.M88.4 R4, [R216+0x4800] ;  /* 0x00480000d804783b */ /* 0x000fee0000000200 */
[C---:B------:R-:W-:Y:S08]  /*1b620*/  HMMA.16816.F32 R68, R80.reuse, R24, R68 ;  /* 0x000000185044723c */ /* 0x040ff00000001844 */
[----:B------:R-:W-:Y:S01]  /*1b630*/  HMMA.16816.F32 R84, R80, R26, R84 ;  /* 0x0000001a5054723c */ /* 0x000fe20000001854 */
[----:B------:R-:W1:Y:S06]  /*1b640*/  LDSM.16.M88.4 R24, [R221+0x4000] ;  /* 0x00400000dd18783b */ /* 0x000e6c0000000200 */
[----:B------:R-:W-:Y:S01]  /*1b650*/  IADD3 R81, R166, R2, -R241 ;  /* 0x00000002a6517210 */ /* 0x000fe20007ffe8f1 */
[----:B--2---:R-:W-:Y:S01]  /*1b660*/  HMMA.16816.F32 R20, R36, R28, R20 ;  /* 0x0000001c2414723c */ /* 0x004fe20000001814 */
[----:B------:R-:W-:-:S02]  /*1b670*/  IADD3 R83, R88, -0x18, RZ ;  /* 0xffffffe858537810 */ /* 0x000fc40007ffe0ff */
[C---:B------:R-:W-:Y:S01]  /*1b680*/  IADD3 R82, R88.reuse, -0x17, RZ ;  /* 0xffffffe958527810 */ /* 0x040fe20007ffe0ff */
[C---:B------:R-:W-:Y:S01]  /*1b690*/  IMAD.IADD R96, R81.reuse, 0x1, -R95 ;  /* 0x0000000151607824 */ /* 0x040fe200078e0a5f */
[----:B------:R-:W-:Y:S01]  /*1b6a0*/  IADD3 R80, R88, -0x1f, RZ ;  /* 0xffffffe158507810 */ /* 0x000fe20007ffe0ff */
[C---:B------:R-:W-:Y:S02]  /*1b6b0*/  IMAD.IADD R32, R81.reuse, 0x1, -R89 ;  /* 0x0000000151207824 */ /* 0x040fe400078e0a59 */
[----:B------:R-:W-:Y:S01]  /*1b6c0*/  HMMA.16816.F32 R16, R36, R30, R16 ;  /* 0x0000001e2410723c */ /* 0x000fe20000001810 */
[----:B------:R-:W2:Y:S01]  /*1b6d0*/  LDSM.16.M88.4 R28, [R216+0x5000] ;  /* 0x00500000d81c783b */ /* 0x000ea20000000200 */
[----:B------:R-:W-:Y:S01]  /*1b6e0*/  IABS R96, R96 ;  /* 0x0000006000607213 */ /* 0x000fe20000000000 */
[----:B------:R-:W-:Y:S01]  /*1b6f0*/  IMAD.IADD R94, R81, 0x1, -R91 ;  /* 0x00000001515e7824 */ /* 0x000fe200078e0a5b */
[----:B------:R-:W-:-:S04]  /*1b700*/  IABS R32, R32 ;  /* 0x0000002000207213 */ /* 0x000fc80000000000 */
[C---:B------:R-:W-:Y:S01]  /*1b710*/  HMMA.16816.F32 R76, R36.reuse, R40, R76 ;  /* 0x00000028244c723c */ /* 0x040fe2000000184c */
[----:B------:R-:W-:Y:S01]  /*1b720*/  IABS R94, R94 ;  /* 0x0000005e005e7213 */ /* 0x000fe20000000000 */
[----:B------:R-:W-:Y:S06]  /*1b730*/  I2F R32, R32 ;  /* 0x0000002000207306 */ /* 0x000fec0000201400 */
[C---:B------:R-:W-:Y:S01]  /*1b740*/  HMMA.16816.F32 R72, R36.reuse, R42, R72 ;  /* 0x0000002a2448723c */ /* 0x040fe20000001848 */
[----:B------:R-:W-:Y:S01]  /*1b750*/  LDSM.16.M88.4 R40, [R225+0xe000] ;  /* 0x00e00000e128783b */ /* 0x000fe20000000200 */
[----:B------:R-:W-:Y:S06]  /*1b760*/  I2F R94, R94 ;  /* 0x0000005e005e7306 */ /* 0x000fec0000201400 */
[C---:B------:R-:W-:Y:S08]  /*1b770*/  HMMA.16816.F32 R60, R36.reuse, R52, R60 ;  /* 0x00000034243c723c */ /* 0x040ff0000000183c */
        /* <DEDUP_REMOVED lines=14> */
[C---:B------:R-:W-:Y:S07]  /*1b860*/  HMMA.16816.F32 R56, R24.reuse, R54, R56 ;  /* 0x000000361838723c */ /* 0x040fee0000001838 */
[C---:B------:R-:W-:Y:S01]  /*1b870*/  IADD3 R54, R88.reuse, -0x37, RZ ;  /* 0xffffffc958367810 */ /* 0x040fe20007ffe0ff */
[----:B------:R-:W-:Y:S01]  /*1b880*/  HMMA.16816.F32 R84, R24, R30, R84 ;  /* 0x0000001e1854723c */ /* 0x000fe20000001854 */
[----:B------:R-:W-:Y:S01]  /*1b890*/  LDSM.16.M88.4 R28, [R224+0x6000] ;  /* 0x00600000e01c783b */ /* 0x000fe20000000200 */
[----:B------:R-:W-:-:S02]  /*1b8a0*/  IADD3 R55, R88, -0x30, RZ ;  /* 0xffffffd058377810 */ /* 0x000fc40007ffe0ff */
[-C--:B------:R-:W-:Y:S01]  /*1b8b0*/  ISETP.GE.AND P6, PT, R54, R166.reuse, PT ;  /* 0x000000a63600720c */ /* 0x080fe20003fc6270 */
[----:B------:R-:W2:Y:S01]  /*1b8c0*/  LDSM.16.M88.4 R24, [R223+0x6000] ;  /* 0x00600000df18783b */ /* 0x000ea20000000200 */
[----:B------:R-:W-:Y:S01]  /*1b8d0*/  ISETP.GE.AND P4, PT, R55, R166, PT ;  /* 0x000000a63700720c */ /* 0x000fe20003f86270 */
[----:B------:R-:W-:Y:S01]  /*1b8e0*/  IMAD.IADD R46, R81, 0x1, -R55 ;  /* 0x00000001512e7824 */ /* 0x000fe200078e0a37 */
[----:B-1----:R-:W-:Y:S04]  /*1b8f0*/  HMMA.16816.F32 R68, R36, R8, R68 ;  /* 0x000000082444723c */ /* 0x002fe80000001844 */
[----:B------:R-:W-:-:S03]  /*1b900*/  IABS R46, R46 ;  /* 0x0000002e002e7213 */ /* 0x000fc60000000000 */
[C---:B------:R-:W-:Y:S01]  /*1b910*/  IMAD.IADD R8, R81.reuse, 0x1, -R13 ;  /* 0x0000000151087824 */ /* 0x040fe200078e0a0d */
[----:B---3--:R-:W-:Y:S01]  /*1b920*/  HMMA.16816.F32 R60, R36, R4, R60 ;  /* 0x00000004243c723c */ /* 0x008fe2000000183c */
[----:B------:R-:W-:Y:S01]  /*1b930*/  IMAD.IADD R9, R81, 0x1, -R54 ;  /* 0x0000000151097824 */ /* 0x000fe200078e0a36 */
[----:B------:R-:W-:Y:S02]  /*1b940*/  I2F R46, R46 ;  /* 0x0000002e002e7306 */ /* 0x000fe40000201400 */
[----:B------:R-:W-:-:S03]  /*1b950*/  IABS R8, R8 ;  /* 0x0000000800087213 */ /* 0x000fc60000000000 */
[----:B------:R-:W-:Y:S01]  /*1b960*/  IMAD.IADD R4, R81, 0x1, -R51 ;  /* 0x0000000151047824 */ /* 0x000fe200078e0a33 */
[----:B------:R-:W-:Y:S02]  /*1b970*/  HMMA.16816.F32 R20, R36, R40, R20 ;  /* 0x000000282414723c */ /* 0x000fe40000001814 */
[----:B------:R1:W3:Y:S02]  /*1b980*/  I2F R12, R8 ;  /* 0x00000008000c7306 */ /* 0x0002e40000201400 */
[----:B------:R-:W-:-:S04]  /*1b990*/  IABS R4, R4 ;  /* 0x0000000400047213 */ /* 0x000fc80000000000 */
[C---:B------:R-:W-:Y:S01]  /*1b9a0*/  HMMA.16816.F32 R16, R36.reuse, R42, R16 ;  /* 0x0000002a2410723c */ /* 0x040fe20000001810 */
[----:B------:R-:W-:Y:S01]  /*1b9b0*/  IMAD.MOV.U32 R44, RZ, RZ, R4 ;  /* 0x000000ffff2c7224 */ /* 0x000fe200078e0004 */
[----:B------:R-:W-:Y:S05]  /*1b9c0*/  LDSM.16.M88.4 R40, [R223+0x6800] ;  /* 0x00680000df28783b */ /* 0x000fea0000000200 */
[----:B------:R-:W-:Y:S01]  /*1b9d0*/  I2F R44, R44 ;  /* 0x0000002c002c7306 */ /* 0x000fe20000201400 */
[----:B------:R-:W-:Y:S01]  /*1b9e0*/  HMMA.16816.F32 R56, R36, R6, R56 ;  /* 0x000000062438723c */ /* 0x000fe20000001838 */
[----:B------:R-:W4:Y:S01]  /*1b9f0*/  LDSM.16.M88.4 R4, [R223+0x7000] ;  /* 0x00700000df04783b */ /* 0x000f220000000200 */
[----:B-1----:R-:W-:-:S05]  /*1ba00*/  IMAD.IADD R8, R81, 0x1, -R48 ;  /* 0x0000000151087824 */ /* 0x002fca00078e0a30 */
[----:B------:R-:W-:Y:S01]  /*1ba10*/  IABS R8, R8 ;  /* 0x0000000800087213 */ /* 0x000fe20000000000 */
[----:B------:R-:W-:Y:S04]  /*1ba20*/  HMMA.16816.F32 R84, R36, R10, R84 ;  /* 0x0000000a2454723c */ /* 0x000fe80000001854 */
[----:B------:R-:W-:Y:S01]  /*1ba30*/  IMAD.MOV.U32 R47, RZ, RZ, R8 ;  /* 0x000000ffff2f7224 */ /* 0x000fe200078e0008 */
[----:B------:R-:W-:-:S03]  /*1ba40*/  IABS R8, R9 ;  /* 0x0000000900087213 */ /* 0x000fc60000000000 */
[C---:B------:R-:W-:Y:S02]  /*1ba50*/  HMMA.16816.F32 R76, R36.reuse, R64, R76 ;  /* 0x00000040244c723c */ /* 0x040fe4000000184c */
[----:B------:R-:W-:Y:S01]  /*1ba60*/  IMAD.MOV.U32 R50, RZ, RZ, R8 ;  /* 0x000000ffff327224 */ /* 0x000fe200078e0008 */
[----:B------:R-:W-:Y:S01]  /*1ba70*/  I2F R47, R47 ;  /* 0x0000002f002f7306 */ /* 0x000fe20000201400 */
[----:B------:R-:W1:Y:S03]  /*1ba80*/  LDSM.16.M88.4 R8, [R223+0x7800] ;  /* 0x00780000df08783b */ /* 0x000e660000000200 */
[C---:B------:R-:W-:Y:S01]  /*1ba90*/  IADD3 R65, R88.reuse, -0x20, RZ ;  /* 0xffffffe058417810 */ /* 0x040fe20007ffe0ff */
[----:B------:R-:W-:Y:S01]  /*1baa0*/  HMMA.16816.F32 R72, R36, R66, R72 ;  /* 0x000000422448723c */ /* 0x000fe20000001848 */
[----:B------:R-:W-:Y:S01]  /*1bab0*/  LDSM.16.M88.4 R36, [R222+0x6000] ;  /* 0x00600000de24783b */ /* 0x000fe20000000200 */
[C---:B------:R-:W-:Y:S01]  /*1bac0*/  IADD3 R64, R88.reuse, -0x27, RZ ;  /* 0xffffffd958407810 */ /* 0x040fe20007ffe0ff */
[----:B------:R-:W-:Y:S04]  /*1bad0*/  I2F R50, R50 ;  /* 0x0000003200327306 */ /* 0x000fe80000201400 */
[C---:B------:R-:W-:Y:S01]  /*1bae0*/  IADD3 R66, R88.reuse, -0x2f, RZ ;  /* 0xffffffd158427810 */ /* 0x040fe20007ffe0ff */
[----:B--2---:R-:W-:Y:S01]  /*1baf0*/  HMMA.16816.F32 R20, R28, R24, R20 ;  /* 0x000000181c14723c */ /* 0x004fe20000001814 */
[----:B------:R-:W-:-:S02]  /*1bb00*/  IADD3 R88, R88, -0x7, RZ ;  /* 0xfffffff958587810 */ /* 0x000fc40007ffe0ff */
[----:B------:R-:W-:Y:S01]  /*1bb10*/  ISETP.GE.AND P3, PT, R66, R166, PT ;  /* 0x000000a64200720c */ /* 0x000fe20003f66270 */
[----:B------:R-:W-:-:S04]  /*1bb20*/  IMAD.IADD R45, R81, 0x1, -R66 ;  /* 0x00000001512d7824 */ /* 0x000fc800078e0a42 */
[----:B------:R-:W-:Y:S01]  /*1bb30*/  HMMA.16816.F32 R16, R28, R26, R16 ;  /* 0x0000001a1c10723c */ /* 0x000fe20000001810 */
[----:B------:R-:W2:Y:S01]  /*1bb40*/  LDSM.16.M88.4 R24, [R220+0xe000] ;  /* 0x00e00000dc18783b */ /* 0x000ea20000000200 */
[----:B------:R-:W-:-:S06]  /*1bb50*/  IABS R45, R45 ;  /* 0x0000002d002d7213 */ /* 0x000fcc0000000000 */
[C---:B----4-:R-:W-:Y:S01]  /*1bb60*/  HMMA.16816.F32 R68, R28.reuse, R4, R68 ;  /* 0x000000041c44723c */ /* 0x050fe20000001844 */
[----:B------:R-:W-:Y:S06]  /*1bb70*/  I2F R45, R45 ;  /* 0x0000002d002d7306 */ /* 0x000fec0000201400 */
[----:B------:R-:W-:Y:S01]  /*1bb80*/  IMAD.IADD R4, R81, 0x1, -R65 ;  /* 0x0000000151047824 */ /* 0x000fe200078e0a41 */
[----:B------:R-:W-:Y:S04]  /*1bb90*/  HMMA.16816.F32 R84, R28, R6, R84 ;  /* 0x000000061c54723c */ /* 0x000fe80000001854 */
[----:B------:R-:W-:-:S04]  /*1bba0*/  IABS R4, R4 ;  /* 0x0000000400047213 */ /* 0x000fc80000000000 */
[C---:B-1----:R-:W-:Y:S01]  /*1bbb0*/  HMMA.16816.F32 R60, R28.reuse, R8, R60 ;  /* 0x000000081c3c723c */ /* 0x042fe2000000183c */
[----:B------:R-:W-:Y:S02]  /*1bbc0*/  IMAD.MOV.U32 R52, RZ, RZ, R4 ;  /* 0x000000ffff347224 */ /* 0x000fe400078e0004 */
[----:B------:R-:W1:Y:S04]  /*1bbd0*/  LDSM.16.M88.4 R4, [R220+0xe800] ;  /* 0x00e80000dc04783b */ /* 0x000e680000000200 */
[----:B------:R-:W-:Y:S01]  /*1bbe0*/  IMAD.IADD R8, R81, 0x1, -R83 ;  /* 0x0000000151087824 */ /* 0x000fe200078e0a53 */
[----:B------:R-:W-:Y:S01]  /*1bbf0*/  HMMA.16816.F32 R76, R28, R40, R76 ;  /* 0x000000281c4c723c */ /* 0x000fe2000000184c */
[----:B------:R-:W-:Y:S03]  /*1bc00*/  I2F R52, R52 ;  /* 0x0000003400347306 */ /* 0x000fe60000201400 */
[----:B------:R-:W-:-:S03]  /*1bc10*/  IABS R8, R8 ;  /* 0x0000000800087213 */ /* 0x000fc60000000000 */
[----:B------:R-:W-:Y:S01]  /*1bc20*/  IMAD.IADD R40, R81, 0x1, -R64 ;  /* 0x0000000151287824 */ /* 0x000fe200078e0a40 */
[----:B------:R-:W-:Y:S01]  /*1bc30*/  HMMA.16816.F32 R56, R28, R10, R56 ;  /* 0x0000000a1c38723c */ /* 0x000fe20000001838 */
[----:B------:R-:W-:Y:S02]  /*1bc40*/  IMAD.MOV.U32 R67, RZ, RZ, R8 ;  /* 0x000000ffff437224 */ /* 0x000fe400078e0008 */
[----:B------:R-:W4:Y:S01]  /*1bc50*/  LDSM.16.M88.4 R8, [R220+0xf000] ;  /* 0x00f00000dc08783b */ /* 0x000f220000000200 */
[----:B------:R-:W-:-:S03]  /*1bc60*/  IABS R40, R40 ;  /* 0x0000002800287213 */ /* 0x000fc60000000000 */
[----:B------:R-:W-:Y:S01]  /*1bc70*/  I2F R67, R67 ;  /* 0x0000004300437306 */ /* 0x000fe20000201400 */
[----:B------:R-:W-:Y:S07]  /*1bc80*/  HMMA.16816.F32 R72, R28, R42, R72 ;  /* 0x0000002a1c48723c */ /* 0x000fee0000001848 */
[----:B------:R-:W-:Y:S01]  /*1bc90*/  IMAD.IADD R28, R81, 0x1, -R82 ;  /* 0x00000001511c7824 */ /* 0x000fe200078e0a52 */
[----:B--2---:R-:W-:Y:S01]  /*1bca0*/  HMMA.16816.F32 R20, R36, R24, R20 ;  /* 0x000000182414723c */ /* 0x004fe20000001814 */
[----:B------:R2:W-:Y:S03]  /*1bcb0*/  I2F R49, R40 ;  /* 0x0000002800317306 */ /* 0x0005e60000201400 */
[----:B------:R-:W-:-:S03]  /*1bcc0*/  IABS R28, R28 ;  /* 0x0000001c001c7213 */ /* 0x000fc60000000000 */
[----:B------:R-:W-:Y:S01]  /*1bcd0*/  IMAD.IADD R24, R81, 0x1, -R92 ;  /* 0x0000000151187824 */ /* 0x000fe200078e0a5c */
[----:B------:R-:W-:Y:S01]  /*1bce0*/  HMMA.16816.F32 R16, R36, R26, R16 ;  /* 0x0000001a2410723c */ /* 0x000fe20000001810 */
[----:B------:R3:W-:Y:S03]  /*1bcf0*/  I2F R90, R28 ;  /* 0x0000001c005a7306 */ /* 0x0007e60000201400 */
[----:B------:R-:W-:-:S04]  /*1bd00*/  IABS R24, R24 ;  /* 0x0000001800187213 */ /* 0x000fc80000000000 */
[C---:B-1----:R-:W-:Y:S01]  /*1bd10*/  HMMA.16816.F32 R76, R36.reuse, R4, R76 ;  /* 0x00000004244c723c */ /* 0x042fe2000000184c */
[C---:B--2---:R-:W-:Y:S01]  /*1bd20*/  IMAD.IADD R40, R81.reuse, 0x1, -R80 ;  /* 0x0000000151287824 */ /* 0x044fe200078e0a50 */
[----:B------:R1:W-:Y:S04]  /*1bd30*/  I2F R93, R24 ;  /* 0x00000018005d7306 */ /* 0x0003e80000201400 */
[----:B------:R-:W-:Y:S01]  /*1bd40*/  IABS R40, R40 ;  /* 0x0000002800287213 */ /* 0x000fe20000000000 */
[C---:B------:R-:W-:Y:S01]  /*1bd50*/  IMAD.IADD R4, R81.reuse, 0x1, -R88 ;  /* 0x0000000151047824 */ /* 0x040fe200078e0a58 */
[----:B------:R-:W-:Y:S01]  /*1bd60*/  HMMA.16816.F32 R72, R36, R6, R72 ;  /* 0x000000062448723c */ /* 0x000fe20000001848 */
[----:B---3--:R-:W-:Y:S01]  /*1bd70*/  LDSM.16.M88.4 R28, [R221+0x6000] ;  /* 0x00600000dd1c783b */ /* 0x008fe20000000200 */
[----:B------:R2:W-:Y:S01]  /*1bd80*/  I2F R53, R40 ;  /* 0x0000002800357306 */ /* 0x0005e20000201400 */
[----:B------:R-:W-:Y:S01]  /*1bd90*/  IMAD.MOV.U32 R5, RZ, RZ, R96 ;  /* 0x000000ffff057224 */ /* 0x000fe200078e0060 */
[----:B------:R-:W-:-:S02]  /*1bda0*/  IADD3 R96, R81, 0x8, RZ ;  /* 0x0000000851607810 */ /* 0x000fc40007ffe0ff */
[----:B------:R-:W-:Y:S02]  /*1bdb0*/  IABS R4, R4 ;  /* 0x0000000400047213 */ /* 0x000fe40000000000 */
[----:B----4-:R-:W-:Y:S01]  /*1bdc0*/  HMMA.16816.F32 R68, R36, R8, R68 ;  /* 0x000000082444723c */ /* 0x010fe20000001844 */
[----:B-1----:R-:W1:Y:S01]  /*1bdd0*/  LDSM.16.M88.4 R24, [R216+0x6000] ;  /* 0x00600000d818783b */ /* 0x002e620000000200 */
[----:B------:R3:W-:Y:S01]  /*1bde0*/  I2F R81, R5 ;  /* 0x0000000500517306 */ /* 0x0007e20000201400 */
[----:B------:R-:W-:-:S04]  /*1bdf0*/  IMAD.MOV.U32 R97, RZ, RZ, R4 ;  /* 0x000000ffff617224 */ /* 0x000fc800078e0004 */
[C---:B------:R-:W-:Y:S01]  /*1be00*/  IMAD.IADD R8, R96.reuse, 0x1, -R51 ;  /* 0x0000000160087824 */ /* 0x040fe200078e0a33 */
[----:B------:R-:W-:Y:S01]  /*1be10*/  HMMA.16816.F32 R84, R36, R10, R84 ;  /* 0x0000000a2454723c */ /* 0x000fe20000001854 */
[----:B------:R-:W-:Y:S01]  /*1be20*/  IMAD.IADD R9, R96, 0x1, -R48 ;  /* 0x0000000160097824 */ /* 0x000fe200078e0a30 */
[----:B--2---:R-:W2:Y:S01]  /*1be30*/  LDSM.16.M88.4 R40, [R220+0xf800] ;  /* 0x00f80000dc28783b */ /* 0x004ea20000000200 */
[----:B------:R-:W-:Y:S01]  /*1be40*/  I2F R97, R97 ;  /* 0x0000006100617306 */ /* 0x000fe20000201400 */
[----:B------:R-:W-:-:S05]  /*1be50*/  IABS R8, R8 ;  /* 0x0000000800087213 */ /* 0x000fca0000000000 */
[----:B------:R-:W-:Y:S01]  /*1be60*/  IMAD.MOV.U32 R98, RZ, RZ, R8 ;  /* 0x000000ffff627224 */ /* 0x000fe200078e0008 */
[----:B------:R-:W-:Y:S01]  /*1be70*/  IABS R8, R9 ;  /* 0x0000000900087213 */ /* 0x000fe20000000000 */
[C---:B---3--:R-:W-:Y:S02]  /*1be80*/  IMAD.IADD R5, R96.reuse, 0x1, -R13 ;  /* 0x0000000160057824 */ /* 0x048fe400078e0a0d */
[----:B------:R-:W-:Y:S02]  /*1be90*/  IMAD.IADD R9, R96, 0x1, -R54 ;  /* 0x0000000160097824 */ /* 0x000fe400078e0a36 */
[----:B------:R-:W3:Y:S01]  /*1bea0*/  I2F R98, R98 ;  /* 0x0000006200627306 */ /* 0x000ee20000201400 */
[----:B------:R-:W-:-:S05]  /*1beb0*/  IABS R4, R5 ;  /* 0x0000000500047213 */ /* 0x000fca0000000000 */
[----:B------:R-:W-:Y:S02]  /*1bec0*/  IMAD.MOV.U32 R99, RZ, RZ, R4 ;  /* 0x000000ffff637224 */ /* 0x000fe400078e0004 */
[----:B------:R-:W4:Y:S04]  /*1bed0*/  LDSM.16.M88.4 R4, [R216+0x6800] ;  /* 0x00680000d804783b */ /* 0x000f280000000200 */
[----:B------:R-:W3:Y:S01]  /*1bee0*/  I2F R99, R99 ;  /* 0x0000006300637306 */ /* 0x000ee20000201400 */
[----:B-1----:R-:W-:Y:S07]  /*1bef0*/  HMMA.16816.F32 R20, R28, R24, R20 ;  /* 0x000000181c14723c */ /* 0x002fee0000001814 */
[C---:B------:R-:W-:Y:S01]  /*1bf00*/  IMAD.IADD R24, R96.reuse, 0x1, -R55 ;  /* 0x0000000160187824 */ /* 0x040fe200078e0a37 */
[----:B--2---:R-:W-:Y:S01]  /*1bf10*/  HMMA.16816.F32 R60, R36, R40, R60 ;  /* 0x00000028243c723c */ /* 0x004fe2000000183c */
[----:B------:R-:W-:-:S03]  /*1bf20*/  IMAD.IADD R25, R96, 0x1, -R66 ;  /* 0x0000000160197824 */ /* 0x000fc600078e0a42 */
[----:B------:R-:W-:-:S03]  /*1bf30*/  IABS R24, R24 ;  /* 0x0000001800187213 */ /* 0x000fc60000000000 */
[----:B------:R-:W-:Y:S01]  /*1bf40*/  IMAD.MOV.U32 R40, RZ, RZ, R8 ;  /* 0x000000ffff287224 */ /* 0x000fe200078e0008 */
[----:B------:R-:W-:Y:S01]  /*1bf50*/  IABS R8, R9 ;  /* 0x0000000900087213 */ /* 0x000fe20000000000 */
[----:B------:R-:W-:Y:S03]  /*1bf60*/  HMMA.16816.F32 R56, R36, R42, R56 ;  /* 0x0000002a2438723c */ /* 0x000fe60000001838 */
[----:B------:R1:W2:Y:S04]  /*1bf70*/  I2F R13, R8 ;  /* 0x00000008000d7306 */ /* 0x0002a80000201400 */
[----:B------:R-:W-:Y:S01]  /*1bf80*/  IMAD.MOV.U32 R36, RZ, RZ, R24 ;  /* 0x000000ffff247224 */ /* 0x000fe200078e0018 */
[----:B------:R-:W-:Y:S01]  /*1bf90*/  IABS R24, R25 ;  /* 0x0000001900187213 */ /* 0x000fe20000000000 */
[----:B------:R-:W-:Y:S01]  /*1bfa0*/  IMAD.IADD R25, R96, 0x1, -R89 ;  /* 0x0000000160197824 */ /* 0x000fe200078e0a59 */
[----:B------:R-:W-:Y:S01]  /*1bfb0*/  HMMA.16816.F32 R16, R28, R26, R16 ;  /* 0x0000001a1c10723c */ /* 0x000fe20000001810 */
[C---:B------:R-:W-:Y:S01]  /*1bfc0*/  FFMA.FTZ R20, -R0.reuse, R12, R20 ;  /* 0x0000000c00147223 */ /* 0x040fe20000010114 */
[----:B------:R-:W2:Y:S01]  /*1bfd0*/  I2F R40, R40 ;  /* 0x0000002800287306 */ /* 0x000ea20000201400 */
[----:B------:R-:W-:Y:S01]  /*1bfe0*/  IMAD.MOV.U32 R37, RZ, RZ, R24 ;  /* 0x000000ffff257224 */ /* 0x000fe200078e0018 */
[----:B------:R-:W-:Y:S01]  /*1bff0*/  IABS R24, R25 ;  /* 0x0000001900187213 */ /* 0x000fe20000000000 */
[----:B---3--:R-:W-:-:S02]  /*1c000*/  FFMA.FTZ R98, -R0, R98, R23 ;  /* 0x0000006200627223 */ /* 0x008fc40000010117 */
[C---:B------:R-:W-:Y:S01]  /*1c010*/  FFMA.FTZ R99, -R0.reuse, R99, R22 ;  /* 0x0000006300637223 */ /* 0x040fe20000010116 */
[C---:B----4-:R-:W-:Y:S01]  /*1c020*/  HMMA.16816.F32 R76, R28.reuse, R4, R76 ;  /* 0x000000041c4c723c */ /* 0x050fe2000000184c */
[----:B-1----:R-:W1:Y:S01]  /*1c030*/  LDSM.16.M88.4 R8, [R216+0x7000] ;  /* 0x00700000d808783b */ /* 0x002e620000000200 */
[----:B------:R-:W-:Y:S01]  /*1c040*/  IMAD.MOV.U32 R12, RZ, RZ, R24 ;  /* 0x000000ffff0c7224 */ /* 0x000fe200078e0018 */
[----:B------:R-:W-:Y:S01]  /*1c050*/  I2F R36, R36 ;  /* 0x0000002400247306 */ /* 0x000fe20000201400 */
[----:B------:R-:W-:Y:S01]  /*1c060*/  FFMA.FTZ R21, -R0, R44, R21 ;  /* 0x0000002c00157223 */ /* 0x000fe20000010115 */
[----:B------:R-:W3:Y:S01]  /*1c070*/  LDSM.16.M88.4 R24, [R216+0x7800] ;  /* 0x00780000d818783b */ /* 0x000ee20000000200 */
[----:B------:R-:W-:Y:S01]  /*1c080*/  FSEL R22, R20, -INF , !P1 ;  /* 0xff80000014167808 */ /* 0x000fe20004800000 */
[C---:B------:R-:W-:Y:S01]  /*1c090*/  IMAD.IADD R4, R96.reuse, 0x1, -R64 ;  /* 0x0000000160047824 */ /* 0x040fe200078e0a40 */
[----:B------:R-:W-:Y:S01]  /*1c0a0*/  HMMA.16816.F32 R72, R28, R6, R72 ;  /* 0x000000061c48723c */ /* 0x000fe20000001848 */
[----:B------:R-:W-:Y:S01]  /*1c0b0*/  IMAD.IADD R5, R96, 0x1, -R65 ;  /* 0x0000000160057824 */ /* 0x000fe200078e0a41 */
[----:B------:R-:W-:Y:S01]  /*1c0c0*/  FSEL R20, R99, -INF , !P1 ;  /* 0xff80000063147808 */ /* 0x000fe20004800000 */
[----:B------:R-:W4:Y:S01]  /*1c0d0*/  I2F R12, R12 ;  /* 0x0000000c000c7306 */ /* 0x000f220000201400 */
[----:B------:R-:W-:Y:S01]  /*1c0e0*/  IABS R4, R4 ;  /* 0x0000000400047213 */ /* 0x000fe20000000000 */
[----:B------:R-:W-:-:S04]  /*1c0f0*/  DEPBAR.LE SB0, 0x0 ;  /* 0x000080000000791a */ /* 0x000fc80000000000 */
[----:B------:R-:W-:Y:S01]  /*1c100*/  IABS R5, R5 ;  /* 0x0000000500057213 */ /* 0x000fe20000000000 */
[C---:B--2---:R-:W-:Y:S01]  /*1c110*/  FFMA.FTZ R7, -R0.reuse, R13, R19 ;  /* 0x0000000d00077223 */ /* 0x044fe20000010113 */
[----:B------:R2:W-:Y:S01]  /*1c120*/  I2F R23, R4 ;  /* 0x0000000400177306 */ /* 0x0005e20000201400 */
[C---:B------:R-:W-:Y:S01]  /*1c130*/  FFMA.FTZ R16, -R0.reuse, R47, R16 ;  /* 0x0000002f00107223 */ /* 0x040fe20000010110 */
[----:B------:R-:W-:Y:S01]  /*1c140*/  FSEL R21, R21, -INF , !P0 ;  /* 0xff80000015157808 */ /* 0x000fe20004000000 */
[----:B------:R-:W-:Y:S01]  /*1c150*/  FFMA.FTZ R40, -R0, R40, R18 ;  /* 0x0000002800287223 */ /* 0x000fe20000010112 */
[----:B------:R-:W-:Y:S01]  /*1c160*/  FSEL R6, R98, -INF , !P0 ;  /* 0xff80000062067808 */ /* 0x000fe20004000000 */
[----:B------:R-:W-:Y:S01]  /*1c170*/  FFMA.FTZ R17, -R0, R50, R17 ;  /* 0x0000003200117223 */ /* 0x000fe20000010111 */
[----:B------:R-:W-:Y:S02]  /*1c180*/  FSEL R18, R16, -INF , !P5 ;  /* 0xff80000010127808 */ /* 0x000fe40006800000 */
[----:B------:R3:W-:Y:S01]  /*1c190*/  I2F R38, R5 ;  /* 0x0000000500267306 */ /* 0x0007e20000201400 */
[----:B------:R-:W-:-:S02]  /*1c1a0*/  FSEL R16, R40, -INF , !P5 ;  /* 0xff80000028107808 */ /* 0x000fc40006800000 */
[----:B------:R-:W-:Y:S02]  /*1c1b0*/  ISETP.GE.AND P5, PT, R80, R166, PT ;  /* 0x000000a65000720c */ /* 0x000fe40003fa6270 */
[----:B----4-:R-:W-:Y:S01]  /*1c1c0*/  FFMA.FTZ R12, -R0, R12, R74 ;  /* 0x0000000c000c7223 */ /* 0x010fe2000001014a */
[----:B------:R-:W-:Y:S01]  /*1c1d0*/  ISETP.GE.AND P1, PT, R64, R166, PT ;  /* 0x000000a64000720c */ /* 0x000fe20003f26270 */
[----:B------:R-:W-:Y:S01]  /*1c1e0*/  FFMA.FTZ R13, -R0, R32, R72 ;  /* 0x00000020000d7223 */ /* 0x000fe20000010148 */
[----:B------:R-:W4:Y:S01]  /*1c1f0*/  I2F R37, R37 ;  /* 0x0000002500257306 */ /* 0x000f220000201400 */
[----:B--2---:R-:W-:Y:S01]  /*1c200*/  IMAD.IADD R4, R96, 0x1, -R80 ;  /* 0x0000000160047824 */ /* 0x004fe200078e0a50 */
[----:B------:R-:W-:Y:S01]  /*1c210*/  ISETP.GE.AND P0, PT, R65, R166, PT ;  /* 0x000000a64100720c */ /* 0x000fe20003f06270 */
[----:B------:R-:W-:Y:S01]  /*1c220*/  FFMA.FTZ R49, -R0, R49, R73 ;  /* 0x0000003100317223 */ /* 0x000fe20000010149 */
[----:B------:R-:W-:Y:S01]  /*1c230*/  FSEL R17, R17, -INF , !P6 ;  /* 0xff80000011117808 */ /* 0x000fe20007000000 */
[----:B-1----:R-:W-:Y:S01]  /*1c240*/  HMMA.16816.F32 R68, R28, R8, R68 ;  /* 0x000000081c44723c */ /* 0x002fe20000001844 */
[----:B------:R-:W-:-:S02]  /*1c250*/  IABS R4, R4 ;  /* 0x0000000400047213 */ /* 0x000fc40000000000 */
[----:B------:R-:W-:Y:S02]  /*1c260*/  FSEL R7, R7, -INF , !P6 ;  /* 0xff80000007077808 */ /* 0x000fe40007000000 */
[----:B------:R-:W-:Y:S01]  /*1c270*/  FSEL R13, R13, -INF , !P2 ;  /* 0xff8000000d0d7808 */ /* 0x000fe20005000000 */
[----:B---3--:R-:W-:Y:S01]  /*1c280*/  IMAD.MOV.U32 R5, RZ, RZ, R4 ;  /* 0x000000ffff057224 */ /* 0x008fe200078e0004 */
[----:B------:R-:W-:Y:S01]  /*1c290*/  ISETP.GE.AND P6, PT, R83, R166, PT ;  /* 0x000000a65300720c */ /* 0x000fe20003fc6270 */
[C---:B------:R-:W-:Y:S01]  /*1c2a0*/  IMAD.IADD R8, R96.reuse, 0x1, -R83 ;  /* 0x0000000160087824 */ /* 0x040fe200078e0a53 */
[----:B------:R-:W-:Y:S01]  /*1c2b0*/  HMMA.16816.F32 R84, R28, R10, R84 ;  /* 0x0000000a1c54723c */ /* 0x000fe20000001854 */
[----:B------:R1:W2:Y:S03]  /*1c2c0*/  I2F R19, R5 ;  /* 0x0000000500137306 */ /* 0x0002a60000201400 */
[----:B------:R-:W-:Y:S01]  /*1c2d0*/  IABS R4, R8 ;  /* 0x0000000800047213 */ /* 0x000fe20000000000 */
[----:B------:R-:W-:-:S02]  /*1c2e0*/  IMAD.IADD R8, R96, 0x1, -R92 ;  /* 0x0000000160087824 */ /* 0x000fc400078e0a5c */
[----:B------:R-:W-:Y:S01]  /*1c2f0*/  IMAD.IADD R11, R96, 0x1, -R91 ;  /* 0x00000001600b7824 */ /* 0x000fe200078e0a5b */
[C---:B------:R-:W-:Y:S01]  /*1c300*/  HMMA.16816.F32 R60, R28.reuse, R24, R60 ;  /* 0x000000181c3c723c */ /* 0x040fe2000000183c */
[----:B------:R-:W-:Y:S01]  /*1c310*/  IMAD.MOV.U32 R39, RZ, RZ, R4 ;  /* 0x000000ffff277224 */ /* 0x000fe200078e0004 */
[----:B------:R-:W-:Y:S01]  /*1c320*/  IABS R9, R8 ;  /* 0x0000000800097213 */ /* 0x000fe20000000000 */
[C---:B------:R-:W-:Y:S02]  /*1c330*/  FFMA.FTZ R10, -R0.reuse, R36, R78 ;  /* 0x00000024000a7223 */ /* 0x040fe4000001014e */
[----:B----4-:R-:W-:Y:S02]  /*1c340*/  FFMA.FTZ R8, -R0, R37, R79 ;  /* 0x0000002500087223 */ /* 0x010fe4000001014f */
[----:B------:R-:W-:Y:S01]  /*1c350*/  IMAD.MOV.U32 R25, RZ, RZ, R9 ;  /* 0x000000ffff197224 */ /* 0x000fe200078e0009 */
[----:B------:R-:W-:Y:S01]  /*1c360*/  IABS R9, R11 ;  /* 0x0000000b00097213 */ /* 0x000fe20000000000 */
[C---:B-1----:R-:W-:Y:S01]  /*1c370*/  IMAD.IADD R5, R96.reuse, 0x1, -R82 ;  /* 0x0000000160057824 */ /* 0x042fe200078e0a52 */
[----:B------:R-:W-:Y:S01]  /*1c380*/  HMMA.16816.F32 R56, R28, R26, R56 ;  /* 0x0000001a1c38723c */ /* 0x000fe20000001838 */
[C---:B------:R-:W-:Y:S01]  /*1c390*/  IMAD.IADD R11, R96.reuse, 0x1, -R95 ;  /* 0x00000001600b7824 */ /* 0x040fe200078e0a5f */
[----:B------:R-:W1:Y:S01]  /*1c3a0*/  I2F R39, R39 ;  /* 0x0000002700277306 */ /* 0x000e620000201400 */
[----:B------:R-:W-:Y:S01]  /*1c3b0*/  IMAD.IADD R96, R96, 0x1, -R88 ;  /* 0x0000000160607824 */ /* 0x000fe200078e0a58 */
[----:B------:R-:W-:Y:S01]  /*1c3c0*/  IABS R4, R5 ;  /* 0x0000000500047213 */ /* 0x000fe20000000000 */
[C---:B------:R-:W-:Y:S01]  /*1c3d0*/  FFMA.FTZ R53, -R0.reuse, R53, R69 ;  /* 0x0000003500357223 */ /* 0x040fe20000010145 */
[----:B------:R-:W-:Y:S01]  /*1c3e0*/  IABS R11, R11 ;  /* 0x0000000b000b7213 */ /* 0x000fe20000000000 */
[C---:B--2---:R-:W-:Y:S01]  /*1c3f0*/  FFMA.FTZ R19, -R0.reuse, R19, R71 ;  /* 0x0000001300137223 */ /* 0x044fe20000010147 */
[----:B------:R-:W-:Y:S01]  /*1c400*/  IABS R96, R96 ;  /* 0x0000006000607213 */ /* 0x000fe20000000000 */
[----:B------:R-:W-:Y:S01]  /*1c410*/  IMAD.MOV.U32 R24, RZ, RZ, R4 ;  /* 0x000000ffff187224 */ /* 0x000fe200078e0004 */
[----:B------:R-:W-:Y:S01]  /*1c420*/  I2F R25, R25 ;  /* 0x0000001900197306 */ /* 0x000fe20000201400 */
[----:B------:R-:W-:Y:S01]  /*1c430*/  FSEL R180, R53, -INF , !P5 ;  /* 0xff80000035b47808 */ /* 0x000fe20006800000 */
[C---:B------:R-:W-:Y:S01]  /*1c440*/  FFMA.FTZ R5, -R0.reuse, R46, R76 ;  /* 0x0000002e00057223 */ /* 0x040fe2000001014c */
[----:B------:R-:W-:Y:S01]  /*1c450*/  FSEL R186, R19, -INF , !P5 ;  /* 0xff80000013ba7808 */ /* 0x000fe20006800000 */
[----:B------:R-:W-:Y:S01]  /*1c460*/  IMAD.MOV.U32 R28, RZ, RZ, R96 ;  /* 0x000000ffff1c7224 */ /* 0x000fe200078e0060 */
[----:B------:R-:W-:Y:S01]  /*1c470*/  ISETP.GE.AND P5, PT, R167, 0x2, PT ;  /* 0x00000002a700780c */ /* 0x000fe20003fa6270 */
[C---:B------:R-:W-:Y:S01]  /*1c480*/  FFMA.FTZ R4, -R0.reuse, R45, R77 ;  /* 0x0000002d00047223 */ /* 0x040fe2000001014d */
[----:B------:R-:W-:Y:S01]  /*1c490*/  FSEL R5, R5, -INF , !P4 ;  /* 0xff80000005057808 */ /* 0x000fe20006000000 */
[----:B------:R-:W2:Y:S01]  /*1c4a0*/  I2F R24, R24 ;  /* 0x0000001800187306 */ /* 0x000ea20000201400 */
[----:B------:R-:W-:Y:S01]  /*1c4b0*/  FFMA.FTZ R52, -R0, R52, R68 ;  /* 0x0000003400347223 */ /* 0x000fe20000010144 */
[----:B------:R-:W-:Y:S01]  /*1c4c0*/  FSEL R10, R10, -INF , !P4 ;  /* 0xff8000000a0a7808 */ /* 0x000fe20006000000 */
[----:B------:R-:W-:Y:S01]  /*1c4d0*/  FFMA.FTZ R38, -R0, R38, R70 ;  /* 0x0000002600267223 */ /* 0x000fe20000010146 */
[----:B------:R-:W-:Y:S01]  /*1c4e0*/  FSEL R4, R4, -INF , !P3 ;  /* 0xff80000004047808 */ /* 0x000fe20005800000 */
[----:B------:R-:W-:Y:S01]  /*1c4f0*/  FFMA.FTZ R67, -R0, R67, R84 ;  /* 0x0000004300437223 */ /* 0x000fe20000010154 */
[----:B------:R-:W-:Y:S01]  /*1c500*/  FSEL R8, R8, -INF , !P3 ;  /* 0xff80000008087808 */ /* 0x000fe20005800000 */
[----:B------:R-:W-:Y:S01]  /*1c510*/  FFMA.FTZ R85, -R0, R90, R85 ;  /* 0x0000005a00557223 */ /* 0x000fe20000010155 */
[----:B------:R3:W4:Y:S01]  /*1c520*/  I2F R26, R9 ;  /* 0x00000009001a7306 */ /* 0x0007220000201400 */
[----:B------:R-:W-:Y:S01]  /*1c530*/  FSEL R179, R52, -INF , !P0 ;  /* 0xff80000034b37808 */ /* 0x000fe20004000000 */
[----:B------:R-:W-:Y:S01]  /*1c540*/  FFMA.FTZ R60, -R0, R93, R60 ;  /* 0x0000005d003c7223 */ /* 0x000fe2000001013c */
[----:B------:R-:W-:Y:S01]  /*1c550*/  FSEL R183, R38, -INF , !P0 ;  /* 0xff80000026b77808 */ /* 0x000fe20004000000 */
[----:B------:R-:W-:Y:S01]  /*1c560*/  FFMA.FTZ R61, -R0, R94, R61 ;  /* 0x0000005e003d7223 */ /* 0x000fe2000001013d */
[-C--:B------:R-:W-:Y:S01]  /*1c570*/  ISETP.GE.AND P4, PT, R82, R166.reuse, PT ;  /* 0x000000a65200720c */ /* 0x080fe20003f86270 */
[----:B------:R-:W-:Y:S01]  /*1c580*/  FFMA.FTZ R56, -R0, R81, R56 ;  /* 0x0000005100387223 */ /* 0x000fe20000010138 */
[-C--:B------:R-:W-:Y:S01]  /*1c590*/  ISETP.GE.AND P3, PT, R92, R166.reuse, PT ;  /* 0x000000a65c00720c */ /* 0x080fe20003f66270 */
[----:B------:R-:W4:Y:S01]  /*1c5a0*/  I2F R27, R11 ;  /* 0x0000000b001b7306 */ /* 0x000f220000201400 */
[----:B------:R-:W-:Y:S01]  /*1c5b0*/  FFMA.FTZ R57, -R0, R97, R57 ;  /* 0x0000006100397223 */ /* 0x000fe20000010139 */
[----:B------:R-:W-:Y:S01]  /*1c5c0*/  ISETP.GE.AND P0, PT, R88, R166, PT ;  /* 0x000000a65800720c */ /* 0x000fe20003f06270 */
[C---:B-1----:R-:W-:Y:S01]  /*1c5d0*/  FFMA.FTZ R39, -R0.reuse, R39, R86 ;  /* 0x0000002700277223 */ /* 0x042fe20000010156 */
[----:B------:R-:W-:Y:S01]  /*1c5e0*/  FSEL R181, R67, -INF , !P6 ;  /* 0xff80000043b57808 */ /* 0x000fe20007000000 */
[C---:B--2---:R-:W-:Y:S01]  /*1c5f0*/  FFMA.FTZ R24, -R0.reuse, R24, R87 ;  /* 0x0000001800187223 */ /* 0x044fe20000010157 */
[----:B------:R-:W-:Y:S01]  /*1c600*/  FSEL R182, R85, -INF , !P4 ;  /* 0xff80000055b67808 */ /* 0x000fe20006000000 */
[----:B------:R-:W-:Y:S01]  /*1c610*/  FFMA.FTZ R25, -R0, R25, R62 ;  /* 0x0000001900197223 */ /* 0x000fe2000001013e */
[----:B------:R-:W1:Y:S01]  /*1c620*/  I2F R28, R28 ;  /* 0x0000001c001c7306 */ /* 0x000e620000201400 */
[----:B---3--:R-:W-:Y:S01]  /*1c630*/  FSEL R9, R12, -INF , !P2 ;  /* 0xff8000000c097808 */ /* 0x008fe20005000000 */
[C---:B------:R-:W-:Y:S01]  /*1c640*/  FFMA.FTZ R12, -R0.reuse, R23, R75 ;  /* 0x00000017000c7223 */ /* 0x040fe2000001014b */
[----:B------:R-:W-:Y:S01]  /*1c650*/  ISETP.GE.AND P2, PT, R91, R166, PT ;  /* 0x000000a65b00720c */ /* 0x000fe20003f46270 */
[----:B----4-:R-:W-:Y:S01]  /*1c660*/  FFMA.FTZ R26, -R0, R26, R63 ;  /* 0x0000001a001a7223 */ /* 0x010fe2000001013f */
[----:B------:R-:W-:-:S02]  /*1c670*/  FSEL R189, R39, -INF , !P6 ;  /* 0xff80000027bd7808 */ /* 0x000fc40007000000 */
[----:B------:R-:W-:Y:S01]  /*1c680*/  FSEL R12, R12, -INF , !P1 ;  /* 0xff8000000c0c7808 */ /* 0x000fe20004800000 */
[----:B------:R-:W-:Y:S01]  /*1c690*/  FFMA.FTZ R27, -R0, R27, R58 ;  /* 0x0000001b001b7223 */ /* 0x000fe2000001013a */
[----:B------:R-:W-:Y:S02]  /*1c6a0*/  FSEL R11, R49, -INF , !P1 ;  /* 0xff800000310b7808 */ /* 0x000fe40004800000 */
[----:B------:R-:W-:Y:S02]  /*1c6b0*/  ISETP.GE.AND P1, PT, R95, R166, PT ;  /* 0x000000a65f00720c */ /* 0x000fe40003f26270 */
[----:B------:R-:W-:Y:S02]  /*1c6c0*/  FSEL R190, R24, -INF , !P4 ;  /* 0xff80000018be7808 */ /* 0x000fe40006000000 */
[----:B------:R-:W-:Y:S01]  /*1c6d0*/  FSEL R195, R60, -INF , !P3 ;  /* 0xff8000003cc37808 */ /* 0x000fe20005800000 */
[----:B-1----:R-:W-:Y:S01]  /*1c6e0*/  FFMA.FTZ R28, -R0, R28, R59 ;  /* 0x0000001c001c7223 */ /* 0x002fe2000001013b */
        /* <DEDUP_REMOVED lines=47> */
[----:B------:R-:W-:Y:S02]  /*1c9e0*/  @P6 IADD3 R30, R30, 0x1, RZ ;  /* 0x000000011e1e6810 */ /* 0x000fe40007ffe0ff */
[----:B------:R-:W-:Y:S02]  /*1c9f0*/  MOV R24, R26 ;  /* 0x0000001a00187202 */ /* 0x000fe40000000f00 */
[----:B------:R-:W2:Y:S01]  /*1ca00*/  LD.E.64 R26, [R14.64+0x38] ;  /* 0x000038060e1a7980 */ /* 0x000ea2000c101b00 */
[----:B------:R-:W-:Y:S02]  /*1ca10*/  IMAD.MOV.U32 R23, RZ, RZ, R30 ;  /* 0x000000ffff177224 */ /* 0x000fe400078e001e */
[----:B------:R-:W-:Y:S02]  /*1ca20*/  @!P0 IMAD.MOV R24, RZ, RZ, -R24 ;  /* 0x000000ffff188224 */ /* 0x000fe400078e0a18 */
[----:B------:R-:W-:-:S03]  /*1ca30*/  @!P2 IMAD.MOV R23, RZ, RZ, -R23 ;  /* 0x000000ffff17a224 */ /* 0x000fc600078e0a17 */
[C---:B------:R-:W-:Y:S02]  /*1ca40*/  SEL R24, R3.reuse, R24, !P1 ;  /* 0x0000001803187207 */ /* 0x040fe40004800000 */
[----:B------:R-:W-:-:S03]  /*1ca50*/  SEL R23, R3, R23, !P1 ;  /* 0x0000001703177207 */ /* 0x000fc60004800000 */
[----:B------:R-:W-:-:S04]  /*1ca60*/  IMAD.WIDE R36, R24, 0x4, R244 ;  /* 0x0000000418247825 */ /* 0x000fc800078e02f4 */
[C---:B------:R-:W-:Y:S01]  /*1ca70*/  IMAD.WIDE R38, R23.reuse, 0x4, R244 ;  /* 0x0000000417267825 */ /* 0x040fe200078e02f4 */
[----:B------:R1:W3:Y:S04]  /*1ca80*/  LD.E R3, [R36.64] ;  /* 0x0000000624037980 */ /* 0x0002e8000c101900 */
[----:B------:R-:W3:Y:S04]  /*1ca90*/  LD.E R19, [R38.64] ;  /* 0x0000000626137980 */ /* 0x000ee8000c101900 */
        /* <DEDUP_REMOVED lines=12> */
[----:B------:R-:W-:-:S05]  /*1cb60*/  IMAD R19, R36, R24, R19 ;  /* 0x0000001824137224 */ /* 0x000fca00078e0213 */
[----:B------:R-:W-:Y:S01]  /*1cb70*/  IADD3 R3, R31, R19, RZ ;  /* 0x000000131f037210 */ /* 0x000fe20007ffe0ff */
[----:B------:R-:W-:Y:S01]  /*1cb80*/  IMAD.MOV.U32 R19, RZ, RZ, R30 ;  /* 0x000000ffff137224 */ /* 0x000fe200078e001e */
[----:B------:R-:W-:Y:S05]  /*1cb90*/  BRA `(.L_x_4723) ;  /* 0x0000003000007947 */ /* 0x000fea0003800000 */
.L_x_4722:
[----:B------:R-:W2:Y:S02]  /*1cba0*/  LD.E R19, [R14.64+0x38] ;  /* 0x000038060e137980 */ /* 0x000ea4000c101900 */
[----:B--2---:R-:W-:-:S04]  /*1cbb0*/  LEA R19, -R19, RZ, 0x6 ;  /* 0x000000ff13137211 */ /* 0x004fc800078e31ff */
[----:B------:R-:W-:Y:S02]  /*1cbc0*/  SHF.R.S32.HI R3, RZ, 0x1f, R19 ;  /* 0x0000001fff037819 */ /* 0x000fe40000011413 */
.L_x_4723:
[----:B------:R-:W-:Y:S05]  /*1cbd0*/  BSYNC B0 ;  /* 0x0000000000007941 */ /* 0x000fea0003800000 */
.L_x_4721:
[C---:B------:R-:W-:Y:S02]  /*1cbe0*/  LOP3.LUT P3, RZ, R246.reuse, 0x4, RZ, 0xc0, !PT ;  /* 0x00000004f6ff7812 */ /* 0x040fe4000786c0ff */
[C---:B------:R-:W-:Y:S02]  /*1cbf0*/  LOP3.LUT P4, RZ, R246.reuse, 0x2, RZ, 0xc0, !PT ;  /* 0x00000002f6ff7812 */ /* 0x040fe4000788c0ff */
        /* <DEDUP_REMOVED lines=42> */
[-C--:B------:R-:W-:Y:S01]  /*1cea0*/  @P4 LEA R50, P0, R3, R236.reuse, 0x1 ;  /* 0x000000ec03324211 */ /* 0x080fe200078008ff */
        /* <DEDUP_REMOVED lines=82> */
.L_x_4720:
[----:B------:R-:W-:Y:S05]  /*1d3d0*/  BSYNC B1 ;  /* 0x0000000000017941 */ /* 0x000fea0003800000 */
.L_x_4719:
[----:B-1----:R1:W2:Y:S01]  /*1d3e0*/  LD.E R31, [R14.64+0xdc] ;  /* 0x0000dc060e1f7980 */ /* 0x0022a2000c101900 */
        /* <DEDUP_REMOVED lines=9> */
[----:B------:R-:W-:Y:S01]  /*1d480*/  LEA R227, R33, R229, 0x1 ;  /* 0x000000e521e37211 */ /* 0x000fe200078e08ff */
[----:B------:R-:W-:Y:S01]  /*1d490*/  LDSM.16.MT88.4 R48, [R228+0x10000] ;  /* 0x01000000e430783b */ /* 0x000fe20000004200 */
[----:B------:R-:W-:-:S03]  /*1d4a0*/  FMNMX.FTZ R19, R4, R19, !PT ;  /* 0x0000001304137209 */ /* 0x000fc60007810000 */
[----:B------:R-:W-:Y:S01]  /*1d4b0*/  LDSM.16.MT88.4 R56, [R227+0x10000] ;  /* 0x01000000e338783b */ /* 0x000fe20000004200 */
[----:B------:R-:W-:-:S03]  /*1d4c0*/  FMNMX.FTZ R19, R13, R19, !PT ;  /* 0x000000130d137209 */ /* 0x000fc60007810000 */
[----:B------:R-:W-:Y:S01]  /*1d4d0*/  LDSM.16.MT88.4 R64, [R230+0x12000] ;  /* 0x01200000e640783b */ /* 0x000fe20000004200 */
[----:B-1----:R-:W-:Y:S02]  /*1d4e0*/  FMNMX.FTZ R15, R20, R6, !PT ;  /* 0x00000006140f7209 */ /* 0x002fe40007810000 */
        /* <DEDUP_REMOVED lines=26> */
[----:B------:R-:W-:-:S03]  /*1d690*/  FMNMX.FTZ R15, R189, R15, !PT ;  /* 0x0000000fbd0f7209 */ /* 0x000fc60007810000 */
[----:B------:R-:W1:Y:S01]  /*1d6a0*/  SHFL.BFLY PT, R14, R19, 0x2, 0x1f ;  /* 0x0c401f00130e7f89 */ /* 0x000e6200000e0000 */
[----:B------:R-:W-:-:S03]  /*1d6b0*/  FMNMX.FTZ R15, R190, R15, !PT ;  /* 0x0000000fbe0f7209 */ /* 0x000fc60007810000 */
[----:B------:R-:W-:Y:S01]  /*1d6c0*/  LDSM.16.MT88.4 R152, [R228+0x16000] ;  /* 0x01600000e498783b */ /* 0x000fe20000004200 */
[----:B------:R-:W-:-:S03]  /*1d6d0*/  FMNMX.FTZ R15, R188, R15, !PT ;  /* 0x0000000fbc0f7209 */ /* 0x000fc60007810000 */
[----:B------:R-:W-:Y:S01]  /*1d6e0*/  LDSM.16.MT88.4 R24, [R227+0x12800] ;  /* 0x01280000e318783b */ /* 0x000fe20000004200 */
        /* <DEDUP_REMOVED lines=25> */
[-CC-:B------:R-:W-:Y:S01]  /*1d880*/  FFMA.FTZ R171, R7, R31.reuse, -R30.reuse ;  /* 0x0000001f07ab7223 */ /* 0x180fe2000001081e */
[----:B------:R-:W1:Y:S01]  /*1d890*/  MUFU.EX2 R174, R174 ;  /* 0x000000ae00ae7308 */ /* 0x000e620000000800 */
[-CC-:B------:R-:W-:Y:S01]  /*1d8a0*/  FFMA.FTZ R172, R5, R31.reuse, -R193.reuse ;  /* 0x0000001f05ac7223 */ /* 0x180fe200000108c1 */
[----:B------:R-:W-:Y:S01]  /*1d8b0*/  LDSM.16.MT88.4 R16, [R230+0x10800] ;  /* 0x01080000e610783b */ /* 0x000fe20000004200 */
[-CC-:B------:R-:W-:Y:S02]  /*1d8c0*/  FFMA.FTZ R168, R4, R31.reuse, -R193.reuse ;  /* 0x0000001f04a87223 */ /* 0x180fe400000108c1 */
[-C--:B------:R-:W-:Y:S01]  /*1d8d0*/  FFMA.FTZ R32, R11, R31.reuse, -R193 ;  /* 0x0000001f0b207223 */ /* 0x080fe200000108c1 */
[----:B------:R-:W2:Y:S01]  /*1d8e0*/  LDSM.16.MT88.4 R4, [R227+0x16000] ;  /* 0x01600000e304783b */ /* 0x000ea20000004200 */
[-CC-:B------:R-:W-:Y:S01]  /*1d8f0*/  FFMA.FTZ R170, R10, R31.reuse, -R30.reuse ;  /* 0x0000001f0aaa7223 */ /* 0x180fe2000001081e */
[----:B------:R-:W-:Y:S01]  /*1d900*/  MUFU.EX2 R173, R173 ;  /* 0x000000ad00ad7308 */ /* 0x000fe20000000800 */
[----:B------:R-:W-:-:S02]  /*1d910*/  FFMA.FTZ R34, R8, R31, -R30 ;  /* 0x0000001f08227223 */ /* 0x000fc4000001081e */
[-CC-:B------:R-:W-:Y:S02]  /*1d920*/  FFMA.FTZ R33, R9, R31.reuse, -R30.reuse ;  /* 0x0000001f09217223 */ /* 0x180fe4000001081e */
[----:B------:R-:W3:Y:S01]  /*1d930*/  LDSM.16.MT88.4 R8, [R229+0x10800] ;  /* 0x01080000e508783b */ /* 0x000ee20000004200 */
[--C-:B------:R-:W-:Y:S02]  /*1d940*/  FFMA.FTZ R35, R13, R31, -R193.reuse ;  /* 0x0000001f0d237223 */ /* 0x100fe400000108c1 */
[----:B------:R-:W4:Y:S01]  /*1d950*/  MUFU.EX2 R169, R169 ;  /* 0x000000a900a97308 */ /* 0x000f220000000800 */
[----:B-1----:R-:W-:Y:S01]  /*1d960*/  F2FP.PACK_AB R144, R174, R175 ;  /* 0x000000afae90723e */ /* 0x002fe200000000ff */
[-C--:B------:R-:W-:Y:S02]  /*1d970*/  FFMA.FTZ R3, R12, R31.reuse, -R30 ;  /* 0x0000001f0c037223 */ /* 0x080fe4000001081e */
[----:B------:R-:W1:Y:S01]  /*1d980*/  LDSM.16.MT88.4 R12, [R228+0x10800] ;  /* 0x01080000e40c783b */ /* 0x000e620000004200 */
[----:B------:R-:W-:-:S02]  /*1d990*/  FFMA.FTZ R179, R179, R31, -R193 ;  /* 0x0000001fb3b37223 */ /* 0x000fc400000108c1 */
[-CC-:B------:R-:W-:Y:S01]  /*1d9a0*/  FFMA.FTZ R180, R180, R31.reuse, -R193.reuse ;  /* 0x0000001fb4b47223 */ /* 0x180fe200000108c1 */
[----:B------:R-:W-:Y:S01]  /*1d9b0*/  MUFU.EX2 R177, R177 ;  /* 0x000000b100b17308 */ /* 0x000fe20000000800 */
[-CC-:B------:R-:W-:Y:S02]  /*1d9c0*/  FFMA.FTZ R181, R181, R31.reuse, -R193.reuse ;  /* 0x0000001fb5b57223 */ /* 0x180fe400000108c1 */
[-C--:B------:R-:W-:Y:S02]  /*1d9d0*/  FFMA.FTZ R182, R182, R31.reuse, -R193 ;  /* 0x0000001fb6b67223 */ /* 0x080fe400000108c1 */
[-CC-:B------:R-:W-:Y:S02]  /*1d9e0*/  FFMA.FTZ R183, R183, R31.reuse, -R30.reuse ;  /* 0x0000001fb7b77223 */ /* 0x180fe4000001081e */
[--C-:B------:R-:W-:Y:S01]  /*1d9f0*/  FFMA.FTZ R186, R186, R31, -R30.reuse ;  /* 0x0000001fbaba7223 */ /* 0x100fe2000001081e */
[----:B------:R-:W5:Y:S01]  /*1da00*/  MUFU.EX2 R176, R176 ;  /* 0x000000b000b07308 */ /* 0x000f620000000800 */
[----:B----4-:R-:W-:Y:S01]  /*1da10*/  F2FP.PACK_AB R146, R169, R173 ;  /* 0x000000ada992723e */ /* 0x010fe200000000ff */
[----:B------:R-:W-:-:S02]  /*1da20*/  FFMA.FTZ R189, R189, R31, -R30 ;  /* 0x0000001fbdbd7223 */ /* 0x000fc4000001081e */
[-CC-:B------:R-:W-:Y:S02]  /*1da30*/  FFMA.FTZ R190, R190, R31.reuse, -R30.reuse ;  /* 0x0000001fbebe7223 */ /* 0x180fe4000001081e */
[-CC-:B------:R-:W-:Y:S02]  /*1da40*/  FFMA.FTZ R250, R191, R31.reuse, -R193.reuse ;  /* 0x0000001fbffa7223 */ /* 0x180fe400000108c1 */
[----:B------:R-:W-:Y:S01]  /*1da50*/  MUFU.EX2 R178, R178 ;  /* 0x000000b200b27308 */ /* 0x000fe20000000800 */
[-CC-:B------:R-:W-:Y:S02]  /*1da60*/  FFMA.FTZ R195, R195, R31.reuse, -R193.reuse ;  /* 0x0000001fc3c37223 */ /* 0x180fe400000108c1 */
[-CC-:B------:R-:W-:Y:S02]  /*1da70*/  FFMA.FTZ R194, R194, R31.reuse, -R193.reuse ;  /* 0x0000001fc2c27223 */ /* 0x180fe400000108c1 */
[-C--:B------:R-:W-:Y:S02]  /*1da80*/  FFMA.FTZ R192, R192, R31.reuse, -R193 ;  /* 0x0000001fc0c07223 */ /* 0x080fe400000108c1 */
[--C-:B------:R-:W-:Y:S01]  /*1da90*/  FFMA.FTZ R188, R188, R31, -R30.reuse ;  /* 0x0000001fbcbc7223 */ /* 0x100fe2000001081e */
[----:B------:R-:W4:Y:S01]  /*1daa0*/  MUFU.EX2 R171, R171 ;  /* 0x000000ab00ab7308 */ /* 0x000f220000000800 */
[----:B-----5:R-:W-:Y:S01]  /*1dab0*/  F2FP.PACK_AB R145, R176, R177 ;  /* 0x000000b1b091723e */ /* 0x020fe200000000ff */
        /* <DEDUP_REMOVED lines=8> */
[----:B----4-:R-:W-:-:S02]  /*1db40*/  F2FP.PACK_AB R147, R171, R178 ;  /* 0x000000b2ab93723e */ /* 0x010fc400000000ff */
        /* <DEDUP_REMOVED lines=69> */
[----:B---3--:R-:W-:Y:S01]  /*1dfa0*/  HMMA.16816.F32 R36, R4, R8, R36 ;  /* 0x000000080424723c */ /* 0x008fe20000001824 */
        /* <DEDUP_REMOVED lines=24> */
[C---:B----4-:R-:W-:Y:S08]  /*1e130*/  HMMA.16816.F32 R116, R4.reuse, R20, R116 ;  /* 0x000000140474723c */ /* 0x050ff00000001874 */
        /* <DEDUP_REMOVED lines=20> */
[C---:B----4-:R-:W-:Y:S08]  /*1e280*/  HMMA.16816.F32 R148, R4.reuse, R20, R148 ;  /* 0x000000140494723c */ /* 0x050ff00000001894 */
        /* <DEDUP_REMOVED lines=115> */
[----:B------:R-:W-:Y:S01]  /*1e9c0*/  HMMA.16816.F32 R144, R4, R10, R144 ;  /* 0x0000000a0490723c */ /* 0x000fe20000001890 */
[----:B------:R-:W-:Y:S07]  /*1e9d0*/  @!P5 BRA `(.L_x_4724) ;  /* 0x00004b800000d947 */ /* 0x000fee0003800000 */
[----:B------:R-:W1:Y:S01]  /*1e9e0*/  S2R R3, SR_TID.X ;  /* 0x0000000000037919 */ /* 0x000e620000002100 */
[----:B------:R-:W-:-:S02]  /*1e9f0*/  IADD3 R248, R167, -0x2, RZ ;  /* 0xfffffffea7f87810 */ /* 0x000fc40007ffe0ff */
[----:B-1----:R-:W-:-:S05]  /*1ea00*/  LOP3.LUT R3, R3, 0x3, RZ, 0xc0, !PT ;  /* 0x0000000303037812 */ /* 0x002fca00078ec0ff */
[----:B------:R-:W-:Y:S02]  /*1ea10*/  IMAD R249, R3, -0x2, R2 ;  /* 0xfffffffe03f97824 */ /* 0x000fe400078e0202 */
[----:B------:R-:W-:Y:S02]  /*1ea20*/  IMAD.MOV.U32 R2, RZ, RZ, R164 ;  /* 0x000000ffff027224 */ /* 0x000fe400078e00a4 */
[----:B------:R-:W-:Y:S01]  /*1ea30*/  IMAD.MOV.U32 R3, RZ, RZ, R165 ;  /* 0x000000ffff037224 */ /* 0x000fe200078e00a5 */
[----:B------:R-:W-:-:S03]  /*1ea40*/  IADD3 R249, R166, R249, -R241 ;  /* 0x000000f9a6f97210 */ /* 0x000fc60007ffe8f1 */
.L_x_4733:
        /* <DEDUP_REMOVED lines=15> */
[----:B------:R-:W-:Y:S02]  /*1eb40*/  IADD3 R12, R4, 0x40, RZ ;  /* 0x00000040040c7810 */ /* 0x000fe40007ffe0ff */
[----:B------:R-:W-:Y:S02]  /*1eb50*/  IABS R5, R4 ;  /* 0x0000000400057213 */ /* 0x000fe40000000000 */
        /* <DEDUP_REMOVED lines=35> */
[----:B------:R-:W-:Y:S01]  /*1ed90*/  SEL R10, R4, R10, !P1 ;  /* 0x0000000a040a7207 */ /* 0x000fe20004800000 */
[----:B------:R-:W2:Y:S01]  /*1eda0*/  LD.E.64 R8, [R166.64+0x40] ;  /* 0x00004004a6087980 */ /* 0x000ea2000c101b00 */
[-C--:B------:R-:W-:Y:S02]  /*1edb0*/  LEA R4, P1, R6, R244.reuse, 0x2 ;  /* 0x000000f406047211 */ /* 0x080fe400078210ff */
[----:B------:R-:W-:Y:S02]  /*1edc0*/  LEA R12, P0, R10, R244, 0x2 ;  /* 0x000000f40a0c7211 */ /* 0x000fe400078010ff */
[-C--:B------:R-:W-:Y:S01]  /*1edd0*/  LEA.HI.X.SX32 R5, R6, R245.reuse, 0x2, P1 ;  /* 0x000000f506057211 */ /* 0x080fe200008f16ff */
[C---:B------:R-:W-:Y:S01]  /*1ede0*/  IMAD.IADD R6, R10.reuse, 0x1, -R6 ;  /* 0x000000010a067824 */ /* 0x040fe200078e0a06 */
[----:B------:R-:W-:Y:S03]  /*1edf0*/  LEA.HI.X.SX32 R13, R10, R245, 0x2, P0 ;  /* 0x000000f50a0d7211 */ /* 0x000fe600000f16ff */
[----:B------:R-:W-:Y:S01]  /*1ee00*/  IMAD R11, R11, R6, -0x40 ;  /* 0xffffffc00b0b7424 */ /* 0x000fe200078e0206 */
[----:B------:R1:W3:Y:S04]  /*1ee10*/  LD.E R4, [R4.64] ;  /* 0x0000000404047980 */ /* 0x0002e8000c101900 */
[----:B------:R-:W-:Y:S01]  /*1ee20*/  SHF.R.S32.HI R7, RZ, 0x1f, R11 ;  /* 0x0000001fff077819 */ /* 0x000fe2000001140b */
[----:B-1----:R1:W3:Y:S04]  /*1ee30*/  LD.E R5, [R12.64] ;  /* 0x000000040c057980 */ /* 0x0022e8000c101900 */
        /* <DEDUP_REMOVED lines=13> */
.L_x_4726:
[----:B------:R-:W-:Y:S02]  /*1ef10*/  ULDC.64 UR4, c[0x0][0x118] ;  /* 0x0000460000047ab9 */ /* 0x000fe40000000a00 */
[----:B------:R-:W2:Y:S02]  /*1ef20*/  LD.E R8, [R166.64+0x40] ;  /* 0x00004004a6087980 */ /* 0x000ea4000c101900 */
[----:B--2---:R-:W-:Y:S04]  /*1ef30*/  LEA R8, -R8, RZ, 0x6 ;  /* 0x000000ff08087211 */ /* 0x004fe800078e31ff */
[----:B------:R-:W-:Y:S02]  /*1ef40*/  SHF.R.S32.HI R4, RZ, 0x1f, R8 ;  /* 0x0000001fff047819 */ /* 0x000fe40000011408 */
.L_x_4727:
[----:B------:R-:W-:Y:S05]  /*1ef50*/  BSYNC B0 ;  /* 0x0000000000007941 */ /* 0x000fea0003800000 */
.L_x_4725:
[----:B------:R-:W-:Y:S01]  /*1ef60*/  LOP3.LUT P6, RZ, R246, 0x1, RZ, 0xc0, !PT ;  /* 0x00000001f6ff7812 */ /* 0x000fe200078cc0ff */
[----:B------:R-:W-:Y:S01]  /*1ef70*/  ULDC.64 UR4, c[0x0][0x118] ;  /* 0x0000460000047ab9 */ /* 0x000fe20000000a00 */
[----:B------:R-:W-:Y:S01]  /*1ef80*/  LEA R164, P0, R8, R185, 0x1 ;  /* 0x000000b908a47211 */ /* 0x000fe200078008ff */
[----:B------:R-:W-:Y:S01]  /*1ef90*/  BSSY B1, `(.L_x_4728) ;  /* 0x0000209000017945 */ /* 0x000fe20003800000 */
[----:B------:R-:W-:Y:S02]  /*1efa0*/  LOP3.LUT P5, RZ, R246, 0x2, RZ, 0xc0, !PT ;  /* 0x00000002f6ff7812 */ /* 0x000fe400078ac0ff */
[-C--:B------:R-:W-:Y:S02]  /*1efb0*/  LEA.HI.X R165, R8, R184.reuse, R4, 0x1, P0 ;  /* 0x000000b808a57211 */ /* 0x080fe400000f0c04 */
        /* <DEDUP_REMOVED lines=43> */
[C---:B------:R-:W-:Y:S02]  /*1f270*/  @P3 LEA R18, P0, R5.reuse, R185, 0x1 ;  /* 0x000000b905123211 */ /* 0x040fe400078008ff */
[CCC-:B------:R-:W-:Y:S01]  /*1f280*/  @P4 LEA.HI.X R21, R5.reuse, R184.reuse, R4.reuse, 0x1, P1 ;  /* 0x000000b805154211 */ /* 0x1c0fe200008f0c04 */
        /* <DEDUP_REMOVED lines=26> */
[----:B------:R-:W-:Y:S01]  /*1f430*/  ISETP.GE.AND P0, PT, R248, 0x1, PT ;  /* 0x00000001f800780c */ /* 0x000fe20003f06270 */
        /* <DEDUP_REMOVED lines=42> */
[----:B----4-:R-:W4:Y:S04]  /*1f6e0*/  LDSM.16.M88.4 R8, [R225+0x8000] ;  /* 0x00800000e108783b */ /* 0x010f280000000200 */
[----:B--2---:R-:W3:Y:S04]  /*1f6f0*/  LDSM.16.M88.4 R16, [R225+0x8800] ;  /* 0x00880000e110783b */ /* 0x004ee80000000200 */
[----:B-1----:R-:W5:Y:S04]  /*1f700*/  LDSM.16.M88.4 R24, [R225+0x9000] ;  /* 0x00900000e118783b */ /* 0x002f680000000200 */
[----:B------:R-:W0:Y:S04]  /*1f710*/  LDGDEPBAR ;  /* 0x00000000000079af */ /* 0x000e280000000000 */
[----:B------:R-:W1:Y:S04]  /*1f720*/  LDSM.16.M88.4 R168, [R225+0x9800] ;  /* 0x00980000e1a8783b */ /* 0x000e680000000200 */
[----:B------:R-:W-:Y:S04]  /*1f730*/  LDSM.16.M88.4 R172, [R224] ;  /* 0x00000000e0ac783b */ /* 0x000fe80000000200 */
[----:B------:R-:W2:Y:S04]  /*1f740*/  LDSM.16.M88.4 R176, [R223] ;  /* 0x00000000dfb0783b */ /* 0x000ea80000000200 */
[----:B------:R-:W1:Y:S04]  /*1f750*/  LDSM.16.M88.4 R180, [R219] ;  /* 0x00000000dbb4783b */ /* 0x000e680000000200 */
[----:B------:R-:W1:Y:S04]  /*1f760*/  LDSM.16.M88.4 R184, [R218] ;  /* 0x00000000dab8783b */ /* 0x000e680000000200 */
[----:B------:R-:W1:Y:S01]  /*1f770*/  LDSM.16.M88.4 R188, [R217] ;  /* 0x00000000d9bc783b */ /* 0x000e620000000200 */
[C---:B----4-:R-:W-:Y:S03]  /*1f780*/  HMMA.16816.F32 R4, R32.reuse, R8, RZ ;  /* 0x000000082004723c */ /* 0x050fe600000018ff */
[----:B------:R-:W-:Y:S04]  /*1f790*/  LDSM.16.M88.4 R192, [R222] ;  /* 0x00000000dec0783b */ /* 0x000fe80000000200 */
[----:B------:R-:W4:Y:S01]  /*1f7a0*/  LDSM.16.M88.4 R196, [R220+0x8000] ;  /* 0x00800000dcc4783b */ /* 0x000f220000000200 */
[C---:B------:R-:W-:Y:S03]  /*1f7b0*/  HMMA.16816.F32 R8, R32.reuse, R10, RZ ;  /* 0x0000000a2008723c */ /* 0x040fe600000018ff */
[----:B------:R-:W2:Y:S05]  /*1f7c0*/  LDSM.16.M88.4 R200, [R220+0x8800] ;  /* 0x00880000dcc8783b */ /* 0x000eaa0000000200 */
[C---:B---3--:R-:W-:Y:S08]  /*1f7d0*/  HMMA.16816.F32 R12, R32.reuse, R16, RZ ;  /* 0x00000010200c723c */ /* 0x048ff000000018ff */
[C---:B------:R-:W-:Y:S08]  /*1f7e0*/  HMMA.16816.F32 R16, R32.reuse, R18, RZ ;  /* 0x000000122010723c */ /* 0x040ff000000018ff */
[C---:B-----5:R-:W-:Y:S08]  /*1f7f0*/  HMMA.16816.F32 R20, R32.reuse, R24, RZ ;  /* 0x000000182014723c */ /* 0x060ff000000018ff */
[C---:B------:R-:W-:Y:S08]  /*1f800*/  HMMA.16816.F32 R24, R32.reuse, R26, RZ ;  /* 0x0000001a2018723c */ /* 0x040ff000000018ff */
[C---:B-1----:R-:W-:Y:S08]  /*1f810*/  HMMA.16816.F32 R28, R32.reuse, R168, RZ ;  /* 0x000000a8201c723c */ /* 0x042ff000000018ff */
        /* <DEDUP_REMOVED lines=13> */
[----:B------:R-:W5:Y:S04]  /*1f8f0*/  LDSM.16.M88.4 R172, [R216+0x800] ;  /* 0x00080000d8ac783b */ /* 0x000f680000000200 */
[----:B------:R-:W2:Y:S03]  /*1f900*/  LDSM.16.M88.4 R188, [R216+0x1000] ;  /* 0x00100000d8bc783b */ /* 0x000ea60000000200 */
[C---:B----4-:R-:W-:Y:S08]  /*1f910*/  HMMA.16816.F32 R4, R192.reuse, R196, R4 ;  /* 0x000000c4c004723c */ /* 0x050ff00000001804 */
        /* <DEDUP_REMOVED lines=11> */
[----:B------:R-:W4:Y:S03]  /*1f9d0*/  LDSM.16.M88.4 R192, [R225+0xb000] ;  /* 0x00b00000e1c0783b */ /* 0x000f260000000200 */
[C---:B---3--:R-:W-:Y:S08]  /*1f9e0*/  HMMA.16816.F32 R4, R180.reuse, R184, R4 ;  /* 0x000000b8b404723c */ /* 0x048ff00000001804 */
[C---:B------:R-:W-:Y:S01]  /*1f9f0*/  HMMA.16816.F32 R8, R180.reuse, R186, R8 ;  /* 0x000000bab408723c */ /* 0x040fe20000001808 */
[----:B------:R-:W3:Y:S07]  /*1fa00*/  LDSM.16.M88.4 R184, [R225+0xb800] ;  /* 0x00b80000e1b8783b */ /* 0x000eee0000000200 */
[C---:B-----5:R-:W-:Y:S08]  /*1fa10*/  HMMA.16816.F32 R12, R180.reuse, R172, R12 ;  /* 0x000000acb40c723c */ /* 0x060ff0000000180c */
[C---:B------:R-:W-:Y:S01]  /*1fa20*/  HMMA.16816.F32 R16, R180.reuse, R174, R16 ;  /* 0x000000aeb410723c */ /* 0x040fe20000001810 */
[----:B------:R-:W-:Y:S07]  /*1fa30*/  LDSM.16.M88.4 R172, [R215] ;  /* 0x00000000d7ac783b */ /* 0x000fee0000000200 */
[C---:B------:R-:W-:Y:S08]  /*1fa40*/  HMMA.16816.F32 R20, R180.reuse, R188, R20 ;  /* 0x000000bcb414723c */ /* 0x040ff00000001814 */
[C---:B------:R-:W-:Y:S01]  /*1fa50*/  HMMA.16816.F32 R24, R180.reuse, R190, R24 ;  /* 0x000000beb418723c */ /* 0x040fe20000001818 */
[----:B------:R-:W-:Y:S07]  /*1fa60*/  LDSM.16.M88.4 R188, [R213] ;  /* 0x00000000d5bc783b */ /* 0x000fee0000000200 */
[C---:B-1----:R-:W-:Y:S08]  /*1fa70*/  HMMA.16816.F32 R28, R180.reuse, R168, R28 ;  /* 0x000000a8b41c723c */ /* 0x042ff0000000181c */
[----:B------:R-:W-:Y:S01]  /*1fa80*/  HMMA.16816.F32 R32, R180, R170, R32 ;  /* 0x000000aab420723c */ /* 0x000fe20000001820 */
[----:B------:R-:W1:Y:S04]  /*1fa90*/  LDSM.16.M88.4 R168, [R224+0x2000] ;  /* 0x00200000e0a8783b */ /* 0x000e680000000200 */
[----:B------:R-:W5:Y:S03]  /*1faa0*/  LDSM.16.M88.4 R180, [R214] ;  /* 0x00000000d6b4783b */ /* 0x000f660000000200 */
[C---:B------:R-:W-:Y:S08]  /*1fab0*/  HMMA.16816.F32 R4, R196.reuse, R200, R4 ;  /* 0x000000c8c404723c */ /* 0x040ff00000001804 */
[C---:B------:R-:W-:Y:S01]  /*1fac0*/  HMMA.16816.F32 R8, R196.reuse, R202, R8 ;  /* 0x000000cac408723c */ /* 0x040fe20000001808 */
[----:B------:R-:W1:Y:S07]  /*1fad0*/  LDSM.16.M88.4 R200, [R212] ;  /* 0x00000000d4c8783b */ /* 0x000e6e0000000200 */
[C---:B--2---:R-:W-:Y:S08]  /*1fae0*/  HMMA.16816.F32 R12, R196.reuse, R176, R12 ;  /* 0x000000b0c40c723c */ /* 0x044ff0000000180c */
[C---:B------:R-:W-:Y:S01]  /*1faf0*/  HMMA.16816.F32 R16, R196.reuse, R178, R16 ;  /* 0x000000b2c410723c */ /* 0x040fe20000001810 */
[----:B------:R-:W-:Y:S07]  /*1fb00*/  LDSM.16.M88.4 R176, [R222+0x2000] ;  /* 0x00200000deb0783b */ /* 0x000fee0000000200 */
[C---:B----4-:R-:W-:Y:S08]  /*1fb10*/  HMMA.16816.F32 R20, R196.reuse, R192, R20 ;  /* 0x000000c0c414723c */ /* 0x050ff00000001814 */
[C---:B------:R-:W-:Y:S01]  /*1fb20*/  HMMA.16816.F32 R24, R196.reuse, R194, R24 ;  /* 0x000000c2c418723c */ /* 0x040fe20000001818 */
[----:B------:R-:W2:Y:S07]  /*1fb30*/  LDSM.16.M88.4 R192, [R220+0xa000] ;  /* 0x00a00000dcc0783b */ /* 0x000eae0000000200 */
[C---:B---3--:R-:W-:Y:S08]  /*1fb40*/  HMMA.16816.F32 R28, R196.reuse, R184, R28 ;  /* 0x000000b8c41c723c */ /* 0x048ff0000000181c */
[----:B------:R-:W-:Y:S01]  /*1fb50*/  HMMA.16816.F32 R32, R196, R186, R32 ;  /* 0x000000bac420723c */ /* 0x000fe20000001820 */
[----:B------:R-:W3:Y:S04]  /*1fb60*/  LDSM.16.M88.4 R184, [R220+0xa800] ;  /* 0x00a80000dcb8783b */ /* 0x000ee80000000200 */
[----:B------:R-:W4:Y:S03]  /*1fb70*/  LDSM.16.M88.4 R196, [R220+0xb000] ;  /* 0x00b00000dcc4783b */ /* 0x000f260000000200 */
        /* <DEDUP_REMOVED lines=8> */
[----:B------:R-:W5:Y:S07]  /*1fc00*/  LDSM.16.M88.4 R188, [R216+0x2000] ;  /* 0x00200000d8bc783b */ /* 0x000f6e0000000200 */
        /* <DEDUP_REMOVED lines=13> */
[C---:B-1----:R-:W-:Y:S08]  /*1fce0*/  HMMA.16816.F32 R28, R176.reuse, R172, R28 ;  /* 0x000000acb01c723c */ /* 0x042ff0000000181c */
[----:B------:R-:W-:Y:S01]  /*1fcf0*/  HMMA.16816.F32 R32, R176, R174, R32 ;  /* 0x000000aeb020723c */ /* 0x000fe20000001820 */
[----:B------:R-:W-:Y:S04]  /*1fd00*/  LDSM.16.M88.4 R172, [R225+0xd000] ;  /* 0x00d00000e1ac783b */ /* 0x000fe80000000200 */
[----:B------:R-:W-:Y:S03]  /*1fd10*/  LDSM.16.M88.4 R176, [R225+0xd800] ;  /* 0x00d80000e1b0783b */ /* 0x000fe60000000200 */
[C---:B-----5:R-:W-:Y:S08]  /*1fd20*/  HMMA.16816.F32 R4, R180.reuse, R188, R4 ;  /* 0x000000bcb404723c */ /* 0x060ff00000001804 */
[C---:B------:R-:W-:Y:S01]  /*1fd30*/  HMMA.16816.F32 R8, R180.reuse, R190, R8 ;  /* 0x000000beb408723c */ /* 0x040fe20000001808 */
[----:B------:R-:W-:Y:S07]  /*1fd40*/  LDSM.16.M88.4 R188, [R224+0x4000] ;  /* 0x00400000e0bc783b */ /* 0x000fee0000000200 */
[C---:B------:R-:W-:Y:S08]  /*1fd50*/  HMMA.16816.F32 R12, R180.reuse, R168, R12 ;  /* 0x000000a8b40c723c */ /* 0x040ff0000000180c */
[C---:B------:R-:W-:Y:S01]  /*1fd60*/  HMMA.16816.F32 R16, R180.reuse, R170, R16 ;  /* 0x000000aab410723c */ /* 0x040fe20000001810 */
[----:B------:R-:W1:Y:S07]  /*1fd70*/  LDSM.16.M88.4 R168, [R225+0xc800] ;  /* 0x00c80000e1a8783b */ /* 0x000e6e0000000200 */
[C---:B------:R-:W-:Y:S08]  /*1fd80*/  HMMA.16816.F32 R20, R180.reuse, R200, R20 ;  /* 0x000000c8b414723c */ /* 0x040ff00000001814 */
[C---:B------:R-:W-:Y:S01]  /*1fd90*/  HMMA.16816.F32 R24, R180.reuse, R202, R24 ;  /* 0x000000cab418723c */ /* 0x040fe20000001818 */
[----:B------:R-:W4:Y:S07]  /*1fda0*/  LDSM.16.M88.4 R200, [R211] ;  /* 0x00000000d3c8783b */ /* 0x000f2e0000000200 */
[C---:B--2---:R-:W-:Y:S08]  /*1fdb0*/  HMMA.16816.F32 R28, R180.reuse, R184, R28 ;  /* 0x000000b8b41c723c */ /* 0x044ff0000000181c */
[----:B------:R-:W-:Y:S01]  /*1fdc0*/  HMMA.16816.F32 R32, R180, R186, R32 ;  /* 0x000000bab420723c */ /* 0x000fe20000001820 */
[----:B------:R-:W2:Y:S04]  /*1fdd0*/  LDSM.16.M88.4 R180, [R210] ;  /* 0x00000000d2b4783b */ /* 0x000ea80000000200 */
[----:B------:R-:W5:Y:S03]  /*1fde0*/  LDSM.16.M88.4 R184, [R209] ;  /* 0x00000000d1b8783b */ /* 0x000f660000000200 */
[C---:B---3--:R-:W-:Y:S08]  /*1fdf0*/  HMMA.16816.F32 R4, R192.reuse, R196, R4 ;  /* 0x000000c4c004723c */ /* 0x048ff00000001804 */
[C---:B------:R-:W-:Y:S01]  /*1fe00*/  HMMA.16816.F32 R8, R192.reuse, R198, R8 ;  /* 0x000000c6c008723c */ /* 0x040fe20000001808 */
[----:B------:R-:W3:Y:S07]  /*1fe10*/  LDSM.16.M88.4 R196, [R208] ;  /* 0x00000000d0c4783b */ /* 0x000eee0000000200 */
        /* <DEDUP_REMOVED lines=8> */
[----:B------:R-:W1:Y:S04]  /*1fea0*/  LDSM.16.M88.4 R176, [R220+0xc800] ;  /* 0x00c80000dcb0783b */ /* 0x000e680000000200 */
[----:B------:R-:W1:Y:S03]  /*1feb0*/  LDSM.16.M88.4 R192, [R220+0xd000] ;  /* 0x00d00000dcc0783b */ /* 0x000e660000000200 */
[C---:B----4-:R-:W-:Y:S08]  /*1fec0*/  HMMA.16816.F32 R4, R188.reuse, R200, R4 ;  /* 0x000000c8bc04723c */ /* 0x050ff00000001804 */
[C---:B------:R-:W-:Y:S01]  /*1fed0*/  HMMA.16816.F32 R8, R188.reuse, R202, R8 ;  /* 0x000000cabc08723c */ /* 0x040fe20000001808 */
[----:B------:R-:W4:Y:S07]  /*1fee0*/  LDSM.16.M88.4 R200, [R220+0xd800] ;  /* 0x00d80000dcc8783b */ /* 0x000f2e0000000200 */
[C---:B--2---:R-:W-:Y:S08]  /*1fef0*/  HMMA.16816.F32 R12, R188.reuse, R180, R12 ;  /* 0x000000b4bc0c723c */ /* 0x044ff0000000180c */
[C---:B------:R-:W-:Y:S01]  /*1ff00*/  HMMA.16816.F32 R16, R188.reuse, R182, R16 ;  /* 0x000000b6bc10723c */ /* 0x040fe20000001810 */
[----:B------:R-:W-:Y:S07]  /*1ff10*/  LDSM.16.M88.4 R180, [R221+0x4000] ;  /* 0x00400000ddb4783b */ /* 0x000fee0000000200 */
[C---:B-----5:R-:W-:Y:S08]  /*1ff20*/  HMMA.16816.F32 R20, R188.reuse, R184, R20 ;  /* 0x000000b8bc14723c */ /* 0x060ff00000001814 */
[C---:B------:R-:W-:Y:S01]  /*1ff30*/  HMMA.16816.F32 R24, R188.reuse, R186, R24 ;  /* 0x000000babc18723c */ /* 0x040fe20000001818 */
[----:B------:R-:W2:Y:S07]  /*1ff40*/  LDSM.16.M88.4 R184, [R216+0x4000] ;  /* 0x00400000d8b8783b */ /* 0x000eae0000000200 */
[C---:B---3--:R-:W-:Y:S08]  /*1ff50*/  HMMA.16816.F32 R28, R188.reuse, R196, R28 ;  /* 0x000000c4bc1c723c */ /* 0x048ff0000000181c */
[----:B------:R-:W-:Y:S01]  /*1ff60*/  HMMA.16816.F32 R32, R188, R198, R32 ;  /* 0x000000c6bc20723c */ /* 0x000fe20000001820 */
[----:B------:R-:W3:Y:S04]  /*1ff70*/  LDSM.16.M88.4 R188, [R216+0x4800] ;  /* 0x00480000d8bc783b */ /* 0x000ee80000000200 */
[----:B------:R-:W5:Y:S03]  /*1ff80*/  LDSM.16.M88.4 R196, [R216+0x5000] ;  /* 0x00500000d8c4783b */ /* 0x000f660000000200 */
        /* <DEDUP_REMOVED lines=8> */
[----:B------:R-:W1:Y:S07]  /*20010*/  LDSM.16.M88.4 R192, [R225+0xe000] ;  /* 0x00e00000e1c0783b */ /* 0x000e6e0000000200 */
[C---:B----4-:R-:W-:Y:S08]  /*20020*/  HMMA.16816.F32 R28, R168.reuse, R200, R28 ;  /* 0x000000c8a81c723c */ /* 0x050ff0000000181c */
[----:B------:R-:W-:Y:S01]  /*20030*/  HMMA.16816.F32 R32, R168, R202, R32 ;  /* 0x000000caa820723c */ /* 0x000fe20000001820 */
[----:B------:R-:W4:Y:S04]  /*20040*/  LDSM.16.M88.4 R168, [R225+0xe800] ;  /* 0x00e80000e1a8783b */ /* 0x000f280000000200 */
[----:B------:R-:W1:Y:S03]  /*20050*/  LDSM.16.M88.4 R200, [R225+0xf000] ;  /* 0x00f00000e1c8783b */ /* 0x000e660000000200 */
        /* <DEDUP_REMOVED lines=8> */
[----:B------:R-:W3:Y:S07]  /*200e0*/  LDSM.16.M88.4 R196, [R207] ;  /* 0x00000000cfc4783b */ /* 0x000eee0000000200 */
[C---:B-1----:R-:W-:Y:S08]  /*200f0*/  HMMA.16816.F32 R28, R180.reuse, R172, R28 ;  /* 0x000000acb41c723c */ /* 0x042ff0000000181c */
[----:B------:R-:W-:Y:S01]  /*20100*/  HMMA.16816.F32 R32, R180, R174, R32 ;  /* 0x000000aeb420723c */ /* 0x000fe20000001820 */
[----:B------:R-:W-:Y:S04]  /*20110*/  LDSM.16.M88.4 R172, [R205] ;  /* 0x00000000cdac783b */ /* 0x000fe80000000200 */
[----:B------:R-:W-:Y:S03]  /*20120*/  LDSM.16.M88.4 R180, [R204] ;  /* 0x00000000ccb4783b */ /* 0x000fe60000000200 */
[C---:B------:R-:W-:Y:S08]  /*20130*/  HMMA.16816.F32 R4, R176.reuse, R192, R4 ;  /* 0x000000c0b004723c */ /* 0x040ff00000001804 */
[C---:B------:R-:W-:Y:S01]  /*20140*/  HMMA.16816.F32 R8, R176.reuse, R194, R8 ;  /* 0x000000c2b008723c */ /* 0x040fe20000001808 */
[----:B------:R-:W-:Y:S07]  /*20150*/  LDSM.16.M88.4 R192, [R222+0x6000] ;  /* 0x00600000dec0783b */ /* 0x000fee0000000200 */
[C---:B----4-:R-:W-:Y:S08]  /*20160*/  HMMA.16816.F32 R12, R176.reuse, R168, R12 ;  /* 0x000000a8b00c723c */ /* 0x050ff0000000180c */
[C---:B------:R-:W-:Y:S01]  /*20170*/  HMMA.16816.F32 R16, R176.reuse, R170, R16 ;  /* 0x000000aab010723c */ /* 0x040fe20000001810 */
[----:B------:R-:W1:Y:S07]  /*20180*/  LDSM.16.M88.4 R168, [R206] ;  /* 0x00000000cea8783b */ /* 0x000e6e0000000200 */
[C---:B------:R-:W-:Y:S08]  /*20190*/  HMMA.16816.F32 R20, R176.reuse, R200, R20 ;  /* 0x000000c8b014723c */ /* 0x040ff00000001814 */
[C---:B------:R-:W-:Y:S01]  /*201a0*/  HMMA.16816.F32 R24, R176.reuse, R202, R24 ;  /* 0x000000cab018723c */ /* 0x040fe20000001818 */
[----:B------:R-:W4:Y:S07]  /*201b0*/  LDSM.16.M88.4 R200, [R220+0xe000] ;  /* 0x00e00000dcc8783b */ /* 0x000f2e0000000200 */
[C---:B--2---:R-:W-:Y:S08]  /*201c0*/  HMMA.16816.F32 R28, R176.reuse, R184, R28 ;  /* 0x000000b8b01c723c */ /* 0x044ff0000000181c */
[----:B------:R-:W-:Y:S01]  /*201d0*/  HMMA.16816.F32 R32, R176, R186, R32 ;  /* 0x000000bab020723c */ /* 0x000fe20000001820 */
[----:B------:R-:W2:Y:S04]  /*201e0*/  LDSM.16.M88.4 R176, [R220+0xe800] ;  /* 0x00e80000dcb0783b */ /* 0x000ea80000000200 */
[----:B------:R-:W5:Y:S03]  /*201f0*/  LDSM.16.M88.4 R184, [R220+0xf000] ;  /* 0x00f00000dcb8783b */ /* 0x000f660000000200 */
[C---:B---3--:R-:W-:Y:S08]  /*20200*/  HMMA.16816.F32 R4, R188.reuse, R196, R4 ;  /* 0x000000c4bc04723c */ /* 0x048ff00000001804 */
[C---:B------:R-:W-:Y:S01]  /*20210*/  HMMA.16816.F32 R8, R188.reuse, R198, R8 ;  /* 0x000000c6bc08723c */ /* 0x040fe20000001808 */
[----:B------:R-:W3:Y:S07]  /*20220*/  LDSM.16.M88.4 R196, [R220+0xf800] ;  /* 0x00f80000dcc4783b */ /* 0x000eee0000000200 */
        /* <DEDUP_REMOVED lines=12> */
[----:B------:R-:W4:Y:S01]  /*202f0*/  LDSM.16.M88.4 R200, [R216+0x7800] ;  /* 0x00780000d8c8783b */ /* 0x000f220000000200 */
[----:B------:R-:W-:Y:S04]  /*20300*/  DEPBAR.LE SB0, 0x0 ;  /* 0x000080000000791a */ /* 0x000fe80000000000 */
[----:B------:R-:W-:Y:S02]  /*20310*/  BAR.SYNC.DEFER_BLOCKING 0x0 ;  /* 0x0000000000007b1d */ /* 0x000fe40000010000 */
[C---:B--2---:R-:W-:Y:S08]  /*20320*/  HMMA.16816.F32 R12, R192.reuse, R176, R12 ;  /* 0x000000b0c00c723c */ /* 0x044ff0000000180c */
[C---:B------:R-:W-:Y:S08]  /*20330*/  HMMA.16816.F32 R16, R192.reuse, R178, R16 ;  /* 0x000000b2c010723c */ /* 0x040ff00000001810 */
[C---:B-----5:R-:W-:Y:S07]  /*20340*/  HMMA.16816.F32 R20, R192.reuse, R184, R20 ;  /* 0x000000b8c014723c */ /* 0x060fee0000001814 */
[----:B------:R-:W-:Y:S01]  /*20350*/  IMAD.MOV.U32 R185, RZ, RZ, R164 ;  /* 0x000000ffffb97224 */ /* 0x000fe200078e00a4 */
[C---:B------:R-:W-:Y:S04]  /*20360*/  HMMA.16816.F32 R24, R192.reuse, R186, R24 ;  /* 0x000000bac018723c */ /* 0x040fe80000001818 */
[----:B------:R-:W-:Y:S04]  /*20370*/  IMAD.MOV.U32 R184, RZ, RZ, R165 ;  /* 0x000000ffffb87224 */ /* 0x000fe800078e00a5 */
[C---:B---3--:R-:W-:Y:S08]  /*20380*/  HMMA.16816.F32 R28, R192.reuse, R196, R28 ;  /* 0x000000c4c01c723c */ /* 0x048ff0000000181c */
[----:B------:R-:W-:Y:S08]  /*20390*/  HMMA.16816.F32 R32, R192, R198, R32 ;  /* 0x000000c6c020723c */ /* 0x000ff00000001820 */
[C---:B-1----:R-:W-:Y:S08]  /*203a0*/  HMMA.16816.F32 R4, R168.reuse, R172, R4 ;  /* 0x000000aca804723c */ /* 0x042ff00000001804 */
[C---:B------:R-:W-:Y:S08]  /*203b0*/  HMMA.16816.F32 R8, R168.reuse, R174, R8 ;  /* 0x000000aea808723c */ /* 0x040ff00000001808 */
[C---:B------:R-:W-:Y:S08]  /*203c0*/  HMMA.16816.F32 R12, R168.reuse, R180, R12 ;  /* 0x000000b4a80c723c */ /* 0x040ff0000000180c */
[C---:B------:R-:W-:Y:S08]  /*203d0*/  HMMA.16816.F32 R16, R168.reuse, R182, R16 ;  /* 0x000000b6a810723c */ /* 0x040ff00000001810 */
[C---:B------:R-:W-:Y:S08]  /*203e0*/  HMMA.16816.F32 R20, R168.reuse, R188, R20 ;  /* 0x000000bca814723c */ /* 0x040ff00000001814 */
[C---:B------:R-:W-:Y:S08]  /*203f0*/  HMMA.16816.F32 R24, R168.reuse, R190, R24 ;  /* 0x000000bea818723c */ /* 0x040ff00000001818 */
[C---:B----4-:R-:W-:Y:S08]  /*20400*/  HMMA.16816.F32 R28, R168.reuse, R200, R28 ;  /* 0x000000c8a81c723c */ /* 0x050ff0000000181c */
        /* <DEDUP_REMOVED lines=48> */
[----:B------:R-:W-:Y:S05]  /*20710*/  @!P1 IMAD.MOV R173, RZ, RZ, -R173 ;  /* 0x000000ffffad9224 */ /* 0x000fea00078e0aad */
[----:B------:R-:W-:Y:S02]  /*20720*/  SEL R173, R164, R173, !P2 ;  /* 0x000000ada4ad7207 */ /* 0x000fe40005000000 */
[CC--:B------:R-:W-:Y:S02]  /*20730*/  LEA R164, P1, R168.reuse, R244.reuse, 0x2 ;  /* 0x000000f4a8a47211 */ /* 0x0c0fe400078210ff */
[C---:B------:R-:W-:Y:S02]  /*20740*/  LEA R176, P0, R173.reuse, R244, 0x2 ;  /* 0x000000f4adb07211 */ /* 0x040fe400078010ff */
        /* <DEDUP_REMOVED lines=20> */
.L_x_4731:
[----:B------:R-:W-:Y:S02]  /*20890*/  ULDC.64 UR4, c[0x0][0x118] ;  /* 0x0000460000047ab9 */ /* 0x000fe40000000a00 */
[----:B------:R-:W2:Y:S02]  /*208a0*/  LD.E R170, [R166.64+0x38] ;  /* 0x00003804a6aa7980 */ /* 0x000ea4000c101900 */
[----:B--2---:R-:W-:Y:S04]  /*208b0*/  LEA R170, -R170, RZ, 0x6 ;  /* 0x000000ffaaaa7211 */ /* 0x004fe800078e31ff */
[----:B------:R-:W-:Y:S02]  /*208c0*/  SHF.R.S32.HI R164, RZ, 0x1f, R170 ;  /* 0x0000001fffa47819 */ /* 0x000fe400000114aa */
.L_x_4732:
[----:B------:R-:W-:Y:S05]  /*208d0*/  BSYNC B0 ;  /* 0x0000000000007941 */ /* 0x000fea0003800000 */
.L_x_4730:
[CC--:B------:R-:W-:Y:S01]  /*208e0*/  LEA R180, P0, R170.reuse, R236.reuse, 0x1 ;  /* 0x000000ecaab47211 */ /* 0x0c0fe200078008ff */
        /* <DEDUP_REMOVED lines=13> */
[CC--:B------:R-:W-:Y:S01]  /*209c0*/  @P5 LEA.HI.X R175, R169.reuse, R235.reuse, R168, 0x1, P0 ;  /* 0x000000eba9af5211 */ /* 0x0c0fe200000f0ca8 */
        /* <DEDUP_REMOVED lines=101> */
.L_x_4729:
[----:B------:R-:W-:Y:S05]  /*21020*/  BSYNC B1 ;  /* 0x0000000000017941 */ /* 0x000fea0003800000 */
.L_x_4728:
[----:B------:R-:W-:Y:S01]  /*21030*/  ULDC.64 UR4, c[0x0][0x118] ;  /* 0x0000460000047ab9 */ /* 0x000fe20000000a00 */
[----:B-1----:R-:W-:Y:S01]  /*21040*/  IMAD R183, R248, -0x40, R249 ;  /* 0xffffffc0f8b77824 */ /* 0x002fe200078e02f9 */
[----:B------:R1:W2:Y:S04]  /*21050*/  LD.E R166, [R166.64+0xdc] ;  /* 0x0000dc04a6a67980 */ /* 0x0002a8000c101900 */
        /* <DEDUP_REMOVED lines=10> */
[----:B------:R-:W-:Y:S02]  /*21100*/  ISETP.GE.AND P1, PT, R180, RZ, PT ;  /* 0x000000ffb400720c */ /* 0x000fe40003f26270 */
[C---:B------:R-:W-:Y:S02]  /*21110*/  @!P0 IADD3 R179, -R183.reuse, 0x1, RZ ;  /* 0x00000001b7b38810 */ /* 0x040fe40007ffe1ff */
[----:B------:R-:W-:Y:S01]  /*21120*/  ISETP.GE.AND P0, PT, R178, RZ, PT ;  /* 0x000000ffb200720c */ /* 0x000fe20003f06270 */
[----:B------:R-:W-:Y:S01]  /*21130*/  I2F R181, R181 ;  /* 0x000000b500b57306 */ /* 0x000fe20000201400 */
[C---:B------:R-:W-:Y:S02]  /*21140*/  IADD3 R172, R183.reuse, -0x18, RZ ;  /* 0xffffffe8b7ac7810 */ /* 0x040fe40007ffe0ff */
[----:B------:R-:W-:Y:S02]  /*21150*/  IABS R182, R183 ;  /* 0x000000b700b67213 */ /* 0x000fe40000000000 */
[C---:B------:R-:W-:Y:S02]  /*21160*/  IADD3 R171, R183.reuse, -0x19, RZ ;  /* 0xffffffe7b7ab7810 */ /* 0x040fe40007ffe0ff */
[C---:B------:R-:W-:Y:S02]  /*21170*/  IADD3 R170, R183.reuse, -0x20, RZ ;  /* 0xffffffe0b7aa7810 */ /* 0x040fe40007ffe0ff */
[----:B------:R-:W-:Y:S01]  /*21180*/  @!P1 IADD3 R180, -R183, -0x7, RZ ;  /* 0xfffffff9b7b49810 */ /* 0x000fe20007ffe1ff */
[----:B------:R-:W3:Y:S01]  /*21190*/  I2F R182, R182 ;  /* 0x000000b600b67306 */ /* 0x000ee20000201400 */
[----:B------:R-:W-:Y:S02]  /*211a0*/  ISETP.GE.AND P1, PT, R177, RZ, PT ;  /* 0x000000ffb100720c */ /* 0x000fe40003f26270 */
[C---:B------:R-:W-:Y:S02]  /*211b0*/  @!P0 IADD3 R178, -R183.reuse, 0x8, RZ ;  /* 0x00000008b7b28810 */ /* 0x040fe40007ffe1ff */
[----:B------:R-:W-:Y:S02]  /*211c0*/  ISETP.GE.AND P0, PT, R176, RZ, PT ;  /* 0x000000ffb000720c */ /* 0x000fe40003f06270 */
[C---:B------:R-:W-:Y:S02]  /*211d0*/  IADD3 R169, R183.reuse, -0x21, RZ ;  /* 0xffffffdfb7a97810 */ /* 0x040fe40007ffe0ff */
[C---:B------:R-:W-:Y:S01]  /*211e0*/  IADD3 R168, R183.reuse, -0x28, RZ ;  /* 0xffffffd8b7a87810 */ /* 0x040fe20007ffe0ff */
[----:B------:R-:W4:Y:S01]  /*211f0*/  I2F R179, R179 ;  /* 0x000000b300b37306 */ /* 0x000f220000201400 */
[C---:B-1----:R-:W-:Y:S02]  /*21200*/  IADD3 R167, R183.reuse, -0x29, RZ ;  /* 0xffffffd7b7a77810 */ /* 0x042fe40007ffe0ff */
[C---:B------:R-:W-:Y:S02]  /*21210*/  IADD3 R164, R183.reuse, -0x30, RZ ;  /* 0xffffffd0b7a47810 */ /* 0x040fe40007ffe0ff */
[----:B------:R-:W-:Y:S02]  /*21220*/  @!P1 IADD3 R177, -R183, 0x9, RZ ;  /* 0x00000009b7b19810 */ /* 0x000fe40007ffe1ff */
[----:B------:R-:W-:Y:S02]  /*21230*/  ISETP.GE.AND P1, PT, R175, RZ, PT ;  /* 0x000000ffaf00720c */ /* 0x000fe40003f26270 */
[----:B------:R-:W-:Y:S01]  /*21240*/  @!P0 IADD3 R176, -R183, 0x10, RZ ;  /* 0x00000010b7b08810 */ /* 0x000fe20007ffe1ff */
[----:B------:R-:W1:Y:S01]  /*21250*/  I2F R178, R178 ;  /* 0x000000b200b27306 */ /* 0x000e620000201400 */
[----:B------:R-:W-:Y:S02]  /*21260*/  ISETP.GE.AND P0, PT, R172, RZ, PT ;  /* 0x000000ffac00720c */ /* 0x000fe40003f06270 */
[----:B------:R-:W-:Y:S02]  /*21270*/  ISETP.GE.AND P4, PT, R167, RZ, PT ;  /* 0x000000ffa700720c */ /* 0x000fe40003f86270 */
[C---:B------:R-:W-:Y:S02]  /*21280*/  IADD3 R165, R183.reuse, -0x31, RZ ;  /* 0xffffffcfb7a57810 */ /* 0x040fe40007ffe0ff */
[----:B------:R-:W-:Y:S02]  /*21290*/  ISETP.GE.AND P3, PT, R164, RZ, PT ;  /* 0x000000ffa400720c */ /* 0x000fe40003f66270 */
[C---:B------:R-:W-:Y:S01]  /*212a0*/  IADD3 R174, R183.reuse, -0x38, RZ ;  /* 0xffffffc8b7ae7810 */ /* 0x040fe20007ffe0ff */
[----:B------:R-:W5:Y:S01]  /*212b0*/  I2F R180, R180 ;  /* 0x000000b400b47306 */ /* 0x000f620000201400 */
[----:B------:R-:W-:Y:S02]  /*212c0*/  @!P1 IADD3 R175, -R183, 0x11, RZ ;  /* 0x00000011b7af9810 */ /* 0x000fe40007ffe1ff */
[----:B------:R-:W-:Y:S02]  /*212d0*/  ISETP.GE.AND P1, PT, R171, RZ, PT ;  /* 0x000000ffab00720c */ /* 0x000fe40003f26270 */
[----:B------:R-:W-:Y:S02]  /*212e0*/  @!P0 IADD3 R172, -R183, 0x18, RZ ;  /* 0x00000018b7ac8810 */ /* 0x000fe40007ffe1ff */
[----:B------:R-:W-:Y:S02]  /*212f0*/  ISETP.GE.AND P0, PT, R170, RZ, PT ;  /* 0x000000ffaa00720c */ /* 0x000fe40003f06270 */
[----:B------:R-:W-:Y:S01]  /*21300*/  ISETP.GE.AND P2, PT, R165, RZ, PT ;  /* 0x000000ffa500720c */ /* 0x000fe20003f46270 */
[----:B------:R-:W1:Y:S01]  /*21310*/  I2F R177, R177 ;  /* 0x000000b100b17306 */ /* 0x000e620000201400 */
[C---:B------:R-:W-:Y:S02]  /*21320*/  IADD3 R173, R183.reuse, -0x39, RZ ;  /* 0xffffffc7b7ad7810 */ /* 0x040fe40007ffe0ff */
[C---:B------:R-:W-:Y:S02]  /*21330*/  @!P4 IADD3 R167, -R183.reuse, 0x29, RZ ;  /* 0x00000029b7a7c810 */ /* 0x040fe40007ffe1ff */
[C---:B------:R-:W-:Y:S02]  /*21340*/  @!P3 IADD3 R164, -R183.reuse, 0x30, RZ ;  /* 0x00000030b7a4b810 */ /* 0x040fe40007ffe1ff */
[----:B------:R-:W-:Y:S02]  /*21350*/  @!P1 IADD3 R171, -R183, 0x19, RZ ;  /* 0x00000019b7ab9810 */ /* 0x000fe40007ffe1ff */
[----:B------:R-:W-:Y:S01]  /*21360*/  ISETP.GE.AND P1, PT, R169, RZ, PT ;  /* 0x000000ffa900720c */ /* 0x000fe20003f26270 */
[----:B------:R-:W1:Y:S01]  /*21370*/  I2F R176, R176 ;  /* 0x000000b000b07306 */ /* 0x000e620000201400 */
[C---:B------:R-:W-:Y:S02]  /*21380*/  @!P0 IADD3 R170, -R183.reuse, 0x20, RZ ;  /* 0x00000020b7aa8810 */ /* 0x040fe40007ffe1ff */
[----:B------:R-:W-:Y:S02]  /*21390*/  ISETP.GE.AND P0, PT, R168, RZ, PT ;  /* 0x000000ffa800720c */ /* 0x000fe40003f06270 */
[C---:B------:R-:W-:Y:S05]  /*213a0*/  @!P2 IADD3 R165, -R183.reuse, 0x31, RZ ;  /* 0x00000031b7a5a810 */ /* 0x040fea0007ffe1ff */
[----:B------:R-:W1:Y:S02]  /*213b0*/  I2F R175, R175 ;  /* 0x000000af00af7306 */ /* 0x000e640000201400 */
[C---:B------:R-:W-:Y:S02]  /*213c0*/  @!P1 IADD3 R169, -R183.reuse, 0x21, RZ ;  /* 0x00000021b7a99810 */ /* 0x040fe40007ffe1ff */
[----:B------:R-:W-:Y:S02]  /*213d0*/  ISETP.GE.AND P1, PT, R174, RZ, PT ;  /* 0x000000ffae00720c */ /* 0x000fe40003f26270 */
[----:B------:R-:W-:Y:S02]  /*213e0*/  @!P0 IADD3 R168, -R183, 0x28, RZ ;  /* 0x00000028b7a88810 */ /* 0x000fe40007ffe1ff */
[----:B------:R-:W-:Y:S02]  /*213f0*/  ISETP.GE.AND P0, PT, R173, RZ, PT ;  /* 0x000000ffad00720c */ /* 0x000fe40003f06270 */
[----:B------:R-:W1:Y:S07]  /*21400*/  I2F R172, R172 ;  /* 0x000000ac00ac7306 */ /* 0x000e6e0000201400 */
[C---:B------:R-:W-:Y:S03]  /*21410*/  @!P1 IADD3 R174, -R183.reuse, 0x38, RZ ;  /* 0x00000038b7ae9810 */ /* 0x040fe60007ffe1ff */
[----:B------:R-:W1:Y:S01]  /*21420*/  I2F R171, R171 ;  /* 0x000000ab00ab7306 */ /* 0x000e620000201400 */
[----:B------:R-:W-:Y:S09]  /*21430*/  @!P0 IADD3 R173, -R183, 0x39, RZ ;  /* 0x00000039b7ad8810 */ /* 0x000ff20007ffe1ff */
[----:B------:R-:W1:Y:S10]  /*21440*/  I2F R170, R170 ;  /* 0x000000aa00aa7306 */ /* 0x000e740000201400 */
[----:B------:R-:W1:Y:S10]  /*21450*/  I2F R169, R169 ;  /* 0x000000a900a97306 */ /* 0x000e740000201400 */
[----:B------:R-:W1:Y:S10]  /*21460*/  I2F R168, R168 ;  /* 0x000000a800a87306 */ /* 0x000e740000201400 */
[----:B------:R-:W1:Y:S10]  /*21470*/  I2F R167, R167 ;  /* 0x000000a700a77306 */ /* 0x000e740000201400 */
[----:B------:R-:W1:Y:S10]  /*21480*/  I2F R164, R164 ;  /* 0x000000a400a47306 */ /* 0x000e740000201400 */
[----:B------:R-:W1:Y:S10]  /*21490*/  I2F R165, R165 ;  /* 0x000000a500a57306 */ /* 0x000e740000201400 */
[----:B------:R-:W5:Y:S10]  /*214a0*/  I2F R174, R174 ;  /* 0x000000ae00ae7306 */ /* 0x000f740000201400 */
[----:B------:R-:W5:Y:S01]  /*214b0*/  I2F R173, R173 ;  /* 0x000000ad00ad7306 */ /* 0x000f620000201400 */
[C---:B---3--:R-:W-:Y:S02]  /*214c0*/  FFMA.FTZ R4, -R0.reuse, R182, R4 ;  /* 0x000000b600047223 */ /* 0x048fe40000010104 */
[C---:B------:R-:W-:Y:S02]  /*214d0*/  FFMA.FTZ R6, -R0.reuse, R181, R6 ;  /* 0x000000b500067223 */ /* 0x040fe40000010106 */
[----:B----4-:R-:W-:Y:S01]  /*214e0*/  FFMA.FTZ R5, -R0, R179, R5 ;  /* 0x000000b300057223 */ /* 0x010fe20000010105 */
[----:B------:R-:W-:Y:S01]  /*214f0*/  FMNMX.FTZ R181, R4, R3, !PT ;  /* 0x0000000304b57209 */ /* 0x000fe20007810000 */
[C---:B-1----:R-:W-:Y:S02]  /*21500*/  FFMA.FTZ R8, -R0.reuse, R178, R8 ;  /* 0x000000b200087223 */ /* 0x042fe40000010108 */
[C---:B-----5:R-:W-:Y:S01]  /*21510*/  FFMA.FTZ R7, -R0.reuse, R180, R7 ;  /* 0x000000b400077223 */ /* 0x060fe20000010107 */
[----:B------:R-:W-:Y:S01]  /*21520*/  FMNMX.FTZ R180, R5, R181, !PT ;  /* 0x000000b505b47209 */ /* 0x000fe20007810000 */
[----:B------:R-:W-:Y:S01]  /*21530*/  FFMA.FTZ R11, -R0, R179, R11 ;  /* 0x000000b3000b7223 */ /* 0x000fe2000001010b */
[----:B------:R-:W-:Y:S01]  /*21540*/  FMNMX.FTZ R179, R6, R2, !PT ;  /* 0x0000000206b37209 */ /* 0x000fe20007810000 */
[----:B------:R-:W-:Y:S01]  /*21550*/  FFMA.FTZ R10, -R0, R182, R10 ;  /* 0x000000b6000a7223 */ /* 0x000fe2000001010a */
[----:B------:R-:W-:Y:S01]  /*21560*/  FMNMX.FTZ R180, R8, R180, !PT ;  /* 0x000000b408b47209 */ /* 0x000fe20007810000 */
[C---:B------:R-:W-:Y:S01]  /*21570*/  FFMA.FTZ R9, -R0.reuse, R177, R9 ;  /* 0x000000b100097223 */ /* 0x040fe20000010109 */
[----:B------:R-:W-:Y:S01]  /*21580*/  FMNMX.FTZ R179, R7, R179, !PT ;  /* 0x000000b307b37209 */ /* 0x000fe20007810000 */
[C---:B------:R-:W-:Y:S02]  /*21590*/  FFMA.FTZ R12, -R0.reuse, R176, R12 ;  /* 0x000000b0000c7223 */ /* 0x040fe4000001010c */
[C---:B------:R-:W-:Y:S01]  /*215a0*/  FFMA.FTZ R14, -R0.reuse, R178, R14 ;  /* 0x000000b2000e7223 */ /* 0x040fe2000001010e */
[----:B------:R-:W-:Y:S01]  /*215b0*/  FMNMX.FTZ R180, R9, R180, !PT ;  /* 0x000000b409b47209 */ /* 0x000fe20007810000 */
[----:B------:R-:W-:Y:S01]  /*215c0*/  FFMA.FTZ R13, -R0, R175, R13 ;  /* 0x000000af000d7223 */ /* 0x000fe2000001010d */
[----:B------:R-:W-:Y:S01]  /*215d0*/  FMNMX.FTZ R179, R10, R179, !PT ;  /* 0x000000b30ab37209 */ /* 0x000fe20007810000 */
[----:B------:R-:W-:Y:S01]  /*215e0*/  FFMA.FTZ R15, -R0, R177, R15 ;  /* 0x000000b1000f7223 */ /* 0x000fe2000001010f */
[----:B------:R-:W-:Y:S01]  /*215f0*/  FMNMX.FTZ R180, R12, R180, !PT ;  /* 0x000000b40cb47209 */ /* 0x000fe20007810000 */
[C---:B------:R-:W-:Y:S01]  /*21600*/  FFMA.FTZ R16, -R0.reuse, R172, R16 ;  /* 0x000000ac00107223 */ /* 0x040fe20000010110 */
[----:B------:R-:W-:Y:S01]  /*21610*/  FMNMX.FTZ R179, R11, R179, !PT ;  /* 0x000000b30bb37209 */ /* 0x000fe20007810000 */
        /* <DEDUP_REMOVED lines=38> */
[----:B------:R-:W-:Y:S01]  /*21880*/  LDSM.16.MT88.4 R172, [R229+0x10000] ;  /* 0x01000000e5ac783b */ /* 0x000fe20000004200 */
[----:B------:R-:W-:Y:S02]  /*21890*/  FMNMX.FTZ R164, R31, R179, !PT ;  /* 0x000000b31fa47209 */ /* 0x000fe40007810000 */
[----:B------:R-:W-:Y:S02]  /*218a0*/  FMNMX.FTZ R168, R33, R168, !PT ;  /* 0x000000a821a87209 */ /* 0x000fe40007810000 */
[----:B------:R-:W-:Y:S03]  /*218b0*/  FMNMX.FTZ R164, R34, R164, !PT ;  /* 0x000000a422a47209 */ /* 0x000fe60007810000 */
[----:B------:R-:W1:Y:S01]  /*218c0*/  SHFL.BFLY PT, R165, R168, 0x2, 0x1f ;  /* 0x0c401f00a8a57f89 */ /* 0x000e6200000e0000 */
[----:B------:R-:W-:Y:S07]  /*218d0*/  FMNMX.FTZ R164, R35, R164, !PT ;  /* 0x000000a423a47209 */ /* 0x000fee0007810000 */
[----:B------:R-:W3:Y:S08]  /*218e0*/  SHFL.BFLY PT, R167, R164, 0x2, 0x1f ;  /* 0x0c401f00a4a77f89 */ /* 0x000ef000000e0000 */
[----:B------:R-:W-:Y:S01]  /*218f0*/  LDSM.16.MT88.4 R176, [R228+0x10000] ;  /* 0x01000000e4b0783b */ /* 0x000fe20000004200 */
[----:B-1----:R-:W-:Y:S07]  /*21900*/  FMNMX.FTZ R168, R168, R165, !PT ;  /* 0x000000a5a8a87209 */ /* 0x002fee0007810000 */
[----:B------:R-:W-:Y:S01]  /*21910*/  LDSM.16.MT88.4 R180, [R230+0x14800] ;  /* 0x01480000e6b4783b */ /* 0x000fe20000004200 */
[----:B---3--:R-:W-:Y:S07]  /*21920*/  FMNMX.FTZ R167, R164, R167, !PT ;  /* 0x000000a7a4a77209 */ /* 0x008fee0007810000 */
[----:B------:R-:W1:Y:S08]  /*21930*/  SHFL.BFLY PT, R165, R168, 0x1, 0x1f ;  /* 0x0c201f00a8a57f89 */ /* 0x000e7000000e0000 */
[----:B------:R-:W3:Y:S01]  /*21940*/  SHFL.BFLY PT, R164, R167, 0x1, 0x1f ;  /* 0x0c201f00a7a47f89 */ /* 0x000ee200000e0000 */
[----:B-1----:R-:W-:Y:S07]  /*21950*/  FMNMX.FTZ R165, R168, R165, !PT ;  /* 0x000000a5a8a57209 */ /* 0x002fee0007810000 */
[----:B------:R-:W1:Y:S01]  /*21960*/  LDSM.16.MT88.4 R168, [R230+0x10000] ;  /* 0x01000000e6a8783b */ /* 0x000e620000004200 */
[C---:B------:R-:W-:Y:S01]  /*21970*/  FSETP.NEU.FTZ.AND P0, PT, R165.reuse, -INF , PT ;  /* 0xff800000a500780b */ /* 0x040fe20003f1d000 */
[----:B--2---:R-:W-:Y:S02]  /*21980*/  FMUL.FTZ R194, R166, R165 ;  /* 0x000000a5a6c27220 */ /* 0x004fe40000410000 */
[----:B------:R-:W-:Y:S01]  /*21990*/  FADD.FTZ R3, -R165, R3 ;  /* 0x00000003a5037221 */ /* 0x000fe20000010100 */
[----:B---3--:R-:W-:Y:S02]  /*219a0*/  FMNMX.FTZ R164, R167, R164, !PT ;  /* 0x000000a4a7a47209 */ /* 0x008fe40007810000 */
[----:B------:R-:W-:Y:S01]  /*219b0*/  FSEL R194, R194, RZ, P0 ;  /* 0x000000ffc2c27208 */ /* 0x000fe20000000000 */
[----:B------:R-:W-:Y:S01]  /*219c0*/  FMUL.FTZ R3, R166, R3 ;  /* 0x00000003a6037220 */ /* 0x000fe20000410000 */
[----:B------:R-:W-:Y:S01]  /*219d0*/  FSETP.NEU.FTZ.AND P0, PT, R164, -INF , PT ;  /* 0xff800000a400780b */ /* 0x000fe20003f1d000 */
[----:B------:R-:W-:Y:S02]  /*219e0*/  FMUL.FTZ R193, R166, R164 ;  /* 0x000000a4a6c17220 */ /* 0x000fe40000410000 */
[----:B------:R-:W-:Y:S02]  /*219f0*/  FADD.FTZ R2, -R164, R2 ;  /* 0x00000002a4027221 */ /* 0x000fe40000010100 */
[-CC-:B------:R-:W-:Y:S01]  /*21a00*/  FFMA.FTZ R192, R4, R166.reuse, -R194.reuse ;  /* 0x000000a604c07223 */ /* 0x180fe200000108c2 */
[----:B------:R-:W-:Y:S01]  /*21a10*/  FSEL R193, R193, RZ, P0 ;  /* 0x000000ffc1c17208 */ /* 0x000fe20000000000 */
[-CC-:B------:R-:W-:Y:S01]  /*21a20*/  FFMA.FTZ R191, R5, R166.reuse, -R194.reuse ;  /* 0x000000a605bf7223 */ /* 0x180fe200000108c2 */
[----:B------:R-:W2:Y:S01]  /*21a30*/  MUFU.EX2 R3, R3 ;  /* 0x0000000300037308 */ /* 0x000ea20000000800 */
[-CC-:B------:R-:W-:Y:S01]  /*21a40*/  FFMA.FTZ R190, R8, R166.reuse, -R194.reuse ;  /* 0x000000a608be7223 */ /* 0x180fe200000108c2 */
[----:B------:R-:W-:Y:S01]  /*21a50*/  ISETP.GT.AND P0, PT, R248, RZ, PT ;  /* 0x000000fff800720c */ /* 0x000fe20003f04270 */
[-CC-:B------:R-:W-:Y:S02]  /*21a60*/  FFMA.FTZ R189, R9, R166.reuse, -R194.reuse ;  /* 0x000000a609bd7223 */ /* 0x180fe400000108c2 */
[-CC-:B------:R-:W-:Y:S02]  /*21a70*/  FFMA.FTZ R188, R6, R166.reuse, -R193.reuse ;  /* 0x000000a606bc7223 */ /* 0x180fe400000108c1 */
[-CC-:B------:R-:W-:Y:S02]  /*21a80*/  FFMA.FTZ R187, R7, R166.reuse, -R193.reuse ;  /* 0x000000a607bb7223 */ /* 0x180fe400000108c1 */
[-CC-:B------:R-:W-:Y:S01]  /*21a90*/  FFMA.FTZ R186, R10, R166.reuse, -R193.reuse ;  /* 0x000000a60aba7223 */ /* 0x180fe200000108c1 */
[----:B------:R-:W-:Y:S01]  /*21aa0*/  MUFU.EX2 R192, R192 ;  /* 0x000000c000c07308 */ /* 0x000fe20000000800 */
[--C-:B------:R-:W-:Y:S02]  /*21ab0*/  FFMA.FTZ R167, R11, R166, -R193.reuse ;  /* 0x000000a60ba77223 */ /* 0x100fe400000108c1 */
[----:B------:R-:W-:Y:S02]  /*21ac0*/  FMUL.FTZ R2, R166, R2 ;  /* 0x00000002a6027220 */ /* 0x000fe40000410000 */
[-CC-:B------:R-:W-:Y:S02]  /*21ad0*/  FFMA.FTZ R203, R31, R166.reuse, -R193.reuse ;  /* 0x000000a61fcb7223 */ /* 0x180fe400000108c1 */
[-CC-:B------:R-:W-:Y:S02]  /*21ae0*/  FFMA.FTZ R251, R34, R166.reuse, -R193.reuse ;  /* 0x000000a622fb7223 */ /* 0x180fe400000108c1 */
[-CC-:B------:R-:W-:Y:S01]  /*21af0*/  FFMA.FTZ R195, R12, R166.reuse, -R194.reuse ;  /* 0x000000a60cc37223 */ /* 0x180fe200000108c2 */
[----:B------:R-:W3:Y:S01]  /*21b00*/  MUFU.EX2 R2, R2 ;  /* 0x0000000200027308 */ /* 0x000ee20000000800 */
[-CC-:B------:R-:W-:Y:S02]  /*21b10*/  FFMA.FTZ R196, R13, R166.reuse, -R194.reuse ;  /* 0x000000a60dc47223 */ /* 0x180fe400000108c2 */
[--C-:B------:R-:W-:Y:S02]  /*21b20*/  FFMA.FTZ R199, R14, R166, -R193.reuse ;  /* 0x000000a60ec77223 */ /* 0x100fe400000108c1 */
[C---:B--2---:R-:W-:Y:S02]  /*21b30*/  FMUL.FTZ R4, R3.reuse, R160 ;  /* 0x000000a003047220 */ /* 0x044fe40000410000 */
        /* <DEDUP_REMOVED lines=16> */
[----:B------:R-:W4:Y:S01]  /*21c40*/  LDSM.16.MT88.4 R156, [R227+0x10000] ;  /* 0x01000000e39c783b */ /* 0x000f220000004200 */
[----:B--2---:R-:W-:Y:S01]  /*21c50*/  F2FP.PACK_AB R160, R191, R192 ;  /* 0x000000c0bfa0723e */ /* 0x004fe200000000ff */
[C---:B------:R-:W-:Y:S02]  /*21c60*/  FMUL.FTZ R38, R2.reuse, R38 ;  /* 0x0000002602267220 */ /* 0x040fe40000410000 */
[C---:B------:R-:W-:Y:S02]  /*21c70*/  FMUL.FTZ R39, R2.reuse, R39 ;  /* 0x0000002702277220 */ /* 0x040fe40000410000 */
[C---:B------:R-:W-:Y:S01]  /*21c80*/  FMUL.FTZ R42, R2.reuse, R42 ;  /* 0x0000002a022a7220 */ /* 0x040fe20000410000 */
[----:B------:R-:W-:Y:S01]  /*21c90*/  MUFU.EX2 R188, R188 ;  /* 0x000000bc00bc7308 */ /* 0x000fe20000000800 */
[C---:B------:R-:W-:Y:S02]  /*21ca0*/  FMUL.FTZ R43, R2.reuse, R43 ;  /* 0x0000002b022b7220 */ /* 0x040fe40000410000 */
[C---:B------:R-:W-:Y:S02]  /*21cb0*/  FMUL.FTZ R14, R2.reuse, R154 ;  /* 0x0000009a020e7220 */ /* 0x040fe40000410000 */
[C---:B------:R-:W-:Y:S02]  /*21cc0*/  FMUL.FTZ R44, R3.reuse, R44 ;  /* 0x0000002c032c7220 */ /* 0x040fe40000410000 */
[C---:B------:R-:W-:Y:S02]  /*21cd0*/  FMUL.FTZ R45, R3.reuse, R45 ;  /* 0x0000002d032d7220 */ /* 0x040fe40000410000 */
[C---:B------:R-:W-:Y:S01]  /*21ce0*/  FMUL.FTZ R46, R2.reuse, R46 ;  /* 0x0000002e022e7220 */ /* 0x040fe20000410000 */
[----:B------:R-:W2:Y:S01]  /*21cf0*/  MUFU.EX2 R187, R187 ;  /* 0x000000bb00bb7308 */ /* 0x000ea20000000800 */
[C---:B------:R-:W-:Y:S02]  /*21d00*/  FMUL.FTZ R47, R2.reuse, R47 ;  /* 0x0000002f022f7220 */ /* 0x040fe40000410000 */
[----:B------:R-:W-:Y:S01]  /*21d10*/  FMUL.FTZ R48, R3, R48 ;  /* 0x0000003003307220 */ /* 0x000fe20000410000 */
[----:B---3--:R-:W-:Y:S01]  /*21d20*/  F2FP.PACK_AB R162, R189, R190 ;  /* 0x000000bebda2723e */ /* 0x008fe200000000ff */
        /* <DEDUP_REMOVED lines=9> */
[----:B------:R-:W3:Y:S01]  /*21dc0*/  MUFU.EX2 R167, R167 ;  /* 0x000000a700a77308 */ /* 0x000ee20000000800 */
[----:B------:R-:W-:Y:S02]  /*21dd0*/  FMUL.FTZ R57, R3, R57 ;  /* 0x0000003903397220 */ /* 0x000fe40000410000 */
[C---:B------:R-:W-:Y:S01]  /*21de0*/  FMUL.FTZ R58, R2.reuse, R58 ;  /* 0x0000003a023a7220 */ /* 0x040fe20000410000 */
        /* <DEDUP_REMOVED lines=18> */
[C---:B-1----:R-:W-:Y:S05]  /*21f10*/  HMMA.16816.F32 R4, R160.reuse, R168, R4 ;  /* 0x000000a8a004723c */ /* 0x042fea0000001804 */
[C---:B------:R-:W-:Y:S02]  /*21f20*/  FMUL.FTZ R72, R3.reuse, R72 ;  /* 0x0000004803487220 */ /* 0x040fe40000410000 */
[C---:B------:R-:W-:Y:S01]  /*21f30*/  FMUL.FTZ R73, R3.reuse, R73 ;  /* 0x0000004903497220 */ /* 0x040fe20000410000 */
[C---:B------:R-:W-:Y:S01]  /*21f40*/  HMMA.16816.F32 R8, R160.reuse, R170, R8 ;  /* 0x000000aaa008723c */ /* 0x040fe20000001808 */
[----:B------:R-:W1:Y:S01]  /*21f50*/  LDSM.16.MT88.4 R168, [R230+0x12000] ;  /* 0x01200000e6a8783b */ /* 0x000e620000004200 */
[----:B------:R-:W-:Y:S02]  /*21f60*/  MUFU.EX2 R203, R203 ;  /* 0x000000cb00cb7308 */ /* 0x000fe40000000800 */
[C---:B------:R-:W-:Y:S02]  /*21f70*/  FMUL.FTZ R74, R2.reuse, R74 ;  /* 0x0000004a024a7220 */ /* 0x040fe40000410000 */
[C---:B------:R-:W-:Y:S02]  /*21f80*/  FMUL.FTZ R75, R2.reuse, R75 ;  /* 0x0000004b024b7220 */ /* 0x040fe40000410000 */
[C---:B------:R-:W-:Y:S04]  /*21f90*/  HMMA.16816.F32 R36, R160.reuse, R172, R36 ;  /* 0x000000aca024723c */ /* 0x040fe80000001824 */
[C---:B------:R-:W-:Y:S01]  /*21fa0*/  FMUL.FTZ R76, R3.reuse, R76 ;  /* 0x0000004c034c7220 */ /* 0x040fe20000410000 */
[----:B------:R-:W-:Y:S01]  /*21fb0*/  MUFU.EX2 R251, R251 ;  /* 0x000000fb00fb7308 */ /* 0x000fe20000000800 */
[C---:B------:R-:W-:Y:S02]  /*21fc0*/  FMUL.FTZ R77, R3.reuse, R77 ;  /* 0x0000004d034d7220 */ /* 0x040fe40000410000 */
[C---:B------:R-:W-:Y:S01]  /*21fd0*/  HMMA.16816.F32 R40, R160.reuse, R174, R40 ;  /* 0x000000aea028723c */ /* 0x040fe20000001828 */
[----:B------:R-:W3:Y:S03]  /*21fe0*/  LDSM.16.MT88.4 R172, [R229+0x12000] ;  /* 0x01200000e5ac783b */ /* 0x000ee60000004200 */
[C---:B------:R-:W-:Y:S02]  /*21ff0*/  FMUL.FTZ R78, R2.reuse, R78 ;  /* 0x0000004e024e7220 */ /* 0x040fe40000410000 */
[C---:B------:R-:W-:Y:S02]  /*22000*/  FMUL.FTZ R79, R2.reuse, R79 ;  /* 0x0000004f024f7220 */ /* 0x040fe40000410000 */
[C---:B------:R-:W-:Y:S04]  /*22010*/  HMMA.16816.F32 R44, R160.reuse, R176, R44 ;  /* 0x000000b0a02c723c */ /* 0x040fe8000000182c */
[C---:B------:R-:W-:Y:S02]  /*22020*/  FMUL.FTZ R80, R3.reuse, R80 ;  /* 0x0000005003507220 */ /* 0x040fe40000410000 */
[C---:B------:R-:W-:Y:S02]  /*22030*/  FMUL.FTZ R81, R3.reuse, R81 ;  /* 0x0000005103517220 */ /* 0x040fe40000410000 */
[C---:B------:R-:W-:Y:S01]  /*22040*/  HMMA.16816.F32 R48, R160.reuse, R178, R48 ;  /* 0x000000b2a030723c */ /* 0x040fe20000001830 */
[----:B------:R-:W-:Y:S03]  /*22050*/  LDSM.16.MT88.4 R176, [R227+0x12800] ;  /* 0x01280000e3b0783b */ /* 0x000fe60000004200 */
[C---:B------:R-:W-:Y:S02]  /*22060*/  FMUL.FTZ R82, R2.reuse, R82 ;  /* 0x0000005202527220 */ /* 0x040fe40000410000 */
[C---:B------:R-:W-:Y:S02]  /*22070*/  FMUL.FTZ R83, R2.reuse, R83 ;  /* 0x0000005302537220 */ /* 0x040fe40000410000 */
[C---:B----4-:R-:W-:Y:S04]  /*22080*/  HMMA.16816.F32 R52, R160.reuse, R156, R52 ;  /* 0x0000009ca034723c */ /* 0x050fe80000001834 */
[C---:B------:R-:W-:Y:S02]  /*22090*/  FMUL.FTZ R84, R3.reuse, R84 ;  /* 0x0000005403547220 */ /* 0x040fe40000410000 */
[C---:B------:R-:W-:Y:S02]  /*220a0*/  FMUL.FTZ R85, R3.reuse, R85 ;  /* 0x0000005503557220 */ /* 0x040fe40000410000 */
[C---:B------:R-:W-:Y:S01]  /*220b0*/  HMMA.16816.F32 R56, R160.reuse, R158, R56 ;  /* 0x0000009ea038723c */ /* 0x040fe20000001838 */
[----:B------:R-:W4:Y:S03]  /*220c0*/  LDSM.16.MT88.4 R156, [R228+0x12000] ;  /* 0x01200000e49c783b */ /* 0x000f260000004200 */
[C---:B------:R-:W-:Y:S02]  /*220d0*/  FMUL.FTZ R86, R2.reuse, R86 ;  /* 0x0000005602567220 */ /* 0x040fe40000410000 */
[C---:B------:R-:W-:Y:S02]  /*220e0*/  FMUL.FTZ R87, R2.reuse, R87 ;  /* 0x0000005702577220 */ /* 0x040fe40000410000 */
[C---:B-1----:R-:W-:Y:S04]  /*220f0*/  HMMA.16816.F32 R60, R160.reuse, R168, R60 ;  /* 0x000000a8a03c723c */ /* 0x042fe8000000183c */
[C---:B------:R-:W-:Y:S02]  /*22100*/  FMUL.FTZ R88, R3.reuse, R88 ;  /* 0x0000005803587220 */ /* 0x040fe40000410000 */
[C---:B------:R-:W-:Y:S02]  /*22110*/  FMUL.FTZ R89, R3.reuse, R89 ;  /* 0x0000005903597220 */ /* 0x040fe40000410000 */
[C---:B------:R-:W-:Y:S01]  /*22120*/  HMMA.16816.F32 R64, R160.reuse, R170, R64 ;  /* 0x000000aaa040723c */ /* 0x040fe20000001840 */
[----:B------:R-:W1:Y:S03]  /*22130*/  LDSM.16.MT88.4 R168, [R227+0x12000] ;  /* 0x01200000e3a8783b */ /* 0x000e660000004200 */
[C---:B------:R-:W-:Y:S02]  /*22140*/  FMUL.FTZ R90, R2.reuse, R90 ;  /* 0x0000005a025a7220 */ /* 0x040fe40000410000 */
[C---:B------:R-:W-:Y:S02]  /*22150*/  FMUL.FTZ R91, R2.reuse, R91 ;  /* 0x0000005b025b7220 */ /* 0x040fe40000410000 */
[C---:B---3--:R-:W-:Y:S04]  /*22160*/  HMMA.16816.F32 R68, R160.reuse, R172, R68 ;  /* 0x000000aca044723c */ /* 0x048fe80000001844 */
[C---:B------:R-:W-:Y:S02]  /*22170*/  FMUL.FTZ R92, R3.reuse, R92 ;  /* 0x0000005c035c7220 */ /* 0x040fe40000410000 */
[C---:B------:R-:W-:Y:S02]  /*22180*/  FMUL.FTZ R93, R3.reuse, R93 ;  /* 0x0000005d035d7220 */ /* 0x040fe40000410000 */
[C---:B------:R-:W-:Y:S01]  /*22190*/  HMMA.16816.F32 R72, R160.reuse, R174, R72 ;  /* 0x000000aea048723c */ /* 0x040fe20000001848 */
[----:B------:R-:W3:Y:S03]  /*221a0*/  LDSM.16.MT88.4 R172, [R230+0x14000] ;  /* 0x01400000e6ac783b */ /* 0x000ee60000004200 */
[C---:B------:R-:W-:Y:S02]  /*221b0*/  FMUL.FTZ R94, R2.reuse, R94 ;  /* 0x0000005e025e7220 */ /* 0x040fe40000410000 */
[C---:B------:R-:W-:Y:S02]  /*221c0*/  FMUL.FTZ R95, R2.reuse, R95 ;  /* 0x0000005f025f7220 */ /* 0x040fe40000410000 */
[C---:B------:R-:W-:Y:S01]  /*221d0*/  FMUL.FTZ R96, R3.reuse, R96 ;  /* 0x0000006003607220 */ /* 0x040fe20000410000 */
[C---:B----4-:R-:W-:Y:S03]  /*221e0*/  HMMA.16816.F32 R76, R160.reuse, R156, R76 ;  /* 0x0000009ca04c723c */ /* 0x050fe6000000184c */
[C---:B------:R-:W-:Y:S02]  /*221f0*/  FMUL.FTZ R97, R3.reuse, R97 ;  /* 0x0000006103617220 */ /* 0x040fe40000410000 */
[C---:B------:R-:W-:Y:S02]  /*22200*/  FMUL.FTZ R98, R2.reuse, R98 ;  /* 0x0000006202627220 */ /* 0x040fe40000410000 */
[C---:B------:R-:W-:Y:S01]  /*22210*/  FMUL.FTZ R99, R2.reuse, R99 ;  /* 0x0000006302637220 */ /* 0x040fe20000410000 */
        /* <DEDUP_REMOVED lines=34> */
[C---:B------:R-:W-:Y:S04]  /*22440*/  FMUL.FTZ R120, R3.reuse, R120 ;  /* 0x0000007803787220 */ /* 0x040fe80000410000 */
[C---:B------:R-:W-:Y:S01]  /*22450*/  FMUL.FTZ R121, R3.reuse, R121 ;  /* 0x0000007903797220 */ /* 0x040fe20000410000 */
[C---:B---3--:R-:W-:Y:S03]  /*22460*/  HMMA.16816.F32 R116, R160.reuse, R172, R116 ;  /* 0x000000aca074723c */ /* 0x048fe60000001874 */
[C---:B------:R-:W-:Y:S02]  /*22470*/  FMUL.FTZ R122, R2.reuse, R122 ;  /* 0x0000007a027a7220 */ /* 0x040fe40000410000 */
[C---:B------:R-:W-:Y:S02]  /*22480*/  FMUL.FTZ R123, R2.reuse, R123 ;  /* 0x0000007b027b7220 */ /* 0x040fe40000410000 */
[C---:B------:R-:W-:Y:S02]  /*22490*/  FMUL.FTZ R124, R3.reuse, R124 ;  /* 0x0000007c037c7220 */ /* 0x040fe40000410000 */
[C---:B------:R-:W-:Y:S03]  /*224a0*/  FMUL.FTZ R125, R3.reuse, R125 ;  /* 0x0000007d037d7220 */ /* 0x040fe60000410000 */
[C---:B------:R-:W-:Y:S01]  /*224b0*/  HMMA.16816.F32 R120, R160.reuse, R174, R120 ;  /* 0x000000aea078723c */ /* 0x040fe20000001878 */
[----:B------:R-:W3:Y:S02]  /*224c0*/  LDSM.16.MT88.4 R172, [R228+0x16000] ;  /* 0x01600000e4ac783b */ /* 0x000ee40000004200 */
[C---:B------:R-:W-:Y:S02]  /*224d0*/  FMUL.FTZ R126, R2.reuse, R126 ;  /* 0x0000007e027e7220 */ /* 0x040fe40000410000 */
[C---:B------:R-:W-:Y:S02]  /*224e0*/  FMUL.FTZ R127, R2.reuse, R127 ;  /* 0x0000007f027f7220 */ /* 0x040fe40000410000 */
[C---:B------:R-:W-:Y:S02]  /*224f0*/  FMUL.FTZ R128, R3.reuse, R128 ;  /* 0x0000008003807220 */ /* 0x040fe40000410000 */
[C---:B------:R-:W-:Y:S03]  /*22500*/  FMUL.FTZ R129, R3.reuse, R129 ;  /* 0x0000008103817220 */ /* 0x040fe60000410000 */
[C---:B----4-:R-:W-:Y:S03]  /*22510*/  HMMA.16816.F32 R124, R160.reuse, R156, R124 ;  /* 0x0000009ca07c723c */ /* 0x050fe6000000187c */
[C---:B------:R-:W-:Y:S02]  /*22520*/  FMUL.FTZ R130, R2.reuse, R130 ;  /* 0x0000008202827220 */ /* 0x040fe40000410000 */
[C---:B------:R-:W-:Y:S02]  /*22530*/  FMUL.FTZ R131, R2.reuse, R131 ;  /* 0x0000008302837220 */ /* 0x040fe40000410000 */
[C---:B------:R-:W-:Y:S02]  /*22540*/  FMUL.FTZ R132, R3.reuse, R132 ;  /* 0x0000008403847220 */ /* 0x040fe40000410000 */
[C---:B------:R-:W-:Y:S03]  /*22550*/  FMUL.FTZ R133, R3.reuse, R133 ;  /* 0x0000008503857220 */ /* 0x040fe60000410000 */
[C---:B------:R-:W-:Y:S01]  /*22560*/  HMMA.16816.F32 R128, R160.reuse, R158, R128 ;  /* 0x0000009ea080723c */ /* 0x040fe20000001880 */
[----:B------:R-:W4:Y:S02]  /*22570*/  LDSM.16.MT88.4 R156, [R227+0x16000] ;  /* 0x01600000e39c783b */ /* 0x000f240000004200 */
[C---:B------:R-:W-:Y:S02]  /*22580*/  FMUL.FTZ R134, R2.reuse, R134 ;  /* 0x0000008602867220 */ /* 0x040fe40000410000 */
[C---:B------:R-:W-:Y:S02]  /*22590*/  FMUL.FTZ R135, R2.reuse, R135 ;  /* 0x0000008702877220 */ /* 0x040fe40000410000 */
[C---:B------:R-:W-:Y:S02]  /*225a0*/  FMUL.FTZ R136, R3.reuse, R136 ;  /* 0x0000008803887220 */ /* 0x040fe40000410000 */
[----:B------:R-:W-:Y:S03]  /*225b0*/  FMUL.FTZ R137, R3, R137 ;  /* 0x0000008903897220 */ /* 0x000fe60000410000 */
[C---:B-1----:R-:W-:Y:S03]  /*225c0*/  HMMA.16816.F32 R132, R160.reuse, R168, R132 ;  /* 0x000000a8a084723c */ /* 0x042fe60000001884 */
[C---:B------:R-:W-:Y:S02]  /*225d0*/  FMUL.FTZ R138, R2.reuse, R138 ;  /* 0x0000008a028a7220 */ /* 0x040fe40000410000 */
[C---:B------:R-:W-:Y:S02]  /*225e0*/  FMUL.FTZ R139, R2.reuse, R139 ;  /* 0x0000008b028b7220 */ /* 0x040fe40000410000 */
[--C-:B------:R-:W-:Y:S02]  /*225f0*/  FFMA.FTZ R200, R15, R166, -R193.reuse ;  /* 0x000000a60fc87223 */ /* 0x100fe400000108c1 */
[C---:B------:R-:W-:Y:S02]  /*22600*/  FMUL.FTZ R15, R2.reuse, R155 ;  /* 0x0000009b020f7220 */ /* 0x040fe40000410000 */
        /* <DEDUP_REMOVED lines=8> */
[-CC-:B------:R-:W-:Y:S02]  /*22690*/  FFMA.FTZ R197, R16, R166.reuse, -R194.reuse ;  /* 0x000000a610c57223 */ /* 0x180fe400000108c2 */
[-C--:B------:R-:W-:Y:S02]  /*226a0*/  FFMA.FTZ R198, R17, R166.reuse, -R194 ;  /* 0x000000a611c67223 */ /* 0x080fe400000108c2 */
[C---:B---3--:R-:W-:Y:S02]  /*226b0*/  HMMA.16816.F32 R140, R160.reuse, R172, R140 ;  /* 0x000000aca08c723c */ /* 0x048fe4000000188c */
[----:B------:R-:W-:Y:S01]  /*226c0*/  MUFU.EX2 R197, R197 ;  /* 0x000000c500c57308 */ /* 0x000fe20000000800 */
[-CC-:B------:R-:W-:Y:S02]  /*226d0*/  FFMA.FTZ R201, R18, R166.reuse, -R193.reuse ;  /* 0x000000a612c97223 */ /* 0x180fe400000108c1 */
[----:B------:R-:W-:Y:S02]  /*226e0*/  FFMA.FTZ R202, R19, R166, -R193 ;  /* 0x000000a613ca7223 */ /* 0x000fe400000108c1 */
[C---:B------:R-:W-:Y:S01]  /*226f0*/  FMUL.FTZ R16, R3.reuse, R148 ;  /* 0x0000009403107220 */ /* 0x040fe20000410000 */
[C---:B------:R-:W-:Y:S01]  /*22700*/  HMMA.16816.F32 R12, R160.reuse, R174, R12 ;  /* 0x000000aea00c723c */ /* 0x040fe2000000180c */
[----:B------:R-:W3:Y:S03]  /*22710*/  LDSM.16.MT88.4 R172, [R228+0x10800] ;  /* 0x01080000e4ac783b */ /* 0x000ee60000004200 */
[----:B------:R-:W1:Y:S01]  /*22720*/  MUFU.EX2 R198, R198 ;  /* 0x000000c600c67308 */ /* 0x000e620000000800 */
[C---:B------:R-:W-:Y:S01]  /*22730*/  FMUL.FTZ R17, R3.reuse, R149 ;  /* 0x0000009503117220 */ /* 0x040fe20000410000 */
[----:B--2---:R-:W-:Y:S01]  /*22740*/  F2FP.PACK_AB R148, R196, R195 ;  /* 0x000000c3c494723e */ /* 0x004fe200000000ff */
[----:B------:R-:W-:Y:S01]  /*22750*/  FMUL.FTZ R18, R2, R150 ;  /* 0x0000009602127220 */ /* 0x000fe20000410000 */
[----:B-----5:R-:W-:Y:S01]  /*22760*/  F2FP.PACK_AB R149, R200, R199 ;  /* 0x000000c7c895723e */ /* 0x020fe200000000ff */
[C---:B------:R-:W-:Y:S03]  /*22770*/  FMUL.FTZ R19, R2.reuse, R151 ;  /* 0x0000009702137220 */ /* 0x040fe60000410000 */
[C---:B------:R-:W-:Y:S02]  /*22780*/  FMUL.FTZ R144, R3.reuse, R144 ;  /* 0x0000009003907220 */ /* 0x040fe40000410000 */
[----:B------:R-:W-:Y:S01]  /*22790*/  MUFU.EX2 R201, R201 ;  /* 0x000000c900c97308 */ /* 0x000fe20000000800 */
[C---:B------:R-:W-:Y:S01]  /*227a0*/  FMUL.FTZ R145, R3.reuse, R145 ;  /* 0x0000009103917220 */ /* 0x040fe20000410000 */
[C---:B----4-:R-:W-:Y:S03]  /*227b0*/  HMMA.16816.F32 R16, R160.reuse, R156, R16 ;  /* 0x0000009ca010723c */ /* 0x050fe60000001810 */
[C---:B------:R-:W-:Y:S02]  /*227c0*/  FMUL.FTZ R146, R2.reuse, R146 ;  /* 0x0000009202927220 */ /* 0x040fe40000410000 */
[----:B------:R-:W-:Y:S02]  /*227d0*/  FMUL.FTZ R147, R2, R147 ;  /* 0x0000009302937220 */ /* 0x000fe40000410000 */
[----:B------:R-:W-:Y:S01]  /*227e0*/  FFMA.FTZ R192, R3, R250, R192 ;  /* 0x000000fa03c07223 */ /* 0x000fe200000100c0 */
[----:B------:R-:W2:Y:S01]  /*227f0*/  MUFU.EX2 R202, R202 ;  /* 0x000000ca00ca7308 */ /* 0x000ea20000000800 */
[----:B------:R-:W-:Y:S03]  /*22800*/  MOV R3, R165 ;  /* 0x000000a500037202 */ /* 0x000fe60000000f00 */
[----:B------:R-:W-:Y:S01]  /*22810*/  HMMA.16816.F32 R144, R160, R158, R144 ;  /* 0x0000009ea090723c */ /* 0x000fe20000001890 */
[----:B------:R-:W4:Y:S02]  /*22820*/  LDSM.16.MT88.4 R156, [R227+0x10800] ;  /* 0x01080000e39c783b */ /* 0x000f240000004200 */
[----:B-1----:R-:W-:Y:S01]  /*22830*/  F2FP.PACK_AB R150, R198, R197 ;  /* 0x000000c5c696723e */ /* 0x002fe200000000ff */
[----:B------:R-:W-:Y:S01]  /*22840*/  FFMA.FTZ R188, R2, R247, R188 ;  /* 0x000000f702bc7223 */ /* 0x000fe200000100bc */
[----:B------:R-:W-:Y:S01]  /*22850*/  IADD3 R2, R248, -0x1, RZ ;  /* 0xfffffffff8027810 */ /* 0x000fe20007ffe0ff */
[----:B------:R-:W-:Y:S02]  /*22860*/  FADD.FTZ R192, R191, R192 ;  /* 0x000000c0bfc07221 */ /* 0x000fe40000010000 */
[----:B------:R-:W-:Y:S01]  /*22870*/  FADD.FTZ R188, R187, R188 ;  /* 0x000000bcbbbc7221 */ /* 0x000fe20000010000 */
[----:B------:R-:W-:Y:S03]  /*22880*/  LDSM.16.MT88.4 R160, [R229+0x12800] ;  /* 0x01280000e5a0783b */ /* 0x000fe60000004200 */
[----:B------:R-:W-:Y:S01]  /*22890*/  FADD.FTZ R190, R190, R192 ;  /* 0x000000c0bebe7221 */ /* 0x000fe20000010000 */
[----:B------:R-:W-:Y:S01]  /*228a0*/  MOV R248, R2 ;  /* 0x0000000200f87202 */ /* 0x000fe20000000f00 */
[----:B------:R-:W-:Y:S01]  /*228b0*/  FADD.FTZ R188, R186, R188 ;  /* 0x000000bcbabc7221 */ /* 0x000fe20000010000 */
[----:B------:R-:W-:Y:S01]  /*228c0*/  MOV R2, R164 ;  /* 0x000000a400027202 */ /* 0x000fe20000000f00 */
[----:B------:R-:W-:Y:S02]  /*228d0*/  FADD.FTZ R190, R189, R190 ;  /* 0x000000bebdbe7221 */ /* 0x000fe40000010000 */
[----:B------:R-:W-:Y:S01]  /*228e0*/  FADD.FTZ R167, R167, R188 ;  /* 0x000000bca7a77221 */ /* 0x000fe20000010000 */
[----:B--2---:R-:W-:Y:S01]  /*228f0*/  F2FP.PACK_AB R151, R202, R201 ;  /* 0x000000c9ca97723e */ /* 0x004fe200000000ff */
[----:B------:R-:W-:Y:S02]  /*22900*/  FADD.FTZ R195, R195, R190 ;  /* 0x000000bec3c37221 */ /* 0x000fe40000010000 */
        /* <DEDUP_REMOVED lines=9> */
[C---:B------:R-:W-:Y:S04]  /*229a0*/  HMMA.16816.F32 R36, R148.reuse, R168, R36 ;  /* 0x000000a89424723c */ /* 0x040fe80000001824 */
[----:B------:R-:W-:Y:S04]  /*229b0*/  FADD.FTZ R202, R202, R200 ;  /* 0x000000c8caca7221 */ /* 0x000fe80000010000 */
        /* <DEDUP_REMOVED lines=17> */
[C---:B------:R-:W-:Y:S07]  /*22ad0*/  HMMA.16816.F32 R84, R148.reuse, R176, R84 ;  /* 0x000000b09454723c */ /* 0x040fee0000001854 */
[-CC-:B------:R-:W-:Y:S01]  /*22ae0*/  FFMA.FTZ R176, R20, R166.reuse, -R194.reuse ;  /* 0x000000a614b07223 */ /* 0x180fe200000108c2 */
[C---:B------:R-:W-:Y:S04]  /*22af0*/  HMMA.16816.F32 R88, R148.reuse, R178, R88 ;  /* 0x000000b29458723c */ /* 0x040fe80000001858 */
[-CC-:B------:R-:W-:Y:S01]  /*22b00*/  FFMA.FTZ R177, R21, R166.reuse, -R194.reuse ;  /* 0x000000a615b17223 */ /* 0x180fe200000108c2 */
[----:B------:R-:W-:Y:S02]  /*22b10*/  MUFU.EX2 R176, R176 ;  /* 0x000000b000b07308 */ /* 0x000fe40000000800 */
[-CC-:B------:R-:W-:Y:S01]  /*22b20*/  FFMA.FTZ R178, R24, R166.reuse, -R194.reuse ;  /* 0x000000a618b27223 */ /* 0x180fe200000108c2 */
[C---:B------:R-:W-:Y:S04]  /*22b30*/  HMMA.16816.F32 R92, R148.reuse, R180, R92 ;  /* 0x000000b4945c723c */ /* 0x040fe8000000185c */
[-C--:B------:R-:W-:Y:S03]  /*22b40*/  FFMA.FTZ R179, R25, R166.reuse, -R194 ;  /* 0x000000a619b37223 */ /* 0x080fe600000108c2 */
[-CC-:B------:R-:W-:Y:S01]  /*22b50*/  FFMA.FTZ R180, R22, R166.reuse, -R193.reuse ;  /* 0x000000a616b47223 */ /* 0x180fe200000108c1 */
[C---:B------:R-:W-:Y:S01]  /*22b60*/  HMMA.16816.F32 R96, R148.reuse, R182, R96 ;  /* 0x000000b69460723c */ /* 0x040fe20000001860 */
[----:B------:R-:W1:Y:S03]  /*22b70*/  MUFU.EX2 R177, R177 ;  /* 0x000000b100b17308 */ /* 0x000e660000000800 */
[-CC-:B------:R-:W-:Y:S03]  /*22b80*/  FFMA.FTZ R181, R23, R166.reuse, -R193.reuse ;  /* 0x000000a617b57223 */ /* 0x180fe600000108c1 */
[-CC-:B------:R-:W-:Y:S01]  /*22b90*/  FFMA.FTZ R182, R26, R166.reuse, -R193.reuse ;  /* 0x000000a61ab67223 */ /* 0x180fe200000108c1 */
[C---:B---3--:R-:W-:Y:S03]  /*22ba0*/  HMMA.16816.F32 R100, R148.reuse, R172, R100 ;  /* 0x000000ac9464723c */ /* 0x048fe60000001864 */
[----:B------:R-:W-:Y:S01]  /*22bb0*/  MUFU.EX2 R178, R178 ;  /* 0x000000b200b27308 */ /* 0x000fe20000000800 */
[----:B------:R-:W-:Y:S02]  /*22bc0*/  FFMA.FTZ R183, R27, R166, -R193 ;  /* 0x000000a61bb77223 */ /* 0x000fe400000108c1 */
[----:B------:R-:W-:Y:S02]  /*22bd0*/  LDSM.16.MT88.4 R24, [R229+0x11000] ;  /* 0x01100000e518783b */ /* 0x000fe40000004200 */
[C---:B------:R-:W-:Y:S05]  /*22be0*/  HMMA.16816.F32 R104, R148.reuse, R174, R104 ;  /* 0x000000ae9468723c */ /* 0x040fea0000001868 */
[----:B------:R-:W3:Y:S01]  /*22bf0*/  MUFU.EX2 R179, R179 ;  /* 0x000000b300b37308 */ /* 0x000ee20000000800 */
[----:B------:R-:W-:Y:S02]  /*22c00*/  LDSM.16.MT88.4 R172, [R227+0x13000] ;  /* 0x01300000e3ac783b */ /* 0x000fe40000004200 */
[C---:B----4-:R-:W-:Y:S04]  /*22c10*/  HMMA.16816.F32 R108, R148.reuse, R156, R108 ;  /* 0x0000009c946c723c */ /* 0x050fe8000000186c */
[C---:B-1----:R-:W-:Y:S01]  /*22c20*/  F2FP.PACK_AB R20, R177.reuse, R176 ;  /* 0x000000b0b114723e */ /* 0x042fe200000000ff */
[----:B------:R-:W-:Y:S02]  /*22c30*/  FADD.FTZ R176, R176, R197 ;  /* 0x000000c5b0b07221 */ /* 0x000fe40000010000 */
[----:B------:R-:W1:Y:S01]  /*22c40*/  MUFU.EX2 R180, R180 ;  /* 0x000000b400b47308 */ /* 0x000e620000000800 */
[C---:B------:R-:W-:Y:S01]  /*22c50*/  HMMA.16816.F32 R112, R148.reuse, R158, R112 ;  /* 0x0000009e9470723c */ /* 0x040fe20000001870 */
[----:B------:R-:W4:Y:S03]  /*22c60*/  LDSM.16.MT88.4 R156, [R228+0x16800] ;  /* 0x01680000e49c783b */ /* 0x000f260000004200 */
[----:B------:R-:W-:Y:S04]  /*22c70*/  FADD.FTZ R176, R177, R176 ;  /* 0x000000b0b1b07221 */ /* 0x000fe80000010000 */
[C---:B------:R-:W-:Y:S01]  /*22c80*/  HMMA.16816.F32 R116, R148.reuse, R152, R116 ;  /* 0x000000989474723c */ /* 0x040fe20000001874 */
[----:B------:R-:W2:Y:S03]  /*22c90*/  MUFU.EX2 R181, R181 ;  /* 0x000000b500b57308 */ /* 0x000ea60000000800 */
[C---:B---3--:R-:W-:Y:S01]  /*22ca0*/  F2FP.PACK_AB R22, R179.reuse, R178 ;  /* 0x000000b2b316723e */ /* 0x048fe200000000ff */
[----:B------:R-:W-:Y:S03]  /*22cb0*/  FADD.FTZ R178, R178, R176 ;  /* 0x000000b0b2b27221 */ /* 0x000fe60000010000 */
[C---:B------:R-:W-:Y:S01]  /*22cc0*/  HMMA.16816.F32 R120, R148.reuse, R154, R120 ;  /* 0x0000009a9478723c */ /* 0x040fe20000001878 */
[----:B------:R-:W3:Y:S02]  /*22cd0*/  LDSM.16.MT88.4 R152, [R227+0x16800] ;  /* 0x01680000e398783b */ /* 0x000ee40000004200 */
[----:B------:R-:W4:Y:S01]  /*22ce0*/  MUFU.EX2 R182, R182 ;  /* 0x000000b600b67308 */ /* 0x000f220000000800 */
[----:B------:R-:W-:Y:S02]  /*22cf0*/  FADD.FTZ R178, R179, R178 ;  /* 0x000000b2b3b27221 */ /* 0x000fe40000010000 */
[----:B-1----:R-:W-:Y:S02]  /*22d00*/  FADD.FTZ R202, R180, R202 ;  /* 0x000000cab4ca7221 */ /* 0x002fe40000010000 */
[C---:B-----5:R-:W-:Y:S05]  /*22d10*/  HMMA.16816.F32 R124, R148.reuse, R160, R124 ;  /* 0x000000a0947c723c */ /* 0x060fea000000187c */
[----:B------:R-:W1:Y:S03]  /*22d20*/  MUFU.EX2 R183, R183 ;  /* 0x000000b700b77308 */ /* 0x000e660000000800 */
[C---:B------:R-:W-:Y:S01]  /*22d30*/  HMMA.16816.F32 R128, R148.reuse, R162, R128 ;  /* 0x000000a29480723c */ /* 0x040fe20000001880 */
[----:B------:R-:W5:Y:S03]  /*22d40*/  LDSM.16.MT88.4 R160, [R230+0x11000] ;  /* 0x01100000e6a0783b */ /* 0x000f660000004200 */
[C---:B--2---:R-:W-:Y:S01]  /*22d50*/  F2FP.PACK_AB R21, R181.reuse, R180 ;  /* 0x000000b4b515723e */ /* 0x044fe200000000ff */
[----:B------:R-:W-:Y:S03]  /*22d60*/  FADD.FTZ R181, R181, R202 ;  /* 0x000000cab5b57221 */ /* 0x000fe60000010000 */
[C---:B------:R-:W-:Y:S04]  /*22d70*/  HMMA.16816.F32 R132, R148.reuse, R168, R132 ;  /* 0x000000a89484723c */ /* 0x040fe80000001884 */
[----:B----4-:R-:W-:Y:S04]  /*22d80*/  FADD.FTZ R181, R182, R181 ;  /* 0x000000b5b6b57221 */ /* 0x010fe80000010000 */
[C---:B------:R-:W-:Y:S01]  /*22d90*/  HMMA.16816.F32 R136, R148.reuse, R170, R136 ;  /* 0x000000aa9488723c */ /* 0x040fe20000001888 */
[----:B------:R-:W2:Y:S03]  /*22da0*/  LDSM.16.MT88.4 R168, [R228+0x11000] ;  /* 0x01100000e4a8783b */ /* 0x000ea60000004200 */
[C---:B-1----:R-:W-:Y:S01]  /*22db0*/  F2FP.PACK_AB R23, R183.reuse, R182 ;  /* 0x000000b6b717723e */ /* 0x042fe200000000ff */
[----:B------:R-:W-:Y:S03]  /*22dc0*/  FADD.FTZ R183, R183, R181 ;  /* 0x000000b5b7b77221 */ /* 0x000fe60000010000 */
[C---:B------:R-:W-:Y:S08]  /*22dd0*/  HMMA.16816.F32 R140, R148.reuse, R156, R140 ;  /* 0x0000009c948c723c */ /* 0x040ff0000000188c */
[C---:B------:R-:W-:Y:S01]  /*22de0*/  HMMA.16816.F32 R12, R148.reuse, R158, R12 ;  /* 0x0000009e940c723c */ /* 0x040fe2000000180c */
[----:B------:R-:W-:Y:S07]  /*22df0*/  LDSM.16.MT88.4 R156, [R229+0x13000] ;  /* 0x01300000e59c783b */ /* 0x000fee0000004200 */
[C---:B---3--:R-:W-:Y:S08]  /*22e00*/  HMMA.16816.F32 R16, R148.reuse, R152, R16 ;  /* 0x000000989410723c */ /* 0x048ff00000001810 */
[----:B------:R-:W-:Y:S01]  /*22e10*/  HMMA.16816.F32 R144, R148, R154, R144 ;  /* 0x0000009a9490723c */ /* 0x000fe20000001890 */
[----:B------:R-:W1:Y:S07]  /*22e20*/  LDSM.16.MT88.4 R148, [R227+0x11000] ;  /* 0x01100000e394783b */ /* 0x000e6e0000004200 */
[C---:B-----5:R-:W-:Y:S01]  /*22e30*/  HMMA.16816.F32 R4, R20.reuse, R160, R4 ;  /* 0x000000a01404723c */ /* 0x060fe20000001804 */
[----:B------:R-:W3:Y:S07]  /*22e40*/  LDSM.16.MT88.4 R152, [R230+0x13000] ;  /* 0x01300000e698783b */ /* 0x000eee0000004200 */
        /* <DEDUP_REMOVED lines=18> */
[C---:B------:R-:W-:Y:S08]  /*22f70*/  HMMA.16816.F32 R80, R20.reuse, R162, R80 ;  /* 0x000000a21450723c */ /* 0x040ff00000001850 */
[C---:B------:R-:W-:Y:S07]  /*22f80*/  HMMA.16816.F32 R84, R20.reuse, R172, R84 ;  /* 0x000000ac1454723c */ /* 0x040fee0000001854 */
[-CC-:B------:R-:W-:Y:S01]  /*22f90*/  FFMA.FTZ R172, R28, R166.reuse, -R194.reuse ;  /* 0x000000a61cac7223 */ /* 0x180fe200000108c2 */
[C---:B------:R-:W-:Y:S04]  /*22fa0*/  HMMA.16816.F32 R88, R20.reuse, R174, R88 ;  /* 0x000000ae1458723c */ /* 0x040fe80000001858 */
[-CC-:B------:R-:W-:Y:S01]  /*22fb0*/  FFMA.FTZ R173, R29, R166.reuse, -R194.reuse ;  /* 0x000000a61dad7223 */ /* 0x180fe200000108c2 */
[----:B------:R-:W-:Y:S02]  /*22fc0*/  MUFU.EX2 R172, R172 ;  /* 0x000000ac00ac7308 */ /* 0x000fe40000000800 */
[-CC-:B------:R-:W-:Y:S01]  /*22fd0*/  FFMA.FTZ R174, R32, R166.reuse, -R194.reuse ;  /* 0x000000a620ae7223 */ /* 0x180fe200000108c2 */
[C---:B-----5:R-:W-:Y:S04]  /*22fe0*/  HMMA.16816.F32 R92, R20.reuse, R24, R92 ;  /* 0x00000018145c723c */ /* 0x060fe8000000185c */
[-C--:B------:R-:W-:Y:S02]  /*22ff0*/  FFMA.FTZ R194, R33, R166.reuse, -R194 ;  /* 0x000000a621c27223 */ /* 0x080fe400000108c2 */
[-CC-:B------:R-:W-:Y:S01]  /*23000*/  FFMA.FTZ R175, R30, R166.reuse, -R193.reuse ;  /* 0x000000a61eaf7223 */ /* 0x180fe200000108c1 */
[----:B------:R-:W-:Y:S01]  /*23010*/  MUFU.EX2 R173, R173 ;  /* 0x000000ad00ad7308 */ /* 0x000fe20000000800 */
[C---:B------:R-:W-:Y:S01]  /*23020*/  HMMA.16816.F32 R96, R20.reuse, R26, R96 ;  /* 0x0000001a1460723c */ /* 0x040fe20000001860 */
[----:B------:R-:W4:Y:S03]  /*23030*/  LDSM.16.MT88.4 R24, [R230+0x17000] ;  /* 0x01700000e618783b */ /* 0x000f260000004200 */
[----:B------:R-:W-:Y:S04]  /*23040*/  FFMA.FTZ R193, R35, R166, -R193 ;  /* 0x000000a623c17223 */ /* 0x000fe800000108c1 */
[C---:B--2---:R-:W-:Y:S01]  /*23050*/  HMMA.16816.F32 R100, R20.reuse, R168, R100 ;  /* 0x000000a81464723c */ /* 0x044fe20000001864 */
[----:B------:R-:W-:Y:S01]  /*23060*/  LDSM.16.MT88.4 R28, [R229+0x11800] ;  /* 0x01180000e51c783b */ /* 0x000fe20000004200 */
[----:B------:R-:W-:Y:S06]  /*23070*/  MUFU.EX2 R174, R174 ;  /* 0x000000ae00ae7308 */ /* 0x000fec0000000800 */
[C---:B------:R-:W-:Y:S01]  /*23080*/  HMMA.16816.F32 R104, R20.reuse, R170, R104 ;  /* 0x000000aa1468723c */ /* 0x040fe20000001868 */
[----:B------:R-:W-:Y:S03]  /*23090*/  LDSM.16.MT88.4 R32, [R228+0x11800] ;  /* 0x01180000e420783b */ /* 0x000fe60000004200 */
[----:B------:R-:W-:Y:S04]  /*230a0*/  MUFU.EX2 R194, R194 ;  /* 0x000000c200c27308 */ /* 0x000fe80000000800 */
[C---:B-1----:R-:W-:Y:S01]  /*230b0*/  HMMA.16816.F32 R108, R20.reuse, R148, R108 ;  /* 0x00000094146c723c */ /* 0x042fe2000000186c */
[----:B------:R-:W-:Y:S05]  /*230c0*/  LDSM.16.MT88.4 R168, [R227+0x15800] ;  /* 0x01580000e3a8783b */ /* 0x000fea0000004200 */
[----:B------:R-:W1:Y:S02]  /*230d0*/  MUFU.EX2 R175, R175 ;  /* 0x000000af00af7308 */ /* 0x000e640000000800 */
[C---:B------:R-:W-:Y:S01]  /*230e0*/  HMMA.16816.F32 R112, R20.reuse, R150, R112 ;  /* 0x000000961470723c */ /* 0x040fe20000001870 */
[----:B------:R-:W2:Y:S07]  /*230f0*/  LDSM.16.MT88.4 R148, [R228+0x17000] ;  /* 0x01700000e494783b */ /* 0x000eae0000004200 */
[C---:B---3--:R-:W-:Y:S01]  /*23100*/  HMMA.16816.F32 R116, R20.reuse, R152, R116 ;  /* 0x000000981474723c */ /* 0x048fe20000001874 */
[----:B------:R-:W3:Y:S07]  /*23110*/  MUFU.EX2 R193, R193 ;  /* 0x000000c100c17308 */ /* 0x000eee0000000800 */
[C---:B------:R-:W-:Y:S01]  /*23120*/  HMMA.16816.F32 R120, R20.reuse, R154, R120 ;  /* 0x0000009a1478723c */ /* 0x040fe20000001878 */
[----:B------:R-:W5:Y:S03]  /*23130*/  LDSM.16.MT88.4 R152, [R227+0x17000] ;  /* 0x01700000e398783b */ /* 0x000f660000004200 */
[----:B-1----:R-:W-:Y:S04]  /*23140*/  FADD.FTZ R183, R175, R183 ;  /* 0x000000b7afb77221 */ /* 0x002fe80000010000 */
[C---:B----4-:R-:W-:Y:S04]  /*23150*/  HMMA.16816.F32 R124, R20.reuse, R24, R124 ;  /* 0x00000018147c723c */ /* 0x050fe8000000187c */
[----:B------:R-:W-:Y:S04]  /*23160*/  FADD.FTZ R183, R203, R183 ;  /* 0x000000b7cbb77221 */ /* 0x000fe80000010000 */
[C---:B------:R-:W-:Y:S01]  /*23170*/  HMMA.16816.F32 R128, R20.reuse, R26, R128 ;  /* 0x0000001a1480723c */ /* 0x040fe20000001880 */
[----:B------:R-:W1:Y:S03]  /*23180*/  LDSM.16.MT88.4 R24, [R230+0x11800] ;  /* 0x01180000e618783b */ /* 0x000e660000004200 */
[----:B------:R-:W-:Y:S04]  /*23190*/  FADD.FTZ R183, R251, R183 ;  /* 0x000000b7fbb77221 */ /* 0x000fe80000010000 */
[C---:B------:R-:W-:Y:S04]  /*231a0*/  HMMA.16816.F32 R132, R20.reuse, R156, R132 ;  /* 0x0000009c1484723c */ /* 0x040fe80000001884 */
[----:B---3--:R-:W-:Y:S04]  /*231b0*/  FADD.FTZ R247, R193, R183 ;  /* 0x000000b7c1f77221 */ /* 0x008fe80000010000 */
[C---:B------:R-:W-:Y:S08]  /*231c0*/  HMMA.16816.F32 R136, R20.reuse, R158, R136 ;  /* 0x0000009e1488723c */ /* 0x040ff00000001888 */
[C---:B--2---:R-:W-:Y:S08]  /*231d0*/  HMMA.16816.F32 R140, R20.reuse, R148, R140 ;  /* 0x00000094148c723c */ /* 0x044ff0000000188c */
[C---:B------:R-:W-:Y:S01]  /*231e0*/  HMMA.16816.F32 R12, R20.reuse, R150, R12 ;  /* 0x00000096140c723c */ /* 0x040fe2000000180c */
[----:B------:R-:W2:Y:S07]  /*231f0*/  LDSM.16.MT88.4 R148, [R227+0x11800] ;  /* 0x01180000e394783b */ /* 0x000eae0000004200 */
[C---:B-----5:R-:W-:Y:S08]  /*23200*/  HMMA.16816.F32 R16, R20.reuse, R152, R16 ;  /* 0x000000981410723c */ /* 0x060ff00000001810 */
[----:B------:R-:W-:Y:S01]  /*23210*/  HMMA.16816.F32 R144, R20, R154, R144 ;  /* 0x0000009a1490723c */ /* 0x000fe20000001890 */
[----:B------:R-:W3:Y:S06]  /*23220*/  LDSM.16.MT88.4 R152, [R230+0x13800] ;  /* 0x01380000e698783b */ /* 0x000eec0000004200 */
[----:B------:R-:W-:Y:S01]  /*23230*/  F2FP.PACK_AB R20, R173, R172 ;  /* 0x000000acad14723e */ /* 0x000fe200000000ff */
[----:B------:R-:W-:Y:S01]  /*23240*/  FADD.FTZ R172, R172, R178 ;  /* 0x000000b2acac7221 */ /* 0x000fe20000010000 */
[----:B------:R-:W-:Y:S03]  /*23250*/  F2FP.PACK_AB R22, R194, R174 ;  /* 0x000000aec216723e */ /* 0x000fe600000000ff */
[----:B------:R-:W-:Y:S01]  /*23260*/  F2FP.PACK_AB R21, R203, R175 ;  /* 0x000000afcb15723e */ /* 0x000fe200000000ff */
[----:B------:R-:W-:Y:S01]  /*23270*/  FADD.FTZ R172, R173, R172 ;  /* 0x000000acadac7221 */ /* 0x000fe20000010000 */
[----:B------:R-:W-:Y:S03]  /*23280*/  F2FP.PACK_AB R23, R193, R251 ;  /* 0x000000fbc117723e */ /* 0x000fe600000000ff */
[----:B------:R-:W-:Y:S04]  /*23290*/  FADD.FTZ R172, R174, R172 ;  /* 0x000000acaeac7221 */ /* 0x000fe80000010000 */
[C---:B-1----:R-:W-:Y:S01]  /*232a0*/  HMMA.16816.F32 R160, R20.reuse, R24, R4 ;  /* 0x0000001814a0723c */ /* 0x042fe20000001804 */
[----:B------:R-:W1:Y:S02]  /*232b0*/  LDSM.16.MT88.4 R4, [R229+0x13800] ;  /* 0x01380000e504783b */ /* 0x000e640000004200 */
[----:B------:R-:W-:Y:S05]  /*232c0*/  FADD.FTZ R250, R194, R172 ;  /* 0x000000acc2fa7221 */ /* 0x000fea0000010000 */
[C---:B------:R-:W-:Y:S01]  /*232d0*/  HMMA.16816.F32 R156, R20.reuse, R26, R8 ;  /* 0x0000001a149c723c */ /* 0x040fe20000001808 */
[----:B------:R-:W4:Y:S07]  /*232e0*/  LDSM.16.MT88.4 R8, [R228+0x13800] ;  /* 0x01380000e408783b */ /* 0x000f2e0000004200 */
[C---:B------:R-:W-:Y:S01]  /*232f0*/  HMMA.16816.F32 R36, R20.reuse, R28, R36 ;  /* 0x0000001c1424723c */ /* 0x040fe20000001824 */
[----:B------:R-:W5:Y:S07]  /*23300*/  LDSM.16.MT88.4 R24, [R227+0x13800] ;  /* 0x01380000e318783b */ /* 0x000f6e0000004200 */
        /* <DEDUP_REMOVED lines=28> */
[C---:B---3--:R-:W-:Y:S08]  /*234d0*/  HMMA.16816.F32 R124, R20.reuse, R152, R124 ;  /* 0x00000098147c723c */ /* 0x048ff0000000187c */
[C---:B------:R-:W-:Y:S08]  /*234e0*/  HMMA.16816.F32 R128, R20.reuse, R154, R128 ;  /* 0x0000009a1480723c */ /* 0x040ff00000001880 */
[C---:B-1----:R-:W-:Y:S08]  /*234f0*/  HMMA.16816.F32 R132, R20.reuse, R4, R132 ;  /* 0x000000041484723c */ /* 0x042ff00000001884 */
[C---:B------:R-:W-:Y:S08]  /*23500*/  HMMA.16816.F32 R136, R20.reuse, R6, R136 ;  /* 0x000000061488723c */ /* 0x040ff00000001888 */
[C---:B----4-:R-:W-:Y:S08]  /*23510*/  HMMA.16816.F32 R140, R20.reuse, R8, R140 ;  /* 0x00000008148c723c */ /* 0x050ff0000000188c */
[C---:B------:R-:W-:Y:S08]  /*23520*/  HMMA.16816.F32 R152, R20.reuse, R10, R12 ;  /* 0x0000000a1498723c */ /* 0x040ff0000000180c */
[C---:B-----5:R-:W-:Y:S08]  /*23530*/  HMMA.16816.F32 R148, R20.reuse, R24, R16 ;  /* 0x000000181494723c */ /* 0x060ff00000001810 */
[----:B------:R-:W-:Y:S01]  /*23540*/  HMMA.16816.F32 R144, R20, R26, R144 ;  /* 0x0000001a1490723c */ /* 0x000fe20000001890 */
[----:B------:R-:W-:-:S07]  /*23550*/  @P0 BRA `(.L_x_4733) ;  /* 0xffffb4f000000947 */ /* 0x000fce000383ffff */
.L_x_4724:
        /* <DEDUP_REMOVED lines=11> */
.L_x_4747:
[----:B--23--:R-:W-:Y:S01]  /*23610*/  FADD.FTZ R250, R5, R250 ;  /* 0x000000fa05fa7221 */ /* 0x00cfe20000010000 */
[----:B------:R-:W-:Y:S05]  /*23620*/  BRA.DIV ~URZ, `(.L_x_4735) ;  /* 0x000021027f007947 */ /* 0x000fea000b800000 */
[----:B------:R-:W2:Y:S04]  /*23630*/  SHFL.BFLY PT, R3, R247, 0x2, 0x1f ;  /* 0x0c401f00f7037f89 */ /* 0x000ea800000e0000 */
[----:B------:R-:W3:Y:S01]  /*23640*/  SHFL.BFLY PT, R0, R250, 0x1, 0x1f ;  /* 0x0c201f00fa007f89 */ /* 0x000ee200000e0000 */
[----:B--2---:R-:W-:Y:S02]  /*23650*/  FADD.FTZ R247, R3, R247 ;  /* 0x000000f703f77221 */ /* 0x004fe40000010000 */
[----:B---3--:R-:W-:-:S03]  /*23660*/  FADD.FTZ R250, R250, R0 ;  /* 0x00000000fafa7221 */ /* 0x008fc60000010000 */
[----:B------:R2:W3:Y:S04]  /*23670*/  SHFL.BFLY PT, R5, R247, 0x1, 0x1f ;  /* 0x0c201f00f7057f89 */ /* 0x0004e800000e0000 */
.L_x_4748:
        /* <DEDUP_REMOVED lines=15> */
[C---:B------:R-:W-:Y:S01]  /*23770*/  FMUL.FTZ R156, R0.reuse, R156 ;  /* 0x0000009c009c7220 */ /* 0x040fe20000410000 */
[----:B------:R-:W-:Y:S01]  /*23780*/  LOP3.LUT R9, R9, 0x3ffffffc, RZ, 0xc0, !PT ;  /* 0x3ffffffc09097812 */ /* 0x000fe200078ec0ff */
[----:B------:R-:W-:Y:S01]  /*23790*/  FMUL.FTZ R157, R0, R157 ;  /* 0x0000009d009d7220 */ /* 0x000fe20000410000 */
[----:B------:R-:W-:Y:S01]  /*237a0*/  LEA.HI R10, R10, R11, RZ, 0x3 ;  /* 0x0000000b0a0a7211 */ /* 0x000fe200078f18ff */
[----:B-1----:R-:W-:Y:S01]  /*237b0*/  FMUL.FTZ R163, R3, R163 ;  /* 0x000000a303a37220 */ /* 0x002fe20000410000 */
[----:B------:R-:W-:Y:S01]  /*237c0*/  IADD3 R9, -R9, R4, RZ ;  /* 0x0000000409097210 */ /* 0x000fe20007ffe1ff */
[C---:B------:R-:W-:Y:S01]  /*237d0*/  FMUL.FTZ R162, R3.reuse, R162 ;  /* 0x000000a203a27220 */ /* 0x040fe20000410000 */
[----:B------:R-:W-:Y:S01]  /*237e0*/  LOP3.LUT R10, R10, 0xfffffff8, RZ, 0xc0, !PT ;  /* 0xfffffff80a0a7812 */ /* 0x000fe200078ec0ff */
[----:B------:R-:W-:Y:S01]  /*237f0*/  FMUL.FTZ R159, R3, R159 ;  /* 0x0000009f039f7220 */ /* 0x000fe20000410000 */
[----:B------:R-:W-:Y:S01]  /*23800*/  F2FP.PACK_AB R160, R161, R160 ;  /* 0x000000a0a1a0723e */ /* 0x000fe200000000ff */
[----:B------:R-:W-:Y:S01]  /*23810*/  FMUL.FTZ R158, R3, R158 ;  /* 0x0000009e039e7220 */ /* 0x000fe20000410000 */
[----:B------:R-:W-:Y:S01]  /*23820*/  IADD3 R11, R11, -R10, RZ ;  /* 0x8000000a0b0b7210 */ /* 0x000fe20007ffe0ff */
[----:B------:R-:W-:Y:S01]  /*23830*/  FMUL.FTZ R36, R0, R36 ;  /* 0x0000002400247220 */ /* 0x000fe20000410000 */
[----:B------:R-:W-:Y:S01]  /*23840*/  LEA.HI R10, R8, R4, RZ, 0x5 ;  /* 0x00000004080a7211 */ /* 0x000fe200078f28ff */
[C---:B------:R-:W-:Y:S01]  /*23850*/  FMUL.FTZ R37, R0.reuse, R37 ;  /* 0x0000002500257220 */ /* 0x040fe20000410000 */
[----:B------:R-:W-:Y:S01]  /*23860*/  SHF.L.U32 R13, R11, 0x6, RZ ;  /* 0x000000060b0d7819 */ /* 0x000fe200000006ff */
        /* <DEDUP_REMOVED lines=10> */
[----:B------:R-:W-:Y:S01]  /*23910*/  FMUL.FTZ R42, R3, R42 ;  /* 0x0000002a032a7220 */ /* 0x000fe20000410000 */
[----:B------:R-:W-:Y:S01]  /*23920*/  ISETP.NE.U32.AND P0, PT, R14, 0x1, PT ;  /* 0x000000010e00780c */ /* 0x000fe20003f05070 */
[C---:B------:R-:W-:Y:S01]  /*23930*/  FMUL.FTZ R44, R0.reuse, R44 ;  /* 0x0000002c002c7220 */ /* 0x040fe20000410000 */
[----:B------:R-:W-:Y:S01]  /*23940*/  LEA R9, R9, R13, 0x1 ;  /* 0x0000000d09097211 */ /* 0x000fe200078e08ff */
[C---:B------:R-:W-:Y:S01]  /*23950*/  FMUL.FTZ R45, R0.reuse, R45 ;  /* 0x0000002d002d7220 */ /* 0x040fe20000410000 */
[----:B------:R-:W-:Y:S01]  /*23960*/  R2P PR, R11, 0x6 ;  /* 0x000000060b007804 */ /* 0x000fe20000000000 */
[----:B------:R-:W-:Y:S01]  /*23970*/  FMUL.FTZ R47, R3, R47 ;  /* 0x0000002f032f7220 */ /* 0x000fe20000410000 */
[----:B------:R-:W-:Y:S01]  /*23980*/  SHF.L.U32 R9, R9, 0x1, RZ ;  /* 0x0000000109097819 */ /* 0x000fe200000006ff */
[----:B------:R-:W-:Y:S01]  /*23990*/  FMUL.FTZ R46, R3, R46 ;  /* 0x0000002e032e7220 */ /* 0x000fe20000410000 */
[----:B------:R-:W-:Y:S01]  /*239a0*/  MOV R11, 0x20 ;  /* 0x00000020000b7802 */ /* 0x000fe20000000f00 */
[C---:B------:R-:W-:Y:S01]  /*239b0*/  FMUL.FTZ R48, R0.reuse, R48 ;  /* 0x0000003000307220 */ /* 0x040fe20000410000 */
[----:B------:R-:W-:Y:S01]  /*239c0*/  MOV R14, 0x40 ;  /* 0x00000040000e7802 */ /* 0x000fe20000000f00 */
[C---:B------:R-:W-:Y:S01]  /*239d0*/  FMUL.FTZ R49, R0.reuse, R49 ;  /* 0x0000003100317220 */ /* 0x040fe20000410000 */
        /* <DEDUP_REMOVED lines=9> */
[----:B------:R-:W-:Y:S01]  /*23a70*/  FMUL.FTZ R55, R3, R55 ;  /* 0x0000003703377220 */ /* 0x000fe20000410000 */
[----:B------:R-:W-:Y:S01]  /*23a80*/  F2FP.PACK_AB R156, R157, R156 ;  /* 0x0000009c9d9c723e */ /* 0x000fe200000000ff */
[----:B------:R-:W-:Y:S01]  /*23a90*/  FMUL.FTZ R54, R3, R54 ;  /* 0x0000003603367220 */ /* 0x000fe20000410000 */
[----:B------:R-:W-:Y:S01]  /*23aa0*/  F2FP.PACK_AB R158, R159, R158 ;  /* 0x0000009e9f9e723e */ /* 0x000fe200000000ff */
[C---:B------:R-:W-:Y:S01]  /*23ab0*/  FMUL.FTZ R56, R0.reuse, R56 ;  /* 0x0000003800387220 */ /* 0x040fe20000410000 */
[----:B------:R-:W-:Y:S01]  /*23ac0*/  F2FP.PACK_AB R36, R37, R36 ;  /* 0x000000242524723e */ /* 0x000fe200000000ff */
[C---:B------:R-:W-:Y:S01]  /*23ad0*/  FMUL.FTZ R57, R0.reuse, R57 ;  /* 0x0000003900397220 */ /* 0x040fe20000410000 */
[----:B------:R-:W-:Y:S01]  /*23ae0*/  F2FP.PACK_AB R38, R39, R38 ;  /* 0x000000262726723e */ /* 0x000fe200000000ff */
[----:B------:R-:W-:Y:S01]  /*23af0*/  FMUL.FTZ R59, R3, R59 ;  /* 0x0000003b033b7220 */ /* 0x000fe20000410000 */
[----:B------:R-:W-:Y:S01]  /*23b00*/  IADD3 R15, R9, R11, RZ ;  /* 0x0000000b090f7210 */ /* 0x000fe20007ffe0ff */
[----:B------:R-:W-:Y:S01]  /*23b10*/  FMUL.FTZ R58, R3, R58 ;  /* 0x0000003a033a7220 */ /* 0x000fe20000410000 */
[----:B------:R-:W-:Y:S01]  /*23b20*/  F2FP.PACK_AB R40, R41, R40 ;  /* 0x000000282928723e */ /* 0x000fe200000000ff */
[C---:B------:R-:W-:Y:S01]  /*23b30*/  FMUL.FTZ R60, R0.reuse, R60 ;  /* 0x0000003c003c7220 */ /* 0x040fe20000410000 */
[----:B------:R-:W-:Y:S01]  /*23b40*/  F2FP.PACK_AB R42, R43, R42 ;  /* 0x0000002a2b2a723e */ /* 0x000fe200000000ff */
[C---:B------:R-:W-:Y:S01]  /*23b50*/  FMUL.FTZ R61, R0.reuse, R61 ;  /* 0x0000003d003d7220 */ /* 0x040fe20000410000 */
[----:B------:R-:W-:Y:S01]  /*23b60*/  IADD3 R11, R11, R13, RZ ;  /* 0x0000000d0b0b7210 */ /* 0x000fe20007ffe0ff */
[----:B------:R-:W-:Y:S01]  /*23b70*/  FMUL.FTZ R63, R3, R63 ;  /* 0x0000003f033f7220 */ /* 0x000fe20000410000 */
[----:B------:R-:W-:Y:S01]  /*23b80*/  F2FP.PACK_AB R44, R45, R44 ;  /* 0x0000002c2d2c723e */ /* 0x000fe200000000ff */
[----:B------:R-:W-:Y:S01]  /*23b90*/  FMUL.FTZ R62, R3, R62 ;  /* 0x0000003e033e7220 */ /* 0x000fe20000410000 */
[----:B------:R-:W-:Y:S01]  /*23ba0*/  F2FP.PACK_AB R46, R47, R46 ;  /* 0x0000002e2f2e723e */ /* 0x000fe200000000ff */
[C---:B------:R-:W-:Y:S01]  /*23bb0*/  FMUL.FTZ R64, R0.reuse, R64 ;  /* 0x0000004000407220 */ /* 0x040fe20000410000 */
[----:B------:R-:W-:Y:S01]  /*23bc0*/  IADD3 R16, R9, R14, RZ ;  /* 0x0000000e09107210 */ /* 0x000fe20007ffe0ff */
        /* <DEDUP_REMOVED lines=12> */
[----:B------:R-:W-:Y:S01]  /*23c90*/  FMUL.FTZ R70, R3, R70 ;  /* 0x0000004603467220 */ /* 0x000fe20000410000 */
[----:B------:R-:W-:Y:S01]  /*23ca0*/  F2FP.PACK_AB R54, R55, R54 ;  /* 0x000000363736723e */ /* 0x000fe200000000ff */
[C---:B------:R-:W-:Y:S01]  /*23cb0*/  FMUL.FTZ R72, R0.reuse, R72 ;  /* 0x0000004800487220 */ /* 0x040fe20000410000 */
[----:B------:R-:W-:Y:S01]  /*23cc0*/  STS [R13], R156 ;  /* 0x0000009c0d007388 */ /* 0x000fe20000000800 */
[C---:B------:R-:W-:Y:S01]  /*23cd0*/  FMUL.FTZ R73, R0.reuse, R73 ;  /* 0x0000004900497220 */ /* 0x040fe20000410000 */
[----:B------:R-:W-:Y:S01]  /*23ce0*/  IADD3 R18, R15, R14, RZ ;  /* 0x0000000e0f127210 */ /* 0x000fe20007ffe0ff */
[C---:B------:R-:W-:Y:S01]  /*23cf0*/  FMUL.FTZ R75, R3.reuse, R75 ;  /* 0x0000004b034b7220 */ /* 0x040fe20000410000 */
[----:B------:R-:W-:Y:S01]  /*23d00*/  STS [R13+0x400], R158 ;  /* 0x0004009e0d007388 */ /* 0x000fe20000000800 */
[----:B------:R-:W-:Y:S01]  /*23d10*/  FMUL.FTZ R74, R3, R74 ;  /* 0x0000004a034a7220 */ /* 0x000fe20000410000 */
[----:B------:R-:W-:Y:S01]  /*23d20*/  F2FP.PACK_AB R56, R57, R56 ;  /* 0x000000383938723e */ /* 0x000fe200000000ff */
[C---:B------:R-:W-:Y:S01]  /*23d30*/  FMUL.FTZ R76, R0.reuse, R76 ;  /* 0x0000004c004c7220 */ /* 0x040fe20000410000 */
[----:B------:R-:W-:Y:S01]  /*23d40*/  F2FP.PACK_AB R58, R59, R58 ;  /* 0x0000003a3b3a723e */ /* 0x000fe200000000ff */
[C---:B------:R-:W-:Y:S01]  /*23d50*/  FMUL.FTZ R77, R0.reuse, R77 ;  /* 0x0000004d004d7220 */ /* 0x040fe20000410000 */
[----:B------:R-:W-:Y:S01]  /*23d60*/  STS [R15], R36 ;  /* 0x000000240f007388 */ /* 0x000fe20000000800 */
[----:B------:R-:W-:Y:S01]  /*23d70*/  FMUL.FTZ R79, R3, R79 ;  /* 0x0000004f034f7220 */ /* 0x000fe20000410000 */
[----:B------:R-:W-:Y:S01]  /*23d80*/  IADD3 R14, R11, R14, RZ ;  /* 0x0000000e0b0e7210 */ /* 0x000fe20007ffe0ff */
        /* <DEDUP_REMOVED lines=183> */
[----:B------:R4:W-:Y:S04]  /*24900*/  STS [R14+0x6000], R0 ;  /* 0x006000000e007388 */ /* 0x0009e80000000800 */
[----:B------:R4:W-:Y:S04]  /*24910*/  STS [R14+0x6400], R3 ;  /* 0x006400030e007388 */ /* 0x0009e80000000800 */
[----:B-1----:R-:W2:Y:S01]  /*24920*/  LD.E.64 R82, [R6.64+0x88] ;  /* 0x0000880406527980 */ /* 0x002ea2000c101b00 */
[----:B---3--:R-:W1:Y:S01]  /*24930*/  @P3 MUFU.LG2 R13, R5 ;  /* 0x00000005000d3308 */ /* 0x008e620000000c00 */
[----:B------:R-:W-:Y:S02]  /*24940*/  BSSY B0, `(.L_x_4736) ;  /* 0x0000023000007945 */ /* 0x000fe40003800000 */
[----:B------:R3:W5:Y:S04]  /*24950*/  LD.E.64 R80, [R6.64+0x90] ;  /* 0x0000900406507980 */ /* 0x000768000c101b00 */
[----:B----4-:R-:W4:Y:S04]  /*24960*/  @!P0 LD.E.64 R16, [R6.64+0x80] ;  /* 0x0000800406108980 */ /* 0x010f28000c101b00 */
[----:B------:R-:W3:Y:S01]  /*24970*/  LD.E.U8 R0, [R6.64+0x1c8] ;  /* 0x0001c80406007980 */ /* 0x000ee2000c101100 */
[----:B------:R-:W1:Y:S01]  /*24980*/  @P4 MUFU.LG2 R14, R250 ;  /* 0x000000fa000e4308 */ /* 0x000e620000000c00 */
[----:B------:R-:W-:Y:S01]  /*24990*/  @!P0 SHF.R.S32.HI R3, RZ, 0x1f, R239 ;  /* 0x0000001fff038819 */ /* 0x000fe200000114ef */
[----:B-1----:R-:W-:Y:S01]  /*249a0*/  @P3 FMUL.FTZ R13, R13, 0.69314718246459960938 ;  /* 0x3f3172180d0d3820 */ /* 0x002fe20000410000 */
[----:B------:R-:W-:-:S02]  /*249b0*/  MOV R5, 0x7f800000 ;  /* 0x7f80000000057802 */ /* 0x000fc40000000f00 */
[----:B------:R-:W-:Y:S01]  /*249c0*/  MOV R9, 0x7f800000 ;  /* 0x7f80000000097802 */ /* 0x000fe20000000f00 */
[----:B-----5:R-:W-:Y:S02]  /*249d0*/  @P3 FFMA.FTZ R9, R164, R2, R13 ;  /* 0x00000002a4093223 */ /* 0x020fe4000001000d */
[----:B------:R-:W-:-:S04]  /*249e0*/  @P4 FMUL.FTZ R14, R14, 0.69314718246459960938 ;  /* 0x3f3172180e0e4820 */ /* 0x000fc80000410000 */
[----:B------:R-:W-:Y:S02]  /*249f0*/  @P4 FFMA.FTZ R5, R165, R2, R14 ;  /* 0x00000002a5054223 */ /* 0x000fe4000001000e */
[----:B--2---:R-:W-:-:S04]  /*24a00*/  @P0 IMAD.WIDE.U32 R18, R82, R242, RZ ;  /* 0x000000f252120225 */ /* 0x004fc800078e00ff */
[----:B----4-:R-:W-:Y:S01]  /*24a10*/  @!P0 IMAD R11, R17, R239, RZ ;  /* 0x000000ef110b8224 */ /* 0x010fe200078e02ff */
[----:B---3--:R-:W-:-:S03]  /*24a20*/  ISETP.NE.AND P1, PT, R0, RZ, PT ;  /* 0x000000ff0000720c */ /* 0x008fc60003f25270 */
[C---:B------:R-:W-:Y:S02]  /*24a30*/  @!P0 IMAD R11, R16.reuse, R3, R11 ;  /* 0x00000003100b8224 */ /* 0x040fe400078e020b */
        /* <DEDUP_REMOVED lines=14> */
.L_x_4737:
[----:B------:R-:W-:Y:S02]  /*24b20*/  ULDC.64 UR4, c[0x0][0x118] ;  /* 0x0000460000047ab9 */ /* 0x000fe40000000a00 */
[----:B------:R-:W2:Y:S04]  /*24b30*/  LD.E R2, [R6.64+0x60] ;  /* 0x0000600406027980 */ /* 0x000ea8000c101900 */
[----:B------:R-:W3:Y:S01]  /*24b40*/  LD.E R242, [R6.64+0xb4] ;  /* 0x0000b40406f27980 */ /* 0x000ee2000c101900 */
[----:B--2---:R-:W-:-:S04]  /*24b50*/  IMAD R2, R2, R239, R238 ;  /* 0x000000ef02027224 */ /* 0x004fc800078e02ee */
[----:B---3--:R-:W-:Y:S02]  /*24b60*/  IMAD R242, R242, R2, RZ ;  /* 0x00000002f2f27224 */ /* 0x008fe400078e02ff */
.L_x_4738:
[----:B------:R-:W-:Y:S05]  /*24b70*/  BSYNC B0 ;  /* 0x0000000000007941 */ /* 0x000fea0003800000 */
.L_x_4736:
        /* <DEDUP_REMOVED lines=12> */
[----:B------:R-:W-:-:S05]  /*24c40*/  LOP3.LUT R14, R14, 0xffffffc, RZ, 0xc0, !PT ;  /* 0x0ffffffc0e0e7812 */ /* 0x000fca00078ec0ff */
[----:B------:R-:W-:Y:S01]  /*24c50*/  IMAD.IADD R14, R12, 0x1, -R14 ;  /* 0x000000010c0e7824 */ /* 0x000fe200078e0a0e */
        /* <DEDUP_REMOVED lines=38> */
.L_x_4740:
[----:B--234-:R-:W-:Y:S05]  /*24ec0*/  BSYNC B0 ;  /* 0x0000000000007941 */ /* 0x01cfea0003800000 */
.L_x_4739:
[----:B------:R-:W-:Y:S01]  /*24ed0*/  LEA.HI R5, R8, R4, RZ, 0x3 ;  /* 0x0000000408057211 */ /* 0x000fe200078f18ff */
[----:B------:R-:W-:Y:S01]  /*24ee0*/  ULDC.64 UR4, c[0x0][0x118] ;  /* 0x0000460000047ab9 */ /* 0x000fe20000000a00 */
[----:B------:R-:W-:Y:S01]  /*24ef0*/  IMAD.SHL.U32 R240, R240, 0x40, RZ ;  /* 0x00000040f0f07824 */ /* 0x000fe200078e00ff */
[----:B-1----:R1:W5:Y:S01]  /*24f00*/  LD.E R6, [R6.64+0xc0] ;  /* 0x0000c00406067980 */ /* 0x002362000c101900 */
[----:B------:R-:W-:Y:S01]  /*24f10*/  LOP3.LUT R5, R5, 0xfffffff8, RZ, 0xc0, !PT ;  /* 0xfffffff805057812 */ /* 0x000fe200078ec0ff */
[----:B------:R-:W-:Y:S02]  /*24f20*/  BSSY B0, `(.L_x_4741) ;  /* 0x000002c000007945 */ /* 0x000fe40003800000 */
[----:B------:R-:W-:-:S02]  /*24f30*/  SHF.R.S32.HI R8, RZ, 0x1f, R240 ;  /* 0x0000001fff087819 */ /* 0x000fc400000114f0 */
[----:B------:R-:W-:Y:S01]  /*24f40*/  IMAD.IADD R4, R4, 0x1, -R5 ;  /* 0x0000000104047824 */ /* 0x000fe200078e0a05 */
[----:B------:R-:W-:-:S03]  /*24f50*/  SHF.R.S32.HI R5, RZ, 0x1f, R2 ;  /* 0x0000001fff057819 */ /* 0x000fc60000011402 */
[----:B------:R-:W-:Y:S01]  /*24f60*/  IMAD.SHL.U32 R10, R4, 0x8, RZ ;  /* 0x00000008040a7824 */ /* 0x000fe200078e00ff */
[----:B------:R-:W-:-:S04]  /*24f70*/  LEA.HI R5, R5, R2, RZ, 0x3 ;  /* 0x0000000205057211 */ /* 0x000fc800078f18ff */
[--C-:B------:R-:W-:Y:S02]  /*24f80*/  SHF.R.S32.HI R11, RZ, 0x1f, R10.reuse ;  /* 0x0000001fff0b7819 */ /* 0x100fe4000001140a */
[----:B------:R-:W-:Y:S02]  /*24f90*/  LOP3.LUT R4, R5, 0xfffffff8, RZ, 0xc0, !PT ;  /* 0xfffffff805047812 */ /* 0x000fe400078ec0ff */
[----:B------:R-:W-:Y:S01]  /*24fa0*/  SHF.R.S32.HI R5, RZ, 0x3, R5 ;  /* 0x00000003ff057819 */ /* 0x000fe20000011405 */
[----:B------:R-:W-:-:S04]  /*24fb0*/  IMAD.WIDE.U32 R12, R82, R240, R10 ;  /* 0x000000f0520c7225 */ /* 0x000fc800078e000a */
[----:B------:R-:W-:Y:S02]  /*24fc0*/  IMAD.IADD R4, R2, 0x1, -R4 ;  /* 0x0000000102047824 */ /* 0x000fe400078e0a04 */
[----:B-1----:R-:W-:Y:S02]  /*24fd0*/  IMAD R7, R83, R240, RZ ;  /* 0x000000f053077224 */ /* 0x002fe400078e02ff */
[----:B------:R-:W-:Y:S02]  /*24fe0*/  IMAD.IADD R240, R241, 0x1, -R240 ;  /* 0x00000001f1f07824 */ /* 0x000fe400078e0af0 */
[----:B------:R-:W-:Y:S01]  /*24ff0*/  IMAD R7, R82, R8, R7 ;  /* 0x0000000852077224 */ /* 0x000fe200078e0207 */
[----:B------:R-:W-:Y:S01]  /*25000*/  IADD3 R8, P0, R3, R12, RZ ;  /* 0x0000000c03087210 */ /* 0x000fe20007f1e0ff */
[----:B------:R-:W-:Y:S01]  /*25010*/  IMAD R2, R81, R238, RZ ;  /* 0x000000ee51027224 */ /* 0x000fe200078e02ff */
[----:B------:R-:W-:Y:S01]  /*25020*/  SHF.R.S32.HI R3, RZ, 0x1f, R238 ;  /* 0x0000001fff037819 */ /* 0x000fe200000114ee */
[----:B------:R-:W-:Y:S01]  /*25030*/  IMAD.SHL.U32 R4, R4, 0x8, RZ ;  /* 0x0000000804047824 */ /* 0x000fe200078e00ff */
[----:B------:R-:W-:-:S02]  /*25040*/  IADD3.X R9, R0, R13, R7, P0, !PT ;  /* 0x0000000d00097210 */ /* 0x000fc400007fe407 */
[----:B------:R-:W-:Y:S01]  /*25050*/  ISETP.GE.AND P0, PT, R5, R240, PT ;  /* 0x000000f00500720c */ /* 0x000fe20003f06270 */
[----:B------:R-:W-:Y:S01]  /*25060*/  IMAD R2, R80, R3, R2 ;  /* 0x0000000350027224 */ /* 0x000fe200078e0202 */
[----:B------:R-:W-:Y:S01]  /*25070*/  IADD3 R7, R4, 0x40, RZ ;  /* 0x0000004004077810 */ /* 0x000fe20007ffe0ff */
[----:B------:R-:W-:Y:S01]  /*25080*/  IMAD.WIDE.U32 R80, R80, R238, R8 ;  /* 0x000000ee50507225 */ /* 0x000fe200078e0008 */
[C---:B------:R-:W-:Y:S02]  /*25090*/  IADD3 R3, R4.reuse, 0xc0, RZ ;  /* 0x000000c004037810 */ /* 0x040fe40007ffe0ff */
[----:B------:R-:W-:Y:S01]  /*250a0*/  SHF.R.S32.HI R0, RZ, 0x1f, R5 ;  /* 0x0000001fff007819 */ /* 0x000fe20000011405 */
[----:B------:R-:W-:Y:S01]  /*250b0*/  IMAD.IADD R13, R81, 0x1, R2 ;  /* 0x00000001510d7824 */ /* 0x000fe200078e0202 */
[----:B------:R-:W-:-:S05]  /*250c0*/  IADD3 R4, R4, 0x80, RZ ;  /* 0x0000008004047810 */ /* 0x000fca0007ffe0ff */
[----:B------:R-:W-:Y:S05]  /*250d0*/  @P0 BRA `(.L_x_4742) ;  /* 0x0000010000000947 */ /* 0x000fea0003800000 */
[----:B------:R-:W-:Y:S01]  /*250e0*/  IMAD R2, R83, R5, RZ ;  /* 0x0000000553027224 */ /* 0x000fe200078e02ff */
        /* <DEDUP_REMOVED lines=15> */
.L_x_4742:
[----:B------:R-:W-:Y:S05]  /*251e0*/  BSYNC B0 ;  /* 0x0000000000007941 */ /* 0x000fea0003800000 */
.L_x_4741:
        /* <DEDUP_REMOVED lines=23> */
.L_x_4744:
[----:B------:R-:W-:Y:S05]  /*25360*/  BSYNC B0 ;  /* 0x0000000000007941 */ /* 0x000fea0003800000 */
.L_x_4743:
        /* <DEDUP_REMOVED lines=23> */
.L_x_4746:
[----:B------:R-:W-:Y:S05]  /*254e0*/  BSYNC B0 ;  /* 0x0000000000007941 */ /* 0x000fea0003800000 */
.L_x_4745:
[----:B------:R-:W-:Y:S01]  /*254f0*/  IADD3 R2, R5, 0x30, RZ ;  /* 0x0000003005027810 */ /* 0x000fe20007ffe0ff */
[----:B-1----:R-:W-:-:S02]  /*25500*/  IMAD.MOV.U32 R8, RZ, RZ, R237 ;  /* 0x000000ffff087224 */ /* 0x002fc400078e00ed */
[----:B------:R-:W-:Y:S01]  /*25510*/  IMAD.MOV.U32 R9, RZ, RZ, 0x0 ;  /* 0x00000000ff097424 */ /* 0x000fe200078e00ff */
[----:B------:R-:W-:-:S13]  /*25520*/  ISETP.GE.AND P0, PT, R2, R240, PT ;  /* 0x000000f00200720c */ /* 0x000fda0003f06270 */
[----:B------:R-:W-:Y:S05]  /*25530*/  @P0 RET.REL.NODEC R8 `(_ZN5flash24flash_fwd_splitkv_kernelI23Flash_fwd_kernel_traitsILi256ELi64ELi64ELi4ELb0ELb0EN7cutlass6half_tE19Flash_kernel_traitsILi256ELi64ELi64ELi4ES3_EELb0ELb0ELb1ELb0ELb0ELb0ELb0ELb1EEEvNS_16Flash_fwd_paramsE) ;  /* 0xfffdaac008000950 */ /* 0x000fea0003c3ffff */
[----:B------:R-:W-:Y:S01]  /*25540*/  IADD3 R5, P0, R5, 0x30, RZ ;  /* 0x0000003005057810 */ /* 0x000fe20007f1e0ff */
[----:B------:R-:W-:Y:S01]  /*25550*/  IMAD.MOV.U32 R8, RZ, RZ, R80 ;  /* 0x000000ffff087224 */ /* 0x000fe200078e0050 */
[----:B------:R-:W-:Y:S01]  /*25560*/  ULDC.64 UR4, c[0x0][0x118] ;  /* 0x0000460000047ab9 */ /* 0x000fe20000000a00 */
[----:B------:R-:W-:Y:S01]  /*25570*/  IMAD.MOV.U32 R9, RZ, RZ, R13 ;  /* 0x000000ffff097224 */ /* 0x000fe200078e000d */
[-C--:B-----5:R-:W-:Y:S01]  /*25580*/  ISETP.GE.AND P2, PT, R10, R6.reuse, PT ;  /* 0x000000060a00720c */ /* 0x0a0fe20003f46270 */
        /* <DEDUP_REMOVED lines=15> */
[----:B------:R-:W-:Y:S05]  /*25680*/  @P0 RET.REL.NODEC R2 `(_ZN5flash24flash_fwd_splitkv_kernelI23Flash_fwd_kernel_traitsILi256ELi64ELi64ELi4ELb0ELb0EN7cutlass6half_tE19Flash_kernel_traitsILi256ELi64ELi64ELi4ES3_EELb0ELb0ELb1ELb0ELb0ELb0ELb0ELb1EEEvNS_16Flash_fwd_paramsE) ;  /* 0xfffda97002000950 */ /* 0x000fea0003c3ffff */
[----:B------:R-:W-:Y:S01]  /*25690*/  MOV R2, R237 ;  /* 0x000000ed00027202 */ /* 0x000fe20000000f00 */
[----:B------:R-:W-:Y:S01]  /*256a0*/  ULDC.64 UR4, c[0x0][0x118] ;  /* 0x0000460000047ab9 */ /* 0x000fe20000000a00 */
[----:B------:R-:W-:Y:S01]  /*256b0*/  MOV R3, 0x0 ;  /* 0x0000000000037802 */ /* 0x000fe20000000f00 */
[----:B------:R2:W-:Y:S03]  /*256c0*/  ST.E.128 [R4.64+0x180], R76 ;  /* 0x0001804c04007985 */ /* 0x0005e6000c101d04 */
[----:B------:R-:W-:Y:S05]  /*256d0*/  RET.REL.NODEC R2 `(_ZN5flash24flash_fwd_splitkv_kernelI23Flash_fwd_kernel_traitsILi256ELi64ELi64ELi4ELb0ELb0EN7cutlass6half_tE19Flash_kernel_traitsILi256ELi64ELi64ELi4ES3_EELb0ELb0ELb1ELb0ELb0ELb0ELb0ELb1EEEvNS_16Flash_fwd_paramsE) ;  /* 0xfffda92002007950 */ /* 0x000fea0003c3ffff */
.L_x_4734:
[----:B------:R-:W-:Y:S01]  /*256e0*/  IMAD.MOV.U32 R8, RZ, RZ, R250 ;  /* 0x000000ffff087224 */ /* 0x000fe200078e00fa */
[----:B------:R-:W-:-:S02]  /*256f0*/  MOV R5, 0x2 ;  /* 0x0000000200057802 */ /* 0x000fc40000000f00 */
[----:B------:R-:W-:Y:S02]  /*25700*/  MOV R3, 0x25720 ;  /* 0x0002572000037802 */ /* 0x000fe40000000f00 */
[----:B-1---5:R-:W-:Y:S05]  /*25710*/  CALL.REL.NOINC `($__internal_22_$__cuda_sm70_shflsync_bfly_p) ;  /* 0x0000010000007944 */ /* 0x022fea0003c00000 */
[----:B------:R-:W-:Y:S05]  /*25720*/  BRA `(.L_x_4747) ;  /* 0xffffdee000007947 */ /* 0x000fea000383ffff */
.L_x_4735:
[----:B------:R-:W-:Y:S01]  /*25730*/  IMAD.MOV.U32 R8, RZ, RZ, R250 ;  /* 0x000000ffff087224 */ /* 0x000fe200078e00fa */
[----:B------:R-:W-:Y:S02]  /*25740*/  MOV R5, 0x1 ;  /* 0x0000000100057802 */ /* 0x000fe40000000f00 */
[----:B------:R-:W-:Y:S02]  /*25750*/  MOV R3, 0x25770 ;  /* 0x0002577000037802 */ /* 0x000fe40000000f00 */
[----:B-1---5:R-:W-:Y:S05]  /*25760*/  CALL.REL.NOINC `($__internal_22_$__cuda_sm70_shflsync_bfly_p) ;  /* 0x000000b000007944 */ /* 0x022fea0003c00000 */
[----:B------:R-:W-:Y:S01]  /*25770*/  FADD.FTZ R250, R250, R5 ;  /* 0x00000005fafa7221 */ /* 0x000fe20000010000 */
[----:B------:R-:W-:Y:S02]  /*25780*/  MOV R8, R247 ;  /* 0x000000f700087202 */ /* 0x000fe40000000f00 */
[----:B------:R-:W-:Y:S02]  /*25790*/  MOV R5, 0x2 ;  /* 0x0000000200057802 */ /* 0x000fe40000000f00 */
[----:B------:R-:W-:Y:S02]  /*257a0*/  MOV R3, 0x257c0 ;  /* 0x000257c000037802 */ /* 0x000fe40000000f00 */
[----:B------:R-:W-:Y:S05]  /*257b0*/  CALL.REL.NOINC `($__internal_22_$__cuda_sm70_shflsync_bfly_p) ;  /* 0x0000006000007944 */ /* 0x000fea0003c00000 */
[----:B------:R-:W-:Y:S01]  /*257c0*/  FADD.FTZ R247, R247, R5 ;  /* 0x00000005f7f77221 */ /* 0x000fe20000010000 */
[----:B------:R-:W-:Y:S02]  /*257d0*/  MOV R5, 0x1 ;  /* 0x0000000100057802 */ /* 0x000fe40000000f00 */
[----:B------:R-:W-:-:S02]  /*257e0*/  MOV R3, 0x25810 ;  /* 0x0002581000037802 */ /* 0x000fc40000000f00 */
[----:B------:R-:W-:Y:S02]  /*257f0*/  MOV R8, R247 ;  /* 0x000000f700087202 */ /* 0x000fe40000000f00 */
[----:B------:R-:W-:Y:S05]  /*25800*/  CALL.REL.NOINC `($__internal_22_$__cuda_sm70_shflsync_bfly_p) ;  /* 0x0000001000007944 */ /* 0x000fea0003c00000 */
[----:B------:R-:W-:Y:S05]  /*25810*/  BRA `(.L_x_4748) ;  /* 0xffffde6000007947 */ /* 0x000fea000383ffff */
        .weak           $__internal_22_$__cuda_sm70_shflsync_bfly_p
        .type           $__internal_22_$__cuda_sm70_shflsync_bfly_p,@function
        .size           $__internal_22_$__cuda_sm70_shflsync_bfly_p,(.L_x_8747 - $__internal_22_$__cuda_sm70_shflsync_bfly_p)
$__internal_22_$__cuda_sm70_shflsync_bfly_p:
[----:B------:R-:W-:Y:S04]  /*25820*/  WARPSYNC R0 ;  /* 0x0000000000007348 */ /* 0x000fe80003800000 */
[----:B------:R1:W2:Y:S01]  /*25830*/  SHFL.BFLY PT, R5, R8, R5, R4 ;  /* 0x0c00000508057389 */ /* 0x0002a200000e0004 */
[----:B------:R-:W-:Y:S02]  /*25840*/  MOV R9, 0x0 ;  /* 0x0000000000097802 */ /* 0x000fe40000000f00 */
[----:B-1----:R-:W-:-:S04]  /*25850*/  MOV R8, R3 ;  /* 0x0000000300087202 */ /* 0x002fc80000000f00 */
[----:B--2---:R-:W-:Y:S05]  /*25860*/  RET.REL.NODEC R8 `(_ZN5flash24flash_fwd_splitkv_kernelI23Flash_fwd_kernel_traitsILi256ELi64ELi64ELi4ELb0ELb0EN7cutlass6half_tE19Flash_kernel_traitsILi256ELi64ELi64ELi4ES3_EELb0ELb0ELb1ELb0ELb0ELb0ELb0ELb1EEEvNS_16Flash_fwd_paramsE) ;  /* 0xfffda79008007950 */ /* 0x004fea0003c3ffff */
.L_x_4749:
        /* <DEDUP_REMOVED lines=9> */
.L_x_8747:


//--------------------- .text._ZN5flash24flash_fwd_splitkv_kernelI23Flash_fwd_kernel_traitsILi256ELi64ELi64ELi4ELb0ELb0EN7cutlass6half_tE19Flash_kernel_traitsILi256ELi64ELi64ELi4ES3_EELb0ELb0ELb1ELb0ELb0ELb1ELb0ELb1EEEvNS_16Flash_fwd_paramsE --------------------------
	.section	.text._ZN5flash24flash_fwd_splitkv_kernelI23Flash_fwd_kernel_traitsILi256ELi64ELi64ELi4ELb0ELb0EN7cutlass6half_tE19Flash_kernel_traitsILi256ELi64ELi64ELi4ES3_EELb0ELb0ELb1ELb0ELb0ELb1ELb0ELb1EEEvNS_16Flash_fwd_paramsE,"ax",@progbits
	.sectioninfo	@"SHI_REGISTERS=255"
	.align	128
        .global         _ZN5flash24flash_fwd_splitkv_kernelI23Flash_fwd_kernel_traitsILi256ELi64ELi64ELi4ELb0ELb0EN7cutlass6half_tE19Flash_kernel_traitsILi256ELi64ELi64ELi4ES3_EELb0ELb0ELb1ELb0ELb0ELb1ELb0ELb1EEEvNS_16Flash_fwd_paramsE
        .type           _ZN5flash24flash_fwd_splitkv_kernelI23Flash_fwd_kernel_traitsILi256ELi64ELi64ELi4ELb0ELb0EN7cutlass6half_tE19Flash_kernel_traitsILi256ELi64ELi64ELi4ES3_EELb0ELb0ELb1ELb0ELb0ELb1ELb0ELb1EEEvNS_16Flash_fwd_paramsE,@function
        .size           _ZN5flash24flash_fwd_splitkv_kernelI23Flash_fwd_kernel_traitsILi256ELi64ELi64ELi4ELb0ELb0EN7cutlass6half_tE19Flash_kernel_traitsILi256ELi64ELi64ELi4ES3_EELb0ELb0ELb1ELb0ELb0ELb1ELb0ELb1EEEvNS_16Flash_fwd_paramsE,(.L_x_8749 - _ZN5flash24flash_fwd_splitkv_kernelI23Flash_fwd_kernel_traitsILi256ELi64ELi64ELi4ELb0ELb0EN7cutlass6half_tE19Flash_kernel_traitsILi256ELi64ELi64ELi4ES3_EELb0ELb0ELb1ELb0ELb0ELb1ELb0ELb1EEEvNS_16Flash_fwd_paramsE)
        .other          _ZN5flash24flash_fwd_splitkv_kernelI23Flash_fwd_kernel_traitsILi256ELi64ELi64ELi4ELb0ELb0EN7cutlass6half_tE19Flash_kernel_traitsILi256ELi64ELi64ELi4ES3_EELb0ELb0ELb1ELb0ELb0ELb1ELb0ELb1EEEvNS_16Flash_fwd_paramsE,@"STO_CUDA_ENTRY STV_DEFAULT"
_ZN5flash24flash_fwd_splitkv_kernelI23Flash_fwd_kernel_traitsILi256ELi64ELi64ELi4ELb0ELb0EN7cutlass6half_tE19Flash_kernel_traitsILi256ELi64ELi64ELi4ES3_EELb0ELb0ELb1ELb0ELb0ELb1ELb0ELb1EEEvNS_16Flash_fwd_paramsE:
.text._ZN5flash24flash_fwd_splitkv_kernelI23Flash_fwd_kernel_traitsILi256ELi64ELi64ELi4ELb0ELb0EN7cutlass6half_tE19Flash_kernel_traitsILi256ELi64ELi64ELi4ES3_EELb0ELb0ELb1ELb0ELb0ELb1ELb0ELb1EEEvNS_16Flash_fwd_paramsE:
[----:B------:R-:W-:Y:S02]  /*0000*/  MOV R1, c[0x0][0x28] ;  /* 0x00000a0000017a02 */ /* 0x000fe40000000f00 */
[----:B------:R-:W-:Y:S01]  /*0010*/  ULDC.64 UR4, c[0x0][0x40] ;  /* 0x0000100000047ab9 */ /* 0x000fe20000000a00 */
[----:B------:R-:W-:Y:S01]  /*0020*/  BSSY B4, `(.L_x_4750) ;  /* 0x0000005000047945 */ /* 0x000fe20003800000 */
[----:B------:R-:W-:Y:S01]  /*0030*/  UIADD3 UR4, UP0, UR4, 0x160, URZ ;  /* 0x0000016004047890 */ /* 0x000fe2000ff1e03f */
[----:B------:R-:W-:-:S03]  /*0040*/  IADD3 R1, R1, -0x48, RZ ;  /* 0xffffffb801017810 */ /* 0x000fc60007ffe0ff */
[----:B------:R-:W-:-:S07]  /*0050*/  UIADD3.X UR5, URZ, UR5, URZ, UP0, !UPT ;  /* 0x000000053f057290 */ /* 0x000fce00087fe43f */
[----:B------:R-:W-:Y:S05]  /*0060*/  CALL.REL.NOINC `($_ZN5flash24flash_fwd_splitkv_kernelI23Flash_fwd_kernel_traitsILi256ELi64ELi64ELi4ELb0ELb0EN7cutlass6half_tE19Flash_kernel_traitsILi256ELi64ELi64ELi4ES3_EELb0ELb0ELb1ELb0ELb0ELb1ELb0ELb1EEEvNS_16Flash_fwd_paramsE$_ZN5flash30compute_attn_1rowblock_splitkvI23Flash_fwd_kernel_traitsILi256ELi64ELi64ELi4ELb0ELb0EN7cutlass6half_tE19Flash_kernel_traitsILi256ELi64ELi64ELi4ES3_EELb0ELb0ELb1ELb0ELb0ELb1ELb0ELb1ENS_16Flash_fwd_paramsEEEvRKT8_iiiii) ;  /* 0x0000002000007944 */ /* 0x000fea0003c00000 */
[----:B------:R-:W-:Y:S05]  /*0070*/  BSYNC B4 ;  /* 0x0000000000047941 */ /* 0x000fea0003800000 */
.L_x_4750:
[----:B------:R-:W-:Y:S05]  /*0080*/  EXIT ;  /* 0x000000000000794d */ /* 0x000fea0003800000 */
        .type           $_ZN5flash24flash_fwd_splitkv_kernelI23Flash_fwd_kernel_traitsILi256ELi64ELi64ELi4ELb0ELb0EN7cutlass6half_tE19Flash_kernel_traitsILi256ELi64ELi64ELi4ES3_EELb0ELb0ELb1ELb0ELb0ELb1ELb0ELb1EEEvNS_16Flash_fwd_paramsE$_ZN5flash30compute_attn_1rowblock_splitkvI23Flash_fwd_kernel_traitsILi256ELi64ELi64ELi4ELb0ELb0EN7cutlass6half_tE19Flash_kernel_traitsILi256ELi64ELi64ELi4ES3_EELb0ELb0ELb1ELb0ELb0ELb1ELb0ELb1ENS_16Flash_fwd_paramsEEEvRKT8_iiiii,@function
        .size           $_ZN5flash24flash_fwd_splitkv_kernelI23Flash_fwd_kernel_traitsILi256ELi64ELi64ELi4ELb0ELb0EN7cutlass6half_tE19Flash_kernel_traitsILi256ELi64ELi64ELi4ES3_EELb0ELb0ELb1ELb0ELb0ELb1ELb0ELb1EEEvNS_16Flash_fwd_paramsE$_ZN5flash30compute_attn_1rowblock_splitkvI23Flash_fwd_kernel_traitsILi256ELi64ELi64ELi4ELb0ELb0EN7cutlass6half_tE19Flash_kernel_traitsILi256ELi64ELi64ELi4ES3_EELb0ELb0ELb1ELb0ELb0ELb1ELb0ELb1ENS_16Flash_fwd_paramsEEEvRKT8_iiiii,($__internal_23_$__cuda_sm70_shflsync_bfly_p - $_ZN5flash24flash_fwd_splitkv_kernelI23Flash_fwd_kernel_traitsILi256ELi64ELi64ELi4ELb0ELb0EN7cutlass6half_tE19Flash_kernel_traitsILi256ELi64ELi64ELi4ES3_EELb0ELb0ELb1ELb0ELb0ELb1ELb0ELb1EEEvNS_16Flash_fwd_paramsE$_ZN5flash30compute_attn_1rowblock_splitkvI23Flash_fwd_kernel_traitsILi256ELi64ELi64ELi4ELb0ELb0EN7cutlass6half_tE19Flash_kernel_traitsILi256ELi64ELi64ELi4ES3_EELb0ELb0ELb1ELb0ELb0ELb1ELb0ELb1ENS_16Flash_fwd_paramsEEEvRKT8_iiiii)
$_ZN5flash24flash_fwd_splitkv_kernelI23Flash_fwd_kernel_traitsILi256ELi64ELi64ELi4ELb0ELb0EN7cutlass6half_tE19Flash_kernel_traitsILi256ELi64ELi64ELi4ES3_EELb0ELb0ELb1ELb0ELb0ELb1ELb0ELb1EEEvNS_16Flash_fwd_paramsE$_ZN5flash30compute_attn_1rowblock_splitkvI23Flash_fwd_kernel_traitsILi256ELi64ELi64ELi4ELb0ELb0EN7cutlass6half_tE19Flash_kernel_traitsILi256ELi64ELi64ELi4ES3_EELb0ELb0ELb1ELb0ELb0ELb1ELb0ELb1ENS_16Flash_fwd_paramsEEEvRKT8_iiiii:
[----:B------:R-:W-:Y:S01]  /*0090*/  IMAD.U32 R24, RZ, RZ, UR4 ;  /* 0x00000004ff187e24 */ /* 0x000fe2000f8e00ff */
[----:B------:R-:W-:Y:S01]  /*00a0*/  ULDC.64 UR6, c[0x0][0x118] ;  /* 0x0000460000067ab9 */ /* 0x000fe20000000a00 */
[----:B------:R-:W-:-:S05]  /*00b0*/  IMAD.U32 R25, RZ, RZ, UR5 ;  /* 0x00000005ff197e24 */ /* 0x000fca000f8e00ff */
[----:B------:R-:W2:Y:S04]  /*00c0*/  LD.E.64 R4, [R24.64+0xe0] ;  /* 0x0000e00618047980 */ /* 0x000ea8000c101b00 */
[----:B------:R-:W1:Y:S01]  /*00d0*/  S2R R33, SR_CTAID.Y ;  /* 0x0000000000217919 */ /* 0x000e620000002600 */
[----:B------:R-:W-:-:S03]  /*00e0*/  MOV R37, 0xffffffff ;  /* 0xffffffff00257802 */ /* 0x000fc60000000f00 */
[----:B------:R-:W3:Y:S01]  /*00f0*/  LD.E.64 R2, [R24.64+0xe8] ;  /* 0x0000e80618027980 */ /* 0x000ee2000c101b00 */
[----:B--2---:R-:W-:Y:S01]  /*0100*/  ISETP.NE.U32.AND P1, PT, R4, RZ, PT ;  /* 0x000000ff0400720c */ /* 0x004fe20003f25070 */
[----:B-1----:R-:W-:-:S03]  /*0110*/  IMAD.WIDE R6, R33, 0x4, R4 ;  /* 0x0000000421067825 */ /* 0x002fc600078e0204 */
[----:B------:R-:W-:-:S13]  /*0120*/  ISETP.NE.AND.EX P1, PT, R5, RZ, PT, P1 ;  /* 0x000000ff0500720c */ /* 0x000fda0003f25310 */
[----:B------:R-:W2:Y:S01]  /*0130*/  @P1 LD.E R37, [R6.64] ;  /* 0x0000000606251980 */ /* 0x000ea2000c101900 */
[----:B---3--:R-:W-:Y:S01]  /*0140*/  ISETP.NE.U32.AND P0, PT, R2, RZ, PT ;  /* 0x000000ff0200720c */ /* 0x008fe20003f05070 */
[----:B------:R-:W-:Y:S01]  /*0150*/  BSSY B0, `(.L_x_4751) ;  /* 0x000000b000007945 */ /* 0x000fe20003800000 */
[----:B------:R-:W-:Y:S01]  /*0160*/  IMAD.MOV.U32 R20, RZ, RZ, -0x1 ;  /* 0xffffffffff147424 */ /* 0x000fe200078e00ff */
[----:B------:R-:W1:Y:S01]  /*0170*/  S2R R183, SR_TID.X ;  /* 0x0000000000b77919 */ /* 0x000e620000002100 */
[----:B------:R-:W-:Y:S01]  /*0180*/  ISETP.NE.AND.EX P0, PT, R3, RZ, PT, P0 ;  /* 0x000000ff0300720c */ /* 0x000fe20003f05300 */
[----:B------:R-:W-:Y:S02]  /*0190*/  IMAD.WIDE R4, R33, 0x4, R2 ;  /* 0x0000000421047825 */ /* 0x000fe400078e0202 */
[----:B--2---:R2:W-:Y:S10]  /*01a0*/  STL [R1+0x18], R37 ;  /* 0x0000182501007387 */ /* 0x0045f40000100800 */
[----:B------:R-:W-:Y:S05]  /*01b0*/  @!P0 BRA `(.L_x_4752) ;  /* 0x0000004000008947 */ /* 0x000fea0003800000 */
[----:B-1----:R-:W3:Y:S02]  /*01c0*/  LD.E.U8 R0, [R24.64+0x1b2] ;  /* 0x0001b20618007980 */ /* 0x002ee4000c101100 */
[----:B---3--:R-:W-:-:S13]  /*01d0*/  ISETP.NE.AND P2, PT, R0, RZ, PT ;  /* 0x000000ff0000720c */ /* 0x008fda0003f45270 */
[----:B------:R-:W-:Y:S05]  /*01e0*/  @!P2 BRA `(.L_x_4752) ;  /* 0x000000100000a947 */ /* 0x000fea0003800000 */
[----:B------:R1:W5:Y:S02]  /*01f0*/  LD.E R20, [R4.64] ;  /* 0x0000000604147980 */ /* 0x000364000c101900 */
.L_x_4752:
[----:B-1----:R-:W-:Y:S05]  /*0200*/  BSYNC B0 ;  /* 0x0000000000007941 */ /* 0x002fea0003800000 */
.L_x_4751:
[----:B------:R-:W3:Y:S04]  /*0210*/  @P1 LD.E R6, [R6.64+0x4] ;  /* 0x0000040606061980 */ /* 0x000ee8000c101900 */
[----:B------:R-:W4:Y:S01]  /*0220*/  LD.E.64 R2, [R24.64+0xf0] ;  /* 0x0000f00618027980 */ /* 0x000f22000c101b00 */
[----:B------:R-:W-:Y:S01]  /*0230*/  IMAD.MOV.U32 R10, RZ, RZ, RZ ;  /* 0x000000ffff0a7224 */ /* 0x000fe200078e00ff */
[----:B---3--:R-:W-:-:S06]  /*0240*/  @P1 IADD3 R26, -R37, R6, RZ ;  /* 0x00000006251a1210 */ /* 0x008fcc0007ffe1ff */
[----:B------:R-:W3:Y:S01]  /*0250*/  @!P1 LD.E R26, [R24.64+0xb4] ;  /* 0x0000b406181a9980 */ /* 0x000ee2000c101900 */
[----:B----4-:R-:W-:-:S04]  /*0260*/  ISETP.NE.U32.AND P4, PT, R2, RZ, PT ;  /* 0x000000ff0200720c */ /* 0x010fc80003f85070 */
[----:B------:R-:W-:Y:S01]  /*0270*/  ISETP.NE.AND.EX P4, PT, R3, RZ, PT, P4 ;  /* 0x000000ff0300720c */ /* 0x000fe20003f85340 */
[----:B------:R-:W-:-:S12]  /*0280*/  IMAD.WIDE R30, R33, 0x4, R2 ;  /* 0x00000004211e7825 */ /* 0x000fd800078e0202 */
[----:B------:R1:W5:Y:S01]  /*0290*/  @P4 LD.E R10, [R30.64] ;  /* 0x000000061e0a4980 */ /* 0x000362000c101900 */
[----:B------:R-:W-:Y:S03]  /*02a0*/  BSSY B0, `(.L_x_4753) ;  /* 0x000000a000007945 */ /* 0x000fe60003800000 */
[----:B---3--:R1:W-:Y:S01]  /*02b0*/  STL [R1+0x20], R26 ;  /* 0x0000201a01007387 */ /* 0x0083e20000100800 */
[----:B------:R-:W-:Y:S05]  /*02c0*/  @!P0 BRA `(.L_x_4754) ;  /* 0x0000006000008947 */ /* 0x000fea0003800000 */
[----:B------:R-:W3:Y:S02]  /*02d0*/  LD.E.U8 R0, [R24.64+0x1b2] ;  /* 0x0001b20618007980 */ /* 0x000ee4000c101100 */
[----:B---3--:R-:W-:-:S13]  /*02e0*/  ISETP.NE.AND P0, PT, R0, RZ, PT ;  /* 0x000000ff0000720c */ /* 0x008fda0003f05270 */
[----:B------:R-:W3:Y:S02]  /*02f0*/  @P0 LD.E R0, [R4.64+0x4] ;  /* 0x0000040604000980 */ /* 0x000ee4000c101900 */
[----:B---3-5:R-:W-:-:S06]  /*0300*/  @P0 IADD3 R0, R0, -R20, RZ ;  /* 0x8000001400000210 */ /* 0x028fcc0007ffe0ff */
[----:B------:R3:W5:Y:S01]  /*0310*/  @!P0 LD.E R0, [R4.64] ;  /* 0x0000000604008980 */ /* 0x000762000c101900 */
[----:B------:R-:W-:Y:S05]  /*0320*/  BRA `(.L_x_4755) ;  /* 0x0000001000007947 */ /* 0x000fea0003800000 */
.L_x_4754:
[----:B------:R3:W5:Y:S02]  /*0330*/  LD.E R0, [R24.64+0xb8] ;  /* 0x0000b80618007980 */ /* 0x000764000c101900 */
.L_x_4755:
[----:B------:R-:W-:Y:S05]  /*0340*/  BSYNC B0 ;  /* 0x0000000000007941 */ /* 0x000fea0003800000 */
.L_x_4753:
        /* <DEDUP_REMOVED lines=10> */
.L_x_4757:
[----:B------:R-:W4:Y:S01]  /*03f0*/  LD.E.64 R2, [R24.64+0x108] ;  /* 0x0001080618027980 */ /* 0x000f22000c101b00 */
[----:B------:R-:W-:Y:S01]  /*0400*/  BSSY B0, `(.L_x_4759) ;  /* 0x0000006000007945 */ /* 0x000fe20003800000 */
[----:B------:R-:W-:Y:S01]  /*0410*/  IMAD.MOV.U32 R0, RZ, RZ, RZ ;  /* 0x000000ffff007224 */ /* 0x000fe200078e00ff */
[----:B----4-:R-:W-:-:S04]  /*0420*/  ISETP.NE.U32.AND P0, PT, R2, RZ, PT ;  /* 0x000000ff0200720c */ /* 0x010fc80003f05070 */
[----:B------:R-:W-:-:S13]  /*0430*/  ISETP.NE.AND.EX P0, PT, R3, RZ, PT, P0 ;  /* 0x000000ff0300720c */ /* 0x000fda0003f05300 */
[----:B------:R-:W-:Y:S05]  /*0440*/  @!P0 BRA `(.L_x_4760) ;  /* 0x0000001000008947 */ /* 0x000fea0003800000 */
[----:B------:R4:W5:Y:S02]  /*0450*/  LD.E R0, [R24.64+0xbc] ;  /* 0x0000bc0618007980 */ /* 0x000964000c101900 */
.L_x_4760:
[----:B------:R-:W-:Y:S05]  /*0460*/  BSYNC B0 ;  /* 0x0000000000007941 */ /* 0x000fea0003800000 */
.L_x_4759:
[----:B-----5:R-:W-:Y:S02]  /*0470*/  IADD3 R252, R129, R0, RZ ;  /* 0x0000000081fc7210 */ /* 0x020fe40007ffe0ff */
.L_x_4758:
[----:B------:R-:W-:Y:S05]  /*0480*/  BSYNC B1 ;  /* 0x0000000000017941 */ /* 0x000fea0003800000 */
.L_x_4756:
[----:B------:R-:W5:Y:S01]  /*0490*/  S2R R34, SR_CTAID.X ;  /* 0x0000000000227919 */ /* 0x000f620000002500 */
[----:B------:R-:W-:Y:S01]  /*04a0*/  MOV R28, 0x70 ;  /* 0x00000070001c7802 */ /* 0x000fe20000000f00 */
[----:B------:R-:W-:-:S03]  /*04b0*/  IMAD.MOV.U32 R3, RZ, RZ, 0x0 ;  /* 0x00000000ff037424 */ /* 0x000fc600078e00ff */
[----:B------:R-:W-:Y:S01]  /*04c0*/  MOV R2, R28 ;  /* 0x0000001c00027202 */ /* 0x000fe20000000f00 */
[----:B-----5:R-:W-:-:S05]  /*04d0*/  IMAD.SHL.U32 R184, R34, 0x40, RZ ;  /* 0x0000004022b87824 */ /* 0x020fca00078e00ff */
[----:B------:R-:W-:-:S13]  /*04e0*/  ISETP.GT.AND P0, PT, R26, R184, PT ;  /* 0x000000b81a00720c */ /* 0x000fda0003f04270 */
[----:B------:R-:W-:Y:S05]  /*04f0*/  @!P0 RET.REL.NODEC R2 `(_ZN5flash24flash_fwd_splitkv_kernelI23Flash_fwd_kernel_traitsILi256ELi64ELi64ELi4ELb0ELb0EN7cutlass6half_tE19Flash_kernel_traitsILi256ELi64ELi64ELi4ES3_EELb0ELb0ELb1ELb0ELb0ELb1ELb0ELb1EEEvNS_16Flash_fwd_paramsE) ;  /* 0xfffffb0002008950 */ /* 0x000fea0003c3ffff */
[----:B------:R-:W5:Y:S01]  /*0500*/  LD.E R0, [R24.64+0xb8] ;  /* 0x0000b80618007980 */ /* 0x000f62000c101900 */
[----:B------:R-:W-:-:S04]  /*0510*/  IADD3 R2, R252, 0x3f, RZ ;  /* 0x0000003ffc027810 */ /* 0x000fc80007ffe0ff */
[----:B------:R-:W-:-:S04]  /*0520*/  SHF.R.S32.HI R3, RZ, 0x1f, R2 ;  /* 0x0000001fff037819 */ /* 0x000fc80000011402 */
[----:B------:R-:W-:Y:S02]  /*0530*/  LEA.HI R2, R3, R2, RZ, 0x6 ;  /* 0x0000000203027211 */ /* 0x000fe400078f30ff */
[----:B-----5:R-:W-:-:S04]  /*0540*/  IADD3 R0, R0, 0x3f, RZ ;  /* 0x0000003f00007810 */ /* 0x020fc80007ffe0ff */
[----:B---3--:R-:W-:-:S04]  /*0550*/  SHF.R.S32.HI R4, RZ, 0x1f, R0 ;  /* 0x0000001fff047819 */ /* 0x008fc80000011400 */
[----:B------:R-:W-:Y:S02]  /*0560*/  LEA.HI R3, R4, R0, RZ, 0x6 ;  /* 0x0000000004037211 */ /* 0x000fe400078f30ff */
[----:B------:R-:W-:Y:S02]  /*0570*/  SHF.R.S32.HI R0, RZ, 0x6, R2 ;  /* 0x00000006ff007819 */ /* 0x000fe40000011402 */
[----:B------:R-:W-:-:S04]  /*0580*/  SHF.R.S32.HI R2, RZ, 0x6, R3 ;  /* 0x00000006ff027819 */ /* 0x000fc80000011403 */
[----:B------:R-:W-:-:S04]  /*0590*/  IMNMX R36, R2, R0, PT ;  /* 0x0000000002247217 */ /* 0x000fc80003800200 */
[----:B------:R-:W-:Y:S01]  /*05a0*/  ISETP.GT.AND P0, PT, R36, RZ, PT ;  /* 0x000000ff2400720c */ /* 0x000fe20003f04270 */
[----:B------:R3:W-:-:S12]  /*05b0*/  STL [R1+0x1c], R36 ;  /* 0x00001c2401007387 */ /* 0x0007d80000100800 */
[----:B------:R-:W-:Y:S05]  /*05c0*/  @P0 BRA `(.L_x_4761) ;  /* 0x000009b000000947 */ /* 0x000fea0003800000 */
[----:B------:R-:W-:Y:S01]  /*05d0*/  ISETP.NE.AND P0, PT, R37, -0x1, PT ;  /* 0xffffffff2500780c */ /* 0x000fe20003f05270 */
[----:B--2---:R1:W2:Y:S04]  /*05e0*/  LD.E.64 R4, [R24.64+0x88] ;  /* 0x0000880618047980 */ /* 0x0042a8000c101b00 */
[----:B---3--:R1:W3:Y:S04]  /*05f0*/  LD.E.64 R12, [R24.64+0x90] ;  /* 0x00009006180c7980 */ /* 0x0082e8000c101b00 */
[----:B----4-:R1:W4:Y:S04]  /*0600*/  LD.E R18, [R24.64+0x60] ;  /* 0x0000600618127980 */ /* 0x010328000c101900 */
[----:B------:R1:W3:Y:S04]  /*0610*/  @!P0 LD.E.64 R6, [R24.64+0x80] ;  /* 0x0000800618068980 */ /* 0x0002e8000c101b00 */
[----:B------:R1:W4:Y:S04]  /*0620*/  LD.E R21, [R24.64+0xb4] ;  /* 0x0000b40618157980 */ /* 0x000328000c101900 */
[----:B------:R1:W5:Y:S04]  /*0630*/  LD.E R0, [R24.64+0xc0] ;  /* 0x0000c00618007980 */ /* 0x000368000c101900 */
[----:B------:R1:W5:Y:S04]  /*0640*/  LD.E.64 R8, [R24.64+0x70] ;  /* 0x0000700618087980 */ /* 0x000368000c101b00 */
[----:B-1----:R-:W5:Y:S01]  /*0650*/  LD.E.64 R24, [R24.64+0xa0] ;  /* 0x0000a00618187980 */ /* 0x002f62000c101b00 */
[----:B------:R-:W-:-:S04]  /*0660*/  SHF.R.S32.HI R19, RZ, 0x1f, R183 ;  /* 0x0000001fff137819 */ /* 0x000fc800000114b7 */
[----:B------:R-:W-:-:S04]  /*0670*/  LEA.HI R19, R19, R183, RZ, 0x3 ;  /* 0x000000b713137211 */ /* 0x000fc800078f18ff */
[----:B------:R-:W-:-:S05]  /*0680*/  LOP3.LUT R2, R19, 0xfffffff8, RZ, 0xc0, !PT ;  /* 0xfffffff813027812 */ /* 0x000fca00078ec0ff */
[----:B------:R-:W-:Y:S01]  /*0690*/  IMAD.IADD R22, R183, 0x1, -R2 ;  /* 0x00000001b7167824 */ /* 0x000fe200078e0a02 */
[----:B------:R-:W1:Y:S03]  /*06a0*/  S2R R23, SR_CTAID.Z ;  /* 0x0000000000177919 */ /* 0x000e660000002700 */
[----:B------:R-:W-:Y:S01]  /*06b0*/  IMAD.SHL.U32 R2, R22, 0x8, RZ ;  /* 0x0000000816027824 */ /* 0x000fe200078e00ff */
[----:B------:R-:W-:Y:S02]  /*06c0*/  @!P0 SHF.R.S32.HI R17, RZ, 0x1f, R33 ;  /* 0x0000001fff118819 */ /* 0x000fe40000011421 */
[----:B------:R-:W-:Y:S01]  /*06d0*/  SHF.R.S32.HI R20, RZ, 0x1f, R184 ;  /* 0x0000001fff147819 */ /* 0x000fe200000114b8 */
[----:B------:R-:W-:Y:S01]  /*06e0*/  BSSY B0, `(.L_x_4762) ;  /* 0x000002e000007945 */ /* 0x000fe20003800000 */
[-C--:B--2---:R-:W-:Y:S02]  /*06f0*/  @P0 IMAD R3, R5, R37.reuse, RZ ;  /* 0x0000002505030224 */ /* 0x084fe400078e02ff */
[----:B------:R-:W-:-:S04]  /*0700*/  @P0 IMAD.WIDE.U32 R10, R4, R37, RZ ;  /* 0x00000025040a0225 */ /* 0x000fc800078e00ff */
[----:B------:R-:W-:Y:S01]  /*0710*/  @P0 IMAD.MOV.U32 R14, RZ, RZ, R10 ;  /* 0x000000ffff0e0224 */ /* 0x000fe200078e000a */
[----:B------:R-:W-:Y:S02]  /*0720*/  @P0 IADD3 R15, R11, R3, RZ ;  /* 0x000000030b0f0210 */ /* 0x000fe40007ffe0ff */
[----:B------:R-:W-:Y:S01]  /*0730*/  SHF.R.S32.HI R3, RZ, 0x1f, R2 ;  /* 0x0000001fff037819 */ /* 0x000fe20000011402 */
[-C--:B---3--:R-:W-:Y:S02]  /*0740*/  @!P0 IMAD R7, R7, R33.reuse, RZ ;  /* 0x0000002107078224 */ /* 0x088fe400078e02ff */
[----:B------:R-:W-:-:S04]  /*0750*/  @!P0 IMAD.WIDE.U32 R10, R6, R33, RZ ;  /* 0x00000021060a8225 */ /* 0x000fc800078e00ff */
[----:B------:R-:W-:Y:S01]  /*0760*/  @!P0 IMAD R17, R6, R17, R7 ;  /* 0x0000001106118224 */ /* 0x000fe200078e0207 */
[----:B------:R-:W-:Y:S01]  /*0770*/  @!P0 MOV R14, R10 ;  /* 0x0000000a000e8202 */ /* 0x000fe20000000f00 */
[----:B------:R-:W-:Y:S02]  /*0780*/  IMAD R16, R5, R184, RZ ;  /* 0x000000b805107224 */ /* 0x000fe400078e02ff */
[----:B------:R-:W-:Y:S01]  /*0790*/  IMAD.WIDE.U32 R6, R184, R4, R2 ;  /* 0x00000004b8067225 */ /* 0x000fe200078e0002 */
[----:B------:R-:W-:-:S03]  /*07a0*/  SHF.R.S32.HI R10, RZ, 0x3, R19 ;  /* 0x00000003ff0a7819 */ /* 0x000fc60000011413 */
[----:B------:R-:W-:Y:S02]  /*07b0*/  IMAD R16, R4, R20, R16 ;  /* 0x0000001404107224 */ /* 0x000fe400078e0210 */
[----:B------:R-:W-:Y:S01]  /*07c0*/  @!P0 IMAD.IADD R15, R11, 0x1, R17 ;  /* 0x000000010b0f8824 */ /* 0x000fe200078e0211 */
[----:B------:R-:W-:Y:S02]  /*07d0*/  IADD3 R14, P0, R14, R6, RZ ;  /* 0x000000060e0e7210 */ /* 0x000fe40007f1e0ff */
[----:B------:R-:W-:Y:S02]  /*07e0*/  IADD3 R11, -R184, R26, RZ ;  /* 0x0000001ab80b7210 */ /* 0x000fe40007ffe1ff */
[----:B------:R-:W-:Y:S02]  /*07f0*/  IADD3.X R15, R15, R7, R16, P0, !PT ;  /* 0x000000070f0f7210 */ /* 0x000fe400007fe410 */
[----:B------:R-:W-:Y:S01]  /*0800*/  ISETP.GE.AND P0, PT, R10, R11, PT ;  /* 0x0000000b0a00720c */ /* 0x000fe20003f06270 */
[----:B-1----:R-:W-:Y:S01]  /*0810*/  IMAD R13, R13, R23, RZ ;  /* 0x000000170d0d7224 */ /* 0x002fe200078e02ff */
[--C-:B------:R-:W-:Y:S01]  /*0820*/  SHF.R.S32.HI R7, RZ, 0x1f, R23.reuse ;  /* 0x0000001fff077819 */ /* 0x100fe20000011417 */
[----:B----4-:R-:W-:-:S02]  /*0830*/  IMAD R6, R33, R18, R23 ;  /* 0x0000001221067224 */ /* 0x010fc400078e0217 */
[----:B------:R-:W-:-:S04]  /*0840*/  IMAD.WIDE.U32 R14, R23, R12, R14 ;  /* 0x0000000c170e7225 */ /* 0x000fc800078e000e */
[----:B------:R-:W-:Y:S01]  /*0850*/  IMAD R13, R12, R7, R13 ;  /* 0x000000070c0d7224 */ /* 0x000fe200078e020d */
[----:B------:R-:W-:Y:S01]  /*0860*/  SHF.R.S32.HI R27, RZ, 0x1f, R10 ;  /* 0x0000001fff1b7819 */ /* 0x000fe2000001140a */
[----:B------:R-:W-:Y:S01]  /*0870*/  IMAD R21, R21, R6, R184 ;  /* 0x0000000615157224 */ /* 0x000fe200078e02b8 */
[C---:B------:R-:W-:Y:S01]  /*0880*/  IADD3 R20, R2.reuse, 0x40, RZ ;  /* 0x0000004002147810 */ /* 0x040fe20007ffe0ff */
[----:B------:R-:W-:Y:S01]  /*0890*/  IMAD.IADD R13, R15, 0x1, R13 ;  /* 0x000000010f0d7824 */ /* 0x000fe200078e020d */
[C---:B------:R-:W-:Y:S02]  /*08a0*/  IADD3 R19, R2.reuse, 0x80, RZ ;  /* 0x0000008002137810 */ /* 0x040fe40007ffe0ff */
[----:B------:R-:W-:Y:S01]  /*08b0*/  IADD3 R18, R2, 0xc0, RZ ;  /* 0x000000c002127810 */ /* 0x000fe20007ffe0ff */
        /* <DEDUP_REMOVED lines=16> */
.L_x_4763:
[----:B------:R-:W-:Y:S05]  /*09c0*/  BSYNC B0 ;  /* 0x0000000000007941 */ /* 0x000fea0003800000 */
.L_x_4762:
        /* <DEDUP_REMOVED lines=12> */
[----:B------:R-:W-:-:S03]  /*0a90*/  ISETP.GE.AND P0, PT, R18, R0, PT ;  /* 0x000000001200720c */ /* 0x000fc60003f06270 */
[----:B------:R-:W-:-:S04]  /*0aa0*/  IMAD R7, R7, R4, RZ ;  /* 0x0000000407077224 */ /* 0x000fc800078e02ff */
[----:B------:R-:W-:Y:S01]  /*0ab0*/  IMAD R7, R5, R6, R7 ;  /* 0x0000000605077224 */ /* 0x000fe200078e0207 */
[----:B------:R-:W-:-:S03]  /*0ac0*/  LEA R6, P4, R16, R8, 0x1 ;  /* 0x0000000810067211 */ /* 0x000fc600078808ff */
[----:B------:R-:W-:-:S05]  /*0ad0*/  IMAD.IADD R7, R17, 0x1, R7 ;  /* 0x0000000111077824 */ /* 0x000fca00078e0207 */
[----:B------:R-:W-:-:S05]  /*0ae0*/  LEA.HI.X R7, R16, R9, R7, 0x1, P4 ;  /* 0x0000000910077211 */ /* 0x000fca00020f0c07 */
[----:B------:R1:W-:Y:S04]  /*0af0*/  @!P3 ST.E.128 [R6.64], RZ ;  /* 0x000000ff0600b985 */ /* 0x0003e8000c101d06 */
[----:B------:R1:W-:Y:S04]  /*0b00*/  @!P2 ST.E.128 [R6.64+0x80], RZ ;  /* 0x000080ff0600a985 */ /* 0x0003e8000c101d06 */
[----:B------:R1:W-:Y:S04]  /*0b10*/  @!P1 ST.E.128 [R6.64+0x100], RZ ;  /* 0x000100ff06009985 */ /* 0x0003e8000c101d06 */
[----:B------:R1:W-:Y:S02]  /*0b20*/  @!P0 ST.E.128 [R6.64+0x180], RZ ;  /* 0x000180ff06008985 */ /* 0x0003e4000c101d06 */
.L_x_4765:
[----:B------:R-:W-:Y:S05]  /*0b30*/  BSYNC B0 ;  /* 0x0000000000007941 */ /* 0x000fea0003800000 */
.L_x_4764:
        /* <DEDUP_REMOVED lines=22> */
.L_x_4767:
[----:B------:R-:W-:Y:S05]  /*0ca0*/  BSYNC B0 ;  /* 0x0000000000007941 */ /* 0x000fea0003800000 */
.L_x_4766:
[----:B-1----:R-:W-:Y:S01]  /*0cb0*/  IADD3 R7, R10, 0x30, RZ ;  /* 0x000000300a077810 */ /* 0x002fe20007ffe0ff */
        /* <DEDUP_REMOVED lines=20> */
.L_x_4769:
[----:B------:R-:W-:Y:S05]  /*0e00*/  BSYNC B0 ;  /* 0x0000000000007941 */ /* 0x000fea0003800000 */
.L_x_4768:
[----:B------:R-:W-:Y:S02]  /*0e10*/  ISETP.NE.AND P4, PT, R22, RZ, PT ;  /* 0x000000ff1600720c */ /* 0x000fe40003f85270 */
[----:B-----5:R-:W-:-:S02]  /*0e20*/  IADD3 R0, P0, R21, R10, RZ ;  /* 0x0000000a15007210 */ /* 0x020fc40007f1e0ff */
[-C--:B------:R-:W-:Y:S02]  /*0e30*/  ISETP.GE.OR P3, PT, R10, R11.reuse, P4 ;  /* 0x0000000b0a00720c */ /* 0x080fe40002766670 */
[-C--:B------:R-:W-:Y:S02]  /*0e40*/  ISETP.GE.OR P2, PT, R26, R11.reuse, P4 ;  /* 0x0000000b1a00720c */ /* 0x080fe40002746670 */
[----:B------:R-:W-:Y:S02]  /*0e50*/  ISETP.GE.OR P1, PT, R23, R11, P4 ;  /* 0x0000000b1700720c */ /* 0x000fe40002726670 */
[----:B-1----:R-:W-:Y:S02]  /*0e60*/  LEA.HI.X.SX32 R3, R21, R27, 0x1, P0 ;  /* 0x0000001b15037211 */ /* 0x002fe400000f0eff */
[----:B------:R-:W-:Y:S02]  /*0e70*/  LEA R2, P0, R0, R24, 0x2 ;  /* 0x0000001800027211 */ /* 0x000fe400078010ff */
[----:B------:R-:W-:-:S02]  /*0e80*/  ISETP.GE.OR P4, PT, R7, R11, P4 ;  /* 0x0000000b0700720c */ /* 0x000fc40002786670 */
[----:B------:R-:W-:Y:S01]  /*0e90*/  LEA.HI.X R3, R0, R25, R3, 0x2, P0 ;  /* 0x0000001900037211 */ /* 0x000fe200000f1403 */
[----:B------:R-:W-:Y:S02]  /*0ea0*/  @!P3 IMAD.MOV.U32 R5, RZ, RZ, 0x7f800000 ;  /* 0x7f800000ff05b424 */ /* 0x000fe400078e00ff */
[----:B------:R-:W-:Y:S02]  /*0eb0*/  @!P2 IMAD.MOV.U32 R4, RZ, RZ, 0x7f800000 ;  /* 0x7f800000ff04a424 */ /* 0x000fe400078e00ff */
[----:B------:R-:W-:Y:S01]  /*0ec0*/  @!P1 IMAD.MOV.U32 R0, RZ, RZ, 0x7f800000 ;  /* 0x7f800000ff009424 */ /* 0x000fe200078e00ff */
[----:B------:R1:W-:Y:S04]  /*0ed0*/  @!P3 ST.E [R2.64], R5 ;  /* 0x000000050200b985 */ /* 0x0003e8000c101906 */
[----:B------:R2:W-:Y:S04]  /*0ee0*/  @!P2 ST.E [R2.64+0x40], R4 ;  /* 0x000040040200a985 */ /* 0x0005e8000c101906 */
[----:B------:R3:W-:Y:S01]  /*0ef0*/  @!P1 ST.E [R2.64+0x80], R0 ;  /* 0x0000800002009985 */ /* 0x0007e2000c101906 */
[----:B-1----:R-:W-:-:S02]  /*0f00*/  IMAD.MOV.U32 R5, RZ, RZ, 0x0 ;  /* 0x00000000ff057424 */ /* 0x002fc400078e00ff */
[----:B--2---:R-:W-:-:S04]  /*0f10*/  IMAD.MOV.U32 R4, RZ, RZ, R28 ;  /* 0x000000ffff047224 */ /* 0x004fc800078e001c */
[----:B---3--:R-:W-:Y:S05]  /*0f20*/  @P4 RET.REL.NODEC R4 `(_ZN5flash24flash_fwd_splitkv_kernelI23Flash_fwd_kernel_traitsILi256ELi64ELi64ELi4ELb0ELb0EN7cutlass6half_tE19Flash_kernel_traitsILi256ELi64ELi64ELi4ES3_EELb0ELb0ELb1ELb0ELb0ELb1ELb0ELb1EEEvNS_16Flash_fwd_paramsE) ;  /* 0xfffff0d004004950 */ /* 0x008fea0003c3ffff */
[----:B------:R-:W-:-:S05]  /*0f30*/  MOV R0, 0x7f800000 ;  /* 0x7f80000000007802 */ /* 0x000fca0000000f00 */
[----:B------:R1:W-:Y:S02]  /*0f40*/  ST.E [R2.64+0xc0], R0 ;  /* 0x0000c00002007985 */ /* 0x0003e4000c101906 */
[----:B-1----:R-:W-:Y:S02]  /*0f50*/  MOV R2, R28 ;  /* 0x0000001c00027202 */ /* 0x002fe40000000f00 */
[----:B------:R-:W-:-:S04]  /*0f60*/  MOV R3, 0x0 ;  /* 0x0000000000037802 */ /* 0x000fc80000000f00 */
[----:B------:R-:W-:Y:S05]  /*0f70*/  RET.REL.NODEC R2 `(_ZN5flash24flash_fwd_splitkv_kernelI23Flash_fwd_kernel_traitsILi256ELi64ELi64ELi4ELb0ELb0EN7cutlass6half_tE19Flash_kernel_traitsILi256ELi64ELi64ELi4ES3_EELb0ELb0ELb1ELb0ELb0ELb1ELb0ELb1EEEvNS_16Flash_fwd_paramsE) ;  /* 0xfffff08002007950 */ /* 0x000fea0003c3ffff */
.L_x_4761:
[----:B--2---:R-:W2:Y:S04]  /*0f80*/  LD.E.64 R4, [R24.64+0x160] ;  /* 0x0001600618047980 */ /* 0x004ea8000c101b00 */
[----:B---3--:R-:W3:Y:S01]  /*0f90*/  LD.E.64 R2, [R24.64+0x158] ;  /* 0x0001580618027980 */ /* 0x008ee2000c101b00 */
[----:B--2---:R-:W-:-:S04]  /*0fa0*/  ISETP.NE.U32.AND P1, PT, R4, RZ, PT ;  /* 0x000000ff0400720c */ /* 0x004fc80003f25070 */
[----:B------:R-:W-:-:S13]  /*0fb0*/  ISETP.NE.AND.EX P1, PT, R5, RZ, PT, P1 ;  /* 0x000000ff0500720c */ /* 0x000fda0003f25310 */
[----:B------:R-:W2:Y:S01]  /*0fc0*/  @P1 LD.E.64 R6, [R24.64+0x168] ;  /* 0x0001680618061980 */ /* 0x000ea2000c101b00 */
[----:B---3--:R-:W-:Y:S01]  /*0fd0*/  ISETP.NE.U32.AND P0, PT, R2, RZ, PT ;  /* 0x000000ff0200720c */ /* 0x008fe20003f05070 */
[----:B------:R-:W-:-:S03]  /*0fe0*/  IMAD.MOV.U32 R11, RZ, RZ, R33 ;  /* 0x000000ffff0b7224 */ /* 0x000fc600078e0021 */
[----:B------:R-:W-:Y:S02]  /*0ff0*/  ISETP.NE.AND.EX P0, PT, R3, RZ, PT, P0 ;  /* 0x000000ff0300720c */ /* 0x000fe40003f05300 */
[----:B------:R-:W-:-:S11]  /*1000*/  @P1 SHF.R.S32.HI R0, RZ, 0x1f, R33 ;  /* 0x0000001fff001819 */ /* 0x000fd60000011421 */
[----:B------:R-:W-:-:S05]  /*1010*/  @P0 IMAD.WIDE R2, R33, 0x4, R2 ;  /* 0x0000000421020825 */ /* 0x000fca00078e0202 */
[----:B------:R3:W5:Y:S01]  /*1020*/  @P0 LD.E R11, [R2.64] ;  /* 0x00000006020b0980 */ /* 0x000762000c101900 */
[----:B------:R-:W-:Y:S03]  /*1030*/  BSSY B0, `(.L_x_4770) ;  /* 0x00000bb000007945 */ /* 0x000fe60003800000 */
[----:B------:R-:W1:Y:S01]  /*1040*/  S2R R22, SR_CTAID.Z ;  /* 0x0000000000167919 */ /* 0x000e620000002700 */
[-C--:B--2---:R-:W-:Y:S02]  /*1050*/  @P1 IMAD R7, R7, R33.reuse, RZ ;  /* 0x0000002107071224 */ /* 0x084fe400078e02ff */
[----:B---3--:R-:W-:-:S04]  /*1060*/  @P1 IMAD.WIDE.U32 R2, R6, R33, RZ ;  /* 0x0000002106021225 */ /* 0x008fc800078e00ff */
[----:B------:R-:W-:Y:S02]  /*1070*/  @P1 IMAD R7, R6, R0, R7 ;  /* 0x0000000006071224 */ /* 0x000fe400078e0207 */
[----:B------:R-:W-:Y:S01]  /*1080*/  IMAD.MOV.U32 R6, RZ, RZ, RZ ;  /* 0x000000ffff067224 */ /* 0x000fe200078e00ff */
[----:B------:R-:W-:Y:S01]  /*1090*/  @P1 LEA R6, P0, R2, R4, 0x2 ;  /* 0x0000000402061211 */ /* 0x000fe200078010ff */
[----:B------:R-:W-:Y:S01]  /*10a0*/  IMAD.MOV.U32 R0, RZ, RZ, RZ ;  /* 0x000000ffff007224 */ /* 0x000fe200078e00ff */
[----:B------:R-:W-:-:S03]  /*10b0*/  @P1 IADD3 R7, R3, R7, RZ ;  /* 0x0000000703071210 */ /* 0x000fc60007ffe0ff */
[----:B------:R-:W-:Y:S01]  /*10c0*/  IMAD.MOV.U32 R240, RZ, RZ, R6 ;  /* 0x000000fffff07224 */ /* 0x000fe200078e0006 */
[----:B------:R-:W-:-:S04]  /*10d0*/  @P1 LEA.HI.X R0, R2, R5, R7, 0x2, P0 ;  /* 0x0000000502001211 */ /* 0x000fc800000f1407 */
[----:B------:R-:W-:Y:S02]  /*10e0*/  MOV R241, R0 ;  /* 0x0000000000f17202 */ /* 0x000fe40000000f00 */
[----:B------:R-:W-:-:S04]  /*10f0*/  ISETP.NE.U32.AND P0, PT, R240, RZ, PT ;  /* 0x000000fff000720c */ /* 0x000fc80003f05070 */
[----:B------:R-:W-:-:S13]  /*1100*/  ISETP.NE.AND.EX P0, PT, R241, RZ, PT, P0 ;  /* 0x000000fff100720c */ /* 0x000fda0003f05300 */
[----:B------:R-:W-:Y:S05]  /*1110*/  @!P0 BRA `(.L_x_4771) ;  /* 0x000005a000008947 */ /* 0x000fea0003800000 */
[----:B-1----:R-:W2:Y:S04]  /*1120*/  LD.E R13, [R24.64+0x170] ;  /* 0x00017006180d7980 */ /* 0x002ea8000c101900 */
[----:B------:R-:W3:Y:S01]  /*1130*/  LD.E R14, [R24.64+0x68] ;  /* 0x00006806180e7980 */ /* 0x000ee2000c101900 */
[----:B------:R-:W-:-:S03]  /*1140*/  LEA R16, R36, 0xffffffc0, 0x6 ;  /* 0xffffffc024107811 */ /* 0x000fc600078e30ff */
[----:B----4-:R-:W4:Y:S01]  /*1150*/  LD.E.64 R116, [R24.64+0x38] ;  /* 0x0000380618747980 */ /* 0x010f22000c101b00 */
[----:B------:R-:W-:-:S03]  /*1160*/  IABS R6, R16 ;  /* 0x0000001000067213 */ /* 0x000fc60000000000 */
[----:B-----5:R-:W3:Y:S04]  /*1170*/  LD.E.64 R10, [R24.64+0x50] ;  /* 0x00005006180a7980 */ /* 0x020ee8000c101b00 */
        /* <DEDUP_REMOVED lines=13> */
[----:B------:R-:W-:-:S03]  /*1250*/  MOV R3, R6 ;  /* 0x0000000600037202 */ /* 0x000fc60000000f00 */
[----:B------:R-:W-:Y:S02]  /*1260*/  IMAD.MOV R0, RZ, RZ, -R7 ;  /* 0x000000ffff007224 */ /* 0x000fe400078e0a07 */
[----:B------:R-:W2:Y:S02]  /*1270*/  LD.E.64 R6, [R24.64+0x20] ;  /* 0x0000200618067980 */ /* 0x000ea4000c101b00 */
[----:B------:R-:W-:Y:S02]  /*1280*/  IMAD.MOV.U32 R2, RZ, RZ, R0 ;  /* 0x000000ffff027224 */ /* 0x000fe400078e0000 */
[----:B------:R-:W-:-:S04]  /*1290*/  IMAD.HI.U32 R0, R5, R3, RZ ;  /* 0x0000000305007227 */ /* 0x000fc800078e00ff */
[----:B------:R-:W-:-:S05]  /*12a0*/  IMAD R2, R0, R2, R3 ;  /* 0x0000000200027224 */ /* 0x000fca00078e0203 */
[----:B------:R-:W-:-:S13]  /*12b0*/  ISETP.GT.U32.AND P1, PT, R4, R2, PT ;  /* 0x000000020400720c */ /* 0x000fda0003f24070 */
[----:B------:R-:W-:-:S04]  /*12c0*/  @!P1 IADD3 R2, R2, -R4, RZ ;  /* 0x8000000402029210 */ /* 0x000fc80007ffe0ff */
[----:B------:R-:W-:Y:S02]  /*12d0*/  ISETP.GE.U32.AND P2, PT, R2, R4, PT ;  /* 0x000000040200720c */ /* 0x000fe40003f46070 */
[----:B------:R-:W-:Y:S02]  /*12e0*/  LOP3.LUT R2, R16, R13, RZ, 0x3c, !PT ;  /* 0x0000000d10027212 */ /* 0x000fe400078e3cff */
[----:B------:R-:W-:Y:S02]  /*12f0*/  @!P1 IADD3 R0, R0, 0x1, RZ ;  /* 0x0000000100009810 */ /* 0x000fe40007ffe0ff */
[----:B------:R-:W-:Y:S02]  /*1300*/  ISETP.GE.AND P0, PT, R2, RZ, PT ;  /* 0x000000ff0200720c */ /* 0x000fe40003f06270 */
[----:B------:R-:W-:-:S05]  /*1310*/  ISETP.NE.AND P1, PT, R13, RZ, PT ;  /* 0x000000ff0d00720c */ /* 0x000fca0003f25270 */
[----:B------:R-:W-:-:S05]  /*1320*/  @P2 IADD3 R0, R0, 0x1, RZ ;  /* 0x0000000100002810 */ /* 0x000fca0007ffe0ff */
[----:B------:R-:W-:-:S04]  /*1330*/  IMAD.MOV.U32 R5, RZ, RZ, R0 ;  /* 0x000000ffff057224 */ /* 0x000fc800078e0000 */
[----:B------:R-:W-:Y:S01]  /*1340*/  @!P0 IMAD.MOV R5, RZ, RZ, -R5 ;  /* 0x000000ffff058224 */ /* 0x000fe200078e0a05 */
[----:B------:R-:W-:-:S05]  /*1350*/  @!P1 LOP3.LUT R5, RZ, R13, RZ, 0x33, !PT ;  /* 0x0000000dff059212 */ /* 0x000fca00078e33ff */
[----:B------:R-:W-:-:S05]  /*1360*/  IMAD.WIDE R2, R5, 0x4, R240 ;  /* 0x0000000405027825 */ /* 0x000fca00078e02f0 */
[----:B------:R1:W2:Y:S01]  /*1370*/  LD.E R12, [R2.64] ;  /* 0x00000006020c7980 */ /* 0x0002a2000c101900 */
[----:B---3--:R-:W-:-:S04]  /*1380*/  IABS R4, R14 ;  /* 0x0000000e00047213 */ /* 0x008fc80000000000 */
[----:B-1----:R-:W1:Y:S08]  /*1390*/  I2F.RP R2, R4 ;  /* 0x0000000400027306 */ /* 0x002e700000209400 */
[----:B-1----:R-:W1:Y:S02]  /*13a0*/  MUFU.RCP R2, R2 ;  /* 0x0000000200027308 */ /* 0x002e640000001000 */
[----:B-1----:R-:W-:-:S06]  /*13b0*/  IADD3 R2, R2, 0xffffffe, RZ ;  /* 0x0ffffffe02027810 */ /* 0x002fcc0007ffe0ff */
[----:B------:R-:W1:Y:S01]  /*13c0*/  F2I.FTZ.U32.TRUNC.NTZ R3, R2 ;  /* 0x0000000200037305 */ /* 0x000e62000021f000 */
[----:B------:R-:W-:Y:S02]  /*13d0*/  IABS R17, R22 ;  /* 0x0000001600117213 */ /* 0x000fe40000000000 */
[----:B------:R-:W-:Y:S02]  /*13e0*/  IABS R15, R14 ;  /* 0x0000000e000f7213 */ /* 0x000fe40000000000 */
[----:B-1----:R-:W-:Y:S01]  /*13f0*/  IADD3 R0, RZ, -R3, RZ ;  /* 0x80000003ff007210 */ /* 0x002fe20007ffe0ff */
[----:B------:R-:W-:-:S04]  /*1400*/  IMAD.MOV.U32 R2, RZ, RZ, RZ ;  /* 0x000000ffff027224 */ /* 0x000fc800078e00ff */
[----:B------:R-:W-:-:S04]  /*1410*/  IMAD R0, R0, R4, RZ ;  /* 0x0000000400007224 */ /* 0x000fc800078e02ff */
[----:B------:R-:W-:Y:S01]  /*1420*/  IMAD.HI.U32 R2, R3, R0, R2 ;  /* 0x0000000003027227 */ /* 0x000fe200078e0002 */
[----:B------:R-:W-:-:S03]  /*1430*/  IADD3 R0, RZ, -R15, RZ ;  /* 0x8000000fff007210 */ /* 0x000fc60007ffe0ff */
[----:B------:R-:W-:-:S04]  /*1440*/  IMAD.MOV.U32 R3, RZ, RZ, R17 ;  /* 0x000000ffff037224 */ /* 0x000fc800078e0011 */
[----:B------:R-:W-:-:S04]  /*1450*/  IMAD.HI.U32 R2, R2, R3, RZ ;  /* 0x0000000302027227 */ /* 0x000fc800078e00ff */
[----:B------:R-:W-:-:S05]  /*1460*/  IMAD R0, R2, R0, R3 ;  /* 0x0000000002007224 */ /* 0x000fca00078e0203 */
[----:B------:R-:W-:-:S13]  /*1470*/  ISETP.GT.U32.AND P1, PT, R4, R0, PT ;  /* 0x000000000400720c */ /* 0x000fda0003f24070 */
[----:B------:R-:W-:-:S05]  /*1480*/  @!P1 IMAD.IADD R0, R0, 0x1, -R4 ;  /* 0x0000000100009824 */ /* 0x000fca00078e0a04 */
[----:B------:R-:W-:Y:S02]  /*1490*/  ISETP.GE.U32.AND P2, PT, R0, R4, PT ;  /* 0x000000040000720c */ /* 0x000fe40003f46070 */
[----:B------:R-:W-:Y:S02]  /*14a0*/  LOP3.LUT R0, R22, R14, RZ, 0x3c, !PT ;  /* 0x0000000e16007212 */ /* 0x000fe400078e3cff */
[----:B------:R-:W-:Y:S02]  /*14b0*/  IADD3 R5, -R5, RZ, RZ ;  /* 0x000000ff05057210 */ /* 0x000fe40007ffe1ff */
[----:B------:R-:W-:Y:S02]  /*14c0*/  ISETP.GE.AND P0, PT, R0, RZ, PT ;  /* 0x000000ff0000720c */ /* 0x000fe40003f06270 */
[----:B------:R-:W-:Y:S02]  /*14d0*/  @!P1 IADD3 R2, R2, 0x1, RZ ;  /* 0x0000000102029810 */ /* 0x000fe40007ffe0ff */
[----:B------:R-:W-:Y:S01]  /*14e0*/  ISETP.NE.AND P1, PT, R14, RZ, PT ;  /* 0x000000ff0e00720c */ /* 0x000fe20003f25270 */
[----:B------:R-:W-:-:S02]  /*14f0*/  IMAD R13, R13, R5, R16 ;  /* 0x000000050d0d7224 */ /* 0x000fc400078e0210 */
[----:B------:R-:W-:Y:S02]  /*1500*/  @P2 IADD3 R2, R2, 0x1, RZ ;  /* 0x0000000102022810 */ /* 0x000fe40007ffe0ff */
[----:B----4-:R-:W-:Y:S01]  /*1510*/  IMAD R4, R117, R13, RZ ;  /* 0x0000000d75047224 */ /* 0x010fe200078e02ff */
[----:B------:R-:W-:Y:S02]  /*1520*/  SHF.R.S32.HI R15, RZ, 0x1f, R13 ;  /* 0x0000001fff0f7819 */ /* 0x000fe4000001140d */
[----:B------:R-:W-:-:S03]  /*1530*/  MOV R0, R2 ;  /* 0x0000000200007202 */ /* 0x000fc60000000f00 */
[----:B------:R-:W-:Y:S01]  /*1540*/  IMAD R4, R116, R15, R4 ;  /* 0x0000000f74047224 */ /* 0x000fe200078e0204 */
[----:B------:R-:W-:Y:S02]  /*1550*/  @!P0 IADD3 R0, -R0, RZ, RZ ;  /* 0x000000ff00008210 */ /* 0x000fe40007ffe1ff */
[----:B------:R-:W-:-:S04]  /*1560*/  @!P1 LOP3.LUT R0, RZ, R14, RZ, 0x33, !PT ;  /* 0x0000000eff009212 */ /* 0x000fc800078e33ff */
[----:B------:R-:W-:Y:S02]  /*1570*/  SHF.R.S32.HI R32, RZ, 0x1f, R0 ;  /* 0x0000001fff207819 */ /* 0x000fe40000011400 */
[----:B------:R-:W-:Y:S02]  /*1580*/  MOV R23, R0 ;  /* 0x0000000000177202 */ /* 0x000fe40000000f00 */
[----:B--2---:R-:W-:Y:S01]  /*1590*/  SHF.R.S32.HI R17, RZ, 0x1f, R12 ;  /* 0x0000001fff117819 */ /* 0x004fe2000001140c */
[----:B------:R-:W-:-:S04]  /*15a0*/  IMAD R3, R7, R12, RZ ;  /* 0x0000000c07037224 */ /* 0x000fc800078e02ff */
[C---:B------:R-:W-:Y:S02]  /*15b0*/  IMAD R3, R6.reuse, R17, R3 ;  /* 0x0000001106037224 */ /* 0x040fe400078e0203 */
[----:B------:R-:W-:-:S04]  /*15c0*/  IMAD.WIDE.U32 R6, R6, R12, RZ ;  /* 0x0000000c06067225 */ /* 0x000fc800078e00ff */
[----:B------:R-:W-:Y:S02]  /*15d0*/  IMAD.IADD R3, R7, 0x1, R3 ;  /* 0x0000000107037824 */ /* 0x000fe400078e0203 */
[----:B------:R-:W-:-:S04]  /*15e0*/  IMAD.MOV.U32 R2, RZ, RZ, R6 ;  /* 0x000000ffff027224 */ /* 0x000fc800078e0006 */
[----:B------:R-:W-:-:S04]  /*15f0*/  IMAD.WIDE.U32 R2, R13, R116, R2 ;  /* 0x000000740d027225 */ /* 0x000fc800078e0002 */
[----:B------:R-:W-:Y:S02]  /*1600*/  IMAD.IADD R3, R3, 0x1, R4 ;  /* 0x0000000103037824 */ /* 0x000fe400078e0204 */
[----:B------:R-:W-:Y:S02]  /*1610*/  IMAD R4, R11, R0, RZ ;  /* 0x000000000b047224 */ /* 0x000fe400078e02ff */
[-C--:B------:R-:W-:Y:S02]  /*1620*/  IMAD R5, R9, R12.reuse, RZ ;  /* 0x0000000c09057224 */ /* 0x080fe400078e02ff */
[----:B------:R-:W-:-:S04]  /*1630*/  IMAD.WIDE.U32 R6, R8, R12, RZ ;  /* 0x0000000c08067225 */ /* 0x000fc800078e00ff */
[----:B------:R-:W-:Y:S02]  /*1640*/  IMAD R4, R10, R32, R4 ;  /* 0x000000200a047224 */ /* 0x000fe400078e0204 */
[----:B------:R-:W-:-:S04]  /*1650*/  IMAD.WIDE.U32 R2, R0, R10, R2 ;  /* 0x0000000a00027225 */ /* 0x000fc800078e0002 */
[----:B------:R-:W-:Y:S01]  /*1660*/  IMAD R8, R8, R17, R5 ;  /* 0x0000001108087224 */ /* 0x000fe200078e0205 */
[----:B------:R-:W-:Y:S01]  /*1670*/  MOV R9, R6 ;  /* 0x0000000600097202 */ /* 0x000fe20000000f00 */
[----:B------:R-:W-:Y:S01]  /*1680*/  IMAD.MOV.U32 R28, RZ, RZ, R2 ;  /* 0x000000ffff1c7224 */ /* 0x000fe200078e0002 */
[----:B------:R-:W-:Y:S01]  /*1690*/  IADD3 R29, R3, R4, RZ ;  /* 0x00000004031d7210 */ /* 0x000fe20007ffe0ff */
[----:B------:R-:W-:Y:S01]  /*16a0*/  IMAD.IADD R12, R7, 0x1, R8 ;  /* 0x00000001070c7824 */ /* 0x000fe200078e0208 */
[----:B------:R-:W-:Y:S05]  /*16b0*/  BRA `(.L_x_4772) ;  /* 0x0000052000007947 */ /* 0x000fea0003800000 */
.L_x_4771:
[----:B-1----:R-:W2:Y:S01]  /*16c0*/  LD.E R12, [R24.64+0x68] ;  /* 0x00006806180c7980 */ /* 0x002ea2000c101900 */
[----:B------:R-:W-:-:S03]  /*16d0*/  ISETP.NE.AND P3, PT, R20, -0x1, PT ;  /* 0xffffffff1400780c */ /* 0x000fc60003f65270 */
[----:B------:R-:W3:Y:S04]  /*16e0*/  LD.E.64 R116, [R24.64+0x38] ;  /* 0x0000380618747980 */ /* 0x000ee8000c101b00 */
[----:B----4-:R-:W4:Y:S04]  /*16f0*/  LD.E.64 R160, [R24.64+0x40] ;  /* 0x0000400618a07980 */ /* 0x010f28000c101b00 */
[----:B------:R-:W3:Y:S04]  /*1700*/  LD.E.64 R18, [R24.64+0x50] ;  /* 0x0000500618127980 */ /* 0x000ee8000c101b00 */
[----:B------:R-:W3:Y:S04]  /*1710*/  @!P3 LD.E.64 R6, [R24.64+0x20] ;  /* 0x000020061806b980 */ /* 0x000ee8000c101b00 */
[----:B------:R-:W3:Y:S04]  /*1720*/  @!P3 LD.E.64 R16, [R24.64+0x28] ;  /* 0x000028061810b980 */ /* 0x000ee8000c101b00 */
[----:B------:R1:W5:Y:S01]  /*1730*/  LD.E.64 R26, [R24.64+0x58] ;  /* 0x00005806181a7980 */ /* 0x000362000c101b00 */
[----:B------:R-:W-:-:S02]  /*1740*/  IABS R5, R22 ;  /* 0x0000001600057213 */ /* 0x000fc40000000000 */
[----:B-----5:R-:W-:Y:S02]  /*1750*/  @!P3 SHF.R.S32.HI R13, RZ, 0x1f, R11 ;  /* 0x0000001fff0db819 */ /* 0x020fe4000001140b */
[----:B--2---:R-:W-:-:S04]  /*1760*/  IABS R8, R12 ;  /* 0x0000000c00087213 */ /* 0x004fc80000000000 */
[----:B------:R-:W2:Y:S08]  /*1770*/  I2F.RP R2, R8 ;  /* 0x0000000800027306 */ /* 0x000eb00000209400 */
[----:B--2---:R-:W2:Y:S02]  /*1780*/  MUFU.RCP R2, R2 ;  /* 0x0000000200027308 */ /* 0x004ea40000001000 */
[----:B--2---:R-:W-:-:S06]  /*1790*/  IADD3 R2, R2, 0xffffffe, RZ ;  /* 0x0ffffffe02027810 */ /* 0x004fcc0007ffe0ff */
[----:B------:R-:W2:Y:S01]  /*17a0*/  F2I.FTZ.U32.TRUNC.NTZ R3, R2 ;  /* 0x0000000200037305 */ /* 0x000ea2000021f000 */
[----:B------:R-:W-:Y:S02]  /*17b0*/  IABS R4, R12 ;  /* 0x0000000c00047213 */ /* 0x000fe40000000000 */
[----:B--2---:R-:W-:Y:S01]  /*17c0*/  IADD3 R0, RZ, -R3, RZ ;  /* 0x80000003ff007210 */ /* 0x004fe20007ffe0ff */
[----:B------:R-:W-:-:S04]  /*17d0*/  IMAD.MOV.U32 R2, RZ, RZ, RZ ;  /* 0x000000ffff027224 */ /* 0x000fc800078e00ff */
[----:B------:R-:W-:-:S04]  /*17e0*/  IMAD R0, R0, R8, RZ ;  /* 0x0000000800007224 */ /* 0x000fc800078e02ff */
[----:B------:R-:W-:Y:S01]  /*17f0*/  IMAD.HI.U32 R2, R3, R0, R2 ;  /* 0x0000000003027227 */ /* 0x000fe200078e0002 */
[----:B------:R-:W-:-:S03]  /*1800*/  MOV R3, R5 ;  /* 0x0000000500037202 */ /* 0x000fc60000000f00 */
[----:B------:R-:W-:Y:S02]  /*1810*/  IMAD.MOV R0, RZ, RZ, -R4 ;  /* 0x000000ffff007224 */ /* 0x000fe400078e0a04 */
[----:B------:R-:W-:-:S04]  /*1820*/  IMAD.HI.U32 R9, R2, R3, RZ ;  /* 0x0000000302097227 */ /* 0x000fc800078e00ff */
[----:B------:R-:W-:Y:S01]  /*1830*/  IMAD R0, R9, R0, R3 ;  /* 0x0000000009007224 */ /* 0x000fe200078e0203 */
[----:B------:R-:W-:Y:S01]  /*1840*/  @!P3 SHF.R.S32.HI R5, RZ, 0x1f, R10 ;  /* 0x0000001fff05b819 */ /* 0x000fe2000001140a */
[----:B---3--:R-:W-:-:S03]  /*1850*/  @!P3 IMAD R2, R117, R10, RZ ;  /* 0x0000000a7502b224 */ /* 0x008fc600078e02ff */
[----:B------:R-:W-:Y:S01]  /*1860*/  ISETP.GT.U32.AND P0, PT, R8, R0, PT ;  /* 0x000000000800720c */ /* 0x000fe20003f04070 */
[----:B------:R-:W-:Y:S01]  /*1870*/  @!P3 IMAD R5, R5, R116, R2 ;  /* 0x000000740505b224 */ /* 0x000fe200078e0202 */
[----:B------:R-:W-:Y:S01]  /*1880*/  @P3 IADD3 R4, R10, R20, RZ ;  /* 0x000000140a043210 */ /* 0x000fe20007ffe0ff */
[----:B------:R-:W-:-:S04]  /*1890*/  @!P3 IMAD.WIDE.U32 R2, R116, R10, RZ ;  /* 0x0000000a7402b225 */ /* 0x000fc800078e00ff */
[----:B------:R-:W-:Y:S02]  /*18a0*/  @!P3 IMAD.IADD R3, R3, 0x1, R5 ;  /* 0x000000010303b824 */ /* 0x000fe400078e0205 */
[----:B------:R-:W-:Y:S02]  /*18b0*/  @!P3 IMAD R7, R7, R11, RZ ;  /* 0x0000000b0707b224 */ /* 0x000fe400078e02ff */
[-C--:B------:R-:W-:Y:S02]  /*18c0*/  @P3 IMAD R14, R117, R4.reuse, RZ ;  /* 0x00000004750e3224 */ /* 0x080fe400078e02ff */
[----:B------:R-:W-:Y:S02]  /*18d0*/  @!P0 IMAD.IADD R0, R0, 0x1, -R8 ;  /* 0x0000000100008824 */ /* 0x000fe400078e0a08 */
[----:B------:R-:W-:-:S04]  /*18e0*/  @P3 IMAD.WIDE.U32 R4, R116, R4, RZ ;  /* 0x0000000474043225 */ /* 0x000fc800078e00ff */
[----:B------:R-:W-:Y:S01]  /*18f0*/  @!P3 IMAD R7, R6, R13, R7 ;  /* 0x0000000d0607b224 */ /* 0x000fe200078e0207 */
[----:B------:R-:W-:Y:S01]  /*1900*/  LEA R13, R36, 0xffffffc0, 0x6 ;  /* 0xffffffc0240d7811 */ /* 0x000fe200078e30ff */
[----:B------:R-:W-:Y:S01]  /*1910*/  @!P3 IMAD.WIDE.U32 R2, R6, R11, R2 ;  /* 0x0000000b0602b225 */ /* 0x000fe200078e0002 */
[----:B------:R-:W-:Y:S02]  /*1920*/  ISETP.GE.U32.AND P2, PT, R0, R8, PT ;  /* 0x000000080000720c */ /* 0x000fe40003f46070 */
[----:B------:R-:W-:Y:S01]  /*1930*/  @P3 IADD3 R5, R5, R14, RZ ;  /* 0x0000000e05053210 */ /* 0x000fe20007ffe0ff */
[----:B------:R-:W-:Y:S01]  /*1940*/  @!P3 IMAD.MOV.U32 R4, RZ, RZ, R2 ;  /* 0x000000ffff04b224 */ /* 0x000fe200078e0002 */
[----:B------:R-:W-:Y:S01]  /*1950*/  @!P3 SHF.R.S32.HI R0, RZ, 0x1f, R10 ;  /* 0x0000001fff00b819 */ /* 0x000fe2000001140a */
[----:B----4-:R-:W-:Y:S01]  /*1960*/  @!P3 IMAD R2, R161, R10, RZ ;  /* 0x0000000aa102b224 */ /* 0x010fe200078e02ff */
[----:B------:R-:W-:Y:S01]  /*1970*/  @!P3 IADD3 R5, R3, R7, RZ ;  /* 0x000000070305b210 */ /* 0x000fe20007ffe0ff */
[----:B------:R-:W-:Y:S01]  /*1980*/  IMAD R3, R117, R13, RZ ;  /* 0x0000000d75037224 */ /* 0x000fe200078e02ff */
[----:B------:R-:W-:Y:S01]  /*1990*/  SHF.R.S32.HI R15, RZ, 0x1f, R13 ;  /* 0x0000001fff0f7819 */ /* 0x000fe2000001140d */
[----:B------:R-:W-:Y:S01]  /*19a0*/  @!P3 IMAD R8, R0, R160, R2 ;  /* 0x000000a00008b224 */ /* 0x000fe200078e0202 */
[----:B------:R-:W-:-:S02]  /*19b0*/  LOP3.LUT R6, R22, R12, RZ, 0x3c, !PT ;  /* 0x0000000c16067212 */ /* 0x000fc400078e3cff */
[----:B------:R-:W-:Y:S01]  /*19c0*/  MOV R2, R4 ;  /* 0x0000000400027202 */ /* 0x000fe20000000f00 */
[----:B------:R-:W-:Y:S01]  /*19d0*/  IMAD R0, R15, R116, R3 ;  /* 0x000000740f007224 */ /* 0x000fe200078e0203 */
[----:B------:R-:W-:Y:S01]  /*19e0*/  ISETP.GE.AND P1, PT, R6, RZ, PT ;  /* 0x000000ff0600720c */ /* 0x000fe20003f26270 */
[----:B------:R-:W-:Y:S01]  /*19f0*/  IMAD.MOV.U32 R3, RZ, RZ, R5 ;  /* 0x000000ffff037224 */ /* 0x000fe200078e0005 */
[----:B------:R-:W-:Y:S02]  /*1a00*/  @!P0 IADD3 R9, R9, 0x1, RZ ;  /* 0x0000000109098810 */ /* 0x000fe40007ffe0ff */
[----:B------:R-:W-:Y:S01]  /*1a10*/  ISETP.NE.AND P0, PT, R12, RZ, PT ;  /* 0x000000ff0c00720c */ /* 0x000fe20003f05270 */
[----:B------:R-:W-:Y:S01]  /*1a20*/  IMAD.WIDE.U32 R2, R116, R13, R2 ;  /* 0x0000000d74027225 */ /* 0x000fe200078e0002 */
[----:B------:R-:W-:-:S03]  /*1a30*/  @P2 IADD3 R9, R9, 0x1, RZ ;  /* 0x0000000109092810 */ /* 0x000fc60007ffe0ff */
[----:B------:R-:W-:Y:S01]  /*1a40*/  @!P3 IMAD.WIDE.U32 R6, R160, R10, RZ ;  /* 0x0000000aa006b225 */ /* 0x000fe200078e00ff */
[----:B------:R-:W-:-:S03]  /*1a50*/  IADD3 R5, R3, R0, RZ ;  /* 0x0000000003057210 */ /* 0x000fc60007ffe0ff */
[----:B------:R-:W-:Y:S01]  /*1a60*/  IMAD.MOV.U32 R0, RZ, RZ, R9 ;  /* 0x000000ffff007224 */ /* 0x000fe200078e0009 */
[----:B------:R-:W-:Y:S02]  /*1a70*/  MOV R4, R2 ;  /* 0x0000000200047202 */ /* 0x000fe40000000f00 */
[----:B------:R-:W-:Y:S01]  /*1a80*/  @!P3 IADD3 R3, R7, R8, RZ ;  /* 0x000000080703b210 */ /* 0x000fe20007ffe0ff */
[----:B------:R-:W-:Y:S01]  /*1a90*/  @!P1 IMAD.MOV R0, RZ, RZ, -R0 ;  /* 0x000000ffff009224 */ /* 0x000fe200078e0a00 */
[----:B------:R-:W-:Y:S02]  /*1aa0*/  @!P3 MOV R2, R6 ;  /* 0x000000060002b202 */ /* 0x000fe40000000f00 */
[----:B------:R-:W-:Y:S01]  /*1ab0*/  @!P0 LOP3.LUT R0, RZ, R12, RZ, 0x33, !PT ;  /* 0x0000000cff008212 */ /* 0x000fe200078e33ff */
[----:B------:R-:W-:Y:S01]  /*1ac0*/  @!P3 IMAD R7, R17, R11, RZ ;  /* 0x0000000b1107b224 */ /* 0x000fe200078e02ff */
[----:B------:R-:W-:Y:S02]  /*1ad0*/  @P3 IADD3 R8, R10, R20, RZ ;  /* 0x000000140a083210 */ /* 0x000fe40007ffe0ff */
[----:B------:R-:W-:Y:S01]  /*1ae0*/  @!P3 SHF.R.S32.HI R6, RZ, 0x1f, R11 ;  /* 0x0000001fff06b819 */ /* 0x000fe2000001140b */
[----:B------:R-:W-:Y:S01]  /*1af0*/  IMAD R10, R19, R0, RZ ;  /* 0x00000000130a7224 */ /* 0x000fe200078e02ff */
[----:B------:R-:W-:Y:S01]  /*1b00*/  SHF.R.S32.HI R32, RZ, 0x1f, R0 ;  /* 0x0000001fff207819 */ /* 0x000fe20000011400 */
[----:B------:R-:W-:-:S02]  /*1b10*/  @P3 IMAD R12, R161, R8, RZ ;  /* 0x00000008a10c3224 */ /* 0x000fc400078e02ff */
[----:B------:R-:W-:Y:S02]  /*1b20*/  @!P3 IMAD R14, R16, R6, R7 ;  /* 0x00000006100eb224 */ /* 0x000fe400078e0207 */
        /* <DEDUP_REMOVED lines=11> */
.L_x_4772:
[----:B-1----:R-:W-:Y:S05]  /*1be0*/  BSYNC B0 ;  /* 0x0000000000007941 */ /* 0x002fea0003800000 */
.L_x_4770:
        /* <DEDUP_REMOVED lines=9> */
[----:B-1----:R-:W-:-:S04]  /*1c80*/  SHF.R.S32.HI R30, RZ, 0x1f, R183 ;  /* 0x0000001fff1e7819 */ /* 0x002fc800000114b7 */
[CC--:B------:R-:W-:Y:S02]  /*1c90*/  LEA.HI R3, R30.reuse, R183.reuse, RZ, 0x4 ;  /* 0x000000b71e037211 */ /* 0x0c0fe400078f20ff */
[----:B------:R-:W-:Y:S02]  /*1ca0*/  LEA.HI R14, R30, R183, RZ, 0x3 ;  /* 0x000000b71e0e7211 */ /* 0x000fe400078f18ff */
[----:B------:R-:W-:Y:S02]  /*1cb0*/  SHF.R.S32.HI R8, RZ, 0x4, R3 ;  /* 0x00000004ff087819 */ /* 0x000fe40000011403 */
[----:B------:R-:W-:Y:S02]  /*1cc0*/  LOP3.LUT R0, R14, 0xfffffff8, RZ, 0xc0, !PT ;  /* 0xfffffff80e007812 */ /* 0x000fe400078ec0ff */
[C---:B------:R-:W-:Y:S02]  /*1cd0*/  LEA.HI R2, R3.reuse, R8, RZ, 0x1 ;  /* 0x0000000803027211 */ /* 0x040fe400078f08ff */
[----:B------:R-:W-:Y:S01]  /*1ce0*/  LOP3.LUT R3, R3, 0xfffffff0, RZ, 0xc0, !PT ;  /* 0xfffffff003037812 */ /* 0x000fe200078ec0ff */
[----:B------:R-:W-:Y:S01]  /*1cf0*/  IMAD.IADD R172, R183, 0x1, -R0 ;  /* 0x00000001b7ac7824 */ /* 0x000fe200078e0a00 */
[----:B------:R-:W-:-:S02]  /*1d00*/  LOP3.LUT R2, R2, 0xfffffffe, RZ, 0xc0, !PT ;  /* 0xfffffffe02027812 */ /* 0x000fc400078ec0ff */
[----:B------:R-:W-:Y:S01]  /*1d10*/  SHF.R.S32.HI R114, RZ, 0x3, R14 ;  /* 0x00000003ff727819 */ /* 0x000fe2000001140e */
[----:B------:R-:W-:Y:S02]  /*1d20*/  IMAD.IADD R0, R183, 0x1, -R3 ;  /* 0x00000001b7007824 */ /* 0x000fe400078e0a03 */
[----:B------:R-:W-:Y:S02]  /*1d30*/  IMAD.IADD R181, R8, 0x1, -R2 ;  /* 0x0000000108b57824 */ /* 0x000fe400078e0a02 */
[----:B------:R-:W-:Y:S01]  /*1d40*/  IMAD.SHL.U32 R2, R114, 0x40, RZ ;  /* 0x0000004072027824 */ /* 0x000fe200078e00ff */
[----:B------:R-:W-:Y:S01]  /*1d50*/  SHF.R.S32.HI R8, RZ, 0x1f, R0 ;  /* 0x0000001fff087819 */ /* 0x000fe20000011400 */
[----:B-----5:R-:W-:Y:S02]  /*1d60*/  IMAD R14, R15, R160, RZ ;  /* 0x000000a00f0e7224 */ /* 0x020fe400078e02ff */
[----:B------:R-:W-:Y:S01]  /*1d70*/  IMAD.SHL.U32 R18, R172, 0x8, RZ ;  /* 0x00000008ac127824 */ /* 0x000fe200078e00ff */
[----:B------:R-:W-:-:S02]  /*1d80*/  LEA.HI R15, R8, R0, RZ, 0x3 ;  /* 0x00000000080f7211 */ /* 0x000fc400078f18ff */
[----:B------:R-:W-:Y:S02]  /*1d90*/  LOP3.LUT R3, R2, 0x1c0, RZ, 0xc0, !PT ;  /* 0x000001c002037812 */ /* 0x000fe400078ec0ff */
[----:B------:R-:W-:Y:S02]  /*1da0*/  LOP3.LUT R8, R15, 0xfffffff8, RZ, 0xc0, !PT ;  /* 0xfffffff80f087812 */ /* 0x000fe400078ec0ff */
[----:B------:R-:W-:Y:S02]  /*1db0*/  IADD3 R2, P1, R18, R9, RZ ;  /* 0x0000000912027210 */ /* 0x000fe40007f3e0ff */
[----:B------:R-:W-:Y:S02]  /*1dc0*/  LOP3.LUT R9, R3, 0x38, R18, 0xf8, !PT ;  /* 0x0000003803097812 */ /* 0x000fe400078ef812 */
[----:B------:R-:W-:Y:S02]  /*1dd0*/  SHF.R.U32.HI R16, RZ, 0x3, R3 ;  /* 0x00000003ff107819 */ /* 0x000fe40000011603 */
[----:B------:R-:W-:Y:S01]  /*1de0*/  LEA.HI R17, R30, R183, RZ, 0x6 ;  /* 0x000000b71e117211 */ /* 0x000fe200078f30ff */
[----:B------:R-:W-:Y:S01]  /*1df0*/  IMAD.IADD R0, R0, 0x1, -R8 ;  /* 0x0000000100007824 */ /* 0x000fe200078e0a08 */
[----:B------:R-:W-:-:S02]  /*1e00*/  SHF.R.S32.HI R19, RZ, 0x1f, R18 ;  /* 0x0000001fff137819 */ /* 0x000fc40000011412 */
[----:B------:R-:W-:Y:S01]  /*1e10*/  LOP3.LUT R16, R9, R16, RZ, 0x3c, !PT ;  /* 0x0000001009107212 */ /* 0x000fe200078e3cff */
[----:B------:R-:W-:Y:S02]  /*1e20*/  IMAD.SHL.U32 R9, R17, 0x8, RZ ;  /* 0x0000000811097824 */ /* 0x000fe400078e00ff */
[----:B------:R-:W-:Y:S02]  /*1e30*/  IMAD.X R3, R19, 0x1, R12, P1 ;  /* 0x0000000113037824 */ /* 0x000fe400008e060c */
[----:B------:R-:W-:Y:S01]  /*1e40*/  IMAD.SHL.U32 R8, R0, 0x40, RZ ;  /* 0x0000004000087824 */ /* 0x000fe200078e00ff */
[----:B------:R-:W-:Y:S01]  /*1e50*/  LOP3.LUT R235, R16, 0xfffffe00, R9, 0xf8, !PT ;  /* 0xfffffe0010eb7812 */ /* 0x000fe200078ef809 */
[C---:B------:R-:W-:Y:S02]  /*1e60*/  IMAD R12, R13.reuse, R161, R14 ;  /* 0x000000a10d0c7224 */ /* 0x040fe400078e020e */
[----:B------:R-:W-:Y:S01]  /*1e70*/  IMAD.WIDE.U32 R2, R13, R160, R2 ;  /* 0x000000a00d027225 */ /* 0x000fe200078e0002 */
[----:B------:R-:W-:-:S03]  /*1e80*/  LOP3.LUT R8, R8, 0x1c0, RZ, 0xc0, !PT ;  /* 0x000001c008087812 */ /* 0x000fc600078ec0ff */
[----:B------:R-:W-:Y:S02]  /*1e90*/  IMAD.SHL.U32 R9, R181, 0x8, RZ ;  /* 0x00000008b5097824 */ /* 0x000fe400078e00ff */
[----:B------:R-:W-:Y:S01]  /*1ea0*/  IMAD.IADD R3, R3, 0x1, R12 ;  /* 0x0000000103037824 */ /* 0x000fe200078e020c */
[----:B------:R-:W-:Y:S02]  /*1eb0*/  SHF.R.U32.HI R12, RZ, 0x3, R8 ;  /* 0x00000003ff0c7819 */ /* 0x000fe40000011608 */
[----:B------:R-:W-:Y:S02]  /*1ec0*/  LOP3.LUT R13, R8, 0x8, R9, 0xf8, !PT ;  /* 0x00000008080d7812 */ /* 0x000fe400078ef809 */
[C---:B------:R-:W-:Y:S02]  /*1ed0*/  LOP3.LUT P3, RZ, R0.reuse, 0x4, RZ, 0xc0, !PT ;  /* 0x0000000400ff7812 */ /* 0x040fe4000786c0ff */
[----:B------:R-:W-:Y:S01]  /*1ee0*/  LOP3.LUT P2, RZ, R0, 0x2, RZ, 0xc0, !PT ;  /* 0x0000000200ff7812 */ /* 0x000fe2000784c0ff */
[----:B------:R-:W-:Y:S01]  /*1ef0*/  IMAD R0, R27, R23, RZ ;  /* 0x000000171b007224 */ /* 0x000fe200078e02ff */
[----:B------:R-:W-:Y:S01]  /*1f00*/  LOP3.LUT R42, R13, R12, RZ, 0x3c, !PT ;  /* 0x0000000c0d2a7212 */ /* 0x000fe200078e3cff */
[----:B------:R-:W-:Y:S01]  /*1f10*/  IMAD.WIDE.U32 R8, R23, R26, R2 ;  /* 0x0000001a17087225 */ /* 0x000fe200078e0002 */
[----:B------:R-:W-:-:S03]  /*1f20*/  SHF.R.S32.HI R185, RZ, 0x1f, R33 ;  /* 0x0000001fffb97819 */ /* 0x000fc60000011421 */
[----:B------:R-:W-:Y:S01]  /*1f30*/  IMAD R14, R32, R26, R0 ;  /* 0x0000001a200e7224 */ /* 0x000fe200078e0200 */
[C---:B------:R-:W-:Y:S02]  /*1f40*/  IADD3 R21, R18.reuse, 0x40, RZ ;  /* 0x0000004012157810 */ /* 0x040fe40007ffe0ff */
[----:B------:R-:W-:Y:S02]  /*1f50*/  SHF.R.S32.HI R175, RZ, 0x1f, R22 ;  /* 0x0000001fffaf7819 */ /* 0x000fe40000011416 */
[----:B------:R-:W-:Y:S02]  /*1f60*/  SHF.R.S32.HI R115, RZ, 0x1f, R114 ;  /* 0x0000001fff737819 */ /* 0x000fe40000011472 */
[----:B------:R-:W-:Y:S01]  /*1f70*/  IADD3 R20, R18, 0x80, RZ ;  /* 0x0000008012147810 */ /* 0x000fe20007ffe0ff */
[----:B------:R-:W-:-:S04]  /*1f80*/  IMAD.IADD R9, R9, 0x1, R14 ;  /* 0x0000000109097824 */ /* 0x000fc800078e020e */
[----:B------:R-:W-:-:S04]  /*1f90*/  IMAD.WIDE.U32 R166, R114, R160, R8 ;  /* 0x000000a072a67225 */ /* 0x000fc800078e0008 */
[----:B------:R-:W-:Y:S02]  /*1fa0*/  IMAD.MOV.U32 R43, RZ, RZ, 0x10 ;  /* 0x00000010ff2b7424 */ /* 0x000fe400078e00ff */
[----:B------:R-:W-:Y:S01]  /*1fb0*/  IMAD.MOV.U32 R39, RZ, RZ, 0x20 ;  /* 0x00000020ff277424 */ /* 0x000fe200078e00ff */
[C---:B------:R-:W-:Y:S01]  /*1fc0*/  SHF.L.U64.HI R250, R116.reuse, 0x4, R117 ;  /* 0x0000000474fa7819 */ /* 0x040fe20000010275 */
[----:B------:R-:W-:Y:S01]  /*1fd0*/  IMAD.SHL.U32 R247, R116, 0x10, RZ ;  /* 0x0000001074f77824 */ /* 0x000fe200078e00ff */
[----:B------:R-:W-:Y:S01]  /*1fe0*/  SEL R43, R43, 0xfffffff0, !P2 ;  /* 0xfffffff02b2b7807 */ /* 0x000fe20005000000 */
[----:B------:R-:W-:Y:S01]  /*1ff0*/  IMAD.SHL.U32 R251, R160, 0x10, RZ ;  /* 0x00000010a0fb7824 */ /* 0x000fe200078e00ff */
[----:B------:R-:W-:Y:S01]  /*2000*/  SEL R39, R39, 0xffffffe0, !P3 ;  /* 0xffffffe027277807 */ /* 0x000fe20005800000 */
[----:B------:R-:W-:Y:S02]  /*2010*/  IMAD.SHL.U32 R164, R172, 0x4, RZ ;  /* 0x00000004aca47824 */ /* 0x000fe400078e00ff */
[----:B--2---:R-:W-:-:S04]  /*2020*/  @P0 IMAD.WIDE.U32 R2, R4, R37, RZ ;  /* 0x0000002504020225 */ /* 0x004fc800078e00ff */
[----:B------:R-:W-:Y:S02]  /*2030*/  @P0 IMAD R0, R5, R37, RZ ;  /* 0x0000002505000224 */ /* 0x000fe400078e02ff */
[----:B---3--:R-:W-:-:S04]  /*2040*/  @!P0 IMAD.WIDE.U32 R12, R6, R33, RZ ;  /* 0x00000021060c8225 */ /* 0x008fc800078e00ff */
[----:B------:R-:W-:Y:S02]  /*2050*/  @!P0 IMAD R16, R7, R33, RZ ;  /* 0x0000002107108224 */ /* 0x000fe400078e02ff */
[----:B------:R-:W-:Y:S02]  /*2060*/  @!P0 IMAD.MOV.U32 R2, RZ, RZ, R12 ;  /* 0x000000ffff028224 */ /* 0x000fe400078e000c */
[----:B------:R-:W-:Y:S02]  /*2070*/  @!P0 IMAD R6, R6, R185, R16 ;  /* 0x000000b906068224 */ /* 0x000fe400078e0210 */
[----:B------:R-:W-:Y:S01]  /*2080*/  @P0 IMAD.IADD R0, R3, 0x1, R0 ;  /* 0x0000000103000824 */ /* 0x000fe200078e0200 */
[----:B------:R-:W-:Y:S01]  /*2090*/  IADD3 R2, P1, R18, R2, RZ ;  /* 0x0000000212027210 */ /* 0x000fe20007f3e0ff */
[----:B------:R-:W-:Y:S02]  /*20a0*/  @P0 IMAD.MOV.U32 R148, RZ, RZ, R4 ;  /* 0x000000ffff940224 */ /* 0x000fe400078e0004 */
[----:B------:R-:W-:-:S02]  /*20b0*/  @P0 IMAD.MOV.U32 R149, RZ, RZ, R5 ;  /* 0x000000ffff950224 */ /* 0x000fc400078e0005 */
[----:B------:R-:W-:Y:S02]  /*20c0*/  IMAD.SHL.U32 R7, R15, 0x40, RZ ;  /* 0x000000400f077824 */ /* 0x000fe400078e00ff */
[----:B------:R-:W-:Y:S02]  /*20d0*/  @!P0 IMAD.IADD R0, R13, 0x1, R6 ;  /* 0x000000010d008824 */ /* 0x000fe400078e0206 */
[----:B------:R-:W-:Y:S02]  /*20e0*/  @!P0 IMAD.MOV.U32 R148, RZ, RZ, R4 ;  /* 0x000000ffff948224 */ /* 0x000fe400078e0004 */
[----:B------:R-:W-:Y:S01]  /*20f0*/  @!P0 IMAD.MOV.U32 R149, RZ, RZ, R5 ;  /* 0x000000ffff958224 */ /* 0x000fe200078e0005 */
[----:B------:R-:W-:Y:S01]  /*2100*/  ISETP.GE.AND P0, PT, R21, R152, PT ;  /* 0x000000981500720c */ /* 0x000fe20003f06270 */
[----:B------:R-:W-:Y:S01]  /*2110*/  IMAD.X R3, R19, 0x1, R0, P1 ;  /* 0x0000000113037824 */ /* 0x000fe200008e0600 */
[----:B------:R-:W-:Y:S01]  /*2120*/  LOP3.LUT R42, R42, 0xfffffe00, R7, 0xf8, !PT ;  /* 0xfffffe002a2a7812 */ /* 0x000fe200078ef807 */
[----:B----4-:R-:W-:Y:S01]  /*2130*/  IMAD R7, R11, R22, RZ ;  /* 0x000000160b077224 */ /* 0x010fe200078e02ff */
[----:B------:R-:W-:-:S02]  /*2140*/  SEL R0, RZ, 0xffffffff, P0 ;  /* 0xffffffffff007807 */ /* 0x000fc40000000000 */
[----:B------:R-:W-:Y:S01]  /*2150*/  ISETP.GE.AND P1, PT, R18, R152, PT ;  /* 0x000000981200720c */ /* 0x000fe20003f26270 */
[----:B------:R-:W-:Y:S02]  /*2160*/  IMAD R7, R10, R175, R7 ;  /* 0x000000af0a077224 */ /* 0x000fe400078e0207 */
[----:B------:R-:W-:Y:S01]  /*2170*/  IMAD.WIDE.U32 R2, R22, R10, R2 ;  /* 0x0000000a16027225 */ /* 0x000fe200078e0002 */
[----:B------:R-:W-:-:S03]  /*2180*/  SEL R6, RZ, 0x1, P1 ;  /* 0x00000001ff067807 */ /* 0x000fc60000800000 */
[----:B------:R-:W-:Y:S02]  /*2190*/  IMAD.SHL.U32 R0, R0, 0x2, RZ ;  /* 0x0000000200007824 */ /* 0x000fe400078e00ff */
[----:B------:R-:W-:-:S04]  /*21a0*/  IMAD.WIDE R4, R34, 0x40, R114 ;  /* 0x0000004022047825 */ /* 0x000fc800078e0272 */
[----:B------:R-:W-:Y:S01]  /*21b0*/  IMAD.IADD R3, R3, 0x1, R7 ;  /* 0x0000000103037824 */ /* 0x000fe200078e0207 */
[----:B------:R-:W-:Y:S01]  /*21c0*/  LOP3.LUT R7, R0, 0x2, R6, 0xe2, !PT ;  /* 0x0000000200077812 */ /* 0x000fe200078ee206 */
[----:B------:R-:W-:-:S04]  /*21d0*/  IMAD R0, R5, R148, RZ ;  /* 0x0000009405007224 */ /* 0x000fc800078e02ff */
[----:B------:R-:W-:Y:S01]  /*21e0*/  IMAD R10, R4, R149, R0 ;  /* 0x00000095040a7224 */ /* 0x000fe200078e0200 */
[----:B------:R-:W-:Y:S02]  /*21f0*/  SHF.R.S32.HI R0, RZ, 0x1f, R129 ;  /* 0x0000001fff007819 */ /* 0x000fe40000011481 */
[----:B------:R-:W-:Y:S02]  /*2200*/  IADD3 R22, R18, 0xc0, RZ ;  /* 0x000000c012167810 */ /* 0x000fe40007ffe0ff */
[----:B------:R-:W-:Y:S01]  /*2210*/  LEA.HI R0, R0, R129, RZ, 0x6 ;  /* 0x0000008100007211 */ /* 0x000fe200078f30ff */
[----:B------:R-:W-:Y:S01]  /*2220*/  IMAD.WIDE.U32 R134, R4, R148, R2 ;  /* 0x0000009404867225 */ /* 0x000fe200078e0002 */
[----:B------:R-:W-:Y:S02]  /*2230*/  SHF.L.U64.HI R2, R160, 0x4, R161 ;  /* 0x00000004a0027819 */ /* 0x000fe400000102a1 */
[----:B------:R-:W-:Y:S02]  /*2240*/  ISETP.GE.AND P0, PT, R22, R152, PT ;  /* 0x000000981600720c */ /* 0x000fe40003f06270 */
[----:B------:R-:W-:Y:S01]  /*2250*/  SHF.R.S32.HI R0, RZ, 0x6, R0 ;  /* 0x00000006ff007819 */ /* 0x000fe20000011400 */
[----:B------:R1:W-:Y:S01]  /*2260*/  STL [R1], R2 ;  /* 0x0000000201007387 */ /* 0x0003e20000100800 */
[----:B------:R-:W-:-:S02]  /*2270*/  SEL R5, RZ, 0x8, P0 ;  /* 0x00000008ff057807 */ /* 0x000fc40000000000 */
[----:B------:R-:W-:Y:S01]  /*2280*/  IMNMX R120, RZ, R0, !PT ;  /* 0x00000000ff787217 */ /* 0x000fe20007800200 */
[----:B------:R-:W-:Y:S01]  /*2290*/  @!P4 IMAD.MOV.U32 R35, RZ, RZ, RZ ;  /* 0x000000ffff23c224 */ /* 0x000fe200078e00ff */
[----:B------:R-:W-:Y:S02]  /*22a0*/  ISETP.GE.AND P1, PT, R20, R152, PT ;  /* 0x000000981400720c */ /* 0x000fe40003f26270 */
[----:B------:R-:W-:Y:S01]  /*22b0*/  ISETP.GT.AND P4, PT, R36, R120, PT ;  /* 0x000000782400720c */ /* 0x000fe20003f84270 */
[-C--:B------:R-:W-:Y:S02]  /*22c0*/  IMAD R4, R117, R114.reuse, RZ ;  /* 0x0000007275047224 */ /* 0x080fe400078e02ff */
[----:B------:R-:W-:Y:S01]  /*22d0*/  IMAD R0, R161, R114, RZ ;  /* 0x00000072a1007224 */ /* 0x000fe200078e02ff */
[----:B------:R-:W-:Y:S01]  /*22e0*/  SEL R6, RZ, 0x4, P1 ;  /* 0x00000004ff067807 */ /* 0x000fe20000800000 */
[C---:B------:R-:W-:Y:S02]  /*22f0*/  IMAD R4, R115.reuse, R116, R4 ;  /* 0x0000007473047224 */ /* 0x040fe400078e0204 */
[----:B------:R-:W-:Y:S01]  /*2300*/  IMAD R0, R115, R160, R0 ;  /* 0x000000a073007224 */ /* 0x000fe200078e0200 */
[----:B-1----:R-:W-:-:S05]  /*2310*/  IADD3 R2, P0, R18, R28, RZ ;  /* 0x0000001c12027210 */ /* 0x002fca0007f1e0ff */
[----:B------:R-:W-:-:S04]  /*2320*/  IMAD.X R3, R19, 0x1, R29, P0 ;  /* 0x0000000113037824 */ /* 0x000fc800000e061d */
[----:B------:R-:W-:Y:S01]  /*2330*/  IMAD.WIDE.U32 R170, R114, R116, R2 ;  /* 0x0000007472aa7225 */ /* 0x000fe200078e0002 */
[----:B------:R-:W-:Y:S02]  /*2340*/  LOP3.LUT R244, R5, R7, R6, 0xfe, !PT ;  /* 0x0000000705f47212 */ /* 0x000fe400078efe06 */
[----:B------:R-:W-:Y:S01]  /*2350*/  LEA.HI R5, R30, R183, RZ, 0x5 ;  /* 0x000000b71e057211 */ /* 0x000fe200078f28ff */
[----:B------:R-:W-:Y:S01]  /*2360*/  IMAD.IADD R169, R171, 0x1, R4 ;  /* 0x00000001aba97824 */ /* 0x000fe200078e0204 */
[----:B------:R-:W-:Y:S01]  /*2370*/  LEA R245, P1, R170, R154, 0x1 ;  /* 0x0000009aaaf57211 */ /* 0x000fe200078208ff */
[----:B------:R-:W-:Y:S01]  /*2380*/  IMAD.IADD R165, R167, 0x1, R0 ;  /* 0x00000001a7a57824 */ /* 0x000fe200078e0200 */
[----:B------:R-:W-:Y:S01]  /*2390*/  LEA R243, P0, R166, R156, 0x1 ;  /* 0x0000009ca6f37211 */ /* 0x000fe200078008ff */
[----:B------:R-:W-:Y:S01]  /*23a0*/  IMAD.IADD R153, R135, 0x1, R10 ;  /* 0x0000000187997824 */ /* 0x000fe200078e020a */
[----:B------:R-:W-:Y:S02]  /*23b0*/  SHF.R.S32.HI R182, RZ, 0x5, R5 ;  /* 0x00000005ffb67819 */ /* 0x000fe40000011405 */
[----:B------:R-:W-:-:S02]  /*23c0*/  LEA.HI.X R246, R170, R155, R169, 0x1, P1 ;  /* 0x0000009baaf67211 */ /* 0x000fc400008f0ca9 */
[----:B------:R-:W-:Y:S01]  /*23d0*/  LEA.HI.X R242, R166, R157, R165, 0x1, P0 ;  /* 0x0000009da6f27211 */ /* 0x000fe200000f0ca5 */
[----:B------:R-:W-:Y:S05]  /*23e0*/  @!P4 BRA `(.L_x_4773) ;  /* 0x0000c5d00000c947 */ /* 0x000fea0003800000 */
[----:B------:R-:W2:Y:S04]  /*23f0*/  LD.E.64 R4, [R24.64+0x120] ;  /* 0x0001200618047980 */ /* 0x000ea8000c101b00 */
[----:B------:R-:W3:Y:S04]  /*2400*/  LD.E.64 R6, [R24.64+0x118] ;  /* 0x0001180618067980 */ /* 0x000ee8000c101b00 */
[----:B------:R-:W4:Y:S04]  /*2410*/  LD.E.64 R2, [R24.64+0x130] ;  /* 0x0001300618027980 */ /* 0x000f28000c101b00 */
[----:B------:R-:W5:Y:S04]  /*2420*/  LD.E.64 R62, [R24.64+0x128] ;  /* 0x00012806183e7980 */ /* 0x000f68000c101b00 */
[----:B------:R-:W4:Y:S04]  /*2430*/  LD.E.64 R8, [R24.64+0x140] ;  /* 0x0001400618087980 */ /* 0x000f28000c101b00 */
[----:B------:R-:W4:Y:S04]  /*2440*/  LD.E.64 R12, [R24.64+0x138] ;  /* 0x00013806180c7980 */ /* 0x000f28000c101b00 */
[----:B------:R-:W4:Y:S04]  /*2450*/  LD.E R34, [R24.64+0xd0] ;  /* 0x0000d00618227980 */ /* 0x000f28000c101900 */
[----:B------:R-:W4:Y:S04]  /*2460*/  LD.E.64 R28, [R24.64+0x108] ;  /* 0x00010806181c7980 */ /* 0x000f28000c101b00 */
[----:B------:R-:W4:Y:S04]  /*2470*/  LD.E.64 R30, [R24.64+0x110] ;  /* 0x00011006181e7980 */ /* 0x000f28000c101b00 */
[----:B------:R-:W4:Y:S04]  /*2480*/  LD.E.64 R14, [R24.64+0x150] ;  /* 0x00015006180e7980 */ /* 0x000f28000c101b00 */
[----:B------:R-:W4:Y:S01]  /*2490*/  LD.E.64 R16, [R24.64+0x148] ;  /* 0x0001480618107980 */ /* 0x000f22000c101b00 */
[----:B------:R-:W-:Y:S01]  /*24a0*/  LEA R27, R36, 0xffffffc0, 0x6 ;  /* 0xffffffc0241b7811 */ /* 0x000fe200078e30ff */
[----:B------:R-:W-:Y:S01]  /*24b0*/  IMAD.WIDE.U32 R132, R160, 0x60, RZ ;  /* 0x00000060a0847825 */ /* 0x000fe200078e00ff */
[----:B------:R-:W-:-:S02]  /*24c0*/  IADD3 R69, R114, 0x10, RZ ;  /* 0x0000001072457810 */ /* 0x000fc40007ffe0ff */
[C---:B------:R-:W-:Y:S01]  /*24d0*/  IADD3 R68, R114.reuse, 0x20, RZ ;  /* 0x0000002072447810 */ /* 0x040fe20007ffe0ff */
[----:B------:R-:W-:Y:S01]  /*24e0*/  IMAD.MOV.U32 R48, RZ, RZ, R245 ;  /* 0x000000ffff307224 */ /* 0x000fe200078e00f5 */
[----:B------:R-:W-:Y:S01]  /*24f0*/  IADD3 R70, R114, 0x30, RZ ;  /* 0x0000003072467810 */ /* 0x000fe20007ffe0ff */
[----:B------:R-:W-:Y:S01]  /*2500*/  IMAD.MOV.U32 R49, RZ, RZ, R246 ;  /* 0x000000ffff317224 */ /* 0x000fe200078e00f6 */
[C---:B------:R-:W-:Y:S01]  /*2510*/  SHF.L.U64.HI R110, R116.reuse, 0x5, R117 ;  /* 0x00000005746e7819 */ /* 0x040fe20000010275 */
[----:B------:R-:W-:Y:S01]  /*2520*/  IMAD.MOV.U32 R60, RZ, RZ, R243 ;  /* 0x000000ffff3c7224 */ /* 0x000fe200078e00f3 */
[----:B------:R-:W-:Y:S02]  /*2530*/  SHF.L.U32 R89, R116, 0x5, RZ ;  /* 0x0000000574597819 */ /* 0x000fe400000006ff */
[----:B------:R-:W-:Y:S01]  /*2540*/  MOV R59, R242 ;  /* 0x000000f2003b7202 */ /* 0x000fe20000000f00 */
[----:B--2---:R-:W-:-:S04]  /*2550*/  IMAD R0, R5, R33, RZ ;  /* 0x0000002105007224 */ /* 0x004fc800078e02ff */
[----:B------:R-:W-:Y:S02]  /*2560*/  IMAD R0, R4, R185, R0 ;  /* 0x000000b904007224 */ /* 0x000fe400078e0200 */
[----:B------:R-:W-:-:S04]  /*2570*/  IMAD.WIDE.U32 R4, R33, R4, R18 ;  /* 0x0000000421047225 */ /* 0x000fc800078e0012 */
[----:B---3--:R-:W-:Y:S02]  /*2580*/  IMAD R26, R7, R33, RZ ;  /* 0x00000021071a7224 */ /* 0x008fe400078e02ff */
[----:B------:R-:W-:Y:S01]  /*2590*/  IMAD.IADD R7, R5, 0x1, R0 ;  /* 0x0000000105077824 */ /* 0x000fe200078e0200 */
[----:B-----5:R-:W-:Y:S01]  /*25a0*/  SHF.L.U64.HI R159, R62, 0x4, R63 ;  /* 0x000000043e9f7819 */ /* 0x020fe2000001023f */
[----:B------:R-:W-:Y:S01]  /*25b0*/  IMAD R5, R6, R185, R26 ;  /* 0x000000b906057224 */ /* 0x000fe200078e021a */
[----:B------:R-:W-:Y:S01]  /*25c0*/  SHF.R.S32.HI R26, RZ, 0x1f, R27 ;  /* 0x0000001fff1a7819 */ /* 0x000fe2000001141b */
[----:B------:R-:W-:Y:S01]  /*25d0*/  IMAD.WIDE.U32 R10, R33, R6, R18 ;  /* 0x00000006210a7225 */ /* 0x000fe200078e0012 */
[----:B------:R-:W-:-:S03]  /*25e0*/  SHF.L.U64.HI R163, R62, 0x5, R63 ;  /* 0x000000053ea37819 */ /* 0x000fc6000001023f */
[-C--:B----4-:R-:W-:Y:S02]  /*25f0*/  IMAD R0, R3, R27.reuse, RZ ;  /* 0x0000001b03007224 */ /* 0x090fe400078e02ff */
[----:B------:R-:W-:Y:S02]  /*2600*/  IMAD.MOV.U32 R6, RZ, RZ, R4 ;  /* 0x000000ffff067224 */ /* 0x000fe400078e0004 */
[----:B------:R-:W-:Y:S02]  /*2610*/  IMAD R33, R63, R27, RZ ;  /* 0x0000001b3f217224 */ /* 0x000fe400078e02ff */
[----:B------:R-:W-:Y:S02]  /*2620*/  IMAD.IADD R5, R11, 0x1, R5 ;  /* 0x000000010b057824 */ /* 0x000fe400078e0205 */
[----:B------:R-:W-:Y:S02]  /*2630*/  IMAD R0, R2, R26, R0 ;  /* 0x0000001a02007224 */ /* 0x000fe400078e0200 */
[----:B------:R-:W-:-:S04]  /*2640*/  IMAD.WIDE.U32 R6, R27, R2, R6 ;  /* 0x000000021b067225 */ /* 0x000fc800078e0006 */
[----:B------:R-:W-:Y:S02]  /*2650*/  IMAD.MOV.U32 R4, RZ, RZ, R10 ;  /* 0x000000ffff047224 */ /* 0x000fe400078e000a */
[C---:B------:R-:W-:Y:S02]  /*2660*/  IMAD R10, R62.reuse, R26, R33 ;  /* 0x0000001a3e0a7224 */ /* 0x040fe400078e0221 */
[----:B------:R-:W-:Y:S02]  /*2670*/  IMAD.IADD R7, R7, 0x1, R0 ;  /* 0x0000000107077824 */ /* 0x000fe400078e0200 */
[----:B------:R-:W-:-:S04]  /*2680*/  IMAD.WIDE.U32 R4, R62, R27, R4 ;  /* 0x0000001b3e047225 */ /* 0x000fc800078e0004 */
[-C--:B------:R-:W-:Y:S01]  /*2690*/  IMAD R0, R9, R23.reuse, RZ ;  /* 0x0000001709007224 */ /* 0x080fe200078e02ff */
[----:B------:R-:W-:Y:S01]  /*26a0*/  IADD3 R5, R5, R10, RZ ;  /* 0x0000000a05057210 */ /* 0x000fe20007ffe0ff */
[-C--:B------:R-:W-:Y:S01]  /*26b0*/  IMAD.WIDE.U32 R6, R8, R23.reuse, R6 ;  /* 0x0000001708067225 */ /* 0x080fe200078e0006 */
[----:B------:R-:W-:Y:S02]  /*26c0*/  SHF.R.S32.HI R9, RZ, 0x1f, R129 ;  /* 0x0000001fff097819 */ /* 0x000fe40000011481 */
[----:B------:R-:W-:Y:S01]  /*26d0*/  LEA.HI R10, R34, R34, RZ, 0x1 ;  /* 0x00000022220a7211 */ /* 0x000fe200078f08ff */
[----:B------:R-:W-:Y:S01]  /*26e0*/  IMAD R26, R8, R32, R0 ;  /* 0x00000020081a7224 */ /* 0x000fe200078e0200 */
[----:B------:R-:W-:Y:S01]  /*26f0*/  IADD3 R8, P0, -R129, R114, RZ ;  /* 0x0000007281087210 */ /* 0x000fe20007f1e1ff */
[-C--:B------:R-:W-:Y:S02]  /*2700*/  IMAD R0, R13, R23.reuse, RZ ;  /* 0x000000170d007224 */ /* 0x080fe400078e02ff */
[----:B------:R-:W-:-:S04]  /*2710*/  IMAD.WIDE.U32 R4, R12, R23, R4 ;  /* 0x000000170c047225 */ /* 0x000fc800078e0004 */
[----:B------:R-:W-:Y:S02]  /*2720*/  IMAD R11, R12, R32, R0 ;  /* 0x000000200c0b7224 */ /* 0x000fe400078e0200 */
[----:B------:R-:W-:Y:S02]  /*2730*/  IMAD.X R0, R115, 0x1, ~R9, P0 ;  /* 0x0000000173007824 */ /* 0x000fe400000e0e09 */
[----:B------:R-:W-:Y:S02]  /*2740*/  IMAD.IADD R5, R5, 0x1, R11 ;  /* 0x0000000105057824 */ /* 0x000fe400078e020b */
[C---:B------:R-:W-:Y:S02]  /*2750*/  IMAD R11, R0.reuse, R2, RZ ;  /* 0x00000002000b7224 */ /* 0x040fe400078e02ff */
[----:B------:R-:W-:Y:S01]  /*2760*/  IMAD R9, R0, R62, RZ ;  /* 0x0000003e00097224 */ /* 0x000fe200078e02ff */
[----:B------:R-:W-:Y:S01]  /*2770*/  SHF.R.S32.HI R0, RZ, 0x1, R10 ;  /* 0x00000001ff007819 */ /* 0x000fe2000001140a */
[----:B------:R-:W-:-:S02]  /*2780*/  IMAD.IADD R13, R27, 0x1, R35 ;  /* 0x000000011b0d7824 */ /* 0x000fc400078e0223 */
[----:B------:R-:W-:Y:S02]  /*2790*/  IMAD R50, R63, R8, R9 ;  /* 0x000000083f327224 */ /* 0x000fe400078e0209 */
[----:B------:R-:W-:Y:S02]  /*27a0*/  IMAD.IADD R7, R7, 0x1, R26 ;  /* 0x0000000107077824 */ /* 0x000fe400078e021a */
[----:B------:R-:W-:Y:S02]  /*27b0*/  IMAD R9, R114, R0, R164 ;  /* 0x0000000072097224 */ /* 0x000fe400078e02a4 */
[-C--:B------:R-:W-:Y:S02]  /*27c0*/  IMAD R12, R3, R8.reuse, R11 ;  /* 0x00000008030c7224 */ /* 0x080fe400078e020b */
[----:B------:R-:W-:Y:S02]  /*27d0*/  IMAD R10, R0, R13, RZ ;  /* 0x0000000d000a7224 */ /* 0x000fe400078e02ff */
[----:B------:R-:W-:-:S03]  /*27e0*/  IMAD.WIDE.U32 R6, R2, R8, R6 ;  /* 0x0000000802067225 */ /* 0x000fc600078e0006 */
[----:B------:R-:W-:Y:S01]  /*27f0*/  SHF.R.S32.HI R11, RZ, 0x1f, R10 ;  /* 0x0000001fff0b7819 */ /* 0x000fe2000001140a */
[----:B------:R-:W-:Y:S01]  /*2800*/  IMAD.WIDE.U32 R4, R62, R8, R4 ;  /* 0x000000083e047225 */ /* 0x000fe200078e0004 */
[-C--:B------:R-:W-:Y:S02]  /*2810*/  IADD3 R8, R164, R9.reuse, RZ ;  /* 0x00000009a4087210 */ /* 0x080fe40007ffe0ff */
[----:B------:R-:W-:Y:S01]  /*2820*/  LEA R122, P1, R6, R30, 0x1 ;  /* 0x0000001e067a7211 */ /* 0x000fe200078208ff */
[----:B------:R-:W-:Y:S01]  /*2830*/  IMAD.IADD R12, R7, 0x1, R12 ;  /* 0x00000001070c7824 */ /* 0x000fe200078e020c */
[C---:B------:R-:W-:Y:S01]  /*2840*/  IADD3 R7, P2, R10.reuse, R8, RZ ;  /* 0x000000080a077210 */ /* 0x040fe20007f5e0ff */
[----:B------:R-:W-:Y:S01]  /*2850*/  IMAD.IADD R50, R5, 0x1, R50 ;  /* 0x0000000105327824 */ /* 0x000fe200078e0232 */
[----:B------:R-:W-:Y:S01]  /*2860*/  IADD3 R5, P3, R10, R9, RZ ;  /* 0x000000090a057210 */ /* 0x000fe20007f7e0ff */
[----:B------:R-:W-:Y:S01]  /*2870*/  IMAD.SHL.U32 R61, R0, 0x10, RZ ;  /* 0x00000010003d7824 */ /* 0x000fe200078e00ff */
[C---:B------:R-:W-:Y:S01]  /*2880*/  LEA R51, P0, R4.reuse, R28, 0x1 ;  /* 0x0000001c04337211 */ /* 0x040fe200078008ff */
[----:B------:R-:W-:Y:S01]  /*2890*/  IMAD.SHL.U32 R58, R7, 0x2, RZ ;  /* 0x00000002073a7824 */ /* 0x000fe200078e00ff */
[----:B------:R-:W-:Y:S01]  /*28a0*/  LEA.HI.X.SX32 R9, R9, R11, 0x1, P3 ;  /* 0x0000000b09097211 */ /* 0x000fe200018f0eff */
[----:B------:R-:W-:Y:S01]  /*28b0*/  IMAD.SHL.U32 R26, R5, 0x2, RZ ;  /* 0x00000002051a7824 */ /* 0x000fe200078e00ff */
[----:B------:R-:W-:Y:S01]  /*28c0*/  LEA.HI.X R50, R4, R29, R50, 0x1, P0 ;  /* 0x0000001d04327211 */ /* 0x000fe200000f0c32 */
[----:B------:R-:W-:Y:S01]  /*28d0*/  IMAD.SHL.U32 R158, R62, 0x10, RZ ;  /* 0x000000103e9e7824 */ /* 0x000fe200078e00ff */
[----:B------:R-:W-:Y:S01]  /*28e0*/  LEA.HI.X.SX32 R4, R8, R11, 0x1, P2 ;  /* 0x0000000b08047211 */ /* 0x000fe200010f0eff */
[----:B------:R-:W-:Y:S01]  /*28f0*/  IMAD.SHL.U32 R162, R62, 0x20, RZ ;  /* 0x000000203ea27824 */ /* 0x000fe200078e00ff */
[----:B------:R-:W-:Y:S01]  /*2900*/  LEA.HI.X R121, R6, R31, R12, 0x1, P1 ;  /* 0x0000001f06797211 */ /* 0x000fe200008f0c0c */
[----:B------:R-:W-:Y:S01]  /*2910*/  IMAD R6, R161, 0x60, RZ ;  /* 0x00000060a1067824 */ /* 0x000fe200078e02ff */
[----:B------:R-:W-:Y:S01]  /*2920*/  IADD3 R57, P3, R14, R58, RZ ;  /* 0x0000003a0e397210 */ /* 0x000fe20007f7e0ff */
[----:B------:R-:W-:Y:S01]  /*2930*/  IMAD.WIDE.U32 R130, R2, 0x60, RZ ;  /* 0x0000006002827825 */ /* 0x000fe200078e00ff */
[----:B------:R-:W-:-:S02]  /*2940*/  SHF.L.U64.HI R4, R7, 0x1, R4 ;  /* 0x0000000107047819 */ /* 0x000fc40000010204 */
[----:B------:R-:W-:Y:S01]  /*2950*/  IADD3 R40, P1, R14, R26, RZ ;  /* 0x0000001a0e287210 */ /* 0x000fe20007f3e0ff */
[----:B------:R-:W-:Y:S01]  /*2960*/  IMAD.IADD R144, R133, 0x1, R6 ;  /* 0x0000000185907824 */ /* 0x000fe200078e0206 */
[----:B------:R-:W-:Y:S01]  /*2970*/  IADD3 R58, P2, R16, R58, RZ ;  /* 0x0000003a103a7210 */ /* 0x000fe20007f5e0ff */
[--C-:B------:R-:W-:Y:S01]  /*2980*/  IMAD.X R56, R15, 0x1, R4.reuse, P3 ;  /* 0x000000010f387824 */ /* 0x100fe200018e0604 */
[----:B------:R-:W-:Y:S01]  /*2990*/  SHF.L.U64.HI R5, R5, 0x1, R9 ;  /* 0x0000000105057819 */ /* 0x000fe20000010209 */
[----:B------:R-:W-:Y:S01]  /*29a0*/  IMAD.SHL.U32 R91, R0, 0x20, RZ ;  /* 0x00000020005b7824 */ /* 0x000fe200078e00ff */
[----:B------:R-:W-:Y:S01]  /*29b0*/  IADD3 R26, P0, R16, R26, RZ ;  /* 0x0000001a101a7210 */ /* 0x000fe20007f1e0ff */
[----:B------:R-:W-:Y:S01]  /*29c0*/  IMAD.X R55, R17, 0x1, R4, P2 ;  /* 0x0000000111377824 */ /* 0x000fe200010e0604 */
[----:B------:R-:W-:Y:S01]  /*29d0*/  IADD3.X R41, R15, R5, RZ, P1, !PT ;  /* 0x000000050f297210 */ /* 0x000fe20000ffe4ff */
[----:B------:R-:W-:Y:S01]  /*29e0*/  IMAD.SHL.U32 R4, R160, 0x20, RZ ;  /* 0x00000020a0047824 */ /* 0x000fe200078e00ff */
[----:B------:R-:W-:Y:S01]  /*29f0*/  IADD3 R79, P2, R247, 0x40, RZ ;  /* 0x00000040f74f7810 */ /* 0x000fe20007f5e0ff */
[----:B------:R-:W-:Y:S01]  /*2a00*/  IMAD.X R27, R17, 0x1, R5, P0 ;  /* 0x00000001111b7824 */ /* 0x000fe200000e0605 */
[C---:B------:R-:W-:Y:S01]  /*2a10*/  IADD3 R78, P1, R247.reuse, 0x80, RZ ;  /* 0x00000080f74e7810 */ /* 0x040fe20007f3e0ff */
[----:B------:R-:W-:Y:S01]  /*2a20*/  IMAD.SHL.U32 R145, R4, 0x2, RZ ;  /* 0x0000000204917824 */ /* 0x000fe200078e00ff */
[----:B------:R-:W-:Y:S01]  /*2a30*/  IADD3 R77, P0, R247, 0xc0, RZ ;  /* 0x000000c0f74d7810 */ /* 0x000fe20007f1e0ff */
[--C-:B------:R-:W-:Y:S01]  /*2a40*/  IMAD.X R100, RZ, RZ, R250.reuse, P2 ;  /* 0x000000ffff647224 */ /* 0x100fe200010e06fa */
[-C--:B------:R-:W-:Y:S01]  /*2a50*/  IADD3 R76, P2, R79, R247.reuse, RZ ;  /* 0x000000f74f4c7210 */ /* 0x080fe20007f5e0ff */
[----:B------:R-:W-:Y:S01]  /*2a60*/  IMAD.X R99, RZ, RZ, R250, P1 ;  /* 0x000000ffff637224 */ /* 0x000fe200008e06fa */
[----:B------:R-:W-:Y:S01]  /*2a70*/  IADD3.X R98, RZ, R250, RZ, P0, !PT ;  /* 0x000000faff627210 */ /* 0x000fe200007fe4ff */
[----:B------:R-:W-:Y:S01]  /*2a80*/  IMAD R90, R0, 0x30, RZ ;  /* 0x00000030005a7824 */ /* 0x000fe200078e02ff */
[-C--:B------:R-:W-:Y:S01]  /*2a90*/  IADD3 R75, P1, R78, R247.reuse, RZ ;  /* 0x000000f74e4b7210 */ /* 0x080fe20007f3e0ff */
[----:B------:R-:W-:Y:S01]  /*2aa0*/  IMAD.MOV.U32 R28, RZ, RZ, R36 ;  /* 0x000000ffff1c7224 */ /* 0x000fe200078e0024 */
[----:B------:R-:W-:-:S02]  /*2ab0*/  IADD3 R74, P0, R77, R247, RZ ;  /* 0x000000f74d4a7210 */ /* 0x000fc40007f1e0ff */
[----:B------:R-:W-:Y:S01]  /*2ac0*/  IADD3 R128, R61, 0x40, RZ ;  /* 0x000000403d807810 */ /* 0x000fe20007ffe0ff */
[--C-:B------:R-:W-:Y:S01]  /*2ad0*/  IMAD.X R96, R99, 0x1, R250.reuse, P1 ;  /* 0x0000000163607824 */ /* 0x100fe200008e06fa */
[C---:B------:R-:W-:Y:S01]  /*2ae0*/  IADD3 R127, R61.reuse, 0x80, RZ ;  /* 0x000000803d7f7810 */ /* 0x040fe20007ffe0ff */
[----:B------:R-:W-:Y:S01]  /*2af0*/  IMAD.X R95, R98, 0x1, R250, P0 ;  /* 0x00000001625f7824 */ /* 0x000fe200000e06fa */
[C---:B------:R-:W-:Y:S01]  /*2b00*/  IADD3 R126, R61.reuse, 0xc0, RZ ;  /* 0x000000c03d7e7810 */ /* 0x040fe20007ffe0ff */
[C---:B------:R-:W-:Y:S01]  /*2b10*/  IMAD.IADD R138, R61.reuse, 0x1, R128 ;  /* 0x000000013d8a7824 */ /* 0x040fe200078e0280 */
[----:B------:R-:W-:Y:S01]  /*2b20*/  IADD3.X R97, R100, R250, RZ, P2, !PT ;  /* 0x000000fa64617210 */ /* 0x000fe200017fe4ff */
[C---:B------:R-:W-:Y:S01]  /*2b30*/  IMAD.IADD R137, R61.reuse, 0x1, R127 ;  /* 0x000000013d897824 */ /* 0x040fe200078e027f */
[----:B------:R-:W-:Y:S01]  /*2b40*/  SHF.L.U64.HI R7, R160, 0x5, R161 ;  /* 0x00000005a0077819 */ /* 0x000fe200000102a1 */
[----:B------:R-:W-:Y:S01]  /*2b50*/  IMAD.IADD R136, R61, 0x1, R126 ;  /* 0x000000013d887824 */ /* 0x000fe200078e027e */
[-C--:B------:R-:W-:Y:S01]  /*2b60*/  IADD3 R87, P3, R75, R247.reuse, RZ ;  /* 0x000000f74b577210 */ /* 0x080fe20007f7e0ff */
[C---:B------:R-:W-:Y:S01]  /*2b70*/  IMAD.IADD R118, R61.reuse, 0x1, R137 ;  /* 0x000000013d767824 */ /* 0x040fe200078e0289 */
[-C--:B------:R-:W-:Y:S01]  /*2b80*/  IADD3 R86, P2, R74, R247.reuse, RZ ;  /* 0x000000f74a567210 */ /* 0x080fe20007f5e0ff */
[----:B------:R-:W-:Y:S01]  /*2b90*/  IMAD.IADD R111, R61, 0x1, R136 ;  /* 0x000000013d6f7824 */ /* 0x000fe200078e0288 */
[----:B------:R-:W-:Y:S01]  /*2ba0*/  IADD3 R71, P5, R158, 0x40, RZ ;  /* 0x000000409e477810 */ /* 0x000fe20007fbe0ff */
[--C-:B------:R-:W-:Y:S01]  /*2bb0*/  IMAD.X R108, R96, 0x1, R250.reuse, P3 ;  /* 0x00000001606c7824 */ /* 0x100fe200018e06fa */
[----:B------:R-:W-:Y:S01]  /*2bc0*/  LOP3.LUT R5, R244, 0xffff, RZ, 0xc0, !PT ;  /* 0x0000fffff4057812 */ /* 0x000fe200078ec0ff */
[----:B------:R-:W-:Y:S01]  /*2bd0*/  IMAD.X R107, R95, 0x1, R250, P2 ;  /* 0x000000015f6b7824 */ /* 0x000fe200010e06fa */
[----:B------:R-:W-:Y:S01]  /*2be0*/  IADD3 R88, P4, R76, R247, RZ ;  /* 0x000000f74c587210 */ /* 0x000fe20007f9e0ff */
[----:B------:R-:W-:Y:S01]  /*2bf0*/  IMAD.X R92, RZ, RZ, R159, P5 ;  /* 0x000000ffff5c7224 */ /* 0x000fe200028e069f */
[----:B------:R-:W-:-:S02]  /*2c00*/  IADD3 R72, P1, R158, 0x80, RZ ;  /* 0x000000809e487810 */ /* 0x000fc40007f3e0ff */
[----:B------:R-:W-:Y:S01]  /*2c10*/  IADD3 R73, P0, R158, 0xc0, RZ ;  /* 0x000000c09e497810 */ /* 0x000fe20007f1e0ff */
[----:B------:R-:W-:Y:S01]  /*2c20*/  IMAD.X R109, R97, 0x1, R250, P4 ;  /* 0x00000001616d7824 */ /* 0x000fe200020e06fa */
[----:B------:R-:W-:Y:S01]  /*2c30*/  SHF.L.U64.HI R146, R4, 0x1, R7 ;  /* 0x0000000104927819 */ /* 0x000fe20000010207 */
[----:B------:R-:W-:Y:S01]  /*2c40*/  IMAD.SHL.U32 R4, R2, 0x20, RZ ;  /* 0x0000002002047824 */ /* 0x000fe200078e00ff */
[C---:B------:R-:W-:Y:S01]  /*2c50*/  LOP3.LUT R64, R5.reuse, 0x1, RZ, 0xc0, !PT ;  /* 0x0000000105407812 */ /* 0x040fe200078ec0ff */
[----:B------:R-:W-:Y:S01]  /*2c60*/  IMAD.X R94, RZ, RZ, R159, P0 ;  /* 0x000000ffff5e7224 */ /* 0x000fe200000e069f */
[C---:B------:R-:W-:Y:S01]  /*2c70*/  LOP3.LUT R67, R5.reuse, 0x2, RZ, 0xc0, !PT ;  /* 0x0000000205437812 */ /* 0x040fe200078ec0ff */
[----:B------:R-:W-:Y:S01]  /*2c80*/  IMAD.SHL.U32 R140, R4, 0x2, RZ ;  /* 0x00000002048c7824 */ /* 0x000fe200078e00ff */
[C---:B------:R-:W-:Y:S02]  /*2c90*/  LOP3.LUT R66, R5.reuse, 0x4, RZ, 0xc0, !PT ;  /* 0x0000000405427812 */ /* 0x040fe400078ec0ff */
[----:B------:R-:W-:Y:S01]  /*2ca0*/  LOP3.LUT R65, R5, 0x8, RZ, 0xc0, !PT ;  /* 0x0000000805417812 */ /* 0x000fe200078ec0ff */
[C---:B------:R-:W-:Y:S01]  /*2cb0*/  IMAD.SHL.U32 R5, R2.reuse, 0x10, RZ ;  /* 0x0000001002057824 */ /* 0x040fe200078e00ff */
[----:B------:R-:W-:-:S02]  /*2cc0*/  SHF.L.U64.HI R7, R2, 0x4, R3 ;  /* 0x0000000402077819 */ /* 0x000fc40000010203 */
[----:B------:R-:W-:Y:S01]  /*2cd0*/  SHF.L.U64.HI R6, R2, 0x5, R3 ;  /* 0x0000000502067819 */ /* 0x000fe20000010203 */
[----:B------:R-:W-:Y:S01]  /*2ce0*/  IMAD R3, R3, 0x60, RZ ;  /* 0x0000006003037824 */ /* 0x000fe200078e02ff */
[----:B------:R-:W-:Y:S01]  /*2cf0*/  IADD3.X R93, RZ, R159, RZ, P1, !PT ;  /* 0x0000009fff5d7210 */ /* 0x000fe20000ffe4ff */
[----:B------:R-:W-:Y:S01]  /*2d00*/  IMAD.SHL.U32 R142, R5, 0x2, RZ ;  /* 0x00000002058e7824 */ /* 0x000fe200078e00ff */
[-C--:B------:R-:W-:Y:S02]  /*2d10*/  IADD3 R80, P5, R71, R158.reuse, RZ ;  /* 0x0000009e47507210 */ /* 0x080fe40007fbe0ff */
[----:B------:R-:W-:Y:S02]  /*2d20*/  IADD3 R82, P3, R162, R71, RZ ;  /* 0x00000047a2527210 */ /* 0x000fe40007f7e0ff */
        /* <DEDUP_REMOVED lines=8> */
[----:B------:R-:W-:-:S02]  /*2db0*/  IADD3 R119, R61, R138, RZ ;  /* 0x0000008a3d777210 */ /* 0x000fc40007ffe0ff */
[----:B------:R-:W-:Y:S02]  /*2dc0*/  SHF.L.U64.HI R143, R5, 0x1, R7 ;  /* 0x00000001058f7819 */ /* 0x000fe40000010207 */
[----:B------:R-:W-:Y:S02]  /*2dd0*/  SHF.L.U64.HI R141, R4, 0x1, R6 ;  /* 0x00000001048d7819 */ /* 0x000fe40000010206 */
[----:B------:R-:W-:Y:S02]  /*2de0*/  IADD3 R139, R131, R3, RZ ;  /* 0x00000003838b7210 */ /* 0x000fe40007ffe0ff */
[----:B------:R-:W-:Y:S02]  /*2df0*/  IADD3.X R102, R93, R159, RZ, P4, !PT ;  /* 0x0000009f5d667210 */ /* 0x000fe400027fe4ff */
[----:B------:R-:W-:Y:S02]  /*2e00*/  IADD3.X R106, R94, R163, RZ, P0, !PT ;  /* 0x000000a35e6a7210 */ /* 0x000fe400007fe4ff */
        /* <DEDUP_REMOVED lines=11> */
[----:B------:R-:W-:Y:S02]  /*2ec0*/  SHF.R.S32.HI R123, RZ, 0x1f, R111 ;  /* 0x0000001fff7b7819 */ /* 0x000fe4000001146f */
.L_x_4891:
        /* <DEDUP_REMOVED lines=18> */
[----:B------:R-:W2:Y:S01]  /*2ff0*/  @P0 LD.E.128 R12, [R2.64+0x80] ;  /* 0x00008006020c0980 */ /* 0x000ea2000c101d00 */
[----:B-1----:R-:W-:Y:S01]  /*3000*/  @P0 MOV R4, R60 ;  /* 0x0000003c00040202 */ /* 0x002fe20000000f00 */
[----:B------:R-:W-:Y:S05]  /*3010*/  @P0 IMAD.MOV.U32 R5, RZ, RZ, R59 ;  /* 0x000000ffff050224 */ /* 0x000fea00078e003b */
[----:B--2---:R1:W-:Y:S01]  /*3020*/  @P0 ST.E.128 [R4.64+0x80], R12 ;  /* 0x0000800c04000985 */ /* 0x0043e2000c101d06 */
[----:B------:R-:W-:Y:S03]  /*3030*/  ISETP.NE.AND P0, PT, R65, RZ, PT ;  /* 0x000000ff4100720c */ /* 0x000fe60003f05270 */
[----:B------:R-:W2:Y:S01]  /*3040*/  @P1 LD.E.128 R8, [R2.64+0x100] ;  /* 0x0001000602081980 */ /* 0x000ea2000c101d00 */
[--C-:B-1----:R-:W-:Y:S01]  /*3050*/  @P1 IMAD.MOV.U32 R4, RZ, RZ, R60.reuse ;  /* 0x000000ffff041224 */ /* 0x102fe200078e003c */
[-C--:B------:R-:W-:Y:S05]  /*3060*/  @P1 MOV R5, R59.reuse ;  /* 0x0000003b00051202 */ /* 0x080fea0000000f00 */
[----:B--2---:R1:W-:Y:S04]  /*3070*/  @P1 ST.E.128 [R4.64+0x100], R8 ;  /* 0x0001000804001985 */ /* 0x0043e8000c101d06 */
[----:B-1----:R-:W2:Y:S01]  /*3080*/  @P0 LD.E.128 R8, [R2.64+0x180] ;  /* 0x0001800602080980 */ /* 0x002ea2000c101d00 */
[----:B------:R-:W-:Y:S01]  /*3090*/  @P0 IMAD.MOV.U32 R4, RZ, RZ, R60 ;  /* 0x000000ffff040224 */ /* 0x000fe200078e003c */
[----:B------:R-:W-:Y:S05]  /*30a0*/  @P0 MOV R5, R59 ;  /* 0x0000003b00050202 */ /* 0x000fea0000000f00 */
[----:B--2---:R1:W-:Y:S02]  /*30b0*/  @P0 ST.E.128 [R4.64+0x180], R8 ;  /* 0x0001800804000985 */ /* 0x0043e4000c101d06 */
.L_x_4775:
[----:B------:R-:W-:Y:S05]  /*30c0*/  BSYNC B0 ;  /* 0x0000000000007941 */ /* 0x000fea0003800000 */
.L_x_4774:
[C---:B------:R-:W-:Y:S01]  /*30d0*/  ISETP.GE.AND P0, PT, R69.reuse, R53, PT ;  /* 0x000000354500720c */ /* 0x040fe20003f06270 */
[----:B------:R-:W-:Y:S03]  /*30e0*/  BSSY B0, `(.L_x_4776) ;  /* 0x0000015000007945 */ /* 0x000fe60003800000 */
[----:B------:R-:W-:Y:S11]  /*30f0*/  ISETP.GE.AND P0, PT, R69, R54, !P0 ;  /* 0x000000364500720c */ /* 0x000ff60004706270 */
[----:B------:R-:W-:Y:S02]  /*3100*/  @!UPT UIADD3 URZ, URZ, URZ, URZ ;  /* 0x0000003f3f3ff290 */ /* 0x000fe4000fffe03f */
[----:B------:R-:W-:-:S05]  /*3110*/  @!P0 BRA `(.L_x_4777) ;  /* 0x0000011000008947 */ /* 0x000fca0003800000 */
[----:B------:R-:W2:Y:S01]  /*3120*/  LDL R0, [R1] ;  /* 0x0000000001007983 */ /* 0x000ea20000100800 */
[----:B------:R-:W-:Y:S02]  /*3130*/  ISETP.NE.AND P1, PT, R64, RZ, PT ;  /* 0x000000ff4000720c */ /* 0x000fe40003f25270 */
[----:B------:R-:W-:Y:S02]  /*3140*/  IADD3 R6, P0, R2, R142, RZ ;  /* 0x0000008e02067210 */ /* 0x000fe40007f1e0ff */
[----:B-1----:R-:W-:Y:S03]  /*3150*/  LEA R4, P3, R251, R60, 0x1 ;  /* 0x0000003cfb047211 */ /* 0x002fe600078608ff */
[----:B------:R-:W-:Y:S01]  /*3160*/  IMAD.X R7, R3, 0x1, R143, P0 ;  /* 0x0000000103077824 */ /* 0x000fe200000e068f */
[----:B------:R-:W-:Y:S05]  /*3170*/  ISETP.NE.AND P0, PT, R67, RZ, PT ;  /* 0x000000ff4300720c */ /* 0x000fea0003f05270 */
[----:B------:R-:W3:Y:S01]  /*3180*/  @P1 LD.E.128 R8, [R6.64] ;  /* 0x0000000606081980 */ /* 0x000ee2000c101d00 */
[----:B--2---:R-:W-:Y:S05]  /*3190*/  LEA.HI.X R5, R251, R59, R0, 0x1, P3 ;  /* 0x0000003bfb057211 */ /* 0x004fea00018f0c00 */
[----:B---3--:R1:W-:Y:S01]  /*31a0*/  @P1 ST.E.128 [R4.64], R8 ;  /* 0x0000000804001985 */ /* 0x0083e2000c101d06 */
[----:B------:R-:W-:Y:S03]  /*31b0*/  ISETP.NE.AND P1, PT, R66, RZ, PT ;  /* 0x000000ff4200720c */ /* 0x000fe60003f25270 */
[----:B------:R-:W2:Y:S04]  /*31c0*/  @P0 LD.E.128 R12, [R6.64+0x80] ;  /* 0x00008006060c0980 */ /* 0x000ea8000c101d00 */
[----:B--2---:R-:W-:Y:S01]  /*31d0*/  @P0 ST.E.128 [R4.64+0x80], R12 ;  /* 0x0000800c04000985 */ /* 0x004fe2000c101d06 */
[----:B------:R-:W-:Y:S05]  /*31e0*/  ISETP.NE.AND P0, PT, R65, RZ, PT ;  /* 0x000000ff4100720c */ /* 0x000fea0003f05270 */
[----:B-1----:R-:W2:Y:S04]  /*31f0*/  @P1 LD.E.128 R8, [R6.64+0x100] ;  /* 0x0001000606081980 */ /* 0x002ea8000c101d00 */
[----:B--2---:R1:W-:Y:S04]  /*3200*/  @P1 ST.E.128 [R4.64+0x100], R8 ;  /* 0x0001000804001985 */ /* 0x0043e8000c101d06 */
[----:B-1----:R-:W2:Y:S04]  /*3210*/  @P0 LD.E.128 R8, [R6.64+0x180] ;  /* 0x0001800606080980 */ /* 0x002ea8000c101d00 */
[----:B--2---:R1:W-:Y:S02]  /*3220*/  @P0 ST.E.128 [R4.64+0x180], R8 ;  /* 0x0001800804000985 */ /* 0x0043e4000c101d06 */
.L_x_4777:
[----:B------:R-:W-:Y:S05]  /*3230*/  BSYNC B0 ;  /* 0x0000000000007941 */ /* 0x000fea0003800000 */
.L_x_4776:
        /* <DEDUP_REMOVED lines=21> */
.L_x_4779:
[----:B------:R-:W-:Y:S05]  /*3390*/  BSYNC B0 ;  /* 0x0000000000007941 */ /* 0x000fea0003800000 */
.L_x_4778:
        /* <DEDUP_REMOVED lines=21> */
.L_x_4781:
[----:B------:R-:W-:Y:S05]  /*34f0*/  BSYNC B0 ;  /* 0x0000000000007941 */ /* 0x000fea0003800000 */
.L_x_4780:
        /* <DEDUP_REMOVED lines=22> */
[----:B-1----:R1:W2:Y:S10]  /*3660*/  LD.E.128 R8, [R2.64] ;  /* 0x0000000602087980 */ /* 0x0022b4000c101d00 */
[----:B------:R-:W3:Y:S06]  /*3670*/  @!P0 LD.E.64 R30, [R40.64] ;  /* 0x00000006281e8980 */ /* 0x000eec000c101b00 */
[----:B-1----:R-:W4:Y:S01]  /*3680*/  @!P0 LD.E.64 R2, [R26.64] ;  /* 0x000000061a028980 */ /* 0x002f22000c101b00 */
[--C-:B---3--:R-:W-:Y:S01]  /*3690*/  @!P0 HADD2.F32 R16, -RZ, R30.reuse.H0_H0 ;  /* 0x2000001eff108230 */ /* 0x108fe20000004100 */
[----:B--2---:R-:W-:Y:S01]  /*36a0*/  @!P0 MOV R4, R8 ;  /* 0x0000000800048202 */ /* 0x004fe20000000f00 */
[----:B------:R-:W-:Y:S01]  /*36b0*/  @!P0 HADD2.F32 R17, -RZ, R30.H1_H1 ;  /* 0x3000001eff118230 */ /* 0x000fe20000004100 */
[----:B------:R-:W-:Y:S01]  /*36c0*/  @!P0 MOV R7, R10 ;  /* 0x0000000a00078202 */ /* 0x000fe20000000f00 */
[--C-:B------:R-:W-:Y:S01]  /*36d0*/  @!P0 HADD2.F32 R30, -RZ, R31.reuse.H0_H0 ;  /* 0x2000001fff1e8230 */ /* 0x100fe20000004100 */
[----:B------:R-:W-:Y:S01]  /*36e0*/  @!P0 MOV R6, R11 ;  /* 0x0000000b00068202 */ /* 0x000fe20000000f00 */
[----:B------:R-:W-:Y:S02]  /*36f0*/  @!P0 HADD2.F32 R0, -RZ, R4.H1_H1 ;  /* 0x30000004ff008230 */ /* 0x000fe40000004100 */
[----:B------:R-:W-:Y:S02]  /*3700*/  @!P0 HADD2.F32 R31, -RZ, R31.H1_H1 ;  /* 0x3000001fff1f8230 */ /* 0x000fe40000004100 */
[--C-:B----4-:R-:W-:Y:S02]  /*3710*/  @!P0 HADD2.F32 R5, -RZ, R2.reuse.H0_H0 ;  /* 0x20000002ff058230 */ /* 0x110fe40000004100 */
[----:B------:R-:W-:Y:S01]  /*3720*/  @!P0 HADD2.F32 R12, -RZ, R2.H1_H1 ;  /* 0x30000002ff0c8230 */ /* 0x000fe20000004100 */
[----:B------:R-:W-:Y:S01]  /*3730*/  @!P0 MOV R2, R9 ;  /* 0x0000000900028202 */ /* 0x000fe20000000f00 */
[--C-:B------:R-:W-:Y:S02]  /*3740*/  @!P0 HADD2.F32 R13, -RZ, R3.reuse.H1_H1 ;  /* 0x30000003ff0d8230 */ /* 0x100fe40000004100 */
[----:B------:R-:W-:Y:S02]  /*3750*/  @!P0 HADD2.F32 R15, -RZ, R3.H0_H0 ;  /* 0x20000003ff0f8230 */ /* 0x000fe40000004100 */
[----:B------:R-:W-:Y:S01]  /*3760*/  @!P0 HADD2.F32 R3, -RZ, R4.H0_H0 ;  /* 0x20000004ff038230 */ /* 0x000fe20000004100 */
[C---:B------:R-:W-:Y:S02]  /*3770*/  @!P0 FMUL.FTZ R4, R0.reuse, R16 ;  /* 0x0000001000048220 */ /* 0x040fe40000410000 */
[-C--:B------:R-:W-:Y:S02]  /*3780*/  @!P0 FMUL.FTZ R0, R0, R5.reuse ;  /* 0x0000000500008220 */ /* 0x080fe40000410000 */
[----:B------:R-:W-:Y:S01]  /*3790*/  @!P0 FFMA.FTZ R33, R3, R5, -R4 ;  /* 0x0000000503218223 */ /* 0x000fe20000010804 */
[--C-:B------:R-:W-:Y:S01]  /*37a0*/  @!P0 HADD2.F32 R5, -RZ, R2.reuse.H1_H1 ;  /* 0x30000002ff058230 */ /* 0x100fe20000004100 */
[----:B------:R-:W-:Y:S01]  /*37b0*/  @!P0 FFMA.FTZ R0, R16, R3, R0 ;  /* 0x0000000310008223 */ /* 0x000fe20000010000 */
[----:B------:R-:W-:Y:S02]  /*37c0*/  @!P0 HADD2.F32 R16, -RZ, R2.H0_H0 ;  /* 0x20000002ff108230 */ /* 0x000fe40000004100 */
[--C-:B------:R-:W-:Y:S01]  /*37d0*/  @!P0 HADD2.F32 R3, -RZ, R7.reuse.H1_H1 ;  /* 0x30000007ff038230 */ /* 0x100fe20000004100 */
[C---:B------:R-:W-:Y:S01]  /*37e0*/  @!P0 FMUL.FTZ R32, R5.reuse, R17 ;  /* 0x0000001105208220 */ /* 0x040fe20000410000 */
[--C-:B------:R-:W-:Y:S01]  /*37f0*/  @!P0 HADD2.F32 R4, -RZ, R6.reuse.H1_H1 ;  /* 0x30000006ff048230 */ /* 0x100fe20000004100 */
[-C--:B------:R-:W-:Y:S01]  /*3800*/  @!P0 FMUL.FTZ R2, R5, R12.reuse ;  /* 0x0000000c05028220 */ /* 0x080fe20000410000 */
[----:B------:R-:W-:Y:S01]  /*3810*/  @!P0 F2FP.PACK_AB R0, R0, R33 ;  /* 0x000000210000823e */ /* 0x000fe200000000ff */
[----:B------:R-:W-:Y:S01]  /*3820*/  @!P0 FFMA.FTZ R32, R16, R12, -R32 ;  /* 0x0000000c10208223 */ /* 0x000fe20000010820 */
[----:B------:R-:W-:Y:S01]  /*3830*/  @!P0 HADD2.F32 R5, -RZ, R7.H0_H0 ;  /* 0x20000007ff058230 */ /* 0x000fe20000004100 */
[C---:B------:R-:W-:Y:S01]  /*3840*/  @!P0 FMUL.FTZ R12, R3.reuse, R30 ;  /* 0x0000001e030c8220 */ /* 0x040fe20000410000 */
[----:B------:R-:W-:Y:S01]  /*3850*/  @!P0 MOV R8, R0 ;  /* 0x0000000000088202 */ /* 0x000fe20000000f00 */
[----:B------:R-:W-:Y:S01]  /*3860*/  @!P0 FMUL.FTZ R3, R3, R15 ;  /* 0x0000000f03038220 */ /* 0x000fe20000410000 */
[----:B------:R-:W-:Y:S01]  /*3870*/  @!P0 HADD2.F32 R6, -RZ, R6.H0_H0 ;  /* 0x20000006ff068230 */ /* 0x000fe20000004100 */
[C---:B------:R-:W-:Y:S02]  /*3880*/  @!P0 FMUL.FTZ R7, R4.reuse, R31 ;  /* 0x0000001f04078220 */ /* 0x040fe40000410000 */
[----:B------:R-:W-:Y:S02]  /*3890*/  @!P0 FMUL.FTZ R4, R4, R13 ;  /* 0x0000000d04048220 */ /* 0x000fe40000410000 */
[----:B------:R-:W-:Y:S02]  /*38a0*/  @!P0 FFMA.FTZ R2, R17, R16, R2 ;  /* 0x0000001011028223 */ /* 0x000fe40000010002 */
[----:B------:R-:W-:Y:S02]  /*38b0*/  @!P0 FFMA.FTZ R3, R30, R5, R3 ;  /* 0x000000051e038223 */ /* 0x000fe40000010003 */
[----:B------:R-:W-:Y:S01]  /*38c0*/  @!P0 FFMA.FTZ R7, R6, R13, -R7 ;  /* 0x0000000d06078223 */ /* 0x000fe20000010807 */
[----:B------:R-:W-:Y:S01]  /*38d0*/  @!P0 F2FP.PACK_AB R2, R2, R32 ;  /* 0x000000200202823e */ /* 0x000fe200000000ff */
[----:B------:R-:W-:Y:S01]  /*38e0*/  @!P0 FFMA.FTZ R4, R31, R6, R4 ;  /* 0x000000061f048223 */ /* 0x000fe20000010004 */
[----:B------:R-:W-:Y:S01]  /*38f0*/  MOV R6, R48 ;  /* 0x0000003000067202 */ /* 0x000fe20000000f00 */
[----:B------:R-:W-:Y:S01]  /*3900*/  @!P0 FFMA.FTZ R12, R5, R15, -R12 ;  /* 0x0000000f050c8223 */ /* 0x000fe2000001080c */
[----:B------:R-:W-:Y:S02]  /*3910*/  @!P0 MOV R9, R2 ;  /* 0x0000000200098202 */ /* 0x000fe40000000f00 */
[----:B------:R-:W-:Y:S02]  /*3920*/  @!P0 F2FP.PACK_AB R4, R4, R7 ;  /* 0x000000070404823e */ /* 0x000fe400000000ff */
[----:B------:R-:W-:Y:S02]  /*3930*/  @!P0 F2FP.PACK_AB R3, R3, R12 ;  /* 0x0000000c0303823e */ /* 0x000fe400000000ff */
[----:B------:R-:W-:Y:S02]  /*3940*/  MOV R7, R49 ;  /* 0x0000003100077202 */ /* 0x000fe40000000f00 */
[----:B------:R-:W-:Y:S02]  /*3950*/  @!P0 MOV R10, R3 ;  /* 0x00000003000a8202 */ /* 0x000fe40000000f00 */
[----:B------:R-:W-:Y:S05]  /*3960*/  @!P0 MOV R11, R4 ;  /* 0x00000004000b8202 */ /* 0x000fea0000000f00 */
[----:B------:R1:W-:Y:S02]  /*3970*/  ST.E.128 [R6.64], R8 ;  /* 0x0000000806007985 */ /* 0x0003e4000c101d06 */
.L_x_4788:
[----:B------:R-:W-:Y:S05]  /*3980*/  BSYNC B0 ;  /* 0x0000000000007941 */ /* 0x000fea0003800000 */
.L_x_4787:
        /* <DEDUP_REMOVED lines=9> */
[----:B-1----:R-:W4:Y:S01]  /*3a20*/  @!P0 LD.E.64 R2, [R26.64+0x40] ;  /* 0x000040061a028980 */ /* 0x002f22000c101b00 */
        /* <DEDUP_REMOVED lines=46> */
[----:B------:R1:W-:Y:S02]  /*3d10*/  ST.E.128 [R6.64+0x80], R8 ;  /* 0x0000800806007985 */ /* 0x0003e4000c101d06 */
.L_x_4790:
[----:B------:R-:W-:Y:S05]  /*3d20*/  BSYNC B0 ;  /* 0x0000000000007941 */ /* 0x000fea0003800000 */
.L_x_4789:
        /* <DEDUP_REMOVED lines=57> */
.L_x_4792:
[----:B------:R-:W-:Y:S05]  /*40c0*/  BSYNC B0 ;  /* 0x0000000000007941 */ /* 0x000fea0003800000 */
.L_x_4791:
        /* <DEDUP_REMOVED lines=56> */
.L_x_4786:
[----:B------:R-:W-:Y:S05]  /*4450*/  BSYNC B1 ;  /* 0x0000000000017941 */ /* 0x000fea0003800000 */
.L_x_4785:
        /* <DEDUP_REMOVED lines=14> */
[----:B-1----:R-:W-:Y:S02]  /*4540*/  LEA R8, P1, R158, R51, 0x1 ;  /* 0x000000339e087211 */ /* 0x002fe400078208ff */
        /* <DEDUP_REMOVED lines=9> */
[----:B------:R-:W-:Y:S01]  /*45e0*/  @!P0 HADD2.F32 R32, -RZ, R33.H0_H0 ;  /* 0x20000021ff208230 */ /* 0x000fe20000004100 */
[----:B------:R-:W-:Y:S01]  /*45f0*/  @!P0 MOV R6, R11 ;  /* 0x0000000b00068202 */ /* 0x000fe20000000f00 */
[----:B------:R-:W-:Y:S02]  /*4600*/  @!P0 HADD2.F32 R0, -RZ, R4.H1_H1 ;  /* 0x30000004ff008230 */ /* 0x000fe40000004100 */
[--C-:B----4-:R-:W-:Y:S02]  /*4610*/  @!P0 HADD2.F32 R5, -RZ, R2.reuse.H0_H0 ;  /* 0x20000002ff058230 */ /* 0x110fe40000004100 */
[----:B------:R-:W-:Y:S01]  /*4620*/  @!P0 HADD2.F32 R15, -RZ, R2.H1_H1 ;  /* 0x30000002ff0f8230 */ /* 0x000fe20000004100 */
[----:B------:R-:W-:Y:S01]  /*4630*/  @!P0 MOV R2, R9 ;  /* 0x0000000900028202 */ /* 0x000fe20000000f00 */
[--C-:B------:R-:W-:Y:S02]  /*4640*/  @!P0 HADD2.F32 R16, -RZ, R3.reuse.H1_H1 ;  /* 0x30000003ff108230 */ /* 0x100fe40000004100 */
[----:B------:R-:W-:Y:S02]  /*4650*/  @!P0 HADD2.F32 R17, -RZ, R3.H0_H0 ;  /* 0x20000003ff118230 */ /* 0x000fe40000004100 */
[----:B------:R-:W-:Y:S01]  /*4660*/  @!P0 HADD2.F32 R3, -RZ, R4.H0_H0 ;  /* 0x20000004ff038230 */ /* 0x000fe20000004100 */
[C---:B------:R-:W-:Y:S01]  /*4670*/  @!P0 FMUL.FTZ R4, R0.reuse, R30 ;  /* 0x0000001e00048220 */ /* 0x040fe20000410000 */
[----:B------:R-:W-:Y:S01]  /*4680*/  @!P0 HADD2.F32 R33, -RZ, R33.H1_H1 ;  /* 0x30000021ff218230 */ /* 0x000fe20000004100 */
[-C--:B------:R-:W-:Y:S02]  /*4690*/  @!P0 FMUL.FTZ R0, R0, R5.reuse ;  /* 0x0000000500008220 */ /* 0x080fe40000410000 */
[----:B------:R-:W-:Y:S01]  /*46a0*/  @!P0 FFMA.FTZ R37, R3, R5, -R4 ;  /* 0x0000000503258223 */ /* 0x000fe20000010804 */
[--C-:B------:R-:W-:Y:S01]  /*46b0*/  @!P0 HADD2.F32 R5, -RZ, R2.reuse.H1_H1 ;  /* 0x30000002ff058230 */ /* 0x100fe20000004100 */
[----:B------:R-:W-:Y:S01]  /*46c0*/  @!P0 FFMA.FTZ R0, R30, R3, R0 ;  /* 0x000000031e008223 */ /* 0x000fe20000010000 */
[--C-:B------:R-:W-:Y:S02]  /*46d0*/  @!P0 HADD2.F32 R3, -RZ, R7.reuse.H1_H1 ;  /* 0x30000007ff038230 */ /* 0x100fe40000004100 */
[----:B------:R-:W-:Y:S01]  /*46e0*/  @!P0 HADD2.F32 R30, -RZ, R2.H0_H0 ;  /* 0x20000002ff1e8230 */ /* 0x000fe20000004100 */
[C---:B------:R-:W-:Y:S01]  /*46f0*/  @!P0 FMUL.FTZ R36, R5.reuse, R31 ;  /* 0x0000001f05248220 */ /* 0x040fe20000410000 */
[--C-:B------:R-:W-:Y:S01]  /*4700*/  @!P0 HADD2.F32 R4, -RZ, R6.reuse.H1_H1 ;  /* 0x30000006ff048230 */ /* 0x100fe20000004100 */
[----:B------:R-:W-:Y:S01]  /*4710*/  @!P0 FMUL.FTZ R2, R5, R15 ;  /* 0x0000000f05028220 */ /* 0x000fe20000410000 */
        /* <DEDUP_REMOVED lines=14> */
[----:B------:R-:W-:Y:S01]  /*4800*/  LEA R6, P1, R247, R48, 0x1 ;  /* 0x00000030f7067211 */ /* 0x000fe200078208ff */
[----:B------:R-:W-:Y:S01]  /*4810*/  @!P0 FFMA.FTZ R15, R5, R17, -R15 ;  /* 0x00000011050f8223 */ /* 0x000fe2000001080f */
[----:B------:R-:W-:Y:S02]  /*4820*/  @!P0 MOV R9, R2 ;  /* 0x0000000200098202 */ /* 0x000fe40000000f00 */
[----:B------:R-:W-:Y:S02]  /*4830*/  @!P0 F2FP.PACK_AB R4, R4, R16 ;  /* 0x000000100404823e */ /* 0x000fe400000000ff */
[----:B------:R-:W-:Y:S02]  /*4840*/  @!P0 F2FP.PACK_AB R3, R3, R15 ;  /* 0x0000000f0303823e */ /* 0x000fe400000000ff */
[----:B------:R-:W-:Y:S02]  /*4850*/  LEA.HI.X R7, R247, R49, R250, 0x1, P1 ;  /* 0x00000031f7077211 */ /* 0x000fe400008f0cfa */
[----:B------:R-:W-:Y:S02]  /*4860*/  @!P0 MOV R10, R3 ;  /* 0x00000003000a8202 */ /* 0x000fe40000000f00 */
[----:B------:R-:W-:Y:S05]  /*4870*/  @!P0 MOV R11, R4 ;  /* 0x00000004000b8202 */ /* 0x000fea0000000f00 */
[----:B------:R1:W-:Y:S02]  /*4880*/  ST.E.128 [R6.64], R8 ;  /* 0x0000000806007985 */ /* 0x0003e4000c101d06 */
.L_x_4796:
[----:B------:R-:W-:Y:S05]  /*4890*/  BSYNC B0 ;  /* 0x0000000000007941 */ /* 0x000fea0003800000 */
.L_x_4795:
        /* <DEDUP_REMOVED lines=57> */
.L_x_4798:
[----:B------:R-:W-:Y:S05]  /*4c30*/  BSYNC B0 ;  /* 0x0000000000007941 */ /* 0x000fea0003800000 */
.L_x_4797:
        /* <DEDUP_REMOVED lines=57> */
.L_x_4800:
[----:B------:R-:W-:Y:S05]  /*4fd0*/  BSYNC B0 ;  /* 0x0000000000007941 */ /* 0x000fea0003800000 */
.L_x_4799:
        /* <DEDUP_REMOVED lines=56> */
.L_x_4794:
[----:B------:R-:W-:Y:S05]  /*5360*/  BSYNC B1 ;  /* 0x0000000000017941 */ /* 0x000fea0003800000 */
.L_x_4793:
        /* <DEDUP_REMOVED lines=67> */
.L_x_4804:
[----:B------:R-:W-:Y:S05]  /*57a0*/  BSYNC B0 ;  /* 0x0000000000007941 */ /* 0x000fea0003800000 */
.L_x_4803:
        /* <DEDUP_REMOVED lines=57> */
.L_x_4806:
[----:B------:R-:W-:Y:S05]  /*5b40*/  BSYNC B0 ;  /* 0x0000000000007941 */ /* 0x000fea0003800000 */
.L_x_4805:
        /* <DEDUP_REMOVED lines=57> */
.L_x_4808:
[----:B------:R-:W-:Y:S05]  /*5ee0*/  BSYNC B0 ;  /* 0x0000000000007941 */ /* 0x000fea0003800000 */
.L_x_4807:
        /* <DEDUP_REMOVED lines=56> */
.L_x_4802:
[----:B------:R-:W-:Y:S05]  /*6270*/  BSYNC B1 ;  /* 0x0000000000017941 */ /* 0x000fea0003800000 */
.L_x_4801:
        /* <DEDUP_REMOVED lines=15> */
[----:B-1----:R-:W-:Y:S02]  /*6370*/  MOV R8, R51 ;  /* 0x0000003300087202 */ /* 0x002fe40000000f00 */
[----:B------:R-:W-:Y:S02]  /*6380*/  MOV R9, R50 ;  /* 0x0000003200097202 */ /* 0x000fe40000000f00 */
[----:B------:R-:W-:Y:S03]  /*6390*/  ISETP.GE.AND P0, PT, R18, R14, PT ;  /* 0x0000000e1200720c */ /* 0x000fe60003f06270 */
[----:B------:R-:W-:Y:S05]  /*63a0*/  IMAD.WIDE.U32 R8, R62, 0x60, R8 ;  /* 0x000000603e087825 */ /* 0x000fea00078e0008 */
[----:B------:R-:W-:Y:S05]  /*63b0*/  IADD3 R9, R9, R0, RZ ;  /* 0x0000000009097210 */ /* 0x000fea0007ffe0ff */
[----:B------:R-:W2:Y:S06]  /*63c0*/  @!P0 LD.E.64 R32, [R34.64] ;  /* 0x0000000622208980 */ /* 0x000eac000c101b00 */
[----:B------:R-:W3:Y:S08]  /*63d0*/  LD.E.128 R8, [R8.64] ;  /* 0x0000000608087980 */ /* 0x000ef0000c101d00 */
[----:B------:R-:W4:Y:S02]  /*63e0*/  @!P0 LD.E.64 R2, [R12.64] ;  /* 0x000000060c028980 */ /* 0x000f24000c101b00 */
[----:B----4-:R-:W-:Y:S01]  /*63f0*/  @!P0 HADD2.F32 R5, -RZ, R2.H0_H0 ;  /* 0x20000002ff058230 */ /* 0x010fe20000004100 */
[----:B---3--:R-:W-:Y:S01]  /*6400*/  @!P0 MOV R4, R8 ;  /* 0x0000000800048202 */ /* 0x008fe20000000f00 */
[----:B--2---:R-:W-:Y:S01]  /*6410*/  @!P0 HADD2.F32 R30, -RZ, R32.H0_H0 ;  /* 0x20000020ff1e8230 */ /* 0x004fe20000004100 */
[----:B------:R-:W-:Y:S01]  /*6420*/  @!P0 MOV R7, R10 ;  /* 0x0000000a00078202 */ /* 0x000fe20000000f00 */
[----:B------:R-:W-:Y:S01]  /*6430*/  @!P0 HADD2.F32 R15, -RZ, R2.H1_H1 ;  /* 0x30000002ff0f8230 */ /* 0x000fe20000004100 */
[----:B------:R-:W-:Y:S01]  /*6440*/  @!P0 MOV R2, R9 ;  /* 0x0000000900028202 */ /* 0x000fe20000000f00 */
[--C-:B------:R-:W-:Y:S01]  /*6450*/  @!P0 HADD2.F32 R0, -RZ, R4.reuse.H1_H1 ;  /* 0x30000004ff008230 */ /* 0x100fe20000004100 */
[----:B------:R-:W-:Y:S01]  /*6460*/  @!P0 MOV R6, R11 ;  /* 0x0000000b00068202 */ /* 0x000fe20000000f00 */
[--C-:B------:R-:W-:Y:S02]  /*6470*/  @!P0 HADD2.F32 R17, -RZ, R3.reuse.H0_H0 ;  /* 0x20000003ff118230 */ /* 0x100fe40000004100 */
[----:B------:R-:W-:Y:S02]  /*6480*/  @!P0 HADD2.F32 R16, -RZ, R3.H1_H1 ;  /* 0x30000003ff108230 */ /* 0x000fe40000004100 */
[----:B------:R-:W-:Y:S01]  /*6490*/  @!P0 HADD2.F32 R3, -RZ, R4.H0_H0 ;  /* 0x20000004ff038230 */ /* 0x000fe20000004100 */
[C---:B------:R-:W-:Y:S01]  /*64a0*/  @!P0 FMUL.FTZ R4, R0.reuse, R30 ;  /* 0x0000001e00048220 */ /* 0x040fe20000410000 */
[----:B------:R-:W-:Y:S01]  /*64b0*/  @!P0 HADD2.F32 R31, -RZ, R32.H1_H1 ;  /* 0x30000020ff1f8230 */ /* 0x000fe20000004100 */
[-C--:B------:R-:W-:Y:S01]  /*64c0*/  @!P0 FMUL.FTZ R0, R0, R5.reuse ;  /* 0x0000000500008220 */ /* 0x080fe20000410000 */
[----:B------:R-:W-:Y:S01]  /*64d0*/  @!P0 HADD2.F32 R32, -RZ, R33.H0_H0 ;  /* 0x20000021ff208230 */ /* 0x000fe20000004100 */
[----:B------:R-:W-:Y:S01]  /*64e0*/  @!P0 FFMA.FTZ R37, R3, R5, -R4 ;  /* 0x0000000503258223 */ /* 0x000fe20000010804 */
[--C-:B------:R-:W-:Y:S01]  /*64f0*/  @!P0 HADD2.F32 R5, -RZ, R2.reuse.H1_H1 ;  /* 0x30000002ff058230 */ /* 0x100fe20000004100 */
[----:B------:R-:W-:Y:S01]  /*6500*/  @!P0 FFMA.FTZ R0, R30, R3, R0 ;  /* 0x000000031e008223 */ /* 0x000fe20000010000 */
[----:B------:R-:W-:Y:S02]  /*6510*/  @!P0 HADD2.F32 R30, -RZ, R2.H0_H0 ;  /* 0x20000002ff1e8230 */ /* 0x000fe40000004100 */
[----:B------:R-:W-:Y:S01]  /*6520*/  @!P0 HADD2.F32 R3, -RZ, R7.H1_H1 ;  /* 0x30000007ff038230 */ /* 0x000fe20000004100 */
[C---:B------:R-:W-:Y:S01]  /*6530*/  @!P0 FMUL.FTZ R36, R5.reuse, R31 ;  /* 0x0000001f05248220 */ /* 0x040fe20000410000 */
[----:B------:R-:W-:Y:S01]  /*6540*/  @!P0 HADD2.F32 R33, -RZ, R33.H1_H1 ;  /* 0x30000021ff218230 */ /* 0x000fe20000004100 */
[-C--:B------:R-:W-:Y:S01]  /*6550*/  @!P0 FMUL.FTZ R2, R5, R15.reuse ;  /* 0x0000000f05028220 */ /* 0x080fe20000410000 */
[--C-:B------:R-:W-:Y:S01]  /*6560*/  @!P0 HADD2.F32 R4, -RZ, R6.reuse.H1_H1 ;  /* 0x30000006ff048230 */ /* 0x100fe20000004100 */
[----:B------:R-:W-:Y:S01]  /*6570*/  @!P0 FFMA.FTZ R36, R30, R15, -R36 ;  /* 0x0000000f1e248223 */ /* 0x000fe20000010824 */
[----:B------:R-:W-:Y:S01]  /*6580*/  @!P0 HADD2.F32 R5, -RZ, R7.H0_H0 ;  /* 0x20000007ff058230 */ /* 0x000fe20000004100 */
[C---:B------:R-:W-:Y:S01]  /*6590*/  @!P0 FMUL.FTZ R15, R3.reuse, R32 ;  /* 0x00000020030f8220 */ /* 0x040fe20000410000 */
[----:B------:R-:W-:Y:S01]  /*65a0*/  @!P0 HADD2.F32 R6, -RZ, R6.H0_H0 ;  /* 0x20000006ff068230 */ /* 0x000fe20000004100 */
[----:B------:R-:W-:Y:S02]  /*65b0*/  @!P0 FMUL.FTZ R3, R3, R17 ;  /* 0x0000001103038220 */ /* 0x000fe40000410000 */
[C---:B------:R-:W-:Y:S02]  /*65c0*/  @!P0 FMUL.FTZ R7, R4.reuse, R33 ;  /* 0x0000002104078220 */ /* 0x040fe40000410000 */
[----:B------:R-:W-:Y:S02]  /*65d0*/  @!P0 FMUL.FTZ R4, R4, R16 ;  /* 0x0000001004048220 */ /* 0x000fe40000410000 */
[----:B------:R-:W-:Y:S02]  /*65e0*/  @!P0 FFMA.FTZ R2, R31, R30, R2 ;  /* 0x0000001e1f028223 */ /* 0x000fe40000010002 */
[----:B------:R-:W-:Y:S02]  /*65f0*/  @!P0 FFMA.FTZ R3, R32, R5, R3 ;  /* 0x0000000520038223 */ /* 0x000fe40000010003 */
[----:B------:R-:W-:Y:S01]  /*6600*/  @!P0 FFMA.FTZ R15, R5, R17, -R15 ;  /* 0x00000011050f8223 */ /* 0x000fe2000001080f */
[----:B------:R-:W-:Y:S01]  /*6610*/  MOV R17, R49 ;  /* 0x0000003100117202 */ /* 0x000fe20000000f00 */
[----:B------:R-:W-:Y:S01]  /*6620*/  @!P0 FFMA.FTZ R7, R6, R16, -R7 ;  /* 0x0000001006078223 */ /* 0x000fe20000010807 */
[----:B------:R-:W-:Y:S01]  /*6630*/  MOV R16, R48 ;  /* 0x0000003000107202 */ /* 0x000fe20000000f00 */
[----:B------:R-:W-:Y:S01]  /*6640*/  @!P0 FFMA.FTZ R4, R33, R6, R4 ;  /* 0x0000000621048223 */ /* 0x000fe20000010004 */
[----:B------:R-:W-:Y:S01]  /*6650*/  @!P0 F2FP.PACK_AB R6, R0, R37 ;  /* 0x000000250006823e */ /* 0x000fe200000000ff */
[----:B------:R-:W-:Y:S01]  /*6660*/  IMAD R30, R117, 0x60, RZ ;  /* 0x00000060751e7824 */ /* 0x000fe200078e02ff */
[----:B------:R-:W-:Y:S01]  /*6670*/  @!P0 F2FP.PACK_AB R2, R2, R36 ;  /* 0x000000240202823e */ /* 0x000fe200000000ff */
[----:B------:R-:W-:Y:S01]  /*6680*/  IMAD.WIDE.U32 R16, R116, 0x60, R16 ;  /* 0x0000006074107825 */ /* 0x000fe200078e0010 */
[----:B------:R-:W-:Y:S02]  /*6690*/  @!P0 F2FP.PACK_AB R3, R3, R15 ;  /* 0x0000000f0303823e */ /* 0x000fe400000000ff */
[----:B------:R-:W-:Y:S02]  /*66a0*/  @!P0 F2FP.PACK_AB R0, R4, R7 ;  /* 0x000000070400823e */ /* 0x000fe400000000ff */
[----:B------:R-:W-:Y:S02]  /*66b0*/  IADD3 R5, R17, R30, RZ ;  /* 0x0000001e11057210 */ /* 0x000fe40007ffe0ff */
[----:B------:R-:W-:Y:S02]  /*66c0*/  MOV R4, R16 ;  /* 0x0000001000047202 */ /* 0x000fe40000000f00 */
[----:B------:R-:W-:Y:S02]  /*66d0*/  @!P0 MOV R8, R6 ;  /* 0x0000000600088202 */ /* 0x000fe40000000f00 */
[----:B------:R-:W-:Y:S02]  /*66e0*/  @!P0 MOV R9, R2 ;  /* 0x0000000200098202 */ /* 0x000fe40000000f00 */
[----:B------:R-:W-:Y:S02]  /*66f0*/  @!P0 MOV R10, R3 ;  /* 0x00000003000a8202 */ /* 0x000fe40000000f00 */
[----:B------:R-:W-:Y:S05]  /*6700*/  @!P0 MOV R11, R0 ;  /* 0x00000000000b8202 */ /* 0x000fea0000000f00 */
[----:B------:R1:W-:Y:S02]  /*6710*/  ST.E.128 [R4.64], R8 ;  /* 0x0000000804007985 */ /* 0x0003e4000c101d06 */
.L_x_4812:
[----:B------:R-:W-:Y:S05]  /*6720*/  BSYNC B0 ;  /* 0x0000000000007941 */ /* 0x000fea0003800000 */
.L_x_4811:
        /* <DEDUP_REMOVED lines=57> */
.L_x_4814:
[----:B------:R-:W-:Y:S05]  /*6ac0*/  BSYNC B0 ;  /* 0x0000000000007941 */ /* 0x000fea0003800000 */
.L_x_4813:
        /* <DEDUP_REMOVED lines=57> */
.L_x_4816:
[----:B------:R-:W-:Y:S05]  /*6e60*/  BSYNC B0 ;  /* 0x0000000000007941 */ /* 0x000fea0003800000 */
.L_x_4815:
        /* <DEDUP_REMOVED lines=9> */
[----:B---3--:R-:W-:Y:S01]  /*6f00*/  @!P0 HADD2.F32 R15, -RZ, R6.H0_H0 ;  /* 0x20000006ff0f8230 */ /* 0x008fe20000004100 */
[----:B--2---:R-:W-:Y:S01]  /*6f10*/  @!P0 MOV R4, R8 ;  /* 0x0000000800048202 */ /* 0x004fe20000000f00 */
[--C-:B------:R-:W-:Y:S02]  /*6f20*/  @!P0 HADD2.F32 R17, -RZ, R7.reuse.H0_H0 ;  /* 0x20000007ff118230 */ /* 0x100fe40000004100 */
[----:B------:R-:W-:Y:S01]  /*6f30*/  @!P0 HADD2.F32 R30, -RZ, R7.H1_H1 ;  /* 0x30000007ff1e8230 */ /* 0x000fe20000004100 */
        /* <DEDUP_REMOVED lines=10> */
[----:B------:R-:W-:Y:S01]  /*6fe0*/  @!P0 FMUL.FTZ R0, R0, R5 ;  /* 0x0000000500008220 */ /* 0x000fe20000410000 */
[----:B------:R-:W-:Y:S01]  /*6ff0*/  @!P0 MOV R6, R11 ;  /* 0x0000000b00068202 */ /* 0x000fe20000000f00 */
        /* <DEDUP_REMOVED lines=31> */
.L_x_4810:
[----:B------:R-:W-:Y:S05]  /*71f0*/  BSYNC B1 ;  /* 0x0000000000017941 */ /* 0x000fea0003800000 */
.L_x_4809:
[----:B------:R-:W2:Y:S02]  /*7200*/  LD.E R0, [R24.64+0xd0] ;  /* 0x0000d00618007980 */ /* 0x000ea4000c101900 */
[----:B--2---:R-:W-:Y:S05]  /*7210*/  IMAD.U32 R0, R0, -0x20, RZ ;  /* 0xffffffe000007824 */ /* 0x004fea00078e00ff */
[C---:B------:R-:W-:Y:S02]  /*7220*/  LEA R26, P1, R0.reuse, R26, 0x1 ;  /* 0x0000001a001a7211 */ /* 0x040fe400078208ff */
[C---:B------:R-:W-:Y:S02]  /*7230*/  LEA R40, P0, R0.reuse, R40, 0x1 ;  /* 0x0000002800287211 */ /* 0x040fe400078008ff */
[C---:B------:R-:W-:Y:S02]  /*7240*/  LEA.HI.X.SX32 R27, R0.reuse, R27, 0x1, P1 ;  /* 0x0000001b001b7211 */ /* 0x040fe400008f0eff */
[----:B------:R-:W-:Y:S01]  /*7250*/  LEA.HI.X.SX32 R41, R0, R41, 0x1, P0 ;  /* 0x0000002900297211 */ /* 0x000fe200000f0eff */
[----:B------:R-:W-:-:S05]  /*7260*/  BRA `(.L_x_4817) ;  /* 0x0000707000007947 */ /* 0x000fca0003800000 */
.L_x_4784:
[----:B---3--:R-:W-:Y:S01]  /*7270*/  BSSY B2, `(.L_x_4818) ;  /* 0x0000198000027945 */ /* 0x008fe20003800000 */
[----:B------:R-:W-:-:S05]  /*7280*/  @!P2 BRA `(.L_x_4819) ;  /* 0x000019600000a947 */ /* 0x000fca0003800000 */
[----:B-----5:R-:W-:Y:S01]  /*7290*/  ISETP.GE.AND P0, PT, R18, R52, PT ;  /* 0x000000341200720c */ /* 0x020fe20003f06270 */
[----:B------:R-:W-:Y:S01]  /*72a0*/  @!UPT UIADD3 URZ, URZ, URZ, URZ ;  /* 0x0000003f3f3ff290 */ /* 0x000fe2000fffe03f */
[----:B------:R-:W-:Y:S11]  /*72b0*/  BSSY B1, `(.L_x_4820) ;  /* 0x0000063000017945 */ /* 0x000ff60003800000 */
[----:B------:R-:W-:-:S05]  /*72c0*/  @P0 BRA `(.L_x_4821) ;  /* 0x0000061000000947 */ /* 0x000fca0003800000 */
[----:B------:R-:W-:Y:S01]  /*72d0*/  IMAD.MOV.U32 R2, RZ, RZ, R51 ;  /* 0x000000ffff027224 */ /* 0x000fe200078e0033 */
[----:B------:R-:W-:Y:S01]  /*72e0*/  MOV R3, R50 ;  /* 0x0000003200037202 */ /* 0x000fe20000000f00 */
[----:B------:R-:W-:Y:S01]  /*72f0*/  BSSY B0, `(.L_x_4822) ;  /* 0x000005b000007945 */ /* 0x000fe20003800000 */
[----:B------:R-:W-:Y:S03]  /*7300*/  ISETP.GE.AND P0, PT, R18, R14, PT ;  /* 0x0000000e1200720c */ /* 0x000fe60003f06270 */
[----:B-1----:R1:W5:Y:S10]  /*7310*/  LD.E.128 R8, [R2.64] ;  /* 0x0000000602087980 */ /* 0x002374000c101d00 */
        /* <DEDUP_REMOVED lines=8> */
[----:B------:R-:W-:Y:S02]  /*73a0*/  MOV R5, R56 ;  /* 0x0000003800057202 */ /* 0x000fe40000000f00 */
[----:B------:R-:W-:Y:S02]  /*73b0*/  MOV R36, R9 ;  /* 0x0000000900247202 */ /* 0x000fe40000000f00 */
[----:B------:R-:W-:Y:S02]  /*73c0*/  MOV R38, R10 ;  /* 0x0000000a00267202 */ /* 0x000fe40000000f00 */
[----:B------:R-:W-:Y:S03]  /*73d0*/  MOV R37, R11 ;  /* 0x0000000b00257202 */ /* 0x000fe60000000f00 */
[C---:B------:R-:W-:Y:S02]  /*73e0*/  @P2 IADD3 R6, -R0.reuse, RZ, RZ ;  /* 0x000000ff00062210 */ /* 0x040fe40007ffe1ff */
[----:B------:R-:W-:Y:S02]  /*73f0*/  @P2 IADD3 R7, -R0, RZ, RZ ;  /* 0x000000ff00072210 */ /* 0x000fe40007ffe1ff */
[C---:B------:R-:W-:Y:S02]  /*7400*/  LEA R12, P0, R6.reuse, R4, 0x1 ;  /* 0x00000004060c7211 */ /* 0x040fe400078008ff */
[C---:B-1----:R-:W-:Y:S02]  /*7410*/  LEA R2, P1, R7.reuse, R2, 0x1 ;  /* 0x0000000207027211 */ /* 0x042fe400078208ff */
[----:B------:R-:W-:Y:S02]  /*7420*/  LEA.HI.X.SX32 R13, R6, R5, 0x1, P0 ;  /* 0x00000005060d7211 */ /* 0x000fe400000f0eff */
[----:B------:R-:W-:Y:S03]  /*7430*/  LEA.HI.X.SX32 R3, R7, R3, 0x1, P1 ;  /* 0x0000000307037211 */ /* 0x000fe600008f0eff */
[----:B------:R1:W2:Y:S08]  /*7440*/  LD.E.128 R44, [R12.64] ;  /* 0x000000060c2c7980 */ /* 0x0002b0000c101d00 */
[----:B------:R3:W4:Y:S01]  /*7450*/  LD.E.128 R4, [R2.64] ;  /* 0x0000000602047980 */ /* 0x000722000c101d00 */
[----:B-1----:R-:W-:Y:S01]  /*7460*/  IMAD.MOV.U32 R12, RZ, RZ, RZ ;  /* 0x000000ffff0c7224 */ /* 0x002fe200078e00ff */
[----:B------:R-:W-:Y:S02]  /*7470*/  @P2 IADD3 R12, -R0, RZ, RZ ;  /* 0x000000ff000c2210 */ /* 0x000fe40007ffe1ff */
[----:B---3--:R-:W-:Y:S02]  /*7480*/  MOV R2, R58 ;  /* 0x0000003a00027202 */ /* 0x008fe40000000f00 */
[----:B------:R-:W-:Y:S02]  /*7490*/  MOV R3, R55 ;  /* 0x0000003700037202 */ /* 0x000fe40000000f00 */
[C---:B------:R-:W-:Y:S04]  /*74a0*/  LEA R2, P0, R12.reuse, R2, 0x1 ;  /* 0x000000020c027211 */ /* 0x040fe800078008ff */
[----:B------:R-:W-:Y:S05]  /*74b0*/  LEA.HI.X.SX32 R3, R12, R3, 0x1, P0 ;  /* 0x000000030c037211 */ /* 0x000fea00000f0eff */
[----:B------:R2:W3:Y:S02]  /*74c0*/  LD.E.128 R32, [R2.64] ;  /* 0x0000000602207980 */ /* 0x0004e4000c101d00 */
[--C-:B--2---:R-:W-:Y:S02]  /*74d0*/  HADD2.F32 R2, -RZ, R44.reuse.H1_H1 ;  /* 0x3000002cff027230 */ /* 0x104fe40000004100 */
[----:B------:R-:W-:Y:S02]  /*74e0*/  HADD2.F32 R8, -RZ, R45.H1_H1 ;  /* 0x3000002dff087230 */ /* 0x000fe40000004100 */
[----:B------:R-:W-:Y:S01]  /*74f0*/  HADD2.F32 R0, -RZ, R44.H0_H0 ;  /* 0x2000002cff007230 */ /* 0x000fe20000004100 */
[----:B------:R-:W-:Y:S01]  /*7500*/  @!P2 FADD.FTZ R2, -R2, -RZ ;  /* 0x800000ff0202a221 */ /* 0x000fe20000010100 */
[----:B------:R-:W-:Y:S01]  /*7510*/  HADD2.F32 R9, -RZ, R46.H0_H0 ;  /* 0x2000002eff097230 */ /* 0x000fe20000004100 */
[----:B------:R-:W-:Y:S01]  /*7520*/  @!P2 FADD.FTZ R8, -R8, -RZ ;  /* 0x800000ff0808a221 */ /* 0x000fe20000010100 */
[--C-:B----4-:R-:W-:Y:S01]  /*7530*/  HADD2.F32 R13, -RZ, R4.reuse.H0_H0 ;  /* 0x20000004ff0d7230 */ /* 0x110fe20000004100 */
[----:B------:R-:W-:Y:S01]  /*7540*/  @!P2 FADD.FTZ R0, -R0, -RZ ;  /* 0x800000ff0000a221 */ /* 0x000fe20000010100 */
[----:B------:R-:W-:Y:S01]  /*7550*/  HADD2.F32 R4, -RZ, R4.H1_H1 ;  /* 0x30000004ff047230 */ /* 0x000fe20000004100 */
[----:B------:R-:W-:Y:S01]  /*7560*/  @!P2 FADD.FTZ R9, -R9, -RZ ;  /* 0x800000ff0909a221 */ /* 0x000fe20000010100 */
[--C-:B------:R-:W-:Y:S01]  /*7570*/  HADD2.F32 R15, -RZ, R5.reuse.H0_H0 ;  /* 0x20000005ff0f7230 */ /* 0x100fe20000004100 */
[----:B------:R-:W-:Y:S01]  /*7580*/  FMUL.FTZ R0, R13, R0 ;  /* 0x000000000d007220 */ /* 0x000fe20000410000 */
[----:B------:R-:W-:Y:S01]  /*7590*/  HADD2.F32 R5, -RZ, R5.H1_H1 ;  /* 0x30000005ff057230 */ /* 0x000fe20000004100 */
[----:B------:R-:W-:Y:S01]  /*75a0*/  FMUL.FTZ R2, R4, R2 ;  /* 0x0000000204027220 */ /* 0x000fe20000410000 */
[----:B------:R-:W-:Y:S02]  /*75b0*/  HADD2.F32 R10, -RZ, R46.H1_H1 ;  /* 0x3000002eff0a7230 */ /* 0x000fe40000004100 */
[--C-:B------:R-:W-:Y:S01]  /*75c0*/  HADD2.F32 R11, -RZ, R47.reuse.H0_H0 ;  /* 0x2000002fff0b7230 */ /* 0x100fe20000004100 */
        /* <DEDUP_REMOVED lines=19> */
[--C-:B---3--:R-:W-:Y:S02]  /*7700*/  HADD2.F32 R10, -RZ, R32.reuse.H0_H0 ;  /* 0x20000020ff0a7230 */ /* 0x108fe40000004100 */
[----:B------:R-:W-:Y:S02]  /*7710*/  HADD2.F32 R12, -RZ, R32.H1_H1 ;  /* 0x30000020ff0c7230 */ /* 0x000fe40000004100 */
[--C-:B------:R-:W-:Y:S01]  /*7720*/  HADD2.F32 R15, -RZ, R33.reuse.H0_H0 ;  /* 0x20000021ff0f7230 */ /* 0x100fe20000004100 */
[----:B------:R-:W-:Y:S01]  /*7730*/  FFMA.FTZ R0, R9, R10, R0 ;  /* 0x0000000a09007223 */ /* 0x000fe20000010000 */
[----:B------:R-:W-:Y:S01]  /*7740*/  HADD2.F32 R16, -RZ, R33.H1_H1 ;  /* 0x30000021ff107230 */ /* 0x000fe20000004100 */
[----:B------:R-:W-:Y:S01]  /*7750*/  FFMA.FTZ R2, R11, R12, R2 ;  /* 0x0000000c0b027223 */ /* 0x000fe20000010002 */
[----:B------:R-:W-:Y:S01]  /*7760*/  HADD2.F32 R9, -RZ, R36.H1_H1 ;  /* 0x30000024ff097230 */ /* 0x000fe20000004100 */
[----:B------:R-:W-:Y:S01]  /*7770*/  FFMA.FTZ R3, R13, R15, R3 ;  /* 0x0000000f0d037223 */ /* 0x000fe20000010003 */
[----:B------:R-:W-:Y:S02]  /*7780*/  HADD2.F32 R17, -RZ, R34.H0_H0 ;  /* 0x20000022ff117230 */ /* 0x000fe40000004100 */
[----:B------:R-:W-:Y:S01]  /*7790*/  HADD2.F32 R10, -RZ, R38.H0_H0 ;  /* 0x20000026ff0a7230 */ /* 0x000fe20000004100 */
[----:B------:R-:W-:Y:S01]  /*77a0*/  FFMA.FTZ R4, R9, R16, R4 ;  /* 0x0000001009047223 */ /* 0x000fe20000010004 */
[----:B------:R-:W-:Y:S01]  /*77b0*/  HADD2.F32 R30, -RZ, R34.H1_H1 ;  /* 0x30000022ff1e7230 */ /* 0x000fe20000004100 */
[----:B------:R-:W-:Y:S01]  /*77c0*/  F2FP.PACK_AB R0, R2, R0 ;  /* 0x000000000200723e */ /* 0x000fe200000000ff */
        /* <DEDUP_REMOVED lines=13> */
.L_x_4823:
[----:B------:R-:W-:Y:S05]  /*78a0*/  BSYNC B0 ;  /* 0x0000000000007941 */ /* 0x000fea0003800000 */
.L_x_4822:
[----:B-1----:R-:W-:Y:S02]  /*78b0*/  MOV R2, R48 ;  /* 0x0000003000027202 */ /* 0x002fe40000000f00 */
[----:B------:R-:W-:Y:S05]  /*78c0*/  MOV R3, R49 ;  /* 0x0000003100037202 */ /* 0x000fea0000000f00 */
[----:B-----5:R1:W-:Y:S02]  /*78d0*/  ST.E.128 [R2.64], R8 ;  /* 0x0000000802007985 */ /* 0x0203e4000c101d06 */
.L_x_4821:
[----:B------:R-:W-:Y:S05]  /*78e0*/  BSYNC B1 ;  /* 0x0000000000017941 */ /* 0x000fea0003800000 */
.L_x_4820:
        /* <DEDUP_REMOVED lines=8> */
[----:B------:R1:W5:Y:S10]  /*7970*/  LD.E.128 R8, [R2.64+0x80] ;  /* 0x0000800602087980 */ /* 0x000374000c101d00 */
        /* <DEDUP_REMOVED lines=18> */
[----:B------:R1:W2:Y:S08]  /*7aa0*/  LD.E.128 R44, [R12.64+0x80] ;  /* 0x000080060c2c7980 */ /* 0x0002b0000c101d00 */
[----:B------:R3:W4:Y:S01]  /*7ab0*/  LD.E.128 R4, [R2.64+0x80] ;  /* 0x0000800602047980 */ /* 0x000722000c101d00 */
[----:B-1----:R-:W-:Y:S01]  /*7ac0*/  IMAD.MOV.U32 R12, RZ, RZ, RZ ;  /* 0x000000ffff0c7224 */ /* 0x002fe200078e00ff */
[----:B------:R-:W-:Y:S02]  /*7ad0*/  @P2 IADD3 R12, -R0, RZ, RZ ;  /* 0x000000ff000c2210 */ /* 0x000fe40007ffe1ff */
[----:B---3--:R-:W-:Y:S02]  /*7ae0*/  MOV R2, R58 ;  /* 0x0000003a00027202 */ /* 0x008fe40000000f00 */
[----:B------:R-:W-:Y:S02]  /*7af0*/  MOV R3, R55 ;  /* 0x0000003700037202 */ /* 0x000fe40000000f00 */
[C---:B------:R-:W-:Y:S04]  /*7b00*/  LEA R2, P0, R12.reuse, R2, 0x1 ;  /* 0x000000020c027211 */ /* 0x040fe800078008ff */
[----:B------:R-:W-:Y:S05]  /*7b10*/  LEA.HI.X.SX32 R3, R12, R3, 0x1, P0 ;  /* 0x000000030c037211 */ /* 0x000fea00000f0eff */
[----:B------:R2:W3:Y:S02]  /*7b20*/  LD.E.128 R32, [R2.64+0x80] ;  /* 0x0000800602207980 */ /* 0x0004e4000c101d00 */
        /* <DEDUP_REMOVED lines=61> */
.L_x_4827:
[----:B------:R-:W-:Y:S05]  /*7f00*/  BSYNC B0 ;  /* 0x0000000000007941 */ /* 0x000fea0003800000 */
.L_x_4826:
[----:B-1----:R-:W-:Y:S02]  /*7f10*/  MOV R2, R48 ;  /* 0x0000003000027202 */ /* 0x002fe40000000f00 */
[----:B------:R-:W-:Y:S05]  /*7f20*/  MOV R3, R49 ;  /* 0x0000003100037202 */ /* 0x000fea0000000f00 */
[----:B-----5:R1:W-:Y:S02]  /*7f30*/  ST.E.128 [R2.64+0x80], R8 ;  /* 0x0000800802007985 */ /* 0x0203e4000c101d06 */
.L_x_4825:
[----:B------:R-:W-:Y:S05]  /*7f40*/  BSYNC B1 ;  /* 0x0000000000017941 */ /* 0x000fea0003800000 */
.L_x_4824:
        /* <DEDUP_REMOVED lines=97> */
.L_x_4831:
[----:B------:R-:W-:Y:S05]  /*8560*/  BSYNC B0 ;  /* 0x0000000000007941 */ /* 0x000fea0003800000 */
.L_x_4830:
[----:B-1----:R-:W-:Y:S02]  /*8570*/  MOV R2, R48 ;  /* 0x0000003000027202 */ /* 0x002fe40000000f00 */
[----:B------:R-:W-:Y:S05]  /*8580*/  MOV R3, R49 ;  /* 0x0000003100037202 */ /* 0x000fea0000000f00 */
[----:B-----5:R1:W-:Y:S02]  /*8590*/  ST.E.128 [R2.64+0x100], R8 ;  /* 0x0001000802007985 */ /* 0x0203e4000c101d06 */
.L_x_4829:
[----:B------:R-:W-:Y:S05]  /*85a0*/  BSYNC B1 ;  /* 0x0000000000017941 */ /* 0x000fea0003800000 */
.L_x_4828:
[----:B------:R-:W-:Y:S11]  /*85b0*/  ISETP.GE.AND P0, PT, R22, R52, PT ;  /* 0x000000341600720c */ /* 0x000ff60003f06270 */
[----:B------:R-:W-:Y:S02]  /*85c0*/  @!UPT UIADD3 URZ, URZ, URZ, URZ ;  /* 0x0000003f3f3ff290 */ /* 0x000fe4000fffe03f */
        /* <DEDUP_REMOVED lines=94> */
.L_x_4833:
[----:B------:R-:W-:Y:S05]  /*8bb0*/  BSYNC B0 ;  /* 0x0000000000007941 */ /* 0x000fea0003800000 */
.L_x_4832:
[----:B-1----:R-:W-:Y:S02]  /*8bc0*/  MOV R2, R48 ;  /* 0x0000003000027202 */ /* 0x002fe40000000f00 */
[----:B------:R-:W-:Y:S05]  /*8bd0*/  MOV R3, R49 ;  /* 0x0000003100037202 */ /* 0x000fea0000000f00 */
[----:B-----5:R1:W-:Y:S02]  /*8be0*/  ST.E.128 [R2.64+0x180], R8 ;  /* 0x0001800802007985 */ /* 0x0203e4000c101d06 */
.L_x_4819:
[----:B------:R-:W-:Y:S05]  /*8bf0*/  BSYNC B2 ;  /* 0x0000000000027941 */ /* 0x000fea0003800000 */
.L_x_4818:
        /* <DEDUP_REMOVED lines=26> */
[----:B-1----:R-:W-:Y:S02]  /*8da0*/  LEA R2, P0, R5, R2, 0x1 ;  /* 0x0000000205027211 */ /* 0x002fe400078008ff */
[----:B------:R-:W-:Y:S02]  /*8db0*/  IADD3 R6, P2, R61, R4, RZ ;  /* 0x000000043d067210 */ /* 0x000fe40007f5e0ff */
[----:B------:R-:W-:Y:S02]  /*8dc0*/  LEA.HI.X.SX32 R3, R5, R3, 0x1, P0 ;  /* 0x0000000305037211 */ /* 0x000fe400000f0eff */
[----:B------:R-:W-:Y:S02]  /*8dd0*/  LEA.HI.X.SX32 R4, R4, R151, 0x1, P2 ;  /* 0x0000009704047211 */ /* 0x000fe400010f0eff */
[C---:B------:R-:W-:Y:S04]  /*8de0*/  LEA R12, P0, R6.reuse, R57, 0x1 ;  /* 0x00000039060c7211 */ /* 0x040fe800078008ff */
[----:B------:R-:W-:Y:S02]  /*8df0*/  LEA.HI.X R13, R6, R56, R4, 0x1, P0 ;  /* 0x00000038060d7211 */ /* 0x000fe400000f0c04 */
[----:B------:R1:W2:Y:S08]  /*8e00*/  LD.E.128 R4, [R2.64] ;  /* 0x0000000602047980 */ /* 0x0002b0000c101d00 */
[----:B------:R2:W3:Y:S01]  /*8e10*/  LD.E.128 R44, [R12.64] ;  /* 0x000000060c2c7980 */ /* 0x0004e2000c101d00 */
[----:B-1----:R-:W-:Y:S01]  /*8e20*/  IMAD.MOV.U32 R2, RZ, RZ, RZ ;  /* 0x000000ffff027224 */ /* 0x002fe200078e00ff */
[----:B------:R-:W-:Y:S04]  /*8e30*/  @P1 IADD3 R2, -R0, RZ, RZ ;  /* 0x000000ff00021210 */ /* 0x000fe80007ffe1ff */
[----:B------:R-:W-:Y:S04]  /*8e40*/  IADD3 R0, P0, R61, R2, RZ ;  /* 0x000000023d007210 */ /* 0x000fe80007f1e0ff */
[----:B------:R-:W-:Y:S02]  /*8e50*/  LEA.HI.X.SX32 R3, R2, R151, 0x1, P0 ;  /* 0x0000009702037211 */ /* 0x000fe400000f0eff */
[C---:B------:R-:W-:Y:S04]  /*8e60*/  LEA R2, P0, R0.reuse, R58, 0x1 ;  /* 0x0000003a00027211 */ /* 0x040fe800078008ff */
[----:B------:R-:W-:Y:S05]  /*8e70*/  LEA.HI.X R3, R0, R55, R3, 0x1, P0 ;  /* 0x0000003700037211 */ /* 0x000fea00000f0c03 */
[----:B------:R3:W4:Y:S01]  /*8e80*/  LD.E.128 R32, [R2.64] ;  /* 0x0000000602207980 */ /* 0x000722000c101d00 */
[--C-:B--2---:R-:W-:Y:S02]  /*8e90*/  HADD2.F32 R13, -RZ, R4.reuse.H0_H0 ;  /* 0x20000004ff0d7230 */ /* 0x104fe40000004100 */
[----:B------:R-:W-:Y:S02]  /*8ea0*/  HADD2.F32 R4, -RZ, R4.H1_H1 ;  /* 0x30000004ff047230 */ /* 0x000fe40000004100 */
[--C-:B------:R-:W-:Y:S02]  /*8eb0*/  HADD2.F32 R15, -RZ, R5.reuse.H0_H0 ;  /* 0x20000005ff0f7230 */ /* 0x100fe40000004100 */
[----:B------:R-:W-:Y:S02]  /*8ec0*/  HADD2.F32 R5, -RZ, R5.H1_H1 ;  /* 0x30000005ff057230 */ /* 0x000fe40000004100 */
[--C-:B---3--:R-:W-:Y:S02]  /*8ed0*/  HADD2.F32 R2, -RZ, R44.reuse.H1_H1 ;  /* 0x3000002cff027230 */ /* 0x108fe40000004100 */
[----:B------:R-:W-:Y:S02]  /*8ee0*/  HADD2.F32 R8, -RZ, R45.H1_H1 ;  /* 0x3000002dff087230 */ /* 0x000fe40000004100 */
        /* <DEDUP_REMOVED lines=16> */
[--C-:B------:R-:W-:Y:S01]  /*8ff0*/  HADD2.F32 R8, -RZ, R7.reuse.H0_H0 ;  /* 0x20000007ff087230 */ /* 0x100fe20000004100 */
[----:B------:R-:W-:Y:S01]  /*9000*/  @!P1 FADD.FTZ R11, -R11, -RZ ;  /* 0x800000ff0b0b9221 */ /* 0x000fe20000010100 */
[----:B------:R-:W-:Y:S01]  /*9010*/  HADD2.F32 R13, -RZ, R7.H1_H1 ;  /* 0x30000007ff0d7230 */ /* 0x000fe20000004100 */
[----:B------:R-:W-:Y:S02]  /*9020*/  @!P1 FADD.FTZ R12, -R12, -RZ ;  /* 0x800000ff0c0c9221 */ /* 0x000fe40000010100 */
[----:B------:R-:W-:Y:S02]  /*9030*/  @!P1 FADD.FTZ R3, -R3, -RZ ;  /* 0x800000ff03039221 */ /* 0x000fe40000010100 */
[----:B------:R-:W-:Y:S01]  /*9040*/  FMUL.FTZ R5, R5, R9 ;  /* 0x0000000905057220 */ /* 0x000fe20000410000 */
[--C-:B------:R-:W-:Y:S01]  /*9050*/  HADD2.F32 R9, -RZ, R16.reuse.H0_H0 ;  /* 0x20000010ff097230 */ /* 0x100fe20000004100 */
[----:B------:R-:W-:Y:S02]  /*9060*/  FMUL.FTZ R6, R6, R10 ;  /* 0x0000000a06067220 */ /* 0x000fe40000410000 */
[----:B------:R-:W-:Y:S01]  /*9070*/  FMUL.FTZ R7, R8, R11 ;  /* 0x0000000b08077220 */ /* 0x000fe20000410000 */
[----:B------:R-:W-:Y:S01]  /*9080*/  HADD2.F32 R11, -RZ, R16.H1_H1 ;  /* 0x30000010ff0b7230 */ /* 0x000fe20000004100 */
[----:B------:R-:W-:Y:S01]  /*9090*/  FMUL.FTZ R8, R13, R12 ;  /* 0x0000000c0d087220 */ /* 0x000fe20000410000 */
[----:B------:R-:W-:Y:S01]  /*90a0*/  HADD2.F32 R13, -RZ, R36.H0_H0 ;  /* 0x20000024ff0d7230 */ /* 0x000fe20000004100 */
[----:B------:R-:W-:Y:S01]  /*90b0*/  FMUL.FTZ R3, R15, R3 ;  /* 0x000000030f037220 */ /* 0x000fe20000410000 */
[--C-:B----4-:R-:W-:Y:S02]  /*90c0*/  HADD2.F32 R10, -RZ, R32.reuse.H0_H0 ;  /* 0x20000020ff0a7230 */ /* 0x110fe40000004100 */
        /* <DEDUP_REMOVED lines=25> */
.L_x_4839:
[----:B------:R-:W-:Y:S05]  /*9260*/  BSYNC B0 ;  /* 0x0000000000007941 */ /* 0x000fea0003800000 */
.L_x_4838:
[C---:B-1----:R-:W-:Y:S04]  /*9270*/  LEA R2, P0, R247.reuse, R48, 0x1 ;  /* 0x00000030f7027211 */ /* 0x042fe800078008ff */
[----:B------:R-:W-:Y:S05]  /*9280*/  LEA.HI.X R3, R247, R49, R250, 0x1, P0 ;  /* 0x00000031f7037211 */ /* 0x000fea00000f0cfa */
[----:B-----5:R1:W-:Y:S04]  /*9290*/  ST.E.128 [R2.64], R8 ;  /* 0x0000000802007985 */ /* 0x0203e8000c101d06 */
.L_x_4837:
[----:B------:R-:W-:Y:S05]  /*92a0*/  BSYNC B1 ;  /* 0x0000000000017941 */ /* 0x000fea0003800000 */
.L_x_4836:
        /* <DEDUP_REMOVED lines=21> */
[C---:B-1----:R-:W-:Y:S02]  /*9400*/  LEA R2, P0, R5.reuse, R2, 0x1 ;  /* 0x0000000205027211 */ /* 0x042fe400078008ff */
        /* <DEDUP_REMOVED lines=75> */
.L_x_4843:
[----:B------:R-:W-:Y:S05]  /*98c0*/  BSYNC B0 ;  /* 0x0000000000007941 */ /* 0x000fea0003800000 */
.L_x_4842:
[C---:B-1----:R-:W-:Y:S04]  /*98d0*/  LEA R2, P0, R79.reuse, R48, 0x1 ;  /* 0x000000304f027211 */ /* 0x042fe800078008ff */
[----:B------:R-:W-:Y:S05]  /*98e0*/  LEA.HI.X R3, R79, R49, R100, 0x1, P0 ;  /* 0x000000314f037211 */ /* 0x000fea00000f0c64 */
[----:B-----5:R1:W-:Y:S04]  /*98f0*/  ST.E.128 [R2.64], R8 ;  /* 0x0000000802007985 */ /* 0x0203e8000c101d06 */
.L_x_4841:
[----:B------:R-:W-:Y:S05]  /*9900*/  BSYNC B1 ;  /* 0x0000000000017941 */ /* 0x000fea0003800000 */
.L_x_4840:
        /* <DEDUP_REMOVED lines=97> */
.L_x_4847:
[----:B------:R-:W-:Y:S05]  /*9f20*/  BSYNC B0 ;  /* 0x0000000000007941 */ /* 0x000fea0003800000 */
.L_x_4846:
[C---:B-1----:R-:W-:Y:S04]  /*9f30*/  LEA R2, P0, R78.reuse, R48, 0x1 ;  /* 0x000000304e027211 */ /* 0x042fe800078008ff */
[----:B------:R-:W-:Y:S05]  /*9f40*/  LEA.HI.X R3, R78, R49, R99, 0x1, P0 ;  /* 0x000000314e037211 */ /* 0x000fea00000f0c63 */
[----:B-----5:R1:W-:Y:S04]  /*9f50*/  ST.E.128 [R2.64], R8 ;  /* 0x0000000802007985 */ /* 0x0203e8000c101d06 */
.L_x_4845:
[----:B------:R-:W-:Y:S05]  /*9f60*/  BSYNC B1 ;  /* 0x0000000000017941 */ /* 0x000fea0003800000 */
.L_x_4844:
        /* <DEDUP_REMOVED lines=96> */
.L_x_4849:
[----:B------:R-:W-:Y:S05]  /*a570*/  BSYNC B0 ;  /* 0x0000000000007941 */ /* 0x000fea0003800000 */
.L_x_4848:
[C---:B-1----:R-:W-:Y:S04]  /*a580*/  LEA R2, P0, R77.reuse, R48, 0x1 ;  /* 0x000000304d027211 */ /* 0x042fe800078008ff */
[----:B------:R-:W-:Y:S05]  /*a590*/  LEA.HI.X R3, R77, R49, R98, 0x1, P0 ;  /* 0x000000314d037211 */ /* 0x000fea00000f0c62 */
[----:B-----5:R1:W-:Y:S04]  /*a5a0*/  ST.E.128 [R2.64], R8 ;  /* 0x0000000802007985 */ /* 0x0203e8000c101d06 */
.L_x_4835:
[----:B------:R-:W-:Y:S05]  /*a5b0*/  BSYNC B2 ;  /* 0x0000000000027941 */ /* 0x000fea0003800000 */
.L_x_4834:
        /* <DEDUP_REMOVED lines=102> */
.L_x_4855:
[----:B------:R-:W-:Y:S05]  /*ac20*/  BSYNC B0 ;  /* 0x0000000000007941 */ /* 0x000fea0003800000 */
.L_x_4854:
[C---:B-1----:R-:W-:Y:S04]  /*ac30*/  LEA R2, P0, R89.reuse, R48, 0x1 ;  /* 0x0000003059027211 */ /* 0x042fe800078008ff */
[----:B------:R-:W-:Y:S05]  /*ac40*/  LEA.HI.X R3, R89, R49, R110, 0x1, P0 ;  /* 0x0000003159037211 */ /* 0x000fea00000f0c6e */
[----:B-----5:R1:W-:Y:S04]  /*ac50*/  ST.E.128 [R2.64], R8 ;  /* 0x0000000802007985 */ /* 0x0203e8000c101d06 */
.L_x_4853:
[----:B------:R-:W-:Y:S05]  /*ac60*/  BSYNC B1 ;  /* 0x0000000000017941 */ /* 0x000fea0003800000 */
.L_x_4852:
        /* <DEDUP_REMOVED lines=97> */
.L_x_4859:
[----:B------:R-:W-:Y:S05]  /*b280*/  BSYNC B0 ;  /* 0x0000000000007941 */ /* 0x000fea0003800000 */
.L_x_4858:
[C---:B-1----:R-:W-:Y:S04]  /*b290*/  LEA R2, P0, R76.reuse, R48, 0x1 ;  /* 0x000000304c027211 */ /* 0x042fe800078008ff */
[----:B------:R-:W-:Y:S05]  /*b2a0*/  LEA.HI.X R3, R76, R49, R97, 0x1, P0 ;  /* 0x000000314c037211 */ /* 0x000fea00000f0c61 */
[----:B-----5:R1:W-:Y:S04]  /*b2b0*/  ST.E.128 [R2.64], R8 ;  /* 0x0000000802007985 */ /* 0x0203e8000c101d06 */
.L_x_4857:
[----:B------:R-:W-:Y:S05]  /*b2c0*/  BSYNC B1 ;  /* 0x0000000000017941 */ /* 0x000fea0003800000 */
.L_x_4856:
        /* <DEDUP_REMOVED lines=97> */
.L_x_4863:
[----:B------:R-:W-:Y:S05]  /*b8e0*/  BSYNC B0 ;  /* 0x0000000000007941 */ /* 0x000fea0003800000 */
.L_x_4862:
[C---:B-1----:R-:W-:Y:S04]  /*b8f0*/  LEA R2, P0, R75.reuse, R48, 0x1 ;  /* 0x000000304b027211 */ /* 0x042fe800078008ff */
[----:B------:R-:W-:Y:S05]  /*b900*/  LEA.HI.X R3, R75, R49, R96, 0x1, P0 ;  /* 0x000000314b037211 */ /* 0x000fea00000f0c60 */
[----:B-----5:R1:W-:Y:S04]  /*b910*/  ST.E.128 [R2.64], R8 ;  /* 0x0000000802007985 */ /* 0x0203e8000c101d06 */
.L_x_4861:
[----:B------:R-:W-:Y:S05]  /*b920*/  BSYNC B1 ;  /* 0x0000000000017941 */ /* 0x000fea0003800000 */
.L_x_4860:
        /* <DEDUP_REMOVED lines=96> */
.L_x_4865:
[----:B------:R-:W-:Y:S05]  /*bf30*/  BSYNC B0 ;  /* 0x0000000000007941 */ /* 0x000fea0003800000 */
.L_x_4864:
[C---:B-1----:R-:W-:Y:S04]  /*bf40*/  LEA R2, P0, R74.reuse, R48, 0x1 ;  /* 0x000000304a027211 */ /* 0x042fe800078008ff */
[----:B------:R-:W-:Y:S05]  /*bf50*/  LEA.HI.X R3, R74, R49, R95, 0x1, P0 ;  /* 0x000000314a037211 */ /* 0x000fea00000f0c5f */
[----:B-----5:R1:W-:Y:S04]  /*bf60*/  ST.E.128 [R2.64], R8 ;  /* 0x0000000802007985 */ /* 0x0203e8000c101d06 */
.L_x_4851:
[----:B------:R-:W-:Y:S05]  /*bf70*/  BSYNC B2 ;  /* 0x0000000000027941 */ /* 0x000fea0003800000 */
.L_x_4850:
        /* <DEDUP_REMOVED lines=16> */
[----:B------:R1:W5:Y:S01]  /*c080*/  LD.E.128 R8, [R2.64] ;  /* 0x0000000602087980 */ /* 0x000362000c101d00 */
        /* <DEDUP_REMOVED lines=88> */
.L_x_4871:
[----:B------:R-:W-:Y:S05]  /*c610*/  BSYNC B0 ;  /* 0x0000000000007941 */ /* 0x000fea0003800000 */
.L_x_4870:
[----:B-1----:R-:W-:Y:S01]  /*c620*/  MOV R2, R48 ;  /* 0x0000003000027202 */ /* 0x002fe20000000f00 */
[----:B------:R-:W-:Y:S01]  /*c630*/  IMAD R0, R117, 0x60, RZ ;  /* 0x0000006075007824 */ /* 0x000fe200078e02ff */
[----:B------:R-:W-:Y:S05]  /*c640*/  MOV R3, R49 ;  /* 0x0000003100037202 */ /* 0x000fea0000000f00 */
[----:B------:R-:W-:Y:S05]  /*c650*/  IMAD.WIDE.U32 R2, R116, 0x60, R2 ;  /* 0x0000006074027825 */ /* 0x000fea00078e0002 */
[----:B------:R-:W-:Y:S05]  /*c660*/  IADD3 R3, R3, R0, RZ ;  /* 0x0000000003037210 */ /* 0x000fea0007ffe0ff */
[----:B-----5:R1:W-:Y:S02]  /*c670*/  ST.E.128 [R2.64], R8 ;  /* 0x0000000802007985 */ /* 0x0203e4000c101d06 */
.L_x_4869:
[----:B------:R-:W-:Y:S05]  /*c680*/  BSYNC B1 ;  /* 0x0000000000017941 */ /* 0x000fea0003800000 */
.L_x_4868:
        /* <DEDUP_REMOVED lines=97> */
.L_x_4875:
[----:B------:R-:W-:Y:S05]  /*cca0*/  BSYNC B0 ;  /* 0x0000000000007941 */ /* 0x000fea0003800000 */
.L_x_4874:
[C---:B-1----:R-:W-:Y:S04]  /*ccb0*/  LEA R2, P0, R88.reuse, R48, 0x1 ;  /* 0x0000003058027211 */ /* 0x042fe800078008ff */
[----:B------:R-:W-:Y:S05]  /*ccc0*/  LEA.HI.X R3, R88, R49, R109, 0x1, P0 ;  /* 0x0000003158037211 */ /* 0x000fea00000f0c6d */
[----:B-----5:R1:W-:Y:S04]  /*ccd0*/  ST.E.128 [R2.64], R8 ;  /* 0x0000000802007985 */ /* 0x0203e8000c101d06 */
.L_x_4873:
[----:B------:R-:W-:Y:S05]  /*cce0*/  BSYNC B1 ;  /* 0x0000000000017941 */ /* 0x000fea0003800000 */
.L_x_4872:
        /* <DEDUP_REMOVED lines=97> */
.L_x_4879:
[----:B------:R-:W-:Y:S05]  /*d300*/  BSYNC B0 ;  /* 0x0000000000007941 */ /* 0x000fea0003800000 */
.L_x_4878:
[C---:B-1----:R-:W-:Y:S04]  /*d310*/  LEA R2, P0, R87.reuse, R48, 0x1 ;  /* 0x0000003057027211 */ /* 0x042fe800078008ff */
[----:B------:R-:W-:Y:S05]  /*d320*/  LEA.HI.X R3, R87, R49, R108, 0x1, P0 ;  /* 0x0000003157037211 */ /* 0x000fea00000f0c6c */
[----:B-----5:R1:W-:Y:S04]  /*d330*/  ST.E.128 [R2.64], R8 ;  /* 0x0000000802007985 */ /* 0x0203e8000c101d06 */
.L_x_4877:
[----:B------:R-:W-:Y:S05]  /*d340*/  BSYNC B1 ;  /* 0x0000000000017941 */ /* 0x000fea0003800000 */
.L_x_4876:
        /* <DEDUP_REMOVED lines=96> */
.L_x_4881:
[----:B------:R-:W-:Y:S05]  /*d950*/  BSYNC B0 ;  /* 0x0000000000007941 */ /* 0x000fea0003800000 */
.L_x_4880:
[C---:B-1----:R-:W-:Y:S04]  /*d960*/  LEA R2, P0, R86.reuse, R48, 0x1 ;  /* 0x0000003056027211 */ /* 0x042fe800078008ff */
[----:B------:R-:W-:Y:S05]  /*d970*/  LEA.HI.X R3, R86, R49, R107, 0x1, P0 ;  /* 0x0000003156037211 */ /* 0x000fea00000f0c6b */
[----:B-----5:R1:W-:Y:S04]  /*d980*/  ST.E.128 [R2.64], R8 ;  /* 0x0000000802007985 */ /* 0x0203e8000c101d06 */
.L_x_4867:
[----:B------:R-:W-:Y:S05]  /*d990*/  BSYNC B2 ;  /* 0x0000000000027941 */ /* 0x000fea0003800000 */
.L_x_4866:
[----:B-1----:R-:W-:Y:S01]  /*d9a0*/  MOV R5, R55 ;  /* 0x0000003700057202 */ /* 0x002fe20000000f00 */
[----:B------:R-:W2:Y:S01]  /*d9b0*/  LD.E R0, [R24.64+0xd0] ;  /* 0x0000d00618007980 */ /* 0x000ea2000c101900 */
[----:B------:R-:W-:Y:S01]  /*d9c0*/  MOV R3, R56 ;  /* 0x0000003800037202 */ /* 0x000fe20000000f00 */
[----:B------:R-:W-:Y:S02]  /*d9d0*/  IMAD.MOV.U32 R4, RZ, RZ, R58 ;  /* 0x000000ffff047224 */ /* 0x000fe400078e003a */
[----:B------:R-:W-:Y:S02]  /*d9e0*/  IMAD.MOV.U32 R2, RZ, RZ, R57 ;  /* 0x000000ffff027224 */ /* 0x000fe400078e0039 */
[----:B--2---:R-:W-:Y:S05]  /*d9f0*/  IMAD.U32 R0, R0, -0x20, RZ ;  /* 0xffffffe000007824 */ /* 0x004fea00078e00ff */
[C---:B------:R-:W-:Y:S02]  /*da00*/  LEA R58, P1, R0.reuse, R4, 0x1 ;  /* 0x00000004003a7211 */ /* 0x040fe400078208ff */
[C---:B------:R-:W-:Y:S02]  /*da10*/  LEA R57, P0, R0.reuse, R2, 0x1 ;  /* 0x0000000200397211 */ /* 0x040fe400078008ff */
[C---:B------:R-:W-:Y:S02]  /*da20*/  LEA.HI.X.SX32 R55, R0.reuse, R5, 0x1, P1 ;  /* 0x0000000500377211 */ /* 0x040fe400008f0eff */
[----:B------:R-:W-:Y:S01]  /*da30*/  LEA.HI.X.SX32 R56, R0, R3, 0x1, P0 ;  /* 0x0000000300387211 */ /* 0x000fe200000f0eff */
[----:B------:R-:W-:-:S05]  /*da40*/  BRA `(.L_x_4817) ;  /* 0x0000089000007947 */ /* 0x000fca0003800000 */
.L_x_4783:
[----:B------:R-:W-:Y:S01]  /*da50*/  BSSY B0, `(.L_x_4882) ;  /* 0x000001e000007945 */ /* 0x000fe20003800000 */
[----:B------:R-:W-:-:S05]  /*da60*/  @!P2 BRA `(.L_x_4883) ;  /* 0x000001c00000a947 */ /* 0x000fca0003800000 */
[----:B------:R-:W-:Y:S02]  /*da70*/  ISETP.NE.AND P1, PT, R64, RZ, PT ;  /* 0x000000ff4000720c */ /* 0x000fe40003f25270 */
[----:B------:R-:W-:Y:S11]  /*da80*/  ISETP.NE.AND P0, PT, R67, RZ, PT ;  /* 0x000000ff4300720c */ /* 0x000ff60003f05270 */
[----:B------:R-:W-:Y:S01]  /*da90*/  @P1 IMAD.MOV.U32 R2, RZ, RZ, R51 ;  /* 0x000000ffff021224 */ /* 0x000fe200078e0033 */
[----:B-1----:R-:W-:Y:S01]  /*daa0*/  @P1 MOV R4, R48 ;  /* 0x0000003000041202 */ /* 0x002fe20000000f00 */
[----:B------:R-:W-:Y:S02]  /*dab0*/  @P1 IMAD.MOV.U32 R3, RZ, RZ, R50 ;  /* 0x000000ffff031224 */ /* 0x000fe400078e0032 */
[----:B------:R-:W-:Y:S03]  /*dac0*/  @P1 IMAD.MOV.U32 R5, RZ, RZ, R49 ;  /* 0x000000ffff051224 */ /* 0x000fe600078e0031 */
[----:B------:R1:W2:Y:S02]  /*dad0*/  @P1 LD.E.128 R8, [R2.64] ;  /* 0x0000000602081980 */ /* 0x0002a4000c101d00 */
[--C-:B-1----:R-:W-:Y:S01]  /*dae0*/  @P0 IMAD.MOV.U32 R2, RZ, RZ, R51.reuse ;  /* 0x000000ffff020224 */ /* 0x102fe200078e0033 */
[-C--:B------:R-:W-:Y:S01]  /*daf0*/  @P0 MOV R3, R50.reuse ;  /* 0x0000003200030202 */ /* 0x080fe20000000f00 */
[----:B--2---:R1:W-:Y:S01]  /*db00*/  @P1 ST.E.128 [R4.64], R8 ;  /* 0x0000000804001985 */ /* 0x0043e2000c101d06 */
[----:B------:R-:W-:Y:S03]  /*db10*/  ISETP.NE.AND P1, PT, R66, RZ, PT ;  /* 0x000000ff4200720c */ /* 0x000fe60003f25270 */
[----:B-1----:R1:W2:Y:S01]  /*db20*/  @P0 LD.E.128 R8, [R2.64+0x80] ;  /* 0x0000800602080980 */ /* 0x0022a2000c101d00 */
[--C-:B------:R-:W-:Y:S01]  /*db30*/  @P0 IMAD.MOV.U32 R4, RZ, RZ, R48.reuse ;  /* 0x000000ffff040224 */ /* 0x100fe200078e0030 */
[-C--:B------:R-:W-:Y:S08]  /*db40*/  @P0 MOV R5, R49.reuse ;  /* 0x0000003100050202 */ /* 0x080ff00000000f00 */
[--C-:B-1----:R-:W-:Y:S01]  /*db50*/  @P1 IMAD.MOV.U32 R2, RZ, RZ, R51.reuse ;  /* 0x000000ffff021224 */ /* 0x102fe200078e0033 */
[-C--:B------:R-:W-:Y:S01]  /*db60*/  @P1 MOV R3, R50.reuse ;  /* 0x0000003200031202 */ /* 0x080fe20000000f00 */
[----:B--2---:R1:W-:Y:S01]  /*db70*/  @P0 ST.E.128 [R4.64+0x80], R8 ;  /* 0x0000800804000985 */ /* 0x0043e2000c101d06 */
[----:B------:R-:W-:Y:S03]  /*db80*/  ISETP.NE.AND P0, PT, R65, RZ, PT ;  /* 0x000000ff4100720c */ /* 0x000fe60003f05270 */
[----:B-1----:R1:W2:Y:S01]  /*db90*/  @P1 LD.E.128 R8, [R2.64+0x100] ;  /* 0x0001000602081980 */ /* 0x0022a2000c101d00 */
[--C-:B------:R-:W-:Y:S01]  /*dba0*/  @P1 IMAD.MOV.U32 R4, RZ, RZ, R48.reuse ;  /* 0x000000ffff041224 */ /* 0x100fe200078e0030 */
[-C--:B------:R-:W-:Y:S08]  /*dbb0*/  @P1 MOV R5, R49.reuse ;  /* 0x0000003100051202 */ /* 0x080ff00000000f00 */
[----:B-1----:R-:W-:Y:S01]  /*dbc0*/  @P0 IMAD.MOV.U32 R2, RZ, RZ, R51 ;  /* 0x000000ffff020224 */ /* 0x002fe200078e0033 */
[----:B------:R-:W-:Y:S01]  /*dbd0*/  @P0 MOV R3, R50 ;  /* 0x0000003200030202 */ /* 0x000fe20000000f00 */
[----:B--2---:R1:W-:Y:S04]  /*dbe0*/  @P1 ST.E.128 [R4.64+0x100], R8 ;  /* 0x0001000804001985 */ /* 0x0043e8000c101d06 */
[----:B-1----:R1:W2:Y:S02]  /*dbf0*/  @P0 LD.E.128 R4, [R2.64+0x180] ;  /* 0x0001800602040980 */ /* 0x0022a4000c101d00 */
[----:B-1----:R-:W-:Y:S01]  /*dc00*/  @P0 IMAD.MOV.U32 R2, RZ, RZ, R48 ;  /* 0x000000ffff020224 */ /* 0x002fe200078e0030 */
[----:B------:R-:W-:Y:S05]  /*dc10*/  @P0 MOV R3, R49 ;  /* 0x0000003100030202 */ /* 0x000fea0000000f00 */
[----:B--2---:R1:W-:Y:S02]  /*dc20*/  @P0 ST.E.128 [R2.64+0x180], R4 ;  /* 0x0001800402000985 */ /* 0x0043e4000c101d06 */
.L_x_4883:
[----:B------:R-:W-:Y:S05]  /*dc30*/  BSYNC B0 ;  /* 0x0000000000007941 */ /* 0x000fea0003800000 */
.L_x_4882:
        /* <DEDUP_REMOVED lines=10> */
[----:B------:R-:W-:Y:S03]  /*dce0*/  @P3 LEA.HI.X R5, R247, R49, R250, 0x1, P1 ;  /* 0x00000031f7053211 */ /* 0x000fe600008f0cfa */
[----:B------:R1:W2:Y:S02]  /*dcf0*/  @P3 LD.E.128 R8, [R2.64] ;  /* 0x0000000602083980 */ /* 0x0002a4000c101d00 */
[C---:B-1----:R-:W-:Y:S04]  /*dd00*/  @P2 LEA R2, P0, R71.reuse, R51, 0x1 ;  /* 0x0000003347022211 */ /* 0x042fe800078008ff */
[----:B------:R-:W-:Y:S01]  /*dd10*/  @P2 LEA.HI.X R3, R71, R50, R92, 0x1, P0 ;  /* 0x0000003247032211 */ /* 0x000fe200000f0c5c */
        /* <DEDUP_REMOVED lines=19> */
.L_x_4885:
[----:B------:R-:W-:Y:S05]  /*de50*/  BSYNC B0 ;  /* 0x0000000000007941 */ /* 0x000fea0003800000 */
.L_x_4884:
        /* <DEDUP_REMOVED lines=33> */
.L_x_4887:
[----:B------:R-:W-:Y:S05]  /*e070*/  BSYNC B0 ;  /* 0x0000000000007941 */ /* 0x000fea0003800000 */
.L_x_4886:
        /* <DEDUP_REMOVED lines=8> */
[----:B------:R-:W-:Y:S01]  /*e100*/  @P1 IMAD.MOV.U32 R3, RZ, RZ, R50 ;  /* 0x000000ffff031224 */ /* 0x000fe200078e0032 */
[-C--:B------:R-:W-:Y:S01]  /*e110*/  @P2 LEA R4, P0, R82, R51.reuse, 0x1 ;  /* 0x0000003352042211 */ /* 0x080fe200078008ff */
[----:B------:R-:W-:Y:S02]  /*e120*/  @P1 IMAD R0, R63, 0x60, RZ ;  /* 0x000000603f001824 */ /* 0x000fe400078e02ff */
[----:B------:R-:W-:Y:S01]  /*e130*/  @P1 IMAD.WIDE.U32 R2, R62, 0x60, R2 ;  /* 0x000000603e021825 */ /* 0x000fe200078e0002 */
[-C--:B------:R-:W-:Y:S03]  /*e140*/  @P2 LEA.HI.X R5, R82, R50.reuse, R103, 0x1, P0 ;  /* 0x0000003252052211 */ /* 0x080fe600000f0c67 */
[----:B------:R-:W-:Y:S02]  /*e150*/  @P1 IMAD.IADD R3, R3, 0x1, R0 ;  /* 0x0000000103031824 */ /* 0x000fe400078e0200 */
[----:B------:R-:W-:Y:S03]  /*e160*/  @P1 IMAD R0, R117, 0x60, RZ ;  /* 0x0000006075001824 */ /* 0x000fe600078e02ff */
[----:B------:R1:W2:Y:S02]  /*e170*/  @P1 LD.E.128 R8, [R2.64] ;  /* 0x0000000602081980 */ /* 0x0002a4000c101d00 */
[----:B-1----:R-:W-:Y:S02]  /*e180*/  @P1 IMAD.MOV.U32 R2, RZ, RZ, R48 ;  /* 0x000000ffff021224 */ /* 0x002fe400078e0030 */
[----:B------:R-:W-:Y:S04]  /*e190*/  @P1 IMAD.MOV.U32 R3, RZ, RZ, R49 ;  /* 0x000000ffff031224 */ /* 0x000fe800078e0031 */
[----:B------:R-:W-:Y:S04]  /*e1a0*/  @P1 IMAD.WIDE.U32 R2, R116, 0x60, R2 ;  /* 0x0000006074021825 */ /* 0x000fe800078e0002 */
[----:B------:R-:W-:Y:S05]  /*e1b0*/  @P1 IMAD.IADD R3, R3, 0x1, R0 ;  /* 0x0000000103031824 */ /* 0x000fea00078e0200 */
[----:B--2---:R1:W-:Y:S04]  /*e1c0*/  @P1 ST.E.128 [R2.64], R8 ;  /* 0x0000000802001985 */ /* 0x0043e8000c101d06 */
[----:B-1----:R1:W2:Y:S01]  /*e1d0*/  @P2 LD.E.128 R8, [R4.64] ;  /* 0x0000000604082980 */ /* 0x0022a2000c101d00 */
[C---:B------:R-:W-:Y:S04]  /*e1e0*/  @P3 LEA R2, P0, R84.reuse, R51, 0x1 ;  /* 0x0000003354023211 */ /* 0x040fe800078008ff */
[----:B------:R-:W-:Y:S02]  /*e1f0*/  @P3 LEA.HI.X R3, R84, R50, R105, 0x1, P0 ;  /* 0x0000003254033211 */ /* 0x000fe400000f0c69 */
[CC--:B-1----:R-:W-:Y:S04]  /*e200*/  @P2 LEA R4, P1, R88.reuse, R48.reuse, 0x1 ;  /* 0x0000003058042211 */ /* 0x0c2fe800078208ff */
[-C--:B------:R-:W-:Y:S02]  /*e210*/  @P2 LEA.HI.X R5, R88, R49.reuse, R109, 0x1, P1 ;  /* 0x0000003158052211 */ /* 0x080fe400008f0c6d */
[----:B------:R-:W-:Y:S03]  /*e220*/  ISETP.NE.AND P1, PT, R65, RZ, PT ;  /* 0x000000ff4100720c */ /* 0x000fe60003f25270 */
        /* <DEDUP_REMOVED lines=11> */
.L_x_4817:
[----:B------:R-:W-:Y:S05]  /*e2e0*/  BSYNC B3 ;  /* 0x0000000000037941 */ /* 0x000fea0003800000 */
.L_x_4782:
        /* <DEDUP_REMOVED lines=15> */
[----:B------:R-:W-:Y:S03]  /*e3e0*/  IABS R9, R23 ;  /* 0x0000001700097213 */ /* 0x000fe60000000000 */
        /* <DEDUP_REMOVED lines=8> */
[--C-:B-1----:R-:W-:Y:S02]  /*e470*/  IMAD.MOV R0, RZ, RZ, -R7.reuse ;  /* 0x000000ffff007224 */ /* 0x102fe400078e0a07 */
[----:B------:R-:W-:Y:S02]  /*e480*/  IMAD.MOV.U32 R6, RZ, RZ, RZ ;  /* 0x000000ffff067224 */ /* 0x000fe400078e00ff */
[----:B------:R-:W-:Y:S01]  /*e490*/  IMAD.MOV.U32 R2, RZ, RZ, R0 ;  /* 0x000000ffff027224 */ /* 0x000fe200078e0000 */
[----:B------:R-:W-:Y:S03]  /*e4a0*/  IADD3 R0, R29, -0x80, RZ ;  /* 0xffffff801d007810 */ /* 0x000fe60007ffe0ff */
[----:B------:R-:W-:Y:S01]  /*e4b0*/  IMAD R2, R2, R5, RZ ;  /* 0x0000000502027224 */ /* 0x000fe200078e02ff */
[----:B------:R-:W-:Y:S03]  /*e4c0*/  IABS R4, R0 ;  /* 0x0000000000047213 */ /* 0x000fe60000000000 */
[----:B------:R-:W-:Y:S04]  /*e4d0*/  IMAD.HI.U32 R7, R7, R2, R6 ;  /* 0x0000000207077227 */ /* 0x000fe800078e0006 */
[----:B------:R-:W-:Y:S02]  /*e4e0*/  IMAD.MOV.U32 R6, RZ, RZ, R4 ;  /* 0x000000ffff067224 */ /* 0x000fe400078e0004 */
[C---:B------:R-:W-:Y:S04]  /*e4f0*/  IMAD.HI.U32 R4, R7.reuse, R9, RZ ;  /* 0x0000000907047227 */ /* 0x040fe800078e00ff */
[----:B------:R-:W-:Y:S04]  /*e500*/  IMAD.HI.U32 R2, R7, R6, RZ ;  /* 0x0000000607027227 */ /* 0x000fe800078e00ff */
[-C--:B------:R-:W-:Y:S02]  /*e510*/  IMAD R7, R4, R8.reuse, R9 ;  /* 0x0000000804077224 */ /* 0x080fe400078e0209 */
[----:B------:R-:W-:Y:S03]  /*e520*/  IMAD R6, R2, R8, R6 ;  /* 0x0000000802067224 */ /* 0x000fe600078e0206 */
        /* <DEDUP_REMOVED lines=8> */
[-C--:B------:R-:W-:Y:S02]  /*e5b0*/  LOP3.LUT R6, R0, R3.reuse, RZ, 0x3c, !PT ;  /* 0x0000000300067212 */ /* 0x080fe400078e3cff */
[-C--:B------:R-:W-:Y:S02]  /*e5c0*/  LOP3.LUT R5, R23, R3.reuse, RZ, 0x3c, !PT ;  /* 0x0000000317057212 */ /* 0x080fe400078e3cff */
[----:B------:R-:W-:Y:S02]  /*e5d0*/  ISETP.GE.AND P1, PT, R6, RZ, PT ;  /* 0x000000ff0600720c */ /* 0x000fe40003f26270 */
[----:B------:R-:W-:Y:S02]  /*e5e0*/  ISETP.GE.AND P2, PT, R5, RZ, PT ;  /* 0x000000ff0500720c */ /* 0x000fe40003f46270 */
[----:B------:R-:W-:Y:S02]  /*e5f0*/  LOP3.LUT R6, RZ, R3, RZ, 0x33, !PT ;  /* 0x00000003ff067212 */ /* 0x000fe400078e33ff */
[----:B------:R-:W-:Y:S02]  /*e600*/  @P4 IADD3 R2, R2, 0x1, RZ ;  /* 0x0000000102024810 */ /* 0x000fe40007ffe0ff */
[----:B------:R-:W-:Y:S02]  /*e610*/  @P5 IADD3 R4, R4, 0x1, RZ ;  /* 0x0000000104045810 */ /* 0x000fe40007ffe0ff */
[----:B------:R-:W-:Y:S02]  /*e620*/  ISETP.NE.AND P0, PT, R3, RZ, PT ;  /* 0x000000ff0300720c */ /* 0x000fe40003f05270 */
[----:B------:R-:W-:Y:S01]  /*e630*/  IADD3 R0, -R23, R0, RZ ;  /* 0x0000000017007210 */ /* 0x000fe20007ffe1ff */
[----:B------:R-:W-:Y:S02]  /*e640*/  @!P1 IMAD.MOV R2, RZ, RZ, -R2 ;  /* 0x000000ffff029224 */ /* 0x000fe400078e0a02 */
[----:B------:R-:W-:Y:S03]  /*e650*/  @!P2 IMAD.MOV R4, RZ, RZ, -R4 ;  /* 0x000000ffff04a224 */ /* 0x000fe600078e0a04 */
[C---:B------:R-:W-:Y:S02]  /*e660*/  SEL R5, R6.reuse, R2, !P0 ;  /* 0x0000000206057207 */ /* 0x040fe40004000000 */
[----:B------:R-:W-:Y:S02]  /*e670*/  SEL R2, R6, R4, !P0 ;  /* 0x0000000406027207 */ /* 0x000fe40004000000 */
[CC--:B------:R-:W-:Y:S01]  /*e680*/  LEA R10, P1, R5.reuse, R240.reuse, 0x2 ;  /* 0x000000f0050a7211 */ /* 0x0c0fe200078210ff */
[----:B------:R-:W2:Y:S01]  /*e690*/  LD.E.64 R6, [R24.64+0x40] ;  /* 0x0000400618067980 */ /* 0x000ea2000c101b00 */
[C---:B------:R-:W-:Y:S02]  /*e6a0*/  LEA R8, P0, R2.reuse, R240, 0x2 ;  /* 0x000000f002087211 */ /* 0x040fe400078010ff */
[-C--:B------:R-:W-:Y:S02]  /*e6b0*/  LEA.HI.X.SX32 R11, R5, R241.reuse, 0x2, P1 ;  /* 0x000000f1050b7211 */ /* 0x080fe400008f16ff */
[C---:B------:R-:W-:Y:S01]  /*e6c0*/  LEA.HI.X.SX32 R9, R2.reuse, R241, 0x2, P0 ;  /* 0x000000f102097211 */ /* 0x040fe200000f16ff */
[----:B------:R-:W-:Y:S02]  /*e6d0*/  IMAD.IADD R2, R2, 0x1, -R5 ;  /* 0x0000000102027824 */ /* 0x000fe400078e0a05 */
[----:B------:R1:W4:Y:S02]  /*e6e0*/  LD.E R15, [R10.64] ;  /* 0x000000060a0f7980 */ /* 0x000324000c101900 */
[----:B------:R-:W-:Y:S02]  /*e6f0*/  IMAD R0, R2, R3, R0 ;  /* 0x0000000302007224 */ /* 0x000fe400078e0200 */
[----:B------:R3:W4:Y:S03]  /*e700*/  LD.E R4, [R8.64] ;  /* 0x0000000608047980 */ /* 0x000726000c101900 */
[----:B------:R-:W-:Y:S01]  /*e710*/  SHF.R.S32.HI R14, RZ, 0x1f, R0 ;  /* 0x0000001fff0e7819 */ /* 0x000fe20000011400 */
[----:B-1----:R-:W4:Y:S06]  /*e720*/  LD.E.64 R10, [R24.64+0x38] ;  /* 0x00003806180a7980 */ /* 0x002f2c000c101b00 */
[----:B---3--:R-:W3:Y:S01]  /*e730*/  LD.E.64 R8, [R24.64+0x20] ;  /* 0x0000200618087980 */ /* 0x008ee2000c101b00 */
[----:B--2---:R-:W-:Y:S04]  /*e740*/  IMAD R2, R7, R0, RZ ;  /* 0x0000000007027224 */ /* 0x004fe800078e02ff */
[C---:B------:R-:W-:Y:S02]  /*e750*/  IMAD R7, R6.reuse, R14, R2 ;  /* 0x0000000e06077224 */ /* 0x040fe400078e0202 */
[----:B----4-:R-:W-:Y:S02]  /*e760*/  IMAD.IADD R15, R15, 0x1, -R4 ;  /* 0x000000010f0f7824 */ /* 0x010fe400078e0a04 */
[----:B------:R-:W-:Y:S03]  /*e770*/  IMAD.WIDE.U32 R4, R6, R0, RZ ;  /* 0x0000000006047225 */ /* 0x000fe600078e00ff */
[----:B------:R-:W-:Y:S01]  /*e780*/  SHF.R.S32.HI R16, RZ, 0x1f, R15 ;  /* 0x0000001fff107819 */ /* 0x000fe2000001140f */
[----:B------:R-:W-:Y:S04]  /*e790*/  IMAD.IADD R5, R5, 0x1, R7 ;  /* 0x0000000105057824 */ /* 0x000fe800078e0207 */
[----:B------:R-:W-:Y:S05]  /*e7a0*/  IMAD.WIDE.U32 R4, R15, R12, R4 ;  /* 0x0000000c0f047225 */ /* 0x000fea00078e0004 */
[----:B------:R-:W-:Y:S01]  /*e7b0*/  LEA R60, P1, R4, R60, 0x1 ;  /* 0x0000003c043c7211 */ /* 0x000fe200078208ff */
[-C--:B---3--:R-:W-:Y:S04]  /*e7c0*/  IMAD R2, R9, R15.reuse, RZ ;  /* 0x0000000f09027224 */ /* 0x088fe800078e02ff */
[C---:B------:R-:W-:Y:S02]  /*e7d0*/  IMAD R6, R8.reuse, R16, R2 ;  /* 0x0000001008067224 */ /* 0x040fe400078e0202 */
[-C--:B------:R-:W-:Y:S04]  /*e7e0*/  IMAD.WIDE.U32 R2, R8, R15.reuse, RZ ;  /* 0x0000000f08027225 */ /* 0x080fe800078e00ff */
[----:B------:R-:W-:Y:S01]  /*e7f0*/  IMAD R15, R13, R15, RZ ;  /* 0x0000000f0d0f7224 */ /* 0x000fe200078e02ff */
[----:B------:R-:W-:Y:S01]  /*e800*/  IADD3 R3, R3, R6, RZ ;  /* 0x0000000603037210 */ /* 0x000fe20007ffe0ff */
[----:B------:R-:W-:Y:S04]  /*e810*/  IMAD R6, R11, R0, RZ ;  /* 0x000000000b067224 */ /* 0x000fe800078e02ff */
        /* <DEDUP_REMOVED lines=9> */
.L_x_4889:
[----:B------:R-:W-:Y:S01]  /*e8b0*/  MOV R5, R59 ;  /* 0x0000003b00057202 */ /* 0x000fe20000000f00 */
[----:B------:R-:W2:Y:S01]  /*e8c0*/  LD.E R6, [R24.64+0x40] ;  /* 0x0000400618067980 */ /* 0x000ea2000c101900 */
[----:B------:R-:W-:Y:S01]  /*e8d0*/  MOV R3, R49 ;  /* 0x0000003100037202 */ /* 0x000fe20000000f00 */
[----:B------:R-:W-:Y:S02]  /*e8e0*/  IMAD.MOV.U32 R4, RZ, RZ, R60 ;  /* 0x000000ffff047224 */ /* 0x000fe400078e003c */
[----:B------:R-:W3:Y:S01]  /*e8f0*/  LD.E R0, [R24.64+0x38] ;  /* 0x0000380618007980 */ /* 0x000ee2000c101900 */
[----:B------:R-:W-:Y:S02]  /*e900*/  IMAD.MOV.U32 R2, RZ, RZ, R48 ;  /* 0x000000ffff027224 */ /* 0x000fe400078e0030 */
[----:B---3--:R-:W-:Y:S02]  /*e910*/  IMAD.U32 R0, R0, -0x40, RZ ;  /* 0xffffffc000007824 */ /* 0x008fe400078e00ff */
[----:B--2---:R-:W-:Y:S03]  /*e920*/  IMAD.U32 R6, R6, -0x40, RZ ;  /* 0xffffffc006067824 */ /* 0x004fe600078e00ff */
[----:B------:R-:W-:Y:S02]  /*e930*/  LEA R48, P0, R0, R2, 0x1 ;  /* 0x0000000200307211 */ /* 0x000fe400078008ff */
[----:B------:R-:W-:Y:S02]  /*e940*/  LEA R60, P1, R6, R4, 0x1 ;  /* 0x00000004063c7211 */ /* 0x000fe400078208ff */
[----:B------:R-:W-:Y:S02]  /*e950*/  LEA.HI.X.SX32 R49, R0, R3, 0x1, P0 ;  /* 0x0000000300317211 */ /* 0x000fe400000f0eff */
[----:B------:R-:W-:Y:S04]  /*e960*/  LEA.HI.X.SX32 R59, R6, R5, 0x1, P1 ;  /* 0x00000005063b7211 */ /* 0x000fe800008f0eff */
.L_x_4890:
[----:B------:R-:W-:Y:S05]  /*e970*/  BSYNC B0 ;  /* 0x0000000000007941 */ /* 0x000fea0003800000 */
.L_x_4888:
[----:B------:R-:W-:Y:S04]  /*e980*/  IADD3 R28, R28, -0x1, RZ ;  /* 0xffffffff1c1c7810 */ /* 0x000fe80007ffe0ff */
[----:B------:R-:W-:Y:S11]  /*e990*/  ISETP.GT.AND P0, PT, R28, R120, PT ;  /* 0x000000781c00720c */ /* 0x000ff60003f04270 */
[----:B------:R-:W-:Y:S02]  /*e9a0*/  @!UPT UIADD3 URZ, URZ, URZ, URZ ;  /* 0x0000003f3f3ff290 */ /* 0x000fe4000fffe03f */
[----:B------:R-:W-:-:S05]  /*e9b0*/  @P0 BRA `(.L_x_4891) ;  /* 0xffff451000000947 */ /* 0x000fca000383ffff */
.L_x_4773:
[----:B------:R-:W-:Y:S01]  /*e9c0*/  WARPSYNC 0xffffffff ;  /* 0xffffffff00007948 */ /* 0x000fe20003800000 */
[----:B------:R-:W-:Y:S06]  /*e9d0*/  BAR.SYNC.DEFER_BLOCKING 0x0 ;  /* 0x0000000000007b1d */ /* 0x000fec0000010000 */
[----:B------:R1:W5:Y:S04]  /*e9e0*/  LDL R186, [R1+0x20] ;  /* 0x0000200001ba7983 */ /* 0x0003680000100800 */
[----:B------:R-:W2:Y:S01]  /*e9f0*/  LD.E R47, [R24.64+0xd0] ;  /* 0x0000d006182f7980 */ /* 0x000ea2000c101900 */
[----:B------:R-:W-:Y:S01]  /*ea00*/  BSSY B3, `(.L_x_4892) ;  /* 0x0000a4f000037945 */ /* 0x000fe20003800000 */
[----:B------:R-:W-:Y:S01]  /*ea10*/  IMAD.SHL.U32 R235, R235, 0x2, RZ ;  /* 0x00000002ebeb7824 */ /* 0x000fe200078e00ff */
[C---:B------:R-:W-:Y:S01]  /*ea20*/  SHF.L.U64.HI R11, R148.reuse, 0x4, R149 ;  /* 0x00000004940b7819 */ /* 0x040fe20000010295 */
[----:B------:R-:W3:Y:S01]  /*ea30*/  S2R R187, SR_CTAID.Y ;  /* 0x0000000000bb7919 */ /* 0x000ee20000002600 */
[----:B------:R-:W-:Y:S01]  /*ea40*/  IMAD.SHL.U32 R8, R148, 0x10, RZ ;  /* 0x0000001094087824 */ /* 0x000fe200078e00ff */
[----:B--2---:R-:W-:-:S13]  /*ea50*/  ISETP.NE.AND P0, PT, R47, RZ, PT ;  /* 0x000000ff2f00720c */ /* 0x004fda0003f05270 */
[----:B------:R-:W-:Y:S05]  /*ea60*/  @!P0 BRA `(.L_x_4893) ;  /* 0x00009b2000008947 */ /* 0x000fea0003800000 */
[----:B-1-3--:R-:W2:Y:S01]  /*ea70*/  LD.E.64 R2, [R24.64+0xf0] ;  /* 0x0000f00618027980 */ /* 0x00aea2000c101b00 */
[----:B------:R-:W-:-:S03]  /*ea80*/  IMAD.MOV.U32 R0, RZ, RZ, RZ ;  /* 0x000000ffff007224 */ /* 0x000fc600078e00ff */
[----:B------:R-:W3:Y:S04]  /*ea90*/  LD.E.U8 R10, [R24.64+0x1b3] ;  /* 0x0001b306180a7980 */ /* 0x000ee8000c101100 */
[----:B------:R1:W5:Y:S04]  /*eaa0*/  LD.E R48, [R24.64+0xc0] ;  /* 0x0000c00618307980 */ /* 0x000368000c101900 */
[----:B------:R1:W5:Y:S04]  /*eab0*/  LD.E.64 R40, [R24.64+0x148] ;  /* 0x0001480618287980 */ /* 0x000368000c101b00 */
[----:B------:R1:W5:Y:S01]  /*eac0*/  LD.E.64 R36, [R24.64+0x150] ;  /* 0x0001500618247980 */ /* 0x000362000c101b00 */
[----:B--2---:R-:W-:-:S04]  /*ead0*/  ISETP.NE.U32.AND P1, PT, R2, RZ, PT ;  /* 0x000000ff0200720c */ /* 0x004fc80003f25070 */
[----:B------:R-:W-:-:S13]  /*eae0*/  ISETP.NE.AND.EX P1, PT, R3, RZ, PT, P1 ;  /* 0x000000ff0300720c */ /* 0x000fda0003f25310 */
[----:B------:R-:W-:-:S04]  /*eaf0*/  @P1 LEA R2, P0, R187, R2, 0x2 ;  /* 0x00000002bb021211 */ /* 0x000fc800078010ff */
[----:B------:R-:W-:-:S05]  /*eb00*/  @P1 LEA.HI.X R3, R187, R3, R185, 0x2, P0 ;  /* 0x00000003bb031211 */ /* 0x000fca00000f14b9 */
[----:B------:R2:W4:Y:S01]  /*eb10*/  @P1 LD.E R0, [R2.64] ;  /* 0x0000000602001980 */ /* 0x000522000c101900 */
[----:B------:R-:W-:Y:S01]  /*eb20*/  LEA R4, P0, R148, R134, 0x5 ;  /* 0x0000008694047211 */ /* 0x000fe200078028ff */
[----:B------:R-:W-:Y:S01]  /*eb30*/  IMAD.MOV.U32 R152, RZ, RZ, R134 ;  /* 0x000000ffff987224 */ /* 0x000fe200078e0086 */
[----:B---3--:R-:W-:Y:S02]  /*eb40*/  ISETP.NE.AND P4, PT, R10, RZ, PT ;  /* 0x000000ff0a00720c */ /* 0x008fe40003f85270 */
[----:B------:R-:W-:Y:S02]  /*eb50*/  LEA.HI.X R6, R148, R153, R149, 0x5, P0 ;  /* 0x0000009994067211 */ /* 0x000fe400000f2c95 */
[-C--:B-----5:R-:W-:Y:S01]  /*eb60*/  LEA R52, P0, R4, R112.reuse, 0x1 ;  /* 0x0000007004347211 */ /* 0x0a0fe200078008ff */
[----:B------:R-:W-:Y:S01]  /*eb70*/  IMAD R7, R149, 0x30, RZ ;  /* 0x0000003095077824 */ /* 0x000fe200078e02ff */
[----:B------:R-:W-:Y:S02]  /*eb80*/  LEA R32, P2, R134, R112, 0x1 ;  /* 0x0000007086207211 */ /* 0x000fe400078408ff */
[----:B------:R-:W-:Y:S01]  /*eb90*/  LEA.HI.X R53, R4, R113, R6, 0x1, P0 ;  /* 0x0000007104357211 */ /* 0x000fe200000f0c06 */
[----:B------:R-:W-:Y:S01]  /*eba0*/  IMAD.IADD R49, R186, 0x1, -R184 ;  /* 0x00000001ba317824 */ /* 0x000fe200078e0ab8 */
[----:B--2---:R-:W-:-:S04]  /*ebb0*/  LEA.HI R2, R47, R47, RZ, 0x1 ;  /* 0x0000002f2f027211 */ /* 0x004fc800078f08ff */
[----:B------:R-:W-:Y:S01]  /*ebc0*/  SHF.R.S32.HI R27, RZ, 0x1, R2 ;  /* 0x00000001ff1b7819 */ /* 0x000fe20000011402 */
[----:B------:R-:W-:Y:S01]  /*ebd0*/  IMAD.WIDE.U32 R2, R148, 0x30, R152 ;  /* 0x0000003094027825 */ /* 0x000fe200078e0098 */
[----:B------:R-:W-:-:S03]  /*ebe0*/  LEA.HI.X R33, R134, R113, R153, 0x1, P2 ;  /* 0x0000007186217211 */ /* 0x000fc600010f0c99 */
[----:B------:R-:W-:Y:S01]  /*ebf0*/  IMAD.IADD R3, R3, 0x1, R7 ;  /* 0x0000000103037824 */ /* 0x000fe200078e0207 */
[----:B------:R-:W-:Y:S01]  /*ec00*/  ISETP.GE.AND P0, PT, R114, R49, PT ;  /* 0x000000317200720c */ /* 0x000fe20003f06270 */
[----:B------:R-:W-:-:S03]  /*ec10*/  IMAD.MOV.U32 R35, RZ, RZ, R27 ;  /* 0x000000ffff237224 */ /* 0x000fc600078e001b */
[----:B------:R-:W-:Y:S01]  /*ec20*/  ISETP.GT.AND P0, PT, R183, -0x8, !P0 ;  /* 0xfffffff8b700780c */ /* 0x000fe20004704270 */
[----:B----4-:R-:W-:Y:S01]  /*ec30*/  IMAD.IADD R9, R129, 0x1, R0 ;  /* 0x0000000181097824 */ /* 0x010fe200078e0200 */
[----:B------:R-:W-:-:S03]  /*ec40*/  IADD3 R0, P1, R8, R134, RZ ;  /* 0x0000008608007210 */ /* 0x000fc60007f3e0ff */
[----:B------:R-:W-:Y:S02]  /*ec50*/  IMAD R4, R27, R9, RZ ;  /* 0x000000091b047224 */ /* 0x000fe400078e02ff */
[----:B------:R-:W-:Y:S01]  /*ec60*/  IMAD.X R5, R11, 0x1, R153, P1 ;  /* 0x000000010b057824 */ /* 0x000fe200008e0699 */
[----:B------:R-:W-:Y:S02]  /*ec70*/  LEA R50, P1, R0, R112, 0x1 ;  /* 0x0000007000327211 */ /* 0x000fe400078208ff */
[----:B------:R-:W-:Y:S02]  /*ec80*/  IADD3 R38, P2, R18, R4, RZ ;  /* 0x0000000412267210 */ /* 0x000fe40007f5e0ff */
[----:B------:R-:W-:Y:S02]  /*ec90*/  LEA.HI.X R51, R0, R113, R5, 0x1, P1 ;  /* 0x0000007100337211 */ /* 0x000fe400008f0c05 */
[----:B------:R-:W-:Y:S02]  /*eca0*/  LEA R54, P1, R2, R112, 0x1 ;  /* 0x0000007002367211 */ /* 0x000fe400078208ff */
[----:B------:R-:W-:-:S02]  /*ecb0*/  SHF.R.S32.HI R5, RZ, 0x1f, R4 ;  /* 0x0000001fff057819 */ /* 0x000fc40000011404 */
[----:B------:R-:W-:Y:S02]  /*ecc0*/  IADD3 R0, P3, R164, R4, RZ ;  /* 0x00000004a4007210 */ /* 0x000fe40007f7e0ff */
[----:B------:R-:W-:Y:S01]  /*ecd0*/  LEA.HI.X R55, R2, R113, R3, 0x1, P1 ;  /* 0x0000007102377211 */ /* 0x000fe200008f0c03 */
[----:B------:R-:W-:Y:S01]  /*ece0*/  IMAD.X R34, R19, 0x1, R5, P2 ;  /* 0x0000000113227824 */ /* 0x000fe200010e0605 */
[----:B------:R-:W-:Y:S01]  /*ecf0*/  LEA.HI.X.SX32 R2, R164, R5, 0x1, P3 ;  /* 0x00000005a4027211 */ /* 0x000fe200018f0eff */
[----:B------:R-:W-:Y:S05]  /*ed00*/  @!P4 BRA `(.L_x_4894) ;  /* 0x000036200000c947 */ /* 0x000fea0003800000 */
[C---:B-1----:R-:W-:Y:S01]  /*ed10*/  IMAD.SHL.U32 R3, R0.reuse, 0x2, RZ ;  /* 0x0000000200037824 */ /* 0x042fe200078e00ff */
[----:B------:R-:W-:Y:S01]  /*ed20*/  SHF.L.U64.HI R0, R0, 0x1, R2 ;  /* 0x0000000100007819 */ /* 0x000fe20000010202 */
[----:B------:R-:W-:Y:S03]  /*ed30*/  BSSY B2, `(.L_x_4895) ;  /* 0x00000d8000027945 */ /* 0x000fe60003800000 */
[----:B------:R-:W-:-:S02]  /*ed40*/  IADD3 R28, P2, R40, R3, RZ ;  /* 0x00000003281c7210 */ /* 0x000fc40007f5e0ff */
        /* <DEDUP_REMOVED lines=24> */
[----:B----4-:R-:W-:Y:S01]  /*eed0*/  HADD2.F32 R15, -RZ, R8.H1_H1 ;  /* 0x30000008ff0f7230 */ /* 0x010fe20000004100 */
[----:B------:R-:W-:Y:S01]  /*eee0*/  FMUL.FTZ R12, R3, R14 ;  /* 0x0000000e030c7220 */ /* 0x000fe20000410000 */
[----:B------:R-:W-:-:S02]  /*eef0*/  HADD2.F32 R13, -RZ, R9.H1_H1 ;  /* 0x30000009ff0d7230 */ /* 0x000fc40000004100 */
[----:B------:R-:W-:Y:S01]  /*ef00*/  HADD2.F32 R8, -RZ, R8.H0_H0 ;  /* 0x20000008ff087230 */ /* 0x000fe20000004100 */
[----:B------:R-:W-:Y:S01]  /*ef10*/  FMUL.FTZ R6, R3, R15 ;  /* 0x0000000f03067220 */ /* 0x000fe20000410000 */
[----:B------:R-:W-:Y:S01]  /*ef20*/  HADD2.F32 R10, -RZ, R10.H0_H0 ;  /* 0x2000000aff0a7230 */ /* 0x000fe20000004100 */
[CC--:B------:R-:W-:Y:S01]  /*ef30*/  FMUL.FTZ R3, R0.reuse, R16.reuse ;  /* 0x0000001000037220 */ /* 0x0c0fe20000410000 */
[----:B------:R-:W-:Y:S01]  /*ef40*/  HADD2.F32 R11, -RZ, R11.H0_H0 ;  /* 0x2000000bff0b7230 */ /* 0x000fe20000004100 */
[----:B------:R-:W-:Y:S01]  /*ef50*/  FMUL.FTZ R0, R0, R13 ;  /* 0x0000000d00007220 */ /* 0x000fe20000410000 */
[----:B------:R-:W-:Y:S01]  /*ef60*/  HADD2.F32 R9, -RZ, R9.H0_H0 ;  /* 0x20000009ff097230 */ /* 0x000fe20000004100 */
[----:B------:R-:W-:Y:S02]  /*ef70*/  FFMA.FTZ R15, R4, R15, -R12 ;  /* 0x0000000f040f7223 */ /* 0x000fe4000001080c */
[C---:B------:R-:W-:Y:S01]  /*ef80*/  FFMA.FTZ R13, R2.reuse, R13, -R3 ;  /* 0x0000000d020d7223 */ /* 0x040fe20000010803 */
[----:B------:R-:W-:Y:S01]  /*ef90*/  HADD2.F32 R3, -RZ, R7.H1_H1 ;  /* 0x30000007ff037230 */ /* 0x000fe20000004100 */
[----:B------:R-:W-:Y:S01]  /*efa0*/  FFMA.FTZ R12, R2, R16, R0 ;  /* 0x00000010020c7223 */ /* 0x000fe20000010000 */
        /* <DEDUP_REMOVED lines=16> */
.L_x_4900:
[----:B------:R-:W-:Y:S05]  /*f0b0*/  BSYNC B0 ;  /* 0x0000000000007941 */ /* 0x000fea0003800000 */
.L_x_4899:
[----:B-----5:R3:W-:Y:S02]  /*f0c0*/  STS.128 [R235], R4 ;  /* 0x00000004eb007388 */ /* 0x0207e40000000c00 */
.L_x_4898:
[----:B------:R-:W-:Y:S05]  /*f0d0*/  BSYNC B1 ;  /* 0x0000000000017941 */ /* 0x000fea0003800000 */
.L_x_4897:
        /* <DEDUP_REMOVED lines=50> */
.L_x_4904:
[----:B------:R-:W-:Y:S05]  /*f400*/  BSYNC B0 ;  /* 0x0000000000007941 */ /* 0x000fea0003800000 */
.L_x_4903:
[----:B-----5:R1:W-:Y:S02]  /*f410*/  STS.128 [R235+0x2000], R4 ;  /* 0x00200004eb007388 */ /* 0x0203e40000000c00 */
.L_x_4902:
[----:B------:R-:W-:Y:S05]  /*f420*/  BSYNC B1 ;  /* 0x0000000000017941 */ /* 0x000fea0003800000 */
.L_x_4901:
        /* <DEDUP_REMOVED lines=50> */
.L_x_4908:
[----:B------:R-:W-:Y:S05]  /*f750*/  BSYNC B0 ;  /* 0x0000000000007941 */ /* 0x000fea0003800000 */
.L_x_4907:
[----:B-----5:R3:W-:Y:S02]  /*f760*/  STS.128 [R235+0x4000], R4 ;  /* 0x00400004eb007388 */ /* 0x0207e40000000c00 */
.L_x_4906:
[----:B------:R-:W-:Y:S05]  /*f770*/  BSYNC B1 ;  /* 0x0000000000017941 */ /* 0x000fea0003800000 */
.L_x_4905:
        /* <DEDUP_REMOVED lines=49> */
.L_x_4910:
[----:B------:R-:W-:Y:S05]  /*fa90*/  BSYNC B0 ;  /* 0x0000000000007941 */ /* 0x000fea0003800000 */
.L_x_4909:
[----:B-----5:R3:W-:Y:S02]  /*faa0*/  STS.128 [R235+0x6000], R4 ;  /* 0x00600004eb007388 */ /* 0x0207e40000000c00 */
.L_x_4896:
[----:B------:R-:W-:Y:S05]  /*fab0*/  BSYNC B2 ;  /* 0x0000000000027941 */ /* 0x000fea0003800000 */
.L_x_4895:
        /* <DEDUP_REMOVED lines=55> */
.L_x_4916:
[----:B------:R-:W-:Y:S05]  /*fe30*/  BSYNC B0 ;  /* 0x0000000000007941 */ /* 0x000fea0003800000 */
.L_x_4915:
[----:B-----5:R3:W-:Y:S02]  /*fe40*/  STS.128 [R235+0x800], R4 ;  /* 0x00080004eb007388 */ /* 0x0207e40000000c00 */
.L_x_4914:
[----:B------:R-:W-:Y:S05]  /*fe50*/  BSYNC B1 ;  /* 0x0000000000017941 */ /* 0x000fea0003800000 */
.L_x_4913:
        /* <DEDUP_REMOVED lines=50> */
.L_x_4920:
[----:B------:R-:W-:Y:S05]  /*10180*/  BSYNC B0 ;  /* 0x0000000000007941 */ /* 0x000fea0003800000 */
.L_x_4919:
[----:B-----5:R3:W-:Y:S02]  /*10190*/  STS.128 [R235+0x2800], R4 ;  /* 0x00280004eb007388 */ /* 0x0207e40000000c00 */
.L_x_4918:
[----:B------:R-:W-:Y:S05]  /*101a0*/  BSYNC B1 ;  /* 0x0000000000017941 */ /* 0x000fea0003800000 */
.L_x_4917:
        /* <DEDUP_REMOVED lines=50> */
.L_x_4924:
[----:B------:R-:W-:Y:S05]  /*104d0*/  BSYNC B0 ;  /* 0x0000000000007941 */ /* 0x000fea0003800000 */
.L_x_4923:
[----:B-----5:R3:W-:Y:S02]  /*104e0*/  STS.128 [R235+0x4800], R4 ;  /* 0x00480004eb007388 */ /* 0x0207e40000000c00 */
.L_x_4922:
[----:B------:R-:W-:Y:S05]  /*104f0*/  BSYNC B1 ;  /* 0x0000000000017941 */ /* 0x000fea0003800000 */
.L_x_4921:
        /* <DEDUP_REMOVED lines=49> */
.L_x_4926:
[----:B------:R-:W-:Y:S05]  /*10810*/  BSYNC B0 ;  /* 0x0000000000007941 */ /* 0x000fea0003800000 */
.L_x_4925:
[----:B-----5:R3:W-:Y:S02]  /*10820*/  STS.128 [R235+0x6800], R4 ;  /* 0x00680004eb007388 */ /* 0x0207e40000000c00 */
.L_x_4912:
[----:B------:R-:W-:Y:S05]  /*10830*/  BSYNC B2 ;  /* 0x0000000000027941 */ /* 0x000fea0003800000 */
.L_x_4911:
        /* <DEDUP_REMOVED lines=55> */
.L_x_4932:
[----:B------:R-:W-:Y:S05]  /*10bb0*/  BSYNC B0 ;  /* 0x0000000000007941 */ /* 0x000fea0003800000 */
.L_x_4931:
[----:B-----5:R3:W-:Y:S02]  /*10bc0*/  STS.128 [R235+0x1000], R4 ;  /* 0x00100004eb007388 */ /* 0x0207e40000000c00 */
.L_x_4930:
[----:B------:R-:W-:Y:S05]  /*10bd0*/  BSYNC B1 ;  /* 0x0000000000017941 */ /* 0x000fea0003800000 */
.L_x_4929:
        /* <DEDUP_REMOVED lines=50> */
.L_x_4936:
[----:B------:R-:W-:Y:S05]  /*10f00*/  BSYNC B0 ;  /* 0x0000000000007941 */ /* 0x000fea0003800000 */
.L_x_4935:
[----:B-----5:R3:W-:Y:S02]  /*10f10*/  STS.128 [R235+0x3000], R4 ;  /* 0x00300004eb007388 */ /* 0x0207e40000000c00 */
.L_x_4934:
[----:B------:R-:W-:Y:S05]  /*10f20*/  BSYNC B1 ;  /* 0x0000000000017941 */ /* 0x000fea0003800000 */
.L_x_4933:
        /* <DEDUP_REMOVED lines=50> */
.L_x_4940:
[----:B------:R-:W-:Y:S05]  /*11250*/  BSYNC B0 ;  /* 0x0000000000007941 */ /* 0x000fea0003800000 */
.L_x_4939:
[----:B-----5:R3:W-:Y:S02]  /*11260*/  STS.128 [R235+0x5000], R4 ;  /* 0x00500004eb007388 */ /* 0x0207e40000000c00 */
.L_x_4938:
[----:B------:R-:W-:Y:S05]  /*11270*/  BSYNC B1 ;  /* 0x0000000000017941 */ /* 0x000fea0003800000 */
.L_x_4937:
        /* <DEDUP_REMOVED lines=49> */
.L_x_4942:
[----:B------:R-:W-:Y:S05]  /*11590*/  BSYNC B0 ;  /* 0x0000000000007941 */ /* 0x000fea0003800000 */
.L_x_4941:
[----:B-----5:R3:W-:Y:S02]  /*115a0*/  STS.128 [R235+0x7000], R4 ;  /* 0x00700004eb007388 */ /* 0x0207e40000000c00 */
.L_x_4928:
[----:B------:R-:W-:Y:S05]  /*115b0*/  BSYNC B2 ;  /* 0x0000000000027941 */ /* 0x000fea0003800000 */
.L_x_4927:
        /* <DEDUP_REMOVED lines=54> */
.L_x_4947:
[----:B------:R-:W-:Y:S05]  /*11920*/  BSYNC B0 ;  /* 0x0000000000007941 */ /* 0x000fea0003800000 */
.L_x_4946:
[----:B-----5:R3:W-:Y:S02]  /*11930*/  STS.128 [R235+0x1800], R4 ;  /* 0x00180004eb007388 */ /* 0x0207e40000000c00 */
.L_x_4945:
[----:B------:R-:W-:Y:S05]  /*11940*/  BSYNC B1 ;  /* 0x0000000000017941 */ /* 0x000fea0003800000 */
.L_x_4944:
        /* <DEDUP_REMOVED lines=50> */
.L_x_4951:
[----:B------:R-:W-:Y:S05]  /*11c70*/  BSYNC B0 ;  /* 0x0000000000007941 */ /* 0x000fea0003800000 */
.L_x_4950:
[----:B-----5:R3:W-:Y:S02]  /*11c80*/  STS.128 [R235+0x3800], R4 ;  /* 0x00380004eb007388 */ /* 0x0207e40000000c00 */
.L_x_4949:
[----:B------:R-:W-:Y:S05]  /*11c90*/  BSYNC B1 ;  /* 0x0000000000017941 */ /* 0x000fea0003800000 */
.L_x_4948:
        /* <DEDUP_REMOVED lines=50> */
.L_x_4955:
[----:B------:R-:W-:Y:S05]  /*11fc0*/  BSYNC B0 ;  /* 0x0000000000007941 */ /* 0x000fea0003800000 */
.L_x_4954:
[----:B-----5:R3:W-:Y:S02]  /*11fd0*/  STS.128 [R235+0x5800], R4 ;  /* 0x00580004eb007388 */ /* 0x0207e40000000c00 */
.L_x_4953:
[----:B------:R-:W-:Y:S05]  /*11fe0*/  BSYNC B1 ;  /* 0x0000000000017941 */ /* 0x000fea0003800000 */
.L_x_4952:
        /* <DEDUP_REMOVED lines=49> */
.L_x_4957:
[----:B------:R-:W-:Y:S05]  /*12300*/  BSYNC B0 ;  /* 0x0000000000007941 */ /* 0x000fea0003800000 */
.L_x_4956:
[----:B-----5:R3:W-:Y:S01]  /*12310*/  STS.128 [R235+0x7800], R4 ;  /* 0x00780004eb007388 */ /* 0x0207e20000000c00 */
[----:B------:R-:W-:Y:S05]  /*12320*/  BRA `(.L_x_4943) ;  /* 0x00006bc000007947 */ /* 0x000fea0003800000 */
.L_x_4894:
        /* <DEDUP_REMOVED lines=18> */
[----:B------:R-:W-:-:S04]  /*12450*/  LEA R2, P1, R10, R36, 0x1 ;  /* 0x000000240a027211 */ /* 0x000fc800078208ff */
[----:B------:R-:W-:Y:S02]  /*12460*/  LEA.HI.X R3, R10, R37, R0, 0x1, P1 ;  /* 0x000000250a037211 */ /* 0x000fe400008f0c00 */
[----:B------:R-:W3:Y:S01]  /*12470*/  LD.E.128 R8, [R8.64] ;  /* 0x0000000608087980 */ /* 0x000ee2000c101d00 */
[----:B------:R-:W-:Y:S02]  /*12480*/  MOV R0, RZ ;  /* 0x000000ff00007202 */ /* 0x000fe40000000f00 */
[----:B------:R-:W-:Y:S01]  /*12490*/  @P0 IADD3 R0, -R27, RZ, RZ ;  /* 0x000000ff1b000210 */ /* 0x000fe20007ffe1ff */
[----:B--2---:R4:W2:Y:S03]  /*124a0*/  LD.E.128 R12, [R2.64] ;  /* 0x00000006020c7980 */ /* 0x0048a6000c101d00 */
[----:B----4-:R-:W-:-:S04]  /*124b0*/  IADD3 R3, P1, R0, R38, RZ ;  /* 0x0000002600037210 */ /* 0x010fc80007f3e0ff */
[----:B------:R-:W-:Y:S02]  /*124c0*/  LEA.HI.X.SX32 R0, R0, R34, 0x1, P1 ;  /* 0x0000002200007211 */ /* 0x000fe400008f0eff */
[----:B------:R-:W-:-:S04]  /*124d0*/  LEA R2, P1, R3, R40, 0x1 ;  /* 0x0000002803027211 */ /* 0x000fc800078208ff */
[----:B------:R-:W-:-:S05]  /*124e0*/  LEA.HI.X R3, R3, R41, R0, 0x1, P1 ;  /* 0x0000002903037211 */ /* 0x000fca00008f0c00 */
[----:B------:R4:W4:Y:S01]  /*124f0*/  LD.E.128 R28, [R2.64] ;  /* 0x00000006021c7980 */ /* 0x000922000c101d00 */
[----:B-----5:R-:W-:Y:S02]  /*12500*/  MOV R23, R6 ;  /* 0x0000000600177202 */ /* 0x020fe40000000f00 */
[----:B------:R-:W-:Y:S02]  /*12510*/  MOV R16, R5 ;  /* 0x0000000500107202 */ /* 0x000fe40000000f00 */
[----:B------:R-:W-:Y:S02]  /*12520*/  MOV R17, R7 ;  /* 0x0000000700117202 */ /* 0x000fe40000000f00 */
[----:B------:R-:W-:Y:S02]  /*12530*/  MOV R26, R4 ;  /* 0x00000004001a7202 */ /* 0x000fe40000000f00 */
[----:B---3--:R-:W-:Y:S02]  /*12540*/  MOV R44, R9 ;  /* 0x00000009002c7202 */ /* 0x008fe40000000f00 */
[----:B------:R-:W-:Y:S01]  /*12550*/  MOV R46, R8 ;  /* 0x00000008002e7202 */ /* 0x000fe20000000f00 */
[--C-:B--2---:R-:W-:Y:S01]  /*12560*/  HADD2.F32 R6, -RZ, R13.reuse.H0_H0 ;  /* 0x2000000dff067230 */ /* 0x104fe20000004100 */
[----:B------:R-:W-:Y:S01]  /*12570*/  MOV R45, R10 ;  /* 0x0000000a002d7202 */ /* 0x000fe20000000f00 */
[----:B------:R-:W-:-:S02]  /*12580*/  HADD2.F32 R5, -RZ, R13.H1_H1 ;  /* 0x3000000dff057230 */ /* 0x000fc40000004100 */
[--C-:B----4-:R-:W-:Y:S01]  /*12590*/  HADD2.F32 R2, -RZ, R15.reuse.H0_H0 ;  /* 0x2000000fff027230 */ /* 0x110fe20000004100 */
        /* <DEDUP_REMOVED lines=27> */
[--C-:B------:R-:W-:Y:S01]  /*12750*/  HADD2.F32 R2, -RZ, R16.reuse.H1_H1 ;  /* 0x30000010ff027230 */ /* 0x100fe20000004100 */
[----:B------:R-:W-:Y:S01]  /*12760*/  FMUL.FTZ R12, R12, R4 ;  /* 0x000000040c0c7220 */ /* 0x000fe20000410000 */
[----:B------:R-:W-:Y:S01]  /*12770*/  HADD2.F32 R0, -RZ, R17.H0_H0 ;  /* 0x20000011ff007230 */ /* 0x000fe20000004100 */
[----:B------:R-:W-:Y:S01]  /*12780*/  FMUL.FTZ R11, R11, R3 ;  /* 0x000000030b0b7220 */ /* 0x000fe20000410000 */
[----:B------:R-:W-:-:S02]  /*12790*/  HADD2.F32 R3, -RZ, R16.H0_H0 ;  /* 0x20000010ff037230 */ /* 0x000fc40000004100 */
[--C-:B------:R-:W-:Y:S02]  /*127a0*/  HADD2.F32 R4, -RZ, R29.reuse.H0_H0 ;  /* 0x2000001dff047230 */ /* 0x100fe40000004100 */
[----:B------:R-:W-:Y:S02]  /*127b0*/  HADD2.F32 R8, -RZ, R29.H1_H1 ;  /* 0x3000001dff087230 */ /* 0x000fe40000004100 */
[--C-:B------:R-:W-:Y:S01]  /*127c0*/  HADD2.F32 R7, -RZ, R31.reuse.H0_H0 ;  /* 0x2000001fff077230 */ /* 0x100fe20000004100 */
[----:B------:R-:W-:Y:S01]  /*127d0*/  FFMA.FTZ R9, R3, R4, R9 ;  /* 0x0000000403097223 */ /* 0x000fe20000010009 */
[----:B------:R-:W-:Y:S01]  /*127e0*/  HADD2.F32 R15, -RZ, R28.H0_H0 ;  /* 0x2000001cff0f7230 */ /* 0x000fe20000004100 */
[----:B------:R-:W-:Y:S01]  /*127f0*/  FFMA.FTZ R8, R2, R8, R6 ;  /* 0x0000000802087223 */ /* 0x000fe20000010006 */
[----:B------:R-:W-:Y:S01]  /*12800*/  HADD2.F32 R16, -RZ, R30.H0_H0 ;  /* 0x2000001eff107230 */ /* 0x000fe20000004100 */
[----:B------:R-:W-:Y:S01]  /*12810*/  FFMA.FTZ R7, R0, R7, R5 ;  /* 0x0000000700077223 */ /* 0x000fe20000010005 */
[----:B------:R-:W-:-:S02]  /*12820*/  HADD2.F32 R31, -RZ, R31.H1_H1 ;  /* 0x3000001fff1f7230 */ /* 0x000fc40000004100 */
[----:B------:R-:W-:Y:S01]  /*12830*/  HADD2.F32 R28, -RZ, R28.H1_H1 ;  /* 0x3000001cff1c7230 */ /* 0x000fe20000004100 */
[----:B------:R-:W-:Y:S01]  /*12840*/  F2FP.PACK_AB R5, R8, R9 ;  /* 0x000000090805723e */ /* 0x000fe200000000ff */
[----:B------:R-:W-:Y:S02]  /*12850*/  HADD2.F32 R30, -RZ, R30.H1_H1 ;  /* 0x3000001eff1e7230 */ /* 0x000fe40000004100 */
[----:B------:R-:W-:Y:S02]  /*12860*/  HADD2.F32 R0, -RZ, R17.H1_H1 ;  /* 0x30000011ff007230 */ /* 0x000fe40000004100 */
[--C-:B------:R-:W-:Y:S02]  /*12870*/  HADD2.F32 R2, -RZ, R26.reuse.H0_H0 ;  /* 0x2000001aff027230 */ /* 0x100fe40000004100 */
[----:B------:R-:W-:Y:S01]  /*12880*/  HADD2.F32 R4, -RZ, R26.H1_H1 ;  /* 0x3000001aff047230 */ /* 0x000fe20000004100 */
[----:B------:R-:W-:Y:S01]  /*12890*/  FFMA.FTZ R0, R0, R31, R10 ;  /* 0x0000001f00007223 */ /* 0x000fe2000001000a */
[--C-:B------:R-:W-:Y:S01]  /*128a0*/  HADD2.F32 R3, -RZ, R23.reuse.H0_H0 ;  /* 0x20000017ff037230 */ /* 0x100fe20000004100 */
[----:B------:R-:W-:Y:S01]  /*128b0*/  FFMA.FTZ R2, R2, R15, R14 ;  /* 0x0000000f02027223 */ /* 0x000fe2000001000e */
[----:B------:R-:W-:Y:S01]  /*128c0*/  HADD2.F32 R6, -RZ, R23.H1_H1 ;  /* 0x30000017ff067230 */ /* 0x000fe20000004100 */
[----:B------:R-:W-:Y:S01]  /*128d0*/  FFMA.FTZ R4, R4, R28, R13 ;  /* 0x0000001c04047223 */ /* 0x000fe2000001000d */
[----:B------:R-:W-:Y:S01]  /*128e0*/  F2FP.PACK_AB R7, R0, R7 ;  /* 0x000000070007723e */ /* 0x000fe200000000ff */
[----:B------:R-:W-:-:S02]  /*128f0*/  FFMA.FTZ R3, R3, R16, R12 ;  /* 0x0000001003037223 */ /* 0x000fc4000001000c */
[----:B------:R-:W-:Y:S01]  /*12900*/  FFMA.FTZ R6, R6, R30, R11 ;  /* 0x0000001e06067223 */ /* 0x000fe2000001000b */
[----:B------:R-:W-:-:S04]  /*12910*/  F2FP.PACK_AB R4, R4, R2 ;  /* 0x000000020404723e */ /* 0x000fc800000000ff */
[----:B------:R-:W-:Y:S02]  /*12920*/  F2FP.PACK_AB R6, R6, R3 ;  /* 0x000000030606723e */ /* 0x000fe400000000ff */
.L_x_4963:
[----:B------:R-:W-:Y:S05]  /*12930*/  BSYNC B0 ;  /* 0x0000000000007941 */ /* 0x000fea0003800000 */
.L_x_4962:
[----:B-----5:R3:W-:Y:S02]  /*12940*/  STS.128 [R235], R4 ;  /* 0x00000004eb007388 */ /* 0x0207e40000000c00 */
.L_x_4961:
[----:B------:R-:W-:Y:S05]  /*12950*/  BSYNC B1 ;  /* 0x0000000000017941 */ /* 0x000fea0003800000 */
.L_x_4960:
        /* <DEDUP_REMOVED lines=18> */
[----:B--2---:R-:W2:Y:S01]  /*12a80*/  LD.E.128 R8, [R8.64+0x80] ;  /* 0x0000800608087980 */ /* 0x004ea2000c101d00 */
[----:B------:R-:W-:Y:S02]  /*12a90*/  MOV R0, RZ ;  /* 0x000000ff00007202 */ /* 0x000fe40000000f00 */
[----:B------:R-:W-:Y:S01]  /*12aa0*/  @P0 IADD3 R0, -R27, RZ, RZ ;  /* 0x000000ff1b000210 */ /* 0x000fe20007ffe1ff */
[----:B---3--:R1:W3:Y:S03]  /*12ab0*/  LD.E.128 R12, [R2.64+0x80] ;  /* 0x00008006020c7980 */ /* 0x0082e6000c101d00 */
[----:B-1----:R-:W-:-:S04]  /*12ac0*/  IADD3 R3, P1, R0, R38, RZ ;  /* 0x0000002600037210 */ /* 0x002fc80007f3e0ff */
[----:B------:R-:W-:Y:S02]  /*12ad0*/  LEA.HI.X.SX32 R0, R0, R34, 0x1, P1 ;  /* 0x0000002200007211 */ /* 0x000fe400008f0eff */
[----:B------:R-:W-:-:S04]  /*12ae0*/  LEA R2, P1, R3, R40, 0x1 ;  /* 0x0000002803027211 */ /* 0x000fc800078208ff */
[----:B------:R-:W-:-:S05]  /*12af0*/  LEA.HI.X R3, R3, R41, R0, 0x1, P1 ;  /* 0x0000002903037211 */ /* 0x000fca00008f0c00 */
[----:B----4-:R1:W4:Y:S01]  /*12b00*/  LD.E.128 R28, [R2.64+0x80] ;  /* 0x00008006021c7980 */ /* 0x010322000c101d00 */
[----:B-----5:R-:W-:Y:S02]  /*12b10*/  MOV R23, R6 ;  /* 0x0000000600177202 */ /* 0x020fe40000000f00 */
[----:B------:R-:W-:Y:S02]  /*12b20*/  MOV R16, R5 ;  /* 0x0000000500107202 */ /* 0x000fe40000000f00 */
[----:B------:R-:W-:Y:S02]  /*12b30*/  MOV R17, R7 ;  /* 0x0000000700117202 */ /* 0x000fe40000000f00 */
[----:B------:R-:W-:Y:S02]  /*12b40*/  MOV R26, R4 ;  /* 0x00000004001a7202 */ /* 0x000fe40000000f00 */
[----:B--2---:R-:W-:Y:S02]  /*12b50*/  MOV R44, R9 ;  /* 0x00000009002c7202 */ /* 0x004fe40000000f00 */
[----:B------:R-:W-:Y:S01]  /*12b60*/  MOV R46, R8 ;  /* 0x00000008002e7202 */ /* 0x000fe20000000f00 */
[--C-:B---3--:R-:W-:Y:S01]  /*12b70*/  HADD2.F32 R6, -RZ, R13.reuse.H0_H0 ;  /* 0x2000000dff067230 */ /* 0x108fe20000004100 */
[----:B------:R-:W-:Y:S01]  /*12b80*/  MOV R45, R10 ;  /* 0x0000000a002d7202 */ /* 0x000fe20000000f00 */
[----:B------:R-:W-:-:S02]  /*12b90*/  HADD2.F32 R5, -RZ, R13.H1_H1 ;  /* 0x3000000dff057230 */ /* 0x000fc40000004100 */
[--C-:B-1----:R-:W-:Y:S01]  /*12ba0*/  HADD2.F32 R2, -RZ, R15.reuse.H0_H0 ;  /* 0x2000000fff027230 */ /* 0x102fe20000004100 */
        /* <DEDUP_REMOVED lines=32> */
[--C-:B----4-:R-:W-:Y:S02]  /*12db0*/  HADD2.F32 R4, -RZ, R29.reuse.H0_H0 ;  /* 0x2000001dff047230 */ /* 0x110fe40000004100 */
        /* <DEDUP_REMOVED lines=24> */
.L_x_4967:
[----:B------:R-:W-:Y:S05]  /*12f40*/  BSYNC B0 ;  /* 0x0000000000007941 */ /* 0x000fea0003800000 */
.L_x_4966:
[----:B-----5:R1:W-:Y:S02]  /*12f50*/  STS.128 [R235+0x2000], R4 ;  /* 0x00200004eb007388 */ /* 0x0203e40000000c00 */
.L_x_4965:
[----:B------:R-:W-:Y:S05]  /*12f60*/  BSYNC B1 ;  /* 0x0000000000017941 */ /* 0x000fea0003800000 */
.L_x_4964:
        /* <DEDUP_REMOVED lines=18> */
[----:B------:R-:W3:Y:S01]  /*13090*/  LD.E.128 R8, [R8.64+0x100] ;  /* 0x0001000608087980 */ /* 0x000ee2000c101d00 */
[----:B------:R-:W-:Y:S02]  /*130a0*/  MOV R0, RZ ;  /* 0x000000ff00007202 */ /* 0x000fe40000000f00 */
[----:B------:R-:W-:Y:S01]  /*130b0*/  @P0 IADD3 R0, -R27, RZ, RZ ;  /* 0x000000ff1b000210 */ /* 0x000fe20007ffe1ff */
[----:B--2---:R1:W2:Y:S03]  /*130c0*/  LD.E.128 R12, [R2.64+0x100] ;  /* 0x00010006020c7980 */ /* 0x0042a6000c101d00 */
        /* <DEDUP_REMOVED lines=72> */
.L_x_4971:
[----:B------:R-:W-:Y:S05]  /*13550*/  BSYNC B0 ;  /* 0x0000000000007941 */ /* 0x000fea0003800000 */
.L_x_4970:
[----:B-----5:R3:W-:Y:S02]  /*13560*/  STS.128 [R235+0x4000], R4 ;  /* 0x00400004eb007388 */ /* 0x0207e40000000c00 */
.L_x_4969:
[----:B------:R-:W-:Y:S05]  /*13570*/  BSYNC B1 ;  /* 0x0000000000017941 */ /* 0x000fea0003800000 */
.L_x_4968:
        /* <DEDUP_REMOVED lines=17> */
[----:B------:R-:W-:Y:S01]  /*13690*/  MOV R0, RZ ;  /* 0x000000ff00007202 */ /* 0x000fe20000000f00 */
[----:B------:R-:W3:Y:S01]  /*136a0*/  LD.E.128 R8, [R8.64+0x180] ;  /* 0x0001800608087980 */ /* 0x000ee2000c101d00 */
[----:B------:R-:W-:-:S03]  /*136b0*/  @P0 IADD3 R0, -R27, RZ, RZ ;  /* 0x000000ff1b000210 */ /* 0x000fc60007ffe1ff */
[----:B--2---:R1:W2:Y:S02]  /*136c0*/  LD.E.128 R12, [R2.64+0x180] ;  /* 0x00018006020c7980 */ /* 0x0042a4000c101d00 */
        /* <DEDUP_REMOVED lines=11> */
[--C-:B--2---:R-:W-:Y:S01]  /*13780*/  HADD2.F32 R5, -RZ, R13.reuse.H1_H1 ;  /* 0x3000000dff057230 */ /* 0x104fe20000004100 */
[----:B------:R-:W-:Y:S01]  /*13790*/  MOV R45, R10 ;  /* 0x0000000a002d7202 */ /* 0x000fe20000000f00 */
[--C-:B------:R-:W-:Y:S01]  /*137a0*/  HADD2.F32 R7, -RZ, R12.reuse.H1_H1 ;  /* 0x3000000cff077230 */ /* 0x100fe20000004100 */
[----:B------:R-:W-:Y:S01]  /*137b0*/  MOV R44, R11 ;  /* 0x0000000b002c7202 */ /* 0x000fe20000000f00 */
[----:B------:R-:W-:Y:S01]  /*137c0*/  HADD2.F32 R6, -RZ, R13.H0_H0 ;  /* 0x2000000dff067230 */ /* 0x000fe20000004100 */
[----:B------:R-:W-:Y:S01]  /*137d0*/  @!P0 FADD.FTZ R5, -R5, -RZ ;  /* 0x800000ff05058221 */ /* 0x000fe20000010100 */
[----:B------:R-:W-:Y:S01]  /*137e0*/  HADD2.F32 R8, -RZ, R12.H0_H0 ;  /* 0x2000000cff087230 */ /* 0x000fe20000004100 */
[----:B------:R-:W-:Y:S01]  /*137f0*/  @!P0 FADD.FTZ R7, -R7, -RZ ;  /* 0x800000ff07078221 */ /* 0x000fe20000010100 */
[--C-:B------:R-:W-:Y:S01]  /*13800*/  HADD2.F32 R12, -RZ, R32.reuse.H1_H1 ;  /* 0x30000020ff0c7230 */ /* 0x100fe20000004100 */
[----:B------:R-:W-:Y:S01]  /*13810*/  @!P0 FADD.FTZ R6, -R6, -RZ ;  /* 0x800000ff06068221 */ /* 0x000fe20000010100 */
[----:B------:R-:W-:Y:S01]  /*13820*/  HADD2.F32 R10, -RZ, R33.H1_H1 ;  /* 0x30000021ff0a7230 */ /* 0x000fe20000004100 */
[----:B------:R-:W-:Y:S01]  /*13830*/  @!P0 FADD.FTZ R8, -R8, -RZ ;  /* 0x800000ff08088221 */ /* 0x000fe20000010100 */
[----:B------:R-:W-:Y:S01]  /*13840*/  HADD2.F32 R11, -RZ, R32.H0_H0 ;  /* 0x20000020ff0b7230 */ /* 0x000fe20000004100 */
[----:B------:R-:W-:Y:S01]  /*13850*/  FMUL.FTZ R5, R12, R5 ;  /* 0x000000050c057220 */ /* 0x000fe20000410000 */
[--C-:B------:R-:W-:Y:S01]  /*13860*/  HADD2.F32 R4, -RZ, R14.reuse.H0_H0 ;  /* 0x2000000eff047230 */ /* 0x100fe20000004100 */
[----:B------:R-:W-:Y:S01]  /*13870*/  FMUL.FTZ R7, R10, R7 ;  /* 0x000000070a077220 */ /* 0x000fe20000410000 */
[----:B-1----:R-:W-:Y:S01]  /*13880*/  HADD2.F32 R3, -RZ, R14.H1_H1 ;  /* 0x3000000eff037230 */ /* 0x002fe20000004100 */
        /* <DEDUP_REMOVED lines=19> */
[----:B------:R-:W-:-:S02]  /*139c0*/  HADD2.F32 R0, -RZ, R23.H0_H0 ;  /* 0x20000017ff007230 */ /* 0x000fc40000004100 */
        /* <DEDUP_REMOVED lines=8> */
[----:B------:R-:W-:-:S02]  /*13a50*/  HADD2.F32 R16, -RZ, R31.H0_H0 ;  /* 0x2000001fff107230 */ /* 0x000fc40000004100 */
[----:B------:R-:W-:Y:S02]  /*13a60*/  HADD2.F32 R4, -RZ, R23.H1_H1 ;  /* 0x30000017ff047230 */ /* 0x000fe40000004100 */
[----:B------:R-:W-:Y:S02]  /*13a70*/  HADD2.F32 R30, -RZ, R30.H1_H1 ;  /* 0x3000001eff1e7230 */ /* 0x000fe40000004100 */
[----:B------:R-:W-:Y:S01]  /*13a80*/  HADD2.F32 R31, -RZ, R31.H1_H1 ;  /* 0x3000001fff1f7230 */ /* 0x000fe20000004100 */
[----:B------:R-:W-:Y:S01]  /*13a90*/  FFMA.FTZ R5, R4, R29, R5 ;  /* 0x0000001d04057223 */ /* 0x000fe20000010005 */
[--C-:B------:R-:W-:Y:S01]  /*13aa0*/  HADD2.F32 R3, -RZ, R17.reuse.H0_H0 ;  /* 0x20000011ff037230 */ /* 0x100fe20000004100 */
[----:B------:R-:W-:Y:S01]  /*13ab0*/  F2FP.PACK_AB R4, R8, R9 ;  /* 0x000000090804723e */ /* 0x000fe200000000ff */
[----:B------:R-:W-:Y:S02]  /*13ac0*/  HADD2.F32 R2, -RZ, R17.H1_H1 ;  /* 0x30000011ff027230 */ /* 0x000fe40000004100 */
        /* <DEDUP_REMOVED lines=9> */
.L_x_4973:
[----:B------:R-:W-:Y:S05]  /*13b60*/  BSYNC B0 ;  /* 0x0000000000007941 */ /* 0x000fea0003800000 */
.L_x_4972:
[----:B-----5:R3:W-:Y:S02]  /*13b70*/  STS.128 [R235+0x6000], R4 ;  /* 0x00600004eb007388 */ /* 0x0207e40000000c00 */
.L_x_4959:
[----:B------:R-:W-:Y:S05]  /*13b80*/  BSYNC B2 ;  /* 0x0000000000027941 */ /* 0x000fea0003800000 */
.L_x_4958:
        /* <DEDUP_REMOVED lines=27> */
[----:B-1----:R-:W-:-:S04]  /*13d40*/  IADD3 R3, P1, R0, R38, RZ ;  /* 0x0000002600037210 */ /* 0x002fc80007f3e0ff */
[----:B------:R-:W-:Y:S02]  /*13d50*/  LEA.HI.X.SX32 R0, R0, R34, 0x1, P1 ;  /* 0x0000002200007211 */ /* 0x000fe400008f0eff */
[----:B------:R-:W-:-:S04]  /*13d60*/  LEA R2, P1, R3, R40, 0x1 ;  /* 0x0000002803027211 */ /* 0x000fc800078208ff */
[----:B------:R-:W-:-:S05]  /*13d70*/  LEA.HI.X R3, R3, R41, R0, 0x1, P1 ;  /* 0x0000002903037211 */ /* 0x000fca00008f0c00 */
[----:B----4-:R1:W4:Y:S01]  /*13d80*/  LD.E.128 R28, [R2.64] ;  /* 0x00000006021c7980 */ /* 0x010322000c101d00 */
        /* <DEDUP_REMOVED lines=67> */
.L_x_4979:
[----:B------:R-:W-:Y:S05]  /*141c0*/  BSYNC B0 ;  /* 0x0000000000007941 */ /* 0x000fea0003800000 */
.L_x_4978:
[----:B-----5:R3:W-:Y:S02]  /*141d0*/  STS.128 [R235+0x800], R4 ;  /* 0x00080004eb007388 */ /* 0x0207e40000000c00 */
.L_x_4977:
[----:B------:R-:W-:Y:S05]  /*141e0*/  BSYNC B1 ;  /* 0x0000000000017941 */ /* 0x000fea0003800000 */
.L_x_4976:
        /* <DEDUP_REMOVED lines=94> */
.L_x_4983:
[----:B------:R-:W-:Y:S05]  /*147d0*/  BSYNC B0 ;  /* 0x0000000000007941 */ /* 0x000fea0003800000 */
.L_x_4982:
[----:B-----5:R3:W-:Y:S02]  /*147e0*/  STS.128 [R235+0x2800], R4 ;  /* 0x00280004eb007388 */ /* 0x0207e40000000c00 */
.L_x_4981:
[----:B------:R-:W-:Y:S05]  /*147f0*/  BSYNC B1 ;  /* 0x0000000000017941 */ /* 0x000fea0003800000 */
.L_x_4980:
        /* <DEDUP_REMOVED lines=94> */
.L_x_4987:
[----:B------:R-:W-:Y:S05]  /*14de0*/  BSYNC B0 ;  /* 0x0000000000007941 */ /* 0x000fea0003800000 */
.L_x_4986:
[----:B-----5:R3:W-:Y:S02]  /*14df0*/  STS.128 [R235+0x4800], R4 ;  /* 0x00480004eb007388 */ /* 0x0207e40000000c00 */
.L_x_4985:
[----:B------:R-:W-:Y:S05]  /*14e00*/  BSYNC B1 ;  /* 0x0000000000017941 */ /* 0x000fea0003800000 */
.L_x_4984:
        /* <DEDUP_REMOVED lines=94> */
.L_x_4989:
[----:B------:R-:W-:Y:S05]  /*153f0*/  BSYNC B0 ;  /* 0x0000000000007941 */ /* 0x000fea0003800000 */
.L_x_4988:
[----:B-----5:R3:W-:Y:S02]  /*15400*/  STS.128 [R235+0x6800], R4 ;  /* 0x00680004eb007388 */ /* 0x0207e40000000c00 */
.L_x_4975:
[----:B------:R-:W-:Y:S05]  /*15410*/  BSYNC B2 ;  /* 0x0000000000027941 */ /* 0x000fea0003800000 */
.L_x_4974:
        /* <DEDUP_REMOVED lines=99> */
.L_x_4995:
[----:B------:R-:W-:Y:S05]  /*15a50*/  BSYNC B0 ;  /* 0x0000000000007941 */ /* 0x000fea0003800000 */
.L_x_4994:
[----:B-----5:R3:W-:Y:S02]  /*15a60*/  STS.128 [R235+0x1000], R4 ;  /* 0x00100004eb007388 */ /* 0x0207e40000000c00 */
.L_x_4993:
[----:B------:R-:W-:Y:S05]  /*15a70*/  BSYNC B1 ;  /* 0x0000000000017941 */ /* 0x000fea0003800000 */
.L_x_4992:
        /* <DEDUP_REMOVED lines=94> */
.L_x_4999:
[----:B------:R-:W-:Y:S05]  /*16060*/  BSYNC B0 ;  /* 0x0000000000007941 */ /* 0x000fea0003800000 */
.L_x_4998:
[----:B-----5:R3:W-:Y:S02]  /*16070*/  STS.128 [R235+0x3000], R4 ;  /* 0x00300004eb007388 */ /* 0x0207e40000000c00 */
.L_x_4997:
[----:B------:R-:W-:Y:S05]  /*16080*/  BSYNC B1 ;  /* 0x0000000000017941 */ /* 0x000fea0003800000 */
.L_x_4996:
        /* <DEDUP_REMOVED lines=94> */
.L_x_5003:
[----:B------:R-:W-:Y:S05]  /*16670*/  BSYNC B0 ;  /* 0x0000000000007941 */ /* 0x000fea0003800000 */
.L_x_5002:
[----:B-----5:R3:W-:Y:S02]  /*16680*/  STS.128 [R235+0x5000], R4 ;  /* 0x00500004eb007388 */ /* 0x0207e40000000c00 */
.L_x_5001:
[----:B------:R-:W-:Y:S05]  /*16690*/  BSYNC B1 ;  /* 0x0000000000017941 */ /* 0x000fea0003800000 */
.L_x_5000:
        /* <DEDUP_REMOVED lines=94> */
.L_x_5005:
[----:B------:R-:W-:Y:S05]  /*16c80*/  BSYNC B0 ;  /* 0x0000000000007941 */ /* 0x000fea0003800000 */
.L_x_5004:
[----:B-----5:R3:W-:Y:S02]  /*16c90*/  STS.128 [R235+0x7000], R4 ;  /* 0x00700004eb007388 */ /* 0x0207e40000000c00 */
.L_x_4991:
[----:B------:R-:W-:Y:S05]  /*16ca0*/  BSYNC B2 ;  /* 0x0000000000027941 */ /* 0x000fea0003800000 */
.L_x_4990:
        /* <DEDUP_REMOVED lines=23> */
[----:B------:R-:W3:Y:S01]  /*16e20*/  LD.E.128 R8, [R8.64] ;  /* 0x0000000608087980 */ /* 0x000ee2000c101d00 */
[----:B------:R-:W-:-:S03]  /*16e30*/  @P0 IADD3 R0, -R27, RZ, RZ ;  /* 0x000000ff1b000210 */ /* 0x000fc60007ffe1ff */
[----:B--2---:R1:W2:Y:S02]  /*16e40*/  LD.E.128 R12, [R2.64] ;  /* 0x00000006020c7980 */ /* 0x0042a4000c101d00 */
        /* <DEDUP_REMOVED lines=13> */
[----:B------:R-:W-:Y:S01]  /*16f20*/  HADD2.F32 R7, -RZ, R12.H1_H1 ;  /* 0x3000000cff077230 */ /* 0x000fe20000004100 */
[----:B------:R-:W-:Y:S01]  /*16f30*/  MOV R32, R11 ;  /* 0x0000000b00207202 */ /* 0x000fe20000000f00 */
        /* <DEDUP_REMOVED lines=8> */
[----:B------:R-:W-:Y:S01]  /*16fc0*/  HADD2.F32 R5, -RZ, R13.H1_H1 ;  /* 0x3000000dff057230 */ /* 0x000fe20000004100 */
[----:B------:R-:W-:Y:S01]  /*16fd0*/  FMUL.FTZ R7, R10, R7 ;  /* 0x000000070a077220 */ /* 0x000fe20000410000 */
[--C-:B-1----:R-:W-:Y:S01]  /*16fe0*/  HADD2.F32 R3, -RZ, R14.reuse.H1_H1 ;  /* 0x3000000eff037230 */ /* 0x102fe20000004100 */
        /* <DEDUP_REMOVED lines=9> */
[--C-:B------:R-:W-:Y:S01]  /*17080*/  HADD2.F32 R13, -RZ, R33.reuse.H1_H1 ;  /* 0x30000021ff0d7230 */ /* 0x100fe20000004100 */
        /* <DEDUP_REMOVED lines=14> */
[----:B------:R-:W-:Y:S01]  /*17170*/  HADD2.F32 R14, -RZ, R29.H0_H0 ;  /* 0x2000001dff0e7230 */ /* 0x000fe20000004100 */
        /* <DEDUP_REMOVED lines=10> */
[----:B------:R-:W-:Y:S02]  /*17220*/  HADD2.F32 R2, -RZ, R17.H0_H0 ;  /* 0x20000011ff027230 */ /* 0x000fe40000004100 */
        /* <DEDUP_REMOVED lines=8> */
[----:B------:R-:W-:-:S03]  /*172b0*/  FFMA.FTZ R6, R6, R30, R13 ;  /* 0x0000001e06067223 */ /* 0x000fc6000001000d */
[----:B------:R-:W-:Y:S02]  /*172c0*/  F2FP.PACK_AB R7, R7, R0 ;  /* 0x000000000707723e */ /* 0x000fe400000000ff */
[----:B------:R-:W-:Y:S02]  /*172d0*/  F2FP.PACK_AB R6, R6, R2 ;  /* 0x000000020606723e */ /* 0x000fe400000000ff */
.L_x_5009:
[----:B------:R-:W-:Y:S05]  /*172e0*/  BSYNC B0 ;  /* 0x0000000000007941 */ /* 0x000fea0003800000 */
.L_x_5008:
[----:B-----5:R3:W-:Y:S02]  /*172f0*/  STS.128 [R235+0x1800], R4 ;  /* 0x00180004eb007388 */ /* 0x0207e40000000c00 */
.L_x_5007:
[----:B------:R-:W-:Y:S05]  /*17300*/  BSYNC B1 ;  /* 0x0000000000017941 */ /* 0x000fea0003800000 */
.L_x_5006:
        /* <DEDUP_REMOVED lines=95> */
.L_x_5013:
[----:B------:R-:W-:Y:S05]  /*17900*/  BSYNC B0 ;  /* 0x0000000000007941 */ /* 0x000fea0003800000 */
.L_x_5012:
[----:B-----5:R3:W-:Y:S02]  /*17910*/  STS.128 [R235+0x3800], R4 ;  /* 0x00380004eb007388 */ /* 0x0207e40000000c00 */
.L_x_5011:
[----:B------:R-:W-:Y:S05]  /*17920*/  BSYNC B1 ;  /* 0x0000000000017941 */ /* 0x000fea0003800000 */
.L_x_5010:
        /* <DEDUP_REMOVED lines=95> */
.L_x_5017:
[----:B------:R-:W-:Y:S05]  /*17f20*/  BSYNC B0 ;  /* 0x0000000000007941 */ /* 0x000fea0003800000 */
.L_x_5016:
[----:B-----5:R3:W-:Y:S02]  /*17f30*/  STS.128 [R235+0x5800], R4 ;  /* 0x00580004eb007388 */ /* 0x0207e40000000c00 */
.L_x_5015:
[----:B------:R-:W-:Y:S05]  /*17f40*/  BSYNC B1 ;  /* 0x0000000000017941 */ /* 0x000fea0003800000 */
.L_x_5014:
        /* <DEDUP_REMOVED lines=18> */
[----:B------:R-:W-:-:S03]  /*18070*/  LEA R2, P1, R3, R36, 0x1 ;  /* 0x0000002403027211 */ /* 0x000fc600078208ff */
[----:B------:R-:W3:Y:S01]  /*18080*/  LD.E.128 R8, [R8.64] ;  /* 0x0000000608087980 */ /* 0x000ee2000c101d00 */
[----:B------:R-:W-:Y:S02]  /*18090*/  LEA.HI.X R3, R3, R37, R0, 0x1, P1 ;  /* 0x0000002503037211 */ /* 0x000fe400008f0c00 */
        /* <DEDUP_REMOVED lines=14> */
[----:B--2---:R-:W-:-:S02]  /*18180*/  HADD2.F32 R8, -RZ, R12.H0_H0 ;  /* 0x2000000cff087230 */ /* 0x004fc40000004100 */
[----:B------:R-:W-:Y:S02]  /*18190*/  HADD2.F32 R7, -RZ, R12.H1_H1 ;  /* 0x3000000cff077230 */ /* 0x000fe40000004100 */
[----:B------:R-:W-:Y:S01]  /*181a0*/  HADD2.F32 R6, -RZ, R13.H0_H0 ;  /* 0x2000000dff067230 */ /* 0x000fe20000004100 */
[----:B------:R-:W-:Y:S01]  /*181b0*/  MOV R29, R10 ;  /* 0x0000000a001d7202 */ /* 0x000fe20000000f00 */
[--C-:B------:R-:W-:Y:S01]  /*181c0*/  HADD2.F32 R9, -RZ, R27.reuse.H0_H0 ;  /* 0x2000001bff097230 */ /* 0x100fe20000004100 */
[----:B------:R-:W-:Y:S01]  /*181d0*/  MOV R28, R11 ;  /* 0x0000000b001c7202 */ /* 0x000fe20000000f00 */
[----:B------:R-:W-:Y:S01]  /*181e0*/  HADD2.F32 R10, -RZ, R27.H1_H1 ;  /* 0x3000001bff0a7230 */ /* 0x000fe20000004100 */
[----:B------:R-:W-:Y:S01]  /*181f0*/  @!P0 FADD.FTZ R8, -R8, -RZ ;  /* 0x800000ff08088221 */ /* 0x000fe20000010100 */
[----:B------:R-:W-:Y:S01]  /*18200*/  HADD2.F32 R11, -RZ, R26.H0_H0 ;  /* 0x2000001aff0b7230 */ /* 0x000fe20000004100 */
[----:B------:R-:W-:Y:S01]  /*18210*/  @!P0 FADD.FTZ R7, -R7, -RZ ;  /* 0x800000ff07078221 */ /* 0x000fe20000010100 */
[----:B------:R-:W-:Y:S01]  /*18220*/  HADD2.F32 R5, -RZ, R13.H1_H1 ;  /* 0x3000000dff057230 */ /* 0x000fe20000004100 */
[----:B------:R-:W-:Y:S01]  /*18230*/  @!P0 FADD.FTZ R6, -R6, -RZ ;  /* 0x800000ff06068221 */ /* 0x000fe20000010100 */
[----:B-1----:R-:W-:-:S02]  /*18240*/  HADD2.F32 R3, -RZ, R14.H1_H1 ;  /* 0x3000000eff037230 */ /* 0x002fc40000004100 */
[----:B------:R-:W-:Y:S02]  /*18250*/  HADD2.F32 R4, -RZ, R14.H0_H0 ;  /* 0x2000000eff047230 */ /* 0x000fe40000004100 */
[--C-:B------:R-:W-:Y:S02]  /*18260*/  HADD2.F32 R2, -RZ, R15.reuse.H0_H0 ;  /* 0x2000000fff027230 */ /* 0x100fe40000004100 */
[----:B------:R-:W-:Y:S01]  /*18270*/  HADD2.F32 R0, -RZ, R15.H1_H1 ;  /* 0x3000000fff007230 */ /* 0x000fe20000004100 */
[----:B------:R-:W-:Y:S01]  /*18280*/  FMUL.FTZ R8, R9, R8 ;  /* 0x0000000809087220 */ /* 0x000fe20000410000 */
        /* <DEDUP_REMOVED lines=9> */
[----:B------:R-:W-:-:S02]  /*18320*/  @!P0 FADD.FTZ R4, -R4, -RZ ;  /* 0x800000ff04048221 */ /* 0x000fc40000010100 */
[----:B------:R-:W-:Y:S02]  /*18330*/  @!P0 FADD.FTZ R2, -R2, -RZ ;  /* 0x800000ff02028221 */ /* 0x000fe40000010100 */
[----:B------:R-:W-:Y:S02]  /*18340*/  @!P0 FADD.FTZ R0, -R0, -RZ ;  /* 0x800000ff00008221 */ /* 0x000fe40000010100 */
[----:B------:R-:W-:Y:S02]  /*18350*/  FMUL.FTZ R12, R12, R5 ;  /* 0x000000050c0c7220 */ /* 0x000fe40000410000 */
[----:B------:R-:W-:Y:S01]  /*18360*/  FMUL.FTZ R13, R13, R3 ;  /* 0x000000030d0d7220 */ /* 0x000fe20000410000 */
[----:B------:R-:W-:Y:S01]  /*18370*/  HADD2.F32 R3, -RZ, R16.H0_H0 ;  /* 0x20000010ff037230 */ /* 0x000fe20000004100 */
[----:B------:R-:W-:Y:S01]  /*18380*/  FMUL.FTZ R11, R11, R4 ;  /* 0x000000040b0b7220 */ /* 0x000fe20000410000 */
[----:B----4-:R-:W-:Y:S01]  /*18390*/  HADD2.F32 R5, -RZ, R20.H0_H0 ;  /* 0x20000014ff057230 */ /* 0x010fe20000004100 */
[----:B------:R-:W-:Y:S01]  /*183a0*/  FMUL.FTZ R10, R10, R2 ;  /* 0x000000020a0a7220 */ /* 0x000fe20000410000 */
[----:B------:R-:W-:Y:S01]  /*183b0*/  HADD2.F32 R2, -RZ, R16.H1_H1 ;  /* 0x30000010ff027230 */ /* 0x000fe20000004100 */
[----:B------:R-:W-:Y:S01]  /*183c0*/  FMUL.FTZ R9, R9, R0 ;  /* 0x0000000009097220 */ /* 0x000fe20000410000 */
[----:B------:R-:W-:-:S02]  /*183d0*/  HADD2.F32 R0, -RZ, R18.H0_H0 ;  /* 0x20000012ff007230 */ /* 0x000fc40000004100 */
[----:B------:R-:W-:Y:S02]  /*183e0*/  HADD2.F32 R4, -RZ, R20.H1_H1 ;  /* 0x30000014ff047230 */ /* 0x000fe40000004100 */
[----:B------:R-:W-:Y:S01]  /*183f0*/  HADD2.F32 R14, -RZ, R21.H0_H0 ;  /* 0x20000015ff0e7230 */ /* 0x000fe20000004100 */
[----:B------:R-:W-:Y:S01]  /*18400*/  FFMA.FTZ R8, R3, R5, R8 ;  /* 0x0000000503087223 */ /* 0x000fe20000010008 */
[--C-:B------:R-:W-:Y:S01]  /*18410*/  HADD2.F32 R16, -RZ, R22.reuse.H0_H0 ;  /* 0x20000016ff107230 */ /* 0x100fe20000004100 */
[----:B------:R-:W-:Y:S01]  /*18420*/  FFMA.FTZ R4, R2, R4, R7 ;  /* 0x0000000402047223 */ /* 0x000fe20000010007 */
[----:B------:R-:W-:Y:S01]  /*18430*/  HADD2.F32 R15, -RZ, R23.H0_H0 ;  /* 0x20000017ff0f7230 */ /* 0x000fe20000004100 */
[----:B------:R-:W-:Y:S01]  /*18440*/  FFMA.FTZ R5, R0, R14, R6 ;  /* 0x0000000e00057223 */ /* 0x000fe20000010006 */
[----:B------:R-:W-:Y:S02]  /*18450*/  HADD2.F32 R21, -RZ, R21.H1_H1 ;  /* 0x30000015ff157230 */ /* 0x000fe40000004100 */
[----:B------:R-:W-:-:S02]  /*18460*/  HADD2.F32 R22, -RZ, R22.H1_H1 ;  /* 0x30000016ff167230 */ /* 0x000fc40000004100 */
[----:B------:R-:W-:Y:S02]  /*18470*/  HADD2.F32 R23, -RZ, R23.H1_H1 ;  /* 0x30000017ff177230 */ /* 0x000fe40000004100 */
[----:B------:R-:W-:Y:S02]  /*18480*/  HADD2.F32 R3, -RZ, R18.H1_H1 ;  /* 0x30000012ff037230 */ /* 0x000fe40000004100 */
[----:B------:R-:W-:Y:S02]  /*18490*/  HADD2.F32 R2, -RZ, R17.H0_H0 ;  /* 0x20000011ff027230 */ /* 0x000fe40000004100 */
[--C-:B------:R-:W-:Y:S02]  /*184a0*/  HADD2.F32 R0, -RZ, R19.reuse.H0_H0 ;  /* 0x20000013ff007230 */ /* 0x100fe40000004100 */
[----:B------:R-:W-:Y:S02]  /*184b0*/  HADD2.F32 R7, -RZ, R19.H1_H1 ;  /* 0x30000013ff077230 */ /* 0x000fe40000004100 */
[----:B------:R-:W-:Y:S01]  /*184c0*/  HADD2.F32 R6, -RZ, R17.H1_H1 ;  /* 0x30000011ff067230 */ /* 0x000fe20000004100 */
        /* <DEDUP_REMOVED lines=9> */
.L_x_5019:
[----:B------:R-:W-:Y:S05]  /*18560*/  BSYNC B0 ;  /* 0x0000000000007941 */ /* 0x000fea0003800000 */
.L_x_5018:
[----:B-----5:R3:W-:Y:S01]  /*18570*/  STS.128 [R235+0x7800], R4 ;  /* 0x00780004eb007388 */ /* 0x0207e20000000c00 */
[----:B------:R-:W-:Y:S05]  /*18580*/  BRA `(.L_x_4943) ;  /* 0x0000096000007947 */ /* 0x000fea0003800000 */
.L_x_4893:
[----:B-1-3-5:R-:W-:Y:S01]  /*18590*/  IMAD.IADD R10, R186, 0x1, -R184 ;  /* 0x00000001ba0a7824 */ /* 0x02afe200078e0ab8 */
[----:B------:R-:W-:Y:S01]  /*185a0*/  BSSY B0, `(.L_x_5020) ;  /* 0x0000024000007945 */ /* 0x000fe20003800000 */
[-C--:B------:R-:W-:Y:S02]  /*185b0*/  ISETP.GE.AND P2, PT, R22, R152.reuse, PT ;  /* 0x000000981600720c */ /* 0x080fe40003f46270 */
[----:B------:R-:W-:Y:S02]  /*185c0*/  ISETP.GE.AND P1, PT, R20, R152, PT ;  /* 0x000000981400720c */ /* 0x000fe40003f26270 */
        /* <DEDUP_REMOVED lines=33> */
.L_x_5021:
[----:B------:R-:W-:Y:S05]  /*187e0*/  BSYNC B0 ;  /* 0x0000000000007941 */ /* 0x000fea0003800000 */
.L_x_5020:
[----:B------:R-:W-:Y:S01]  /*187f0*/  IADD3 R56, R114, 0x10, RZ ;  /* 0x0000001072387810 */ /* 0x000fe20007ffe0ff */
[----:B------:R-:W-:Y:S03]  /*18800*/  BSSY B0, `(.L_x_5022) ;  /* 0x0000023000007945 */ /* 0x000fe60003800000 */
[----:B------:R-:W-:-:S13]  /*18810*/  ISETP.GE.AND P3, PT, R56, R10, PT ;  /* 0x0000000a3800720c */ /* 0x000fda0003f66270 */
[----:B------:R-:W-:Y:S05]  /*18820*/  @P3 BRA `(.L_x_5023) ;  /* 0x0000020000003947 */ /* 0x000fea0003800000 */
[----:B------:R-:W-:Y:S02]  /*18830*/  ISETP.GE.AND P5, PT, R18, R152, PT ;  /* 0x000000981200720c */ /* 0x000fe40003fa6270 */
[----:B------:R-:W-:-:S04]  /*18840*/  IADD3 R0, P3, R8, R134, RZ ;  /* 0x0000008608007210 */ /* 0x000fc80007f7e0ff */
[CC--:B-1----:R-:W-:Y:S01]  /*18850*/  @!P0 LEA R4, P4, R0.reuse, R112.reuse, 0x1 ;  /* 0x0000007000048211 */ /* 0x0c2fe200078808ff */
        /* <DEDUP_REMOVED lines=29> */
.L_x_5023:
[----:B------:R-:W-:Y:S05]  /*18a30*/  BSYNC B0 ;  /* 0x0000000000007941 */ /* 0x000fea0003800000 */
.L_x_5022:
[----:B------:R-:W-:Y:S01]  /*18a40*/  IADD3 R46, R114, 0x20, RZ ;  /* 0x00000020722e7810 */ /* 0x000fe20007ffe0ff */
[----:B------:R-:W-:Y:S03]  /*18a50*/  BSSY B0, `(.L_x_5024) ;  /* 0x0000023000007945 */ /* 0x000fe60003800000 */
[----:B------:R-:W-:-:S13]  /*18a60*/  ISETP.GE.AND P3, PT, R46, R10, PT ;  /* 0x0000000a2e00720c */ /* 0x000fda0003f66270 */
[----:B------:R-:W-:Y:S05]  /*18a70*/  @P3 BRA `(.L_x_5025) ;  /* 0x0000020000003947 */ /* 0x000fea0003800000 */
[----:B------:R-:W-:Y:S02]  /*18a80*/  ISETP.GE.AND P5, PT, R18, R152, PT ;  /* 0x000000981200720c */ /* 0x000fe40003fa6270 */
[----:B------:R-:W-:-:S04]  /*18a90*/  LEA R0, P3, R148, R134, 0x5 ;  /* 0x0000008694007211 */ /* 0x000fc800078628ff */
[----:B-1----:R-:W-:Y:S02]  /*18aa0*/  LEA.HI.X R2, R148, R153, R149, 0x5, P3 ;  /* 0x0000009994027211 */ /* 0x002fe400018f2c95 */
        /* <DEDUP_REMOVED lines=29> */
.L_x_5025:
[----:B------:R-:W-:Y:S05]  /*18c80*/  BSYNC B0 ;  /* 0x0000000000007941 */ /* 0x000fea0003800000 */
.L_x_5024:
[----:B------:R-:W-:-:S04]  /*18c90*/  IADD3 R44, R114, 0x30, RZ ;  /* 0x00000030722c7810 */ /* 0x000fc80007ffe0ff */
[----:B------:R-:W-:-:S13]  /*18ca0*/  ISETP.GE.AND P3, PT, R44, R10, PT ;  /* 0x0000000a2c00720c */ /* 0x000fda0003f66270 */
[----:B------:R-:W-:Y:S05]  /*18cb0*/  @P3 BRA `(.L_x_4943) ;  /* 0x0000023000003947 */ /* 0x000fea0003800000 */
[----:B------:R-:W-:Y:S01]  /*18cc0*/  ISETP.GE.AND P5, PT, R18, R152, PT ;  /* 0x000000981200720c */ /* 0x000fe20003fa6270 */
[----:B-1----:R-:W-:Y:S02]  /*18cd0*/  IMAD.MOV.U32 R2, RZ, RZ, R134 ;  /* 0x000000ffff027224 */ /* 0x002fe400078e0086 */
[----:B------:R-:W-:Y:S02]  /*18ce0*/  IMAD.MOV.U32 R3, RZ, RZ, R153 ;  /* 0x000000ffff037224 */ /* 0x000fe400078e0099 */
[----:B------:R-:W-:Y:S02]  /*18cf0*/  IMAD R0, R149, 0x30, RZ ;  /* 0x0000003095007824 */ /* 0x000fe400078e02ff */
[----:B------:R-:W-:-:S04]  /*18d00*/  IMAD.WIDE.U32 R8, R148, 0x30, R2 ;  /* 0x0000003094087825 */ /* 0x000fc800078e0002 */
[----:B------:R-:W-:Y:S01]  /*18d10*/  IMAD.IADD R0, R0, 0x1, R9 ;  /* 0x0000000100007824 */ /* 0x000fe200078e0209 */
        /* <DEDUP_REMOVED lines=29> */
.L_x_4943:
[----:B------:R-:W-:Y:S05]  /*18ef0*/  BSYNC B3 ;  /* 0x0000000000037941 */ /* 0x000fea0003800000 */
.L_x_4892:
[----:B------:R-:W5:Y:S01]  /*18f00*/  LDL R159, [R1+0x1c] ;  /* 0x00001c00019f7983 */ /* 0x000f620000100800 */
[----:B------:R-:W-:Y:S01]  /*18f10*/  BSSY B0, `(.L_x_5026) ;  /* 0x0000025000007945 */ /* 0x000fe20003800000 */
[----:B------:R-:W-:Y:S02]  /*18f20*/  LOP3.LUT R244, R244, 0xff, RZ, 0xc0, !PT ;  /* 0x000000fff4f47812 */ /* 0x000fe400078ec0ff */
[----:B-----5:R-:W-:-:S05]  /*18f30*/  LEA R141, R159, 0xffffffc0, 0x6 ;  /* 0xffffffc09f8d7811 */ /* 0x020fca00078e30ff */
[----:B------:R-:W-:-:S05]  /*18f40*/  IMAD.IADD R12, R252, 0x1, -R141 ;  /* 0x00000001fc0c7824 */ /* 0x000fca00078e0a8d */
[----:B------:R-:W-:-:S13]  /*18f50*/  ISETP.GE.AND P0, PT, R114, R12, PT ;  /* 0x0000000c7200720c */ /* 0x000fda0003f06270 */
[----:B------:R-:W-:Y:S05]  /*18f60*/  @P0 BRA `(.L_x_5027) ;  /* 0x000001f000000947 */ /* 0x000fea0003800000 */
[C---:B------:R-:W-:Y:S02]  /*18f70*/  LOP3.LUT R0, R244.reuse, 0x1, RZ, 0xc0, !PT ;  /* 0x00000001f4007812 */ /* 0x040fe400078ec0ff */
[----:B------:R-:W-:Y:S02]  /*18f80*/  R2P PR, R244, 0xe ;  /* 0x0000000ef4007804 */ /* 0x000fe40000000000 */
[----:B------:R-:W-:-:S11]  /*18f90*/  ISETP.NE.U32.AND P0, PT, R0, 0x1, PT ;  /* 0x000000010000780c */ /* 0x000fd60003f05070 */
[----:B-1-3--:R-:W-:Y:S01]  /*18fa0*/  @P1 IMAD.MOV.U32 R6, RZ, RZ, R245 ;  /* 0x000000ffff061224 */ /* 0x00afe200078e00f5 */
        /* <DEDUP_REMOVED lines=27> */
.L_x_5027:
[----:B------:R-:W-:Y:S05]  /*19160*/  BSYNC B0 ;  /* 0x0000000000007941 */ /* 0x000fea0003800000 */
.L_x_5026:
        /* <DEDUP_REMOVED lines=8> */
[----:B------:R-:W-:-:S05]  /*191f0*/  IADD3 R0, P2, R247, R170, RZ ;  /* 0x000000aaf7007210 */ /* 0x000fca0007f5e0ff */
[----:B-1-3--:R-:W-:Y:S01]  /*19200*/  IMAD.X R3, R250, 0x1, R169, P2 ;  /* 0x00000001fa037824 */ /* 0x00afe200010e06a9 */
[CC--:B------:R-:W-:Y:S02]  /*19210*/  @P4 LEA R6, P6, R0.reuse, R154.reuse, 0x1 ;  /* 0x0000009a00064211 */ /* 0x0c0fe400078c08ff */
[C---:B------:R-:W-:Y:S02]  /*19220*/  @!P5 LEA R8, P0, R247.reuse, R245, 0x1 ;  /* 0x000000f5f708d211 */ /* 0x040fe400078008ff */
[C---:B------:R-:W-:Y:S02]  /*19230*/  @P3 LEA R4, P2, R0.reuse, R154, 0x1 ;  /* 0x0000009a00043211 */ /* 0x040fe400078408ff */
        /* <DEDUP_REMOVED lines=25> */
.L_x_5029:
[----:B------:R-:W-:Y:S05]  /*193d0*/  BSYNC B0 ;  /* 0x0000000000007941 */ /* 0x000fea0003800000 */
.L_x_5028:
[----:B------:R-:W-:Y:S01]  /*193e0*/  ISETP.GE.AND P0, PT, R46, R12, PT ;  /* 0x0000000c2e00720c */ /* 0x000fe20003f06270 */
[----:B------:R-:W-:-:S12]  /*193f0*/  BSSY B0, `(.L_x_5030) ;  /* 0x0000027000007945 */ /* 0x000fd80003800000 */
[----:B------:R-:W-:Y:S05]  /*19400*/  @P0 BRA `(.L_x_5031) ;  /* 0x0000025000000947 */ /* 0x000fea0003800000 */
[----:B------:R-:W-:Y:S01]  /*19410*/  LOP3.LUT R0, R244, 0x1, RZ, 0xc0, !PT ;  /* 0x00000001f4007812 */ /* 0x000fe200078ec0ff */
[----:B-1-3--:R-:W-:Y:S01]  /*19420*/  IMAD.SHL.U32 R2, R116, 0x20, RZ ;  /* 0x0000002074027824 */ /* 0x00afe200078e00ff */
[----:B------:R-:W-:Y:S02]  /*19430*/  LOP3.LUT P4, RZ, R244, 0x2, RZ, 0xc0, !PT ;  /* 0x00000002f4ff7812 */ /* 0x000fe4000788c0ff */
[----:B------:R-:W-:Y:S02]  /*19440*/  ISETP.NE.U32.AND P5, PT, R0, 0x1, PT ;  /* 0x000000010000780c */ /* 0x000fe40003fa5070 */
[C---:B------:R-:W-:Y:S02]  /*19450*/  LOP3.LUT P3, RZ, R244.reuse, 0x4, RZ, 0xc0, !PT ;  /* 0x00000004f4ff7812 */ /* 0x040fe4000786c0ff */
[----:B------:R-:W-:Y:S02]  /*19460*/  LOP3.LUT P1, RZ, R244, 0x8, RZ, 0xc0, !PT ;  /* 0x00000008f4ff7812 */ /* 0x000fe4000782c0ff */
[----:B------:R-:W-:-:S02]  /*19470*/  SHF.L.U64.HI R3, R116, 0x5, R117 ;  /* 0x0000000574037819 */ /* 0x000fc40000010275 */
        /* <DEDUP_REMOVED lines=30> */
.L_x_5031:
[----:B------:R-:W-:Y:S05]  /*19660*/  BSYNC B0 ;  /* 0x0000000000007941 */ /* 0x000fea0003800000 */
.L_x_5030:
        /* <DEDUP_REMOVED lines=9> */
[----:B-1-3--:R-:W-:Y:S01]  /*19700*/  IMAD.WIDE.U32 R2, R116, 0x30, R168 ;  /* 0x0000003074027825 */ /* 0x00afe200078e00a8 */
        /* <DEDUP_REMOVED lines=12> */
[----:B------:R-:W-:Y:S01]  /*197d0*/  @P1 LEA.HI.X R7, R2, R155, R0, 0x1, P0 ;  /* 0x0000009b02071211 */ /* 0x000fe200000f0c00 */
[----:B------:R-:W-:-:S05]  /*197e0*/  @!P5 IMAD.MOV.U32 R2, RZ, RZ, R4 ;  /* 0x000000ffff02d224 */ /* 0x000fca00078e0004 */
        /* <DEDUP_REMOVED lines=20> */
.L_x_5033:
[----:B------:R-:W-:Y:S05]  /*19930*/  BSYNC B0 ;  /* 0x0000000000007941 */ /* 0x000fea0003800000 */
.L_x_5032:
[----:B-1-3--:R-:W3:Y:S04]  /*19940*/  LD.E.64 R2, [R24.64+0x1c0] ;  /* 0x0001c00618027980 */ /* 0x00aee8000c101b00 */
[----:B------:R-:W5:Y:S04]  /*19950*/  LD.E.64 R4, [R24.64+0x1b8] ;  /* 0x0001b80618047980 */ /* 0x000f68000c101b00 */
[----:B------:R-:W1:Y:S04]  /*19960*/  S2R R0, SR_CTAID.Z ;  /* 0x0000000000007919 */ /* 0x000e680000002700 */
[----:B--2---:R-:W2:Y:S04]  /*19970*/  LD.E R133, [R24.64+0xd8] ;  /* 0x0000d80618857980 */ /* 0x004ea8000c101900 */
[----:B------:R-:W0:Y:S01]  /*19980*/  LDGDEPBAR ;  /* 0x00000000000079af */ /* 0x000e220000000000 */
[----:B-1----:R-:W-:Y:S01]  /*19990*/  MOV R174, R0 ;  /* 0x0000000000ae7202 */ /* 0x002fe20000000f00 */
[----:B---3--:R-:W-:-:S04]  /*199a0*/  IMAD R3, R3, R187, RZ ;  /* 0x000000bb03037224 */ /* 0x008fc800078e02ff */
[----:B------:R-:W-:-:S04]  /*199b0*/  IMAD.WIDE.U32 R6, R187, R2, R174 ;  /* 0x00000002bb067225 */ /* 0x000fc800078e00ae */
[----:B------:R-:W-:Y:S01]  /*199c0*/  IMAD R3, R2, R185, R3 ;  /* 0x000000b902037224 */ /* 0x000fe200078e0203 */
[----:B-----5:R-:W-:-:S04]  /*199d0*/  LEA R2, P0, R6, R4, 0x2 ;  /* 0x0000000406027211 */ /* 0x020fc800078010ff */
[----:B------:R-:W-:-:S04]  /*199e0*/  IADD3 R3, R7, R3, RZ ;  /* 0x0000000307037210 */ /* 0x000fc80007ffe0ff */
[----:B------:R-:W-:-:S05]  /*199f0*/  LEA.HI.X R3, R6, R5, R3, 0x2, P0 ;  /* 0x0000000506037211 */ /* 0x000fca00000f1403 */
[----:B------:R-:W3:Y:S01]  /*19a00*/  LD.E R2, [R2.64] ;  /* 0x0000000602027980 */ /* 0x000ee2000c101900 */
[----:B------:R-:W-:-:S04]  /*19a10*/  DEPBAR.LE SB0, 0x0 ;  /* 0x000080000000791a */ /* 0x000fc80000000000 */
[----:B------:R-:W-:Y:S01]  /*19a20*/  BAR.SYNC.DEFER_BLOCKING 0x0 ;  /* 0x0000000000007b1d */ /* 0x000fe20000010000 */
[----:B------:R-:W-:-:S05]  /*19a30*/  ISETP.GE.AND P0, PT, R114, R12, PT ;  /* 0x0000000c7200720c */ /* 0x000fca0003f06270 */
[----:B--2---:R-:W3:Y:S01]  /*19a40*/  MUFU.RCP R133, R133 ;  /* 0x0000008500857308 */ /* 0x004ee20000001000 */
[----:B------:R-:W-:Y:S07]  /*19a50*/  BSSY B0, `(.L_x_5034) ;  /* 0x0000026000007945 */ /* 0x000fee0003800000 */
[----:B------:R1:W-:Y:S04]  /*19a60*/  @P0 STS.128 [R235+0x10000], RZ ;  /* 0x010000ffeb000388 */ /* 0x0003e80000000c00 */
[----:B------:R1:W-:Y:S04]  /*19a70*/  @P0 STS.128 [R235+0x12000], RZ ;  /* 0x012000ffeb000388 */ /* 0x0003e80000000c00 */
[----:B------:R1:W-:Y:S04]  /*19a80*/  @P0 STS.128 [R235+0x14000], RZ ;  /* 0x014000ffeb000388 */ /* 0x0003e80000000c00 */
[----:B------:R1:W-:Y:S01]  /*19a90*/  @P0 STS.128 [R235+0x16000], RZ ;  /* 0x016000ffeb000388 */ /* 0x0003e20000000c00 */
[----:B---3--:R-:W-:Y:S01]  /*19aa0*/  FMUL.FTZ R133, R2, R133 ;  /* 0x0000008502857220 */ /* 0x008fe20000410000 */
        /* <DEDUP_REMOVED lines=32> */
.L_x_5035:
[----:B-1----:R-:W-:Y:S05]  /*19cb0*/  BSYNC B0 ;  /* 0x0000000000007941 */ /* 0x002fea0003800000 */
.L_x_5034:
[----:B------:R-:W-:Y:S01]  /*19cc0*/  ISETP.GE.AND P0, PT, R56, R12, PT ;  /* 0x0000000c3800720c */ /* 0x000fe20003f06270 */
[----:B------:R-:W-:-:S12]  /*19cd0*/  BSSY B0, `(.L_x_5036) ;  /* 0x000002a000007945 */ /* 0x000fd80003800000 */
[----:B------:R1:W-:Y:S04]  /*19ce0*/  @P0 STS.128 [R235+0x10800], RZ ;  /* 0x010800ffeb000388 */ /* 0x0003e80000000c00 */
[----:B------:R1:W-:Y:S04]  /*19cf0*/  @P0 STS.128 [R235+0x12800], RZ ;  /* 0x012800ffeb000388 */ /* 0x0003e80000000c00 */
[----:B------:R1:W-:Y:S04]  /*19d00*/  @P0 STS.128 [R235+0x14800], RZ ;  /* 0x014800ffeb000388 */ /* 0x0003e80000000c00 */
[----:B------:R1:W-:Y:S01]  /*19d10*/  @P0 STS.128 [R235+0x16800], RZ ;  /* 0x016800ffeb000388 */ /* 0x0003e20000000c00 */
[----:B------:R-:W-:Y:S05]  /*19d20*/  @P0 BRA `(.L_x_5037) ;  /* 0x0000024000000947 */ /* 0x000fea0003800000 */
[----:B--2---:R-:W2:Y:S01]  /*19d30*/  LDL R2, [R1] ;  /* 0x0000000001027983 */ /* 0x004ea20000100800 */
[----:B------:R-:W-:-:S02]  /*19d40*/  LOP3.LUT R0, R244, 0x1, RZ, 0xc0, !PT ;  /* 0x00000001f4007812 */ /* 0x000fc400078ec0ff */
[----:B------:R-:W-:Y:S02]  /*19d50*/  LOP3.LUT P4, RZ, R244, 0x2, RZ, 0xc0, !PT ;  /* 0x00000002f4ff7812 */ /* 0x000fe4000788c0ff */
[----:B------:R-:W-:Y:S02]  /*19d60*/  ISETP.NE.U32.AND P5, PT, R0, 0x1, PT ;  /* 0x000000010000780c */ /* 0x000fe40003fa5070 */
[C---:B------:R-:W-:Y:S02]  /*19d70*/  LOP3.LUT P3, RZ, R244.reuse, 0x4, RZ, 0xc0, !PT ;  /* 0x00000004f4ff7812 */ /* 0x040fe4000786c0ff */
[----:B------:R-:W-:Y:S02]  /*19d80*/  LOP3.LUT P1, RZ, R244, 0x8, RZ, 0xc0, !PT ;  /* 0x00000008f4ff7812 */ /* 0x000fe4000782c0ff */
[----:B------:R-:W-:-:S05]  /*19d90*/  IADD3 R0, P2, R251, R166, RZ ;  /* 0x000000a6fb007210 */ /* 0x000fca0007f5e0ff */
[----:B------:R-:W-:Y:S02]  /*19da0*/  @P4 LEA R6, P6, R0, R156, 0x1 ;  /* 0x0000009c00064211 */ /* 0x000fe400078c08ff */
[----:B------:R-:W-:Y:S01]  /*19db0*/  @!P5 LEA R8, P0, R251, R243, 0x1 ;  /* 0x000000f3fb08d211 */ /* 0x000fe200078008ff */
[----:B--2---:R-:W-:-:S03]  /*19dc0*/  IMAD.X R3, R2, 0x1, R165, P2 ;  /* 0x0000000102037824 */ /* 0x004fc600010e06a5 */
[----:B------:R-:W-:Y:S02]  /*19dd0*/  @!P5 LEA.HI.X R9, R251, R242, R2, 0x1, P0 ;  /* 0x000000f2fb09d211 */ /* 0x000fe400000f0c02 */
[CC--:B------:R-:W-:Y:S02]  /*19de0*/  @P3 LEA R4, P2, R0.reuse, R156.reuse, 0x1 ;  /* 0x0000009c00043211 */ /* 0x0c0fe400078408ff */
[C---:B------:R-:W-:Y:S01]  /*19df0*/  @P1 LEA R2, P0, R0.reuse, R156, 0x1 ;  /* 0x0000009c00021211 */ /* 0x040fe200078008ff */
[----:B------:R-:W-:Y:S01]  /*19e00*/  @!PT LDS RZ, [RZ] ;  /* 0x00000000fffff984 */ /* 0x000fe20000000800 */
[----:B------:R-:W-:Y:S01]  /*19e10*/  @!PT LDS RZ, [RZ] ;  /* 0x00000000fffff984 */ /* 0x000fe20000000800 */
[----:B------:R-:W-:Y:S01]  /*19e20*/  @!PT LDS RZ, [RZ] ;  /* 0x00000000fffff984 */ /* 0x000fe20000000800 */
[----:B------:R2:W-:Y:S01]  /*19e30*/  @!P5 LDGSTS.E.BYPASS.LTC128B.128 [R235+0x10800], [R8.64] ;  /* 0x1080000008ebdfae */ /* 0x0005e2000b901d46 */
[CCC-:B------:R-:W-:Y:S02]  /*19e40*/  @P4 LEA.HI.X R7, R0.reuse, R157.reuse, R3.reuse, 0x1, P6 ;  /* 0x0000009d00074211 */ /* 0x1c0fe400030f0c03 */
[CCC-:B------:R-:W-:Y:S01]  /*19e50*/  @P3 LEA.HI.X R5, R0.reuse, R157.reuse, R3.reuse, 0x1, P2 ;  /* 0x0000009d00053211 */ /* 0x1c0fe200010f0c03 */
[----:B------:R2:W-:Y:S01]  /*19e60*/  @P5 STS.128 [R235+0x10800], RZ ;  /* 0x010800ffeb005388 */ /* 0x0005e20000000c00 */
[----:B------:R-:W-:-:S03]  /*19e70*/  @P1 LEA.HI.X R3, R0, R157, R3, 0x1, P0 ;  /* 0x0000009d00031211 */ /* 0x000fc600000f0c03 */
        /* <DEDUP_REMOVED lines=15> */
.L_x_5037:
[----:B------:R-:W-:Y:S05]  /*19f70*/  BSYNC B0 ;  /* 0x0000000000007941 */ /* 0x000fea0003800000 */
.L_x_5036:
[----:B------:R-:W-:Y:S01]  /*19f80*/  ISETP.GE.AND P0, PT, R46, R12, PT ;  /* 0x0000000c2e00720c */ /* 0x000fe20003f06270 */
[----:B------:R-:W-:-:S12]  /*19f90*/  BSSY B0, `(.L_x_5038) ;  /* 0x000002b000007945 */ /* 0x000fd80003800000 */
[----:B------:R3:W-:Y:S04]  /*19fa0*/  @P0 STS.128 [R235+0x11000], RZ ;  /* 0x011000ffeb000388 */ /* 0x0007e80000000c00 */
[----:B------:R3:W-:Y:S04]  /*19fb0*/  @P0 STS.128 [R235+0x13000], RZ ;  /* 0x013000ffeb000388 */ /* 0x0007e80000000c00 */
[----:B------:R3:W-:Y:S04]  /*19fc0*/  @P0 STS.128 [R235+0x15000], RZ ;  /* 0x015000ffeb000388 */ /* 0x0007e80000000c00 */
[----:B------:R3:W-:Y:S01]  /*19fd0*/  @P0 STS.128 [R235+0x17000], RZ ;  /* 0x017000ffeb000388 */ /* 0x0007e20000000c00 */
[----:B------:R-:W-:Y:S05]  /*19fe0*/  @P0 BRA `(.L_x_5039) ;  /* 0x0000025000000947 */ /* 0x000fea0003800000 */
[----:B------:R-:W-:Y:S01]  /*19ff0*/  LOP3.LUT R0, R244, 0x1, RZ, 0xc0, !PT ;  /* 0x00000001f4007812 */ /* 0x000fe200078ec0ff */
[----:B--2---:R-:W-:Y:S01]  /*1a000*/  IMAD.SHL.U32 R2, R160, 0x20, RZ ;  /* 0x00000020a0027824 */ /* 0x004fe200078e00ff */
[----:B------:R-:W-:-:S02]  /*1a010*/  LOP3.LUT P4, RZ, R244, 0x2, RZ, 0xc0, !PT ;  /* 0x00000002f4ff7812 */ /* 0x000fc4000788c0ff */
[----:B------:R-:W-:Y:S02]  /*1a020*/  ISETP.NE.U32.AND P5, PT, R0, 0x1, PT ;  /* 0x000000010000780c */ /* 0x000fe40003fa5070 */
        /* <DEDUP_REMOVED lines=33> */
.L_x_5039:
[----:B------:R-:W-:Y:S05]  /*1a240*/  BSYNC B0 ;  /* 0x0000000000007941 */ /* 0x000fea0003800000 */
.L_x_5038:
[----:B------:R-:W-:Y:S01]  /*1a250*/  ISETP.GE.AND P0, PT, R44, R12, PT ;  /* 0x0000000c2c00720c */ /* 0x000fe20003f06270 */
[----:B------:R-:W-:Y:S01]  /*1a260*/  BSSY B0, `(.L_x_5040) ;  /* 0x0000034000007945 */ /* 0x000fe20003800000 */
[----:B------:R-:W-:-:S04]  /*1a270*/  SHF.R.S32.HI R0, RZ, 0x1f, R183 ;  /* 0x0000001fff007819 */ /* 0x000fc800000114b7 */
[----:B------:R-:W-:-:S04]  /*1a280*/  LEA.HI R0, R0, R183, RZ, 0x5 ;  /* 0x000000b700007211 */ /* 0x000fc800078f28ff */
[----:B------:R-:W-:-:S03]  /*1a290*/  LOP3.LUT R0, R0, 0xffffffe0, RZ, 0xc0, !PT ;  /* 0xffffffe000007812 */ /* 0x000fc600078ec0ff */
[----:B------:R1:W-:Y:S02]  /*1a2a0*/  @P0 STS.128 [R235+0x11800], RZ ;  /* 0x011800ffeb000388 */ /* 0x0003e40000000c00 */
[----:B------:R-:W-:Y:S02]  /*1a2b0*/  IMAD.IADD R26, R183, 0x1, -R0 ;  /* 0x00000001b71a7824 */ /* 0x000fe400078e0a00 */
        /* <DEDUP_REMOVED lines=10> */
[----:B--2---:R-:W-:-:S04]  /*1a360*/  IMAD.WIDE.U32 R4, R160, 0x30, R164 ;  /* 0x00000030a0047825 */ /* 0x004fc800078e00a4 */
        /* <DEDUP_REMOVED lines=34> */
.L_x_5042:
[----:B------:R1:W-:Y:S02]  /*1a590*/  STS.128 [R235+0x17800], RZ ;  /* 0x017800ffeb007388 */ /* 0x0003e40000000c00 */
.L_x_5041:
[----:B------:R-:W-:Y:S05]  /*1a5a0*/  BSYNC B0 ;  /* 0x0000000000007941 */ /* 0x000fea0003800000 */
.L_x_5040:
[C---:B------:R-:W-:Y:S01]  /*1a5b0*/  IMAD.SHL.U32 R0, R172.reuse, 0x40, RZ ;  /* 0x00000040ac007824 */ /* 0x040fe200078e00ff */
[----:B------:R-:W-:Y:S01]  /*1a5c0*/  R2P PR, R172, 0x6 ;  /* 0x00000006ac007804 */ /* 0x000fe20000000000 */
[----:B--2---:R-:W-:Y:S01]  /*1a5d0*/  IMAD.SHL.U32 R2, R114, 0x8, RZ ;  /* 0x0000000872027824 */ /* 0x004fe200078e00ff */
[----:B------:R-:W0:Y:S02]  /*1a5e0*/  LDGDEPBAR ;  /* 0x00000000000079af */ /* 0x000e240000000000 */
[----:B------:R-:W-:-:S04]  /*1a5f0*/  LOP3.LUT R0, R0, 0x1c0, RZ, 0xc0, !PT ;  /* 0x000001c000007812 */ /* 0x000fc800078ec0ff */
[----:B------:R-:W-:Y:S02]  /*1a600*/  LOP3.LUT R2, R0, 0x8, R2, 0xf8, !PT ;  /* 0x0000000800027812 */ /* 0x000fe400078ef802 */
[----:B------:R-:W-:-:S04]  /*1a610*/  SHF.R.U32.HI R0, RZ, 0x3, R0 ;  /* 0x00000003ff007819 */ /* 0x000fc80000011600 */
[----:B------:R-:W-:Y:S01]  /*1a620*/  LOP3.LUT R0, R2, R0, RZ, 0x3c, !PT ;  /* 0x0000000002007212 */ /* 0x000fe200078e3cff */
[----:B------:R-:W-:-:S04]  /*1a630*/  IMAD R2, R182, 0x400, R42 ;  /* 0x00000400b6027824 */ /* 0x000fc800078e022a */
[----:B------:R-:W-:Y:S02]  /*1a640*/  IMAD R0, R181, 0x200, R0 ;  /* 0x00000200b5007824 */ /* 0x000fe400078e0200 */
[----:B------:R-:W-:Y:S02]  /*1a650*/  IMAD.SHL.U32 R215, R2, 0x2, RZ ;  /* 0x0000000202d77824 */ /* 0x000fe400078e00ff */
[----:B------:R-:W-:Y:S02]  /*1a660*/  IMAD.SHL.U32 R208, R0, 0x2, RZ ;  /* 0x0000000200d07824 */ /* 0x000fe400078e00ff */
[--C-:B------:R-:W-:Y:S01]  /*1a670*/  IMAD R216, R43, 0x2, R215.reuse ;  /* 0x000000022bd87824 */ /* 0x100fe200078e02d7 */
[----:B------:R-:W-:Y:S01]  /*1a680*/  LDSM.16.M88.4 R4, [R215] ;  /* 0x00000000d704783b */ /* 0x000fe20000000200 */
[C---:B------:R-:W-:Y:S01]  /*1a690*/  IMAD R218, R39.reuse, 0x2, R215 ;  /* 0x0000000227da7824 */ /* 0x040fe200078e02d7 */
[C---:B------:R-:W-:Y:S01]  /*1a6a0*/  IADD3 R0, R208.reuse, 0x8000, RZ ;  /* 0x00008000d0007810 */ /* 0x040fe20007ffe0ff */
[----:B------:R-:W-:Y:S01]  /*1a6b0*/  IMAD R217, R39, 0x2, R216 ;  /* 0x0000000227d97824 */ /* 0x000fe200078e02d8 */
[----:B------:R-:W2:Y:S01]  /*1a6c0*/  LDSM.16.M88.4 R20, [R208+0x8000] ;  /* 0x00800000d014783b */ /* 0x000ea20000000200 */
[----:B------:R-:W-:-:S02]  /*1a6d0*/  IADD3 R219, R208, 0x8020, RZ ;  /* 0x00008020d0db7810 */ /* 0x000fc40007ffe0ff */
[----:B------:R-:W-:Y:S01]  /*1a6e0*/  @P1 IADD3 R219, R0, -0x20, RZ ;  /* 0xffffffe000db1810 */ /* 0x000fe20007ffe0ff */
[----:B------:R-:W5:Y:S01]  /*1a6f0*/  LDSM.16.M88.4 R16, [R208+0x8800] ;  /* 0x00880000d010783b */ /* 0x000f620000000200 */
[----:B------:R-:W-:-:S03]  /*1a700*/  IMAD.MOV.U32 R0, RZ, RZ, 0x40 ;  /* 0x00000040ff007424 */ /* 0x000fc600078e00ff */
[----:B------:R-:W1:Y:S02]  /*1a710*/  LDSM.16.M88.4 R8, [R208+0x9000] ;  /* 0x00900000d008783b */ /* 0x000e640000000200 */
[----:B------:R-:W-:Y:S02]  /*1a720*/  SEL R0, R0, 0xffffffc0, !P2 ;  /* 0xffffffc000007807 */ /* 0x000fe40005000000 */
[----:B------:R-:W3:Y:S03]  /*1a730*/  LDSM.16.M88.4 R32, [R208+0x9800] ;  /* 0x00980000d020783b */ /* 0x000ee60000000200 */
[----:B------:R-:W-:Y:S01]  /*1a740*/  IMAD.IADD R214, R208, 0x1, R0 ;  /* 0x00000001d0d67824 */ /* 0x000fe200078e0200 */
[----:B------:R-:W-:Y:S01]  /*1a750*/  LDSM.16.M88.4 R12, [R216] ;  /* 0x00000000d80c783b */ /* 0x000fe20000000200 */
[----:B------:R-:W-:-:S03]  /*1a760*/  IMAD.IADD R213, R0, 0x1, R219 ;  /* 0x0000000100d57824 */ /* 0x000fc600078e02db */
[----:B------:R-:W4:Y:S04]  /*1a770*/  LDSM.16.M88.4 R48, [R219] ;  /* 0x00000000db30783b */ /* 0x000f280000000200 */
[----:B------:R-:W-:Y:S04]  /*1a780*/  LDSM.16.M88.4 R60, [R219+0x1000] ;  /* 0x00100000db3c783b */ /* 0x000fe80000000200 */
[----:B------:R-:W-:Y:S04]  /*1a790*/  LDSM.16.M88.4 R84, [R219+0x1800] ;  /* 0x00180000db54783b */ /* 0x000fe80000000200 */
[----:B------:R-:W-:Y:S04]  /*1a7a0*/  LDSM.16.M88.4 R76, [R214+0x8000] ;  /* 0x00800000d64c783b */ /* 0x000fe80000000200 */
[----:B------:R-:W-:Y:S01]  /*1a7b0*/  LDSM.16.M88.4 R88, [R214+0x8800] ;  /* 0x00880000d658783b */ /* 0x000fe20000000200 */
[C---:B--2---:R-:W-:Y:S03]  /*1a7c0*/  HMMA.16816.F32 R28, R4.reuse, R20, RZ ;  /* 0x00000014041c723c */ /* 0x044fe600000018ff */
[----:B------:R-:W-:Y:S04]  /*1a7d0*/  LDSM.16.M88.4 R96, [R214+0x9000] ;  /* 0x00900000d660783b */ /* 0x000fe80000000200 */
[----:B------:R-:W-:Y:S01]  /*1a7e0*/  LDSM.16.M88.4 R104, [R214+0x9800] ;  /* 0x00980000d668783b */ /* 0x000fe20000000200 */
[C---:B------:R-:W-:Y:S03]  /*1a7f0*/  HMMA.16816.F32 R44, R4.reuse, R22, RZ ;  /* 0x00000016042c723c */ /* 0x040fe600000018ff */
[----:B------:R-:W-:Y:S04]  /*1a800*/  LDSM.16.M88.4 R92, [R213+0x800] ;  /* 0x00080000d55c783b */ /* 0x000fe80000000200 */
[----:B------:R-:W-:Y:S01]  /*1a810*/  LDSM.16.M88.4 R100, [R213+0x1000] ;  /* 0x00100000d564783b */ /* 0x000fe20000000200 */
[C---:B-----5:R-:W-:Y:S03]  /*1a820*/  HMMA.16816.F32 R20, R4.reuse, R16, RZ ;  /* 0x000000100414723c */ /* 0x060fe600000018ff */
[----:B------:R-:W2:Y:S05]  /*1a830*/  LD.E R0, [R24.64+0x18c] ;  /* 0x00018c0618007980 */ /* 0x000eaa000c101900 */
[C---:B------:R-:W-:Y:S01]  /*1a840*/  HMMA.16816.F32 R52, R4.reuse, R18, RZ ;  /* 0x000000120434723c */ /* 0x040fe200000018ff */
[----:B------:R-:W5:Y:S07]  /*1a850*/  LDSM.16.M88.4 R16, [R219+0x800] ;  /* 0x00080000db10783b */ /* 0x000f6e0000000200 */
[C---:B-1----:R-:W-:Y:S08]  /*1a860*/  HMMA.16816.F32 R56, R4.reuse, R8, RZ ;  /* 0x000000080438723c */ /* 0x042ff000000018ff */
[C---:B------:R-:W-:Y:S01]  /*1a870*/  HMMA.16816.F32 R64, R4.reuse, R10, RZ ;  /* 0x0000000a0440723c */ /* 0x040fe200000018ff */
[----:B------:R-:W1:Y:S07]  /*1a880*/  LDSM.16.M88.4 R8, [R218] ;  /* 0x00000000da08783b */ /* 0x000e6e0000000200 */
[C---:B---3--:R-:W-:Y:S08]  /*1a890*/  HMMA.16816.F32 R72, R4.reuse, R32, RZ ;  /* 0x000000200448723c */ /* 0x048ff000000018ff */
[----:B------:R-:W-:Y:S01]  /*1a8a0*/  HMMA.16816.F32 R80, R4, R34, RZ ;  /* 0x000000220450723c */ /* 0x000fe200000018ff */
[----:B------:R-:W-:Y:S07]  /*1a8b0*/  LDSM.16.M88.4 R4, [R217] ;  /* 0x00000000d904783b */ /* 0x000fee0000000200 */
[C---:B----4-:R-:W-:Y:S08]  /*1a8c0*/  HMMA.16816.F32 R68, R12.reuse, R48, R28 ;  /* 0x000000300c44723c */ /* 0x050ff0000000181c */
[C---:B------:R-:W-:Y:S08]  /*1a8d0*/  HMMA.16816.F32 R48, R12.reuse, R50, R44 ;  /* 0x000000320c30723c */ /* 0x040ff0000000182c */
[C---:B-----5:R-:W-:Y:S08]  /*1a8e0*/  HMMA.16816.F32 R32, R12.reuse, R16, R20 ;  /* 0x000000100c20723c */ /* 0x060ff00000001814 */
[C---:B------:R-:W-:Y:S08]  /*1a8f0*/  HMMA.16816.F32 R28, R12.reuse, R18, R52 ;  /* 0x000000120c1c723c */ /* 0x040ff00000001834 */
[C---:B------:R-:W-:Y:S01]  /*1a900*/  HMMA.16816.F32 R16, R12.reuse, R62, R64 ;  /* 0x0000003e0c10723c */ /* 0x040fe20000001840 */
[----:B------:R-:W3:Y:S07]  /*1a910*/  LDSM.16.M88.4 R64, [R213] ;  /* 0x00000000d540783b */ /* 0x000eee0000000200 */
[C---:B------:R-:W-:Y:S08]  /*1a920*/  HMMA.16816.F32 R20, R12.reuse, R60, R56 ;  /* 0x0000003c0c14723c */ /* 0x040ff00000001838 */
[C---:B------:R-:W-:Y:S01]  /*1a930*/  HMMA.16816.F32 R44, R12.reuse, R84, R72 ;  /* 0x000000540c2c723c */ /* 0x040fe20000001848 */
[----:B------:R-:W-:Y:S07]  /*1a940*/  LDSM.16.M88.4 R72, [R208+0xa000] ;  /* 0x00a00000d048783b */ /* 0x000fee0000000200 */
[----:B------:R-:W-:Y:S01]  /*1a950*/  HMMA.16816.F32 R12, R12, R86, R80 ;  /* 0x000000560c0c723c */ /* 0x000fe20000001850 */
[----:B------:R-:W4:Y:S04]  /*1a960*/  LDSM.16.M88.4 R80, [R213+0x1800] ;  /* 0x00180000d550783b */ /* 0x000f280000000200 */
[----:B------:R-:W-:Y:S03]  /*1a970*/  LDSM.16.M88.4 R84, [R208+0xa800] ;  /* 0x00a80000d054783b */ /* 0x000fe60000000200 */
[C---:B-1----:R-:W-:Y:S08]  /*1a980*/  HMMA.16816.F32 R60, R8.reuse, R76, R68 ;  /* 0x0000004c083c723c */ /* 0x042ff00000001844 */
[C---:B------:R-:W-:Y:S08]  /*1a990*/  HMMA.16816.F32 R56, R8.reuse, R78, R48 ;  /* 0x0000004e0838723c */ /* 0x040ff00000001830 */
[C---:B------:R-:W-:Y:S08]  /*1a9a0*/  HMMA.16816.F32 R48, R8.reuse, R90, R28 ;  /* 0x0000005a0830723c */ /* 0x040ff0000000181c */
[C---:B------:R-:W-:Y:S01]  /*1a9b0*/  HMMA.16816.F32 R28, R8.reuse, R98, R16 ;  /* 0x00000062081c723c */ /* 0x040fe20000001810 */
[----:B------:R-:W1:Y:S07]  /*1a9c0*/  LDSM.16.M88.4 R16, [R215+0x2000] ;  /* 0x00200000d710783b */ /* 0x000e6e0000000200 */
[C---:B------:R-:W-:Y:S01]  /*1a9d0*/  HMMA.16816.F32 R52, R8.reuse, R88, R32 ;  /* 0x000000580834723c */ /* 0x040fe20000001820 */
[----:B------:R-:W-:Y:S07]  /*1a9e0*/  LDSM.16.M88.4 R88, [R214+0xa800] ;  /* 0x00a80000d658783b */ /* 0x000fee0000000200 */
[C---:B------:R-:W-:Y:S08]  /*1a9f0*/  HMMA.16816.F32 R32, R8.reuse, R96, R20 ;  /* 0x000000600820723c */ /* 0x040ff00000001814 */
[C---:B------:R-:W-:Y:S08]  /*1aa00*/  HMMA.16816.F32 R20, R8.reuse, R104, R44 ;  /* 0x000000680814723c */ /* 0x040ff0000000182c */
[----:B------:R-:W-:Y:S08]  /*1aa10*/  HMMA.16816.F32 R12, R8, R106, R12 ;  /* 0x0000006a080c723c */ /* 0x000ff0000000180c */
[C---:B---3--:R-:W-:Y:S08]  /*1aa20*/  HMMA.16816.F32 R8, R4.reuse, R64, R60 ;  /* 0x000000400408723c */ /* 0x048ff0000000183c */
[C---:B------:R-:W-:Y:S01]  /*1aa30*/  HMMA.16816.F32 R44, R4.reuse, R66, R56 ;  /* 0x00000042042c723c */ /* 0x040fe20000001838 */
[----:B------:R-:W3:Y:S07]  /*1aa40*/  LDSM.16.M88.4 R56, [R208+0xb000] ;  /* 0x00b00000d038783b */ /* 0x000eee0000000200 */
[C---:B------:R-:W-:Y:S08]  /*1aa50*/  HMMA.16816.F32 R52, R4.reuse, R92, R52 ;  /* 0x0000005c0434723c */ /* 0x040ff00000001834 */
[C---:B------:R-:W-:Y:S01]  /*1aa60*/  HMMA.16816.F32 R68, R4.reuse, R94, R48 ;  /* 0x0000005e0444723c */ /* 0x040fe20000001830 */
[----:B------:R-:W5:Y:S04]  /*1aa70*/  LDSM.16.M88.4 R48, [R208+0xb800] ;  /* 0x00b80000d030783b */ /* 0x000f680000000200 */
[----:B------:R-:W-:Y:S03]  /*1aa80*/  LDSM.16.M88.4 R92, [R214+0xa000] ;  /* 0x00a00000d65c783b */ /* 0x000fe60000000200 */
[C---:B----4-:R-:W-:Y:S08]  /*1aa90*/  HMMA.16816.F32 R76, R4.reuse, R80, R20 ;  /* 0x00000050044c723c */ /* 0x050ff00000001814 */
[----:B------:R-:W-:Y:S08]  /*1aaa0*/  HMMA.16816.F32 R64, R4, R100, R32 ;  /* 0x000000640440723c */ /* 0x000ff00000001820 */
[----:B-1----:R-:W-:Y:S08]  /*1aab0*/  HMMA.16816.F32 R20, R16, R72, R8 ;  /* 0x000000481014723c */ /* 0x002ff00000001808 */
[----:B------:R-:W-:Y:S01]  /*1aac0*/  HMMA.16816.F32 R60, R4, R102, R28 ;  /* 0x00000066043c723c */ /* 0x000fe2000000181c */
[----:B------:R-:W-:Y:S01]  /*1aad0*/  LDSM.16.M88.4 R28, [R219+0x2000] ;  /* 0x00200000db1c783b */ /* 0x000fe20000000200 */
[----:B------:R-:W-:Y:S01]  /*1aae0*/  SHF.R.S32.HI R2, RZ, 0x1f, R26 ;  /* 0x0000001fff027819 */ /* 0x000fe2000001141a */
[----:B------:R-:W-:-:S02]  /*1aaf0*/  IMAD.SHL.U32 R3, R183, 0x2, RZ ;  /* 0x00000002b7037824 */ /* 0x000fc400078e00ff */
[----:B------:R-:W-:Y:S03]  /*1ab00*/  LDSM.16.M88.4 R100, [R213+0x5800] ;  /* 0x00580000d564783b */ /* 0x000fe60000000200 */
[----:B------:R-:W-:Y:S01]  /*1ab10*/  HMMA.16816.F32 R32, R4, R82, R12 ;  /* 0x000000520420723c */ /* 0x000fe2000000180c */
[----:B------:R-:W-:Y:S04]  /*1ab20*/  LDSM.16.M88.4 R4, [R216+0x2000] ;  /* 0x00200000d804783b */ /* 0x000fe80000000200 */
[----:B------:R-:W-:Y:S03]  /*1ab30*/  LDSM.16.M88.4 R80, [R219+0x3000] ;  /* 0x00300000db50783b */ /* 0x000fe60000000200 */
[C---:B------:R-:W-:Y:S01]  /*1ab40*/  HMMA.16816.F32 R8, R16.reuse, R74, R44 ;  /* 0x0000004a1008723c */ /* 0x040fe2000000182c */
[----:B------:R-:W1:Y:S04]  /*1ab50*/  LDSM.16.M88.4 R72, [R219+0x2800] ;  /* 0x00280000db48783b */ /* 0x000e680000000200 */
[----:B------:R-:W-:Y:S03]  /*1ab60*/  LDSM.16.M88.4 R12, [R218+0x2000] ;  /* 0x00200000da0c783b */ /* 0x000fe60000000200 */
[C---:B------:R-:W-:Y:S08]  /*1ab70*/  HMMA.16816.F32 R52, R16.reuse, R84, R52 ;  /* 0x000000541034723c */ /* 0x040ff00000001834 */
[C---:B------:R-:W-:Y:S01]  /*1ab80*/  HMMA.16816.F32 R68, R16.reuse, R86, R68 ;  /* 0x000000561044723c */ /* 0x040fe20000001844 */
[----:B------:R-:W4:Y:S07]  /*1ab90*/  LDSM.16.M88.4 R84, [R219+0x3800] ;  /* 0x00380000db54783b */ /* 0x000f2e0000000200 */
[C---:B---3--:R-:W-:Y:S08]  /*1aba0*/  HMMA.16816.F32 R64, R16.reuse, R56, R64 ;  /* 0x000000381040723c */ /* 0x048ff00000001840 */
[C---:B------:R-:W-:Y:S08]  /*1abb0*/  HMMA.16816.F32 R60, R16.reuse, R58, R60 ;  /* 0x0000003a103c723c */ /* 0x040ff0000000183c */
[C---:B-----5:R-:W-:Y:S01]  /*1abc0*/  HMMA.16816.F32 R56, R16.reuse, R48, R76 ;  /* 0x000000301038723c */ /* 0x060fe2000000184c */
[----:B------:R-:W-:Y:S07]  /*1abd0*/  LDSM.16.M88.4 R76, [R214+0xb800] ;  /* 0x00b80000d64c783b */ /* 0x000fee0000000200 */
[----:B------:R-:W-:Y:S08]  /*1abe0*/  HMMA.16816.F32 R44, R16, R50, R32 ;  /* 0x00000032102c723c */ /* 0x000ff00000001820 */
[C---:B-1----:R-:W-:Y:S01]  /*1abf0*/  HMMA.16816.F32 R16, R4.reuse, R72, R52 ;  /* 0x000000480410723c */ /* 0x042fe20000001834 */
[----:B------:R-:W1:Y:S07]  /*1ac00*/  LDSM.16.M88.4 R52, [R214+0xb000] ;  /* 0x00b00000d634783b */ /* 0x000e6e0000000200 */
        /* <DEDUP_REMOVED lines=9> */
[----:B------:R-:W3:Y:S04]  /*1aca0*/  LDSM.16.M88.4 R4, [R217+0x2000] ;  /* 0x00200000d904783b */ /* 0x000ee80000000200 */
[----:B------:R-:W4:Y:S03]  /*1acb0*/  LDSM.16.M88.4 R84, [R213+0x3000] ;  /* 0x00300000d554783b */ /* 0x000f260000000200 */
[C---:B------:R-:W-:Y:S08]  /*1acc0*/  HMMA.16816.F32 R56, R12.reuse, R92, R32 ;  /* 0x0000005c0c38723c */ /* 0x040ff00000001820 */
[C---:B------:R-:W-:Y:S01]  /*1acd0*/  HMMA.16816.F32 R48, R12.reuse, R94, R20 ;  /* 0x0000005e0c30723c */ /* 0x040fe20000001814 */
[----:B------:R-:W5:Y:S07]  /*1ace0*/  LDSM.16.M88.4 R92, [R213+0x3800] ;  /* 0x00380000d55c783b */ /* 0x000f6e0000000200 */
[C---:B------:R-:W-:Y:S08]  /*1acf0*/  HMMA.16816.F32 R44, R12.reuse, R88, R16 ;  /* 0x000000580c2c723c */ /* 0x040ff00000001810 */
[C---:B-1----:R-:W-:Y:S08]  /*1ad00*/  HMMA.16816.F32 R28, R12.reuse, R52, R28 ;  /* 0x000000340c1c723c */ /* 0x042ff0000000181c */
[C---:B------:R-:W-:Y:S01]  /*1ad10*/  HMMA.16816.F32 R32, R12.reuse, R90, R8 ;  /* 0x0000005a0c20723c */ /* 0x040fe20000001808 */
[----:B------:R-:W-:Y:S04]  /*1ad20*/  LDSM.16.M88.4 R8, [R215+0x4000] ;  /* 0x00400000d708783b */ /* 0x000fe80000000200 */
[----:B------:R-:W1:Y:S03]  /*1ad30*/  LDSM.16.M88.4 R88, [R208+0xc000] ;  /* 0x00c00000d058783b */ /* 0x000e660000000200 */
[C---:B------:R-:W-:Y:S08]  /*1ad40*/  HMMA.16816.F32 R20, R12.reuse, R54, R60 ;  /* 0x000000360c14723c */ /* 0x040ff0000000183c */
[C---:B------:R-:W-:Y:S08]  /*1ad50*/  HMMA.16816.F32 R16, R12.reuse, R76, R72 ;  /* 0x0000004c0c10723c */ /* 0x040ff00000001848 */
[----:B------:R-:W-:Y:S01]  /*1ad60*/  HMMA.16816.F32 R72, R12, R78, R68 ;  /* 0x0000004e0c48723c */ /* 0x000fe20000001844 */
[----:B------:R-:W-:Y:S04]  /*1ad70*/  LDSM.16.M88.4 R12, [R216+0x4000] ;  /* 0x00400000d80c783b */ /* 0x000fe80000000200 */
[----:B------:R-:W-:Y:S03]  /*1ad80*/  LDSM.16.M88.4 R76, [R219+0x4000] ;  /* 0x00400000db4c783b */ /* 0x000fe60000000200 */
[C---:B---3--:R-:W-:Y:S01]  /*1ad90*/  HMMA.16816.F32 R68, R4.reuse, R64, R56 ;  /* 0x000000400444723c */ /* 0x048fe20000001838 */
[----:B------:R-:W3:Y:S07]  /*1ada0*/  LDSM.16.M88.4 R56, [R208+0xc800] ;  /* 0x00c80000d038783b */ /* 0x000eee0000000200 */
[C---:B------:R-:W-:Y:S08]  /*1adb0*/  HMMA.16816.F32 R64, R4.reuse, R66, R48 ;  /* 0x000000420440723c */ /* 0x040ff00000001830 */
[C---:B------:R-:W-:Y:S01]  /*1adc0*/  HMMA.16816.F32 R60, R4.reuse, R80, R44 ;  /* 0x00000050043c723c */ /* 0x040fe2000000182c */
[----:B------:R-:W1:Y:S07]  /*1add0*/  LDSM.16.M88.4 R44, [R208+0xd000] ;  /* 0x00d00000d02c783b */ /* 0x000e6e0000000200 */
[C---:B----4-:R-:W-:Y:S01]  /*1ade0*/  HMMA.16816.F32 R48, R4.reuse, R84, R28 ;  /* 0x000000540430723c */ /* 0x050fe2000000181c */
[----:B------:R-:W4:Y:S07]  /*1adf0*/  LDSM.16.M88.4 R28, [R208+0xd800] ;  /* 0x00d80000d01c783b */ /* 0x000f2e0000000200 */
[C---:B------:R-:W-:Y:S08]  /*1ae00*/  HMMA.16816.F32 R52, R4.reuse, R82, R32 ;  /* 0x000000520434723c */ /* 0x040ff00000001820 */
[C---:B------:R-:W-:Y:S01]  /*1ae10*/  HMMA.16816.F32 R32, R4.reuse, R86, R20 ;  /* 0x000000560420723c */ /* 0x040fe20000001814 */
[----:B------:R-:W-:Y:S01]  /*1ae20*/  LEA.HI R2, R2, R26, RZ, 0x2 ;  /* 0x0000001a02027211 */ /* 0x000fe200078f10ff */
[----:B------:R-:W-:Y:S06]  /*1ae30*/  LDSM.16.M88.4 R84, [R219+0x5000] ;  /* 0x00500000db54783b */ /* 0x000fec0000000200 */
[C---:B-----5:R-:W-:Y:S08]  /*1ae40*/  HMMA.16816.F32 R20, R4.reuse, R92, R16 ;  /* 0x0000005c0414723c */ /* 0x060ff00000001810 */
[----:B------:R-:W-:Y:S01]  /*1ae50*/  HMMA.16816.F32 R16, R4, R94, R72 ;  /* 0x0000005e0410723c */ /* 0x000fe20000001848 */
[----:B------:R-:W5:Y:S01]  /*1ae60*/  LDSM.16.M88.4 R72, [R219+0x4800] ;  /* 0x00480000db48783b */ /* 0x000f620000000200 */
[----:B------:R-:W-:-:S06]  /*1ae70*/  SHF.R.S32.HI R2, RZ, 0x2, R2 ;  /* 0x00000002ff027819 */ /* 0x000fcc0000011402 */
[C---:B-1----:R-:W-:Y:S08]  /*1ae80*/  HMMA.16816.F32 R4, R8.reuse, R88, R68 ;  /* 0x000000580804723c */ /* 0x042ff00000001844 */
[C---:B---3--:R-:W-:Y:S08]  /*1ae90*/  HMMA.16816.F32 R60, R8.reuse, R56, R60 ;  /* 0x00000038083c723c */ /* 0x048ff0000000183c */
[----:B------:R-:W-:Y:S01]  /*1aea0*/  HMMA.16816.F32 R68, R8, R58, R52 ;  /* 0x0000003a0844723c */ /* 0x000fe20000001834 */
[----:B------:R-:W-:-:S07]  /*1aeb0*/  LOP3.LUT R3, R3, 0x6, RZ, 0xc0, !PT ;  /* 0x0000000603037812 */ /* 0x000fce00078ec0ff */
[----:B------:R-:W-:Y:S01]  /*1aec0*/  HMMA.16816.F32 R56, R8, R44, R48 ;  /* 0x0000002c0838723c */ /* 0x000fe20000001830 */
[----:B------:R-:W-:-:S07]  /*1aed0*/  IMAD R2, R182, 0x10, R2 ;  /* 0x00000010b6027824 */ /* 0x000fce00078e0202 */
[C---:B----4-:R-:W-:Y:S08]  /*1aee0*/  HMMA.16816.F32 R48, R8.reuse, R28, R20 ;  /* 0x0000001c0830723c */ /* 0x050ff00000001814 */
[----:B------:R-:W-:Y:S01]  /*1aef0*/  HMMA.16816.F32 R28, R8, R30, R16 ;  /* 0x0000001e081c723c */ /* 0x000fe20000001810 */
[----:B------:R-:W1:Y:S01]  /*1af00*/  LDSM.16.M88.4 R16, [R219+0x5800] ;  /* 0x00580000db10783b */ /* 0x000e620000000200 */
[----:B------:R-:W-:-:S02]  /*1af10*/  IMAD R3, R159, 0x40, R3 ;  /* 0x000000409f037824 */ /* 0x000fc400078e0203 */
[----:B------:R-:W-:-:S03]  /*1af20*/  IMAD.IADD R27, R184, 0x1, R2 ;  /* 0x00000001b81b7824 */ /* 0x000fc600078e0202 */
[----:B------:R-:W-:Y:S01]  /*1af30*/  IADD3 R146, R3, -0x40, RZ ;  /* 0xffffffc003927810 */ /* 0x000fe20007ffe0ff */
[----:B------:R-:W-:Y:S01]  /*1af40*/  HMMA.16816.F32 R64, R8, R90, R64 ;  /* 0x0000005a0840723c */ /* 0x000fe20000001840 */
[----:B------:R-:W-:-:S07]  /*1af50*/  IADD3 R2, R252, R27, -R186 ;  /* 0x0000001bfc027210 */ /* 0x000fce0007ffe8ba */
[----:B------:R-:W-:Y:S01]  /*1af60*/  HMMA.16816.F32 R52, R8, R46, R32 ;  /* 0x0000002e0834723c */ /* 0x000fe20000001820 */
[----:B------:R-:W-:Y:S01]  /*1af70*/  LDSM.16.M88.4 R32, [R214+0xc000] ;  /* 0x00c00000d620783b */ /* 0x000fe20000000200 */
[----:B------:R-:W-:-:S05]  /*1af80*/  IADD3 R144, R3, -0x3f, RZ ;  /* 0xffffffc103907810 */ /* 0x000fca0007ffe0ff */
[C---:B------:R-:W-:Y:S01]  /*1af90*/  IMAD.IADD R8, R2.reuse, 0x1, -R146 ;  /* 0x0000000102087824 */ /* 0x040fe200078e0a92 */
[----:B------:R-:W-:Y:S01]  /*1afa0*/  HMMA.16816.F32 R20, R12, R76, R4 ;  /* 0x0000004c0c14723c */ /* 0x000fe20000001804 */
[----:B------:R-:W3:Y:S01]  /*1afb0*/  LDSM.16.M88.4 R4, [R218+0x4000] ;  /* 0x00400000da04783b */ /* 0x000ee20000000200 */
[----:B------:R-:W-:Y:S02]  /*1afc0*/  IADD3 R10, R2, -R144, RZ ;  /* 0x80000090020a7210 */ /* 0x000fe40007ffe0ff */
[----:B------:R-:W-:Y:S02]  /*1afd0*/  IABS R8, R8 ;  /* 0x0000000800087213 */ /* 0x000fe40000000000 */
[C---:B------:R-:W-:Y:S02]  /*1afe0*/  IADD3 R143, R3.reuse, -0x38, RZ ;  /* 0xffffffc8038f7810 */ /* 0x040fe40007ffe0ff */
[----:B------:R-:W-:Y:S01]  /*1aff0*/  IADD3 R137, R3, -0x37, RZ ;  /* 0xffffffc903897810 */ /* 0x000fe20007ffe0ff */
[----:B------:R-:W-:Y:S01]  /*1b000*/  IMAD.MOV.U32 R9, RZ, RZ, R8 ;  /* 0x000000ffff097224 */ /* 0x000fe200078e0008 */
[----:B------:R-:W-:-:S03]  /*1b010*/  IABS R8, R10 ;  /* 0x0000000a00087213 */ /* 0x000fc60000000000 */
[----:B------:R4:W-:Y:S01]  /*1b020*/  I2F R157, R9 ;  /* 0x00000009009d7306 */ /* 0x0009e20000201400 */
[----:B------:R-:W-:Y:S01]  /*1b030*/  IADD3 R136, R3, -0x30, RZ ;  /* 0xffffffd003887810 */ /* 0x000fe20007ffe0ff */
[C---:B------:R-:W-:Y:S06]  /*1b040*/  HMMA.16816.F32 R44, R12.reuse, R78, R64 ;  /* 0x0000004e0c2c723c */ /* 0x040fec0000001840 */
[----:B------:R1:W-:Y:S02]  /*1b050*/  I2F R158, R8 ;  /* 0x00000008009e7306 */ /* 0x0003e40000201400 */
[----:B-----5:R-:W-:Y:S01]  /*1b060*/  HMMA.16816.F32 R60, R12, R72, R60 ;  /* 0x000000480c3c723c */ /* 0x020fe2000000183c */
[----:B----4-:R-:W-:-:S07]  /*1b070*/  IMAD.IADD R9, R2, 0x1, -R143 ;  /* 0x0000000102097824 */ /* 0x010fce00078e0a8f */
[----:B------:R-:W-:Y:S01]  /*1b080*/  HMMA.16816.F32 R80, R12, R84, R56 ;  /* 0x000000540c50723c */ /* 0x000fe20000001838 */
[----:B------:R-:W4:Y:S01]  /*1b090*/  LDSM.16.M88.4 R56, [R214+0xc800] ;  /* 0x00c80000d638783b */ /* 0x000f220000000200 */
[----:B-1----:R-:W-:Y:S01]  /*1b0a0*/  IMAD.IADD R8, R2, 0x1, -R137 ;  /* 0x0000000102087824 */ /* 0x002fe200078e0a89 */
[----:B------:R-:W-:-:S05]  /*1b0b0*/  IABS R9, R9 ;  /* 0x0000000900097213 */ /* 0x000fca0000000000 */
[C---:B------:R-:W-:Y:S01]  /*1b0c0*/  HMMA.16816.F32 R72, R12.reuse, R74, R68 ;  /* 0x0000004a0c48723c */ /* 0x040fe20000001844 */
[----:B------:R-:W1:Y:S01]  /*1b0d0*/  LDSM.16.M88.4 R68, [R214+0xd000] ;  /* 0x00d00000d644783b */ /* 0x000e620000000200 */
[----:B------:R-:W-:Y:S01]  /*1b0e0*/  IMAD.IADD R10, R2, 0x1, -R136 ;  /* 0x00000001020a7824 */ /* 0x000fe200078e0a88 */
[----:B------:R-:W-:Y:S01]  /*1b0f0*/  IABS R8, R8 ;  /* 0x0000000800087213 */ /* 0x000fe20000000000 */
[----:B------:R5:W-:Y:S04]  /*1b100*/  I2F R156, R9 ;  /* 0x00000009009c7306 */ /* 0x000be80000201400 */
[----:B------:R-:W-:Y:S01]  /*1b110*/  HMMA.16816.F32 R84, R12, R86, R52 ;  /* 0x000000560c54723c */ /* 0x000fe20000001834 */
[----:B------:R-:W-:-:S07]  /*1b120*/  IADD3 R135, R3, -0x2f, RZ ;  /* 0xffffffd103877810 */ /* 0x000fce0007ffe0ff */
[----:B------:R-:W-:Y:S01]  /*1b130*/  HMMA.16816.F32 R76, R12, R16, R48 ;  /* 0x000000100c4c723c */ /* 0x000fe20000001830 */
[----:B------:R-:W-:-:S07]  /*1b140*/  IADD3 R132, R3, -0x28, RZ ;  /* 0xffffffd803847810 */ /* 0x000fce0007ffe0ff */
[----:B------:R-:W-:Y:S01]  /*1b150*/  HMMA.16816.F32 R28, R12, R18, R28 ;  /* 0x000000120c1c723c */ /* 0x000fe2000000181c */
[----:B------:R-:W1:Y:S01]  /*1b160*/  LDSM.16.M88.4 R12, [R214+0xd800] ;  /* 0x00d80000d60c783b */ /* 0x000e620000000200 */
[----:B-----5:R-:W-:Y:S01]  /*1b170*/  IMAD.MOV.U32 R9, RZ, RZ, R8 ;  /* 0x000000ffff097224 */ /* 0x020fe200078e0008 */
[----:B------:R-:W-:Y:S02]  /*1b180*/  IABS R8, R10 ;  /* 0x0000000a00087213 */ /* 0x000fe40000000000 */
[C---:B------:R-:W-:Y:S01]  /*1b190*/  IADD3 R131, R3.reuse, -0x27, RZ ;  /* 0xffffffd903837810 */ /* 0x040fe20007ffe0ff */
[----:B------:R5:W-:Y:S01]  /*1b1a0*/  I2F R153, R9 ;  /* 0x0000000900997306 */ /* 0x000be20000201400 */
[C---:B------:R-:W-:Y:S01]  /*1b1b0*/  IADD3 R130, R3.reuse, -0x20, RZ ;  /* 0xffffffe003827810 */ /* 0x040fe20007ffe0ff */
[----:B---3--:R-:W-:Y:S01]  /*1b1c0*/  HMMA.16816.F32 R64, R4, R32, R20 ;  /* 0x000000200440723c */ /* 0x008fe20000001814 */
[----:B------:R-:W-:Y:S01]  /*1b1d0*/  LDSM.16.M88.4 R20, [R217+0x4000] ;  /* 0x00400000d914783b */ /* 0x000fe20000000200 */
[----:B------:R-:W-:-:S02]  /*1b1e0*/  IADD3 R124, R3, -0x18, RZ ;  /* 0xffffffe8037c7810 */ /* 0x000fc40007ffe0ff */
[----:B------:R-:W-:Y:S01]  /*1b1f0*/  IADD3 R128, R3, -0x17, RZ ;  /* 0xffffffe903807810 */ /* 0x000fe20007ffe0ff */
[----:B------:R-:W-:Y:S01]  /*1b200*/  LDSM.16.M88.4 R16, [R215+0x6000] ;  /* 0x00600000d710783b */ /* 0x000fe20000000200 */
[----:B------:R3:W-:Y:S01]  /*1b210*/  I2F R152, R8 ;  /* 0x0000000800987306 */ /* 0x0007e20000201400 */
[C---:B------:R-:W-:Y:S02]  /*1b220*/  IMAD.IADD R10, R2.reuse, 0x1, -R131 ;  /* 0x00000001020a7824 */ /* 0x040fe400078e0a83 */
[C---:B-----5:R-:W-:Y:S02]  /*1b230*/  IMAD.IADD R9, R2.reuse, 0x1, -R135 ;  /* 0x0000000102097824 */ /* 0x060fe400078e0a87 */
[----:B---3--:R-:W-:-:S03]  /*1b240*/  IMAD.IADD R8, R2, 0x1, -R132 ;  /* 0x0000000102087824 */ /* 0x008fc600078e0a84 */
[----:B------:R-:W-:Y:S02]  /*1b250*/  IABS R9, R9 ;  /* 0x0000000900097213 */ /* 0x000fe40000000000 */
[----:B------:R-:W-:Y:S02]  /*1b260*/  IABS R8, R8 ;  /* 0x0000000800087213 */ /* 0x000fe40000000000 */
[----:B------:R3:W-:Y:S01]  /*1b270*/  I2F R151, R9 ;  /* 0x0000000900977306 */ /* 0x0007e20000201400 */
[----:B------:R-:W-:Y:S01]  /*1b280*/  HMMA.16816.F32 R48, R4, R34, R44 ;  /* 0x000000220430723c */ /* 0x000fe2000000182c */
[----:B------:R-:W5:Y:S04]  /*1b290*/  LDSM.16.M88.4 R32, [R213+0x4000] ;  /* 0x00400000d520783b */ /* 0x000f680000000200 */
[----:B------:R-:W2:Y:S01]  /*1b2a0*/  LDSM.16.M88.4 R44, [R213+0x4800] ;  /* 0x00480000d52c783b */ /* 0x000ea20000000200 */
[----:B---3--:R-:W-:Y:S01]  /*1b2b0*/  IMAD.MOV.U32 R9, RZ, RZ, R8 ;  /* 0x000000ffff097224 */ /* 0x008fe200078e0008 */
[----:B------:R-:W-:Y:S01]  /*1b2c0*/  IABS R8, R10 ;  /* 0x0000000a00087213 */ /* 0x000fe20000000000 */
[----:B------:R-:W-:-:S02]  /*1b2d0*/  IMAD.IADD R10, R2, 0x1, -R130 ;  /* 0x00000001020a7824 */ /* 0x000fc400078e0a82 */
[----:B------:R3:W-:Y:S01]  /*1b2e0*/  I2F R150, R9 ;  /* 0x0000000900967306 */ /* 0x0007e20000201400 */
[----:B----4-:R-:W-:Y:S01]  /*1b2f0*/  HMMA.16816.F32 R52, R4, R58, R72 ;  /* 0x0000003a0434723c */ /* 0x010fe20000001848 */
[----:B---3--:R-:W-:Y:S01]  /*1b300*/  IMAD.MOV.U32 R9, RZ, RZ, R8 ;  /* 0x000000ffff097224 */ /* 0x008fe200078e0008 */
[----:B------:R-:W-:-:S05]  /*1b310*/  IABS R8, R10 ;  /* 0x0000000a00087213 */ /* 0x000fca0000000000 */
[----:B------:R3:W-:Y:S01]  /*1b320*/  I2F R149, R9 ;  /* 0x0000000900957306 */ /* 0x0007e20000201400 */
[----:B-1----:R-:W-:Y:S01]  /*1b330*/  HMMA.16816.F32 R72, R4, R68, R80 ;  /* 0x000000440448723c */ /* 0x002fe20000001850 */
[----:B------:R-:W-:Y:S02]  /*1b340*/  IADD3 R127, R3, -0x10, RZ ;  /* 0xfffffff0037f7810 */ /* 0x000fe40007ffe0ff */
[----:B---3--:R-:W-:-:S04]  /*1b350*/  MOV R9, R8 ;  /* 0x0000000800097202 */ /* 0x008fc80000000f00 */
[----:B------:R1:W-:Y:S01]  /*1b360*/  I2F R148, R9 ;  /* 0x0000000900947306 */ /* 0x0003e20000201400 */
[C---:B------:R-:W-:Y:S01]  /*1b370*/  HMMA.16816.F32 R60, R4.reuse, R56, R60 ;  /* 0x00000038043c723c */ /* 0x040fe2000000183c */
[----:B------:R-:W3:Y:S07]  /*1b380*/  LDSM.16.M88.4 R56, [R208+0xe000] ;  /* 0x00e00000d038783b */ /* 0x000eee0000000200 */
[----:B------:R-:W-:Y:S01]  /*1b390*/  HMMA.16816.F32 R80, R4, R70, R84 ;  /* 0x000000460450723c */ /* 0x000fe20000001854 */
[C---:B------:R-:W-:Y:S01]  /*1b3a0*/  IADD3 R126, R3.reuse, -0xf, RZ ;  /* 0xfffffff1037e7810 */ /* 0x040fe20007ffe0ff */
[----:B------:R-:W-:Y:S01]  /*1b3b0*/  LDSM.16.M88.4 R68, [R213+0x5000] ;  /* 0x00500000d544783b */ /* 0x000fe20000000200 */
[----:B------:R-:W-:-:S02]  /*1b3c0*/  IADD3 R125, R3, -0x8, RZ ;  /* 0xfffffff8037d7810 */ /* 0x000fc40007ffe0ff */
[C---:B------:R-:W-:Y:S02]  /*1b3d0*/  IADD3 R129, R3.reuse, -0x1f, RZ ;  /* 0xffffffe103817810 */ /* 0x040fe40007ffe0ff */
[----:B------:R-:W-:Y:S01]  /*1b3e0*/  IADD3 R123, R3, -0x7, RZ ;  /* 0xfffffff9037b7810 */ /* 0x000fe20007ffe0ff */
[----:B-1----:R-:W-:Y:S01]  /*1b3f0*/  IMAD.IADD R9, R2, 0x1, -R124 ;  /* 0x0000000102097824 */ /* 0x002fe200078e0a7c */
[----:B------:R-:W-:Y:S01]  /*1b400*/  HMMA.16816.F32 R76, R4, R12, R76 ;  /* 0x0000000c044c723c */ /* 0x000fe2000000184c */
[----:B------:R-:W-:Y:S03]  /*1b410*/  STL [R1+0x14], R27 ;  /* 0x0000141b01007387 */ /* 0x000fe60000100800 */
[----:B------:R-:W-:-:S04]  /*1b420*/  IABS R9, R9 ;  /* 0x0000000900097213 */ /* 0x000fc80000000000 */
[----:B------:R-:W-:Y:S01]  /*1b430*/  HMMA.16816.F32 R112, R4, R14, R28 ;  /* 0x0000000e0470723c */ /* 0x000fe2000000181c */
[C---:B------:R-:W-:Y:S01]  /*1b440*/  IMAD.IADD R10, R2.reuse, 0x1, -R129 ;  /* 0x00000001020a7824 */ /* 0x040fe200078e0a81 */
[----:B------:R-:W-:Y:S04]  /*1b450*/  LDSM.16.M88.4 R12, [R216+0x6000] ;  /* 0x00600000d80c783b */ /* 0x000fe80000000200 */
[----:B------:R-:W-:Y:S01]  /*1b460*/  LDSM.16.M88.4 R84, [R208+0xf000] ;  /* 0x00f00000d054783b */ /* 0x000fe20000000200 */
[C---:B------:R-:W-:Y:S02]  /*1b470*/  IMAD.IADD R4, R2.reuse, 0x1, -R128 ;  /* 0x0000000102047824 */ /* 0x040fe400078e0a80 */
[----:B------:R-:W-:Y:S02]  /*1b480*/  IMAD.MOV.U32 R5, RZ, RZ, R9 ;  /* 0x000000ffff057224 */ /* 0x000fe400078e0009 */
[----:B------:R-:W-:Y:S01]  /*1b490*/  IMAD.IADD R6, R2, 0x1, -R127 ;  /* 0x0000000102067824 */ /* 0x000fe200078e0a7f */
[----:B------:R-:W-:Y:S01]  /*1b4a0*/  IABS R4, R4 ;  /* 0x0000000400047213 */ /* 0x000fe20000000000 */
[----:B------:R1:W-:Y:S01]  /*1b4b0*/  I2F R145, R5 ;  /* 0x0000000500917306 */ /* 0x0003e20000201400 */
[----:B-----5:R-:W-:Y:S03]  /*1b4c0*/  HMMA.16816.F32 R28, R20, R32, R64 ;  /* 0x00000020141c723c */ /* 0x020fe60000001840 */
[----:B-1----:R-:W-:Y:S01]  /*1b4d0*/  IMAD.MOV.U32 R5, RZ, RZ, R4 ;  /* 0x000000ffff057224 */ /* 0x002fe200078e0004 */
[----:B------:R-:W-:-:S03]  /*1b4e0*/  IABS R4, R6 ;  /* 0x0000000600047213 */ /* 0x000fc60000000000 */
[----:B------:R1:W-:Y:S01]  /*1b4f0*/  I2F R142, R5 ;  /* 0x00000005008e7306 */ /* 0x0003e20000201400 */
[----:B------:R-:W-:Y:S01]  /*1b500*/  IMAD.IADD R6, R2, 0x1, -R126 ;  /* 0x0000000102067824 */ /* 0x000fe200078e0a7e */
[----:B------:R-:W-:Y:S01]  /*1b510*/  HMMA.16816.F32 R32, R20, R34, R48 ;  /* 0x000000221420723c */ /* 0x000fe20000001830 */
[----:B------:R-:W4:Y:S01]  /*1b520*/  LDSM.16.M88.4 R48, [R219+0x6000] ;  /* 0x00600000db30783b */ /* 0x000f220000000200 */
[----:B-1----:R-:W-:-:S04]  /*1b530*/  IMAD.MOV.U32 R5, RZ, RZ, R4 ;  /* 0x000000ffff057224 */ /* 0x002fc800078e0004 */
[----:B------:R1:W-:Y:S01]  /*1b540*/  I2F R140, R5 ;  /* 0x00000005008c7306 */ /* 0x0003e20000201400 */
[----:B------:R-:W-:Y:S01]  /*1b550*/  IABS R4, R6 ;  /* 0x0000000600047213 */ /* 0x000fe20000000000 */
[----:B--2---:R-:W-:Y:S01]  /*1b560*/  HMMA.16816.F32 R88, R20, R46, R52 ;  /* 0x0000002e1458723c */ /* 0x004fe20000001834 */
[----:B------:R-:W2:Y:S01]  /*1b570*/  LDSM.16.M88.4 R52, [R208+0xe800] ;  /* 0x00e80000d034783b */ /* 0x000ea20000000200 */
[----:B-1----:R-:W-:-:S04]  /*1b580*/  IMAD.IADD R5, R2, 0x1, -R125 ;  /* 0x0000000102057824 */ /* 0x002fc800078e0a7d */
[----:B------:R1:W-:Y:S01]  /*1b590*/  I2F R139, R4 ;  /* 0x00000004008b7306 */ /* 0x0003e20000201400 */
[----:B------:R-:W-:Y:S01]  /*1b5a0*/  IABS R3, R5 ;  /* 0x0000000500037213 */ /* 0x000fe20000000000 */
[C---:B------:R-:W-:Y:S01]  /*1b5b0*/  IMAD.IADD R5, R2.reuse, 0x1, -R123 ;  /* 0x0000000102057824 */ /* 0x040fe200078e0a7b */
[----:B------:R-:W-:-:S03]  /*1b5c0*/  IADD3 R2, R2, 0x8, RZ ;  /* 0x0000000802027810 */ /* 0x000fc60007ffe0ff */
[----:B-1----:R-:W-:Y:S01]  /*1b5d0*/  IMAD.MOV.U32 R4, RZ, RZ, R3 ;  /* 0x000000ffff047224 */ /* 0x002fe200078e0003 */
[----:B------:R-:W-:Y:S01]  /*1b5e0*/  IABS R3, R5 ;  /* 0x0000000500037213 */ /* 0x000fe20000000000 */
[----:B------:R-:W-:Y:S02]  /*1b5f0*/  IMAD.IADD R5, R2, 0x1, -R146 ;  /* 0x0000000102057824 */ /* 0x000fe400078e0a92 */
[----:B------:R1:W-:Y:S01]  /*1b600*/  I2F R138, R4 ;  /* 0x00000004008a7306 */ /* 0x0003e20000201400 */
[----:B---3--:R-:W-:Y:S01]  /*1b610*/  HMMA.16816.F32 R28, R16, R56, R28 ;  /* 0x00000038101c723c */ /* 0x008fe2000000181c */
[----:B------:R-:W-:Y:S01]  /*1b620*/  IABS R8, R10 ;  /* 0x0000000a00087213 */ /* 0x000fe20000000000 */
[----:B-1----:R-:W-:Y:S01]  /*1b630*/  IMAD.MOV.U32 R4, RZ, RZ, R3 ;  /* 0x000000ffff047224 */ /* 0x002fe200078e0003 */
[----:B------:R-:W-:Y:S02]  /*1b640*/  IABS R3, R5 ;  /* 0x0000000500037213 */ /* 0x000fe40000000000 */
[----:B------:R-:W-:-:S02]  /*1b650*/  IADD3 R5, -R144, R2, RZ ;  /* 0x0000000290057210 */ /* 0x000fc40007ffe1ff */
[----:B------:R1:W-:Y:S01]  /*1b660*/  I2F R134, R4 ;  /* 0x0000000400867306 */ /* 0x0003e20000201400 */
[----:B------:R-:W-:Y:S01]  /*1b670*/  HMMA.16816.F32 R64, R20, R44, R60 ;  /* 0x0000002c1440723c */ /* 0x000fe2000000183c */
[----:B------:R-:W-:Y:S06]  /*1b680*/  LDSM.16.M88.4 R60, [R214+0xe000] ;  /* 0x00e00000d63c783b */ /* 0x000fec0000000200 */
[----:B------:R3:W-:Y:S01]  /*1b690*/  I2F R147, R8 ;  /* 0x0000000800937306 */ /* 0x0007e20000201400 */
[----:B-1----:R-:W-:Y:S01]  /*1b6a0*/  IMAD.MOV.U32 R4, RZ, RZ, R3 ;  /* 0x000000ffff047224 */ /* 0x002fe200078e0003 */
[----:B------:R-:W-:-:S06]  /*1b6b0*/  IABS R3, R5 ;  /* 0x0000000500037213 */ /* 0x000fcc0000000000 */
[----:B------:R1:W-:Y:S01]  /*1b6c0*/  I2F R121, R4 ;  /* 0x0000000400797306 */ /* 0x0003e20000201400 */
[C---:B------:R-:W-:Y:S01]  /*1b6d0*/  IMAD.IADD R5, R2.reuse, 0x1, -R136 ;  /* 0x0000000102057824 */ /* 0x040fe200078e0a88 */
[----:B---3--:R-:W3:Y:S06]  /*1b6e0*/  LDSM.16.M88.4 R8, [R218+0x6000] ;  /* 0x00600000da08783b */ /* 0x008eec0000000200 */
[----:B------:R5:W-:Y:S01]  /*1b6f0*/  I2F R122, R3 ;  /* 0x00000003007a7306 */ /* 0x000be20000201400 */
[C---:B-1----:R-:W-:Y:S02]  /*1b700*/  IMAD.IADD R4, R2.reuse, 0x1, -R143 ;  /* 0x0000000102047824 */ /* 0x042fe400078e0a8f */
[----:B-----5:R-:W-:-:S03]  /*1b710*/  IMAD.IADD R3, R2, 0x1, -R137 ;  /* 0x0000000102037824 */ /* 0x020fc600078e0a89 */
[----:B------:R-:W-:Y:S02]  /*1b720*/  IABS R4, R4 ;  /* 0x0000000400047213 */ /* 0x000fe40000000000 */
[----:B------:R-:W-:Y:S02]  /*1b730*/  IABS R3, R3 ;  /* 0x0000000300037213 */ /* 0x000fe40000000000 */
[----:B------:R1:W-:Y:S01]  /*1b740*/  I2F R120, R4 ;  /* 0x0000000400787306 */ /* 0x0003e20000201400 */
[----:B------:R-:W-:Y:S02]  /*1b750*/  HMMA.16816.F32 R32, R16, R58, R32 ;  /* 0x0000003a1020723c */ /* 0x000fe40000001820 */
[----:B-1----:R-:W-:Y:S01]  /*1b760*/  IMAD.MOV.U32 R4, RZ, RZ, R3 ;  /* 0x000000ffff047224 */ /* 0x002fe200078e0003 */
[----:B------:R-:W-:-:S04]  /*1b770*/  IABS R3, R5 ;  /* 0x0000000500037213 */ /* 0x000fc80000000000 */
[----:B------:R1:W-:Y:S01]  /*1b780*/  I2F R119, R4 ;  /* 0x0000000400777306 */ /* 0x0003e20000201400 */
[----:B----4-:R-:W-:Y:S01]  /*1b790*/  HMMA.16816.F32 R28, R12, R48, R28 ;  /* 0x000000300c1c723c */ /* 0x010fe2000000181c */
[----:B------:R-:W-:Y:S02]  /*1b7a0*/  IMAD.IADD R5, R2, 0x1, -R135 ;  /* 0x0000000102057824 */ /* 0x000fe400078e0a87 */
[----:B-1----:R-:W-:-:S04]  /*1b7b0*/  IMAD.MOV.U32 R4, RZ, RZ, R3 ;  /* 0x000000ffff047224 */ /* 0x002fc800078e0003 */
[----:B------:R1:W-:Y:S01]  /*1b7c0*/  I2F R118, R4 ;  /* 0x0000000400767306 */ /* 0x0003e20000201400 */
[----:B------:R-:W-:Y:S01]  /*1b7d0*/  HMMA.16816.F32 R92, R20, R68, R72 ;  /* 0x00000044145c723c */ /* 0x000fe20000001848 */
[----:B------:R-:W-:Y:S01]  /*1b7e0*/  IABS R3, R5 ;  /* 0x0000000500037213 */ /* 0x000fe20000000000 */
[----:B------:R-:W4:Y:S06]  /*1b7f0*/  LDSM.16.M88.4 R72, [R219+0x6800] ;  /* 0x00680000db48783b */ /* 0x000f2c0000000200 */
[----:B--2---:R-:W-:Y:S01]  /*1b800*/  HMMA.16816.F32 R44, R16, R52, R64 ;  /* 0x00000034102c723c */ /* 0x004fe20000001840 */
[----:B------:R-:W-:Y:S01]  /*1b810*/  LDSM.16.M88.4 R64, [R213+0x6000] ;  /* 0x00600000d540783b */ /* 0x000fe20000000200 */
[----:B-1----:R-:W-:-:S05]  /*1b820*/  IMAD.IADD R4, R2, 0x1, -R132 ;  /* 0x0000000102047824 */ /* 0x002fca00078e0a84 */
[----:B------:R-:W-:Y:S02]  /*1b830*/  IABS R26, R4 ;  /* 0x00000004001a7213 */ /* 0x000fe40000000000 */
[----:B------:R-:W1:Y:S01]  /*1b840*/  LDSM.16.M88.4 R4, [R217+0x6000] ;  /* 0x00600000d904783b */ /* 0x000e620000000200 */
[----:B------:R2:W-:Y:S01]  /*1b850*/  I2F R117, R3 ;  /* 0x0000000300757306 */ /* 0x0005e20000201400 */
[C---:B------:R-:W-:Y:S01]  /*1b860*/  IMAD.IADD R27, R2.reuse, 0x1, -R130 ;  /* 0x00000001021b7824 */ /* 0x040fe200078e0a82 */
[----:B------:R-:W-:Y:S01]  /*1b870*/  HMMA.16816.F32 R32, R12, R50, R32 ;  /* 0x000000320c20723c */ /* 0x000fe20000001820 */
[----:B--2---:R-:W-:-:S07]  /*1b880*/  IMAD.IADD R3, R2, 0x1, -R131 ;  /* 0x0000000102037824 */ /* 0x004fce00078e0a83 */
[----:B---3--:R-:W-:Y:S01]  /*1b890*/  HMMA.16816.F32 R28, R8, R60, R28 ;  /* 0x0000003c081c723c */ /* 0x008fe2000000181c */
[----:B------:R-:W-:Y:S01]  /*1b8a0*/  IABS R3, R3 ;  /* 0x0000000300037213 */ /* 0x000fe20000000000 */
[----:B------:R2:W-:Y:S06]  /*1b8b0*/  I2F R116, R26 ;  /* 0x0000001a00747306 */ /* 0x0005ec0000201400 */
[----:B------:R-:W-:Y:S01]  /*1b8c0*/  HMMA.16816.F32 R48, R16, R54, R88 ;  /* 0x000000361030723c */ /* 0x000fe20000001858 */
[----:B------:R-:W-:Y:S07]  /*1b8d0*/  LDSM.16.M88.4 R88, [R208+0xf800] ;  /* 0x00f80000d058783b */ /* 0x000fee0000000200 */
[----:B------:R-:W-:Y:S01]  /*1b8e0*/  HMMA.16816.F32 R96, R20, R70, R80 ;  /* 0x000000461460723c */ /* 0x000fe20000001850 */
[----:B------:R-:W3:Y:S01]  /*1b8f0*/  LDSM.16.M88.4 R80, [R214+0xe800] ;  /* 0x00e80000d650783b */ /* 0x000ee20000000200 */
[----:B--2---:R-:W-:Y:S01]  /*1b900*/  IMAD.MOV.U32 R26, RZ, RZ, R3 ;  /* 0x000000ffff1a7224 */ /* 0x004fe200078e0003 */
[----:B------:R-:W-:Y:S01]  /*1b910*/  IABS R3, R27 ;  /* 0x0000001b00037213 */ /* 0x000fe20000000000 */
[----:B------:R-:W-:-:S04]  /*1b920*/  IMAD.IADD R27, R2, 0x1, -R129 ;  /* 0x00000001021b7824 */ /* 0x000fc800078e0a81 */
[----:B----4-:R-:W-:Y:S01]  /*1b930*/  HMMA.16816.F32 R44, R12, R72, R44 ;  /* 0x000000480c2c723c */ /* 0x010fe2000000182c */
[----:B------:R2:W-:Y:S01]  /*1b940*/  I2F R111, R26 ;  /* 0x0000001a006f7306 */ /* 0x0005e20000201400 */
[----:B------:R-:W4:Y:S01]  /*1b950*/  LDSM.16.M88.4 R68, [R219+0x7000] ;  /* 0x00700000db44783b */ /* 0x000f220000000200 */
[----:B--2---:R-:W-:Y:S02]  /*1b960*/  MOV R26, R3 ;  /* 0x00000003001a7202 */ /* 0x004fe40000000f00 */
[----:B------:R-:W-:Y:S01]  /*1b970*/  IABS R3, R27 ;  /* 0x0000001b00037213 */ /* 0x000fe20000000000 */
[----:B------:R-:W-:-:S03]  /*1b980*/  IMAD.IADD R27, R2, 0x1, -R124 ;  /* 0x00000001021b7824 */ /* 0x000fc600078e0a7c */
[----:B------:R2:W-:Y:S01]  /*1b990*/  I2F R109, R26 ;  /* 0x0000001a006d7306 */ /* 0x0005e20000201400 */
[----:B-1----:R-:W-:Y:S01]  /*1b9a0*/  HMMA.16816.F32 R56, R4, R64, R28 ;  /* 0x000000400438723c */ /* 0x002fe2000000181c */
[----:B--2---:R-:W-:Y:S01]  /*1b9b0*/  IMAD.MOV.U32 R26, RZ, RZ, R3 ;  /* 0x000000ffff1a7224 */ /* 0x004fe200078e0003 */
[----:B------:R-:W-:Y:S01]  /*1b9c0*/  IABS R3, R27 ;  /* 0x0000001b00037213 */ /* 0x000fe20000000000 */
[----:B------:R-:W-:-:S04]  /*1b9d0*/  IMAD.IADD R27, R2, 0x1, -R128 ;  /* 0x00000001021b7824 */ /* 0x000fc800078e0a80 */
[----:B------:R1:W-:Y:S01]  /*1b9e0*/  I2F R110, R26 ;  /* 0x0000001a006e7306 */ /* 0x0003e20000201400 */
[----:B------:R-:W-:Y:S08]  /*1b9f0*/  HMMA.16816.F32 R52, R8, R62, R32 ;  /* 0x0000003e0834723c */ /* 0x000ff00000001820 */
[----:B------:R-:W-:Y:S01]  /*1ba00*/  HMMA.16816.F32 R28, R12, R74, R48 ;  /* 0x0000004a0c1c723c */ /* 0x000fe20000001830 */
[----:B------:R-:W-:Y:S01]  /*1ba10*/  LDSM.16.M88.4 R72, [R213+0x7000] ;  /* 0x00700000d548783b */ /* 0x000fe20000000200 */
[----:B-1----:R-:W-:Y:S01]  /*1ba20*/  IMAD.MOV.U32 R26, RZ, RZ, R3 ;  /* 0x000000ffff1a7224 */ /* 0x002fe200078e0003 */
[----:B------:R-:W-:Y:S01]  /*1ba30*/  IABS R3, R27 ;  /* 0x0000001b00037213 */ /* 0x000fe20000000000 */
[----:B------:R-:W-:-:S02]  /*1ba40*/  IMAD.IADD R27, R2, 0x1, -R127 ;  /* 0x00000001021b7824 */ /* 0x000fc400078e0a7f */
[----:B------:R1:W-:Y:S02]  /*1ba50*/  I2F R108, R26 ;  /* 0x0000001a006c7306 */ /* 0x0003e40000201400 */
[----:B------:R-:W-:Y:S01]  /*1ba60*/  HMMA.16816.F32 R104, R20, R100, R76 ;  /* 0x000000641468723c */ /* 0x000fe2000000184c */
[----:B------:R-:W2:Y:S01]  /*1ba70*/  LDSM.16.M88.4 R76, [R213+0x6800] ;  /* 0x00680000d54c783b */ /* 0x000ea20000000200 */
[----:B-1----:R-:W-:Y:S01]  /*1ba80*/  IMAD.MOV.U32 R26, RZ, RZ, R3 ;  /* 0x000000ffff1a7224 */ /* 0x002fe200078e0003 */
[----:B------:R-:W-:-:S03]  /*1ba90*/  IABS R3, R27 ;  /* 0x0000001b00037213 */ /* 0x000fc60000000000 */
[----:B------:R1:W-:Y:S01]  /*1baa0*/  I2F R101, R26 ;  /* 0x0000001a00657306 */ /* 0x0003e20000201400 */
[----:B------:R-:W-:Y:S01]  /*1bab0*/  IMAD.IADD R27, R2, 0x1, -R126 ;  /* 0x00000001021b7824 */ /* 0x000fe200078e0a7e */
[----:B------:R-:W-:Y:S01]  /*1bac0*/  HMMA.16816.F32 R20, R20, R102, R112 ;  /* 0x000000661414723c */ /* 0x000fe20000001870 */
[----:B-1----:R-:W-:-:S05]  /*1bad0*/  IMAD.MOV.U32 R26, RZ, RZ, R3 ;  /* 0x000000ffff1a7224 */ /* 0x002fca00078e0003 */
[----:B------:R1:W-:Y:S01]  /*1bae0*/  I2F R100, R26 ;  /* 0x0000001a00647306 */ /* 0x0003e20000201400 */
[----:B------:R-:W-:Y:S01]  /*1baf0*/  IABS R3, R27 ;  /* 0x0000001b00037213 */ /* 0x000fe20000000000 */
[----:B------:R-:W-:Y:S01]  /*1bb00*/  HMMA.16816.F32 R32, R16, R84, R92 ;  /* 0x000000541020723c */ /* 0x000fe2000000185c */
[C---:B-1----:R-:W-:Y:S02]  /*1bb10*/  IMAD.IADD R26, R2.reuse, 0x1, -R125 ;  /* 0x00000001021a7824 */ /* 0x042fe400078e0a7d */
[----:B------:R-:W-:-:S03]  /*1bb20*/  IMAD.IADD R2, R2, 0x1, -R123 ;  /* 0x0000000102027824 */ /* 0x000fc600078e0a7b */
[----:B------:R-:W-:Y:S02]  /*1bb30*/  IABS R26, R26 ;  /* 0x0000001a001a7213 */ /* 0x000fe40000000000 */
[----:B------:R-:W-:Y:S01]  /*1bb40*/  IABS R2, R2 ;  /* 0x0000000200027213 */ /* 0x000fe20000000000 */
[----:B------:R1:W-:Y:S01]  /*1bb50*/  I2F R92, R3 ;  /* 0x00000003005c7306 */ /* 0x0003e20000201400 */
[----:B---3--:R-:W-:Y:S07]  /*1bb60*/  HMMA.16816.F32 R48, R8, R80, R44 ;  /* 0x000000500830723c */ /* 0x008fee000000182c */
[----:B------:R3:W-:Y:S01]  /*1bb70*/  I2F R84, R2 ;  /* 0x0000000200547306 */ /* 0x0007e20000201400 */
[----:B------:R-:W-:Y:S01]  /*1bb80*/  HMMA.16816.F32 R52, R4, R66, R52 ;  /* 0x000000420434723c */ /* 0x000fe20000001834 */
[----:B------:R-:W5:Y:S01]  /*1bb90*/  LDSM.16.M88.4 R64, [R214+0xf000] ;  /* 0x00f00000d640783b */ /* 0x000f620000000200 */
[----:B-1----:R-:W-:-:S06]  /*1bba0*/  IMAD.MOV.U32 R3, RZ, RZ, R26 ;  /* 0x000000ffff037224 */ /* 0x002fcc00078e001a */
[----:B------:R-:W-:Y:S01]  /*1bbb0*/  HMMA.16816.F32 R44, R16, R86, R96 ;  /* 0x00000056102c723c */ /* 0x000fe20000001860 */
[----:B------:R-:W-:Y:S01]  /*1bbc0*/  I2F R85, R3 ;  /* 0x0000000300557306 */ /* 0x000fe20000201400 */
[----:B---3--:R-:W-:-:S06]  /*1bbd0*/  FMUL.FTZ R2, R56, R0 ;  /* 0x0000000038027220 */ /* 0x008fcc0000410000 */
[----:B------:R-:W-:Y:S01]  /*1bbe0*/  HMMA.16816.F32 R28, R8, R82, R28 ;  /* 0x00000052081c723c */ /* 0x000fe2000000181c */
[----:B------:R-:W1:Y:S01]  /*1bbf0*/  LDSM.16.M88.4 R80, [R219+0x7800] ;  /* 0x00780000db50783b */ /* 0x000e620000000200 */
[----:B------:R3:W1:Y:S02]  /*1bc00*/  MUFU.TANH R3, R2 ;  /* 0x0000000200037308 */ /* 0x0006640000002400 */
[----:B---3--:R-:W-:-:S06]  /*1bc10*/  FMUL.FTZ R2, R57, R0 ;  /* 0x0000000039027220 */ /* 0x008fcc0000410000 */
[----:B------:R3:W-:Y:S01]  /*1bc20*/  MUFU.TANH R87, R2 ;  /* 0x0000000200577308 */ /* 0x0007e20000002400 */
[----:B----4-:R-:W-:Y:S01]  /*1bc30*/  HMMA.16816.F32 R32, R12, R68, R32 ;  /* 0x000000440c20723c */ /* 0x010fe20000001820 */
[----:B---3--:R-:W-:-:S06]  /*1bc40*/  FMUL.FTZ R2, R58, R0 ;  /* 0x000000003a027220 */ /* 0x008fcc0000410000 */
[----:B------:R3:W4:Y:S01]  /*1bc50*/  MUFU.TANH R40, R2 ;  /* 0x0000000200287308 */ /* 0x0007220000002400 */
[----:B--2---:R-:W-:Y:S01]  /*1bc60*/  HMMA.16816.F32 R60, R4, R76, R48 ;  /* 0x0000004c043c723c */ /* 0x004fe20000001830 */
[----:B---3--:R-:W-:-:S07]  /*1bc70*/  FMUL.FTZ R2, R59, R0 ;  /* 0x000000003b027220 */ /* 0x008fce0000410000 */
[C---:B------:R-:W-:Y:S01]  /*1bc80*/  HMMA.16816.F32 R56, R16.reuse, R88, R104 ;  /* 0x000000581038723c */ /* 0x040fe20000001868 */
[----:B------:R2:W3:Y:S07]  /*1bc90*/  MUFU.TANH R86, R2 ;  /* 0x0000000200567308 */ /* 0x0004ee0000002400 */
[----:B------:R-:W-:Y:S08]  /*1bca0*/  HMMA.16816.F32 R16, R16, R90, R20 ;  /* 0x0000005a1010723c */ /* 0x000ff00000001814 */
[----:B------:R-:W-:Y:S01]  /*1bcb0*/  HMMA.16816.F32 R48, R12, R70, R44 ;  /* 0x000000460c30723c */ /* 0x000fe2000000182c */
[----:B------:R-:W1:Y:S01]  /*1bcc0*/  LDSM.16.M88.4 R68, [R214+0xf800] ;  /* 0x00f80000d644783b */ /* 0x000e620000000200 */
[----:B--2---:R-:W-:-:S04]  /*1bcd0*/  FMUL.FTZ R2, R52, R0 ;  /* 0x0000000034027220 */ /* 0x004fc80000410000 */
[----:B------:R2:W-:Y:S02]  /*1bce0*/  MUFU.TANH R77, R2 ;  /* 0x00000002004d7308 */ /* 0x0005e40000002400 */
[----:B--2---:R-:W-:-:S06]  /*1bcf0*/  FMUL.FTZ R2, R53, R0 ;  /* 0x0000000035027220 */ /* 0x004fcc0000410000 */
[----:B------:R2:W-:Y:S01]  /*1bd00*/  MUFU.TANH R76, R2 ;  /* 0x00000002004c7308 */ /* 0x0005e20000002400 */
[----:B-----5:R-:W-:Y:S01]  /*1bd10*/  HMMA.16816.F32 R44, R8, R64, R32 ;  /* 0x00000040082c723c */ /* 0x020fe20000001820 */
[----:B--2---:R-:W-:-:S06]  /*1bd20*/  FMUL.FTZ R2, R54, R0 ;  /* 0x0000000036027220 */ /* 0x004fcc0000410000 */
[----:B------:R2:W-:Y:S02]  /*1bd30*/  MUFU.TANH R38, R2 ;  /* 0x0000000200267308 */ /* 0x0005e40000002400 */
[----:B------:R-:W-:Y:S01]  /*1bd40*/  HMMA.16816.F32 R32, R8, R66, R48 ;  /* 0x000000420820723c */ /* 0x000fe20000001830 */
[----:B------:R-:W5:Y:S01]  /*1bd50*/  LDSM.16.M88.4 R48, [R213+0x7800] ;  /* 0x00780000d530783b */ /* 0x000f620000000200 */
[----:B-1----:R-:W-:Y:S01]  /*1bd60*/  FFMA.FTZ R3, -R133, R157, R3 ;  /* 0x0000009d85037223 */ /* 0x002fe20000010103 */
[-C--:B------:R-:W-:Y:S02]  /*1bd70*/  ISETP.GE.AND P1, PT, R146, R252.reuse, PT ;  /* 0x000000fc9200720c */ /* 0x080fe40003f26270 */
[----:B------:R-:W-:Y:S01]  /*1bd80*/  ISETP.GE.AND P0, PT, R144, R252, PT ;  /* 0x000000fc9000720c */ /* 0x000fe20003f06270 */
[----:B------:R-:W-:Y:S01]  /*1bd90*/  FMUL.FTZ R62, R62, R0 ;  /* 0x000000003e3e7220 */ /* 0x000fe20000410000 */
[----:B------:R-:W-:-:S08]  /*1bda0*/  ISETP.GE.AND P6, PT, R137, R252, PT ;  /* 0x000000fc8900720c */ /* 0x000fd00003fc6270 */
[----:B------:R-:W-:Y:S01]  /*1bdb0*/  HMMA.16816.F32 R44, R4, R72, R44 ;  /* 0x00000048042c723c */ /* 0x000fe2000000182c */
[----:B------:R-:W-:Y:S01]  /*1bdc0*/  ISETP.GE.AND P3, PT, R135, R252, PT ;  /* 0x000000fc8700720c */ /* 0x000fe20003f66270 */
[----:B------:R-:W-:-:S04]  /*1bdd0*/  DEPBAR.LE SB0, 0x0 ;  /* 0x000080000000791a */ /* 0x000fc80000000000 */
[-C--:B--2---:R-:W-:Y:S02]  /*1bde0*/  FMUL.FTZ R2, R55, R0.reuse ;  /* 0x0000000037027220 */ /* 0x084fe40000410000 */
[----:B------:R-:W-:Y:S08]  /*1bdf0*/  HMMA.16816.F32 R52, R4, R78, R28 ;  /* 0x0000004e0434723c */ /* 0x000ff0000000181c */
[C---:B------:R-:W-:Y:S08]  /*1be00*/  HMMA.16816.F32 R28, R12.reuse, R80, R56 ;  /* 0x000000500c1c723c */ /* 0x040ff00000001838 */
[----:B------:R-:W-:Y:S01]  /*1be10*/  HMMA.16816.F32 R12, R12, R82, R16 ;  /* 0x000000520c0c723c */ /* 0x000fe20000001810 */
[----:B------:R1:W2:Y:S11]  /*1be20*/  MUFU.TANH R64, R2 ;  /* 0x0000000200407308 */ /* 0x0002b60000002400 */
[----:B------:R-:W-:Y:S04]  /*1be30*/  @!UPT UIADD3 URZ, URZ, URZ, URZ ;  /* 0x0000003f3f3ff290 */ /* 0x000fe8000fffe03f */
[----:B------:R-:W-:Y:S01]  /*1be40*/  HMMA.16816.F32 R20, R8, R68, R28 ;  /* 0x000000440814723c */ /* 0x000fe2000000181c */
[----:B-1----:R-:W-:-:S07]  /*1be50*/  FMUL.FTZ R2, R60, R0 ;  /* 0x000000003c027220 */ /* 0x002fce0000410000 */
[----:B------:R-:W-:Y:S01]  /*1be60*/  HMMA.16816.F32 R8, R8, R70, R12 ;  /* 0x000000460808723c */ /* 0x000fe2000000180c */
[----:B------:R1:W-:Y:S07]  /*1be70*/  MUFU.TANH R41, R2 ;  /* 0x0000000200297308 */ /* 0x0003ee0000002400 */
[----:B------:R-:W-:Y:S01]  /*1be80*/  HMMA.16816.F32 R28, R4, R74, R32 ;  /* 0x0000004a041c723c */ /* 0x000fe20000001820 */
[----:B-1----:R-:W-:-:S04]  /*1be90*/  FMUL.FTZ R2, R61, R0 ;  /* 0x000000003d027220 */ /* 0x002fc80000410000 */
[----:B------:R1:W-:Y:S03]  /*1bea0*/  MUFU.TANH R60, R2 ;  /* 0x00000002003c7308 */ /* 0x0003e60000002400 */
[----:B-----5:R-:W-:Y:S01]  /*1beb0*/  HMMA.16816.F32 R20, R4, R48, R20 ;  /* 0x000000300414723c */ /* 0x020fe20000001814 */
[----:B-1----:R-:W-:-:S04]  /*1bec0*/  FMUL.FTZ R2, R63, R0 ;  /* 0x000000003f027220 */ /* 0x002fc80000410000 */
[----:B------:R1:W5:Y:S03]  /*1bed0*/  MUFU.TANH R56, R2 ;  /* 0x0000000200387308 */ /* 0x0003660000002400 */
[----:B------:R-:W-:Y:S01]  /*1bee0*/  HMMA.16816.F32 R8, R4, R50, R8 ;  /* 0x000000320408723c */ /* 0x000fe20000001808 */
[----:B-1----:R-:W-:-:S04]  /*1bef0*/  FMUL.FTZ R2, R52, R0 ;  /* 0x0000000034027220 */ /* 0x002fc80000410000 */
[----:B------:R1:W-:Y:S02]  /*1bf00*/  MUFU.TANH R37, R2 ;  /* 0x0000000200257308 */ /* 0x0003e40000002400 */
[----:B-1----:R-:W-:-:S06]  /*1bf10*/  FMUL.FTZ R2, R54, R0 ;  /* 0x0000000036027220 */ /* 0x002fcc0000410000 */
[----:B------:R1:W-:Y:S02]  /*1bf20*/  MUFU.TANH R36, R2 ;  /* 0x0000000200247308 */ /* 0x0003e40000002400 */
[----:B-1----:R-:W-:-:S06]  /*1bf30*/  FMUL.FTZ R2, R46, R0 ;  /* 0x000000002e027220 */ /* 0x002fcc0000410000 */
[----:B------:R1:W1:Y:S01]  /*1bf40*/  MUFU.TANH R18, R2 ;  /* 0x0000000200127308 */ /* 0x0002620000002400 */
[-C--:B------:R-:W-:Y:S02]  /*1bf50*/  FMUL.FTZ R45, R45, R0.reuse ;  /* 0x000000002d2d7220 */ /* 0x080fe40000410000 */
[-C--:B------:R-:W-:Y:S02]  /*1bf60*/  FMUL.FTZ R55, R55, R0.reuse ;  /* 0x0000000037377220 */ /* 0x080fe40000410000 */
[----:B-1----:R-:W-:-:S04]  /*1bf70*/  FMUL.FTZ R2, R47, R0 ;  /* 0x000000002f027220 */ /* 0x002fc80000410000 */
[----:B------:R1:W-:Y:S01]  /*1bf80*/  MUFU.TANH R19, R2 ;  /* 0x0000000200137308 */ /* 0x0003e20000002400 */
[-C--:B------:R-:W-:Y:S02]  /*1bf90*/  FMUL.FTZ R8, R8, R0.reuse ;  /* 0x0000000008087220 */ /* 0x080fe40000410000 */
[-C--:B------:R-:W-:Y:S02]  /*1bfa0*/  FMUL.FTZ R30, R30, R0.reuse ;  /* 0x000000001e1e7220 */ /* 0x080fe40000410000 */
[----:B-1----:R-:W-:-:S04]  /*1bfb0*/  FMUL.FTZ R2, R31, R0 ;  /* 0x000000001f027220 */ /* 0x002fc80000410000 */
[----:B------:R4:W-:Y:S01]  /*1bfc0*/  MUFU.TANH R17, R2 ;  /* 0x0000000200117308 */ /* 0x0009e20000002400 */
[----:B------:R-:W-:-:S07]  /*1bfd0*/  FMUL.FTZ R21, R21, R0 ;  /* 0x0000000015157220 */ /* 0x000fce0000410000 */
[----:B------:R1:W-:Y:S01]  /*1bfe0*/  MUFU.TANH R27, R45 ;  /* 0x0000002d001b7308 */ /* 0x0003e20000002400 */
[----:B----4-:R-:W-:Y:S01]  /*1bff0*/  FFMA.FTZ R2, -R133, R121, R40 ;  /* 0x0000007985027223 */ /* 0x010fe20000010128 */
[----:B------:R-:W-:Y:S01]  /*1c000*/  FSEL R40, R3, -INF , !P1 ;  /* 0xff80000003287808 */ /* 0x000fe20004800000 */
[----:B---3--:R-:W-:-:S05]  /*1c010*/  FFMA.FTZ R3, -R133, R122, R86 ;  /* 0x0000007a85037223 */ /* 0x008fca0000010156 */
[----:B------:R-:W3:Y:S01]  /*1c020*/  MUFU.TANH R55, R55 ;  /* 0x0000003700377308 */ /* 0x000ee20000002400 */
[----:B-1----:R-:W-:Y:S01]  /*1c030*/  FSEL R45, R3, -INF , !P0 ;  /* 0xff800000032d7808 */ /* 0x002fe20004000000 */
[----:B------:R-:W-:-:S06]  /*1c040*/  FMUL.FTZ R3, R23, R0 ;  /* 0x0000000017037220 */ /* 0x000fcc0000410000 */
[----:B------:R-:W-:Y:S01]  /*1c050*/  MUFU.TANH R8, R8 ;  /* 0x0000000800087308 */ /* 0x000fe20000002400 */
[----:B------:R-:W-:Y:S02]  /*1c060*/  FMUL.FTZ R20, R20, R0 ;  /* 0x0000000014147220 */ /* 0x000fe40000410000 */
[----:B------:R-:W-:-:S05]  /*1c070*/  FFMA.FTZ R5, -R133, R158, R87 ;  /* 0x0000009e85057223 */ /* 0x000fca0000010157 */
[----:B------:R2:W-:Y:S01]  /*1c080*/  MUFU.TANH R16, R3 ;  /* 0x0000000300107308 */ /* 0x0005e20000002400 */
[----:B------:R-:W-:-:S07]  /*1c090*/  FSEL R46, R2, -INF , !P1 ;  /* 0xff800000022e7808 */ /* 0x000fce0004800000 */
[----:B------:R-:W-:Y:S01]  /*1c0a0*/  MUFU.TANH R30, R30 ;  /* 0x0000001e001e7308 */ /* 0x000fe20000002400 */
[----:B--2---:R-:W-:-:S07]  /*1c0b0*/  FFMA.FTZ R3, -R133, R119, R64 ;  /* 0x0000007785037223 */ /* 0x004fce0000010140 */
[----:B------:R-:W1:Y:S01]  /*1c0c0*/  MUFU.TANH R62, R62 ;  /* 0x0000003e003e7308 */ /* 0x000e620000002400 */
[----:B------:R-:W-:Y:S01]  /*1c0d0*/  FMUL.FTZ R53, R53, R0 ;  /* 0x0000000035357220 */ /* 0x000fe20000410000 */
[----:B------:R-:W-:Y:S01]  /*1c0e0*/  FSEL R48, R3, -INF , !P6 ;  /* 0xff80000003307808 */ /* 0x000fe20007000000 */
[----:B-----5:R-:W-:-:S05]  /*1c0f0*/  FFMA.FTZ R3, -R133, R117, R56 ;  /* 0x0000007585037223 */ /* 0x020fca0000010138 */
[----:B------:R-:W-:Y:S01]  /*1c100*/  MUFU.TANH R21, R21 ;  /* 0x0000001500157308 */ /* 0x000fe20000002400 */
[-C--:B------:R-:W-:Y:S02]  /*1c110*/  FMUL.FTZ R44, R44, R0.reuse ;  /* 0x000000002c2c7220 */ /* 0x080fe40000410000 */
[-C--:B------:R-:W-:Y:S02]  /*1c120*/  FMUL.FTZ R28, R28, R0.reuse ;  /* 0x000000001c1c7220 */ /* 0x080fe40000410000 */
[----:B------:R-:W-:-:S03]  /*1c130*/  FMUL.FTZ R29, R29, R0 ;  /* 0x000000001d1d7220 */ /* 0x000fc60000410000 */
[----:B------:R-:W2:Y:S01]  /*1c140*/  MUFU.TANH R12, R20 ;  /* 0x00000014000c7308 */ /* 0x000ea20000002400 */
[----:B------:R-:W-:Y:S02]  /*1c150*/  FMUL.FTZ R22, R22, R0 ;  /* 0x0000000016167220 */ /* 0x000fe40000410000 */
[----:B------:R-:W-:Y:S01]  /*1c160*/  FFMA.FTZ R2, -R133, R120, R38 ;  /* 0x0000007885027223 */ /* 0x000fe20000010126 */
[----:B------:R-:W-:Y:S01]  /*1c170*/  FSEL R38, R5, -INF , !P0 ;  /* 0xff80000005267808 */ /* 0x000fe20004000000 */
[-C--:B------:R-:W-:Y:S02]  /*1c180*/  FMUL.FTZ R9, R9, R0.reuse ;  /* 0x0000000009097220 */ /* 0x080fe40000410000 */
[-C--:B------:R-:W-:Y:S02]  /*1c190*/  FMUL.FTZ R10, R10, R0.reuse ;  /* 0x000000000a0a7220 */ /* 0x080fe40000410000 */
[----:B------:R-:W-:Y:S01]  /*1c1a0*/  FMUL.FTZ R11, R11, R0 ;  /* 0x000000000b0b7220 */ /* 0x000fe20000410000 */
[----:B------:R-:W-:Y:S01]  /*1c1b0*/  ISETP.GE.AND P5, PT, R143, R252, PT ;  /* 0x000000fc8f00720c */ /* 0x000fe20003fa6270 */
[C---:B------:R-:W-:Y:S01]  /*1c1c0*/  FFMA.FTZ R4, -R133.reuse, R156, R77 ;  /* 0x0000009c85047223 */ /* 0x040fe2000001014d */
[-C--:B------:R-:W-:Y:S01]  /*1c1d0*/  ISETP.GE.AND P4, PT, R136, R252.reuse, PT ;  /* 0x000000fc8800720c */ /* 0x080fe20003f86270 */
[C---:B------:R-:W-:Y:S01]  /*1c1e0*/  FFMA.FTZ R0, -R133.reuse, R109, R18 ;  /* 0x0000006d85007223 */ /* 0x040fe20000010112 */
[-C--:B------:R-:W-:Y:S01]  /*1c1f0*/  ISETP.GE.AND P0, PT, R130, R252.reuse, PT ;  /* 0x000000fc8200720c */ /* 0x080fe20003f06270 */
[----:B------:R-:W-:Y:S01]  /*1c200*/  FFMA.FTZ R5, -R133, R153, R76 ;  /* 0x0000009985057223 */ /* 0x000fe2000001014c */
[----:B------:R-:W-:Y:S01]  /*1c210*/  FSEL R136, R3, -INF , !P3 ;  /* 0xff80000003887808 */ /* 0x000fe20005800000 */
[----:B---3--:R-:W-:Y:S01]  /*1c220*/  FFMA.FTZ R3, -R133, R111, R55 ;  /* 0x0000006f85037223 */ /* 0x008fe20000010137 */
[----:B------:R3:W4:Y:S01]  /*1c230*/  MUFU.TANH R26, R44 ;  /* 0x0000002c001a7308 */ /* 0x0007220000002400 */
[----:B------:R-:W-:-:S02]  /*1c240*/  ISETP.GE.AND P1, PT, R131, R252, PT ;  /* 0x000000fc8300720c */ /* 0x000fc40003f26270 */
[----:B------:R-:W-:Y:S01]  /*1c250*/  FSEL R164, R0, -INF , !P0 ;  /* 0xff80000000a47808 */ /* 0x000fe20004000000 */
[----:B------:R-:W-:Y:S01]  /*1c260*/  FFMA.FTZ R0, -R133, R110, R19 ;  /* 0x0000006e85007223 */ /* 0x000fe20000010113 */
[----:B------:R-:W-:-:S03]  /*1c270*/  FSEL R47, R2, -INF , !P5 ;  /* 0xff800000022f7808 */ /* 0x000fc60006800000 */
[----:B------:R5:W-:Y:S01]  /*1c280*/  MUFU.TANH R15, R10 ;  /* 0x0000000a000f7308 */ /* 0x000be20000002400 */
[----:B-1----:R-:W-:Y:S01]  /*1c290*/  FFMA.FTZ R2, -R133, R118, R62 ;  /* 0x0000007685027223 */ /* 0x002fe2000001013e */
[----:B------:R-:W-:Y:S02]  /*1c2a0*/  FSEL R131, R3, -INF , !P1 ;  /* 0xff80000003837808 */ /* 0x000fe40004800000 */
[----:B---3--:R-:W-:Y:S01]  /*1c2b0*/  FSEL R44, R4, -INF , !P5 ;  /* 0xff800000042c7808 */ /* 0x008fe20006800000 */
[----:B------:R-:W-:Y:S01]  /*1c2c0*/  FFMA.FTZ R4, -R133, R152, R41 ;  /* 0x0000009885047223 */ /* 0x000fe20000010129 */
[-C--:B------:R-:W-:Y:S02]  /*1c2d0*/  ISETP.GE.AND P5, PT, R129, R252.reuse, PT ;  /* 0x000000fc8100720c */ /* 0x080fe40003fa6270 */
[----:B------:R-:W-:Y:S01]  /*1c2e0*/  FSEL R41, R5, -INF , !P6 ;  /* 0xff80000005297808 */ /* 0x000fe20007000000 */
[C---:B------:R-:W-:Y:S01]  /*1c2f0*/  FFMA.FTZ R5, -R133.reuse, R151, R60 ;  /* 0x0000009785057223 */ /* 0x040fe2000001013c */
[----:B------:R-:W-:Y:S01]  /*1c300*/  ISETP.GE.AND P6, PT, R124, R252, PT ;  /* 0x000000fc7c00720c */ /* 0x000fe20003fc6270 */
[----:B-----5:R-:W-:-:S02]  /*1c310*/  FFMA.FTZ R10, -R133, R138, R8 ;  /* 0x0000008a850a7223 */ /* 0x020fc40000010108 */
[C---:B------:R-:W-:Y:S01]  /*1c320*/  FFMA.FTZ R8, -R133.reuse, R108, R30 ;  /* 0x0000006c85087223 */ /* 0x040fe2000001011e */
[----:B------:R1:W3:Y:S01]  /*1c330*/  MUFU.TANH R3, R11 ;  /* 0x0000000b00037308 */ /* 0x0002e20000002400 */
[----:B------:R-:W-:Y:S01]  /*1c340*/  FSEL R124, R4, -INF , !P4 ;  /* 0xff800000047c7808 */ /* 0x000fe20006000000 */
[C---:B--2---:R-:W-:Y:S01]  /*1c350*/  FFMA.FTZ R12, -R133.reuse, R140, R12 ;  /* 0x0000008c850c7223 */ /* 0x044fe2000001010c */
[----:B------:R-:W-:Y:S01]  /*1c360*/  FSEL R137, R2, -INF , !P4 ;  /* 0xff80000002897808 */ /* 0x000fe20006000000 */
[----:B------:R-:W-:Y:S01]  /*1c370*/  FFMA.FTZ R4, -R133, R150, R37 ;  /* 0x0000009685047223 */ /* 0x000fe20000010125 */
[----:B------:R-:W-:Y:S01]  /*1c380*/  FSEL R129, R5, -INF , !P3 ;  /* 0xff80000005817808 */ /* 0x000fe20005800000 */
[----:B------:R-:W-:Y:S01]  /*1c390*/  FFMA.FTZ R2, -R133, R116, R36 ;  /* 0x0000007485027223 */ /* 0x000fe20000010124 */
[-C--:B------:R-:W-:Y:S02]  /*1c3a0*/  ISETP.GE.AND P3, PT, R127, R252.reuse, PT ;  /* 0x000000fc7f00720c */ /* 0x080fe40003f66270 */
[----:B------:R-:W-:Y:S01]  /*1c3b0*/  ISETP.GE.AND P2, PT, R132, R252, PT ;  /* 0x000000fc8400720c */ /* 0x000fe20003f46270 */
[----:B-1----:R-:W-:Y:S01]  /*1c3c0*/  FFMA.FTZ R11, -R133, R139, R21 ;  /* 0x0000008b850b7223 */ /* 0x002fe20000010115 */
[----:B------:R-:W-:-:S02]  /*1c3d0*/  FSEL R139, R0, -INF , !P5 ;  /* 0xff800000008b7808 */ /* 0x000fc40006800000 */
[----:B------:R-:W-:Y:S01]  /*1c3e0*/  FSEL R0, R8, -INF , !P6 ;  /* 0xff80000008007808 */ /* 0x000fe20007000000 */
[----:B------:R-:W-:Y:S01]  /*1c3f0*/  FFMA.FTZ R5, -R133, R92, R16 ;  /* 0x0000005c85057223 */ /* 0x000fe20000010110 */
[----:B------:R-:W-:-:S03]  /*1c400*/  FSEL R130, R4, -INF , !P2 ;  /* 0xff80000004827808 */ /* 0x000fc60005000000 */
[----:B------:R1:W-:Y:S01]  /*1c410*/  STL [R1+0x4], R0 ;  /* 0x0000040001007387 */ /* 0x0003e20000100800 */
[----:B------:R-:W-:Y:S01]  /*1c420*/  FSEL R132, R2, -INF , !P2 ;  /* 0xff80000002847808 */ /* 0x000fe20005000000 */
[C---:B----4-:R-:W-:Y:S01]  /*1c430*/  FFMA.FTZ R2, -R133.reuse, R148, R26 ;  /* 0x0000009485027223 */ /* 0x050fe2000001011a */
[----:B------:R-:W-:Y:S01]  /*1c440*/  ISETP.GE.AND P2, PT, R126, R252, PT ;  /* 0x000000fc7e00720c */ /* 0x000fe20003f46270 */
[----:B---3--:R-:W-:-:S03]  /*1c450*/  FFMA.FTZ R3, -R133, R84, R3 ;  /* 0x0000005485037223 */ /* 0x008fc60000010103 */
[----:B------:R-:W-:Y:S02]  /*1c460*/  FSEL R153, R2, -INF , !P0 ;  /* 0xff80000002997808 */ /* 0x000fe40004000000 */
[----:B------:R-:W-:Y:S01]  /*1c470*/  ISETP.GE.AND P0, PT, R123, R252, PT ;  /* 0x000000fc7b00720c */ /* 0x000fe20003f06270 */
[----:B------:R-:W2:Y:S01]  /*1c480*/  MUFU.TANH R53, R53 ;  /* 0x0000003500357308 */ /* 0x000ea20000002400 */
[----:B-1----:R-:W-:-:S05]  /*1c490*/  FSEL R0, R12, -INF , !P3 ;  /* 0xff8000000c007808 */ /* 0x002fca0005800000 */
[----:B------:R1:W-:Y:S02]  /*1c4a0*/  STL [R1+0x8], R0 ;  /* 0x0000080001007387 */ /* 0x0003e40000100800 */
[----:B------:R-:W3:Y:S01]  /*1c4b0*/  MUFU.TANH R28, R28 ;  /* 0x0000001c001c7308 */ /* 0x000ee20000002400 */
[----:B------:R-:W-:-:S07]  /*1c4c0*/  FFMA.FTZ R2, -R133, R147, R27 ;  /* 0x0000009385027223 */ /* 0x000fce000001011b */
[----:B------:R-:W4:Y:S01]  /*1c4d0*/  MUFU.TANH R29, R29 ;  /* 0x0000001d001d7308 */ /* 0x000f220000002400 */
[----:B------:R-:W-:Y:S02]  /*1c4e0*/  FSEL R248, R2, -INF , !P5 ;  /* 0xff80000002f87808 */ /* 0x000fe40006800000 */
[----:B-1----:R-:W-:-:S05]  /*1c4f0*/  FSEL R0, R5, -INF , !P2 ;  /* 0xff80000005007808 */ /* 0x002fca0005000000 */
[----:B------:R1:W-:Y:S01]  /*1c500*/  STL [R1+0xc], R0 ;  /* 0x00000c0001007387 */ /* 0x0003e20000100800 */
[----:B------:R-:W-:Y:S01]  /*1c510*/  MUFU.TANH R6, R22 ;  /* 0x0000001600067308 */ /* 0x000fe20000002400 */
[----:B------:R-:W-:-:S07]  /*1c520*/  ISETP.GE.AND P5, PT, R159, 0x2, PT ;  /* 0x000000029f00780c */ /* 0x000fce0003fa6270 */
[----:B------:R-:W5:Y:S01]  /*1c530*/  MUFU.TANH R9, R9 ;  /* 0x0000000900097308 */ /* 0x000f620000002400 */
[----:B--2---:R-:W-:Y:S01]  /*1c540*/  FFMA.FTZ R4, -R133, R149, R53 ;  /* 0x0000009585047223 */ /* 0x004fe20000010135 */
[----:B-1----:R-:W-:-:S05]  /*1c550*/  FSEL R0, R3, -INF , !P0 ;  /* 0xff80000003007808 */ /* 0x002fca0004000000 */
[----:B------:R1:W-:Y:S01]  /*1c560*/  STL [R1+0x10], R0 ;  /* 0x0000100001007387 */ /* 0x0003e20000100800 */
[----:B------:R-:W-:Y:S01]  /*1c570*/  ISETP.GE.AND P4, PT, R128, R252, PT ;  /* 0x000000fc8000720c */ /* 0x000fe20003f86270 */
[C---:B---3--:R-:W-:Y:S01]  /*1c580*/  FFMA.FTZ R14, -R133.reuse, R145, R28 ;  /* 0x00000091850e7223 */ /* 0x048fe2000001011c */
[----:B------:R-:W-:Y:S01]  /*1c590*/  FSEL R128, R4, -INF , !P1 ;  /* 0xff80000004807808 */ /* 0x000fe20004800000 */
[----:B----4-:R-:W-:Y:S01]  /*1c5a0*/  FFMA.FTZ R13, -R133, R142, R29 ;  /* 0x0000008e850d7223 */ /* 0x010fe2000001011d */
[----:B------:R-:W-:Y:S01]  /*1c5b0*/  ISETP.GE.AND P1, PT, R125, R252, PT ;  /* 0x000000fc7d00720c */ /* 0x000fe20003f26270 */
[C---:B-----5:R-:W-:Y:S02]  /*1c5c0*/  FFMA.FTZ R9, -R133.reuse, R134, R9 ;  /* 0x0000008685097223 */ /* 0x060fe40000010109 */
[C---:B------:R-:W-:Y:S02]  /*1c5d0*/  FFMA.FTZ R7, -R133.reuse, R101, R17 ;  /* 0x0000006585077223 */ /* 0x040fe40000010111 */
[----:B------:R-:W-:-:S02]  /*1c5e0*/  FFMA.FTZ R6, -R133, R100, R6 ;  /* 0x0000006485067223 */ /* 0x000fc40000010106 */
[----:B------:R-:W-:Y:S01]  /*1c5f0*/  FFMA.FTZ R4, -R133, R85, R15 ;  /* 0x0000005585047223 */ /* 0x000fe2000001010f */
[----:B------:R-:W-:Y:S01]  /*1c600*/  BSSY B1, `(.L_x_5043) ;  /* 0x00000dd000017945 */ /* 0x000fe20003800000 */
        /* <DEDUP_REMOVED lines=14> */
[----:B------:R-:W-:Y:S02]  /*1c6f0*/  IADD3 R220, R219, 0x7800, RZ ;  /* 0x00007800dbdc7810 */ /* 0x000fe40007ffe0ff */
        /* <DEDUP_REMOVED lines=10> */
[----:B-1----:R-:W-:Y:S01]  /*1c7a0*/  ISETP.NE.U32.AND P0, PT, R240, RZ, PT ;  /* 0x000000fff000720c */ /* 0x002fe20003f05070 */
[----:B------:R-:W-:Y:S03]  /*1c7b0*/  BSSY B0, `(.L_x_5045) ;  /* 0x0000042000007945 */ /* 0x000fe60003800000 */
[----:B------:R-:W-:-:S13]  /*1c7c0*/  ISETP.NE.AND.EX P0, PT, R241, RZ, PT, P0 ;  /* 0x000000fff100720c */ /* 0x000fda0003f05300 */
[----:B------:R-:W-:Y:S05]  /*1c7d0*/  @!P0 BRA `(.L_x_5046) ;  /* 0x000003c000008947 */ /* 0x000fea0003800000 */
[----:B------:R-:W2:Y:S01]  /*1c7e0*/  LD.E R2, [R24.64+0x170] ;  /* 0x0001700618027980 */ /* 0x000ea2000c101900 */
[----:B------:R-:W-:Y:S02]  /*1c7f0*/  IADD3 R8, R141, -0x40, RZ ;  /* 0xffffffc08d087810 */ /* 0x000fe40007ffe0ff */
[----:B------:R-:W-:Y:S02]  /*1c800*/  IABS R6, R141 ;  /* 0x0000008d00067213 */ /* 0x000fe40000000000 */
        /* <DEDUP_REMOVED lines=10> */
[----:B-1----:R-:W-:Y:S02]  /*1c8b0*/  IMAD.MOV R3, RZ, RZ, -R5 ;  /* 0x000000ffff037224 */ /* 0x002fe400078e0a05 */
[----:B------:R-:W-:Y:S02]  /*1c8c0*/  IMAD.MOV.U32 R4, RZ, RZ, RZ ;  /* 0x000000ffff047224 */ /* 0x000fe400078e00ff */
[----:B------:R-:W-:-:S04]  /*1c8d0*/  IMAD R3, R3, R0, RZ ;  /* 0x0000000003037224 */ /* 0x000fc800078e02ff */
[----:B------:R-:W-:-:S04]  /*1c8e0*/  IMAD.HI.U32 R3, R5, R3, R4 ;  /* 0x0000000305037227 */ /* 0x000fc800078e0004 */
[----:B------:R-:W-:Y:S02]  /*1c8f0*/  IMAD.MOV.U32 R5, RZ, RZ, R9 ;  /* 0x000000ffff057224 */ /* 0x000fe400078e0009 */
        /* <DEDUP_REMOVED lines=14> */
[----:B------:R-:W-:Y:S02]  /*1c9e0*/  ISETP.NE.AND P1, PT, R2, RZ, PT ;  /* 0x000000ff0200720c */ /* 0x000fe40003f25270 */
[----:B------:R-:W-:Y:S02]  /*1c9f0*/  LOP3.LUT R5, RZ, R2, RZ, 0x33, !PT ;  /* 0x00000002ff057212 */ /* 0x000fe400078e33ff */
[----:B------:R-:W-:Y:S02]  /*1ca00*/  @P4 IADD3 R3, R3, 0x1, RZ ;  /* 0x0000000103034810 */ /* 0x000fe40007ffe0ff */
[----:B------:R-:W-:Y:S02]  /*1ca10*/  @P6 IADD3 R4, R4, 0x1, RZ ;  /* 0x0000000104046810 */ /* 0x000fe40007ffe0ff */
[----:B------:R-:W-:-:S03]  /*1ca20*/  @!P0 IADD3 R3, -R3, RZ, RZ ;  /* 0x000000ff03038210 */ /* 0x000fc60007ffe1ff */
[----:B------:R-:W-:Y:S01]  /*1ca30*/  @!P2 IMAD.MOV R4, RZ, RZ, -R4 ;  /* 0x000000ffff04a224 */ /* 0x000fe200078e0a04 */
[----:B------:R-:W-:-:S04]  /*1ca40*/  SEL R3, R5, R3, !P1 ;  /* 0x0000000305037207 */ /* 0x000fc80004800000 */
[----:B------:R-:W-:Y:S01]  /*1ca50*/  SEL R0, R5, R4, !P1 ;  /* 0x0000000405007207 */ /* 0x000fe20004800000 */
[--C-:B------:R-:W-:Y:S01]  /*1ca60*/  IMAD.WIDE R8, R3, 0x4, R240.reuse ;  /* 0x0000000403087825 */ /* 0x100fe200078e02f0 */
[----:B------:R-:W2:Y:S03]  /*1ca70*/  LD.E.64 R4, [R24.64+0x38] ;  /* 0x0000380618047980 */ /* 0x000ea6000c101b00 */
[C---:B------:R-:W-:Y:S02]  /*1ca80*/  IMAD.WIDE R6, R0.reuse, 0x4, R240 ;  /* 0x0000000400067825 */ /* 0x040fe400078e02f0 */
[----:B------:R1:W3:Y:S04]  /*1ca90*/  LD.E R9, [R8.64] ;  /* 0x0000000608097980 */ /* 0x0002e8000c101900 */
[----:B------:R4:W3:Y:S04]  /*1caa0*/  LD.E R10, [R6.64] ;  /* 0x00000006060a7980 */ /* 0x0008e8000c101900 */
[----:B----4-:R-:W4:Y:S01]  /*1cab0*/  LD.E.64 R6, [R24.64+0x20] ;  /* 0x0000200618067980 */ /* 0x010f22000c101b00 */
[----:B------:R-:W-:-:S04]  /*1cac0*/  IMAD.IADD R0, R0, 0x1, -R3 ;  /* 0x0000000100007824 */ /* 0x000fc800078e0a03 */
[----:B------:R-:W-:-:S05]  /*1cad0*/  IMAD R2, R2, R0, -0x40 ;  /* 0xffffffc002027424 */ /* 0x000fca00078e0200 */
[----:B-1----:R-:W-:Y:S01]  /*1cae0*/  SHF.R.S32.HI R8, RZ, 0x1f, R2 ;  /* 0x0000001fff087819 */ /* 0x002fe20000011402 */
[-C--:B--2---:R-:W-:Y:S02]  /*1caf0*/  IMAD R0, R5, R2.reuse, RZ ;  /* 0x0000000205007224 */ /* 0x084fe400078e02ff */
[----:B------:R-:W-:-:S04]  /*1cb00*/  IMAD.WIDE.U32 R2, R4, R2, RZ ;  /* 0x0000000204027225 */ /* 0x000fc800078e00ff */
[----:B------:R-:W-:Y:S02]  /*1cb10*/  IMAD R4, R4, R8, R0 ;  /* 0x0000000804047224 */ /* 0x000fe400078e0200 */
[----:B---3--:R-:W-:-:S03]  /*1cb20*/  IMAD.IADD R9, R9, 0x1, -R10 ;  /* 0x0000000109097824 */ /* 0x008fc600078e0a0a */
[----:B------:R-:W-:Y:S02]  /*1cb30*/  IADD3 R3, R3, R4, RZ ;  /* 0x0000000403037210 */ /* 0x000fe40007ffe0ff */
[----:B------:R-:W-:Y:S01]  /*1cb40*/  SHF.R.S32.HI R5, RZ, 0x1f, R9 ;  /* 0x0000001fff057819 */ /* 0x000fe20000011409 */
[----:B----4-:R-:W-:Y:S02]  /*1cb50*/  IMAD R0, R7, R9, RZ ;  /* 0x0000000907007224 */ /* 0x010fe400078e02ff */
[----:B------:R-:W-:-:S04]  /*1cb60*/  IMAD.WIDE.U32 R2, R9, R6, R2 ;  /* 0x0000000609027225 */ /* 0x000fc800078e0002 */
[----:B------:R-:W-:-:S04]  /*1cb70*/  IMAD R0, R6, R5, R0 ;  /* 0x0000000506007224 */ /* 0x000fc800078e0200 */
[----:B------:R-:W-:Y:S01]  /*1cb80*/  IMAD.IADD R3, R3, 0x1, R0 ;  /* 0x0000000103037824 */ /* 0x000fe200078e0200 */
[----:B------:R-:W-:Y:S05]  /*1cb90*/  BRA `(.L_x_5047) ;  /* 0x0000003000007947 */ /* 0x000fea0003800000 */
.L_x_5046:
[----:B------:R-:W2:Y:S02]  /*1cba0*/  LD.E R2, [R24.64+0x38] ;  /* 0x0000380618027980 */ /* 0x000ea4000c101900 */
[----:B--2---:R-:W-:-:S04]  /*1cbb0*/  LEA R2, -R2, RZ, 0x6 ;  /* 0x000000ff02027211 */ /* 0x004fc800078e31ff */
[----:B------:R-:W-:Y:S02]  /*1cbc0*/  SHF.R.S32.HI R3, RZ, 0x1f, R2 ;  /* 0x0000001fff037819 */ /* 0x000fe40000011402 */
.L_x_5047:
[----:B------:R-:W-:Y:S05]  /*1cbd0*/  BSYNC B0 ;  /* 0x0000000000007941 */ /* 0x000fea0003800000 */
.L_x_5045:
        /* <DEDUP_REMOVED lines=9> */
[----:B------:R-:W-:Y:S02]  /*1cc70*/  @P3 LEA.HI.X R35, R0, R155, R6, 0x1, P1 ;  /* 0x0000009b00233211 */ /* 0x000fe400008f0c06 */
        /* <DEDUP_REMOVED lines=10> */
[----:B------:R-:W-:Y:S01]  /*1cd20*/  @P6 LEA R30, P1, R2, R245, 0x1 ;  /* 0x000000f5021e6211 */ /* 0x000fe200078208ff */
        /* <DEDUP_REMOVED lines=106> */
.L_x_5044:
[----:B-1----:R-:W-:Y:S05]  /*1d3d0*/  BSYNC B1 ;  /* 0x0000000000017941 */ /* 0x002fea0003800000 */
.L_x_5043:
[----:B------:R-:W-:Y:S04]  /*1d3e0*/  STL [R1+0x44], R219 ;  /* 0x000044db01007387 */ /* 0x000fe80000100800 */
[----:B------:R1:W-:Y:S04]  /*1d3f0*/  STL [R1+0x40], R218 ;  /* 0x000040da01007387 */ /* 0x0003e80000100800 */
[----:B------:R2:W3:Y:S04]  /*1d400*/  LD.E R0, [R24.64+0xdc] ;  /* 0x0000dc0618007980 */ /* 0x0004e8000c101900 */
[----:B-1----:R-:W4:Y:S04]  /*1d410*/  LDL.LU R218, [R1+0x4] ;  /* 0x0000040001da7983 */ /* 0x002f280000300800 */
[----:B------:R1:W-:Y:S04]  /*1d420*/  STL [R1+0x3c], R217 ;  /* 0x00003cd901007387 */ /* 0x0003e80000100800 */
[----:B-1----:R-:W3:Y:S04]  /*1d430*/  LDL.LU R217, [R1+0x10] ;  /* 0x0000100001d97983 */ /* 0x002ee80000300800 */
[----:B------:R1:W-:Y:S04]  /*1d440*/  STL [R1+0x38], R216 ;  /* 0x000038d801007387 */ /* 0x0003e80000100800 */
[----:B-1----:R-:W3:Y:S04]  /*1d450*/  LDL.LU R216, [R1+0x8] ;  /* 0x0000080001d87983 */ /* 0x002ee80000300800 */
[----:B------:R-:W-:Y:S04]  /*1d460*/  STL [R1+0x34], R215 ;  /* 0x000034d701007387 */ /* 0x000fe80000100800 */
[----:B------:R-:W-:Y:S04]  /*1d470*/  STL [R1+0x30], R214 ;  /* 0x000030d601007387 */ /* 0x000fe80000100800 */
[----:B------:R-:W-:Y:S04]  /*1d480*/  STL [R1+0x2c], R213 ;  /* 0x00002cd501007387 */ /* 0x000fe80000100800 */
[----:B------:R-:W-:Y:S04]  /*1d490*/  STL [R1+0x28], R208 ;  /* 0x000028d001007387 */ /* 0x000fe80000100800 */
[----:B------:R1:W-:Y:S04]  /*1d4a0*/  STL [R1+0x24], R133 ;  /* 0x0000248501007387 */ /* 0x0003e80000100800 */
[----:B-1----:R-:W3:Y:S01]  /*1d4b0*/  LDL.LU R133, [R1+0xc] ;  /* 0x00000c0001857983 */ /* 0x002ee20000300800 */
[----:B------:R-:W-:-:S04]  /*1d4c0*/  FMNMX.FTZ R2, R40, R38, !PT ;  /* 0x0000002628027209 */ /* 0x000fc80007810000 */
[----:B------:R-:W-:-:S04]  /*1d4d0*/  FMNMX.FTZ R2, R44, R2, !PT ;  /* 0x000000022c027209 */ /* 0x000fc80007810000 */
[----:B------:R-:W-:-:S04]  /*1d4e0*/  FMNMX.FTZ R2, R41, R2, !PT ;  /* 0x0000000229027209 */ /* 0x000fc80007810000 */
        /* <DEDUP_REMOVED lines=14> */
[----:B------:R-:W-:-:S04]  /*1d5d0*/  FMNMX.FTZ R2, R131, R2, !PT ;  /* 0x0000000283027209 */ /* 0x000fc80007810000 */
[----:B------:R-:W-:-:S04]  /*1d5e0*/  FMNMX.FTZ R2, R164, R2, !PT ;  /* 0x00000002a4027209 */ /* 0x000fc80007810000 */
[----:B------:R-:W-:Y:S02]  /*1d5f0*/  FMNMX.FTZ R2, R139, R2, !PT ;  /* 0x000000028b027209 */ /* 0x000fe40007810000 */
[----:B------:R-:W-:-:S04]  /*1d600*/  SHF.L.U32 R209, R42, 0x1, RZ ;  /* 0x000000012ad17819 */ /* 0x000fc800000006ff */
[----:B------:R-:W-:Y:S01]  /*1d610*/  LEA R212, R39, R209, 0x1 ;  /* 0x000000d127d47211 */ /* 0x000fe200078e08ff */
[----:B------:R-:W-:Y:S04]  /*1d620*/  LDSM.16.MT88.4 R16, [R209+0x10000] ;  /* 0x01000000d110783b */ /* 0x000fe80000004200 */
[----:B------:R-:W-:Y:S01]  /*1d630*/  LDSM.16.MT88.4 R8, [R212+0x10000] ;  /* 0x01000000d408783b */ /* 0x000fe20000004200 */
[----:B------:R-:W-:-:S03]  /*1d640*/  IMAD R210, R43, 0x2, R209 ;  /* 0x000000022bd27824 */ /* 0x000fc600078e02d1 */
[----:B------:R-:W-:Y:S01]  /*1d650*/  LDSM.16.MT88.4 R32, [R209+0x12000] ;  /* 0x01200000d120783b */ /* 0x000fe20000004200 */
[----:B------:R-:W-:-:S03]  /*1d660*/  IMAD R211, R39, 0x2, R210 ;  /* 0x0000000227d37824 */ /* 0x000fc600078e02d2 */
[----:B------:R-:W-:Y:S04]  /*1d670*/  LDSM.16.MT88.4 R12, [R210+0x10000] ;  /* 0x01000000d20c783b */ /* 0x000fe80000004200 */
[----:B------:R-:W-:Y:S04]  /*1d680*/  LDSM.16.MT88.4 R20, [R211+0x10000] ;  /* 0x01000000d314783b */ /* 0x000fe80000004200 */
[----:B------:R-:W-:Y:S04]  /*1d690*/  LDSM.16.MT88.4 R28, [R212+0x12000] ;  /* 0x01200000d41c783b */ /* 0x000fe80000004200 */
[----:B--2---:R-:W-:Y:S01]  /*1d6a0*/  LDSM.16.MT88.4 R24, [R211+0x12000] ;  /* 0x01200000d318783b */ /* 0x004fe20000004200 */
[----:B----4-:R-:W-:-:S04]  /*1d6b0*/  FMNMX.FTZ R2, R218, R2, !PT ;  /* 0x00000002da027209 */ /* 0x010fc80007810000 */
[----:B------:R-:W-:-:S04]  /*1d6c0*/  FMNMX.FTZ R2, R179, R2, !PT ;  /* 0x00000002b3027209 */ /* 0x000fc80007810000 */
[----:B------:R-:W-:Y:S02]  /*1d6d0*/  FMNMX.FTZ R2, R138, R2, !PT ;  /* 0x000000028a027209 */ /* 0x000fe40007810000 */
[----:B---3--:R-:W-:-:S04]  /*1d6e0*/  FMNMX.FTZ R135, R216, R135, !PT ;  /* 0x00000087d8877209 */ /* 0x008fc80007810000 */
[----:B------:R-:W-:-:S04]  /*1d6f0*/  FMNMX.FTZ R135, R176, R135, !PT ;  /* 0x00000087b0877209 */ /* 0x000fc80007810000 */
[----:B------:R-:W-:-:S04]  /*1d700*/  FMNMX.FTZ R135, R186, R135, !PT ;  /* 0x00000087ba877209 */ /* 0x000fc80007810000 */
[----:B------:R-:W-:-:S05]  /*1d710*/  FMNMX.FTZ R135, R185, R135, !PT ;  /* 0x00000087b9877209 */ /* 0x000fca0007810000 */
[----:B------:R-:W1:Y:S01]  /*1d720*/  SHFL.BFLY PT, R4, R135, 0x2, 0x1f ;  /* 0x0c401f0087047f89 */ /* 0x000e6200000e0000 */
[----:B------:R-:W-:-:S04]  /*1d730*/  FMNMX.FTZ R2, R133, R2, !PT ;  /* 0x0000000285027209 */ /* 0x000fc80007810000 */
        /* <DEDUP_REMOVED lines=8> */
[----:B------:R-:W-:Y:S01]  /*1d7c0*/  FSETP.NEU.FTZ.AND P0, PT, R135, -INF , PT ;  /* 0xff8000008700780b */ /* 0x000fe20003f1d000 */
[----:B------:R-:W-:-:S05]  /*1d7d0*/  FMUL.FTZ R3, R0, R135 ;  /* 0x0000008700037220 */ /* 0x000fca0000410000 */
[----:B------:R-:W-:-:S05]  /*1d7e0*/  FSEL R3, R3, RZ, P0 ;  /* 0x000000ff03037208 */ /* 0x000fca0000000000 */
[--C-:B------:R-:W-:Y:S01]  /*1d7f0*/  FFMA.FTZ R4, R40, R0, -R3.reuse ;  /* 0x0000000028047223 */ /* 0x100fe20000010803 */
[----:B--2---:R-:W-:Y:S01]  /*1d800*/  FMNMX.FTZ R134, R2, R134, !PT ;  /* 0x0000008602867209 */ /* 0x004fe20007810000 */
[----:B------:R-:W-:Y:S02]  /*1d810*/  FFMA.FTZ R2, R38, R0, -R3 ;  /* 0x0000000026027223 */ /* 0x000fe40000010803 */
[----:B------:R1:W-:Y:S01]  /*1d820*/  MUFU.EX2 R178, R4 ;  /* 0x0000000400b27308 */ /* 0x0003e20000000800 */
[----:B------:R-:W-:Y:S01]  /*1d830*/  LDSM.16.MT88.4 R36, [R210+0x12000] ;  /* 0x01200000d224783b */ /* 0x000fe20000004200 */
[----:B------:R-:W-:-:S06]  /*1d840*/  FSETP.NEU.FTZ.AND P0, PT, R134, -INF , PT ;  /* 0xff8000008600780b */ /* 0x000fcc0003f1d000 */
[----:B------:R2:W-:Y:S01]  /*1d850*/  MUFU.EX2 R167, R2 ;  /* 0x0000000200a77308 */ /* 0x0005e20000000800 */
[----:B-1----:R-:W-:-:S07]  /*1d860*/  FFMA.FTZ R4, R44, R0, -R3 ;  /* 0x000000002c047223 */ /* 0x002fce0000010803 */
[----:B------:R1:W-:Y:S01]  /*1d870*/  MUFU.EX2 R177, R4 ;  /* 0x0000000400b17308 */ /* 0x0003e20000000800 */
[----:B--2---:R-:W-:-:S05]  /*1d880*/  FMUL.FTZ R2, R0, R134 ;  /* 0x0000008600027220 */ /* 0x004fca0000410000 */
[----:B------:R-:W-:Y:S01]  /*1d890*/  FSEL R2, R2, RZ, P0 ;  /* 0x000000ff02027208 */ /* 0x000fe20000000000 */
[----:B-1----:R-:W-:-:S04]  /*1d8a0*/  FFMA.FTZ R4, R41, R0, -R3 ;  /* 0x0000000029047223 */ /* 0x002fc80000010803 */
[----:B------:R1:W2:Y:S02]  /*1d8b0*/  MUFU.EX2 R166, R4 ;  /* 0x0000000400a67308 */ /* 0x0002a40000000800 */
[----:B-1----:R-:W-:-:S06]  /*1d8c0*/  FFMA.FTZ R4, R46, R0, -R2 ;  /* 0x000000002e047223 */ /* 0x002fcc0000010802 */
[----:B------:R1:W-:Y:S02]  /*1d8d0*/  MUFU.EX2 R144, R4 ;  /* 0x0000000400907308 */ /* 0x0003e40000000800 */
[----:B-1----:R-:W-:-:S06]  /*1d8e0*/  FFMA.FTZ R4, R45, R0, -R2 ;  /* 0x000000002d047223 */ /* 0x002fcc0000010802 */
[----:B------:R1:W3:Y:S02]  /*1d8f0*/  MUFU.EX2 R155, R4 ;  /* 0x00000004009b7308 */ /* 0x0002e40000000800 */
[----:B-1----:R-:W-:-:S06]  /*1d900*/  FFMA.FTZ R4, R47, R0, -R2 ;  /* 0x000000002f047223 */ /* 0x002fcc0000010802 */
[----:B------:R1:W-:Y:S02]  /*1d910*/  MUFU.EX2 R145, R4 ;  /* 0x0000000400917308 */ /* 0x0003e40000000800 */
[----:B-1----:R-:W-:-:S06]  /*1d920*/  FFMA.FTZ R4, R48, R0, -R2 ;  /* 0x0000000030047223 */ /* 0x002fcc0000010802 */
[----:B------:R1:W4:Y:S01]  /*1d930*/  MUFU.EX2 R146, R4 ;  /* 0x0000000400927308 */ /* 0x0003220000000800 */
[----:B--2---:R-:W-:Y:S02]  /*1d940*/  F2FP.PACK_AB R6, R166, R177 ;  /* 0x000000b1a606723e */ /* 0x004fe400000000ff */
[----:B---3--:R-:W-:Y:S02]  /*1d950*/  F2FP.PACK_AB R5, R155, R144 ;  /* 0x000000909b05723e */ /* 0x008fe400000000ff */
[----:B-1----:R-:W-:Y:S02]  /*1d960*/  F2FP.PACK_AB R4, R167, R178 ;  /* 0x000000b2a704723e */ /* 0x002fe400000000ff */
[----:B----4-:R-:W-:-:S07]  /*1d970*/  F2FP.PACK_AB R7, R146, R145 ;  /* 0x000000919207723e */ /* 0x010fce00000000ff */
[C---:B------:R-:W-:Y:S08]  /*1d980*/  HMMA.16816.F32 R80, R4.reuse, R8, RZ ;  /* 0x000000080450723c */ /* 0x040ff000000018ff */
[C---:B------:R-:W-:Y:S01]  /*1d990*/  HMMA.16816.F32 R48, R4.reuse, R10, RZ ;  /* 0x0000000a0430723c */ /* 0x040fe200000018ff */
[----:B------:R-:W1:Y:S07]  /*1d9a0*/  LDSM.16.MT88.4 R8, [R212+0x14000] ;  /* 0x01400000d408783b */ /* 0x000e6e0000004200 */
[C---:B------:R-:W-:Y:S08]  /*1d9b0*/  HMMA.16816.F32 R88, R4.reuse, R16, RZ ;  /* 0x000000100458723c */ /* 0x040ff000000018ff */
[C---:B------:R-:W-:Y:S01]  /*1d9c0*/  HMMA.16816.F32 R56, R4.reuse, R18, RZ ;  /* 0x000000120438723c */ /* 0x040fe200000018ff */
[----:B------:R-:W2:Y:S07]  /*1d9d0*/  LDSM.16.MT88.4 R16, [R209+0x14000] ;  /* 0x01400000d110783b */ /* 0x000eae0000004200 */
[C---:B------:R-:W-:Y:S08]  /*1d9e0*/  HMMA.16816.F32 R84, R4.reuse, R12, RZ ;  /* 0x0000000c0454723c */ /* 0x040ff000000018ff */
[C---:B------:R-:W-:Y:S01]  /*1d9f0*/  HMMA.16816.F32 R52, R4.reuse, R14, RZ ;  /* 0x0000000e0434723c */ /* 0x040fe200000018ff */
[----:B------:R-:W3:Y:S07]  /*1da00*/  LDSM.16.MT88.4 R12, [R210+0x14000] ;  /* 0x01400000d20c783b */ /* 0x000eee0000004200 */
[C---:B------:R-:W-:Y:S08]  /*1da10*/  HMMA.16816.F32 R76, R4.reuse, R20, RZ ;  /* 0x00000014044c723c */ /* 0x040ff000000018ff */
[C---:B------:R-:W-:Y:S01]  /*1da20*/  HMMA.16816.F32 R96, R4.reuse, R22, RZ ;  /* 0x000000160460723c */ /* 0x040fe200000018ff */
[----:B------:R-:W4:Y:S07]  /*1da30*/  LDSM.16.MT88.4 R20, [R211+0x14000] ;  /* 0x01400000d314783b */ /* 0x000f2e0000004200 */
[C---:B-1----:R-:W-:Y:S07]  /*1da40*/  HMMA.16816.F32 R116, R4.reuse, R8, RZ ;  /* 0x000000080474723c */ /* 0x042fee00000018ff */
[-CC-:B------:R-:W-:Y:S01]  /*1da50*/  FFMA.FTZ R8, R124, R0.reuse, -R3.reuse ;  /* 0x000000007c087223 */ /* 0x180fe20000010803 */
[C---:B--2---:R-:W-:Y:S03]  /*1da60*/  HMMA.16816.F32 R100, R4.reuse, R16, RZ ;  /* 0x000000100464723c */ /* 0x044fe600000018ff */
[----:B------:R1:W-:Y:S05]  /*1da70*/  MUFU.EX2 R147, R8 ;  /* 0x0000000800937308 */ /* 0x0003ea0000000800 */
[----:B------:R-:W-:Y:S01]  /*1da80*/  HMMA.16816.F32 R104, R4, R18, RZ ;  /* 0x000000120468723c */ /* 0x000fe200000018ff */
[----:B------:R-:W2:Y:S01]  /*1da90*/  LDSM.16.MT88.4 R16, [R212+0x16000] ;  /* 0x01600000d410783b */ /* 0x000ea20000004200 */
[----:B-1----:R-:W-:-:S06]  /*1daa0*/  FFMA.FTZ R8, R129, R0, -R3 ;  /* 0x0000000081087223 */ /* 0x002fcc0000010803 */
[C---:B------:R-:W-:Y:S01]  /*1dab0*/  HMMA.16816.F32 R68, R4.reuse, R36, RZ ;  /* 0x000000240444723c */ /* 0x040fe200000018ff */
[----:B------:R1:W1:Y:S07]  /*1dac0*/  MUFU.EX2 R154, R8 ;  /* 0x00000008009a7308 */ /* 0x00026e0000000800 */
[C---:B------:R-:W-:Y:S08]  /*1dad0*/  HMMA.16816.F32 R40, R4.reuse, R38, RZ ;  /* 0x000000260428723c */ /* 0x040ff000000018ff */
[----:B------:R-:W-:Y:S01]  /*1dae0*/  HMMA.16816.F32 R72, R4, R32, RZ ;  /* 0x000000200448723c */ /* 0x000fe200000018ff */
[----:B-1----:R-:W-:-:S04]  /*1daf0*/  FFMA.FTZ R8, R130, R0, -R3 ;  /* 0x0000000082087223 */ /* 0x002fc80000010803 */
[----:B------:R1:W-:Y:S03]  /*1db00*/  MUFU.EX2 R213, R8 ;  /* 0x0000000800d57308 */ /* 0x0003e60000000800 */
[C---:B------:R-:W-:Y:S01]  /*1db10*/  HMMA.16816.F32 R44, R4.reuse, R34, RZ ;  /* 0x00000022042c723c */ /* 0x040fe200000018ff */
[----:B------:R-:W2:Y:S07]  /*1db20*/  LDSM.16.MT88.4 R32, [R209+0x16000] ;  /* 0x01600000d120783b */ /* 0x000eae0000004200 */
[C---:B------:R-:W-:Y:S08]  /*1db30*/  HMMA.16816.F32 R64, R4.reuse, R28, RZ ;  /* 0x0000001c0440723c */ /* 0x040ff000000018ff */
[----:B------:R-:W-:Y:S01]  /*1db40*/  HMMA.16816.F32 R36, R4, R30, RZ ;  /* 0x0000001e0424723c */ /* 0x000fe200000018ff */
[----:B------:R-:W2:Y:S01]  /*1db50*/  LDSM.16.MT88.4 R28, [R210+0x16000] ;  /* 0x01600000d21c783b */ /* 0x000ea20000004200 */
[----:B-1----:R-:W-:-:S06]  /*1db60*/  FFMA.FTZ R8, R128, R0, -R3 ;  /* 0x0000000080087223 */ /* 0x002fcc0000010803 */
[C---:B---3--:R-:W-:Y:S01]  /*1db70*/  HMMA.16816.F32 R108, R4.reuse, R12, RZ ;  /* 0x0000000c046c723c */ /* 0x048fe200000018ff */
[----:B------:R1:W-:Y:S07]  /*1db80*/  MUFU.EX2 R215, R8 ;  /* 0x0000000800d77308 */ /* 0x0003ee0000000800 */
[C---:B------:R-:W-:Y:S01]  /*1db90*/  HMMA.16816.F32 R112, R4.reuse, R14, RZ ;  /* 0x0000000e0470723c */ /* 0x040fe200000018ff */
[----:B------:R-:W3:Y:S07]  /*1dba0*/  LDSM.16.MT88.4 R12, [R211+0x16000] ;  /* 0x01600000d30c783b */ /* 0x000eee0000004200 */
[----:B----4-:R-:W-:Y:S01]  /*1dbb0*/  HMMA.16816.F32 R124, R4, R20, RZ ;  /* 0x00000014047c723c */ /* 0x010fe200000018ff */
[----:B-1----:R-:W-:-:S04]  /*1dbc0*/  FFMA.FTZ R8, R137, R0, -R2 ;  /* 0x0000000089087223 */ /* 0x002fc80000010802 */
[----:B------:R1:W-:Y:S03]  /*1dbd0*/  MUFU.EX2 R152, R8 ;  /* 0x0000000800987308 */ /* 0x0003e60000000800 */
[----:B------:R-:W-:Y:S01]  /*1dbe0*/  HMMA.16816.F32 R140, R4, R22, RZ ;  /* 0x00000016048c723c */ /* 0x000fe200000018ff */
[----:B------:R-:W4:Y:S01]  /*1dbf0*/  LDSM.16.MT88.4 R20, [R210+0x10800] ;  /* 0x01080000d214783b */ /* 0x000f220000004200 */
[----:B-1----:R-:W-:-:S04]  /*1dc00*/  FFMA.FTZ R8, R136, R0, -R2 ;  /* 0x0000000088087223 */ /* 0x002fc80000010802 */
[----:B------:R1:W1:Y:S02]  /*1dc10*/  MUFU.EX2 R208, R8 ;  /* 0x0000000800d07308 */ /* 0x0002640000000800 */
[----:B------:R-:W-:Y:S01]  /*1dc20*/  HMMA.16816.F32 R60, R4, R24, RZ ;  /* 0x00000018043c723c */ /* 0x000fe200000018ff */
[----:B-1----:R-:W-:-:S05]  /*1dc30*/  FFMA.FTZ R8, R132, R0, -R2 ;  /* 0x0000000084087223 */ /* 0x002fca0000010802 */
[----:B------:R1:W-:Y:S02]  /*1dc40*/  MUFU.EX2 R214, R8 ;  /* 0x0000000800d67308 */ /* 0x0003e40000000800 */
[----:B------:R-:W-:Y:S01]  /*1dc50*/  HMMA.16816.F32 R92, R4, R26, RZ ;  /* 0x0000001a045c723c */ /* 0x000fe200000018ff */
[----:B------:R-:W3:Y:S01]  /*1dc60*/  LDSM.16.MT88.4 R24, [R209+0x10800] ;  /* 0x01080000d118783b */ /* 0x000ee20000004200 */
[----:B-1----:R-:W-:-:S04]  /*1dc70*/  FFMA.FTZ R8, R131, R0, -R2 ;  /* 0x0000000083087223 */ /* 0x002fc80000010802 */
[----:B------:R1:W1:Y:S02]  /*1dc80*/  MUFU.EX2 R128, R8 ;  /* 0x0000000800807308 */ /* 0x0002640000000800 */
[C---:B--2---:R-:W-:Y:S08]  /*1dc90*/  HMMA.16816.F32 R172, R4.reuse, R16, RZ ;  /* 0x0000001004ac723c */ /* 0x044ff000000018ff */
[C---:B------:R-:W-:Y:S01]  /*1dca0*/  HMMA.16816.F32 R180, R4.reuse, R18, RZ ;  /* 0x0000001204b4723c */ /* 0x040fe200000018ff */
[----:B------:R-:W2:Y:S07]  /*1dcb0*/  LDSM.16.MT88.4 R16, [R212+0x10800] ;  /* 0x01080000d410783b */ /* 0x000eae0000004200 */
[C---:B------:R-:W-:Y:S01]  /*1dcc0*/  HMMA.16816.F32 R120, R4.reuse, R10, RZ ;  /* 0x0000000a0478723c */ /* 0x040fe200000018ff */
[----:B-1----:R-:W-:Y:S07]  /*1dcd0*/  LDSM.16.MT88.4 R8, [R209+0x12800] ;  /* 0x01280000d108783b */ /* 0x002fee0000004200 */
[C---:B------:R-:W-:Y:S08]  /*1dce0*/  HMMA.16816.F32 R148, R4.reuse, R32, RZ ;  /* 0x000000200494723c */ /* 0x040ff000000018ff */
[C---:B------:R-:W-:Y:S08]  /*1dcf0*/  HMMA.16816.F32 R156, R4.reuse, R34, RZ ;  /* 0x00000022049c723c */ /* 0x040ff000000018ff */
[C---:B------:R-:W-:Y:S08]  /*1dd00*/  HMMA.16816.F32 R160, R4.reuse, R28, RZ ;  /* 0x0000001c04a0723c */ /* 0x040ff000000018ff */
[C---:B------:R-:W-:Y:S08]  /*1dd10*/  HMMA.16816.F32 R168, R4.reuse, R30, RZ ;  /* 0x0000001e04a8723c */ /* 0x040ff000000018ff */
[C---:B---3--:R-:W-:Y:S08]  /*1dd20*/  HMMA.16816.F32 R192, R4.reuse, R12, RZ ;  /* 0x0000000c04c0723c */ /* 0x048ff000000018ff */
[----:B------:R-:W-:Y:S01]  /*1dd30*/  HMMA.16816.F32 R188, R4, R14, RZ ;  /* 0x0000000e04bc723c */ /* 0x000fe200000018ff */
[----:B------:R-:W1:Y:S06]  /*1dd40*/  LDSM.16.MT88.4 R12, [R211+0x10800] ;  /* 0x01080000d30c783b */ /* 0x000e6c0000004200 */
[----:B------:R-:W-:-:S02]  /*1dd50*/  F2FP.PACK_AB R4, R154, R147 ;  /* 0x000000939a04723e */ /* 0x000fc400000000ff */
[----:B------:R-:W-:Y:S02]  /*1dd60*/  F2FP.PACK_AB R5, R208, R152 ;  /* 0x00000098d005723e */ /* 0x000fe400000000ff */
[----:B------:R-:W-:Y:S02]  /*1dd70*/  F2FP.PACK_AB R6, R215, R213 ;  /* 0x000000d5d706723e */ /* 0x000fe400000000ff */
[----:B------:R-:W-:-:S07]  /*1dd80*/  F2FP.PACK_AB R7, R128, R214 ;  /* 0x000000d68007723e */ /* 0x000fce00000000ff */
[C---:B----4-:R-:W-:Y:S08]  /*1dd90*/  HMMA.16816.F32 R28, R4.reuse, R20, R84 ;  /* 0x00000014041c723c */ /* 0x050ff00000001854 */
[C---:B------:R-:W-:Y:S08]  /*1dda0*/  HMMA.16816.F32 R196, R4.reuse, R24, R88 ;  /* 0x0000001804c4723c */ /* 0x040ff00000001858 */
[----:B------:R-:W-:Y:S08]  /*1ddb0*/  HMMA.16816.F32 R204, R4, R26, R56 ;  /* 0x0000001a04cc723c */ /* 0x000ff00000001838 */
[----:B------:R-:W-:Y:S01]  /*1ddc0*/  MOV R26, R29 ;  /* 0x0000001d001a7202 */ /* 0x000fe20000000f00 */
[----:B------:R-:W-:Y:S01]  /*1ddd0*/  IMAD.MOV.U32 R25, RZ, RZ, R30 ;  /* 0x000000ffff197224 */ /* 0x000fe200078e001e */
[----:B------:R-:W-:Y:S01]  /*1dde0*/  MOV R24, R28 ;  /* 0x0000001c00187202 */ /* 0x000fe20000000f00 */
[----:B------:R-:W-:-:S02]  /*1ddf0*/  IMAD.MOV.U32 R87, RZ, RZ, R31 ;  /* 0x000000ffff577224 */ /* 0x000fc400078e001f */
[C---:B--2---:R-:W-:Y:S08]  /*1de00*/  HMMA.16816.F32 R28, R4.reuse, R16, R80 ;  /* 0x00000010041c723c */ /* 0x044ff00000001850 */
[C---:B------:R-:W-:Y:S08]  /*1de10*/  HMMA.16816.F32 R16, R4.reuse, R18, R48 ;  /* 0x000000120410723c */ /* 0x040ff00000001830 */
[C---:B------:R-:W-:Y:S01]  /*1de20*/  HMMA.16816.F32 R200, R4.reuse, R22, R52 ;  /* 0x0000001604c8723c */ /* 0x040fe20000001834 */
[----:B------:R-:W2:Y:S11]  /*1de30*/  LDSM.16.MT88.4 R20, [R210+0x12800] ;  /* 0x01280000d214783b */ /* 0x000eb60000004200 */
[----:B------:R-:W-:Y:S04]  /*1de40*/  @!UPT UIADD3 URZ, URZ, URZ, URZ ;  /* 0x0000003f3f3ff290 */ /* 0x000fe8000fffe03f */
[----:B------:R-:W-:Y:S01]  /*1de50*/  IMAD.MOV.U32 R83, RZ, RZ, R16 ;  /* 0x000000ffff537224 */ /* 0x000fe200078e0010 */
[----:B------:R-:W-:Y:S01]  /*1de60*/  MOV R82, R17 ;  /* 0x0000001100527202 */ /* 0x000fe20000000f00 */
[----:B------:R-:W-:Y:S01]  /*1de70*/  IMAD.MOV.U32 R81, RZ, RZ, R18 ;  /* 0x000000ffff517224 */ /* 0x000fe200078e0012 */
[----:B------:R-:W-:Y:S02]  /*1de80*/  MOV R80, R19 ;  /* 0x0000001300507202 */ /* 0x000fe40000000f00 */
[----:B------:R-:W3:Y:S01]  /*1de90*/  LDSM.16.MT88.4 R16, [R212+0x12800] ;  /* 0x01280000d410783b */ /* 0x000ee20000004200 */
[----:B------:R-:W-:Y:S01]  /*1dea0*/  MOV R86, R29 ;  /* 0x0000001d00567202 */ /* 0x000fe20000000f00 */
[----:B------:R-:W-:Y:S01]  /*1deb0*/  IMAD.MOV.U32 R85, RZ, RZ, R30 ;  /* 0x000000ffff557224 */ /* 0x000fe200078e001e */
[----:B------:R-:W-:Y:S01]  /*1dec0*/  MOV R84, R28 ;  /* 0x0000001c00547202 */ /* 0x000fe20000000f00 */
[----:B------:R-:W-:Y:S01]  /*1ded0*/  IMAD.MOV.U32 R219, RZ, RZ, R31 ;  /* 0x000000ffffdb7224 */ /* 0x000fe200078e001f */
[----:B------:R-:W-:Y:S01]  /*1dee0*/  MOV R35, R197 ;  /* 0x000000c500237202 */ /* 0x000fe20000000f00 */
[----:B------:R-:W-:Y:S01]  /*1def0*/  LDSM.16.MT88.4 R28, [R211+0x12800] ;  /* 0x01280000d31c783b */ /* 0x000fe20000004200 */
[----:B------:R-:W-:Y:S01]  /*1df00*/  IMAD.MOV.U32 R34, RZ, RZ, R198 ;  /* 0x000000ffff227224 */ /* 0x000fe200078e00c6 */
[----:B------:R-:W-:Y:S01]  /*1df10*/  MOV R33, R199 ;  /* 0x000000c700217202 */ /* 0x000fe20000000f00 */
[----:B------:R-:W-:Y:S01]  /*1df20*/  IMAD.MOV.U32 R32, RZ, RZ, R196 ;  /* 0x000000ffff207224 */ /* 0x000fe200078e00c4 */
[C---:B-1----:R-:W-:Y:S08]  /*1df30*/  HMMA.16816.F32 R236, R4.reuse, R12, R76 ;  /* 0x0000000c04ec723c */ /* 0x042ff0000000184c */
[C---:B------:R-:W-:Y:S01]  /*1df40*/  HMMA.16816.F32 R196, R4.reuse, R14, R96 ;  /* 0x0000000e04c4723c */ /* 0x040fe20000001860 */
[----:B------:R-:W1:Y:S01]  /*1df50*/  LDSM.16.MT88.4 R12, [R209+0x14800] ;  /* 0x01480000d10c783b */ /* 0x000e620000004200 */
[----:B------:R-:W-:Y:S01]  /*1df60*/  MOV R59, R186 ;  /* 0x000000ba003b7202 */ /* 0x000fe20000000f00 */
[----:B------:R-:W-:Y:S01]  /*1df70*/  IMAD.MOV.U32 R58, RZ, RZ, R185 ;  /* 0x000000ffff3a7224 */ /* 0x000fe200078e00b9 */
        /* <DEDUP_REMOVED lines=8> */
[----:B------:R-:W-:Y:S01]  /*1e000*/  HMMA.16816.F32 R184, R4, R8, R72 ;  /* 0x0000000804b8723c */ /* 0x000fe20000001848 */
[----:B------:R-:W-:Y:S01]  /*1e010*/  IMAD.MOV.U32 R130, RZ, RZ, R164 ;  /* 0x000000ffff827224 */ /* 0x000fe200078e00a4 */
[----:B------:R-:W-:Y:S01]  /*1e020*/  MOV R91, R146 ;  /* 0x00000092005b7202 */ /* 0x000fe20000000f00 */
[----:B------:R-:W-:Y:S01]  /*1e030*/  IMAD.MOV.U32 R90, RZ, RZ, R147 ;  /* 0x000000ffff5a7224 */ /* 0x000fe200078e0093 */
[----:B------:R-:W-:-:S04]  /*1e040*/  MOV R98, R26 ;  /* 0x0000001a00627202 */ /* 0x000fc80000000f00 */
[----:B------:R-:W-:Y:S01]  /*1e050*/  HMMA.16816.F32 R176, R4, R10, R44 ;  /* 0x0000000a04b0723c */ /* 0x000fe2000000182c */
[----:B------:R-:W4:Y:S01]  /*1e060*/  LDSM.16.MT88.4 R8, [R210+0x14800] ;  /* 0x01480000d208783b */ /* 0x000f220000004200 */
[----:B------:R-:W-:Y:S01]  /*1e070*/  IMAD.MOV.U32 R99, RZ, RZ, R25 ;  /* 0x000000ffff637224 */ /* 0x000fe200078e0019 */
[----:B------:R-:W-:-:S05]  /*1e080*/  MOV R97, R24 ;  /* 0x0000001800617202 */ /* 0x000fca0000000f00 */
[C---:B--2---:R-:W-:Y:S07]  /*1e090*/  HMMA.16816.F32 R164, R4.reuse, R20, R68 ;  /* 0x0000001404a4723c */ /* 0x044fee0000001844 */
[----:B------:R-:W-:Y:S01]  /*1e0a0*/  IMAD.MOV.U32 R69, RZ, RZ, R145 ;  /* 0x000000ffff457224 */ /* 0x000fe200078e0091 */
[----:B------:R-:W-:Y:S02]  /*1e0b0*/  MOV R68, R144 ;  /* 0x0000009000447202 */ /* 0x000fe40000000f00 */
[----:B---3--:R-:W-:Y:S07]  /*1e0c0*/  HMMA.16816.F32 R144, R4, R16, R64 ;  /* 0x000000100490723c */ /* 0x008fee0000001840 */
[----:B------:R-:W-:-:S02]  /*1e0d0*/  IMAD.MOV.U32 R67, RZ, RZ, R27 ;  /* 0x000000ffff437224 */ /* 0x000fc400078e001b */
[----:B------:R-:W2:Y:S01]  /*1e0e0*/  LDSM.16.MT88.4 R24, [R211+0x14800] ;  /* 0x01480000d318783b */ /* 0x000ea20000004200 */
[----:B------:R-:W-:Y:S01]  /*1e0f0*/  MOV R129, R155 ;  /* 0x0000009b00817202 */ /* 0x000fe20000000f00 */
[----:B------:R-:W-:Y:S01]  /*1e100*/  IMAD.MOV.U32 R88, RZ, RZ, R153 ;  /* 0x000000ffff587224 */ /* 0x000fe200078e0099 */
[----:B------:R-:W-:Y:S01]  /*1e110*/  MOV R70, R154 ;  /* 0x0000009a00467202 */ /* 0x000fe20000000f00 */
[----:B------:R-:W-:Y:S01]  /*1e120*/  IMAD.MOV.U32 R71, RZ, RZ, R136 ;  /* 0x000000ffff477224 */ /* 0x000fe200078e0088 */
[----:B------:R-:W-:Y:S01]  /*1e130*/  MOV R89, R152 ;  /* 0x0000009800597202 */ /* 0x000fe20000000f00 */
[----:B------:R-:W-:Y:S01]  /*1e140*/  IMAD.MOV.U32 R65, RZ, RZ, R139 ;  /* 0x000000ffff417224 */ /* 0x000fe200078e008b */
[----:B------:R-:W-:Y:S01]  /*1e150*/  MOV R64, R137 ;  /* 0x0000008900407202 */ /* 0x000fe20000000f00 */
[C---:B------:R-:W-:Y:S01]  /*1e160*/  HMMA.16816.F32 R152, R4.reuse, R22, R40 ;  /* 0x000000160498723c */ /* 0x040fe20000001828 */
[----:B------:R-:W-:Y:S01]  /*1e170*/  MOV R49, R138 ;  /* 0x0000008a00317202 */ /* 0x000fe20000000f00 */
[----:B------:R-:W3:Y:S06]  /*1e180*/  LDSM.16.MT88.4 R20, [R212+0x14800] ;  /* 0x01480000d414783b */ /* 0x000eec0000004200 */
[C---:B------:R-:W-:Y:S08]  /*1e190*/  HMMA.16816.F32 R136, R4.reuse, R18, R36 ;  /* 0x000000120488723c */ /* 0x040ff00000001824 */
[----:B-1----:R-:W-:Y:S01]  /*1e1a0*/  HMMA.16816.F32 R76, R4, R12, R100 ;  /* 0x0000000c044c723c */ /* 0x002fe20000001864 */
[----:B------:R-:W-:Y:S01]  /*1e1b0*/  IMAD.MOV.U32 R36, RZ, RZ, R131 ;  /* 0x000000ffff247224 */ /* 0x000fe200078e0083 */
[----:B------:R-:W-:Y:S01]  /*1e1c0*/  MOV R37, R128 ;  /* 0x0000008000257202 */ /* 0x000fe20000000f00 */
[----:B------:R-:W-:Y:S01]  /*1e1d0*/  IMAD.MOV.U32 R38, RZ, RZ, R130 ;  /* 0x000000ffff267224 */ /* 0x000fe200078e0082 */
[----:B------:R-:W-:Y:S01]  /*1e1e0*/  MOV R39, R129 ;  /* 0x0000008100277202 */ /* 0x000fe20000000f00 */
[----:B------:R-:W-:-:S03]  /*1e1f0*/  IMAD.MOV.U32 R50, RZ, RZ, R57 ;  /* 0x000000ffff327224 */ /* 0x000fc600078e0039 */
[C---:B----4-:R-:W-:Y:S01]  /*1e200*/  HMMA.16816.F32 R72, R4.reuse, R8, R108 ;  /* 0x000000080448723c */ /* 0x050fe2000000186c */
[----:B------:R-:W-:Y:S01]  /*1e210*/  MOV R66, R56 ;  /* 0x0000003800427202 */ /* 0x000fe20000000f00 */
[----:B------:R-:W-:Y:S01]  /*1e220*/  IMAD.MOV.U32 R48, RZ, RZ, R59 ;  /* 0x000000ffff307224 */ /* 0x000fe200078e003b */
[----:B------:R-:W-:Y:S01]  /*1e230*/  MOV R51, R58 ;  /* 0x0000003a00337202 */ /* 0x000fe20000000f00 */
[----:B------:R-:W-:Y:S04]  /*1e240*/  LDSM.16.MT88.4 R16, [R209+0x16800] ;  /* 0x01680000d110783b */ /* 0x000fe80000004200 */
[C---:B------:R-:W-:Y:S08]  /*1e250*/  HMMA.16816.F32 R128, R4.reuse, R28, R60 ;  /* 0x0000001c0480723c */ /* 0x040ff0000000183c */
[----:B------:R-:W-:Y:S01]  /*1e260*/  HMMA.16816.F32 R60, R4, R30, R92 ;  /* 0x0000001e043c723c */ /* 0x000fe2000000185c */
[----:B------:R-:W-:Y:S06]  /*1e270*/  LDSM.16.MT88.4 R28, [R212+0x16800] ;  /* 0x01680000d41c783b */ /* 0x000fec0000004200 */
[----:B------:R-:W-:Y:S01]  /*1e280*/  IMAD.MOV.U32 R92, RZ, RZ, R88 ;  /* 0x000000ffff5c7224 */ /* 0x000fe200078e0058 */
[----:B------:R-:W-:Y:S01]  /*1e290*/  MOV R95, R89 ;  /* 0x00000059005f7202 */ /* 0x000fe20000000f00 */
[----:B------:R-:W-:Y:S01]  /*1e2a0*/  IMAD.MOV.U32 R94, RZ, RZ, R90 ;  /* 0x000000ffff5e7224 */ /* 0x000fe200078e005a */
[----:B------:R-:W-:-:S02]  /*1e2b0*/  MOV R93, R91 ;  /* 0x0000005b005d7202 */ /* 0x000fc40000000f00 */
[----:B------:R-:W-:Y:S01]  /*1e2c0*/  HMMA.16816.F32 R88, R4, R14, R104 ;  /* 0x0000000e0458723c */ /* 0x000fe20000001868 */
[----:B------:R-:W1:Y:S01]  /*1e2d0*/  LDSM.16.MT88.4 R12, [R210+0x16800] ;  /* 0x01680000d20c783b */ /* 0x000e620000004200 */
[----:B------:R-:W-:-:S06]  /*1e2e0*/  FFMA.FTZ R8, R92, R0, -R3 ;  /* 0x000000005c087223 */ /* 0x000fcc0000010803 */
[----:B--2---:R-:W-:Y:S01]  /*1e2f0*/  HMMA.16816.F32 R44, R4, R24, R124 ;  /* 0x00000018042c723c */ /* 0x004fe2000000187c */
[----:B------:R2:W-:Y:S01]  /*1e300*/  MUFU.EX2 R124, R8 ;  /* 0x00000008007c7308 */ /* 0x0005e20000000800 */
[----:B------:R-:W-:Y:S01]  /*1e310*/  IMAD.MOV.U32 R108, RZ, RZ, R36 ;  /* 0x000000ffff6c7224 */ /* 0x000fe200078e0024 */
[----:B------:R-:W-:Y:S01]  /*1e320*/  MOV R110, R65 ;  /* 0x00000041006e7202 */ /* 0x000fe20000000f00 */
[----:B------:R-:W-:-:S04]  /*1e330*/  IMAD.MOV.U32 R109, RZ, RZ, R38 ;  /* 0x000000ffff6d7224 */ /* 0x000fc800078e0026 */
[----:B------:R-:W-:Y:S01]  /*1e340*/  HMMA.16816.F32 R56, R4, R10, R112 ;  /* 0x0000000a0438723c */ /* 0x000fe20000001870 */
[----:B------:R-:W-:Y:S02]  /*1e350*/  IMAD.MOV.U32 R111, RZ, RZ, R66 ;  /* 0x000000ffff6f7224 */ /* 0x000fe400078e0042 */
[----:B--2---:R-:W-:-:S04]  /*1e360*/  FFMA.FTZ R8, R248, R0, -R3 ;  /* 0x00000000f8087223 */ /* 0x004fc80000010803 */
[----:B------:R2:W4:Y:S01]  /*1e370*/  MUFU.EX2 R10, R8 ;  /* 0x00000008000a7308 */ /* 0x0005220000000800 */
        /* <DEDUP_REMOVED lines=9> */
[----:B--2---:R-:W-:Y:S01]  /*1e410*/  FFMA.FTZ R8, R249, R0, -R3 ;  /* 0x00000000f9087223 */ /* 0x004fe20000010803 */
[----:B------:R-:W-:-:S03]  /*1e420*/  MOV R115, R110 ;  /* 0x0000006e00737202 */ /* 0x000fc60000000f00 */
[----:B------:R2:W-:Y:S01]  /*1e430*/  MUFU.EX2 R104, R8 ;  /* 0x0000000800687308 */ /* 0x0005e20000000800 */
[----:B------:R-:W-:Y:S01]  /*1e440*/  IMAD.MOV.U32 R96, RZ, RZ, R33 ;  /* 0x000000ffff607224 */ /* 0x000fe200078e0021 */
[C---:B---3--:R-:W-:Y:S01]  /*1e450*/  HMMA.16816.F32 R52, R4.reuse, R22, R120 ;  /* 0x000000160434723c */ /* 0x048fe20000001878 */
[----:B------:R-:W-:Y:S01]  /*1e460*/  IMAD.MOV.U32 R9, RZ, RZ, R111 ;  /* 0x000000ffff097224 */ /* 0x000fe200078e006f */
[----:B------:R-:W-:Y:S01]  /*1e470*/  MOV R109, R105 ;  /* 0x00000069006d7202 */ /* 0x000fe20000000f00 */
[----:B------:R-:W-:Y:S01]  /*1e480*/  IMAD.MOV.U32 R111, RZ, RZ, R100 ;  /* 0x000000ffff6f7224 */ /* 0x000fe200078e0064 */
[----:B------:R-:W-:Y:S01]  /*1e490*/  MOV R110, R107 ;  /* 0x0000006b006e7202 */ /* 0x000fe20000000f00 */
[----:B------:R-:W-:Y:S01]  /*1e4a0*/  IMAD.MOV.U32 R100, RZ, RZ, R95 ;  /* 0x000000ffff647224 */ /* 0x000fe200078e005f */
[----:B------:R-:W-:Y:S02]  /*1e4b0*/  MOV R105, R92 ;  /* 0x0000005c00697202 */ /* 0x000fe40000000f00 */
[----:B------:R-:W-:Y:S01]  /*1e4c0*/  MOV R107, R94 ;  /* 0x0000005e006b7202 */ /* 0x000fe20000000f00 */
[C---:B------:R-:W-:Y:S01]  /*1e4d0*/  HMMA.16816.F32 R40, R4.reuse, R20, R116 ;  /* 0x000000140428723c */ /* 0x040fe20000001874 */
[----:B--2---:R-:W-:Y:S01]  /*1e4e0*/  FFMA.FTZ R8, R108, R0, -R3 ;  /* 0x000000006c087223 */ /* 0x004fe20000010803 */
[----:B------:R-:W-:Y:S01]  /*1e4f0*/  MOV R92, R68 ;  /* 0x00000044005c7202 */ /* 0x000fe20000000f00 */
[----:B------:R-:W-:Y:S01]  /*1e500*/  IMAD.MOV.U32 R108, RZ, RZ, R106 ;  /* 0x000000ffff6c7224 */ /* 0x000fe200078e006a */
[----:B------:R-:W-:Y:S01]  /*1e510*/  MOV R94, R70 ;  /* 0x00000046005e7202 */ /* 0x000fe20000000f00 */
[----:B------:R-:W-:Y:S01]  /*1e520*/  IMAD.MOV.U32 R106, RZ, RZ, R93 ;  /* 0x000000ffff6a7224 */ /* 0x000fe200078e005d */
[----:B------:R2:W-:Y:S01]  /*1e530*/  MUFU.EX2 R120, R8 ;  /* 0x0000000800787308 */ /* 0x0005e20000000800 */
        /* <DEDUP_REMOVED lines=12> */
[----:B-1----:R-:W-:Y:S01]  /*1e600*/  HMMA.16816.F32 R84, R4, R12, R160 ;  /* 0x0000000c0454723c */ /* 0x002fe200000018a0 */
[----:B------:R-:W-:Y:S01]  /*1e610*/  MOV R103, R37 ;  /* 0x0000002500677202 */ /* 0x000fe20000000f00 */
[----:B------:R-:W-:Y:S01]  /*1e620*/  IMAD.MOV.U32 R101, RZ, RZ, R64 ;  /* 0x000000ffff657224 */ /* 0x000fe200078e0040 */
[----:B------:R-:W-:Y:S01]  /*1e630*/  MOV R102, R39 ;  /* 0x0000002700667202 */ /* 0x000fe20000000f00 */
        /* <DEDUP_REMOVED lines=10> */
[----:B------:R-:W-:-:S02]  /*1e6e0*/  IMAD.MOV.U32 R107, RZ, RZ, R94 ;  /* 0x000000ffff6b7224 */ /* 0x000fc400078e005e */
[----:B------:R-:W-:Y:S01]  /*1e6f0*/  IMAD.MOV.U32 R113, RZ, RZ, R111 ;  /* 0x000000ffff717224 */ /* 0x000fe200078e006f */
[----:B------:R-:W-:Y:S01]  /*1e700*/  MOV R111, R103 ;  /* 0x00000067006f7202 */ /* 0x000fe20000000f00 */
[----:B------:R-:W-:Y:S01]  /*1e710*/  IMAD.MOV.U32 R248, RZ, RZ, R50 ;  /* 0x000000fffff87224 */ /* 0x000fe200078e0032 */
[----:B------:R-:W2:Y:S01]  /*1e720*/  LDSM.16.MT88.4 R20, [R211+0x16800] ;  /* 0x01680000d314783b */ /* 0x000ea20000004200 */
[----:B-1----:R-:W-:Y:S02]  /*1e730*/  FFMA.FTZ R8, R119, R0, -R2 ;  /* 0x0000000077087223 */ /* 0x002fe40000010802 */
[----:B------:R-:W-:Y:S01]  /*1e740*/  HMMA.16816.F32 R116, R4, R28, R172 ;  /* 0x0000001c0474723c */ /* 0x000fe200000018ac */
[----:B------:R-:W-:-:S06]  /*1e750*/  IMAD.MOV.U32 R103, RZ, RZ, R68 ;  /* 0x000000ffff677224 */ /* 0x000fcc00078e0044 */
[----:B----4-:R-:W-:Y:S01]  /*1e760*/  IMAD.MOV.U32 R175, RZ, RZ, R10 ;  /* 0x000000ffffaf7224 */ /* 0x010fe200078e000a */
        /* <DEDUP_REMOVED lines=20> */
[----:B------:R-:W-:-:S02]  /*1e8b0*/  MOV R70, R219 ;  /* 0x000000db00467202 */ /* 0x000fc40000000f00 */
[----:B------:R-:W-:Y:S01]  /*1e8c0*/  MOV R95, R68 ;  /* 0x00000044005f7202 */ /* 0x000fe20000000f00 */
[----:B------:R-:W-:Y:S01]  /*1e8d0*/  IMAD.MOV.U32 R68, RZ, RZ, R69 ;  /* 0x000000ffff447224 */ /* 0x000fe200078e0045 */
[----:B------:R-:W-:Y:S01]  /*1e8e0*/  MOV R69, R70 ;  /* 0x0000004600457202 */ /* 0x000fe20000000f00 */
[----:B------:R-:W-:Y:S01]  /*1e8f0*/  IMAD.MOV.U32 R249, RZ, RZ, R94 ;  /* 0x000000fffff97224 */ /* 0x000fe200078e005e */
[----:B------:R1:W3:Y:S01]  /*1e900*/  MUFU.EX2 R160, R8 ;  /* 0x0000000800a07308 */ /* 0x0002e20000000800 */
[----:B------:R-:W-:Y:S01]  /*1e910*/  IMAD.MOV.U32 R70, RZ, RZ, R71 ;  /* 0x000000ffff467224 */ /* 0x000fe200078e0047 */
[----:B------:R-:W-:Y:S01]  /*1e920*/  MOV R71, R48 ;  /* 0x0000003000477202 */ /* 0x000fe20000000f00 */
[----:B------:R-:W-:Y:S01]  /*1e930*/  IMAD.MOV.U32 R127, RZ, RZ, R115 ;  /* 0x000000ffff7f7224 */ /* 0x000fe200078e0073 */
[----:B------:R-:W-:Y:S01]  /*1e940*/  HMMA.16816.F32 R36, R4, R26, R140 ;  /* 0x0000001a0424723c */ /* 0x000fe2000000188c */
[----:B------:R4:W5:Y:S01]  /*1e950*/  LDL.LU R219, [R1+0x44] ;  /* 0x0000440001db7983 */ /* 0x0009620000300800 */
[----:B------:R-:W-:Y:S01]  /*1e960*/  IMAD.MOV.U32 R48, RZ, RZ, R49 ;  /* 0x000000ffff307224 */ /* 0x000fe200078e0031 */
[----:B------:R-:W-:-:S02]  /*1e970*/  MOV R126, R108 ;  /* 0x0000006c007e7202 */ /* 0x000fc40000000f00 */
[----:B------:R-:W-:Y:S01]  /*1e980*/  MOV R49, R217 ;  /* 0x000000d900317202 */ /* 0x000fe20000000f00 */
[----:B------:R-:W-:Y:S01]  /*1e990*/  LDSM.16.MT88.4 R24, [R211+0x11000] ;  /* 0x01100000d318783b */ /* 0x000fe20000004200 */
[----:B------:R-:W-:Y:S01]  /*1e9a0*/  MOV R143, R107 ;  /* 0x0000006b008f7202 */ /* 0x000fe20000000f00 */
[C---:B------:R-:W-:Y:S01]  /*1e9b0*/  HMMA.16816.F32 R64, R4.reuse, R18, R156 ;  /* 0x000000120440723c */ /* 0x040fe2000000189c */
[----:B------:R-:W-:Y:S02]  /*1e9c0*/  IMAD.MOV.U32 R140, RZ, RZ, R110 ;  /* 0x000000ffff8c7224 */ /* 0x000fe400078e006e */
[----:B-1----:R-:W-:Y:S02]  /*1e9d0*/  FFMA.FTZ R8, R218, R0, -R2 ;  /* 0x00000000da087223 */ /* 0x002fe40000010802 */
[----:B------:R4:W5:Y:S01]  /*1e9e0*/  LDL.LU R218, [R1+0x40] ;  /* 0x0000400001da7983 */ /* 0x0009620000300800 */
[----:B------:R-:W-:Y:S01]  /*1e9f0*/  IMAD.MOV.U32 R107, RZ, RZ, R216 ;  /* 0x000000ffff6b7224 */ /* 0x000fe200078e00d8 */
[----:B------:R-:W-:Y:S01]  /*1ea00*/  MOV R156, R249 ;  /* 0x000000f9009c7202 */ /* 0x000fe20000000f00 */
[----:B------:R-:W-:Y:S01]  /*1ea10*/  HMMA.16816.F32 R96, R4, R14, R168 ;  /* 0x0000000e0460723c */ /* 0x000fe200000018a8 */
[----:B------:R4:W5:Y:S01]  /*1ea20*/  LDL.LU R217, [R1+0x3c] ;  /* 0x00003c0001d97983 */ /* 0x0009620000300800 */
[----:B------:R-:W-:Y:S01]  /*1ea30*/  MOV R110, R215 ;  /* 0x000000d7006e7202 */ /* 0x000fe20000000f00 */
[----:B------:R-:W-:Y:S01]  /*1ea40*/  IMAD.MOV.U32 R108, RZ, RZ, R214 ;  /* 0x000000ffff6c7224 */ /* 0x000fe200078e00d6 */
[----:B------:R-:W-:Y:S01]  /*1ea50*/  MOV R249, R127 ;  /* 0x0000007f00f97202 */ /* 0x000fe20000000f00 */
[----:B------:R4:W5:Y:S01]  /*1ea60*/  LDL.LU R216, [R1+0x38] ;  /* 0x0000380001d87983 */ /* 0x0009620000300800 */
[----:B------:R-:W-:Y:S01]  /*1ea70*/  IMAD.MOV.U32 R127, RZ, RZ, R113 ;  /* 0x000000ffff7f7224 */ /* 0x000fe200078e0071 */
[----:B------:R-:W-:Y:S01]  /*1ea80*/  MOV R161, R114 ;  /* 0x0000007200a17202 */ /* 0x000fe20000000f00 */
[----:B------:R-:W-:Y:S01]  /*1ea90*/  IMAD.MOV.U32 R169, RZ, RZ, R248 ;  /* 0x000000ffffa97224 */ /* 0x000fe200078e00f8 */
[----:B------:R4:W5:Y:S01]  /*1eaa0*/  LDL.LU R215, [R1+0x34] ;  /* 0x0000340001d77983 */ /* 0x0009620000300800 */
[----:B------:R-:W-:Y:S01]  /*1eab0*/  IMAD.MOV.U32 R248, RZ, RZ, R126 ;  /* 0x000000fffff87224 */ /* 0x000fe200078e007e */
[----:B------:R-:W-:Y:S01]  /*1eac0*/  MOV R126, R109 ;  /* 0x0000006d007e7202 */ /* 0x000fe20000000f00 */
[----:B------:R-:W-:Y:S01]  /*1ead0*/  IMAD.MOV.U32 R113, RZ, RZ, R213 ;  /* 0x000000ffff717224 */ /* 0x000fe200078e00d5 */
[----:B------:R4:W5:Y:S01]  /*1eae0*/  LDL.LU R214, [R1+0x30] ;  /* 0x0000300001d67983 */ /* 0x0009620000300800 */
[----:B------:R-:W-:Y:S01]  /*1eaf0*/  MOV R114, R208 ;  /* 0x000000d000727202 */ /* 0x000fe20000000f00 */
[----:B------:R-:W-:-:S02]  /*1eb00*/  IMAD.MOV.U32 R109, RZ, RZ, R133 ;  /* 0x000000ffff6d7224 */ /* 0x000fc400078e0085 */
[----:B------:R4:W5:Y:S04]  /*1eb10*/  LDL.LU R213, [R1+0x2c] ;  /* 0x00002c0001d57983 */ /* 0x0009680000300800 */
[----:B------:R4:W5:Y:S04]  /*1eb20*/  LDL.LU R208, [R1+0x28] ;  /* 0x0000280001d07983 */ /* 0x0009680000300800 */
[----:B------:R4:W5:Y:S01]  /*1eb30*/  LDL.LU R133, [R1+0x24] ;  /* 0x0000240001857983 */ /* 0x0009620000300800 */
[----:B------:R-:W-:Y:S03]  /*1eb40*/  HMMA.16816.F32 R32, R4, R16, R148 ;  /* 0x000000100420723c */ /* 0x000fe60000001894 */
[----:B------:R-:W1:Y:S04]  /*1eb50*/  LDSM.16.MT88.4 R12, [R209+0x11000] ;  /* 0x01100000d10c783b */ /* 0x000e680000004200 */
[----:B------:R-:W1:Y:S01]  /*1eb60*/  LDSM.16.MT88.4 R16, [R210+0x11000] ;  /* 0x01100000d210783b */ /* 0x000e620000004200 */
[----:B------:R-:W-:Y:S01]  /*1eb70*/  MOV R123, R11 ;  /* 0x0000000b007b7202 */ /* 0x000fe20000000f00 */
[----:B------:R-:W-:-:S02]  /*1eb80*/  IMAD.MOV.U32 R11, RZ, RZ, R112 ;  /* 0x000000ffff0b7224 */ /* 0x000fc400078e0070 */
[----:B------:R2:W-:Y:S01]  /*1eb90*/  MUFU.EX2 R112, R8 ;  /* 0x0000000800707308 */ /* 0x0005e20000000800 */
[----:B------:R-:W-:Y:S01]  /*1eba0*/  MOV R125, R51 ;  /* 0x00000033007d7202 */ /* 0x000fe20000000f00 */
[----:B--2---:R-:W-:-:S06]  /*1ebb0*/  FFMA.FTZ R8, R123, R0, -R2 ;  /* 0x000000007b087223 */ /* 0x004fcc0000010802 */
[----:B------:R2:W1:Y:S01]  /*1ebc0*/  MUFU.EX2 R121, R8 ;  /* 0x0000000800797308 */ /* 0x0004620000000800 */
        /* <DEDUP_REMOVED lines=16> */
[----:B------:R-:W-:Y:S01]  /*1ecd0*/  IMAD.MOV.U32 R163, RZ, RZ, R10 ;  /* 0x000000ffffa37224 */ /* 0x000fe200078e000a */
[----:B------:R-:W-:Y:S01]  /*1ece0*/  MOV R170, R125 ;  /* 0x0000007d00aa7202 */ /* 0x000fe20000000f00 */
[----:B------:R-:W-:Y:S01]  /*1ecf0*/  IMAD.MOV.U32 R125, RZ, RZ, R9 ;  /* 0x000000ffff7d7224 */ /* 0x000fe200078e0009 */
[----:B------:R-:W-:Y:S01]  /*1ed00*/  MOV R171, R11 ;  /* 0x0000000b00ab7202 */ /* 0x000fe20000000f00 */
[----:B------:R-:W-:Y:S02]  /*1ed10*/  LDSM.16.MT88.4 R28, [R212+0x11000] ;  /* 0x01100000d41c783b */ /* 0x000fe40000004200 */
[C---:B------:R-:W-:Y:S02]  /*1ed20*/  HMMA.16816.F32 R68, R4.reuse, R20, R192 ;  /* 0x000000140444723c */ /* 0x040fe400000018c0 */
[----:B--2---:R-:W2:Y:S06]  /*1ed30*/  LDSM.16.MT88.4 R8, [R210+0x13000] ;  /* 0x01300000d208783b */ /* 0x004eac0000004200 */
[----:B------:R-:W-:Y:S01]  /*1ed40*/  HMMA.16816.F32 R48, R4, R22, R188 ;  /* 0x000000160430723c */ /* 0x000fe200000018bc */
[----:B------:R-:W-:-:S06]  /*1ed50*/  IMAD.MOV.U32 R192, RZ, RZ, R83 ;  /* 0x000000ffffc07224 */ /* 0x000fcc00078e0053 */
[----:B------:R-:W-:Y:S02]  /*1ed60*/  F2FP.PACK_AB R4, R175, R124 ;  /* 0x0000007caf04723e */ /* 0x000fe400000000ff */
[----:B---3--:R-:W-:Y:S02]  /*1ed70*/  F2FP.PACK_AB R5, R160, R162 ;  /* 0x000000a2a005723e */ /* 0x008fe400000000ff */
[----:B------:R-:W-:Y:S02]  /*1ed80*/  F2FP.PACK_AB R6, R120, R104 ;  /* 0x000000687806723e */ /* 0x000fe400000000ff */
[----:B-1----:R-:W-:Y:S01]  /*1ed90*/  F2FP.PACK_AB R7, R121, R112 ;  /* 0x000000707907723e */ /* 0x002fe200000000ff */
[----:B------:R-:W-:Y:S01]  /*1eda0*/  IMAD.MOV.U32 R194, RZ, RZ, R81 ;  /* 0x000000ffffc27224 */ /* 0x000fe200078e0051 */
[----:B------:R-:W-:Y:S01]  /*1edb0*/  MOV R193, R82 ;  /* 0x0000005200c17202 */ /* 0x000fe20000000f00 */
[----:B------:R-:W-:Y:S01]  /*1edc0*/  IMAD.MOV.U32 R157, RZ, RZ, R148 ;  /* 0x000000ffff9d7224 */ /* 0x000fe200078e0094 */
[----:B------:R-:W-:Y:S01]  /*1edd0*/  MOV R195, R80 ;  /* 0x0000005000c37202 */ /* 0x000fe20000000f00 */
[----:B------:R-:W-:Y:S01]  /*1ede0*/  IMAD.MOV.U32 R159, RZ, RZ, R150 ;  /* 0x000000ffff9f7224 */ /* 0x000fe200078e0096 */
[----:B------:R-:W-:Y:S01]  /*1edf0*/  MOV R158, R149 ;  /* 0x00000095009e7202 */ /* 0x000fe20000000f00 */
[----:B------:R-:W-:Y:S01]  /*1ee00*/  HMMA.16816.F32 R140, R4, R12, R140 ;  /* 0x0000000c048c723c */ /* 0x000fe2000000188c */
[----:B------:R-:W-:-:S07]  /*1ee10*/  MOV R168, R151 ;  /* 0x0000009700a87202 */ /* 0x000fce0000000f00 */
[C---:B------:R-:W-:Y:S01]  /*1ee20*/  HMMA.16816.F32 R80, R4.reuse, R14, R204 ;  /* 0x0000000e0450723c */ /* 0x040fe200000018cc */
[----:B------:R-:W1:Y:S07]  /*1ee30*/  LDSM.16.MT88.4 R12, [R209+0x13000] ;  /* 0x01300000d10c783b */ /* 0x000e6e0000004200 */
[C---:B------:R-:W-:Y:S08]  /*1ee40*/  HMMA.16816.F32 R148, R4.reuse, R16, R100 ;  /* 0x000000100494723c */ /* 0x040ff00000001864 */
[C---:B------:R-:W-:Y:S01]  /*1ee50*/  HMMA.16816.F32 R100, R4.reuse, R18, R200 ;  /* 0x000000120464723c */ /* 0x040fe200000018c8 */
[----:B------:R-:W3:Y:S07]  /*1ee60*/  LDSM.16.MT88.4 R16, [R212+0x13000] ;  /* 0x01300000d410783b */ /* 0x000eee0000004200 */
[C---:B------:R-:W-:Y:S08]  /*1ee70*/  HMMA.16816.F32 R20, R4.reuse, R24, R236 ;  /* 0x000000180414723c */ /* 0x040ff000000018ec */
        /* <DEDUP_REMOVED lines=10> */
[C---:B--2---:R-:W-:Y:S06]  /*1ef20*/  HMMA.16816.F32 R188, R4.reuse, R10, R152 ;  /* 0x0000000a04bc723c */ /* 0x044fec0000001898 */
[----:B------:R-:W-:Y:S01]  /*1ef30*/  MOV R170, R20 ;  /* 0x0000001400aa7202 */ /* 0x000fe20000000f00 */
[----:B------:R-:W-:Y:S01]  /*1ef40*/  IMAD.MOV.U32 R169, RZ, RZ, R21 ;  /* 0x000000ffffa97224 */ /* 0x000fe200078e0015 */
[----:B------:R-:W-:Y:S01]  /*1ef50*/  MOV R168, R22 ;  /* 0x0000001600a87202 */ /* 0x000fe20000000f00 */
[----:B------:R-:W-:Y:S01]  /*1ef60*/  IMAD.MOV.U32 R161, RZ, RZ, R23 ;  /* 0x000000ffffa17224 */ /* 0x000fe200078e0017 */
[C---:B------:R-:W-:Y:S01]  /*1ef70*/  HMMA.16816.F32 R120, R4.reuse, R8, R164 ;  /* 0x000000080478723c */ /* 0x040fe200000018a4 */
[----:B------:R-:W2:Y:S04]  /*1ef80*/  LDSM.16.MT88.4 R20, [R211+0x13000] ;  /* 0x01300000d314783b */ /* 0x000ea80000004200 */
[----:B------:R-:W2:Y:S01]  /*1ef90*/  LDSM.16.MT88.4 R8, [R212+0x15000] ;  /* 0x01500000d408783b */ /* 0x000ea20000004200 */
[----:B------:R-:W-:Y:S01]  /*1efa0*/  MOV R182, R172 ;  /* 0x000000ac00b67202 */ /* 0x000fe20000000f00 */
[----:B------:R-:W-:Y:S01]  /*1efb0*/  IMAD.MOV.U32 R181, RZ, RZ, R173 ;  /* 0x000000ffffb57224 */ /* 0x000fe200078e00ad */
[----:B------:R-:W-:Y:S01]  /*1efc0*/  HMMA.16816.F32 R156, R4, R28, R156 ;  /* 0x0000001c049c723c */ /* 0x000fe2000000189c */
[----:B------:R-:W-:Y:S01]  /*1efd0*/  MOV R173, R125 ;  /* 0x0000007d00ad7202 */ /* 0x000fe20000000f00 */
[----:B------:R-:W-:Y:S01]  /*1efe0*/  IMAD.MOV.U32 R172, RZ, RZ, R126 ;  /* 0x000000ffffac7224 */ /* 0x000fe200078e007e */
[----:B------:R-:W-:Y:S01]  /*1eff0*/  MOV R125, R113 ;  /* 0x00000071007d7202 */ /* 0x000fe20000000f00 */
[----:B------:R-:W-:Y:S01]  /*1f000*/  IMAD.MOV.U32 R126, RZ, RZ, R114 ;  /* 0x000000ffff7e7224 */ /* 0x000fe200078e0072 */
[----:B------:R-:W-:-:S03]  /*1f010*/  MOV R200, R112 ;  /* 0x0000007000c87202 */ /* 0x000fc60000000f00 */
[C---:B------:R-:W-:Y:S08]  /*1f020*/  HMMA.16816.F32 R28, R4.reuse, R30, R192 ;  /* 0x0000001e041c723c */ /* 0x040ff000000018c0 */
[C---:B-1----:R-:W-:Y:S07]  /*1f030*/  HMMA.16816.F32 R192, R4.reuse, R14, R176 ;  /* 0x0000000e04c0723c */ /* 0x042fee00000018b0 */
[----:B------:R-:W-:Y:S01]  /*1f040*/  IMAD.MOV.U32 R176, RZ, RZ, R115 ;  /* 0x000000ffffb07224 */ /* 0x000fe200078e0073 */
[C---:B---3--:R-:W-:Y:S08]  /*1f050*/  HMMA.16816.F32 R136, R4.reuse, R18, R136 ;  /* 0x000000120488723c */ /* 0x048ff00000001888 */
[C---:B------:R-:W-:Y:S01]  /*1f060*/  HMMA.16816.F32 R112, R4.reuse, R16, R144 ;  /* 0x000000100470723c */ /* 0x040fe20000001890 */
[----:B------:R-:W1:Y:S07]  /*1f070*/  LDSM.16.MT88.4 R16, [R211+0x15000] ;  /* 0x01500000d310783b */ /* 0x000e6e0000004200 */
[----:B------:R-:W-:Y:S01]  /*1f080*/  HMMA.16816.F32 R236, R4, R12, R184 ;  /* 0x0000000c04ec723c */ /* 0x000fe200000018b8 */
[----:B------:R-:W3:Y:S01]  /*1f090*/  LDSM.16.MT88.4 R12, [R210+0x15000] ;  /* 0x01500000d20c783b */ /* 0x000ee20000004200 */
[----:B------:R-:W-:-:S06]  /*1f0a0*/  IMAD.MOV.U32 R167, RZ, RZ, R107 ;  /* 0x000000ffffa77224 */ /* 0x000fcc00078e006b */
        /* <DEDUP_REMOVED lines=10> */
[----:B--2---:R-:W-:Y:S01]  /*1f150*/  HMMA.16816.F32 R104, R4, R20, R128 ;  /* 0x000000140468723c */ /* 0x004fe20000001880 */
[----:B------:R-:W-:Y:S01]  /*1f160*/  MOV R166, R203 ;  /* 0x000000cb00a67202 */ /* 0x000fe20000000f00 */
[----:B------:R-:W-:Y:S01]  /*1f170*/  IMAD.MOV.U32 R147, RZ, RZ, R176 ;  /* 0x000000ffff937224 */ /* 0x000fe200078e00b0 */
[----:B------:R-:W-:Y:S01]  /*1f180*/  MOV R152, R177 ;  /* 0x000000b100987202 */ /* 0x000fe20000000f00 */
[----:B------:R-:W-:Y:S01]  /*1f190*/  IMAD.MOV.U32 R153, RZ, RZ, R178 ;  /* 0x000000ffff997224 */ /* 0x000fe200078e00b2 */
[----:B------:R-:W-:-:S02]  /*1f1a0*/  MOV R154, R179 ;  /* 0x000000b3009a7202 */ /* 0x000fc40000000f00 */
[----:B------:R-:W-:Y:S01]  /*1f1b0*/  MOV R128, R183 ;  /* 0x000000b700807202 */ /* 0x000fe20000000f00 */
[----:B------:R-:W-:Y:S01]  /*1f1c0*/  HMMA.16816.F32 R200, R4, R8, R40 ;  /* 0x0000000804c8723c */ /* 0x000fe20000001828 */
[----:B------:R-:W-:Y:S01]  /*1f1d0*/  IMAD.MOV.U32 R167, RZ, RZ, R180 ;  /* 0x000000ffffa77224 */ /* 0x000fe200078e00b4 */
[----:B------:R-:W-:Y:S01]  /*1f1e0*/  MOV R144, R152 ;  /* 0x0000009800907202 */ /* 0x000fe20000000f00 */
[----:B------:R-:W-:-:S04]  /*1f1f0*/  IMAD.MOV.U32 R129, RZ, RZ, R147 ;  /* 0x000000ffff817224 */ /* 0x000fc800078e0093 */
[----:B------:R-:W-:Y:S01]  /*1f200*/  FFMA.FTZ R8, R146, R0, -R3 ;  /* 0x0000000092087223 */ /* 0x000fe20000010803 */
[C---:B------:R-:W-:Y:S01]  /*1f210*/  HMMA.16816.F32 R176, R4.reuse, R10, R52 ;  /* 0x0000000a04b0723c */ /* 0x040fe20000001834 */
[----:B------:R-:W-:Y:S01]  /*1f220*/  IMAD.MOV.U32 R145, RZ, RZ, R153 ;  /* 0x000000ffff917224 */ /* 0x000fe200078e0099 */
[----:B------:R-:W-:Y:S01]  /*1f230*/  MOV R146, R154 ;  /* 0x0000009a00927202 */ /* 0x000fe20000000f00 */
        /* <DEDUP_REMOVED lines=11> */
[----:B------:R-:W-:Y:S01]  /*1f2f0*/  HMMA.16816.F32 R184, R4, R22, R60 ;  /* 0x0000001604b8723c */ /* 0x000fe2000000183c */
[----:B------:R-:W4:Y:S01]  /*1f300*/  LDSM.16.MT88.4 R20, [R209+0x17000] ;  /* 0x01700000d114783b */ /* 0x000f220000004200 */
[----:B--2---:R-:W-:-:S03]  /*1f310*/  FFMA.FTZ R8, R128, R0, -R3 ;  /* 0x0000000080087223 */ /* 0x004fc60000010803 */
[----:B------:R-:W-:Y:S03]  /*1f320*/  LDSM.16.MT88.4 R40, [R209+0x13800] ;  /* 0x01380000d128783b */ /* 0x000fe60000004200 */
[----:B-1----:R-:W-:Y:S01]  /*1f330*/  HMMA.16816.F32 R172, R4, R16, R44 ;  /* 0x0000001004ac723c */ /* 0x002fe2000000182c */
[----:B------:R1:W2:Y:S01]  /*1f340*/  MUFU.EX2 R44, R8 ;  /* 0x00000008002c7308 */ /* 0x0002a20000000800 */
[----:B------:R-:W-:-:S06]  /*1f350*/  IMAD.MOV.U32 R131, RZ, RZ, R182 ;  /* 0x000000ffff837224 */ /* 0x000fcc00078e00b6 */
[----:B------:R-:W-:Y:S01]  /*1f360*/  HMMA.16816.F32 R16, R4, R18, R36 ;  /* 0x000000120410723c */ /* 0x000fe20000001824 */
[-CC-:B-1----:R-:W-:Y:S02]  /*1f370*/  FFMA.FTZ R8, R129, R0.reuse, -R3.reuse ;  /* 0x0000000081087223 */ /* 0x182fe40000010803 */
[----:B------:R-:W-:Y:S01]  /*1f380*/  FFMA.FTZ R3, R130, R0, -R3 ;  /* 0x0000000082037223 */ /* 0x000fe20000010803 */
        /* <DEDUP_REMOVED lines=9> */
[----:B------:R3:W-:Y:S01]  /*1f420*/  MUFU.EX2 R37, R8 ;  /* 0x0000000800257308 */ /* 0x0007e20000000800 */
[----:B------:R-:W-:Y:S01]  /*1f430*/  MOV R59, R131 ;  /* 0x00000083003b7202 */ /* 0x000fe20000000f00 */
[----:B------:R-:W-:Y:S01]  /*1f440*/  HMMA.16816.F32 R76, R4, R12, R72 ;  /* 0x0000000c044c723c */ /* 0x000fe20000001848 */
[----:B-1----:R-:W-:Y:S01]  /*1f450*/  FFMA.FTZ R3, R144, R0, -R2 ;  /* 0x0000000090037223 */ /* 0x002fe20000010802 */
[----:B------:R-:W-:Y:S01]  /*1f460*/  MOV R131, R171 ;  /* 0x000000ab00837202 */ /* 0x000fe20000000f00 */
[----:B------:R-:W-:Y:S01]  /*1f470*/  IMAD.MOV.U32 R164, RZ, RZ, R163 ;  /* 0x000000ffffa47224 */ /* 0x000fe200078e00a3 */
[----:B------:R-:W-:-:S02]  /*1f480*/  MOV R167, R162 ;  /* 0x000000a200a77202 */ /* 0x000fc40000000f00 */
[----:B------:R1:W-:Y:S01]  /*1f490*/  MUFU.EX2 R248, R3 ;  /* 0x0000000300f87308 */ /* 0x0003e20000000800 */
[----:B------:R-:W-:Y:S01]  /*1f4a0*/  IMAD.MOV.U32 R72, RZ, RZ, R145 ;  /* 0x000000ffff487224 */ /* 0x000fe200078e0091 */
[----:B------:R-:W-:Y:S01]  /*1f4b0*/  MOV R165, R249 ;  /* 0x000000f900a57202 */ /* 0x000fe20000000f00 */
[----:B------:R-:W-:Y:S01]  /*1f4c0*/  IMAD.MOV.U32 R90, RZ, RZ, R155 ;  /* 0x000000ffff5a7224 */ /* 0x000fe200078e009b */
[----:B---3--:R-:W3:Y:S01]  /*1f4d0*/  LDSM.16.MT88.4 R8, [R211+0x17000] ;  /* 0x01700000d308783b */ /* 0x008ee20000004200 */
[----:B------:R-:W-:Y:S01]  /*1f4e0*/  IMAD.MOV.U32 R171, RZ, RZ, R108 ;  /* 0x000000ffffab7224 */ /* 0x000fe200078e006c */
[----:B------:R-:W-:Y:S01]  /*1f4f0*/  MOV R162, R132 ;  /* 0x0000008400a27202 */ /* 0x000fe20000000f00 */
[----:B------:R-:W-:Y:S01]  /*1f500*/  IMAD.MOV.U32 R163, RZ, RZ, R111 ;  /* 0x000000ffffa37224 */ /* 0x000fe200078e006f */
[----:B------:R-:W-:Y:S01]  /*1f510*/  MOV R249, R110 ;  /* 0x0000006e00f97202 */ /* 0x000fe20000000f00 */
[----:B------:R-:W-:Y:S01]  /*1f520*/  IMAD.MOV.U32 R45, RZ, RZ, R164 ;  /* 0x000000ffff2d7224 */ /* 0x000fe200078e00a4 */
[----:B------:R-:W-:Y:S01]  /*1f530*/  MOV R55, R91 ;  /* 0x0000005b00377202 */ /* 0x000fe20000000f00 */
[----:B------:R-:W-:Y:S01]  /*1f540*/  IMAD.MOV.U32 R38, RZ, RZ, R166 ;  /* 0x000000ffff267224 */ /* 0x000fe200078e00a6 */
[----:B------:R-:W-:Y:S01]  /*1f550*/  LDSM.16.MT88.4 R12, [R212+0x17000] ;  /* 0x01700000d40c783b */ /* 0x000fe20000004200 */
[----:B-1----:R-:W-:Y:S01]  /*1f560*/  FFMA.FTZ R3, R109, R0, -R2 ;  /* 0x000000006d037223 */ /* 0x002fe20000010802 */
[----:B------:R-:W-:-:S03]  /*1f570*/  MOV R39, R165 ;  /* 0x000000a500277202 */ /* 0x000fc60000000f00 */
[----:B------:R1:W1:Y:S01]  /*1f580*/  MUFU.EX2 R132, R3 ;  /* 0x0000000300847308 */ /* 0x0002620000000800 */
[----:B------:R-:W-:Y:S01]  /*1f590*/  HMMA.16816.F32 R108, R4, R24, R84 ;  /* 0x00000018046c723c */ /* 0x000fe20000001854 */
        /* <DEDUP_REMOVED lines=9> */
[----:B------:R-:W3:Y:S04]  /*1f630*/  LDSM.16.MT88.4 R152, [R210+0x11800] ;  /* 0x01180000d298783b */ /* 0x000ee80000004200 */
[----:B------:R-:W-:Y:S01]  /*1f640*/  LDSM.16.MT88.4 R168, [R211+0x11800] ;  /* 0x01180000d3a8783b */ /* 0x000fe20000004200 */
[----:B-1----:R-:W-:-:S02]  /*1f650*/  FFMA.FTZ R3, R59, R0, -R2 ;  /* 0x000000003b037223 */ /* 0x002fc40000010802 */
[----:B------:R-:W-:Y:S01]  /*1f660*/  FFMA.FTZ R0, R72, R0, -R2 ;  /* 0x0000000048007223 */ /* 0x000fe20000010802 */
[----:B------:R-:W-:Y:S01]  /*1f670*/  MOV R2, R167 ;  /* 0x000000a700027202 */ /* 0x000fe20000000f00 */
[----:B------:R-:W-:Y:S01]  /*1f680*/  IMAD.MOV.U32 R72, RZ, RZ, R90 ;  /* 0x000000ffff487224 */ /* 0x000fe200078e005a */
[----:B------:R-:W-:Y:S01]  /*1f690*/  MOV R90, R160 ;  /* 0x000000a0005a7202 */ /* 0x000fe20000000f00 */
[----:B------:R-:W-:Y:S01]  /*1f6a0*/  IMAD.MOV.U32 R167, RZ, RZ, R161 ;  /* 0x000000ffffa77224 */ /* 0x000fe200078e00a1 */
[C---:B----4-:R-:W-:Y:S01]  /*1f6b0*/  HMMA.16816.F32 R32, R4.reuse, R20, R32 ;  /* 0x000000140420723c */ /* 0x050fe20000001820 */
[----:B------:R-:W1:Y:S01]  /*1f6c0*/  LDSM.16.MT88.4 R160, [R212+0x11800] ;  /* 0x01180000d4a0783b */ /* 0x000e620000004200 */
[----:B------:R-:W-:Y:S01]  /*1f6d0*/  IMAD.MOV.U32 R86, RZ, RZ, R249 ;  /* 0x000000ffff567224 */ /* 0x000fe200078e00f9 */
[----:B------:R-:W-:Y:S02]  /*1f6e0*/  MUFU.EX2 R3, R3 ;  /* 0x0000000300037308 */ /* 0x000fe40000000800 */
[----:B------:R-:W-:Y:S06]  /*1f6f0*/  LDSM.16.MT88.4 R56, [R212+0x13800] ;  /* 0x01380000d438783b */ /* 0x000fec0000004200 */
[----:B------:R-:W4:Y:S01]  /*1f700*/  MUFU.EX2 R249, R0 ;  /* 0x0000000000f97308 */ /* 0x000f220000000800 */
[----:B------:R-:W-:Y:S01]  /*1f710*/  HMMA.16816.F32 R20, R4, R22, R64 ;  /* 0x000000160414723c */ /* 0x000fe20000001840 */
[----:B------:R-:W1:Y:S01]  /*1f720*/  LDSM.16.MT88.4 R64, [R211+0x13800] ;  /* 0x01380000d340783b */ /* 0x000e620000004200 */
[----:B------:R-:W-:Y:S01]  /*1f730*/  IMAD.MOV.U32 R54, RZ, RZ, R128 ;  /* 0x000000ffff367224 */ /* 0x000fe200078e0080 */
[----:B------:R-:W-:Y:S01]  /*1f740*/  MOV R53, R129 ;  /* 0x0000008100357202 */ /* 0x000fe20000000f00 */
[----:B------:R-:W-:Y:S01]  /*1f750*/  IMAD.MOV.U32 R47, RZ, RZ, R130 ;  /* 0x000000ffff2f7224 */ /* 0x000fe200078e0082 */
[----:B------:R-:W-:-:S02]  /*1f760*/  MOV R46, R131 ;  /* 0x00000083002e7202 */ /* 0x000fc40000000f00 */
[----:B------:R-:W-:Y:S01]  /*1f770*/  MOV R85, R124 ;  /* 0x0000007c00557202 */ /* 0x000fe20000000f00 */
[C---:B------:R-:W-:Y:S01]  /*1f780*/  HMMA.16816.F32 R24, R4.reuse, R26, R96 ;  /* 0x0000001a0418723c */ /* 0x040fe20000001860 */
[----:B--2---:R-:W-:Y:S02]  /*1f790*/  F2FP.PACK_AB R128, R44, R52 ;  /* 0x000000342c80723e */ /* 0x004fe400000000ff */
[----:B------:R-:W-:Y:S02]  /*1f7a0*/  F2FP.PACK_AB R129, R132, R248 ;  /* 0x000000f88481723e */ /* 0x000fe400000000ff */
[----:B------:R-:W-:Y:S02]  /*1f7b0*/  F2FP.PACK_AB R130, R36, R37 ;  /* 0x000000252482723e */ /* 0x000fe400000000ff */
[----:B------:R-:W-:Y:S01]  /*1f7c0*/  IMAD.MOV.U32 R97, RZ, RZ, R125 ;  /* 0x000000ffff617224 */ /* 0x000fe200078e007d */
[----:B------:R-:W-:Y:S01]  /*1f7d0*/  MOV R98, R126 ;  /* 0x0000007e00627202 */ /* 0x000fe20000000f00 */
[----:B------:R-:W-:Y:S01]  /*1f7e0*/  IMAD.MOV.U32 R99, RZ, RZ, R127 ;  /* 0x000000ffff637224 */ /* 0x000fe200078e007f */
[----:B----4-:R-:W-:Y:S01]  /*1f7f0*/  F2FP.PACK_AB R131, R249, R3 ;  /* 0x00000003f983723e */ /* 0x010fe200000000ff */
[----:B---3--:R-:W-:Y:S01]  /*1f800*/  HMMA.16816.F32 R124, R4, R8, R68 ;  /* 0x00000008047c723c */ /* 0x008fe20000001844 */
[----:B------:R-:W-:Y:S01]  /*1f810*/  MOV R63, R88 ;  /* 0x00000058003f7202 */ /* 0x000fe20000000f00 */
[----:B------:R-:W-:Y:S01]  /*1f820*/  IMAD.MOV.U32 R62, RZ, RZ, R89 ;  /* 0x000000ffff3e7224 */ /* 0x000fe200078e0059 */
[----:B------:R-:W-:Y:S01]  /*1f830*/  MOV R89, R146 ;  /* 0x0000009200597202 */ /* 0x000fe20000000f00 */
[----:B------:R-:W-:-:S02]  /*1f840*/  IMAD.MOV.U32 R88, RZ, RZ, R147 ;  /* 0x000000ffff587224 */ /* 0x000fc400078e0093 */
[----:B------:R-:W-:Y:S02]  /*1f850*/  LDSM.16.MT88.4 R144, [R209+0x11800] ;  /* 0x01180000d190783b */ /* 0x000fe40000004200 */
[----:B------:R-:W-:Y:S02]  /*1f860*/  HMMA.16816.F32 R8, R4, R10, R48 ;  /* 0x0000000a0408723c */ /* 0x000fe40000001830 */
[----:B------:R-:W2:Y:S06]  /*1f870*/  LDSM.16.MT88.4 R48, [R210+0x13800] ;  /* 0x01380000d230783b */ /* 0x000eac0000004200 */
[C---:B------:R-:W-:Y:S08]  /*1f880*/  HMMA.16816.F32 R148, R128.reuse, R152, R148 ;  /* 0x000000988094723c */ /* 0x040ff00000001894 */
[C---:B-1----:R-:W-:Y:S08]  /*1f890*/  HMMA.16816.F32 R156, R128.reuse, R160, R156 ;  /* 0x000000a0809c723c */ /* 0x042ff0000000189c */
[C---:B------:R-:W-:Y:S08]  /*1f8a0*/  HMMA.16816.F32 R164, R128.reuse, R168, R164 ;  /* 0x000000a880a4723c */ /* 0x040ff000000018a4 */
[C---:B------:R-:W-:Y:S07]  /*1f8b0*/  HMMA.16816.F32 R152, R128.reuse, R154, R100 ;  /* 0x0000009a8098723c */ /* 0x040fee0000001864 */
[----:B------:R-:W-:Y:S01]  /*1f8c0*/  MOV R100, R73 ;  /* 0x0000004900647202 */ /* 0x000fe20000000f00 */
[C---:B------:R-:W-:Y:S07]  /*1f8d0*/  HMMA.16816.F32 R160, R128.reuse, R162, R28 ;  /* 0x000000a280a0723c */ /* 0x040fee000000181c */
[----:B------:R-:W-:Y:S01]  /*1f8e0*/  MOV R30, R72 ;  /* 0x00000048001e7202 */ /* 0x000fe20000000f00 */
[----:B------:R-:W-:Y:S07]  /*1f8f0*/  HMMA.16816.F32 R168, R128, R170, R196 ;  /* 0x000000aa80a8723c */ /* 0x000fee00000018c4 */
[----:B------:R-:W-:-:S02]  /*1f900*/  MOV R199, R74 ;  /* 0x0000004a00c77202 */ /* 0x000fc40000000f00 */
[----:B------:R-:W-:Y:S02]  /*1f910*/  MOV R198, R75 ;  /* 0x0000004b00c67202 */ /* 0x000fe40000000f00 */
[----:B------:R-:W1:Y:S01]  /*1f920*/  LDSM.16.MT88.4 R72, [R209+0x15800] ;  /* 0x01580000d148783b */ /* 0x000e620000004200 */
[----:B------:R-:W-:Y:S01]  /*1f930*/  HMMA.16816.F32 R116, R4, R12, R116 ;  /* 0x0000000c0474723c */ /* 0x000fe20000001874 */
[----:B------:R-:W-:Y:S02]  /*1f940*/  IMAD.MOV.U32 R31, RZ, RZ, R37 ;  /* 0x000000ffff1f7224 */ /* 0x000fe400078e0025 */
[----:B------:R-:W-:-:S05]  /*1f950*/  IMAD.MOV.U32 R101, RZ, RZ, R36 ;  /* 0x000000ffff657224 */ /* 0x000fca00078e0024 */
[----:B------:R-:W-:Y:S01]  /*1f960*/  HMMA.16816.F32 R12, R4, R14, R92 ;  /* 0x0000000e040c723c */ /* 0x000fe2000000185c */
[----:B------:R-:W-:-:S06]  /*1f970*/  IMAD.MOV.U32 R102, RZ, RZ, R53 ;  /* 0x000000ffff667224 */ /* 0x000fcc00078e0035 */
[----:B------:R-:W-:Y:S01]  /*1f980*/  MOV R7, R38 ;  /* 0x0000002600077202 */ /* 0x000fe20000000f00 */
[----:B------:R-:W-:Y:S02]  /*1f990*/  IMAD.MOV.U32 R6, RZ, RZ, R39 ;  /* 0x000000ffff067224 */ /* 0x000fe400078e0027 */
[----:B------:R-:W-:Y:S01]  /*1f9a0*/  HMMA.16816.F32 R36, R128, R40, R236 ;  /* 0x000000288024723c */ /* 0x000fe200000018ec */
[----:B------:R-:W-:Y:S01]  /*1f9b0*/  IMAD.MOV.U32 R92, RZ, RZ, R2 ;  /* 0x000000ffff5c7224 */ /* 0x000fe200078e0002 */
[----:B------:R-:W-:-:S05]  /*1f9c0*/  MOV R2, R55 ;  /* 0x0000003700027202 */ /* 0x000fca0000000f00 */
[----:B------:R-:W-:Y:S01]  /*1f9d0*/  IMAD.MOV.U32 R238, RZ, RZ, R91 ;  /* 0x000000ffffee7224 */ /* 0x000fe200078e005b */
[----:B------:R-:W-:Y:S01]  /*1f9e0*/  HMMA.16816.F32 R40, R128, R42, R192 ;  /* 0x0000002a8028723c */ /* 0x000fe200000018c0 */
[----:B------:R-:W-:Y:S01]  /*1f9f0*/  MOV R28, R52 ;  /* 0x00000034001c7202 */ /* 0x000fe20000000f00 */
[----:B------:R-:W-:-:S05]  /*1fa00*/  IMAD.MOV.U32 R0, RZ, RZ, R54 ;  /* 0x000000ffff007224 */ /* 0x000fca00078e0036 */
[----:B------:R-:W-:Y:S01]  /*1fa10*/  MOV R192, R63 ;  /* 0x0000003f00c07202 */ /* 0x000fe20000000f00 */
[----:B------:R-:W-:Y:S01]  /*1fa20*/  IMAD.MOV.U32 R194, RZ, RZ, R61 ;  /* 0x000000ffffc27224 */ /* 0x000fe200078e003d */
[----:B------:R-:W-:Y:S02]  /*1fa30*/  MOV R193, R62 ;  /* 0x0000003e00c17202 */ /* 0x000fe40000000f00 */
[----:B------:R-:W-:Y:S02]  /*1fa40*/  MOV R195, R60 ;  /* 0x0000003c00c37202 */ /* 0x000fe40000000f00 */
[C---:B------:R-:W-:Y:S01]  /*1fa50*/  HMMA.16816.F32 R60, R128.reuse, R64, R104 ;  /* 0x00000040803c723c */ /* 0x040fe20000001868 */
        /* <DEDUP_REMOVED lines=8> */
[----:B------:R-:W-:Y:S01]  /*1fae0*/  IMAD.MOV.U32 R197, RZ, RZ, R88 ;  /* 0x000000ffffc57224 */ /* 0x000fe200078e0058 */
[----:B------:R-:W-:Y:S01]  /*1faf0*/  MOV R196, R89 ;  /* 0x0000005900c47202 */ /* 0x000fe20000000f00 */
[----:B------:R-:W-:Y:S04]  /*1fb00*/  LDSM.16.MT88.4 R96, [R211+0x15800] ;  /* 0x01580000d360783b */ /* 0x000fe80000004200 */
[----:B------:R-:W-:Y:S01]  /*1fb10*/  MOV R186, R238 ;  /* 0x000000ee00ba7202 */ /* 0x000fe20000000f00 */
[----:B------:R-:W-:Y:S01]  /*1fb20*/  IMAD.MOV.U32 R187, RZ, RZ, R30 ;  /* 0x000000ffffbb7224 */ /* 0x000fe200078e001e */
[----:B------:R-:W-:Y:S01]  /*1fb30*/  HMMA.16816.F32 R52, R128, R56, R112 ;  /* 0x000000388034723c */ /* 0x000fe20000001870 */
[----:B------:R-:W-:Y:S01]  /*1fb40*/  MOV R239, R90 ;  /* 0x0000005a00ef7202 */ /* 0x000fe20000000f00 */
[----:B------:R-:W-:Y:S01]  /*1fb50*/  LDSM.16.MT88.4 R104, [R209+0x17800] ;  /* 0x01780000d168783b */ /* 0x000fe20000004200 */
[----:B------:R-:W-:-:S02]  /*1fb60*/  FADD.FTZ R2, R2, R186 ;  /* 0x000000ba02027221 */ /* 0x000fc40000010000 */
[----:B------:R-:W-:Y:S01]  /*1fb70*/  FADD.FTZ R0, R0, R187 ;  /* 0x000000bb00007221 */ /* 0x000fe20000010000 */
[----:B------:R-:W-:Y:S02]  /*1fb80*/  LDSM.16.MT88.4 R88, [R212+0x15800] ;  /* 0x01580000d458783b */ /* 0x000fe40000004200 */
[----:B------:R-:W-:Y:S02]  /*1fb90*/  HMMA.16816.F32 R56, R128, R58, R136 ;  /* 0x0000003a8038723c */ /* 0x000fe40000001888 */
[----:B------:R-:W-:Y:S05]  /*1fba0*/  LDSM.16.MT88.4 R112, [R210+0x17800] ;  /* 0x01780000d270783b */ /* 0x000fea0000004200 */
[----:B------:R-:W-:-:S02]  /*1fbb0*/  MOV R136, R100 ;  /* 0x0000006400887202 */ /* 0x000fc40000000f00 */
[----:B------:R-:W-:Y:S01]  /*1fbc0*/  MOV R137, R102 ;  /* 0x0000006600897202 */ /* 0x000fe20000000f00 */
[----:B------:R-:W-:Y:S01]  /*1fbd0*/  IMAD.MOV.U32 R138, RZ, RZ, R4 ;  /* 0x000000ffff8a7224 */ /* 0x000fe200078e0004 */
[----:B------:R-:W-:Y:S01]  /*1fbe0*/  MOV R139, R5 ;  /* 0x00000005008b7202 */ /* 0x000fe20000000f00 */
[----:B------:R-:W-:Y:S01]  /*1fbf0*/  FADD.FTZ R2, R136, R2 ;  /* 0x0000000288027221 */ /* 0x000fe20000010000 */
[----:B--2---:R-:W-:Y:S01]  /*1fc00*/  HMMA.16816.F32 R44, R128, R48, R120 ;  /* 0x00000030802c723c */ /* 0x004fe20000001878 */
[----:B------:R-:W-:Y:S01]  /*1fc10*/  FADD.FTZ R0, R137, R0 ;  /* 0x0000000089007221 */ /* 0x000fe20000010000 */
[----:B------:R-:W-:Y:S01]  /*1fc20*/  LDSM.16.MT88.4 R120, [R212+0x17800] ;  /* 0x01780000d478783b */ /* 0x000fe20000004200 */
[----:B------:R-:W-:Y:S02]  /*1fc30*/  FADD.FTZ R2, R138, R2 ;  /* 0x000000028a027221 */ /* 0x000fe40000010000 */
[----:B------:R-:W-:-:S03]  /*1fc40*/  FADD.FTZ R0, R139, R0 ;  /* 0x000000008b007221 */ /* 0x000fc60000010000 */
[C---:B------:R-:W-:Y:S07]  /*1fc50*/  HMMA.16816.F32 R48, R128.reuse, R50, R188 ;  /* 0x000000328030723c */ /* 0x040fee00000018bc */
[----:B------:R-:W-:Y:S01]  /*1fc60*/  MOV R188, R6 ;  /* 0x0000000600bc7202 */ /* 0x000fe20000000f00 */
[----:B------:R-:W-:Y:S01]  /*1fc70*/  IMAD.MOV.U32 R189, RZ, RZ, R7 ;  /* 0x000000ffffbd7224 */ /* 0x000fe200078e0007 */
[----:B------:R-:W-:Y:S01]  /*1fc80*/  HMMA.16816.F32 R140, R128, R144, R140 ;  /* 0x00000090808c723c */ /* 0x000fe2000000188c */
[----:B------:R-:W-:Y:S01]  /*1fc90*/  MOV R190, R93 ;  /* 0x0000005d00be7202 */ /* 0x000fe20000000f00 */
[----:B------:R-:W-:Y:S01]  /*1fca0*/  IMAD.MOV.U32 R191, RZ, RZ, R94 ;  /* 0x000000ffffbf7224 */ /* 0x000fe200078e005e */
[----:B------:R-:W-:Y:S01]  /*1fcb0*/  LDSM.16.MT88.4 R4, [R211+0x17800] ;  /* 0x01780000d304783b */ /* 0x000fe20000004200 */
[----:B------:R-:W-:-:S02]  /*1fcc0*/  FADD.FTZ R2, R188, R2 ;  /* 0x00000002bc027221 */ /* 0x000fc40000010000 */
[----:B------:R-:W-:Y:S02]  /*1fcd0*/  FADD.FTZ R0, R189, R0 ;  /* 0x00000000bd007221 */ /* 0x000fe40000010000 */
[----:B------:R-:W-:Y:S01]  /*1fce0*/  HMMA.16816.F32 R144, R128, R146, R80 ;  /* 0x000000928090723c */ /* 0x000fe20000001850 */
[----:B------:R-:W2:Y:S01]  /*1fcf0*/  LDSM.16.MT88.4 R80, [R210+0x15800] ;  /* 0x01580000d250783b */ /* 0x000ea20000004200 */
[----:B------:R-:W-:Y:S02]  /*1fd00*/  FADD.FTZ R2, R190, R2 ;  /* 0x00000002be027221 */ /* 0x000fe40000010000 */
[----:B------:R-:W-:-:S04]  /*1fd10*/  FADD.FTZ R0, R191, R0 ;  /* 0x00000000bf007221 */ /* 0x000fc80000010000 */
[C---:B-1----:R-:W-:Y:S08]  /*1fd20*/  HMMA.16816.F32 R68, R128.reuse, R72, R204 ;  /* 0x000000488044723c */ /* 0x042ff000000018cc */
[----:B------:R-:W-:Y:S07]  /*1fd30*/  HMMA.16816.F32 R72, R128, R74, R192 ;  /* 0x0000004a8048723c */ /* 0x000fee00000018c0 */
[----:B------:R-:W-:-:S02]  /*1fd40*/  MOV R192, R95 ;  /* 0x0000005f00c07202 */ /* 0x000fc40000000f00 */
[----:B------:R-:W-:Y:S02]  /*1fd50*/  MOV R193, R84 ;  /* 0x0000005400c17202 */ /* 0x000fe40000000f00 */
[----:B------:R-:W-:Y:S01]  /*1fd60*/  MOV R194, R86 ;  /* 0x0000005600c27202 */ /* 0x000fe20000000f00 */
[----:B------:R-:W-:Y:S01]  /*1fd70*/  FADD.FTZ R2, R192, R2 ;  /* 0x00000002c0027221 */ /* 0x000fe20000010000 */
[----:B------:R-:W-:Y:S01]  /*1fd80*/  MOV R195, R87 ;  /* 0x0000005700c37202 */ /* 0x000fe20000000f00 */
[----:B------:R-:W-:Y:S01]  /*1fd90*/  FADD.FTZ R0, R193, R0 ;  /* 0x00000000c1007221 */ /* 0x000fe20000010000 */
[----:B------:R-:W-:Y:S01]  /*1fda0*/  MOV R237, R92 ;  /* 0x0000005c00ed7202 */ /* 0x000fe20000000f00 */
[----:B------:R-:W-:Y:S02]  /*1fdb0*/  IMAD.MOV.U32 R236, RZ, RZ, R85 ;  /* 0x000000ffffec7224 */ /* 0x000fe400078e0055 */
[----:B------:R-:W-:Y:S02]  /*1fdc0*/  FADD.FTZ R2, R194, R2 ;  /* 0x00000002c2027221 */ /* 0x000fe40000010000 */
[----:B------:R-:W-:Y:S01]  /*1fdd0*/  FADD.FTZ R0, R195, R0 ;  /* 0x00000000c3007221 */ /* 0x000fe20000010000 */
[----:B------:R-:W-:Y:S01]  /*1fde0*/  MOV R238, R103 ;  /* 0x0000006700ee7202 */ /* 0x000fe20000000f00 */
[----:B------:R-:W-:-:S02]  /*1fdf0*/  FADD.FTZ R2, R236, R2 ;  /* 0x00000002ec027221 */ /* 0x000fc40000010000 */
[----:B------:R-:W-:Y:S02]  /*1fe00*/  FADD.FTZ R0, R237, R0 ;  /* 0x00000000ed007221 */ /* 0x000fe40000010000 */
[----:B------:R-:W-:Y:S02]  /*1fe10*/  FADD.FTZ R2, R238, R2 ;  /* 0x00000002ee027221 */ /* 0x000fe40000010000 */
[----:B------:R-:W-:Y:S02]  /*1fe20*/  FADD.FTZ R0, R239, R0 ;  /* 0x00000000ef007221 */ /* 0x000fe40000010000 */
[----:B------:R-:W-:Y:S02]  /*1fe30*/  FADD.FTZ R2, R196, R2 ;  /* 0x00000002c4027221 */ /* 0x000fe40000010000 */
[----:B------:R-:W-:Y:S02]  /*1fe40*/  FADD.FTZ R0, R197, R0 ;  /* 0x00000000c5007221 */ /* 0x000fe40000010000 */
[----:B------:R-:W-:-:S02]  /*1fe50*/  FADD.FTZ R2, R198, R2 ;  /* 0x00000002c6027221 */ /* 0x000fc40000010000 */
[----:B------:R-:W-:Y:S02]  /*1fe60*/  FADD.FTZ R0, R199, R0 ;  /* 0x00000000c7007221 */ /* 0x000fe40000010000 */
[----:B------:R-:W-:Y:S02]  /*1fe70*/  FADD.FTZ R2, R28, R2 ;  /* 0x000000021c027221 */ /* 0x000fe40000010000 */
[----:B------:R-:W-:Y:S01]  /*1fe80*/  FADD.FTZ R0, R248, R0 ;  /* 0x00000000f8007221 */ /* 0x000fe20000010000 */
[----:B------:R-:W-:Y:S01]  /*1fe90*/  MOV R30, R31 ;  /* 0x0000001f001e7202 */ /* 0x000fe20000000f00 */
[----:B------:R-:W-:Y:S02]  /*1fea0*/  FADD.FTZ R248, R29, R2 ;  /* 0x000000021df87221 */ /* 0x000fe40000010000 */
[----:B------:R-:W-:Y:S01]  /*1feb0*/  FADD.FTZ R0, R132, R0 ;  /* 0x0000000084007221 */ /* 0x000fe20000010000 */
[----:B--2---:R-:W-:Y:S01]  /*1fec0*/  HMMA.16816.F32 R76, R128, R80, R76 ;  /* 0x00000050804c723c */ /* 0x004fe2000000184c */
[----:B------:R-:W-:-:S02]  /*1fed0*/  IMAD.MOV.U32 R31, RZ, RZ, R101 ;  /* 0x000000ffff1f7224 */ /* 0x000fc400078e0065 */
[----:B------:R-:W-:Y:S02]  /*1fee0*/  FADD.FTZ R248, R30, R248 ;  /* 0x000000f81ef87221 */ /* 0x000fe40000010000 */
[----:B------:R-:W-:-:S03]  /*1fef0*/  FADD.FTZ R0, R3, R0 ;  /* 0x0000000003007221 */ /* 0x000fc60000010000 */
[----:B------:R-:W-:Y:S01]  /*1ff00*/  HMMA.16816.F32 R84, R128, R88, R200 ;  /* 0x000000588054723c */ /* 0x000fe200000018c8 */
[----:B------:R-:W-:Y:S02]  /*1ff10*/  FADD.FTZ R248, R31, R248 ;  /* 0x000000f81ff87221 */ /* 0x000fe40000010000 */
[----:B------:R-:W-:-:S05]  /*1ff20*/  FADD.FTZ R249, R249, R0 ;  /* 0x00000000f9f97221 */ /* 0x000fca0000010000 */
        /* <DEDUP_REMOVED lines=11> */
[----:B------:R-:W-:Y:S01]  /*1ffe0*/  HMMA.16816.F32 R128, R128, R6, R8 ;  /* 0x000000068080723c */ /* 0x000fe20000001808 */
[----:B------:R-:W-:Y:S07]  /*1fff0*/  @!P5 BRA `(.L_x_5048) ;  /* 0x000050200000d947 */ /* 0x000fee0003800000 */
[----:B------:R-:W2:Y:S04]  /*20000*/  LDL.LU R29, [R1+0x14] ;  /* 0x00001400011d7983 */ /* 0x000ea80000300800 */
[----:B------:R-:W3:Y:S04]  /*20010*/  LDL.LU R30, [R1+0x1c] ;  /* 0x00001c00011e7983 */ /* 0x000ee80000300800 */
[----:B------:R-:W4:Y:S01]  /*20020*/  LDL R31, [R1+0x20] ;  /* 0x00002000011f7983 */ /* 0x000f220000100800 */
[----:B------:R-:W-:-:S02]  /*20030*/  IMAD.MOV.U32 R137, RZ, RZ, R134 ;  /* 0x000000ffff897224 */ /* 0x000fc400078e0086 */
[----:B------:R-:W-:Y:S01]  /*20040*/  IMAD.MOV.U32 R136, RZ, RZ, R135 ;  /* 0x000000ffff887224 */ /* 0x000fe200078e0087 */
[----:B------:R-:W1:Y:S02]  /*20050*/  S2R R0, SR_TID.X ;  /* 0x0000000000007919 */ /* 0x000e640000002100 */
[----:B-1----:R-:W-:-:S05]  /*20060*/  LOP3.LUT R0, R0, 0x3, RZ, 0xc0, !PT ;  /* 0x0000000300007812 */ /* 0x002fca00078ec0ff */
[----:B--2---:R-:W-:Y:S01]  /*20070*/  IMAD R0, R0, -0x2, R29 ;  /* 0xfffffffe00007824 */ /* 0x004fe200078e021d */
[----:B---3--:R-:W-:-:S04]  /*20080*/  IADD3 R238, R30, -0x2, RZ ;  /* 0xfffffffe1eee7810 */ /* 0x008fc80007ffe0ff */
[----:B----4-:R-:W-:Y:S02]  /*20090*/  IADD3 R252, R252, R0, -R31 ;  /* 0x00000000fcfc7210 */ /* 0x010fe40007ffe81f */
.L_x_5057:
        /* <DEDUP_REMOVED lines=23> */
[----:B------:R-:W-:Y:S02]  /*20210*/  LOP3.LUT R8, R8, R2, RZ, 0x3c, !PT ;  /* 0x0000000208087212 */ /* 0x000fe400078e3cff */
[----:B------:R-:W-:Y:S02]  /*20220*/  ISETP.GE.AND P2, PT, R10, RZ, PT ;  /* 0x000000ff0a00720c */ /* 0x000fe40003f46270 */
[----:B------:R-:W-:Y:S02]  /*20230*/  ISETP.GE.AND P0, PT, R8, RZ, PT ;  /* 0x000000ff0800720c */ /* 0x000fe40003f06270 */
        /* <DEDUP_REMOVED lines=33> */
[----:B------:R1:W3:Y:S02]  /*20450*/  LD.E R10, [R8.64] ;  /* 0x00000004080a7980 */ /* 0x0002e4000c101900 */
[----:B------:R-:W-:Y:S02]  /*20460*/  IMAD R2, R2, R0, -0x40 ;  /* 0xffffffc002027424 */ /* 0x000fe400078e0200 */
[----:B-1----:R1:W3:Y:S03]  /*20470*/  LD.E R9, [R6.64] ;  /* 0x0000000406097980 */ /* 0x0022e6000c101900 */
[----:B------:R-:W-:Y:S01]  /*20480*/  SHF.R.S32.HI R8, RZ, 0x1f, R2 ;  /* 0x0000001fff087819 */ /* 0x000fe20000011402 */
[----:B-1----:R-:W4:Y:S01]  /*20490*/  LD.E.64 R6, [R134.64+0x28] ;  /* 0x0000280486067980 */ /* 0x002f22000c101b00 */
[-C--:B--2---:R-:W-:Y:S02]  /*204a0*/  IMAD R0, R5, R2.reuse, RZ ;  /* 0x0000000205007224 */ /* 0x084fe400078e02ff */
[C---:B------:R-:W-:Y:S04]  /*204b0*/  IMAD.WIDE.U32 R2, R4.reuse, R2, RZ ;  /* 0x0000000204027225 */ /* 0x040fe800078e00ff */
[----:B------:R-:W-:Y:S04]  /*204c0*/  IMAD R4, R4, R8, R0 ;  /* 0x0000000804047224 */ /* 0x000fe800078e0200 */
[----:B------:R-:W-:Y:S02]  /*204d0*/  IMAD.IADD R3, R3, 0x1, R4 ;  /* 0x0000000103037824 */ /* 0x000fe400078e0204 */
[----:B---3--:R-:W-:Y:S05]  /*204e0*/  IMAD.IADD R9, R10, 0x1, -R9 ;  /* 0x000000010a097824 */ /* 0x008fea00078e0a09 */
[----:B------:R-:W-:Y:S01]  /*204f0*/  SHF.R.S32.HI R0, RZ, 0x1f, R9 ;  /* 0x0000001fff007819 */ /* 0x000fe20000011409 */
[----:B----4-:R-:W-:Y:S02]  /*20500*/  IMAD R4, R7, R9, RZ ;  /* 0x0000000907047224 */ /* 0x010fe400078e02ff */
[----:B------:R-:W-:Y:S04]  /*20510*/  IMAD.WIDE.U32 R2, R9, R6, R2 ;  /* 0x0000000609027225 */ /* 0x000fe800078e0002 */
[----:B------:R-:W-:Y:S04]  /*20520*/  IMAD R4, R6, R0, R4 ;  /* 0x0000000006047224 */ /* 0x000fe800078e0204 */
[----:B------:R-:W-:Y:S02]  /*20530*/  IMAD.IADD R4, R3, 0x1, R4 ;  /* 0x0000000103047824 */ /* 0x000fe400078e0204 */
[----:B------:R-:W-:Y:S01]  /*20540*/  IMAD.MOV.U32 R3, RZ, RZ, R2 ;  /* 0x000000ffff037224 */ /* 0x000fe200078e0002 */
[----:B------:R-:W-:-:S05]  /*20550*/  BRA `(.L_x_5051) ;  /* 0x0000004000007947 */ /* 0x000fca0003800000 */
.L_x_5050:
[----:B------:R-:W-:Y:S02]  /*20560*/  ULDC.64 UR4, c[0x0][0x118] ;  /* 0x0000460000047ab9 */ /* 0x000fe40000000a00 */
[----:B------:R-:W2:Y:S02]  /*20570*/  LD.E R3, [R134.64+0x40] ;  /* 0x0000400486037980 */ /* 0x000ea4000c101900 */
[----:B--2---:R-:W-:Y:S04]  /*20580*/  LEA R3, -R3, RZ, 0x6 ;  /* 0x000000ff03037211 */ /* 0x004fe800078e31ff */
[----:B------:R-:W-:Y:S02]  /*20590*/  SHF.R.S32.HI R4, RZ, 0x1f, R3 ;  /* 0x0000001fff047819 */ /* 0x000fe40000011403 */
.L_x_5051:
[----:B------:R-:W-:Y:S05]  /*205a0*/  BSYNC B0 ;  /* 0x0000000000007941 */ /* 0x000fea0003800000 */
.L_x_5049:
[----:B------:R-:W2:Y:S01]  /*205b0*/  LDL R6, [R1] ;  /* 0x0000000001067983 */ /* 0x000ea20000100800 */
[C---:B------:R-:W-:Y:S01]  /*205c0*/  LOP3.LUT P6, RZ, R244.reuse, 0x1, RZ, 0xc0, !PT ;  /* 0x00000001f4ff7812 */ /* 0x040fe200078cc0ff */
[----:B------:R-:W-:Y:S01]  /*205d0*/  ULDC.64 UR4, c[0x0][0x118] ;  /* 0x0000460000047ab9 */ /* 0x000fe20000000a00 */
[C---:B------:R-:W-:Y:S01]  /*205e0*/  LOP3.LUT P4, RZ, R244.reuse, 0x4, RZ, 0xc0, !PT ;  /* 0x00000004f4ff7812 */ /* 0x040fe2000788c0ff */
[----:B------:R-:W-:Y:S01]  /*205f0*/  BSSY B1, `(.L_x_5052) ;  /* 0x000024f000017945 */ /* 0x000fe20003800000 */
[C---:B------:R-:W-:Y:S02]  /*20600*/  LOP3.LUT P5, RZ, R244.reuse, 0x2, RZ, 0xc0, !PT ;  /* 0x00000002f4ff7812 */ /* 0x040fe400078ac0ff */
[C---:B------:R-:W-:Y:S02]  /*20610*/  IADD3 R2, P1, R3.reuse, R251, RZ ;  /* 0x000000fb03027210 */ /* 0x040fe40007f3e0ff */
[----:B------:R-:W-:Y:S02]  /*20620*/  LOP3.LUT P3, RZ, R244, 0x8, RZ, 0xc0, !PT ;  /* 0x00000008f4ff7812 */ /* 0x000fe4000786c0ff */
[C---:B------:R-:W-:Y:S02]  /*20630*/  LEA R236, P0, R3.reuse, R243, 0x1 ;  /* 0x000000f303ec7211 */ /* 0x040fe400078008ff */
[C---:B------:R-:W-:Y:S02]  /*20640*/  IADD3 R0, P2, R2.reuse, R251, RZ ;  /* 0x000000fb02007210 */ /* 0x040fe40007f5e0ff */
[----:B------:R-:W-:Y:S03]  /*20650*/  LEA.HI.X R237, R3, R242, R4, 0x1, P0 ;  /* 0x000000f203ed7211 */ /* 0x000fe600000f0c04 */
[-C--:B------:R-:W-:Y:S02]  /*20660*/  @P5 LEA R22, P0, R2, R243.reuse, 0x1 ;  /* 0x000000f302165211 */ /* 0x080fe400078008ff */
[----:B------:R-:W-:Y:S01]  /*20670*/  @!PT LDS RZ, [RZ] ;  /* 0x00000000fffff984 */ /* 0x000fe20000000800 */
[----:B------:R-:W-:Y:S01]  /*20680*/  @!PT LDS RZ, [RZ] ;  /* 0x00000000fffff984 */ /* 0x000fe20000000800 */
[----:B------:R-:W-:Y:S01]  /*20690*/  @!PT LDS RZ, [RZ] ;  /* 0x00000000fffff984 */ /* 0x000fe20000000800 */
[----:B------:R1:W-:Y:S05]  /*206a0*/  @P6 LDGSTS.E.BYPASS.LTC128B.128 [R235+0x10000], [R236.64] ;  /* 0x10000000eceb6fae */ /* 0x0003ea000b901d44 */
[----:B------:R-:W-:Y:S01]  /*206b0*/  @!P6 STS.128 [R235+0x10000], RZ ;  /* 0x010000ffeb00e388 */ /* 0x000fe20000000c00 */
[--C-:B--2---:R-:W-:Y:S01]  /*206c0*/  IMAD.X R5, R4, 0x1, R6.reuse, P1 ;  /* 0x0000000104057824 */ /* 0x104fe200008e0606 */
[CC--:B------:R-:W-:Y:S04]  /*206d0*/  @P6 LEA R26, P1, R2.reuse, R243.reuse, 0x1 ;  /* 0x000000f3021a6211 */ /* 0x0c0fe800078208ff */
[----:B------:R-:W-:Y:S02]  /*206e0*/  IADD3.X R3, R5, R6, RZ, P2, !PT ;  /* 0x0000000605037210 */ /* 0x000fe400017fe4ff */
[CC--:B------:R-:W-:Y:S02]  /*206f0*/  @P4 LEA R20, P2, R2.reuse, R243.reuse, 0x1 ;  /* 0x000000f302144211 */ /* 0x0c0fe400078408ff */
[CCC-:B------:R-:W-:Y:S02]  /*20700*/  @P6 LEA.HI.X R27, R2.reuse, R242.reuse, R5.reuse, 0x1, P1 ;  /* 0x000000f2021b6211 */ /* 0x1c0fe400008f0c05 */
        /* <DEDUP_REMOVED lines=23> */
[-C--:B------:R-:W-:Y:S01]  /*20880*/  @P5 MOV R2, R236.reuse ;  /* 0x000000ec00025202 */ /* 0x080fe20000000f00 */
[--C-:B------:R-:W-:Y:S01]  /*20890*/  IMAD.MOV.U32 R242, RZ, RZ, R237.reuse ;  /* 0x000000fffff27224 */ /* 0x100fe200078e00ed */
[----:B------:R-:W-:Y:S02]  /*208a0*/  ISETP.GE.AND P0, PT, R238, 0x1, PT ;  /* 0x00000001ee00780c */ /* 0x000fe40003f06270 */
[-C--:B------:R-:W-:Y:S01]  /*208b0*/  MOV R243, R236.reuse ;  /* 0x000000ec00f37202 */ /* 0x080fe20000000f00 */
        /* <DEDUP_REMOVED lines=12> */
[----:B--2---:R-:W-:Y:S01]  /*20980*/  @P3 MOV R2, R236 ;  /* 0x000000ec00023202 */ /* 0x004fe20000000f00 */
[----:B------:R-:W-:Y:S05]  /*20990*/  @P3 IMAD.MOV.U32 R3, RZ, RZ, R237 ;  /* 0x000000ffff033224 */ /* 0x000fea00078e00ed */
        /* <DEDUP_REMOVED lines=65> */
[----:B-----5:R-:W-:Y:S05]  /*20db0*/  LDSM.16.M88.4 R32, [R215] ;  /* 0x00000000d720783b */ /* 0x020fea0000000200 */
[----:B-1----:R-:W2:Y:S05]  /*20dc0*/  LDSM.16.M88.4 R8, [R208+0x8000] ;  /* 0x00800000d008783b */ /* 0x002eaa0000000200 */
[----:B------:R-:W1:Y:S05]  /*20dd0*/  LDSM.16.M88.4 R16, [R208+0x8800] ;  /* 0x00880000d010783b */ /* 0x000e6a0000000200 */
[----:B---3--:R-:W4:Y:S05]  /*20de0*/  LDSM.16.M88.4 R24, [R208+0x9000] ;  /* 0x00900000d018783b */ /* 0x008f2a0000000200 */
[----:B------:R-:W0:Y:S05]  /*20df0*/  LDGDEPBAR ;  /* 0x00000000000079af */ /* 0x000e2a0000000000 */
[----:B------:R-:W3:Y:S05]  /*20e00*/  LDSM.16.M88.4 R172, [R208+0x9800] ;  /* 0x00980000d0ac783b */ /* 0x000eea0000000200 */
[----:B------:R-:W-:Y:S05]  /*20e10*/  LDSM.16.M88.4 R176, [R216] ;  /* 0x00000000d8b0783b */ /* 0x000fea0000000200 */
[----:B------:R-:W3:Y:S05]  /*20e20*/  LDSM.16.M88.4 R180, [R219] ;  /* 0x00000000dbb4783b */ /* 0x000eea0000000200 */
[----:B------:R-:W3:Y:S01]  /*20e30*/  LDSM.16.M88.4 R184, [R234] ;  /* 0x00000000eab8783b */ /* 0x000ee20000000200 */
[C---:B--2---:R-:W-:Y:S04]  /*20e40*/  HMMA.16816.F32 R4, R32.reuse, R8, RZ ;  /* 0x000000082004723c */ /* 0x044fe800000018ff */
[----:B------:R-:W3:Y:S05]  /*20e50*/  LDSM.16.M88.4 R188, [R233] ;  /* 0x00000000e9bc783b */ /* 0x000eea0000000200 */
[----:B------:R-:W3:Y:S01]  /*20e60*/  LDSM.16.M88.4 R192, [R232] ;  /* 0x00000000e8c0783b */ /* 0x000ee20000000200 */
[C---:B------:R-:W-:Y:S04]  /*20e70*/  HMMA.16816.F32 R8, R32.reuse, R10, RZ ;  /* 0x0000000a2008723c */ /* 0x040fe800000018ff */
[----:B------:R-:W-:Y:S04]  /*20e80*/  LDSM.16.M88.4 R196, [R218] ;  /* 0x00000000dac4783b */ /* 0x000fe80000000200 */
[C---:B-1----:R-:W-:Y:S01]  /*20e90*/  HMMA.16816.F32 R12, R32.reuse, R16, RZ ;  /* 0x00000010200c723c */ /* 0x042fe200000018ff */
[----:B------:R-:W1:Y:S05]  /*20ea0*/  LDSM.16.M88.4 R200, [R214+0x8000] ;  /* 0x00800000d6c8783b */ /* 0x000e6a0000000200 */
[----:B------:R-:W1:Y:S02]  /*20eb0*/  LDSM.16.M88.4 R204, [R214+0x8800] ;  /* 0x00880000d6cc783b */ /* 0x000e640000000200 */
[C---:B------:R-:W-:Y:S03]  /*20ec0*/  HMMA.16816.F32 R16, R32.reuse, R18, RZ ;  /* 0x000000122010723c */ /* 0x040fe600000018ff */
[----:B------:R-:W2:Y:S05]  /*20ed0*/  LD.E R0, [R134.64+0x18c] ;  /* 0x00018c0486007980 */ /* 0x000eaa000c101900 */
[C---:B----4-:R-:W-:Y:S08]  /*20ee0*/  HMMA.16816.F32 R20, R32.reuse, R24, RZ ;  /* 0x000000182014723c */ /* 0x050ff000000018ff */
[C---:B------:R-:W-:Y:S08]  /*20ef0*/  HMMA.16816.F32 R24, R32.reuse, R26, RZ ;  /* 0x0000001a2018723c */ /* 0x040ff000000018ff */
[C---:B---3--:R-:W-:Y:S08]  /*20f00*/  HMMA.16816.F32 R28, R32.reuse, R172, RZ ;  /* 0x000000ac201c723c */ /* 0x048ff000000018ff */
[----:B------:R-:W-:Y:S01]  /*20f10*/  HMMA.16816.F32 R32, R32, R174, RZ ;  /* 0x000000ae2020723c */ /* 0x000fe200000018ff */
[----:B------:R-:W3:Y:S07]  /*20f20*/  LDSM.16.M88.4 R172, [R214+0x9000] ;  /* 0x00900000d6ac783b */ /* 0x000eee0000000200 */
[C---:B------:R-:W-:Y:S08]  /*20f30*/  HMMA.16816.F32 R4, R176.reuse, R180, R4 ;  /* 0x000000b4b004723c */ /* 0x040ff00000001804 */
[C---:B------:R-:W-:Y:S01]  /*20f40*/  HMMA.16816.F32 R8, R176.reuse, R182, R8 ;  /* 0x000000b6b008723c */ /* 0x040fe20000001808 */
[----:B------:R-:W4:Y:S07]  /*20f50*/  LDSM.16.M88.4 R180, [R214+0x9800] ;  /* 0x00980000d6b4783b */ /* 0x000f2e0000000200 */
        /* <DEDUP_REMOVED lines=8> */
[----:B------:R-:W4:Y:S05]  /*20fe0*/  LDSM.16.M88.4 R176, [R213+0x800] ;  /* 0x00080000d5b0783b */ /* 0x000f2a0000000200 */
[----:B------:R-:W4:Y:S02]  /*20ff0*/  LDSM.16.M88.4 R192, [R213+0x1000] ;  /* 0x00100000d5c0783b */ /* 0x000f240000000200 */
        /* <DEDUP_REMOVED lines=10> */
[----:B------:R-:W-:Y:S01]  /*210a0*/  HMMA.16816.F32 R32, R196, R182, R32 ;  /* 0x000000b6c420723c */ /* 0x000fe20000001820 */
[----:B------:R-:W3:Y:S05]  /*210b0*/  LDSM.16.M88.4 R180, [R208+0xa800] ;  /* 0x00a80000d0b4783b */ /* 0x000eea0000000200 */
[----:B------:R-:W4:Y:S02]  /*210c0*/  LDSM.16.M88.4 R196, [R208+0xb000] ;  /* 0x00b00000d0c4783b */ /* 0x000f240000000200 */
[C---:B------:R-:W-:Y:S08]  /*210d0*/  HMMA.16816.F32 R4, R184.reuse, R188, R4 ;  /* 0x000000bcb804723c */ /* 0x040ff00000001804 */
[C---:B------:R-:W-:Y:S01]  /*210e0*/  HMMA.16816.F32 R8, R184.reuse, R190, R8 ;  /* 0x000000beb808723c */ /* 0x040fe20000001808 */
[----:B------:R-:W3:Y:S07]  /*210f0*/  LDSM.16.M88.4 R188, [R208+0xb800] ;  /* 0x00b80000d0bc783b */ /* 0x000eee0000000200 */
[C---:B------:R-:W-:Y:S08]  /*21100*/  HMMA.16816.F32 R12, R184.reuse, R176, R12 ;  /* 0x000000b0b80c723c */ /* 0x040ff0000000180c */
[C---:B------:R-:W-:Y:S01]  /*21110*/  HMMA.16816.F32 R16, R184.reuse, R178, R16 ;  /* 0x000000b2b810723c */ /* 0x040fe20000001810 */
[----:B------:R-:W-:Y:S07]  /*21120*/  LDSM.16.M88.4 R176, [R231] ;  /* 0x00000000e7b0783b */ /* 0x000fee0000000200 */
[C---:B------:R-:W-:Y:S08]  /*21130*/  HMMA.16816.F32 R20, R184.reuse, R192, R20 ;  /* 0x000000c0b814723c */ /* 0x040ff00000001814 */
[C---:B------:R-:W-:Y:S01]  /*21140*/  HMMA.16816.F32 R24, R184.reuse, R194, R24 ;  /* 0x000000c2b818723c */ /* 0x040fe20000001818 */
[----:B------:R-:W-:Y:S07]  /*21150*/  LDSM.16.M88.4 R192, [R229] ;  /* 0x00000000e5c0783b */ /* 0x000fee0000000200 */
[C---:B-1----:R-:W-:Y:S08]  /*21160*/  HMMA.16816.F32 R28, R184.reuse, R172, R28 ;  /* 0x000000acb81c723c */ /* 0x042ff0000000181c */
[----:B------:R-:W-:Y:S01]  /*21170*/  HMMA.16816.F32 R32, R184, R174, R32 ;  /* 0x000000aeb820723c */ /* 0x000fe20000001820 */
[----:B------:R-:W1:Y:S05]  /*21180*/  LDSM.16.M88.4 R172, [R216+0x2000] ;  /* 0x00200000d8ac783b */ /* 0x000e6a0000000200 */
[----:B------:R-:W1:Y:S02]  /*21190*/  LDSM.16.M88.4 R184, [R230] ;  /* 0x00000000e6b8783b */ /* 0x000e640000000200 */
[C---:B------:R-:W-:Y:S08]  /*211a0*/  HMMA.16816.F32 R4, R200.reuse, R204, R4 ;  /* 0x000000ccc804723c */ /* 0x040ff00000001804 */
[C---:B------:R-:W-:Y:S01]  /*211b0*/  HMMA.16816.F32 R8, R200.reuse, R206, R8 ;  /* 0x000000cec808723c */ /* 0x040fe20000001808 */
[----:B------:R-:W1:Y:S07]  /*211c0*/  LDSM.16.M88.4 R204, [R228] ;  /* 0x00000000e4cc783b */ /* 0x000e6e0000000200 */
[C---:B---3--:R-:W-:Y:S08]  /*211d0*/  HMMA.16816.F32 R12, R200.reuse, R180, R12 ;  /* 0x000000b4c80c723c */ /* 0x048ff0000000180c */
[C---:B------:R-:W-:Y:S01]  /*211e0*/  HMMA.16816.F32 R16, R200.reuse, R182, R16 ;  /* 0x000000b6c810723c */ /* 0x040fe20000001810 */
[----:B------:R-:W-:Y:S07]  /*211f0*/  LDSM.16.M88.4 R180, [R218+0x2000] ;  /* 0x00200000dab4783b */ /* 0x000fee0000000200 */
[C---:B----4-:R-:W-:Y:S08]  /*21200*/  HMMA.16816.F32 R20, R200.reuse, R196, R20 ;  /* 0x000000c4c814723c */ /* 0x050ff00000001814 */
[C---:B------:R-:W-:Y:S01]  /*21210*/  HMMA.16816.F32 R24, R200.reuse, R198, R24 ;  /* 0x000000c6c818723c */ /* 0x040fe20000001818 */
[----:B------:R-:W3:Y:S07]  /*21220*/  LDSM.16.M88.4 R196, [R214+0xa000] ;  /* 0x00a00000d6c4783b */ /* 0x000eee0000000200 */
[C---:B------:R-:W-:Y:S08]  /*21230*/  HMMA.16816.F32 R28, R200.reuse, R188, R28 ;  /* 0x000000bcc81c723c */ /* 0x040ff0000000181c */
[----:B------:R-:W-:Y:S01]  /*21240*/  HMMA.16816.F32 R32, R200, R190, R32 ;  /* 0x000000bec820723c */ /* 0x000fe20000001820 */
[----:B------:R-:W4:Y:S05]  /*21250*/  LDSM.16.M88.4 R188, [R214+0xa800] ;  /* 0x00a80000d6bc783b */ /* 0x000f2a0000000200 */
[----:B------:R-:W-:Y:S02]  /*21260*/  LDSM.16.M88.4 R200, [R213+0x3000] ;  /* 0x00300000d5c8783b */ /* 0x000fe40000000200 */
[C---:B-1----:R-:W-:Y:S08]  /*21270*/  HMMA.16816.F32 R4, R172.reuse, R176, R4 ;  /* 0x000000b0ac04723c */ /* 0x042ff00000001804 */
[C---:B------:R-:W-:Y:S01]  /*21280*/  HMMA.16816.F32 R8, R172.reuse, R178, R8 ;  /* 0x000000b2ac08723c */ /* 0x040fe20000001808 */
[----:B------:R-:W1:Y:S07]  /*21290*/  LDSM.16.M88.4 R176, [R214+0xb000] ;  /* 0x00b00000d6b0783b */ /* 0x000e6e0000000200 */
[C---:B------:R-:W-:Y:S08]  /*212a0*/  HMMA.16816.F32 R12, R172.reuse, R184, R12 ;  /* 0x000000b8ac0c723c */ /* 0x040ff0000000180c */
[C---:B------:R-:W-:Y:S01]  /*212b0*/  HMMA.16816.F32 R16, R172.reuse, R186, R16 ;  /* 0x000000baac10723c */ /* 0x040fe20000001810 */
[----:B------:R-:W1:Y:S07]  /*212c0*/  LDSM.16.M88.4 R184, [R214+0xb800] ;  /* 0x00b80000d6b8783b */ /* 0x000e6e0000000200 */
[C---:B------:R-:W-:Y:S08]  /*212d0*/  HMMA.16816.F32 R20, R172.reuse, R192, R20 ;  /* 0x000000c0ac14723c */ /* 0x040ff00000001814 */
[C---:B------:R-:W-:Y:S01]  /*212e0*/  HMMA.16816.F32 R24, R172.reuse, R194, R24 ;  /* 0x000000c2ac18723c */ /* 0x040fe20000001818 */
[----:B------:R-:W-:Y:S07]  /*212f0*/  LDSM.16.M88.4 R192, [R213+0x2000] ;  /* 0x00200000d5c0783b */ /* 0x000fee0000000200 */
[C---:B------:R-:W-:Y:S08]  /*21300*/  HMMA.16816.F32 R28, R172.reuse, R204, R28 ;  /* 0x000000ccac1c723c */ /* 0x040ff0000000181c */
[----:B------:R-:W-:Y:S01]  /*21310*/  HMMA.16816.F32 R32, R172, R206, R32 ;  /* 0x000000ceac20723c */ /* 0x000fe20000001820 */
[----:B------:R-:W2:Y:S05]  /*21320*/  LDSM.16.M88.4 R172, [R217+0x2000] ;  /* 0x00200000d9ac783b */ /* 0x000eaa0000000200 */
[----:B------:R-:W-:Y:S02]  /*21330*/  LDSM.16.M88.4 R204, [R213+0x3800] ;  /* 0x00380000d5cc783b */ /* 0x000fe40000000200 */
        /* <DEDUP_REMOVED lines=8> */
[----:B------:R-:W-:Y:S07]  /*213c0*/  LDSM.16.M88.4 R176, [R215+0x4000] ;  /* 0x00400000d7b0783b */ /* 0x000fee0000000200 */
[C---:B------:R-:W-:Y:S08]  /*213d0*/  HMMA.16816.F32 R28, R180.reuse, R184, R28 ;  /* 0x000000b8b41c723c */ /* 0x040ff0000000181c */
[----:B------:R-:W-:Y:S01]  /*213e0*/  HMMA.16816.F32 R32, R180, R186, R32 ;  /* 0x000000bab420723c */ /* 0x000fe20000001820 */
[----:B------:R-:W1:Y:S05]  /*213f0*/  LDSM.16.M88.4 R180, [R208+0xc000] ;  /* 0x00c00000d0b4783b */ /* 0x000e6a0000000200 */
[----:B------:R-:W4:Y:S02]  /*21400*/  LDSM.16.M88.4 R184, [R208+0xc800] ;  /* 0x00c80000d0b8783b */ /* 0x000f240000000200 */
        /* <DEDUP_REMOVED lines=8> */
[----:B------:R-:W3:Y:S07]  /*21490*/  LDSM.16.M88.4 R200, [R227] ;  /* 0x00000000e3c8783b */ /* 0x000eee0000000200 */
[C---:B------:R-:W-:Y:S08]  /*214a0*/  HMMA.16816.F32 R28, R172.reuse, R204, R28 ;  /* 0x000000ccac1c723c */ /* 0x040ff0000000181c */
[----:B------:R-:W-:Y:S01]  /*214b0*/  HMMA.16816.F32 R32, R172, R206, R32 ;  /* 0x000000ceac20723c */ /* 0x000fe20000001820 */
[----:B------:R-:W2:Y:S05]  /*214c0*/  LDSM.16.M88.4 R172, [R226] ;  /* 0x00000000e2ac783b */ /* 0x000eaa0000000200 */
[----:B------:R-:W-:Y:S02]  /*214d0*/  LDSM.16.M88.4 R204, [R224] ;  /* 0x00000000e0cc783b */ /* 0x000fe40000000200 */
[C---:B-1----:R-:W-:Y:S08]  /*214e0*/  HMMA.16816.F32 R4, R176.reuse, R180, R4 ;  /* 0x000000b4b004723c */ /* 0x042ff00000001804 */
[C---:B------:R-:W-:Y:S01]  /*214f0*/  HMMA.16816.F32 R8, R176.reuse, R182, R8 ;  /* 0x000000b6b008723c */ /* 0x040fe20000001808 */
[----:B------:R-:W1:Y:S07]  /*21500*/  LDSM.16.M88.4 R180, [R225] ;  /* 0x00000000e1b4783b */ /* 0x000e6e0000000200 */
[C---:B----4-:R-:W-:Y:S08]  /*21510*/  HMMA.16816.F32 R12, R176.reuse, R184, R12 ;  /* 0x000000b8b00c723c */ /* 0x050ff0000000180c */
[C---:B------:R-:W-:Y:S01]  /*21520*/  HMMA.16816.F32 R16, R176.reuse, R186, R16 ;  /* 0x000000bab010723c */ /* 0x040fe20000001810 */
[----:B------:R-:W-:Y:S07]  /*21530*/  LDSM.16.M88.4 R184, [R214+0xc000] ;  /* 0x00c00000d6b8783b */ /* 0x000fee0000000200 */
[C---:B------:R-:W-:Y:S08]  /*21540*/  HMMA.16816.F32 R20, R176.reuse, R188, R20 ;  /* 0x000000bcb014723c */ /* 0x040ff00000001814 */
[C---:B------:R-:W-:Y:S01]  /*21550*/  HMMA.16816.F32 R24, R176.reuse, R190, R24 ;  /* 0x000000beb018723c */ /* 0x040fe20000001818 */
[----:B------:R-:W-:Y:S07]  /*21560*/  LDSM.16.M88.4 R188, [R214+0xc800] ;  /* 0x00c80000d6bc783b */ /* 0x000fee0000000200 */
[C---:B--2---:R-:W-:Y:S08]  /*21570*/  HMMA.16816.F32 R28, R176.reuse, R192, R28 ;  /* 0x000000c0b01c723c */ /* 0x044ff0000000181c */
[----:B------:R-:W-:Y:S01]  /*21580*/  HMMA.16816.F32 R32, R176, R194, R32 ;  /* 0x000000c2b020723c */ /* 0x000fe20000001820 */
[----:B------:R-:W2:Y:S05]  /*21590*/  LDSM.16.M88.4 R176, [R218+0x4000] ;  /* 0x00400000dab0783b */ /* 0x000eaa0000000200 */
[----:B------:R-:W4:Y:S02]  /*215a0*/  LDSM.16.M88.4 R192, [R214+0xd000] ;  /* 0x00d00000d6c0783b */ /* 0x000f240000000200 */
[C---:B---3--:R-:W-:Y:S08]  /*215b0*/  HMMA.16816.F32 R4, R196.reuse, R200, R4 ;  /* 0x000000c8c404723c */ /* 0x048ff00000001804 */
        /* <DEDUP_REMOVED lines=10> */
[----:B------:R-:W1:Y:S05]  /*21660*/  LDSM.16.M88.4 R196, [R213+0x4800] ;  /* 0x00480000d5c4783b */ /* 0x000e6a0000000200 */
[----:B------:R-:W-:Y:S02]  /*21670*/  LDSM.16.M88.4 R204, [R208+0xe000] ;  /* 0x00e00000d0cc783b */ /* 0x000fe40000000200 */
        /* <DEDUP_REMOVED lines=11> */
[----:B------:R-:W3:Y:S05]  /*21730*/  LDSM.16.M88.4 R176, [R208+0xe800] ;  /* 0x00e80000d0b0783b */ /* 0x000eea0000000200 */
[----:B------:R-:W-:Y:S02]  /*21740*/  LDSM.16.M88.4 R200, [R221] ;  /* 0x00000000ddc8783b */ /* 0x000fe40000000200 */
[C---:B-1----:R-:W-:Y:S08]  /*21750*/  HMMA.16816.F32 R4, R172.reuse, R180, R4 ;  /* 0x000000b4ac04723c */ /* 0x042ff00000001804 */
[C---:B------:R-:W-:Y:S01]  /*21760*/  HMMA.16816.F32 R8, R172.reuse, R182, R8 ;  /* 0x000000b6ac08723c */ /* 0x040fe20000001808 */
[----:B------:R-:W1:Y:S07]  /*21770*/  LDSM.16.M88.4 R180, [R208+0xf000] ;  /* 0x00f00000d0b4783b */ /* 0x000e6e0000000200 */
[C---:B------:R-:W-:Y:S08]  /*21780*/  HMMA.16816.F32 R12, R172.reuse, R196, R12 ;  /* 0x000000c4ac0c723c */ /* 0x040ff0000000180c */
[C---:B------:R-:W-:Y:S01]  /*21790*/  HMMA.16816.F32 R16, R172.reuse, R198, R16 ;  /* 0x000000c6ac10723c */ /* 0x040fe20000001810 */
[----:B------:R-:W1:Y:S07]  /*217a0*/  LDSM.16.M88.4 R196, [R208+0xf800] ;  /* 0x00f80000d0c4783b */ /* 0x000e6e0000000200 */
[C---:B--2---:R-:W-:Y:S08]  /*217b0*/  HMMA.16816.F32 R20, R172.reuse, R184, R20 ;  /* 0x000000b8ac14723c */ /* 0x044ff00000001814 */
[C---:B------:R-:W-:Y:S01]  /*217c0*/  HMMA.16816.F32 R24, R172.reuse, R186, R24 ;  /* 0x000000baac18723c */ /* 0x040fe20000001818 */
[----:B------:R-:W-:Y:S07]  /*217d0*/  LDSM.16.M88.4 R184, [R223] ;  /* 0x00000000dfb8783b */ /* 0x000fee0000000200 */
[C---:B------:R-:W-:Y:S08]  /*217e0*/  HMMA.16816.F32 R28, R172.reuse, R188, R28 ;  /* 0x000000bcac1c723c */ /* 0x040ff0000000181c */
[----:B------:R-:W-:Y:S01]  /*217f0*/  HMMA.16816.F32 R32, R172, R190, R32 ;  /* 0x000000beac20723c */ /* 0x000fe20000001820 */
[----:B------:R-:W2:Y:S05]  /*21800*/  LDSM.16.M88.4 R172, [R216+0x6000] ;  /* 0x00600000d8ac783b */ /* 0x000eaa0000000200 */
[----:B------:R-:W2:Y:S02]  /*21810*/  LDSM.16.M88.4 R188, [R222] ;  /* 0x00000000debc783b */ /* 0x000ea40000000200 */
[C---:B----4-:R-:W-:Y:S08]  /*21820*/  HMMA.16816.F32 R4, R192.reuse, R204, R4 ;  /* 0x000000ccc004723c */ /* 0x050ff00000001804 */
[C---:B------:R-:W-:Y:S01]  /*21830*/  HMMA.16816.F32 R8, R192.reuse, R206, R8 ;  /* 0x000000cec008723c */ /* 0x040fe20000001808 */
[----:B------:R-:W4:Y:S07]  /*21840*/  LDSM.16.M88.4 R204, [R220] ;  /* 0x00000000dccc783b */ /* 0x000f2e0000000200 */
[C---:B---3--:R-:W-:Y:S08]  /*21850*/  HMMA.16816.F32 R12, R192.reuse, R176, R12 ;  /* 0x000000b0c00c723c */ /* 0x048ff0000000180c */
[C---:B------:R-:W-:Y:S01]  /*21860*/  HMMA.16816.F32 R16, R192.reuse, R178, R16 ;  /* 0x000000b2c010723c */ /* 0x040fe20000001810 */
[----:B------:R-:W-:Y:S07]  /*21870*/  LDSM.16.M88.4 R176, [R218+0x6000] ;  /* 0x00600000dab0783b */ /* 0x000fee0000000200 */
[C---:B-1----:R-:W-:Y:S08]  /*21880*/  HMMA.16816.F32 R20, R192.reuse, R180, R20 ;  /* 0x000000b4c014723c */ /* 0x042ff00000001814 */
[C---:B------:R-:W-:Y:S01]  /*21890*/  HMMA.16816.F32 R24, R192.reuse, R182, R24 ;  /* 0x000000b6c018723c */ /* 0x040fe20000001818 */
[----:B------:R-:W1:Y:S07]  /*218a0*/  LDSM.16.M88.4 R180, [R214+0xe000] ;  /* 0x00e00000d6b4783b */ /* 0x000e6e0000000200 */
[C---:B------:R-:W-:Y:S08]  /*218b0*/  HMMA.16816.F32 R28, R192.reuse, R196, R28 ;  /* 0x000000c4c01c723c */ /* 0x040ff0000000181c */
[----:B------:R-:W-:Y:S01]  /*218c0*/  HMMA.16816.F32 R32, R192, R198, R32 ;  /* 0x000000c6c020723c */ /* 0x000fe20000001820 */
[----:B------:R-:W-:Y:S05]  /*218d0*/  LDSM.16.M88.4 R192, [R214+0xf800] ;  /* 0x00f80000d6c0783b */ /* 0x000fea0000000200 */
[----:B------:R-:W-:Y:S02]  /*218e0*/  LDSM.16.M88.4 R196, [R217+0x6000] ;  /* 0x00600000d9c4783b */ /* 0x000fe40000000200 */
        /* <DEDUP_REMOVED lines=8> */
[----:B------:R-:W3:Y:S07]  /*21970*/  LDSM.16.M88.4 R200, [R213+0x6000] ;  /* 0x00600000d5c8783b */ /* 0x000eee0000000200 */
[C---:B----4-:R-:W-:Y:S08]  /*21980*/  HMMA.16816.F32 R28, R172.reuse, R204, R28 ;  /* 0x000000ccac1c723c */ /* 0x050ff0000000181c */
[----:B------:R-:W-:Y:S01]  /*21990*/  HMMA.16816.F32 R32, R172, R206, R32 ;  /* 0x000000ceac20723c */ /* 0x000fe20000001820 */
[----:B------:R-:W4:Y:S07]  /*219a0*/  LDSM.16.M88.4 R172, [R213+0x6800] ;  /* 0x00680000d5ac783b */ /* 0x000f2e0000000200 */
[C---:B-1----:R-:W-:Y:S08]  /*219b0*/  HMMA.16816.F32 R4, R176.reuse, R180, R4 ;  /* 0x000000b4b004723c */ /* 0x042ff00000001804 */
[C---:B------:R-:W-:Y:S08]  /*219c0*/  HMMA.16816.F32 R8, R176.reuse, R182, R8 ;  /* 0x000000b6b008723c */ /* 0x040ff00000001808 */
[C---:B--2---:R-:W-:Y:S08]  /*219d0*/  HMMA.16816.F32 R12, R176.reuse, R184, R12 ;  /* 0x000000b8b00c723c */ /* 0x044ff0000000180c */
[C---:B------:R-:W-:Y:S08]  /*219e0*/  HMMA.16816.F32 R16, R176.reuse, R186, R16 ;  /* 0x000000bab010723c */ /* 0x040ff00000001810 */
[C---:B---3--:R-:W-:Y:S08]  /*219f0*/  HMMA.16816.F32 R20, R176.reuse, R188, R20 ;  /* 0x000000bcb014723c */ /* 0x048ff00000001814 */
[C---:B------:R-:W-:Y:S08]  /*21a00*/  HMMA.16816.F32 R24, R176.reuse, R190, R24 ;  /* 0x000000beb018723c */ /* 0x040ff00000001818 */
[C---:B------:R-:W-:Y:S08]  /*21a10*/  HMMA.16816.F32 R28, R176.reuse, R192, R28 ;  /* 0x000000c0b01c723c */ /* 0x040ff0000000181c */
[----:B------:R-:W-:Y:S08]  /*21a20*/  HMMA.16816.F32 R32, R176, R194, R32 ;  /* 0x000000c2b020723c */ /* 0x000ff00000001820 */
[C---:B------:R-:W-:Y:S08]  /*21a30*/  HMMA.16816.F32 R4, R196.reuse, R200, R4 ;  /* 0x000000c8c404723c */ /* 0x040ff00000001804 */
[C---:B------:R-:W-:Y:S08]  /*21a40*/  HMMA.16816.F32 R8, R196.reuse, R202, R8 ;  /* 0x000000cac408723c */ /* 0x040ff00000001808 */
[C---:B----4-:R-:W-:Y:S08]  /*21a50*/  HMMA.16816.F32 R12, R196.reuse, R172, R12 ;  /* 0x000000acc40c723c */ /* 0x050ff0000000180c */
[-C--:B------:R-:W-:Y:S01]  /*21a60*/  FMUL.FTZ R4, R4, R0.reuse ;  /* 0x0000000004047220 */ /* 0x080fe20000410000 */
[C---:B------:R-:W-:Y:S03]  /*21a70*/  HMMA.16816.F32 R16, R196.reuse, R174, R16 ;  /* 0x000000aec410723c */ /* 0x040fe60000001810 */
[----:B------:R-:W1:Y:S01]  /*21a80*/  MUFU.TANH R201, R4 ;  /* 0x0000000400c97308 */ /* 0x000e620000002400 */
[-C--:B------:R-:W-:Y:S02]  /*21a90*/  FMUL.FTZ R5, R5, R0.reuse ;  /* 0x0000000005057220 */ /* 0x080fe40000410000 */
[-C--:B------:R-:W-:Y:S02]  /*21aa0*/  FMUL.FTZ R6, R6, R0.reuse ;  /* 0x0000000006067220 */ /* 0x080fe40000410000 */
[-C--:B------:R-:W-:Y:S04]  /*21ab0*/  FMUL.FTZ R7, R7, R0.reuse ;  /* 0x0000000007077220 */ /* 0x080fe80000410000 */
[-C--:B------:R-:W-:Y:S01]  /*21ac0*/  FMUL.FTZ R8, R8, R0.reuse ;  /* 0x0000000008087220 */ /* 0x080fe20000410000 */
[----:B------:R-:W2:Y:S01]  /*21ad0*/  MUFU.TANH R202, R5 ;  /* 0x0000000500ca7308 */ /* 0x000ea20000002400 */
[-C--:B------:R-:W-:Y:S02]  /*21ae0*/  FMUL.FTZ R9, R9, R0.reuse ;  /* 0x0000000009097220 */ /* 0x080fe40000410000 */
[-C--:B------:R-:W-:Y:S02]  /*21af0*/  FMUL.FTZ R10, R10, R0.reuse ;  /* 0x000000000a0a7220 */ /* 0x080fe40000410000 */
[-C--:B------:R-:W-:Y:S02]  /*21b00*/  FMUL.FTZ R11, R11, R0.reuse ;  /* 0x000000000b0b7220 */ /* 0x080fe40000410000 */
[-C--:B------:R-:W-:Y:S02]  /*21b10*/  FMUL.FTZ R12, R12, R0.reuse ;  /* 0x000000000c0c7220 */ /* 0x080fe40000410000 */
[-C--:B------:R-:W-:Y:S01]  /*21b20*/  FMUL.FTZ R13, R13, R0.reuse ;  /* 0x000000000d0d7220 */ /* 0x080fe20000410000 */
[----:B------:R-:W3:Y:S01]  /*21b30*/  MUFU.TANH R194, R6 ;  /* 0x0000000600c27308 */ /* 0x000ee20000002400 */
        /* <DEDUP_REMOVED lines=9> */
[----:B----4-:R-:W4:Y:S09]  /*21bd0*/  LDSM.16.M88.4 R4, [R213+0x7000] ;  /* 0x00700000d504783b */ /* 0x010f320000000200 */
[----:B------:R-:W1:Y:S10]  /*21be0*/  MUFU.TANH R191, R10 ;  /* 0x0000000a00bf7308 */ /* 0x000e740000002400 */
[----:B------:R1:W1:Y:S10]  /*21bf0*/  MUFU.TANH R192, R11 ;  /* 0x0000000b00c07308 */ /* 0x0002740000002400 */
[----:B------:R2:W2:Y:S10]  /*21c00*/  MUFU.TANH R139, R12 ;  /* 0x0000000c008b7308 */ /* 0x0004b40000002400 */
[----:B------:R2:W2:Y:S01]  /*21c10*/  MUFU.TANH R172, R13 ;  /* 0x0000000d00ac7308 */ /* 0x0004a20000002400 */
[----:B-1----:R-:W1:Y:S01]  /*21c20*/  LDSM.16.M88.4 R8, [R213+0x7800] ;  /* 0x00780000d508783b */ /* 0x002e620000000200 */
[----:B------:R-:W-:Y:S08]  /*21c30*/  DEPBAR.LE SB0, 0x0 ;  /* 0x000080000000791a */ /* 0x000ff00000000000 */
[----:B------:R1:W1:Y:S01]  /*21c40*/  MUFU.TANH R178, R14 ;  /* 0x0000000e00b27308 */ /* 0x0002620000002400 */
[----:B------:R-:W-:Y:S01]  /*21c50*/  BAR.SYNC.DEFER_BLOCKING 0x0 ;  /* 0x0000000000007b1d */ /* 0x000fe20000010000 */
[C---:B----4-:R-:W-:Y:S08]  /*21c60*/  HMMA.16816.F32 R20, R196.reuse, R4, R20 ;  /* 0x00000004c414723c */ /* 0x050ff00000001814 */
[----:B------:R4:W1:Y:S01]  /*21c70*/  MUFU.TANH R181, R15 ;  /* 0x0000000f00b57308 */ /* 0x0008620000002400 */
[C---:B------:R-:W-:Y:S09]  /*21c80*/  HMMA.16816.F32 R24, R196.reuse, R6, R24 ;  /* 0x00000006c418723c */ /* 0x040ff20000001818 */
[----:B------:R4:W2:Y:S06]  /*21c90*/  MUFU.TANH R173, R16 ;  /* 0x0000001000ad7308 */ /* 0x0008ac0000002400 */
[-C--:B------:R-:W-:Y:S02]  /*21ca0*/  FMUL.FTZ R20, R20, R0.reuse ;  /* 0x0000000014147220 */ /* 0x080fe40000410000 */
[-C--:B------:R-:W-:Y:S02]  /*21cb0*/  FMUL.FTZ R21, R21, R0.reuse ;  /* 0x0000000015157220 */ /* 0x080fe40000410000 */
[----:B------:R4:W2:Y:S01]  /*21cc0*/  MUFU.TANH R174, R17 ;  /* 0x0000001100ae7308 */ /* 0x0008a20000002400 */
[-C--:B------:R-:W-:Y:S02]  /*21cd0*/  FMUL.FTZ R22, R22, R0.reuse ;  /* 0x0000000016167220 */ /* 0x080fe40000410000 */
[-C--:B------:R-:W-:Y:S01]  /*21ce0*/  FMUL.FTZ R23, R23, R0.reuse ;  /* 0x0000000017177220 */ /* 0x080fe20000410000 */
[C---:B-1----:R-:W-:Y:S03]  /*21cf0*/  HMMA.16816.F32 R28, R196.reuse, R8, R28 ;  /* 0x00000008c41c723c */ /* 0x042fe6000000181c */
[-C--:B------:R-:W-:Y:S02]  /*21d00*/  FMUL.FTZ R24, R24, R0.reuse ;  /* 0x0000000018187220 */ /* 0x080fe40000410000 */
[-C--:B------:R-:W-:Y:S01]  /*21d10*/  FMUL.FTZ R25, R25, R0.reuse ;  /* 0x0000000019197220 */ /* 0x080fe20000410000 */
[----:B------:R4:W1:Y:S01]  /*21d20*/  MUFU.TANH R180, R18 ;  /* 0x0000001200b47308 */ /* 0x0008620000002400 */
[-C--:B------:R-:W-:Y:S01]  /*21d30*/  FMUL.FTZ R26, R26, R0.reuse ;  /* 0x000000001a1a7220 */ /* 0x080fe20000410000 */
[----:B------:R-:W-:Y:S04]  /*21d40*/  HMMA.16816.F32 R32, R196, R10, R32 ;  /* 0x0000000ac420723c */ /* 0x000fe80000001820 */
[-C--:B------:R-:W-:Y:S04]  /*21d50*/  FMUL.FTZ R27, R27, R0.reuse ;  /* 0x000000001b1b7220 */ /* 0x080fe80000410000 */
[----:B------:R4:W1:Y:S08]  /*21d60*/  MUFU.TANH R186, R19 ;  /* 0x0000001300ba7308 */ /* 0x0008700000002400 */
[-C--:B------:R-:W-:Y:S02]  /*21d70*/  FMUL.FTZ R28, R28, R0.reuse ;  /* 0x000000001c1c7220 */ /* 0x080fe40000410000 */
[----:B------:R4:W1:Y:S01]  /*21d80*/  MUFU.TANH R190, R20 ;  /* 0x0000001400be7308 */ /* 0x0008620000002400 */
        /* <DEDUP_REMOVED lines=19> */
[----:B------:R-:W1:Y:S10]  /*21ec0*/  MUFU.TANH R33, R33 ;  /* 0x0000002100217308 */ /* 0x000e740000002400 */
[----:B------:R4:W1:Y:S10]  /*21ed0*/  MUFU.TANH R138, R34 ;  /* 0x00000022008a7308 */ /* 0x0008740000002400 */
[----:B------:R-:W1:Y:S01]  /*21ee0*/  MUFU.TANH R2, R2 ;  /* 0x0000000200027308 */ /* 0x000e620000002400 */
[----:B------:R-:W-:-:S05]  /*21ef0*/  @!P0 BRA `(.L_x_5053) ;  /* 0x00000be000008947 */ /* 0x000fca0003800000 */
[----:B--23--:R-:W-:Y:S01]  /*21f00*/  ISETP.NE.U32.AND P0, PT, R240, RZ, PT ;  /* 0x000000fff000720c */ /* 0x00cfe20003f05070 */
[----:B------:R-:W-:Y:S03]  /*21f10*/  BSSY B0, `(.L_x_5054) ;  /* 0x0000048000007945 */ /* 0x000fe60003800000 */
[----:B------:R-:W-:Y:S11]  /*21f20*/  ISETP.NE.AND.EX P0, PT, R241, RZ, PT, P0 ;  /* 0x000000fff100720c */ /* 0x000ff60003f05300 */
[----:B------:R-:W-:Y:S02]  /*21f30*/  @!UPT UIADD3 URZ, URZ, URZ, URZ ;  /* 0x0000003f3f3ff290 */ /* 0x000fe4000fffe03f */
[----:B------:R-:W-:-:S05]  /*21f40*/  @!P0 BRA `(.L_x_5055) ;  /* 0x0000040000008947 */ /* 0x000fca0003800000 */
[----:B------:R-:W-:Y:S01]  /*21f50*/  IMAD.SHL.U32 R9, R238, 0x40, RZ ;  /* 0x00000040ee097824 */ /* 0x000fe200078e00ff */
[----:B------:R-:W-:Y:S02]  /*21f60*/  ULDC.64 UR4, c[0x0][0x118] ;  /* 0x0000460000047ab9 */ /* 0x000fe40000000a00 */
[----:B------:R-:W2:Y:S02]  /*21f70*/  LD.E R3, [R134.64+0x170] ;  /* 0x0001700486037980 */ /* 0x000ea4000c101900 */
[----:B------:R-:W-:Y:S04]  /*21f80*/  IADD3 R10, R9, -0x40, RZ ;  /* 0xffffffc0090a7810 */ /* 0x000fe80007ffe0ff */
        /* <DEDUP_REMOVED lines=9> */
[--C-:B--2---:R-:W-:Y:S04]  /*22020*/  IMAD.MOV R4, RZ, RZ, -R5.reuse ;  /* 0x000000ffff047224 */ /* 0x104fe800078e0a05 */
[----:B------:R-:W-:Y:S02]  /*22030*/  IMAD R7, R4, R0, RZ ;  /* 0x0000000004077224 */ /* 0x000fe400078e02ff */
[----:B------:R-:W-:Y:S04]  /*22040*/  IMAD.MOV.U32 R4, RZ, RZ, RZ ;  /* 0x000000ffff047224 */ /* 0x000fe800078e00ff */
[----:B------:R-:W-:Y:S01]  /*22050*/  IMAD.HI.U32 R5, R5, R7, R4 ;  /* 0x0000000705057227 */ /* 0x000fe200078e0004 */
[----:B------:R-:W-:Y:S02]  /*22060*/  IABS R7, R9 ;  /* 0x0000000900077213 */ /* 0x000fe40000000000 */
[----:B------:R-:W-:Y:S03]  /*22070*/  LOP3.LUT R9, R9, R3, RZ, 0x3c, !PT ;  /* 0x0000000309097212 */ /* 0x000fe600078e3cff */
[C---:B------:R-:W-:Y:S04]  /*22080*/  IMAD.HI.U32 R4, R5.reuse, R6, RZ ;  /* 0x0000000605047227 */ /* 0x040fe800078e00ff */
        /* <DEDUP_REMOVED lines=12> */
[----:B------:R-:W-:Y:S01]  /*22150*/  LOP3.LUT R0, RZ, R3, RZ, 0x33, !PT ;  /* 0x00000003ff007212 */ /* 0x000fe200078e33ff */
[----:B------:R-:W2:Y:S04]  /*22160*/  LD.E.64 R6, [R134.64+0x38] ;  /* 0x0000380486067980 */ /* 0x000ea8000c101b00 */
[----:B------:R-:W-:Y:S02]  /*22170*/  @P1 IADD3 R4, R4, 0x1, RZ ;  /* 0x0000000104041810 */ /* 0x000fe40007ffe0ff */
[----:B------:R-:W-:Y:S03]  /*22180*/  ISETP.GE.AND P1, PT, R9, RZ, PT ;  /* 0x000000ff0900720c */ /* 0x000fe60003f26270 */
[----:B------:R-:W-:Y:S01]  /*22190*/  @!P0 IMAD.MOV R4, RZ, RZ, -R4 ;  /* 0x000000ffff048224 */ /* 0x000fe200078e0a04 */
[----:B------:R-:W-:Y:S02]  /*221a0*/  @P2 IADD3 R5, R5, 0x1, RZ ;  /* 0x0000000105052810 */ /* 0x000fe40007ffe0ff */
[----:B------:R-:W-:Y:S04]  /*221b0*/  ISETP.NE.AND P2, PT, R3, RZ, PT ;  /* 0x000000ff0300720c */ /* 0x000fe80003f45270 */
[----:B------:R-:W-:Y:S03]  /*221c0*/  SEL R4, R0, R4, !P2 ;  /* 0x0000000400047207 */ /* 0x000fe60005000000 */
[----:B------:R-:W-:Y:S01]  /*221d0*/  @!P1 IMAD.MOV R5, RZ, RZ, -R5 ;  /* 0x000000ffff059224 */ /* 0x000fe200078e0a05 */
[CC--:B------:R-:W-:Y:S04]  /*221e0*/  LEA R10, P1, R4.reuse, R240.reuse, 0x2 ;  /* 0x000000f0040a7211 */ /* 0x0c0fe800078210ff */
[----:B------:R-:W-:Y:S02]  /*221f0*/  LEA.HI.X.SX32 R11, R4, R241, 0x2, P1 ;  /* 0x000000f1040b7211 */ /* 0x000fe400008f16ff */
[----:B------:R-:W-:Y:S03]  /*22200*/  SEL R5, R0, R5, !P2 ;  /* 0x0000000500057207 */ /* 0x000fe60005000000 */
[----:B------:R3:W5:Y:S01]  /*22210*/  LD.E R12, [R10.64] ;  /* 0x000000040a0c7980 */ /* 0x000762000c101900 */
[C---:B------:R-:W-:Y:S01]  /*22220*/  LEA R8, P0, R5.reuse, R240, 0x2 ;  /* 0x000000f005087211 */ /* 0x040fe200078010ff */
[C---:B------:R-:W-:Y:S03]  /*22230*/  IMAD.IADD R4, R5.reuse, 0x1, -R4 ;  /* 0x0000000105047824 */ /* 0x040fe600078e0a04 */
[----:B------:R-:W-:Y:S01]  /*22240*/  LEA.HI.X.SX32 R9, R5, R241, 0x2, P0 ;  /* 0x000000f105097211 */ /* 0x000fe200000f16ff */
[----:B------:R-:W-:Y:S04]  /*22250*/  IMAD R3, R3, R4, -0x40 ;  /* 0xffffffc003037424 */ /* 0x000fe800078e0204 */
[----:B---3--:R3:W5:Y:S01]  /*22260*/  LD.E R11, [R8.64] ;  /* 0x00000004080b7980 */ /* 0x008762000c101900 */
[----:B------:R-:W-:Y:S03]  /*22270*/  SHF.R.S32.HI R10, RZ, 0x1f, R3 ;  /* 0x0000001fff0a7819 */ /* 0x000fe60000011403 */
[----:B---3--:R-:W3:Y:S01]  /*22280*/  LD.E.64 R8, [R134.64+0x20] ;  /* 0x0000200486087980 */ /* 0x008ee2000c101b00 */
[-C--:B--2---:R-:W-:Y:S02]  /*22290*/  IMAD R0, R7, R3.reuse, RZ ;  /* 0x0000000307007224 */ /* 0x084fe400078e02ff */
[C---:B------:R-:W-:Y:S04]  /*222a0*/  IMAD.WIDE.U32 R4, R6.reuse, R3, RZ ;  /* 0x0000000306047225 */ /* 0x040fe800078e00ff */
[----:B------:R-:W-:Y:S04]  /*222b0*/  IMAD R6, R6, R10, R0 ;  /* 0x0000000a06067224 */ /* 0x000fe800078e0200 */
[----:B------:R-:W-:Y:S02]  /*222c0*/  IMAD.IADD R5, R5, 0x1, R6 ;  /* 0x0000000105057824 */ /* 0x000fe400078e0206 */
[----:B-----5:R-:W-:Y:S05]  /*222d0*/  IMAD.IADD R11, R12, 0x1, -R11 ;  /* 0x000000010c0b7824 */ /* 0x020fea00078e0a0b */
[----:B------:R-:W-:Y:S01]  /*222e0*/  SHF.R.S32.HI R0, RZ, 0x1f, R11 ;  /* 0x0000001fff007819 */ /* 0x000fe2000001140b */
[----:B---3--:R-:W-:Y:S02]  /*222f0*/  IMAD R6, R9, R11, RZ ;  /* 0x0000000b09067224 */ /* 0x008fe400078e02ff */
[----:B------:R-:W-:Y:S04]  /*22300*/  IMAD.WIDE.U32 R4, R11, R8, R4 ;  /* 0x000000080b047225 */ /* 0x000fe800078e0004 */
[----:B------:R-:W-:Y:S04]  /*22310*/  IMAD R6, R8, R0, R6 ;  /* 0x0000000008067224 */ /* 0x000fe800078e0206 */
[----:B------:R-:W-:Y:S02]  /*22320*/  IMAD.IADD R6, R5, 0x1, R6 ;  /* 0x0000000105067824 */ /* 0x000fe400078e0206 */
[----:B------:R-:W-:Y:S01]  /*22330*/  IMAD.MOV.U32 R5, RZ, RZ, R4 ;  /* 0x000000ffff057224 */ /* 0x000fe200078e0004 */
[----:B------:R-:W-:-:S05]  /*22340*/  BRA `(.L_x_5056) ;  /* 0x0000004000007947 */ /* 0x000fca0003800000 */
.L_x_5055:
[----:B------:R-:W-:Y:S02]  /*22350*/  ULDC.64 UR4, c[0x0][0x118] ;  /* 0x0000460000047ab9 */ /* 0x000fe40000000a00 */
[----:B------:R-:W2:Y:S02]  /*22360*/  LD.E R5, [R134.64+0x38] ;  /* 0x0000380486057980 */ /* 0x000ea4000c101900 */
[----:B--2---:R-:W-:Y:S04]  /*22370*/  LEA R5, -R5, RZ, 0x6 ;  /* 0x000000ff05057211 */ /* 0x004fe800078e31ff */
[----:B------:R-:W-:Y:S02]  /*22380*/  SHF.R.S32.HI R6, RZ, 0x1f, R5 ;  /* 0x0000001fff067819 */ /* 0x000fe40000011405 */
.L_x_5056:
[----:B------:R-:W-:Y:S05]  /*22390*/  BSYNC B0 ;  /* 0x0000000000007941 */ /* 0x000fea0003800000 */
.L_x_5054:
[C---:B------:R-:W-:Y:S01]  /*223a0*/  LEA R4, P0, R5.reuse, R245, 0x1 ;  /* 0x000000f505047211 */ /* 0x040fe200078008ff */
[----:B------:R-:W-:Y:S01]  /*223b0*/  ULDC.64 UR4, c[0x0][0x118] ;  /* 0x0000460000047ab9 */ /* 0x000fe20000000a00 */
[C---:B------:R-:W-:Y:S02]  /*223c0*/  IADD3 R3, P1, R5.reuse, R247, RZ ;  /* 0x000000f705037210 */ /* 0x040fe40007f3e0ff */
[-C--:B------:R-:W-:Y:S02]  /*223d0*/  LEA.HI.X R5, R5, R246.reuse, R6, 0x1, P0 ;  /* 0x000000f605057211 */ /* 0x080fe400000f0c06 */
[CC--:B----4-:R-:W-:Y:S01]  /*223e0*/  @P5 LEA R26, P0, R3.reuse, R245.reuse, 0x1 ;  /* 0x000000f5031a5211 */ /* 0x0d0fe200078008ff */
        /* <DEDUP_REMOVED lines=9> */
[-CC-:B------:R-:W-:Y:S01]  /*22480*/  @P5 LEA.HI.X R27, R3, R246.reuse, R7.reuse, 0x1, P0 ;  /* 0x000000f6031b5211 */ /* 0x180fe200000f0c07 */
        /* <DEDUP_REMOVED lines=101> */
.L_x_5053:
[----:B--23--:R-:W-:Y:S05]  /*22ae0*/  BSYNC B1 ;  /* 0x0000000000017941 */ /* 0x00cfea0003800000 */
.L_x_5052:
[----:B------:R-:W-:Y:S01]  /*22af0*/  IMAD R0, R238, -0x40, R252 ;  /* 0xffffffc0ee007824 */ /* 0x000fe200078e02fc */
[----:B------:R-:W-:Y:S01]  /*22b00*/  ULDC.64 UR4, c[0x0][0x118] ;  /* 0x0000460000047ab9 */ /* 0x000fe20000000a00 */
[----:B----4-:R-:W-:Y:S03]  /*22b10*/  LDSM.16.MT88.4 R28, [R212+0x10000] ;  /* 0x01000000d41c783b */ /* 0x010fe60000004200 */
[C---:B------:R-:W-:Y:S02]  /*22b20*/  IADD3 R3, R0.reuse, 0x8, RZ ;  /* 0x0000000800037810 */ /* 0x040fe40007ffe0ff */
[----:B------:R-:W-:Y:S02]  /*22b30*/  IADD3 R4, R0, -0x1, RZ ;  /* 0xffffffff00047810 */ /* 0x000fe40007ffe0ff */
[----:B------:R-:W-:Y:S01]  /*22b40*/  ISETP.GE.AND P1, PT, R3, RZ, PT ;  /* 0x000000ff0300720c */ /* 0x000fe20003f26270 */
[----:B------:R2:W3:Y:S01]  /*22b50*/  LD.E R132, [R134.64+0xdc] ;  /* 0x0000dc0486847980 */ /* 0x0004e2000c101900 */
[----:B------:R-:W-:Y:S02]  /*22b60*/  ISETP.GE.AND P0, PT, R4, RZ, PT ;  /* 0x000000ff0400720c */ /* 0x000fe40003f06270 */
[C---:B------:R-:W-:Y:S02]  /*22b70*/  IADD3 R5, R0.reuse, 0x7, RZ ;  /* 0x0000000700057810 */ /* 0x040fe40007ffe0ff */
[C---:B------:R-:W-:Y:S02]  /*22b80*/  IADD3 R6, R0.reuse, -0x8, RZ ;  /* 0xfffffff800067810 */ /* 0x040fe40007ffe0ff */
[C---:B------:R-:W-:Y:S02]  /*22b90*/  IADD3 R7, R0.reuse, -0x11, RZ ;  /* 0xffffffef00077810 */ /* 0x040fe40007ffe0ff */
[----:B------:R-:W-:Y:S02]  /*22ba0*/  IABS R22, R0 ;  /* 0x0000000000167213 */ /* 0x000fe40000000000 */
[C---:B------:R-:W-:Y:S02]  /*22bb0*/  IADD3 R8, R0.reuse, -0x28, RZ ;  /* 0xffffffd800087810 */ /* 0x040fe40007ffe0ff */
[C---:B------:R-:W-:Y:S02]  /*22bc0*/  @!P1 IADD3 R3, -R0.reuse, -0x8, RZ ;  /* 0xfffffff800039810 */ /* 0x040fe40007ffe1ff */
[----:B------:R-:W-:Y:S01]  /*22bd0*/  @!P0 IADD3 R4, -R0, 0x1, RZ ;  /* 0x0000000100048810 */ /* 0x000fe20007ffe1ff */
[----:B------:R-:W4:Y:S01]  /*22be0*/  I2F R22, R22 ;  /* 0x0000001600167306 */ /* 0x000f220000201400 */
[----:B------:R-:W-:Y:S02]  /*22bf0*/  ISETP.GE.AND P1, PT, R5, RZ, PT ;  /* 0x000000ff0500720c */ /* 0x000fe40003f26270 */
[----:B------:R-:W-:Y:S07]  /*22c00*/  ISETP.GE.AND P0, PT, R6, RZ, PT ;  /* 0x000000ff0600720c */ /* 0x000fee0003f06270 */
[----:B------:R5:W1:Y:S04]  /*22c10*/  I2F R17, R4 ;  /* 0x0000000400117306 */ /* 0x000a680000201400 */
[C---:B------:R-:W-:Y:S02]  /*22c20*/  @!P1 IADD3 R5, -R0.reuse, -0x7, RZ ;  /* 0xfffffff900059810 */ /* 0x040fe40007ffe1ff */
[C---:B------:R-:W-:Y:S04]  /*22c30*/  @!P0 IADD3 R6, -R0.reuse, 0x8, RZ ;  /* 0x0000000800068810 */ /* 0x040fe80007ffe1ff */
[----:B------:R1:W-:Y:S10]  /*22c40*/  I2F R18, R3 ;  /* 0x0000000300127306 */ /* 0x0003f40000201400 */
[----:B------:R2:W2:Y:S01]  /*22c50*/  I2F R16, R6 ;  /* 0x0000000600107306 */ /* 0x0004a20000201400 */
[----:B-----5:R-:W-:Y:S04]  /*22c60*/  IADD3 R4, R0, -0x9, RZ ;  /* 0xfffffff700047810 */ /* 0x020fe80007ffe0ff */
[----:B------:R-:W-:Y:S05]  /*22c70*/  ISETP.GE.AND P1, PT, R4, RZ, PT ;  /* 0x000000ff0400720c */ /* 0x000fea0003f26270 */
[----:B------:R5:W-:Y:S01]  /*22c80*/  I2F R23, R5 ;  /* 0x0000000500177306 */ /* 0x000be20000201400 */
[C---:B-1----:R-:W-:Y:S04]  /*22c90*/  IADD3 R3, R0.reuse, -0x10, RZ ;  /* 0xfffffff000037810 */ /* 0x042fe80007ffe0ff */
[----:B------:R-:W-:Y:S03]  /*22ca0*/  ISETP.GE.AND P0, PT, R3, RZ, PT ;  /* 0x000000ff0300720c */ /* 0x000fe60003f06270 */
[C---:B------:R-:W-:Y:S02]  /*22cb0*/  @!P1 IADD3 R4, -R0.reuse, 0x9, RZ ;  /* 0x0000000900049810 */ /* 0x040fe40007ffe1ff */
[----:B------:R-:W-:Y:S02]  /*22cc0*/  ISETP.GE.AND P1, PT, R7, RZ, PT ;  /* 0x000000ff0700720c */ /* 0x000fe40003f26270 */
[----:B------:R1:W1:Y:S01]  /*22cd0*/  I2F R15, R4 ;  /* 0x00000004000f7306 */ /* 0x0002620000201400 */
[C---:B--2---:R-:W-:Y:S05]  /*22ce0*/  IADD3 R6, R0.reuse, -0x18, RZ ;  /* 0xffffffe800067810 */ /* 0x044fea0007ffe0ff */
[----:B------:R-:W-:Y:S02]  /*22cf0*/  @!P0 IADD3 R3, -R0, 0x10, RZ ;  /* 0x0000001000038810 */ /* 0x000fe40007ffe1ff */
[----:B------:R-:W-:Y:S02]  /*22d00*/  ISETP.GE.AND P0, PT, R6, RZ, PT ;  /* 0x000000ff0600720c */ /* 0x000fe40003f06270 */
[----:B------:R2:W2:Y:S01]  /*22d10*/  I2F R14, R3 ;  /* 0x00000003000e7306 */ /* 0x0004a20000201400 */
[C---:B-----5:R-:W-:Y:S02]  /*22d20*/  IADD3 R5, R0.reuse, -0x19, RZ ;  /* 0xffffffe700057810 */ /* 0x060fe40007ffe0ff */
[C---:B------:R-:W-:Y:S02]  /*22d30*/  @!P1 IADD3 R7, -R0.reuse, 0x11, RZ ;  /* 0x0000001100079810 */ /* 0x040fe40007ffe1ff */
[----:B------:R-:W-:Y:S05]  /*22d40*/  ISETP.GE.AND P1, PT, R5, RZ, PT ;  /* 0x000000ff0500720c */ /* 0x000fea0003f26270 */
[----:B------:R5:W4:Y:S01]  /*22d50*/  I2F R13, R7 ;  /* 0x00000007000d7306 */ /* 0x000b220000201400 */
[C---:B------:R-:W-:Y:S02]  /*22d60*/  @!P0 IADD3 R6, -R0.reuse, 0x18, RZ ;  /* 0x0000001800068810 */ /* 0x040fe40007ffe1ff */
[C---:B-1----:R-:W-:Y:S05]  /*22d70*/  IADD3 R4, R0.reuse, -0x20, RZ ;  /* 0xffffffe000047810 */ /* 0x042fea0007ffe0ff */
[----:B------:R-:W-:Y:S02]  /*22d80*/  @!P1 IADD3 R5, -R0, 0x19, RZ ;  /* 0x0000001900059810 */ /* 0x000fe40007ffe1ff */
[----:B------:R-:W-:Y:S01]  /*22d90*/  ISETP.GE.AND P0, PT, R4, RZ, PT ;  /* 0x000000ff0400720c */ /* 0x000fe20003f06270 */
[----:B------:R1:W1:Y:S01]  /*22da0*/  I2F R12, R6 ;  /* 0x00000006000c7306 */ /* 0x0002620000201400 */
[C---:B--2---:R-:W-:Y:S04]  /*22db0*/  IADD3 R3, R0.reuse, -0x21, RZ ;  /* 0xffffffdf00037810 */ /* 0x044fe80007ffe0ff */
[----:B------:R-:W-:Y:S05]  /*22dc0*/  ISETP.GE.AND P1, PT, R3, RZ, PT ;  /* 0x000000ff0300720c */ /* 0x000fea0003f26270 */
[----:B------:R2:W2:Y:S02]  /*22dd0*/  I2F R11, R5 ;  /* 0x00000005000b7306 */ /* 0x0004a40000201400 */
[----:B------:R-:W-:Y:S02]  /*22de0*/  @!P0 IADD3 R4, -R0, 0x20, RZ ;  /* 0x0000002000048810 */ /* 0x000fe40007ffe1ff */
[----:B------:R-:W-:Y:S02]  /*22df0*/  ISETP.GE.AND P0, PT, R8, RZ, PT ;  /* 0x000000ff0800720c */ /* 0x000fe40003f06270 */
[C---:B-----5:R-:W-:Y:S02]  /*22e00*/  IADD3 R7, R0.reuse, -0x29, RZ ;  /* 0xffffffd700077810 */ /* 0x060fe40007ffe0ff */
[C---:B------:R-:W-:Y:S02]  /*22e10*/  @!P1 IADD3 R3, -R0.reuse, 0x21, RZ ;  /* 0x0000002100039810 */ /* 0x040fe40007ffe1ff */
[----:B------:R5:W4:Y:S01]  /*22e20*/  I2F R10, R4 ;  /* 0x00000004000a7306 */ /* 0x000b220000201400 */
[----:B------:R-:W-:Y:S02]  /*22e30*/  ISETP.GE.AND P4, PT, R7, RZ, PT ;  /* 0x000000ff0700720c */ /* 0x000fe40003f86270 */
[C---:B-1----:R-:W-:Y:S04]  /*22e40*/  IADD3 R6, R0.reuse, -0x30, RZ ;  /* 0xffffffd000067810 */ /* 0x042fe80007ffe0ff */
[----:B------:R-:W-:Y:S02]  /*22e50*/  @!P0 IADD3 R8, -R0, 0x28, RZ ;  /* 0x0000002800088810 */ /* 0x000fe40007ffe1ff */
[----:B------:R-:W-:Y:S01]  /*22e60*/  ISETP.GE.AND P3, PT, R6, RZ, PT ;  /* 0x000000ff0600720c */ /* 0x000fe20003f66270 */
[----:B------:R1:W1:Y:S01]  /*22e70*/  I2F R9, R3 ;  /* 0x0000000300097306 */ /* 0x0002620000201400 */
[C---:B--2---:R-:W-:Y:S03]  /*22e80*/  IADD3 R5, R0.reuse, -0x38, RZ ;  /* 0xffffffc800057810 */ /* 0x044fe60007ffe0ff */
[C---:B------:R-:W-:Y:S02]  /*22e90*/  @!P4 IADD3 R7, -R0.reuse, 0x29, RZ ;  /* 0x000000290007c810 */ /* 0x040fe40007ffe1ff */
[----:B------:R-:W-:Y:S04]  /*22ea0*/  ISETP.GE.AND P1, PT, R5, RZ, PT ;  /* 0x000000ff0500720c */ /* 0x000fe80003f26270 */
[----:B------:R-:W2:Y:S02]  /*22eb0*/  I2F R8, R8 ;  /* 0x0000000800087306 */ /* 0x000ea40000201400 */
[C---:B------:R-:W-:Y:S02]  /*22ec0*/  @!P3 IADD3 R6, -R0.reuse, 0x30, RZ ;  /* 0x000000300006b810 */ /* 0x040fe40007ffe1ff */
[----:B-----5:R-:W-:Y:S04]  /*22ed0*/  IADD3 R4, R0, -0x39, RZ ;  /* 0xffffffc700047810 */ /* 0x020fe80007ffe0ff */
[----:B------:R-:W-:Y:S02]  /*22ee0*/  ISETP.GE.AND P0, PT, R4, RZ, PT ;  /* 0x000000ff0400720c */ /* 0x000fe40003f06270 */
[C---:B------:R-:W-:Y:S01]  /*22ef0*/  @!P1 IADD3 R5, -R0.reuse, 0x38, RZ ;  /* 0x0000003800059810 */ /* 0x040fe20007ffe1ff */
[----:B------:R-:W5:Y:S01]  /*22f00*/  I2F R7, R7 ;  /* 0x0000000700077306 */ /* 0x000f620000201400 */
[C---:B-1----:R-:W-:Y:S04]  /*22f10*/  IADD3 R3, R0.reuse, -0x31, RZ ;  /* 0xffffffcf00037810 */ /* 0x042fe80007ffe0ff */
[----:B------:R-:W-:Y:S05]  /*22f20*/  ISETP.GE.AND P2, PT, R3, RZ, PT ;  /* 0x000000ff0300720c */ /* 0x000fea0003f46270 */
[C---:B------:R-:W-:Y:S01]  /*22f30*/  @!P0 IADD3 R4, -R0.reuse, 0x39, RZ ;  /* 0x0000003900048810 */ /* 0x040fe20007ffe1ff */
[----:B------:R-:W1:Y:S07]  /*22f40*/  I2F R6, R6 ;  /* 0x0000000600067306 */ /* 0x000e6e0000201400 */
[----:B------:R-:W-:Y:S03]  /*22f50*/  @!P2 IADD3 R3, -R0, 0x31, RZ ;  /* 0x000000310003a810 */ /* 0x000fe60007ffe1ff */
[----:B------:R-:W-:Y:S10]  /*22f60*/  I2F R5, R5 ;  /* 0x0000000500057306 */ /* 0x000ff40000201400 */
[----:B------:R-:W-:Y:S01]  /*22f70*/  I2F R4, R4 ;  /* 0x0000000400047306 */ /* 0x000fe20000201400 */
[C---:B----4-:R-:W-:Y:S02]  /*22f80*/  FFMA.FTZ R19, -R133.reuse, R22, R201 ;  /* 0x0000001685137223 */ /* 0x050fe400000101c9 */
[CC--:B------:R-:W-:Y:S02]  /*22f90*/  FFMA.FTZ R21, -R133.reuse, R17.reuse, R202 ;  /* 0x0000001185157223 */ /* 0x0c0fe400000101ca */
[----:B------:R-:W-:Y:S01]  /*22fa0*/  FFMA.FTZ R20, -R133, R16, R195 ;  /* 0x0000001085147223 */ /* 0x000fe200000101c3 */
[----:B------:R-:W-:Y:S01]  /*22fb0*/  FMNMX.FTZ R0, R19, R136, !PT ;  /* 0x0000008813007209 */ /* 0x000fe20007810000 */
[C---:B------:R-:W-:Y:S02]  /*22fc0*/  FFMA.FTZ R18, -R133.reuse, R18, R194 ;  /* 0x0000001285127223 */ /* 0x040fe400000101c2 */
[----:B------:R-:W-:Y:S01]  /*22fd0*/  FFMA.FTZ R24, -R133, R17, R192 ;  /* 0x0000001185187223 */ /* 0x000fe200000101c0 */
[----:B------:R-:W-:Y:S01]  /*22fe0*/  FMNMX.FTZ R135, R21, R0, !PT ;  /* 0x0000000015877209 */ /* 0x000fe20007810000 */
[C---:B------:R-:W-:Y:S01]  /*22ff0*/  FFMA.FTZ R17, -R133.reuse, R15, R193 ;  /* 0x0000000f85117223 */ /* 0x040fe200000101c1 */
[----:B------:R4:W1:Y:S01]  /*23000*/  I2F R0, R3 ;  /* 0x0000000300007306 */ /* 0x0008620000201400 */
[C---:B------:R-:W-:Y:S01]  /*23010*/  FFMA.FTZ R23, -R133.reuse, R23, R200 ;  /* 0x0000001785177223 */ /* 0x040fe200000101c8 */
[----:B------:R-:W-:Y:S01]  /*23020*/  FMNMX.FTZ R135, R20, R135, !PT ;  /* 0x0000008714877209 */ /* 0x000fe20007810000 */
[C---:B------:R-:W-:Y:S02]  /*23030*/  FFMA.FTZ R139, -R133.reuse, R14, R139 ;  /* 0x0000000e858b7223 */ /* 0x040fe4000001018b */
[----:B------:R-:W-:Y:S01]  /*23040*/  FFMA.FTZ R22, -R133, R22, R191 ;  /* 0x0000001685167223 */ /* 0x000fe200000101bf */
[----:B------:R-:W-:Y:S01]  /*23050*/  FMNMX.FTZ R135, R17, R135, !PT ;  /* 0x0000008711877209 */ /* 0x000fe20007810000 */
[C---:B------:R-:W-:Y:S02]  /*23060*/  FFMA.FTZ R172, -R133.reuse, R13, R172 ;  /* 0x0000000d85ac7223 */ /* 0x040fe400000101ac */
[----:B------:R-:W-:Y:S01]  /*23070*/  FFMA.FTZ R173, -R133, R12, R173 ;  /* 0x0000000c85ad7223 */ /* 0x000fe200000101ad */
[----:B------:R-:W-:Y:S01]  /*23080*/  FMNMX.FTZ R135, R139, R135, !PT ;  /* 0x000000878b877209 */ /* 0x000fe20007810000 */
[C---:B------:R-:W-:Y:S02]  /*23090*/  FFMA.FTZ R178, -R133.reuse, R16, R178 ;  /* 0x0000001085b27223 */ /* 0x040fe400000101b2 */
[C---:B------:R-:W-:Y:S01]  /*230a0*/  FFMA.FTZ R174, -R133.reuse, R11, R174 ;  /* 0x0000000b85ae7223 */ /* 0x040fe200000101ae */
[----:B------:R-:W-:Y:S01]  /*230b0*/  FMNMX.FTZ R135, R172, R135, !PT ;  /* 0x00000087ac877209 */ /* 0x000fe20007810000 */
[C---:B------:R-:W-:Y:S02]  /*230c0*/  FFMA.FTZ R181, -R133.reuse, R15, R181 ;  /* 0x0000000f85b57223 */ /* 0x040fe400000101b5 */
[----:B------:R-:W-:Y:S01]  /*230d0*/  FFMA.FTZ R190, -R133, R10, R190 ;  /* 0x0000000a85be7223 */ /* 0x000fe200000101be */
[----:B------:R-:W-:Y:S01]  /*230e0*/  FMNMX.FTZ R135, R173, R135, !PT ;  /* 0x00000087ad877209 */ /* 0x000fe20007810000 */
[C---:B------:R-:W-:Y:S02]  /*230f0*/  FFMA.FTZ R180, -R133.reuse, R14, R180 ;  /* 0x0000000e85b47223 */ /* 0x040fe400000101b4 */
[C---:B------:R-:W-:Y:S01]  /*23100*/  FFMA.FTZ R189, -R133.reuse, R9, R189 ;  /* 0x0000000985bd7223 */ /* 0x040fe200000101bd */
[----:B------:R-:W-:Y:S01]  /*23110*/  FMNMX.FTZ R135, R174, R135, !PT ;  /* 0x00000087ae877209 */ /* 0x000fe20007810000 */
[C---:B------:R-:W-:Y:S01]  /*23120*/  FFMA.FTZ R186, -R133.reuse, R13, R186 ;  /* 0x0000000d85ba7223 */ /* 0x040fe200000101ba */
[----:B----4-:R-:W-:Y:S01]  /*23130*/  FMNMX.FTZ R3, R18, R137, !PT ;  /* 0x0000008912037209 */ /* 0x010fe20007810000 */
[C---:B--2---:R-:W-:Y:S01]  /*23140*/  FFMA.FTZ R185, -R133.reuse, R8, R185 ;  /* 0x0000000885b97223 */ /* 0x044fe200000101b9 */
[----:B------:R-:W-:Y:S01]  /*23150*/  FMNMX.FTZ R135, R190, R135, !PT ;  /* 0x00000087be877209 */ /* 0x000fe20007810000 */
[----:B------:R-:W-:Y:S01]  /*23160*/  FFMA.FTZ R188, -R133, R12, R188 ;  /* 0x0000000c85bc7223 */ /* 0x000fe200000101bc */
[----:B------:R-:W-:Y:S01]  /*23170*/  FMNMX.FTZ R3, R23, R3, !PT ;  /* 0x0000000317037209 */ /* 0x000fe20007810000 */
[----:B-----5:R-:W-:Y:S01]  /*23180*/  FFMA.FTZ R184, -R133, R7, R184 ;  /* 0x0000000785b87223 */ /* 0x020fe200000101b8 */
[----:B------:R-:W-:Y:S01]  /*23190*/  FMNMX.FTZ R135, R189, R135, !PT ;  /* 0x00000087bd877209 */ /* 0x000fe20007810000 */
[C---:B------:R-:W-:Y:S01]  /*231a0*/  FFMA.FTZ R187, -R133.reuse, R11, R187 ;  /* 0x0000000b85bb7223 */ /* 0x040fe200000101bb */
[----:B------:R-:W-:Y:S01]  /*231b0*/  FMNMX.FTZ R3, R22, R3, !PT ;  /* 0x0000000316037209 */ /* 0x000fe20007810000 */
[----:B-1----:R-:W-:Y:S01]  /*231c0*/  FFMA.FTZ R179, -R133, R6, R179 ;  /* 0x0000000685b37223 */ /* 0x002fe200000101b3 */
[----:B------:R-:W-:Y:S01]  /*231d0*/  FMNMX.FTZ R135, R185, R135, !PT ;  /* 0x00000087b9877209 */ /* 0x000fe20007810000 */
[C---:B------:R-:W-:Y:S01]  /*231e0*/  FFMA.FTZ R183, -R133.reuse, R10, R183 ;  /* 0x0000000a85b77223 */ /* 0x040fe200000101b7 */
        /* <DEDUP_REMOVED lines=9> */
[----:B------:R-:W-:Y:S01]  /*23280*/  FFMA.FTZ R202, -R133, R4, R33 ;  /* 0x0000000485ca7223 */ /* 0x000fe20000010121 */
        /* <DEDUP_REMOVED lines=9> */
[----:B------:R-:W-:Y:S04]  /*23320*/  FMNMX.FTZ R3, R188, R3, !PT ;  /* 0x00000003bc037209 */ /* 0x000fe80007810000 */
[----:B------:R-:W-:Y:S01]  /*23330*/  FMNMX.FTZ R3, R187, R3, !PT ;  /* 0x00000003bb037209 */ /* 0x000fe20007810000 */
[----:B------:R-:W1:Y:S03]  /*23340*/  SHFL.BFLY PT, R4, R135, 0x2, 0x1f ;  /* 0x0c401f0087047f89 */ /* 0x000e6600000e0000 */
[----:B------:R-:W-:Y:S04]  /*23350*/  FMNMX.FTZ R3, R183, R3, !PT ;  /* 0x00000003b7037209 */ /* 0x000fe80007810000 */
[----:B------:R-:W-:Y:S04]  /*23360*/  FMNMX.FTZ R3, R182, R3, !PT ;  /* 0x00000003b6037209 */ /* 0x000fe80007810000 */
[----:B------:R-:W-:Y:S04]  /*23370*/  FMNMX.FTZ R3, R176, R3, !PT ;  /* 0x00000003b0037209 */ /* 0x000fe80007810000 */
[----:B------:R-:W-:Y:S04]  /*23380*/  FMNMX.FTZ R3, R175, R3, !PT ;  /* 0x00000003af037209 */ /* 0x000fe80007810000 */
        /* <DEDUP_REMOVED lines=9> */
[----:B------:R-:W-:Y:S02]  /*23420*/  FADD.FTZ R3, -R135, R136 ;  /* 0x0000008887037221 */ /* 0x000fe40000010100 */
[----:B---3--:R-:W-:Y:S05]  /*23430*/  FMUL.FTZ R136, R132, R135 ;  /* 0x0000008784887220 */ /* 0x008fea0000410000 */
[----:B------:R-:W-:Y:S05]  /*23440*/  FSEL R136, R136, RZ, P0 ;  /* 0x000000ff88887208 */ /* 0x000fea0000000000 */
[-CC-:B------:R-:W-:Y:S02]  /*23450*/  FFMA.FTZ R21, R21, R132.reuse, -R136.reuse ;  /* 0x0000008415157223 */ /* 0x180fe40000010888 */
[--C-:B------:R-:W-:Y:S01]  /*23460*/  FFMA.FTZ R20, R20, R132, -R136.reuse ;  /* 0x0000008414147223 */ /* 0x100fe20000010888 */
[----:B-1----:R-:W-:Y:S01]  /*23470*/  FMNMX.FTZ R134, R0, R4, !PT ;  /* 0x0000000400867209 */ /* 0x002fe20007810000 */
[----:B------:R-:W-:Y:S01]  /*23480*/  FMUL.FTZ R0, R132, R3 ;  /* 0x0000000384007220 */ /* 0x000fe20000410000 */
[----:B------:R-:W-:Y:S01]  /*23490*/  MUFU.EX2 R239, R21 ;  /* 0x0000001500ef7308 */ /* 0x000fe20000000800 */
[-CC-:B------:R-:W-:Y:S01]  /*234a0*/  FFMA.FTZ R19, R19, R132.reuse, -R136.reuse ;  /* 0x0000008413137223 */ /* 0x180fe20000010888 */
[C---:B------:R-:W-:Y:S01]  /*234b0*/  FSETP.NEU.FTZ.AND P0, PT, R134.reuse, -INF , PT ;  /* 0xff8000008600780b */ /* 0x040fe20003f1d000 */
[-CC-:B------:R-:W-:Y:S02]  /*234c0*/  FFMA.FTZ R17, R17, R132.reuse, -R136.reuse ;  /* 0x0000008411117223 */ /* 0x180fe40000010888 */
[--C-:B------:R-:W-:Y:S05]  /*234d0*/  FFMA.FTZ R139, R139, R132, -R136.reuse ;  /* 0x000000848b8b7223 */ /* 0x100fea0000010888 */
[----:B------:R1:W2:Y:S10]  /*234e0*/  MUFU.EX2 R3, R0 ;  /* 0x0000000000037308 */ /* 0x0002b40000000800 */
[----:B------:R-:W-:Y:S10]  /*234f0*/  MUFU.EX2 R237, R20 ;  /* 0x0000001400ed7308 */ /* 0x000ff40000000800 */
[----:B------:R-:W3:Y:S01]  /*23500*/  MUFU.EX2 R207, R19 ;  /* 0x0000001300cf7308 */ /* 0x000ee20000000800 */
[----:B-1----:R-:W-:Y:S02]  /*23510*/  FADD.FTZ R0, -R134, R137 ;  /* 0x0000008986007221 */ /* 0x002fe40000010100 */
[C---:B------:R-:W-:Y:S02]  /*23520*/  FMUL.FTZ R137, R132.reuse, R134 ;  /* 0x0000008684897220 */ /* 0x040fe40000410000 */
[----:B------:R-:W-:Y:S05]  /*23530*/  FMUL.FTZ R0, R132, R0 ;  /* 0x0000000084007220 */ /* 0x000fea0000410000 */
[----:B------:R1:W-:Y:S01]  /*23540*/  MUFU.EX2 R236, R17 ;  /* 0x0000001100ec7308 */ /* 0x0003e20000000800 */
[----:B------:R-:W-:Y:S01]  /*23550*/  FSEL R137, R137, RZ, P0 ;  /* 0x000000ff89897208 */ /* 0x000fe20000000000 */
[C---:B--2---:R-:W-:Y:S01]  /*23560*/  FMUL.FTZ R4, R3.reuse, R140 ;  /* 0x0000008c03047220 */ /* 0x044fe20000410000 */
[----:B------:R-:W-:Y:S01]  /*23570*/  ISETP.GT.AND P0, PT, R238, RZ, PT ;  /* 0x000000ffee00720c */ /* 0x000fe20003f04270 */
[----:B------:R-:W-:Y:S02]  /*23580*/  FMUL.FTZ R5, R3, R141 ;  /* 0x0000008d03057220 */ /* 0x000fe40000410000 */
[-CC-:B------:R-:W-:Y:S02]  /*23590*/  FFMA.FTZ R23, R23, R132.reuse, -R137.reuse ;  /* 0x0000008417177223 */ /* 0x180fe40000010889 */
[-CC-:B------:R-:W-:Y:S02]  /*235a0*/  FFMA.FTZ R22, R22, R132.reuse, -R137.reuse ;  /* 0x0000008416167223 */ /* 0x180fe40000010889 */
[----:B------:R-:W-:Y:S01]  /*235b0*/  MUFU.EX2 R205, R23 ;  /* 0x0000001700cd7308 */ /* 0x000fe20000000800 */
[-CC-:B------:R-:W-:Y:S02]  /*235c0*/  FFMA.FTZ R18, R18, R132.reuse, -R137.reuse ;  /* 0x0000008412127223 */ /* 0x180fe40000010889 */
[--C-:B------:R-:W-:Y:S01]  /*235d0*/  FFMA.FTZ R24, R24, R132, -R137.reuse ;  /* 0x0000008418187223 */ /* 0x100fe20000010889 */
[----:B---3--:R-:W-:Y:S01]  /*235e0*/  F2FP.PACK_AB R140, R239, R207 ;  /* 0x000000cfef8c723e */ /* 0x008fe200000000ff */
[C---:B------:R-:W-:Y:S02]  /*235f0*/  FMUL.FTZ R8, R3.reuse, R144 ;  /* 0x0000009003087220 */ /* 0x040fe40000410000 */
[C---:B------:R-:W-:Y:S02]  /*23600*/  FMUL.FTZ R9, R3.reuse, R145 ;  /* 0x0000009103097220 */ /* 0x040fe40000410000 */
[C---:B------:R-:W-:Y:S01]  /*23610*/  FMUL.FTZ R16, R3.reuse, R152 ;  /* 0x0000009803107220 */ /* 0x040fe20000410000 */
[----:B------:R2:W-:Y:S01]  /*23620*/  MUFU.EX2 R204, R22 ;  /* 0x0000001600cc7308 */ /* 0x0005e20000000800 */
[C---:B------:R-:W-:Y:S02]  /*23630*/  FMUL.FTZ R25, R3.reuse, R161 ;  /* 0x000000a103197220 */ /* 0x040fe40000410000 */
[C---:B------:R-:W-:Y:S02]  /*23640*/  FMUL.FTZ R32, R3.reuse, R168 ;  /* 0x000000a803207220 */ /* 0x040fe40000410000 */
        /* <DEDUP_REMOVED lines=9> */
[----:B------:R-:W3:Y:S01]  /*236e0*/  MUFU.EX2 R206, R18 ;  /* 0x0000001200ce7308 */ /* 0x000ee20000000800 */
[C---:B------:R-:W-:Y:S02]  /*236f0*/  FMUL.FTZ R48, R3.reuse, R48 ;  /* 0x0000003003307220 */ /* 0x040fe40000410000 */
[C---:B------:R-:W-:Y:S01]  /*23700*/  FMUL.FTZ R49, R3.reuse, R49 ;  /* 0x0000003103317220 */ /* 0x040fe20000410000 */
[----:B--2---:R-:W2:Y:S01]  /*23710*/  LDSM.16.MT88.4 R20, [R210+0x10000] ;  /* 0x01000000d214783b */ /* 0x004ea20000004200 */
[C---:B------:R-:W-:Y:S02]  /*23720*/  FMUL.FTZ R52, R3.reuse, R52 ;  /* 0x0000003403347220 */ /* 0x040fe40000410000 */
[C---:B------:R-:W-:Y:S02]  /*23730*/  FMUL.FTZ R53, R3.reuse, R53 ;  /* 0x0000003503357220 */ /* 0x040fe40000410000 */
[C---:B------:R-:W-:Y:S01]  /*23740*/  FMUL.FTZ R56, R3.reuse, R56 ;  /* 0x0000003803387220 */ /* 0x040fe20000410000 */
[----:B------:R-:W4:Y:S01]  /*23750*/  MUFU.EX2 R203, R24 ;  /* 0x0000001800cb7308 */ /* 0x000f220000000800 */
[C---:B------:R-:W-:Y:S02]  /*23760*/  FMUL.FTZ R57, R3.reuse, R57 ;  /* 0x0000003903397220 */ /* 0x040fe40000410000 */
[----:B------:R-:W-:Y:S02]  /*23770*/  FMUL.FTZ R60, R3, R60 ;  /* 0x0000003c033c7220 */ /* 0x000fe40000410000 */
[----:B-1----:R-:W-:Y:S01]  /*23780*/  FMUL.FTZ R6, R0, R142 ;  /* 0x0000008e00067220 */ /* 0x002fe20000410000 */
[----:B------:R-:W-:Y:S01]  /*23790*/  F2FP.PACK_AB R142, R236, R237 ;  /* 0x000000edec8e723e */ /* 0x000fe200000000ff */
[C---:B------:R-:W-:Y:S02]  /*237a0*/  FMUL.FTZ R7, R0.reuse, R143 ;  /* 0x0000008f00077220 */ /* 0x040fe40000410000 */
[C---:B------:R-:W-:Y:S01]  /*237b0*/  FMUL.FTZ R10, R0.reuse, R146 ;  /* 0x00000092000a7220 */ /* 0x040fe20000410000 */
[----:B------:R1:W-:Y:S01]  /*237c0*/  MUFU.EX2 R200, R139 ;  /* 0x0000008b00c87308 */ /* 0x0003e20000000800 */
[C---:B------:R-:W-:Y:S02]  /*237d0*/  FMUL.FTZ R11, R0.reuse, R147 ;  /* 0x00000093000b7220 */ /* 0x040fe40000410000 */
[C---:B------:R-:W-:Y:S01]  /*237e0*/  FMUL.FTZ R19, R0.reuse, R155 ;  /* 0x0000009b00137220 */ /* 0x040fe20000410000 */
[----:B---3--:R-:W-:Y:S01]  /*237f0*/  F2FP.PACK_AB R141, R205, R206 ;  /* 0x000000cecd8d723e */ /* 0x008fe200000000ff */
[C---:B------:R-:W-:Y:S01]  /*23800*/  FMUL.FTZ R18, R0.reuse, R154 ;  /* 0x0000009a00127220 */ /* 0x040fe20000410000 */
[----:B------:R-:W3:Y:S01]  /*23810*/  LDSM.16.MT88.4 R144, [R211+0x10000] ;  /* 0x01000000d390783b */ /* 0x000ee20000004200 */
[C---:B------:R-:W-:Y:S02]  /*23820*/  FMUL.FTZ R26, R0.reuse, R162 ;  /* 0x000000a2001a7220 */ /* 0x040fe40000410000 */
[C---:B------:R-:W-:Y:S02]  /*23830*/  FMUL.FTZ R27, R0.reuse, R163 ;  /* 0x000000a3001b7220 */ /* 0x040fe40000410000 */
[C---:B------:R-:W-:Y:S02]  /*23840*/  FMUL.FTZ R34, R0.reuse, R170 ;  /* 0x000000aa00227220 */ /* 0x040fe40000410000 */
[C---:B------:R-:W-:Y:S01]  /*23850*/  FMUL.FTZ R35, R0.reuse, R171 ;  /* 0x000000ab00237220 */ /* 0x040fe20000410000 */
[----:B----4-:R-:W-:Y:S01]  /*23860*/  F2FP.PACK_AB R143, R203, R204 ;  /* 0x000000cccb8f723e */ /* 0x010fe200000000ff */
[----:B------:R-:W-:Y:S01]  /*23870*/  LDSM.16.MT88.4 R152, [R210+0x12000] ;  /* 0x01200000d298783b */ /* 0x000fe20000004200 */
[C---:B------:R-:W-:Y:S02]  /*23880*/  FMUL.FTZ R24, R3.reuse, R160 ;  /* 0x000000a003187220 */ /* 0x040fe40000410000 */
[C---:B------:R-:W-:Y:S02]  /*23890*/  FMUL.FTZ R38, R0.reuse, R38 ;  /* 0x0000002600267220 */ /* 0x040fe40000410000 */
[----:B------:R-:W-:Y:S01]  /*238a0*/  FMUL.FTZ R39, R0, R39 ;  /* 0x0000002700277220 */ /* 0x000fe20000410000 */
[C---:B------:R-:W-:Y:S02]  /*238b0*/  HMMA.16816.F32 R4, R140.reuse, R12, R4 ;  /* 0x0000000c8c04723c */ /* 0x040fe40000001804 */
[----:B------:R-:W-:Y:S03]  /*238c0*/  LDSM.16.MT88.4 R160, [R210+0x12800] ;  /* 0x01280000d2a0783b */ /* 0x000fe60000004200 */
[--C-:B-1----:R-:W-:Y:S02]  /*238d0*/  FFMA.FTZ R139, R172, R132, -R136.reuse ;  /* 0x00000084ac8b7223 */ /* 0x102fe40000010888 */
[C---:B------:R-:W-:Y:S01]  /*238e0*/  FMUL.FTZ R12, R3.reuse, R148 ;  /* 0x00000094030c7220 */ /* 0x040fe20000410000 */
[C---:B------:R-:W-:Y:S01]  /*238f0*/  HMMA.16816.F32 R8, R140.reuse, R14, R8 ;  /* 0x0000000e8c08723c */ /* 0x040fe20000001808 */
[----:B------:R1:W4:Y:S01]  /*23900*/  MUFU.EX2 R199, R139 ;  /* 0x0000008b00c77308 */ /* 0x0003220000000800 */
[----:B------:R-:W-:Y:S02]  /*23910*/  LDSM.16.MT88.4 R168, [R209+0x14800] ;  /* 0x01480000d1a8783b */ /* 0x000fe40000004200 */
[C---:B------:R-:W-:Y:S02]  /*23920*/  FMUL.FTZ R13, R3.reuse, R149 ;  /* 0x00000095030d7220 */ /* 0x040fe40000410000 */
[C---:B------:R-:W-:Y:S02]  /*23930*/  FMUL.FTZ R42, R0.reuse, R42 ;  /* 0x0000002a002a7220 */ /* 0x040fe40000410000 */
[C---:B------:R-:W-:Y:S04]  /*23940*/  FMUL.FTZ R14, R0.reuse, R150 ;  /* 0x00000096000e7220 */ /* 0x040fe80000410000 */
[C---:B------:R-:W-:Y:S02]  /*23950*/  FMUL.FTZ R15, R0.reuse, R151 ;  /* 0x00000097000f7220 */ /* 0x040fe40000410000 */
[----:B------:R-:W5:Y:S01]  /*23960*/  LDSM.16.MT88.4 R148, [R209+0x12000] ;  /* 0x01200000d194783b */ /* 0x000f620000004200 */
[C---:B------:R-:W-:Y:S02]  /*23970*/  FMUL.FTZ R43, R0.reuse, R43 ;  /* 0x0000002b002b7220 */ /* 0x040fe40000410000 */
[C---:B------:R-:W-:Y:S02]  /*23980*/  FMUL.FTZ R46, R0.reuse, R46 ;  /* 0x0000002e002e7220 */ /* 0x040fe40000410000 */
[C---:B--2---:R-:W-:Y:S03]  /*23990*/  HMMA.16816.F32 R12, R140.reuse, R20, R12 ;  /* 0x000000148c0c723c */ /* 0x044fe6000000180c */
[C---:B------:R-:W-:Y:S02]  /*239a0*/  FMUL.FTZ R47, R0.reuse, R47 ;  /* 0x0000002f002f7220 */ /* 0x040fe40000410000 */
[C---:B------:R-:W-:Y:S02]  /*239b0*/  FMUL.FTZ R50, R0.reuse, R50 ;  /* 0x0000003200327220 */ /* 0x040fe40000410000 */
[C---:B------:R-:W-:Y:S01]  /*239c0*/  FMUL.FTZ R20, R3.reuse, R156 ;  /* 0x0000009c03147220 */ /* 0x040fe20000410000 */
[C---:B------:R-:W-:Y:S04]  /*239d0*/  HMMA.16816.F32 R16, R140.reuse, R22, R16 ;  /* 0x000000168c10723c */ /* 0x040fe80000001810 */
[----:B------:R-:W-:Y:S02]  /*239e0*/  FMUL.FTZ R21, R3, R157 ;  /* 0x0000009d03157220 */ /* 0x000fe40000410000 */
[--C-:B-1----:R-:W-:Y:S02]  /*239f0*/  FFMA.FTZ R139, R173, R132, -R136.reuse ;  /* 0x00000084ad8b7223 */ /* 0x102fe40000010888 */
[C---:B------:R-:W-:Y:S02]  /*23a00*/  FMUL.FTZ R22, R0.reuse, R158 ;  /* 0x0000009e00167220 */ /* 0x040fe40000410000 */
[----:B------:R1:W-:Y:S02]  /*23a10*/  MUFU.EX2 R198, R139 ;  /* 0x0000008b00c67308 */ /* 0x0003e40000000800 */
[C---:B------:R-:W-:Y:S02]  /*23a20*/  FMUL.FTZ R23, R0.reuse, R159 ;  /* 0x0000009f00177220 */ /* 0x040fe40000410000 */
[----:B------:R-:W-:Y:S01]  /*23a30*/  LDSM.16.MT88.4 R156, [R210+0x10800] ;  /* 0x01080000d29c783b */ /* 0x000fe20000004200 */
[C---:B------:R-:W-:Y:S02]  /*23a40*/  FMUL.FTZ R51, R0.reuse, R51 ;  /* 0x0000003300337220 */ /* 0x040fe40000410000 */
[C---:B------:R-:W-:Y:S02]  /*23a50*/  FMUL.FTZ R54, R0.reuse, R54 ;  /* 0x0000003600367220 */ /* 0x040fe40000410000 */
[C---:B------:R-:W-:Y:S03]  /*23a60*/  HMMA.16816.F32 R20, R140.reuse, R28, R20 ;  /* 0x0000001c8c14723c */ /* 0x040fe60000001814 */
[C---:B------:R-:W-:Y:S02]  /*23a70*/  FMUL.FTZ R55, R0.reuse, R55 ;  /* 0x0000003700377220 */ /* 0x040fe40000410000 */
[C---:B------:R-:W-:Y:S02]  /*23a80*/  FMUL.FTZ R58, R0.reuse, R58 ;  /* 0x0000003a003a7220 */ /* 0x040fe40000410000 */
[C---:B------:R-:W-:Y:S01]  /*23a90*/  FMUL.FTZ R28, R3.reuse, R164 ;  /* 0x000000a4031c7220 */ /* 0x040fe20000410000 */
[C---:B------:R-:W-:Y:S04]  /*23aa0*/  HMMA.16816.F32 R24, R140.reuse, R30, R24 ;  /* 0x0000001e8c18723c */ /* 0x040fe80000001818 */
[C---:B------:R-:W-:Y:S02]  /*23ab0*/  FMUL.FTZ R29, R3.reuse, R165 ;  /* 0x000000a5031d7220 */ /* 0x040fe40000410000 */
[C---:B------:R-:W-:Y:S02]  /*23ac0*/  FMUL.FTZ R59, R0.reuse, R59 ;  /* 0x0000003b003b7220 */ /* 0x040fe40000410000 */
[C---:B------:R-:W-:Y:S04]  /*23ad0*/  FMUL.FTZ R30, R0.reuse, R166 ;  /* 0x000000a6001e7220 */ /* 0x040fe80000410000 */
[----:B------:R-:W-:Y:S02]  /*23ae0*/  FMUL.FTZ R31, R0, R167 ;  /* 0x000000a7001f7220 */ /* 0x000fe40000410000 */
[----:B------:R-:W-:Y:S01]  /*23af0*/  LDSM.16.MT88.4 R164, [R211+0x12800] ;  /* 0x01280000d3a4783b */ /* 0x000fe20000004200 */
[--C-:B-1----:R-:W-:Y:S02]  /*23b00*/  FFMA.FTZ R139, R174, R132, -R136.reuse ;  /* 0x00000084ae8b7223 */ /* 0x102fe40000010888 */
[C---:B------:R-:W-:Y:S02]  /*23b10*/  FMUL.FTZ R61, R3.reuse, R61 ;  /* 0x0000003d033d7220 */ /* 0x040fe40000410000 */
[C---:B---3--:R-:W-:Y:S01]  /*23b20*/  HMMA.16816.F32 R28, R140.reuse, R144, R28 ;  /* 0x000000908c1c723c */ /* 0x048fe2000000181c */
[----:B------:R1:W2:Y:S02]  /*23b30*/  MUFU.EX2 R197, R139 ;  /* 0x0000008b00c57308 */ /* 0x0002a40000000800 */
[C---:B------:R-:W-:Y:S02]  /*23b40*/  FMUL.FTZ R62, R0.reuse, R62 ;  /* 0x0000003e003e7220 */ /* 0x040fe40000410000 */
[C---:B------:R-:W-:Y:S02]  /*23b50*/  FMUL.FTZ R63, R0.reuse, R63 ;  /* 0x0000003f003f7220 */ /* 0x040fe40000410000 */
[C---:B------:R-:W-:Y:S01]  /*23b60*/  FMUL.FTZ R64, R3.reuse, R64 ;  /* 0x0000004003407220 */ /* 0x040fe20000410000 */
[C---:B------:R-:W-:Y:S01]  /*23b70*/  HMMA.16816.F32 R32, R140.reuse, R146, R32 ;  /* 0x000000928c20723c */ /* 0x040fe20000001820 */
[----:B------:R-:W3:Y:S03]  /*23b80*/  LDSM.16.MT88.4 R144, [R212+0x12000] ;  /* 0x01200000d490783b */ /* 0x000ee60000004200 */
[C---:B------:R-:W-:Y:S02]  /*23b90*/  FMUL.FTZ R65, R3.reuse, R65 ;  /* 0x0000004103417220 */ /* 0x040fe40000410000 */
[C---:B------:R-:W-:Y:S02]  /*23ba0*/  FMUL.FTZ R66, R0.reuse, R66 ;  /* 0x0000004200427220 */ /* 0x040fe40000410000 */
[C---:B-----5:R-:W-:Y:S04]  /*23bb0*/  HMMA.16816.F32 R36, R140.reuse, R148, R36 ;  /* 0x000000948c24723c */ /* 0x060fe80000001824 */
[C---:B------:R-:W-:Y:S02]  /*23bc0*/  FMUL.FTZ R67, R0.reuse, R67 ;  /* 0x0000004300437220 */ /* 0x040fe40000410000 */
[C---:B------:R-:W-:Y:S02]  /*23bd0*/  FMUL.FTZ R68, R3.reuse, R68 ;  /* 0x0000004403447220 */ /* 0x040fe40000410000 */
[C---:B------:R-:W-:Y:S01]  /*23be0*/  HMMA.16816.F32 R40, R140.reuse, R150, R40 ;  /* 0x000000968c28723c */ /* 0x040fe20000001828 */
[----:B------:R-:W5:Y:S03]  /*23bf0*/  LDSM.16.MT88.4 R148, [R211+0x12000] ;  /* 0x01200000d394783b */ /* 0x000f660000004200 */
[C---:B------:R-:W-:Y:S02]  /*23c00*/  FMUL.FTZ R69, R3.reuse, R69 ;  /* 0x0000004503457220 */ /* 0x040fe40000410000 */
[C---:B------:R-:W-:Y:S02]  /*23c10*/  FMUL.FTZ R70, R0.reuse, R70 ;  /* 0x0000004600467220 */ /* 0x040fe40000410000 */
[C---:B------:R-:W-:Y:S04]  /*23c20*/  HMMA.16816.F32 R44, R140.reuse, R152, R44 ;  /* 0x000000988c2c723c */ /* 0x040fe8000000182c */
[C---:B------:R-:W-:Y:S02]  /*23c30*/  FMUL.FTZ R71, R0.reuse, R71 ;  /* 0x0000004700477220 */ /* 0x040fe40000410000 */
[C---:B------:R-:W-:Y:S02]  /*23c40*/  FMUL.FTZ R72, R3.reuse, R72 ;  /* 0x0000004803487220 */ /* 0x040fe40000410000 */
[C---:B------:R-:W-:Y:S01]  /*23c50*/  HMMA.16816.F32 R48, R140.reuse, R154, R48 ;  /* 0x0000009a8c30723c */ /* 0x040fe20000001830 */
[----:B------:R-:W1:Y:S03]  /*23c60*/  LDSM.16.MT88.4 R152, [R209+0x14000] ;  /* 0x01400000d198783b */ /* 0x000e660000004200 */
[C---:B------:R-:W-:Y:S02]  /*23c70*/  FMUL.FTZ R73, R3.reuse, R73 ;  /* 0x0000004903497220 */ /* 0x040fe40000410000 */
[C---:B------:R-:W-:Y:S02]  /*23c80*/  FMUL.FTZ R74, R0.reuse, R74 ;  /* 0x0000004a004a7220 */ /* 0x040fe40000410000 */
[C---:B------:R-:W-:Y:S01]  /*23c90*/  FMUL.FTZ R75, R0.reuse, R75 ;  /* 0x0000004b004b7220 */ /* 0x040fe20000410000 */
[C---:B---3--:R-:W-:Y:S03]  /*23ca0*/  HMMA.16816.F32 R52, R140.reuse, R144, R52 ;  /* 0x000000908c34723c */ /* 0x048fe60000001834 */
        /* <DEDUP_REMOVED lines=14> */
[C---:B-1----:R-:W-:Y:S04]  /*23d90*/  HMMA.16816.F32 R68, R140.reuse, R152, R68 ;  /* 0x000000988c44723c */ /* 0x042fe80000001844 */
[C---:B------:R-:W-:Y:S02]  /*23da0*/  FMUL.FTZ R85, R3.reuse, R85 ;  /* 0x0000005503557220 */ /* 0x040fe40000410000 */
[----:B------:R-:W-:Y:S02]  /*23db0*/  FMUL.FTZ R86, R0, R86 ;  /* 0x0000005600567220 */ /* 0x000fe40000410000 */
[C---:B------:R-:W-:Y:S01]  /*23dc0*/  HMMA.16816.F32 R72, R140.reuse, R154, R72 ;  /* 0x0000009a8c48723c */ /* 0x040fe20000001848 */
[----:B------:R-:W1:Y:S03]  /*23dd0*/  LDSM.16.MT88.4 R152, [R211+0x14000] ;  /* 0x01400000d398783b */ /* 0x000e660000004200 */
[--C-:B------:R-:W-:Y:S02]  /*23de0*/  FFMA.FTZ R139, R178, R132, -R137.reuse ;  /* 0x00000084b28b7223 */ /* 0x100fe40000010889 */
[C---:B------:R-:W-:Y:S02]  /*23df0*/  FMUL.FTZ R87, R0.reuse, R87 ;  /* 0x0000005700577220 */ /* 0x040fe40000410000 */
[C---:B------:R-:W-:Y:S01]  /*23e00*/  FMUL.FTZ R88, R3.reuse, R88 ;  /* 0x0000005803587220 */ /* 0x040fe20000410000 */
[C---:B---3--:R-:W-:Y:S01]  /*23e10*/  HMMA.16816.F32 R76, R140.reuse, R144, R76 ;  /* 0x000000908c4c723c */ /* 0x048fe2000000184c */
[----:B------:R3:W-:Y:S02]  /*23e20*/  MUFU.EX2 R196, R139 ;  /* 0x0000008b00c47308 */ /* 0x0007e40000000800 */
[C---:B------:R-:W-:Y:S02]  /*23e30*/  FMUL.FTZ R89, R3.reuse, R89 ;  /* 0x0000005903597220 */ /* 0x040fe40000410000 */
[C---:B------:R-:W-:Y:S02]  /*23e40*/  FMUL.FTZ R90, R0.reuse, R90 ;  /* 0x0000005a005a7220 */ /* 0x040fe40000410000 */
[C---:B------:R-:W-:Y:S01]  /*23e50*/  FMUL.FTZ R91, R0.reuse, R91 ;  /* 0x0000005b005b7220 */ /* 0x040fe20000410000 */
[C---:B------:R-:W-:Y:S01]  /*23e60*/  HMMA.16816.F32 R80, R140.reuse, R146, R80 ;  /* 0x000000928c50723c */ /* 0x040fe20000001850 */
[----:B------:R-:W2:Y:S03]  /*23e70*/  LDSM.16.MT88.4 R144, [R209+0x16000] ;  /* 0x01600000d190783b */ /* 0x000ea60000004200 */
[C---:B------:R-:W-:Y:S02]  /*23e80*/  FMUL.FTZ R92, R3.reuse, R92 ;  /* 0x0000005c035c7220 */ /* 0x040fe40000410000 */
[----:B------:R-:W-:Y:S02]  /*23e90*/  FMUL.FTZ R93, R3, R93 ;  /* 0x0000005d035d7220 */ /* 0x000fe40000410000 */
[C---:B-----5:R-:W-:Y:S04]  /*23ea0*/  HMMA.16816.F32 R84, R140.reuse, R148, R84 ;  /* 0x000000948c54723c */ /* 0x060fe80000001854 */
[C---:B------:R-:W-:Y:S02]  /*23eb0*/  FMUL.FTZ R94, R0.reuse, R94 ;  /* 0x0000005e005e7220 */ /* 0x040fe40000410000 */
[C---:B------:R-:W-:Y:S02]  /*23ec0*/  FMUL.FTZ R95, R0.reuse, R95 ;  /* 0x0000005f005f7220 */ /* 0x040fe40000410000 */
[C---:B------:R-:W-:Y:S01]  /*23ed0*/  HMMA.16816.F32 R88, R140.reuse, R150, R88 ;  /* 0x000000968c58723c */ /* 0x040fe20000001858 */
[----:B------:R-:W5:Y:S03]  /*23ee0*/  LDSM.16.MT88.4 R148, [R210+0x16000] ;  /* 0x01600000d294783b */ /* 0x000f660000004200 */
[--C-:B---3--:R-:W-:Y:S02]  /*23ef0*/  FFMA.FTZ R139, R181, R132, -R137.reuse ;  /* 0x00000084b58b7223 */ /* 0x108fe40000010889 */
[C---:B------:R-:W-:Y:S02]  /*23f00*/  FMUL.FTZ R96, R3.reuse, R96 ;  /* 0x0000006003607220 */ /* 0x040fe40000410000 */
[C---:B-1----:R-:W-:Y:S01]  /*23f10*/  HMMA.16816.F32 R92, R140.reuse, R152, R92 ;  /* 0x000000988c5c723c */ /* 0x042fe2000000185c */
[----:B------:R1:W3:Y:S03]  /*23f20*/  MUFU.EX2 R195, R139 ;  /* 0x0000008b00c37308 */ /* 0x0002e60000000800 */
[C---:B------:R-:W-:Y:S02]  /*23f30*/  FMUL.FTZ R97, R3.reuse, R97 ;  /* 0x0000006103617220 */ /* 0x040fe40000410000 */
[C---:B------:R-:W-:Y:S02]  /*23f40*/  FMUL.FTZ R98, R0.reuse, R98 ;  /* 0x0000006200627220 */ /* 0x040fe40000410000 */
[C---:B------:R-:W-:Y:S04]  /*23f50*/  FMUL.FTZ R99, R0.reuse, R99 ;  /* 0x0000006300637220 */ /* 0x040fe80000410000 */
[C---:B------:R-:W-:Y:S02]  /*23f60*/  FMUL.FTZ R100, R3.reuse, R100 ;  /* 0x0000006403647220 */ /* 0x040fe40000410000 */
[C---:B------:R-:W-:Y:S01]  /*23f70*/  FMUL.FTZ R101, R3.reuse, R101 ;  /* 0x0000006503657220 */ /* 0x040fe20000410000 */
[C---:B------:R-:W-:Y:S01]  /*23f80*/  HMMA.16816.F32 R96, R140.reuse, R154, R96 ;  /* 0x0000009a8c60723c */ /* 0x040fe20000001860 */
[----:B------:R-:W3:Y:S02]  /*23f90*/  LDSM.16.MT88.4 R152, [R212+0x16000] ;  /* 0x01600000d498783b */ /* 0x000ee40000004200 */
[C---:B------:R-:W-:Y:S02]  /*23fa0*/  FMUL.FTZ R102, R0.reuse, R102 ;  /* 0x0000006600667220 */ /* 0x040fe40000410000 */
[C---:B------:R-:W-:Y:S02]  /*23fb0*/  FMUL.FTZ R103, R0.reuse, R103 ;  /* 0x0000006700677220 */ /* 0x040fe40000410000 */
[C---:B------:R-:W-:Y:S02]  /*23fc0*/  FMUL.FTZ R104, R3.reuse, R104 ;  /* 0x0000006803687220 */ /* 0x040fe40000410000 */
[C---:B------:R-:W-:Y:S03]  /*23fd0*/  FMUL.FTZ R105, R3.reuse, R105 ;  /* 0x0000006903697220 */ /* 0x040fe60000410000 */
[C---:B--2---:R-:W-:Y:S03]  /*23fe0*/  HMMA.16816.F32 R100, R140.reuse, R144, R100 ;  /* 0x000000908c64723c */ /* 0x044fe60000001864 */
[C---:B------:R-:W-:Y:S02]  /*23ff0*/  FMUL.FTZ R106, R0.reuse, R106 ;  /* 0x0000006a006a7220 */ /* 0x040fe40000410000 */
[----:B------:R-:W-:Y:S02]  /*24000*/  FMUL.FTZ R107, R0, R107 ;  /* 0x0000006b006b7220 */ /* 0x000fe40000410000 */
[--C-:B-1----:R-:W-:Y:S02]  /*24010*/  FFMA.FTZ R139, R180, R132, -R137.reuse ;  /* 0x00000084b48b7223 */ /* 0x102fe40000010889 */
[C---:B------:R-:W-:Y:S02]  /*24020*/  FMUL.FTZ R108, R3.reuse, R108 ;  /* 0x0000006c036c7220 */ /* 0x040fe40000410000 */
[----:B------:R1:W-:Y:S01]  /*24030*/  MUFU.EX2 R194, R139 ;  /* 0x0000008b00c27308 */ /* 0x0003e20000000800 */
[C---:B------:R-:W-:Y:S01]  /*24040*/  HMMA.16816.F32 R104, R140.reuse, R146, R104 ;  /* 0x000000928c68723c */ /* 0x040fe20000001868 */
[----:B------:R-:W2:Y:S02]  /*24050*/  LDSM.16.MT88.4 R144, [R211+0x16000] ;  /* 0x01600000d390783b */ /* 0x000ea40000004200 */
[C---:B------:R-:W-:Y:S02]  /*24060*/  FMUL.FTZ R109, R3.reuse, R109 ;  /* 0x0000006d036d7220 */ /* 0x040fe40000410000 */
[C---:B------:R-:W-:Y:S02]  /*24070*/  FMUL.FTZ R110, R0.reuse, R110 ;  /* 0x0000006e006e7220 */ /* 0x040fe40000410000 */
[C---:B------:R-:W-:Y:S02]  /*24080*/  FMUL.FTZ R111, R0.reuse, R111 ;  /* 0x0000006f006f7220 */ /* 0x040fe40000410000 */
[C---:B------:R-:W-:Y:S03]  /*24090*/  FMUL.FTZ R112, R3.reuse, R112 ;  /* 0x0000007003707220 */ /* 0x040fe60000410000 */
[C---:B------:R-:W-:Y:S02]  /*240a0*/  FMUL.FTZ R113, R3.reuse, R113 ;  /* 0x0000007103717220 */ /* 0x040fe40000410000 */
[C---:B-----5:R-:W-:Y:S03]  /*240b0*/  HMMA.16816.F32 R108, R140.reuse, R148, R108 ;  /* 0x000000948c6c723c */ /* 0x060fe6000000186c */
[C---:B------:R-:W-:Y:S02]  /*240c0*/  FMUL.FTZ R114, R0.reuse, R114 ;  /* 0x0000007200727220 */ /* 0x040fe40000410000 */
[C---:B------:R-:W-:Y:S02]  /*240d0*/  FMUL.FTZ R115, R0.reuse, R115 ;  /* 0x0000007300737220 */ /* 0x040fe40000410000 */
[C---:B------:R-:W-:Y:S02]  /*240e0*/  FMUL.FTZ R116, R3.reuse, R116 ;  /* 0x0000007403747220 */ /* 0x040fe40000410000 */
[C---:B------:R-:W-:Y:S03]  /*240f0*/  FMUL.FTZ R117, R3.reuse, R117 ;  /* 0x0000007503757220 */ /* 0x040fe60000410000 */
[C---:B------:R-:W-:Y:S01]  /*24100*/  HMMA.16816.F32 R112, R140.reuse, R150, R112 ;  /* 0x000000968c70723c */ /* 0x040fe20000001870 */
[----:B------:R-:W5:Y:S02]  /*24110*/  LDSM.16.MT88.4 R148, [R209+0x10800] ;  /* 0x01080000d194783b */ /* 0x000f640000004200 */
[C---:B------:R-:W-:Y:S02]  /*24120*/  FMUL.FTZ R118, R0.reuse, R118 ;  /* 0x0000007600767220 */ /* 0x040fe40000410000 */
[C---:B------:R-:W-:Y:S02]  /*24130*/  FMUL.FTZ R119, R0.reuse, R119 ;  /* 0x0000007700777220 */ /* 0x040fe40000410000 */
[C---:B------:R-:W-:Y:S02]  /*24140*/  FMUL.FTZ R120, R3.reuse, R120 ;  /* 0x0000007803787220 */ /* 0x040fe40000410000 */
[C---:B------:R-:W-:Y:S03]  /*24150*/  FMUL.FTZ R121, R3.reuse, R121 ;  /* 0x0000007903797220 */ /* 0x040fe60000410000 */
[C---:B---3--:R-:W-:Y:S03]  /*24160*/  HMMA.16816.F32 R116, R140.reuse, R152, R116 ;  /* 0x000000988c74723c */ /* 0x048fe60000001874 */
[C---:B------:R-:W-:Y:S02]  /*24170*/  FMUL.FTZ R122, R0.reuse, R122 ;  /* 0x0000007a007a7220 */ /* 0x040fe40000410000 */
[----:B------:R-:W-:Y:S02]  /*24180*/  FMUL.FTZ R123, R0, R123 ;  /* 0x0000007b007b7220 */ /* 0x000fe40000410000 */
[--C-:B-1----:R-:W-:Y:S02]  /*24190*/  FFMA.FTZ R139, R186, R132, -R137.reuse ;  /* 0x00000084ba8b7223 */ /* 0x102fe40000010889 */
[C---:B------:R-:W-:Y:S02]  /*241a0*/  FMUL.FTZ R124, R3.reuse, R124 ;  /* 0x0000007c037c7220 */ /* 0x040fe40000410000 */
[----:B------:R1:W3:Y:S01]  /*241b0*/  MUFU.EX2 R193, R139 ;  /* 0x0000008b00c17308 */ /* 0x0002e20000000800 */
[C---:B------:R-:W-:Y:S01]  /*241c0*/  HMMA.16816.F32 R120, R140.reuse, R154, R120 ;  /* 0x0000009a8c78723c */ /* 0x040fe20000001878 */
[----:B------:R-:W5:Y:S02]  /*241d0*/  LDSM.16.MT88.4 R152, [R212+0x10800] ;  /* 0x01080000d498783b */ /* 0x000f640000004200 */
[C---:B------:R-:W-:Y:S02]  /*241e0*/  FMUL.FTZ R125, R3.reuse, R125 ;  /* 0x0000007d037d7220 */ /* 0x040fe40000410000 */
[C---:B------:R-:W-:Y:S02]  /*241f0*/  FMUL.FTZ R126, R0.reuse, R126 ;  /* 0x0000007e007e7220 */ /* 0x040fe40000410000 */
[C---:B------:R-:W-:Y:S02]  /*24200*/  FMUL.FTZ R127, R0.reuse, R127 ;  /* 0x0000007f007f7220 */ /* 0x040fe40000410000 */
[C---:B------:R-:W-:Y:S03]  /*24210*/  FMUL.FTZ R128, R3.reuse, R128 ;  /* 0x0000008003807220 */ /* 0x040fe60000410000 */
[----:B------:R-:W-:Y:S02]  /*24220*/  FMUL.FTZ R129, R3, R129 ;  /* 0x0000008103817220 */ /* 0x000fe40000410000 */
[C---:B--2---:R-:W-:Y:S03]  /*24230*/  HMMA.16816.F32 R124, R140.reuse, R144, R124 ;  /* 0x000000908c7c723c */ /* 0x044fe6000000187c */
[C---:B------:R-:W-:Y:S02]  /*24240*/  FMUL.FTZ R130, R0.reuse, R130 ;  /* 0x0000008200827220 */ /* 0x040fe40000410000 */
[----:B------:R-:W-:Y:S02]  /*24250*/  FMUL.FTZ R131, R0, R131 ;  /* 0x0000008300837220 */ /* 0x000fe40000410000 */
[-CC-:B------:R-:W-:Y:S02]  /*24260*/  FFMA.FTZ R138, R138, R132.reuse, -R137.reuse ;  /* 0x000000848a8a7223 */ /* 0x180fe40000010889 */
[----:B-1----:R-:W-:Y:S03]  /*24270*/  FFMA.FTZ R139, R190, R132, -R136 ;  /* 0x00000084be8b7223 */ /* 0x002fe60000010888 */
[----:B------:R-:W-:Y:S01]  /*24280*/  HMMA.16816.F32 R128, R140, R146, R128 ;  /* 0x000000928c80723c */ /* 0x000fe20000001880 */
[----:B------:R-:W1:Y:S01]  /*24290*/  LDSM.16.MT88.4 R144, [R211+0x10800] ;  /* 0x01080000d390783b */ /* 0x000e620000004200 */
[----:B------:R2:W-:Y:S01]  /*242a0*/  MUFU.EX2 R192, R139 ;  /* 0x0000008b00c07308 */ /* 0x0005e20000000800 */
[----:B------:R-:W-:Y:S04]  /*242b0*/  FFMA.FTZ R0, R0, R249, R206 ;  /* 0x000000f900007223 */ /* 0x000fe800000100ce */
[----:B----4-:R-:W-:Y:S01]  /*242c0*/  F2FP.PACK_AB R140, R199, R200 ;  /* 0x000000c8c78c723e */ /* 0x010fe200000000ff */
[----:B------:R-:W-:Y:S01]  /*242d0*/  FADD.FTZ R0, R205, R0 ;  /* 0x00000000cd007221 */ /* 0x000fe20000010000 */
[----:B------:R-:W-:Y:S03]  /*242e0*/  F2FP.PACK_AB R142, R197, R198 ;  /* 0x000000c6c58e723e */ /* 0x000fe600000000ff */
[----:B------:R-:W-:Y:S01]  /*242f0*/  F2FP.PACK_AB R141, R195, R196 ;  /* 0x000000c4c38d723e */ /* 0x000fe200000000ff */
[----:B------:R-:W-:Y:S01]  /*24300*/  FADD.FTZ R0, R204, R0 ;  /* 0x00000000cc007221 */ /* 0x000fe20000010000 */
[----:B---3--:R-:W-:Y:S03]  /*24310*/  F2FP.PACK_AB R143, R193, R194 ;  /* 0x000000c2c18f723e */ /* 0x008fe600000000ff */
[----:B------:R-:W-:Y:S04]  /*24320*/  FADD.FTZ R0, R203, R0 ;  /* 0x00000000cb007221 */ /* 0x000fe80000010000 */
[C---:B-----5:R-:W-:Y:S03]  /*24330*/  HMMA.16816.F32 R4, R140.reuse, R148, R4 ;  /* 0x000000948c04723c */ /* 0x060fe60000001804 */
[----:B------:R-:W-:Y:S02]  /*24340*/  FADD.FTZ R0, R196, R0 ;  /* 0x00000000c4007221 */ /* 0x000fe40000010000 */
[-C--:B--2---:R-:W-:Y:S02]  /*24350*/  FFMA.FTZ R139, R189, R132.reuse, -R136 ;  /* 0x00000084bd8b7223 */ /* 0x084fe40000010888 */
[----:B------:R-:W-:Y:S01]  /*24360*/  FADD.FTZ R0, R195, R0 ;  /* 0x00000000c3007221 */ /* 0x000fe20000010000 */
[C---:B------:R-:W-:Y:S01]  /*24370*/  HMMA.16816.F32 R8, R140.reuse, R150, R8 ;  /* 0x000000968c08723c */ /* 0x040fe20000001808 */
[----:B------:R-:W2:Y:S01]  /*24380*/  LDSM.16.MT88.4 R148, [R209+0x12800] ;  /* 0x01280000d194783b */ /* 0x000ea20000004200 */
[----:B------:R3:W-:Y:S02]  /*24390*/  MUFU.EX2 R191, R139 ;  /* 0x0000008b00bf7308 */ /* 0x0007e40000000800 */
[----:B------:R-:W-:Y:S04]  /*243a0*/  FADD.FTZ R0, R194, R0 ;  /* 0x00000000c2007221 */ /* 0x000fe80000010000 */
[C---:B------:R-:W-:Y:S04]  /*243b0*/  HMMA.16816.F32 R12, R140.reuse, R156, R12 ;  /* 0x0000009c8c0c723c */ /* 0x040fe8000000180c */
[----:B------:R-:W-:Y:S04]  /*243c0*/  FADD.FTZ R0, R193, R0 ;  /* 0x00000000c1007221 */ /* 0x000fe80000010000 */
[C---:B------:R-:W-:Y:S01]  /*243d0*/  HMMA.16816.F32 R16, R140.reuse, R158, R16 ;  /* 0x0000009e8c10723c */ /* 0x040fe20000001810 */
[----:B------:R-:W4:Y:S07]  /*243e0*/  LDSM.16.MT88.4 R156, [R212+0x12800] ;  /* 0x01280000d49c783b */ /* 0x000f2e0000004200 */
[C---:B------:R-:W-:Y:S04]  /*243f0*/  HMMA.16816.F32 R20, R140.reuse, R152, R20 ;  /* 0x000000988c14723c */ /* 0x040fe80000001814 */
[-CC-:B---3--:R-:W-:Y:S04]  /*24400*/  FFMA.FTZ R139, R185, R132.reuse, -R136.reuse ;  /* 0x00000084b98b7223 */ /* 0x188fe80000010888 */
[C---:B------:R-:W-:Y:S01]  /*24410*/  HMMA.16816.F32 R24, R140.reuse, R154, R24 ;  /* 0x0000009a8c18723c */ /* 0x040fe20000001818 */
[----:B------:R-:W3:Y:S01]  /*24420*/  LDSM.16.MT88.4 R152, [R210+0x14800] ;  /* 0x01480000d298783b */ /* 0x000ee20000004200 */
[----:B------:R5:W-:Y:S06]  /*24430*/  MUFU.EX2 R190, R139 ;  /* 0x0000008b00be7308 */ /* 0x000bec0000000800 */
[C---:B-1----:R-:W-:Y:S08]  /*24440*/  HMMA.16816.F32 R28, R140.reuse, R144, R28 ;  /* 0x000000908c1c723c */ /* 0x042ff0000000181c */
[C---:B------:R-:W-:Y:S01]  /*24450*/  HMMA.16816.F32 R32, R140.reuse, R146, R32 ;  /* 0x000000928c20723c */ /* 0x040fe20000001820 */
[----:B------:R-:W1:Y:S07]  /*24460*/  LDSM.16.MT88.4 R144, [R212+0x14800] ;  /* 0x01480000d490783b */ /* 0x000e6e0000004200 */
[C---:B--2---:R-:W-:Y:S04]  /*24470*/  HMMA.16816.F32 R36, R140.reuse, R148, R36 ;  /* 0x000000948c24723c */ /* 0x044fe80000001824 */
[-C--:B-----5:R-:W-:Y:S04]  /*24480*/  FFMA.FTZ R139, R184, R132.reuse, -R136 ;  /* 0x00000084b88b7223 */ /* 0x0a0fe80000010888 */
[C---:B------:R-:W-:Y:S01]  /*24490*/  HMMA.16816.F32 R40, R140.reuse, R150, R40 ;  /* 0x000000968c28723c */ /* 0x040fe20000001828 */
[----:B------:R-:W2:Y:S01]  /*244a0*/  LDSM.16.MT88.4 R148, [R211+0x14800] ;  /* 0x01480000d394783b */ /* 0x000ea20000004200 */
[----:B------:R5:W-:Y:S06]  /*244b0*/  MUFU.EX2 R189, R139 ;  /* 0x0000008b00bd7308 */ /* 0x000bec0000000800 */
[C---:B------:R-:W-:Y:S08]  /*244c0*/  HMMA.16816.F32 R44, R140.reuse, R160, R44 ;  /* 0x000000a08c2c723c */ /* 0x040ff0000000182c */
[C---:B------:R-:W-:Y:S01]  /*244d0*/  HMMA.16816.F32 R48, R140.reuse, R162, R48 ;  /* 0x000000a28c30723c */ /* 0x040fe20000001830 */
[----:B------:R-:W-:Y:S07]  /*244e0*/  LDSM.16.MT88.4 R160, [R210+0x11000] ;  /* 0x01100000d2a0783b */ /* 0x000fee0000004200 */
[C---:B----4-:R-:W-:Y:S04]  /*244f0*/  HMMA.16816.F32 R52, R140.reuse, R156, R52 ;  /* 0x0000009c8c34723c */ /* 0x050fe80000001834 */
[-CC-:B-----5:R-:W-:Y:S04]  /*24500*/  FFMA.FTZ R139, R188, R132.reuse, -R137.reuse ;  /* 0x00000084bc8b7223 */ /* 0x1a0fe80000010889 */
[C---:B------:R-:W-:Y:S01]  /*24510*/  HMMA.16816.F32 R56, R140.reuse, R158, R56 ;  /* 0x0000009e8c38723c */ /* 0x040fe20000001838 */
[----:B------:R-:W4:Y:S01]  /*24520*/  LDSM.16.MT88.4 R156, [R209+0x16800] ;  /* 0x01680000d19c783b */ /* 0x000f220000004200 */
[----:B------:R5:W1:Y:S06]  /*24530*/  MUFU.EX2 R186, R139 ;  /* 0x0000008b00ba7308 */ /* 0x000a6c0000000800 */
[C---:B------:R-:W-:Y:S08]  /*24540*/  HMMA.16816.F32 R60, R140.reuse, R164, R60 ;  /* 0x000000a48c3c723c */ /* 0x040ff0000000183c */
[C---:B------:R-:W-:Y:S01]  /*24550*/  HMMA.16816.F32 R64, R140.reuse, R166, R64 ;  /* 0x000000a68c40723c */ /* 0x040fe20000001840 */
[----:B------:R-:W-:Y:S07]  /*24560*/  LDSM.16.MT88.4 R164, [R212+0x13000] ;  /* 0x01300000d4a4783b */ /* 0x000fee0000004200 */
[C---:B------:R-:W-:Y:S04]  /*24570*/  HMMA.16816.F32 R68, R140.reuse, R168, R68 ;  /* 0x000000a88c44723c */ /* 0x040fe80000001844 */
[-CC-:B-----5:R-:W-:Y:S02]  /*24580*/  FFMA.FTZ R139, R187, R132.reuse, -R137.reuse ;  /* 0x00000084bb8b7223 */ /* 0x1a0fe40000010889 */
[----:B-1----:R-:W-:Y:S02]  /*24590*/  FADD.FTZ R0, R186, R0 ;  /* 0x00000000ba007221 */ /* 0x002fe40000010000 */
[C---:B------:R-:W-:Y:S01]  /*245a0*/  HMMA.16816.F32 R72, R140.reuse, R170, R72 ;  /* 0x000000aa8c48723c */ /* 0x040fe20000001848 */
[----:B------:R-:W-:Y:S01]  /*245b0*/  LDSM.16.MT88.4 R168, [R211+0x13000] ;  /* 0x01300000d3a8783b */ /* 0x000fe20000004200 */
[----:B------:R1:W5:Y:S06]  /*245c0*/  MUFU.EX2 R185, R139 ;  /* 0x0000008b00b97308 */ /* 0x00036c0000000800 */
[C---:B---3--:R-:W-:Y:S08]  /*245d0*/  HMMA.16816.F32 R76, R140.reuse, R152, R76 ;  /* 0x000000988c4c723c */ /* 0x048ff0000000184c */
[C---:B------:R-:W-:Y:S01]  /*245e0*/  HMMA.16816.F32 R80, R140.reuse, R154, R80 ;  /* 0x0000009a8c50723c */ /* 0x040fe20000001850 */
[----:B------:R-:W3:Y:S07]  /*245f0*/  LDSM.16.MT88.4 R152, [R210+0x16800] ;  /* 0x01680000d298783b */ /* 0x000eee0000004200 */
[C---:B------:R-:W-:Y:S04]  /*24600*/  HMMA.16816.F32 R84, R140.reuse, R144, R84 ;  /* 0x000000908c54723c */ /* 0x040fe80000001854 */
[-CC-:B-1----:R-:W-:Y:S02]  /*24610*/  FFMA.FTZ R139, R183, R132.reuse, -R137.reuse ;  /* 0x00000084b78b7223 */ /* 0x182fe40000010889 */
[----:B-----5:R-:W-:Y:S02]  /*24620*/  FADD.FTZ R0, R185, R0 ;  /* 0x00000000b9007221 */ /* 0x020fe40000010000 */
[C---:B------:R-:W-:Y:S01]  /*24630*/  HMMA.16816.F32 R88, R140.reuse, R146, R88 ;  /* 0x000000928c58723c */ /* 0x040fe20000001858 */
[----:B------:R-:W1:Y:S01]  /*24640*/  LDSM.16.MT88.4 R144, [R212+0x16800] ;  /* 0x01680000d490783b */ /* 0x000e620000004200 */
[----:B------:R5:W3:Y:S06]  /*24650*/  MUFU.EX2 R184, R139 ;  /* 0x0000008b00b87308 */ /* 0x000aec0000000800 */
[C---:B--2---:R-:W-:Y:S08]  /*24660*/  HMMA.16816.F32 R92, R140.reuse, R148, R92 ;  /* 0x000000948c5c723c */ /* 0x044ff0000000185c */
[C---:B------:R-:W-:Y:S01]  /*24670*/  HMMA.16816.F32 R96, R140.reuse, R150, R96 ;  /* 0x000000968c60723c */ /* 0x040fe20000001860 */
[----:B------:R-:W2:Y:S07]  /*24680*/  LDSM.16.MT88.4 R148, [R211+0x16800] ;  /* 0x01680000d394783b */ /* 0x000eae0000004200 */
[C---:B----4-:R-:W-:Y:S04]  /*24690*/  HMMA.16816.F32 R100, R140.reuse, R156, R100 ;  /* 0x0000009c8c64723c */ /* 0x050fe80000001864 */
[-CC-:B-----5:R-:W-:Y:S02]  /*246a0*/  FFMA.FTZ R139, R182, R132.reuse, -R137.reuse ;  /* 0x00000084b68b7223 */ /* 0x1a0fe40000010889 */
[----:B---3--:R-:W-:Y:S02]  /*246b0*/  FADD.FTZ R0, R184, R0 ;  /* 0x00000000b8007221 */ /* 0x008fe40000010000 */
[C---:B------:R-:W-:Y:S01]  /*246c0*/  HMMA.16816.F32 R104, R140.reuse, R158, R104 ;  /* 0x0000009e8c68723c */ /* 0x040fe20000001868 */
[----:B------:R-:W3:Y:S01]  /*246d0*/  LDSM.16.MT88.4 R156, [R209+0x11000] ;  /* 0x01100000d19c783b */ /* 0x000ee20000004200 */
[----:B------:R4:W5:Y:S06]  /*246e0*/  MUFU.EX2 R183, R139 ;  /* 0x0000008b00b77308 */ /* 0x00096c0000000800 */
[C---:B------:R-:W-:Y:S08]  /*246f0*/  HMMA.16816.F32 R108, R140.reuse, R152, R108 ;  /* 0x000000988c6c723c */ /* 0x040ff0000000186c */
[C---:B------:R-:W-:Y:S01]  /*24700*/  HMMA.16816.F32 R112, R140.reuse, R154, R112 ;  /* 0x0000009a8c70723c */ /* 0x040fe20000001870 */
[----:B------:R-:W3:Y:S07]  /*24710*/  LDSM.16.MT88.4 R152, [R212+0x11000] ;  /* 0x01100000d498783b */ /* 0x000eee0000004200 */
[C---:B-1----:R-:W-:Y:S04]  /*24720*/  HMMA.16816.F32 R116, R140.reuse, R144, R116 ;  /* 0x000000908c74723c */ /* 0x042fe80000001874 */
[----:B----4-:R-:W-:Y:S02]  /*24730*/  FFMA.FTZ R139, R179, R132, -R136 ;  /* 0x00000084b38b7223 */ /* 0x010fe40000010888 */
[----:B-----5:R-:W-:Y:S02]  /*24740*/  FADD.FTZ R0, R183, R0 ;  /* 0x00000000b7007221 */ /* 0x020fe40000010000 */
[C---:B------:R-:W-:Y:S01]  /*24750*/  HMMA.16816.F32 R120, R140.reuse, R146, R120 ;  /* 0x000000928c78723c */ /* 0x040fe20000001878 */
[----:B------:R-:W1:Y:S01]  /*24760*/  LDSM.16.MT88.4 R144, [R211+0x11000] ;  /* 0x01100000d390783b */ /* 0x000e620000004200 */
[----:B------:R4:W-:Y:S06]  /*24770*/  MUFU.EX2 R182, R139 ;  /* 0x0000008b00b67308 */ /* 0x0009ec0000000800 */
[C---:B--2---:R-:W-:Y:S08]  /*24780*/  HMMA.16816.F32 R124, R140.reuse, R148, R124 ;  /* 0x000000948c7c723c */ /* 0x044ff0000000187c */
[----:B------:R-:W-:Y:S01]  /*24790*/  HMMA.16816.F32 R128, R140, R150, R128 ;  /* 0x000000968c80723c */ /* 0x000fe20000001880 */
[----:B------:R-:W2:Y:S06]  /*247a0*/  LDSM.16.MT88.4 R148, [R209+0x13000] ;  /* 0x01300000d194783b */ /* 0x000eac0000004200 */
[----:B------:R-:W-:Y:S02]  /*247b0*/  F2FP.PACK_AB R140, R191, R192 ;  /* 0x000000c0bf8c723e */ /* 0x000fe400000000ff */
[----:B------:R-:W-:Y:S03]  /*247c0*/  F2FP.PACK_AB R142, R189, R190 ;  /* 0x000000bebd8e723e */ /* 0x000fe600000000ff */
[----:B------:R-:W-:Y:S01]  /*247d0*/  F2FP.PACK_AB R141, R185, R186 ;  /* 0x000000bab98d723e */ /* 0x000fe200000000ff */
[--C-:B----4-:R-:W-:Y:S01]  /*247e0*/  FFMA.FTZ R139, R177, R132, -R136.reuse ;  /* 0x00000084b18b7223 */ /* 0x110fe20000010888 */
[----:B------:R-:W-:Y:S03]  /*247f0*/  F2FP.PACK_AB R143, R183, R184 ;  /* 0x000000b8b78f723e */ /* 0x000fe600000000ff */
[----:B------:R4:W-:Y:S04]  /*24800*/  MUFU.EX2 R181, R139 ;  /* 0x0000008b00b57308 */ /* 0x0009e80000000800 */
[C---:B---3--:R-:W-:Y:S08]  /*24810*/  HMMA.16816.F32 R4, R140.reuse, R156, R4 ;  /* 0x0000009c8c04723c */ /* 0x048ff00000001804 */
[C---:B------:R-:W-:Y:S01]  /*24820*/  HMMA.16816.F32 R8, R140.reuse, R158, R8 ;  /* 0x0000009e8c08723c */ /* 0x040fe20000001808 */
[----:B------:R-:W3:Y:S07]  /*24830*/  LDSM.16.MT88.4 R156, [R210+0x13000] ;  /* 0x01300000d29c783b */ /* 0x000eee0000004200 */
[C---:B------:R-:W-:Y:S04]  /*24840*/  HMMA.16816.F32 R12, R140.reuse, R160, R12 ;  /* 0x000000a08c0c723c */ /* 0x040fe8000000180c */
[-CC-:B----4-:R-:W-:Y:S02]  /*24850*/  FFMA.FTZ R139, R201, R132.reuse, -R136.reuse ;  /* 0x00000084c98b7223 */ /* 0x190fe40000010888 */
[-C--:B------:R-:W-:Y:S02]  /*24860*/  FFMA.FTZ R136, R202, R132.reuse, -R136 ;  /* 0x00000084ca887223 */ /* 0x080fe40000010888 */
[C---:B------:R-:W-:Y:S01]  /*24870*/  HMMA.16816.F32 R16, R140.reuse, R162, R16 ;  /* 0x000000a28c10723c */ /* 0x040fe20000001810 */
[----:B------:R-:W4:Y:S01]  /*24880*/  LDSM.16.MT88.4 R160, [R209+0x15000] ;  /* 0x01500000d1a0783b */ /* 0x000f220000004200 */
[----:B------:R5:W-:Y:S06]  /*24890*/  MUFU.EX2 R179, R136 ;  /* 0x0000008800b37308 */ /* 0x000bec0000000800 */
[C---:B------:R-:W-:Y:S04]  /*248a0*/  HMMA.16816.F32 R20, R140.reuse, R152, R20 ;  /* 0x000000988c14723c */ /* 0x040fe80000001814 */
[----:B------:R-:W2:Y:S04]  /*248b0*/  MUFU.EX2 R180, R139 ;  /* 0x0000008b00b47308 */ /* 0x000ea80000000800 */
[C---:B------:R-:W-:Y:S01]  /*248c0*/  HMMA.16816.F32 R24, R140.reuse, R154, R24 ;  /* 0x0000009a8c18723c */ /* 0x040fe20000001818 */
[----:B------:R-:W4:Y:S07]  /*248d0*/  LDSM.16.MT88.4 R152, [R210+0x15000] ;  /* 0x01500000d298783b */ /* 0x000f2e0000004200 */
[C---:B-1----:R-:W-:Y:S04]  /*248e0*/  HMMA.16816.F32 R28, R140.reuse, R144, R28 ;  /* 0x000000908c1c723c */ /* 0x042fe8000000181c */
[--C-:B-----5:R-:W-:Y:S02]  /*248f0*/  FFMA.FTZ R136, R176, R132, -R137.reuse ;  /* 0x00000084b0887223 */ /* 0x120fe40000010889 */
[----:B------:R1:W-:Y:S02]  /*24900*/  MUFU.EX2 R176, R138 ;  /* 0x0000008a00b07308 */ /* 0x0003e40000000800 */
[C---:B------:R-:W-:Y:S01]  /*24910*/  HMMA.16816.F32 R32, R140.reuse, R146, R32 ;  /* 0x000000928c20723c */ /* 0x040fe20000001820 */
[----:B------:R-:W5:Y:S07]  /*24920*/  LDSM.16.MT88.4 R144, [R212+0x15000] ;  /* 0x01500000d490783b */ /* 0x000f6e0000004200 */
[C---:B--2---:R-:W-:Y:S01]  /*24930*/  HMMA.16816.F32 R36, R140.reuse, R148, R36 ;  /* 0x000000948c24723c */ /* 0x044fe20000001824 */
[----:B------:R2:W2:Y:S07]  /*24940*/  MUFU.EX2 R178, R136 ;  /* 0x0000008800b27308 */ /* 0x0004ae0000000800 */
[C---:B------:R-:W-:Y:S01]  /*24950*/  HMMA.16816.F32 R40, R140.reuse, R150, R40 ;  /* 0x000000968c28723c */ /* 0x040fe20000001828 */
[----:B------:R-:W4:Y:S03]  /*24960*/  LDSM.16.MT88.4 R148, [R211+0x15000] ;  /* 0x01500000d394783b */ /* 0x000f260000004200 */
[----:B-1----:R-:W-:Y:S04]  /*24970*/  F2FP.PACK_AB R138, R179, R180 ;  /* 0x000000b4b38a723e */ /* 0x002fe800000000ff */
[C---:B---3--:R-:W-:Y:S08]  /*24980*/  HMMA.16816.F32 R44, R140.reuse, R156, R44 ;  /* 0x0000009c8c2c723c */ /* 0x048ff0000000182c */
[C---:B------:R-:W-:Y:S01]  /*24990*/  HMMA.16816.F32 R48, R140.reuse, R158, R48 ;  /* 0x0000009e8c30723c */ /* 0x040fe20000001830 */
[----:B------:R-:W1:Y:S03]  /*249a0*/  LDSM.16.MT88.4 R156, [R209+0x17000] ;  /* 0x01700000d19c783b */ /* 0x000e660000004200 */
[-CC-:B--2---:R-:W-:Y:S02]  /*249b0*/  FFMA.FTZ R136, R175, R132.reuse, -R137.reuse ;  /* 0x00000084af887223 */ /* 0x184fe40000010889 */
[----:B------:R-:W-:Y:S02]  /*249c0*/  FFMA.FTZ R137, R2, R132, -R137 ;  /* 0x0000008402897223 */ /* 0x000fe40000010889 */
[C---:B------:R-:W-:Y:S01]  /*249d0*/  HMMA.16816.F32 R52, R140.reuse, R164, R52 ;  /* 0x000000a48c34723c */ /* 0x040fe20000001834 */
[----:B------:R-:W-:Y:S01]  /*249e0*/  LDSM.16.MT88.4 R172, [R209+0x13800] ;  /* 0x01380000d1ac783b */ /* 0x000fe20000004200 */
[----:B------:R2:W3:Y:S02]  /*249f0*/  MUFU.EX2 R177, R136 ;  /* 0x0000008800b17308 */ /* 0x0004e40000000800 */
[----:B------:R-:W-:Y:S02]  /*24a00*/  FFMA.FTZ R2, R3, R248, R207 ;  /* 0x000000f803027223 */ /* 0x000fe400000100cf */
[----:B------:R-:W-:Y:S02]  /*24a10*/  FADD.FTZ R0, R178, R0 ;  /* 0x00000000b2007221 */ /* 0x000fe40000010000 */
[C---:B------:R-:W-:Y:S01]  /*24a20*/  HMMA.16816.F32 R56, R140.reuse, R166, R56 ;  /* 0x000000a68c38723c */ /* 0x040fe20000001838 */
[----:B------:R-:W-:Y:S03]  /*24a30*/  LDSM.16.MT88.4 R164, [R212+0x11800] ;  /* 0x01180000d4a4783b */ /* 0x000fe60000004200 */
[----:B------:R1:W1:Y:S01]  /*24a40*/  MUFU.EX2 R132, R137 ;  /* 0x0000008900847308 */ /* 0x0002620000000800 */
[----:B------:R-:W-:Y:S03]  /*24a50*/  FADD.FTZ R2, R239, R2 ;  /* 0x00000002ef027221 */ /* 0x000fe60000010000 */
[C---:B------:R-:W-:Y:S04]  /*24a60*/  HMMA.16816.F32 R60, R140.reuse, R168, R60 ;  /* 0x000000a88c3c723c */ /* 0x040fe8000000183c */
[----:B------:R-:W-:Y:S04]  /*24a70*/  FADD.FTZ R2, R237, R2 ;  /* 0x00000002ed027221 */ /* 0x000fe80000010000 */
[C---:B------:R-:W-:Y:S01]  /*24a80*/  HMMA.16816.F32 R64, R140.reuse, R170, R64 ;  /* 0x000000aa8c40723c */ /* 0x040fe20000001840 */
[----:B------:R-:W-:Y:S03]  /*24a90*/  LDSM.16.MT88.4 R168, [R211+0x11800] ;  /* 0x01180000d3a8783b */ /* 0x000fe60000004200 */
[----:B--2---:R-:W-:Y:S01]  /*24aa0*/  F2FP.PACK_AB R136, R181, R182 ;  /* 0x000000b6b588723e */ /* 0x004fe200000000ff */
[----:B------:R-:W-:Y:S02]  /*24ab0*/  FADD.FTZ R2, R236, R2 ;  /* 0x00000002ec027221 */ /* 0x000fe40000010000 */
[C---:B---3--:R-:W-:Y:S01]  /*24ac0*/  FADD.FTZ R0, R177.reuse, R0 ;  /* 0x00000000b1007221 */ /* 0x048fe20000010000 */
[C---:B----4-:R-:W-:Y:S04]  /*24ad0*/  HMMA.16816.F32 R68, R140.reuse, R160, R68 ;  /* 0x000000a08c44723c */ /* 0x050fe80000001844 */
[----:B-1----:R-:W-:Y:S01]  /*24ae0*/  F2FP.PACK_AB R137, R177, R178 ;  /* 0x000000b2b189723e */ /* 0x002fe200000000ff */
[----:B------:R-:W-:Y:S01]  /*24af0*/  FADD.FTZ R2, R200, R2 ;  /* 0x00000002c8027221 */ /* 0x000fe20000010000 */
[----:B------:R-:W-:Y:S02]  /*24b00*/  F2FP.PACK_AB R139, R132, R176 ;  /* 0x000000b0848b723e */ /* 0x000fe400000000ff */
[C---:B------:R-:W-:Y:S01]  /*24b10*/  HMMA.16816.F32 R72, R140.reuse, R162, R72 ;  /* 0x000000a28c48723c */ /* 0x040fe20000001848 */
[----:B------:R-:W-:Y:S03]  /*24b20*/  LDSM.16.MT88.4 R160, [R210+0x11800] ;  /* 0x01180000d2a0783b */ /* 0x000fe60000004200 */
[----:B------:R-:W-:Y:S04]  /*24b30*/  FADD.FTZ R2, R199, R2 ;  /* 0x00000002c7027221 */ /* 0x000fe80000010000 */
[C---:B------:R-:W-:Y:S04]  /*24b40*/  HMMA.16816.F32 R76, R140.reuse, R152, R76 ;  /* 0x000000988c4c723c */ /* 0x040fe8000000184c */
[----:B------:R-:W-:Y:S04]  /*24b50*/  FADD.FTZ R2, R198, R2 ;  /* 0x00000002c6027221 */ /* 0x000fe80000010000 */
[C---:B------:R-:W-:Y:S01]  /*24b60*/  HMMA.16816.F32 R80, R140.reuse, R154, R80 ;  /* 0x0000009a8c50723c */ /* 0x040fe20000001850 */
[----:B------:R-:W1:Y:S03]  /*24b70*/  LDSM.16.MT88.4 R152, [R210+0x17000] ;  /* 0x01700000d298783b */ /* 0x000e660000004200 */
[----:B------:R-:W-:Y:S04]  /*24b80*/  FADD.FTZ R2, R197, R2 ;  /* 0x00000002c5027221 */ /* 0x000fe80000010000 */
[C---:B-----5:R-:W-:Y:S04]  /*24b90*/  HMMA.16816.F32 R84, R140.reuse, R144, R84 ;  /* 0x000000908c54723c */ /* 0x060fe80000001854 */
[----:B------:R-:W-:Y:S04]  /*24ba0*/  FADD.FTZ R2, R192, R2 ;  /* 0x00000002c0027221 */ /* 0x000fe80000010000 */
[C---:B------:R-:W-:Y:S01]  /*24bb0*/  HMMA.16816.F32 R88, R140.reuse, R146, R88 ;  /* 0x000000928c58723c */ /* 0x040fe20000001858 */
[----:B------:R-:W2:Y:S03]  /*24bc0*/  LDSM.16.MT88.4 R144, [R212+0x17000] ;  /* 0x01700000d490783b */ /* 0x000ea60000004200 */
[----:B------:R-:W-:Y:S04]  /*24bd0*/  FADD.FTZ R2, R191, R2 ;  /* 0x00000002bf027221 */ /* 0x000fe80000010000 */
[C---:B------:R-:W-:Y:S04]  /*24be0*/  HMMA.16816.F32 R92, R140.reuse, R148, R92 ;  /* 0x000000948c5c723c */ /* 0x040fe8000000185c */
[----:B------:R-:W-:Y:S04]  /*24bf0*/  FADD.FTZ R2, R190, R2 ;  /* 0x00000002be027221 */ /* 0x000fe80000010000 */
[C---:B------:R-:W-:Y:S01]  /*24c00*/  HMMA.16816.F32 R96, R140.reuse, R150, R96 ;  /* 0x000000968c60723c */ /* 0x040fe20000001860 */
[----:B------:R-:W3:Y:S03]  /*24c10*/  LDSM.16.MT88.4 R148, [R211+0x17000] ;  /* 0x01700000d394783b */ /* 0x000ee60000004200 */
[----:B------:R-:W-:Y:S04]  /*24c20*/  FADD.FTZ R2, R189, R2 ;  /* 0x00000002bd027221 */ /* 0x000fe80000010000 */
[C---:B------:R-:W-:Y:S04]  /*24c30*/  HMMA.16816.F32 R100, R140.reuse, R156, R100 ;  /* 0x0000009c8c64723c */ /* 0x040fe80000001864 */
[----:B------:R-:W-:Y:S04]  /*24c40*/  FADD.FTZ R2, R182, R2 ;  /* 0x00000002b6027221 */ /* 0x000fe80000010000 */
[C---:B------:R-:W-:Y:S01]  /*24c50*/  HMMA.16816.F32 R104, R140.reuse, R158, R104 ;  /* 0x0000009e8c68723c */ /* 0x040fe20000001868 */
[----:B------:R-:W4:Y:S03]  /*24c60*/  LDSM.16.MT88.4 R156, [R209+0x11800] ;  /* 0x01180000d19c783b */ /* 0x000f260000004200 */
[----:B------:R-:W-:Y:S04]  /*24c70*/  FADD.FTZ R2, R181, R2 ;  /* 0x00000002b5027221 */ /* 0x000fe80000010000 */
[C---:B-1----:R-:W-:Y:S04]  /*24c80*/  HMMA.16816.F32 R108, R140.reuse, R152, R108 ;  /* 0x000000988c6c723c */ /* 0x042fe8000000186c */
[----:B------:R-:W-:Y:S02]  /*24c90*/  FADD.FTZ R3, R180, R2 ;  /* 0x00000002b4037221 */ /* 0x000fe40000010000 */
[----:B------:R-:W-:Y:S01]  /*24ca0*/  FADD.FTZ R2, R176, R0 ;  /* 0x00000000b0027221 */ /* 0x000fe20000010000 */
[----:B------:R-:W-:Y:S01]  /*24cb0*/  IADD3 R0, R238, -0x1, RZ ;  /* 0xffffffffee007810 */ /* 0x000fe20007ffe0ff */
[C---:B------:R-:W-:Y:S04]  /*24cc0*/  HMMA.16816.F32 R112, R140.reuse, R154, R112 ;  /* 0x0000009a8c70723c */ /* 0x040fe80000001870 */
[----:B------:R-:W-:Y:S01]  /*24cd0*/  FADD.FTZ R248, R179, R3 ;  /* 0x00000003b3f87221 */ /* 0x000fe20000010000 */
[----:B------:R-:W-:Y:S01]  /*24ce0*/  MOV R238, R0 ;  /* 0x0000000000ee7202 */ /* 0x000fe20000000f00 */
[----:B------:R-:W-:Y:S02]  /*24cf0*/  FADD.FTZ R249, R132, R2 ;  /* 0x0000000284f97221 */ /* 0x000fe40000010000 */
[C---:B--2---:R-:W-:Y:S08]  /*24d00*/  HMMA.16816.F32 R116, R140.reuse, R144, R116 ;  /* 0x000000908c74723c */ /* 0x044ff00000001874 */
[C---:B------:R-:W-:Y:S08]  /*24d10*/  HMMA.16816.F32 R120, R140.reuse, R146, R120 ;  /* 0x000000928c78723c */ /* 0x040ff00000001878 */
[C---:B---3--:R-:W-:Y:S08]  /*24d20*/  HMMA.16816.F32 R124, R140.reuse, R148, R124 ;  /* 0x000000948c7c723c */ /* 0x048ff0000000187c */
[----:B------:R-:W-:Y:S08]  /*24d30*/  HMMA.16816.F32 R128, R140, R150, R128 ;  /* 0x000000968c80723c */ /* 0x000ff00000001880 */
[C---:B----4-:R-:W-:Y:S01]  /*24d40*/  HMMA.16816.F32 R140, R136.reuse, R156, R4 ;  /* 0x0000009c888c723c */ /* 0x050fe20000001804 */
[----:B------:R-:W1:Y:S07]  /*24d50*/  LDSM.16.MT88.4 R4, [R210+0x13800] ;  /* 0x01380000d204783b */ /* 0x000e6e0000004200 */
[C---:B------:R-:W-:Y:S01]  /*24d60*/  HMMA.16816.F32 R144, R136.reuse, R158, R8 ;  /* 0x0000009e8890723c */ /* 0x040fe20000001808 */
[----:B------:R-:W2:Y:S07]  /*24d70*/  LDSM.16.MT88.4 R8, [R212+0x13800] ;  /* 0x01380000d408783b */ /* 0x000eae0000004200 */
[C---:B------:R-:W-:Y:S01]  /*24d80*/  HMMA.16816.F32 R148, R136.reuse, R160, R12 ;  /* 0x000000a08894723c */ /* 0x040fe2000000180c */
[----:B------:R-:W3:Y:S07]  /*24d90*/  LDSM.16.MT88.4 R12, [R211+0x13800] ;  /* 0x01380000d30c783b */ /* 0x000eee0000004200 */
[C---:B------:R-:W-:Y:S01]  /*24da0*/  HMMA.16816.F32 R152, R136.reuse, R162, R16 ;  /* 0x000000a28898723c */ /* 0x040fe20000001810 */
[----:B------:R-:W4:Y:S07]  /*24db0*/  LDSM.16.MT88.4 R16, [R209+0x15800] ;  /* 0x01580000d110783b */ /* 0x000f2e0000004200 */
[C---:B------:R-:W-:Y:S01]  /*24dc0*/  HMMA.16816.F32 R156, R136.reuse, R164, R20 ;  /* 0x000000a4889c723c */ /* 0x040fe20000001814 */
[----:B------:R-:W5:Y:S07]  /*24dd0*/  LDSM.16.MT88.4 R20, [R210+0x15800] ;  /* 0x01580000d214783b */ /* 0x000f6e0000004200 */
[C---:B------:R-:W-:Y:S01]  /*24de0*/  HMMA.16816.F32 R160, R136.reuse, R166, R24 ;  /* 0x000000a688a0723c */ /* 0x040fe20000001818 */
[----:B------:R-:W2:Y:S07]  /*24df0*/  LDSM.16.MT88.4 R24, [R212+0x15800] ;  /* 0x01580000d418783b */ /* 0x000eae0000004200 */
[C---:B------:R-:W-:Y:S01]  /*24e00*/  HMMA.16816.F32 R164, R136.reuse, R168, R28 ;  /* 0x000000a888a4723c */ /* 0x040fe2000000181c */
[----:B------:R-:W2:Y:S07]  /*24e10*/  LDSM.16.MT88.4 R28, [R211+0x15800] ;  /* 0x01580000d31c783b */ /* 0x000eae0000004200 */
[C---:B------:R-:W-:Y:S01]  /*24e20*/  HMMA.16816.F32 R168, R136.reuse, R170, R32 ;  /* 0x000000aa88a8723c */ /* 0x040fe20000001820 */
[----:B------:R-:W3:Y:S07]  /*24e30*/  LDSM.16.MT88.4 R32, [R209+0x17800] ;  /* 0x01780000d120783b */ /* 0x000eee0000004200 */
[C---:B------:R-:W-:Y:S08]  /*24e40*/  HMMA.16816.F32 R36, R136.reuse, R172, R36 ;  /* 0x000000ac8824723c */ /* 0x040ff00000001824 */
        /* <DEDUP_REMOVED lines=25> */
[----:B------:R-:W-:Y:S07]  /*24fe0*/  HMMA.16816.F32 R128, R136, R14, R128 ;  /* 0x0000000e8880723c */ /* 0x000fee0000001880 */
[----:B------:R-:W-:Y:S02]  /*24ff0*/  MOV R136, R135 ;  /* 0x0000008700887202 */ /* 0x000fe40000000f00 */
[----:B------:R-:W-:Y:S01]  /*25000*/  MOV R137, R134 ;  /* 0x0000008600897202 */ /* 0x000fe20000000f00 */
[----:B------:R-:W-:-:S05]  /*25010*/  @P0 BRA `(.L_x_5057) ;  /* 0xffffb08000000947 */ /* 0x000fca000383ffff */
.L_x_5048:
        /* <DEDUP_REMOVED lines=11> */
.L_x_5071:
[----:B---3--:R-:W-:Y:S01]  /*250d0*/  FADD.FTZ R0, R0, R248 ;  /* 0x000000f800007221 */ /* 0x008fe20000010000 */
[----:B------:R-:W-:Y:S05]  /*250e0*/  BRA.DIV ~URZ, `(.L_x_5059) ;  /* 0x000021827f007947 */ /* 0x000fea000b800000 */
[----:B------:R-:W3:Y:S04]  /*250f0*/  SHFL.BFLY PT, R4, R249, 0x2, 0x1f ;  /* 0x0c401f00f9047f89 */ /* 0x000ee800000e0000 */
[----:B------:R-:W4:Y:S01]  /*25100*/  SHFL.BFLY PT, R3, R0, 0x1, 0x1f ;  /* 0x0c201f0000037f89 */ /* 0x000f2200000e0000 */
[----:B---3--:R-:W-:Y:S02]  /*25110*/  FADD.FTZ R4, R4, R249 ;  /* 0x000000f904047221 */ /* 0x008fe40000010000 */
[----:B----45:R-:W-:-:S03]  /*25120*/  FADD.FTZ R133, R0, R3 ;  /* 0x0000000300857221 */ /* 0x030fc60000010000 */
[----:B------:R3:W4:Y:S04]  /*25130*/  SHFL.BFLY PT, R2, R4, 0x1, 0x1f ;  /* 0x0c201f0004027f89 */ /* 0x00072800000e0000 */
.L_x_5072:
[----:B--2---:R-:W2:Y:S01]  /*25140*/  LDL R175, [R1+0x18] ;  /* 0x0000180001af7983 */ /* 0x004ea20000100800 */
[----:B------:R-:W-:Y:S01]  /*25150*/  FSETP.NE.FTZ.AND P4, PT, R133, RZ, PT ;  /* 0x000000ff8500720b */ /* 0x000fe20003f95000 */
[----:B----4-:R-:W-:Y:S01]  /*25160*/  FADD.FTZ R132, R2, R4 ;  /* 0x0000000402847221 */ /* 0x010fe20000010000 */
[----:B------:R-:W-:Y:S01]  /*25170*/  MOV R0, 0x3f800000 ;  /* 0x3f80000000007802 */ /* 0x000fe20000000f00 */
[----:B------:R-:W-:-:S03]  /*25180*/  ULDC.64 UR4, c[0x0][0x118] ;  /* 0x0000460000047ab9 */ /* 0x000fc60000000a00 */
[----:B------:R-:W-:-:S07]  /*25190*/  FSETP.NE.FTZ.AND P3, PT, R132, RZ, PT ;  /* 0x000000ff8400720b */ /* 0x000fce0003f75000 */
[----:B------:R-:W4:Y:S02]  /*251a0*/  @P4 MUFU.RCP R0, R133 ;  /* 0x0000008500004308 */ /* 0x000f240000001000 */
[C---:B----4-:R-:W-:Y:S02]  /*251b0*/  FMUL.FTZ R96, R0.reuse, R96 ;  /* 0x0000006000607220 */ /* 0x050fe40000410000 */
[C---:B------:R-:W-:Y:S02]  /*251c0*/  FMUL.FTZ R97, R0.reuse, R97 ;  /* 0x0000006100617220 */ /* 0x040fe40000410000 */
[C---:B------:R-:W-:Y:S02]  /*251d0*/  FMUL.FTZ R2, R0.reuse, R140 ;  /* 0x0000008c00027220 */ /* 0x040fe40000410000 */
[C---:B------:R-:W-:Y:S01]  /*251e0*/  FMUL.FTZ R7, R0.reuse, R141 ;  /* 0x0000008d00077220 */ /* 0x040fe20000410000 */
[----:B------:R-:W-:Y:S01]  /*251f0*/  F2FP.PACK_AB R96, R97, R96 ;  /* 0x000000606160723e */ /* 0x000fe200000000ff */
[C---:B------:R-:W-:Y:S01]  /*25200*/  FMUL.FTZ R144, R0.reuse, R144 ;  /* 0x0000009000907220 */ /* 0x040fe20000410000 */
[----:B------:R-:W4:Y:S01]  /*25210*/  S2R R97, SR_TID.X ;  /* 0x0000000000617919 */ /* 0x000f220000002100 */
[C---:B------:R-:W-:Y:S01]  /*25220*/  FMUL.FTZ R136, R0.reuse, R145 ;  /* 0x0000009100887220 */ /* 0x040fe20000410000 */
        /* <DEDUP_REMOVED lines=8> */
[C---:B------:R-:W-:Y:S01]  /*252b0*/  FMUL.FTZ R140, R0.reuse, R157 ;  /* 0x0000009d008c7220 */ /* 0x040fe20000410000 */
[----:B------:R-:W-:Y:S01]  /*252c0*/  F2FP.PACK_AB R139, R139, R152 ;  /* 0x000000988b8b723e */ /* 0x000fe200000000ff */
[----:B------:R-:W-:-:S02]  /*252d0*/  FMUL.FTZ R160, R0, R160 ;  /* 0x000000a000a07220 */ /* 0x000fc40000410000 */
[----:B------:R-:W-:Y:S01]  /*252e0*/  FMUL.FTZ R161, R0, R161 ;  /* 0x000000a100a17220 */ /* 0x000fe20000410000 */
        /* <DEDUP_REMOVED lines=75> */
[----:B------:R-:W-:Y:S02]  /*257a0*/  MOV R0, 0x3f800000 ;  /* 0x3f80000000007802 */ /* 0x000fe40000000f00 */
[----:B------:R-:W-:Y:S02]  /*257b0*/  F2FP.PACK_AB R124, R125, R124 ;  /* 0x0000007c7d7c723e */ /* 0x000fe400000000ff */
[----:B------:R-:W-:Y:S02]  /*257c0*/  F2FP.PACK_AB R128, R129, R128 ;  /* 0x000000808180723e */ /* 0x000fe400000000ff */
[----:B------:R-:W1:Y:S02]  /*257d0*/  @P3 MUFU.RCP R0, R132 ;  /* 0x0000008400003308 */ /* 0x000e640000001000 */
[C---:B-1----:R-:W-:Y:S01]  /*257e0*/  FMUL.FTZ R17, R0.reuse, R98 ;  /* 0x0000006200117220 */ /* 0x042fe20000410000 */
[----:B----4-:R-:W-:Y:S01]  /*257f0*/  SHF.R.S32.HI R98, RZ, 0x1f, R97 ;  /* 0x0000001fff627819 */ /* 0x010fe20000011461 */
[----:B------:R-:W-:-:S02]  /*25800*/  FMUL.FTZ R2, R0, R39 ;  /* 0x0000002700027220 */ /* 0x000fc40000410000 */
[----:B------:R-:W-:Y:S01]  /*25810*/  FMUL.FTZ R36, R0, R38 ;  /* 0x0000002600247220 */ /* 0x000fe20000410000 */
[----:B------:R-:W-:Y:S01]  /*25820*/  LEA.HI R3, R98, R97, RZ, 0x2 ;  /* 0x0000006162037211 */ /* 0x000fe200078f10ff */
[C---:B------:R-:W-:Y:S02]  /*25830*/  FMUL.FTZ R143, R0.reuse, R143 ;  /* 0x0000008f008f7220 */ /* 0x040fe40000410000 */
[----:B------:R-:W-:Y:S01]  /*25840*/  FMUL.FTZ R5, R0, R142 ;  /* 0x0000008e00057220 */ /* 0x000fe20000410000 */
        /* <DEDUP_REMOVED lines=71> */
[C---:B------:R-:W-:Y:S01]  /*25cc0*/  FMUL.FTZ R107, R0.reuse, R107 ;  /* 0x0000006b006b7220 */ /* 0x040fe20000410000 */
[----:B------:R-:W-:Y:S01]  /*25cd0*/  F2FP.PACK_AB R17, R99, R17 ;  /* 0x000000116311723e */ /* 0x000fe200000000ff */
        /* <DEDUP_REMOVED lines=19> */
[----:B------:R-:W-:Y:S02]  /*25e10*/  SHF.R.S32.HI R0, RZ, 0x1f, R3 ;  /* 0x0000001fff007819 */ /* 0x000fe40000011403 */
[----:B------:R-:W-:-:S02]  /*25e20*/  F2FP.PACK_AB R10, R127, R10 ;  /* 0x0000000a7f0a723e */ /* 0x000fc400000000ff */
[----:B------:R-:W-:Y:S02]  /*25e30*/  LEA.HI R0, R0, R2, RZ, 0x3 ;  /* 0x0000000200007211 */ /* 0x000fe400078f18ff */
[----:B------:R-:W-:Y:S02]  /*25e40*/  F2FP.PACK_AB R9, R131, R9 ;  /* 0x000000098309723e */ /* 0x000fe400000000ff */
[----:B------:R-:W-:-:S04]  /*25e50*/  LOP3.LUT R0, R0, 0xfffffff8, RZ, 0xc0, !PT ;  /* 0xfffffff800007812 */ /* 0x000fc800078ec0ff */
[----:B------:R-:W-:Y:S02]  /*25e60*/  IADD3 R2, R2, -R0, RZ ;  /* 0x8000000002027210 */ /* 0x000fe40007ffe0ff */
[----:B------:R-:W-:Y:S02]  /*25e70*/  LOP3.LUT R0, R3, 0x3ffffffc, RZ, 0xc0, !PT ;  /* 0x3ffffffc03007812 */ /* 0x000fe400078ec0ff */
[----:B------:R-:W-:Y:S02]  /*25e80*/  SHF.L.U32 R3, R2, 0x6, RZ ;  /* 0x0000000602037819 */ /* 0x000fe400000006ff */
[----:B------:R-:W-:Y:S02]  /*25e90*/  IADD3 R0, -R0, R97, RZ ;  /* 0x0000006100007210 */ /* 0x000fe40007ffe1ff */
[----:B------:R-:W-:Y:S02]  /*25ea0*/  LOP3.LUT R3, R3, 0x1c0, RZ, 0xc0, !PT ;  /* 0x000001c003037812 */ /* 0x000fe400078ec0ff */
[----:B---3--:R-:W-:-:S02]  /*25eb0*/  LOP3.LUT R4, R2, 0x1, RZ, 0xc0, !PT ;  /* 0x0000000102047812 */ /* 0x008fc400078ec0ff */
[----:B------:R-:W-:Y:S02]  /*25ec0*/  LEA R0, R93, R0, 0x9 ;  /* 0x000000005d007211 */ /* 0x000fe400078e48ff */
[----:B------:R-:W-:Y:S02]  /*25ed0*/  LEA.HI R3, R3, R3, RZ, 0x1d ;  /* 0x0000000303037211 */ /* 0x000fe400078fe8ff */
[----:B------:R-:W-:Y:S02]  /*25ee0*/  ISETP.NE.U32.AND P0, PT, R4, 0x1, PT ;  /* 0x000000010400780c */ /* 0x000fe40003f05070 */
[----:B------:R-:W-:Y:S02]  /*25ef0*/  LEA R0, R0, R3, 0x1 ;  /* 0x0000000300007211 */ /* 0x000fe400078e08ff */
[----:B------:R-:W-:Y:S02]  /*25f00*/  R2P PR, R2, 0x6 ;  /* 0x0000000602007804 */ /* 0x000fe40000000000 */
[----:B------:R-:W-:-:S02]  /*25f10*/  SHF.L.U32 R0, R0, 0x1, RZ ;  /* 0x0000000100007819 */ /* 0x000fc400000006ff */
[----:B------:R-:W-:Y:S02]  /*25f20*/  MOV R3, 0x20 ;  /* 0x0000002000037802 */ /* 0x000fe40000000f00 */
[C---:B------:R-:W-:Y:S01]  /*25f30*/  IADD3 R2, R0.reuse, -0x10, RZ ;  /* 0xfffffff000027810 */ /* 0x040fe20007ffe0ff */
[----:B------:R1:W-:Y:S01]  /*25f40*/  STS [R0], R7 ;  /* 0x0000000700007388 */ /* 0x0003e20000000800 */
[----:B------:R-:W-:Y:S02]  /*25f50*/  SEL R3, R3, 0xffffffe0, !P1 ;  /* 0xffffffe003037807 */ /* 0x000fe40004800000 */
[C---:B------:R-:W-:Y:S01]  /*25f60*/  @P0 IADD3 R2, R0.reuse, 0x10, RZ ;  /* 0x0000001000020810 */ /* 0x040fe20007ffe0ff */
[----:B------:R3:W-:Y:S01]  /*25f70*/  STS [R0+0x400], R5 ;  /* 0x0004000500007388 */ /* 0x0007e20000000800 */
[----:B------:R-:W-:Y:S02]  /*25f80*/  IADD3 R4, R0, R3, RZ ;  /* 0x0000000300047210 */ /* 0x000fe40007ffe0ff */
[----:B------:R-:W-:Y:S01]  /*25f90*/  IADD3 R3, R3, R2, RZ ;  /* 0x0000000203037210 */ /* 0x000fe20007ffe0ff */
[----:B------:R-:W-:Y:S01]  /*25fa0*/  STS [R2], R136 ;  /* 0x0000008802007388 */ /* 0x000fe20000000800 */
[----:B--2---:R-:W-:-:S03]  /*25fb0*/  ISETP.NE.AND P0, PT, R175, -0x1, PT ;  /* 0xffffffffaf00780c */ /* 0x004fc60003f05270 */
[----:B------:R2:W-:Y:S04]  /*25fc0*/  STS [R2+0x400], R6 ;  /* 0x0004000602007388 */ /* 0x0005e80000000800 */
[----:B------:R-:W-:Y:S04]  /*25fd0*/  STS [R4], R138 ;  /* 0x0000008a04007388 */ /* 0x000fe80000000800 */
[----:B------:R-:W-:Y:S04]  /*25fe0*/  STS [R4+0x400], R20 ;  /* 0x0004001404007388 */ /* 0x000fe80000000800 */
[----:B------:R4:W-:Y:S01]  /*25ff0*/  STS [R3+0x400], R8 ;  /* 0x0004000803007388 */ /* 0x0009e20000000800 */
[----:B-1----:R-:W-:-:S03]  /*26000*/  MOV R7, 0x40 ;  /* 0x0000004000077802 */ /* 0x002fc60000000f00 */
[----:B------:R-:W-:Y:S01]  /*26010*/  STS [R3], R139 ;  /* 0x0000008b03007388 */ /* 0x000fe20000000800 */
[----:B---3--:R-:W-:-:S04]  /*26020*/  SEL R5, R7, 0xffffffc0, !P2 ;  /* 0xffffffc007057807 */ /* 0x008fc80005000000 */
[-C--:B------:R-:W-:Y:S02]  /*26030*/  IADD3 R7, R0, R5.reuse, RZ ;  /* 0x0000000500077210 */ /* 0x080fe40007ffe0ff */
[----:B--2---:R-:W-:-:S03]  /*26040*/  IADD3 R6, R4, R5, RZ ;  /* 0x0000000504067210 */ /* 0x004fc60007ffe0ff */
[----:B------:R-:W-:Y:S04]  /*26050*/  STS [R7], R140 ;  /* 0x0000008c07007388 */ /* 0x000fe80000000800 */
[----:B------:R-:W-:Y:S01]  /*26060*/  STS [R7+0x400], R24 ;  /* 0x0004001807007388 */ /* 0x000fe20000000800 */
[----:B----4-:R-:W-:Y:S02]  /*26070*/  IADD3 R8, R5, R2, RZ ;  /* 0x0000000205087210 */ /* 0x010fe40007ffe0ff */
[----:B------:R-:W-:-:S03]  /*26080*/  IADD3 R5, R3, R5, RZ ;  /* 0x0000000503057210 */ /* 0x000fc60007ffe0ff */
        /* <DEDUP_REMOVED lines=54> */
[----:B-1----:R-:W4:Y:S04]  /*263f0*/  LD.E.U8 R0, [R26.64+0x1c8] ;  /* 0x0001c8041a007980 */ /* 0x002f28000c101100 */
[----:B--2---:R-:W2:Y:S04]  /*26400*/  LD.E.64 R2, [R26.64+0x88] ;  /* 0x000088041a027980 */ /* 0x004ea8000c101b00 */
[----:B------:R-:W1:Y:S01]  /*26410*/  S2R R174, SR_CTAID.Y ;  /* 0x0000000000ae7919 */ /* 0x000e620000002600 */
[----:B---3--:R-:W3:Y:S03]  /*26420*/  @P4 MUFU.LG2 R8, R133 ;  /* 0x0000008500084308 */ /* 0x008ee60000000c00 */
[----:B------:R-:W2:Y:S01]  /*26430*/  S2R R173, SR_CTAID.Z ;  /* 0x0000000000ad7919 */ /* 0x000ea20000002700 */
[----:B------:R-:W-:Y:S01]  /*26440*/  BSSY B0, `(.L_x_5060) ;  /* 0x0000023000007945 */ /* 0x000fe20003800000 */
[----:B------:R-:W-:-:S02]  /*26450*/  MOV R11, 0x7f800000 ;  /* 0x7f800000000b7802 */ /* 0x000fc40000000f00 */
[----:B------:R2:W5:Y:S04]  /*26460*/  LD.E.64 R12, [R26.64+0x90] ;  /* 0x000090041a0c7980 */ /* 0x000568000c101b00 */
[----:B------:R-:W2:Y:S01]  /*26470*/  @!P0 LD.E.64 R4, [R26.64+0x80] ;  /* 0x000080041a048980 */ /* 0x000ea2000c101b00 */
[----:B------:R-:W1:Y:S01]  /*26480*/  @P3 MUFU.LG2 R10, R132 ;  /* 0x00000084000a3308 */ /* 0x000e620000000c00 */
[----:B---3--:R-:W-:Y:S01]  /*26490*/  @P4 FMUL.FTZ R8, R8, 0.69314718246459960938 ;  /* 0x3f31721808084820 */ /* 0x008fe20000410000 */
[----:B-1----:R-:W-:-:S03]  /*264a0*/  @!P0 SHF.R.S32.HI R9, RZ, 0x1f, R174 ;  /* 0x0000001fff098819 */ /* 0x002fc600000114ae */
[----:B------:R-:W-:Y:S01]  /*264b0*/  @P4 FFMA.FTZ R11, R135, R172, R8 ;  /* 0x000000ac870b4223 */ /* 0x000fe20000010008 */
[----:B------:R-:W-:Y:S01]  /*264c0*/  MOV R14, 0x7f800000 ;  /* 0x7f800000000e7802 */ /* 0x000fe20000000f00 */
[----:B------:R-:W-:-:S04]  /*264d0*/  @P3 FMUL.FTZ R10, R10, 0.69314718246459960938 ;  /* 0x3f3172180a0a3820 */ /* 0x000fc80000410000 */
[----:B------:R-:W-:Y:S01]  /*264e0*/  @P3 FFMA.FTZ R14, R134, R172, R10 ;  /* 0x000000ac860e3223 */ /* 0x000fe2000001000a */
[----:B----4-:R-:W-:Y:S01]  /*264f0*/  ISETP.NE.AND P1, PT, R0, RZ, PT ;  /* 0x000000ff0000720c */ /* 0x010fe20003f25270 */
[-C--:B--2---:R-:W-:Y:S02]  /*26500*/  @P0 IMAD R0, R3, R175.reuse, RZ ;  /* 0x000000af03000224 */ /* 0x084fe400078e02ff */
[----:B------:R-:W-:-:S05]  /*26510*/  @P0 IMAD.WIDE.U32 R6, R2, R175, RZ ;  /* 0x000000af02060225 */ /* 0x000fca00078e00ff */
[----:B------:R-:W-:Y:S01]  /*26520*/  @P0 IADD3 R18, R7, R0, RZ ;  /* 0x0000000007120210 */ /* 0x000fe20007ffe0ff */
[----:B------:R-:W-:-:S04]  /*26530*/  @!P0 IMAD R5, R5, R174, RZ ;  /* 0x000000ae05058224 */ /* 0x000fc800078e02ff */
[C---:B------:R-:W-:Y:S02]  /*26540*/  @!P0 IMAD R9, R4.reuse, R9, R5 ;  /* 0x0000000904098224 */ /* 0x040fe400078e0205 */
[----:B------:R-:W-:Y:S01]  /*26550*/  @!P0 IMAD.WIDE.U32 R4, R4, R174, RZ ;  /* 0x000000ae04048225 */ /* 0x000fe200078e00ff */
[----:B------:R-:W-:-:S04]  /*26560*/  @P0 MOV R15, R6 ;  /* 0x00000006000f0202 */ /* 0x000fc80000000f00 */
[----:B------:R-:W-:Y:S02]  /*26570*/  @!P0 IADD3 R18, R5, R9, RZ ;  /* 0x0000000905128210 */ /* 0x000fe40007ffe0ff */
[----:B------:R-:W-:Y:S01]  /*26580*/  @!P0 MOV R15, R4 ;  /* 0x00000004000f8202 */ /* 0x000fe20000000f00 */
[----:B------:R-:W-:Y:S05]  /*26590*/  @!P1 BRA `(.L_x_5061) ;  /* 0x0000008000009947 */ /* 0x000fea0003800000 */
[----:B------:R-:W-:Y:S01]  /*265a0*/  ISETP.NE.AND P0, PT, R175, -0x1, PT ;  /* 0xffffffffaf00780c */ /* 0x000fe20003f05270 */
[----:B------:R-:W-:Y:S02]  /*265b0*/  ULDC.64 UR4, c[0x0][0x118] ;  /* 0x0000460000047ab9 */ /* 0x000fe40000000a00 */
[----:B------:R-:W2:Y:S10]  /*265c0*/  LD.E R4, [R26.64+0xd4] ;  /* 0x0000d4041a047980 */ /* 0x000eb4000c101900 */
[----:B------:R-:W3:Y:S02]  /*265d0*/  @!P0 LD.E R0, [R26.64+0xb4] ;  /* 0x0000b4041a008980 */ /* 0x000ee4000c101900 */
[----:B---3--:R-:W-:-:S05]  /*265e0*/  @!P0 IMAD R175, R0, R174, RZ ;  /* 0x000000ae00af8224 */ /* 0x008fca00078e02ff */
[----:B------:R1:W-:Y:S01]  /*265f0*/  @!P0 STL [R1+0x18], R175 ;  /* 0x000018af01008387 */ /* 0x0003e20000100800 */
[----:B--2---:R-:W-:Y:S01]  /*26600*/  IMAD R6, R4, R173, R175 ;  /* 0x000000ad04067224 */ /* 0x004fe200078e02af */
[----:B------:R-:W-:Y:S05]  /*26610*/  BRA `(.L_x_5062) ;  /* 0x0000005000007947 */ /* 0x000fea0003800000 */
.L_x_5061:
[----:B------:R-:W-:Y:S02]  /*26620*/  ULDC.64 UR4, c[0x0][0x118] ;  /* 0x0000460000047ab9 */ /* 0x000fe40000000a00 */
[----:B------:R-:W2:Y:S04]  /*26630*/  LD.E R0, [R26.64+0x60] ;  /* 0x000060041a007980 */ /* 0x000ea8000c101900 */
[----:B------:R-:W3:Y:S01]  /*26640*/  LD.E R4, [R26.64+0xb4] ;  /* 0x0000b4041a047980 */ /* 0x000ee2000c101900 */
[----:B--2---:R-:W-:-:S04]  /*26650*/  IMAD R0, R0, R174, R173 ;  /* 0x000000ae00007224 */ /* 0x004fc800078e02ad */
[----:B---3--:R-:W-:Y:S02]  /*26660*/  IMAD R6, R4, R0, RZ ;  /* 0x0000000004067224 */ /* 0x008fe400078e02ff */
.L_x_5062:
[----:B------:R-:W-:Y:S05]  /*26670*/  BSYNC B0 ;  /* 0x0000000000007941 */ /* 0x000fea0003800000 */
.L_x_5060:
[----:B------:R2:W5:Y:S01]  /*26680*/  LDL R20, [R1+0x20] ;  /* 0x0000200001147983 */ /* 0x0005620000100800 */
[----:B------:R-:W-:-:S03]  /*26690*/  ULDC.64 UR4, c[0x0][0x118] ;  /* 0x0000460000047ab9 */ /* 0x000fc60000000a00 */
[----:B------:R2:W5:Y:S04]  /*266a0*/  LD.E.64 R16, [R26.64+0x70] ;  /* 0x000070041a107980 */ /* 0x000568000c101b00 */
[----:B------:R2:W5:Y:S01]  /*266b0*/  LD.E.64 R8, [R26.64+0xa0] ;  /* 0x0000a0041a087980 */ /* 0x000562000c101b00 */
[----:B------:R-:W-:Y:S01]  /*266c0*/  WARPSYNC 0xffffffff ;  /* 0xffffffff00007948 */ /* 0x000fe20003800000 */
[----:B------:R-:W-:Y:S01]  /*266d0*/  LOP3.LUT R5, R94, 0xffffffe0, RZ, 0xc0, !PT ;  /* 0xffffffe05e057812 */ /* 0x000fe200078ec0ff */
[----:B------:R-:W-:Y:S01]  /*266e0*/  BSSY B0, `(.L_x_5063) ;  /* 0x0000030000007945 */ /* 0x000fe20003800000 */
[----:B------:R-:W-:Y:S01]  /*266f0*/  BAR.SYNC.DEFER_BLOCKING 0x0 ;  /* 0x0000000000007b1d */ /* 0x000fe20000010000 */
[----:B------:R-:W-:Y:S02]  /*26700*/  SHF.R.S32.HI R4, RZ, 0x1f, R93 ;  /* 0x0000001fff047819 */ /* 0x000fe4000001145d */
[----:B------:R-:W-:-:S02]  /*26710*/  IMAD.IADD R5, R97, 0x1, -R5 ;  /* 0x0000000161057824 */ /* 0x000fc400078e0a05 */
[----:B------:R-:W-:Y:S01]  /*26720*/  LEA.HI R4, R4, R93, RZ, 0x2 ;  /* 0x0000005d04047211 */ /* 0x000fe200078f10ff */
[----:B------:R-:W3:Y:S02]  /*26730*/  S2R R19, SR_TID.X ;  /* 0x0000000000137919 */ /* 0x000ee40000002100 */
[----:B------:R-:W-:Y:S02]  /*26740*/  LOP3.LUT P0, RZ, R5, 0x3, RZ, 0xc0, !PT ;  /* 0x0000000305ff7812 */ /* 0x000fe4000780c0ff */
[----:B------:R-:W4:Y:S01]  /*26750*/  S2R R21, SR_CTAID.X ;  /* 0x0000000000157919 */ /* 0x000f220000002500 */
[----:B------:R-:W-:-:S05]  /*26760*/  LOP3.LUT R4, R4, 0xffffffc, RZ, 0xc0, !PT ;  /* 0x0ffffffc04047812 */ /* 0x000fca00078ec0ff */
[----:B------:R-:W-:Y:S01]  /*26770*/  IMAD.IADD R4, R93, 0x1, -R4 ;  /* 0x000000015d047824 */ /* 0x000fe200078e0a04 */
[----:B------:R2:W1:Y:S04]  /*26780*/  LDS.128 R40, [R235] ;  /* 0x00000000eb287984 */ /* 0x0004680000000c00 */
[----:B------:R2:W1:Y:S01]  /*26790*/  LDS.128 R56, [R235+0x800] ;  /* 0x00080000eb387984 */ /* 0x0004620000000c00 */
[----:B---3--:R-:W-:-:S03]  /*267a0*/  SHF.R.S32.HI R0, RZ, 0x1f, R19 ;  /* 0x0000001fff007819 */ /* 0x008fc60000011413 */
[----:B------:R2:W3:Y:S01]  /*267b0*/  LDS.128 R72, [R235+0x1000] ;  /* 0x00100000eb487984 */ /* 0x0004e20000000c00 */
        /* <DEDUP_REMOVED lines=21> */
[C---:B---34-:R-:W-:Y:S01]  /*26910*/  IMAD R5, R21.reuse, 0x40, R6 ;  /* 0x0000004015057824 */ /* 0x058fe200078e0206 */
[----:B------:R-:W-:Y:S01]  /*26920*/  IADD3 R6, R0, 0x8, RZ ;  /* 0x0000000800067810 */ /* 0x000fe20007ffe0ff */
[----:B-----5:R-:W-:Y:S01]  /*26930*/  IMAD R4, R21, -0x40, R20 ;  /* 0xffffffc015047824 */ /* 0x020fe200078e0214 */
[----:B------:R-:W-:-:S02]  /*26940*/  ULDC.64 UR4, c[0x0][0x118] ;  /* 0x0000460000047ab9 */ /* 0x000fc40000000a00 */
[----:B------:R-:W-:Y:S02]  /*26950*/  SHF.R.S32.HI R7, RZ, 0x1f, R5 ;  /* 0x0000001fff077819 */ /* 0x000fe40000011405 */
[C---:B------:R-:W-:Y:S02]  /*26960*/  IADD3 R5, P0, R0.reuse, R5, RZ ;  /* 0x0000000500057210 */ /* 0x040fe40007f1e0ff */
[-C--:B------:R-:W-:Y:S02]  /*26970*/  ISETP.GE.AND P2, PT, R0, R4.reuse, PT ;  /* 0x000000040000720c */ /* 0x080fe40003f46270 */
[----:B------:R-:W-:Y:S02]  /*26980*/  ISETP.GE.AND P1, PT, R6, R4, PT ;  /* 0x000000040600720c */ /* 0x000fe40003f26270 */
[----:B------:R-:W-:Y:S02]  /*26990*/  LEA.HI.X.SX32 R0, R0, R7, 0x1, P0 ;  /* 0x0000000700007211 */ /* 0x000fe400000f0eff */
[----:B------:R-:W-:-:S04]  /*269a0*/  LEA R4, P0, R5, R8, 0x2 ;  /* 0x0000000805047211 */ /* 0x000fc800078010ff */
[----:B------:R-:W-:-:S05]  /*269b0*/  LEA.HI.X R5, R5, R9, R0, 0x2, P0 ;  /* 0x0000000905057211 */ /* 0x000fca00000f1400 */
[----:B------:R3:W-:Y:S04]  /*269c0*/  @!P2 ST.E [R4.64], R11 ;  /* 0x0000000b0400a985 */ /* 0x0007e8000c101904 */
[----:B------:R3:W-:Y:S02]  /*269d0*/  @!P1 ST.E [R4.64+0x20], R14 ;  /* 0x0000200e04009985 */ /* 0x0007e4000c101904 */
.L_x_5064:
[----:B---34-:R-:W-:Y:S05]  /*269e0*/  BSYNC B0 ;  /* 0x0000000000007941 */ /* 0x018fea0003800000 */
.L_x_5063:
[----:B------:R-:W-:Y:S01]  /*269f0*/  LEA.HI R6, R98, R97, RZ, 0x3 ;  /* 0x0000006162067211 */ /* 0x000fe200078f18ff */
[----:B------:R-:W-:Y:S01]  /*26a00*/  ULDC.64 UR4, c[0x0][0x118] ;  /* 0x0000460000047ab9 */ /* 0x000fe20000000a00 */
[----:B------:R-:W-:Y:S01]  /*26a10*/  IMAD.SHL.U32 R21, R21, 0x40, RZ ;  /* 0x0000004015157824 */ /* 0x000fe200078e00ff */
[----:B------:R-:W-:Y:S01]  /*26a20*/  SHF.R.S32.HI R10, RZ, 0x1f, R19 ;  /* 0x0000001fff0a7819 */ /* 0x000fe20000011413 */
[----:B------:R3:W5:Y:S01]  /*26a30*/  LD.E R0, [R26.64+0xc0] ;  /* 0x0000c0041a007980 */ /* 0x000762000c101900 */
[----:B------:R-:W-:Y:S01]  /*26a40*/  LOP3.LUT R6, R6, 0xfffffff8, RZ, 0xc0, !PT ;  /* 0xfffffff806067812 */ /* 0x000fe200078ec0ff */
[----:B-----5:R-:W-:Y:S01]  /*26a50*/  IMAD R9, R3, R21, RZ ;  /* 0x0000001503097224 */ /* 0x020fe200078e02ff */
[----:B------:R-:W-:Y:S01]  /*26a60*/  SHF.R.S32.HI R11, RZ, 0x1f, R21 ;  /* 0x0000001fff0b7819 */ /* 0x000fe20000011415 */
[----:B------:R-:W-:Y:S01]  /*26a70*/  BSSY B0, `(.L_x_5065) ;  /* 0x0000029000007945 */ /* 0x000fe20003800000 */
[----:B------:R-:W-:Y:S01]  /*26a80*/  LEA.HI R10, R10, R19, RZ, 0x3 ;  /* 0x000000130a0a7211 */ /* 0x000fe200078f18ff */
[----:B------:R-:W-:Y:S01]  /*26a90*/  IMAD.IADD R6, R97, 0x1, -R6 ;  /* 0x0000000161067824 */ /* 0x000fe200078e0a06 */
[----:B------:R-:W-:Y:S01]  /*26aa0*/  SHF.R.S32.HI R14, RZ, 0x1f, R173 ;  /* 0x0000001fff0e7819 */ /* 0x000fe200000114ad */
[----:B------:R-:W-:Y:S01]  /*26ab0*/  IMAD R9, R2, R11, R9 ;  /* 0x0000000b02097224 */ /* 0x000fe200078e0209 */
[----:B------:R-:W-:Y:S01]  /*26ac0*/  LOP3.LUT R8, R10, 0xfffffff8, RZ, 0xc0, !PT ;  /* 0xfffffff80a087812 */ /* 0x000fe200078ec0ff */
[----:B------:R-:W-:Y:S01]  /*26ad0*/  IMAD.SHL.U32 R6, R6, 0x8, RZ ;  /* 0x0000000806067824 */ /* 0x000fe200078e00ff */
[----:B------:R-:W-:Y:S01]  /*26ae0*/  SHF.R.S32.HI R10, RZ, 0x3, R10 ;  /* 0x00000003ff0a7819 */ /* 0x000fe2000001140a */
[----:B------:R-:W-:-:S02]  /*26af0*/  IMAD R11, R13, R173, RZ ;  /* 0x000000ad0d0b7224 */ /* 0x000fc400078e02ff */
[----:B------:R-:W-:Y:S01]  /*26b00*/  IMAD.IADD R8, R19, 0x1, -R8 ;  /* 0x0000000113087824 */ /* 0x000fe200078e0a08 */
[----:B------:R-:W-:Y:S02]  /*26b10*/  SHF.R.S32.HI R7, RZ, 0x1f, R6 ;  /* 0x0000001fff077819 */ /* 0x000fe40000011406 */
[----:B------:R-:W-:Y:S01]  /*26b20*/  SHF.R.S32.HI R23, RZ, 0x1f, R10 ;  /* 0x0000001fff177819 */ /* 0x000fe2000001140a */
[----:B------:R-:W-:Y:S02]  /*26b30*/  IMAD.SHL.U32 R8, R8, 0x8, RZ ;  /* 0x0000000808087824 */ /* 0x000fe400078e00ff */
[----:B------:R-:W-:-:S03]  /*26b40*/  IMAD.WIDE.U32 R4, R2, R21, R6 ;  /* 0x0000001502047225 */ /* 0x000fc600078e0006 */
[----:B------:R-:W-:Y:S01]  /*26b50*/  IADD3 R19, R8, 0xc0, RZ ;  /* 0x000000c008137810 */ /* 0x000fe20007ffe0ff */
[----:B------:R-:W-:Y:S01]  /*26b60*/  IMAD.IADD R21, R20, 0x1, -R21 ;  /* 0x0000000114157824 */ /* 0x000fe200078e0a15 */
[----:B------:R-:W-:-:S04]  /*26b70*/  IADD3 R4, P0, R15, R4, RZ ;  /* 0x000000040f047210 */ /* 0x000fc80007f1e0ff */
[----:B------:R-:W-:Y:S01]  /*26b80*/  IADD3.X R5, R18, R5, R9, P0, !PT ;  /* 0x0000000512057210 */ /* 0x000fe200007fe409 */
[----:B------:R-:W-:Y:S01]  /*26b90*/  IMAD R9, R12, R14, R11 ;  /* 0x0000000e0c097224 */ /* 0x000fe200078e020b */
[----:B------:R-:W-:Y:S02]  /*26ba0*/  ISETP.GE.AND P0, PT, R10, R21, PT ;  /* 0x000000150a00720c */ /* 0x000fe40003f06270 */
[----:B------:R-:W-:Y:S01]  /*26bb0*/  IADD3 R18, R8, 0x40, RZ ;  /* 0x0000004008127810 */ /* 0x000fe20007ffe0ff */
[----:B------:R-:W-:Y:S01]  /*26bc0*/  IMAD.WIDE.U32 R12, R12, R173, R4 ;  /* 0x000000ad0c0c7225 */ /* 0x000fe200078e0004 */
[----:B------:R-:W-:-:S03]  /*26bd0*/  IADD3 R11, R8, 0x80, RZ ;  /* 0x00000080080b7810 */ /* 0x000fc60007ffe0ff */
[----:B------:R-:W-:-:S06]  /*26be0*/  IMAD.IADD R9, R13, 0x1, R9 ;  /* 0x000000010d097824 */ /* 0x000fcc00078e0209 */
[----:B------:R-:W-:Y:S05]  /*26bf0*/  @P0 BRA `(.L_x_5066) ;  /* 0x0000010000000947 */ /* 0x000fea0003800000 */
[----:B---3--:R-:W-:Y:S01]  /*26c00*/  IMAD R4, R3, R10, RZ ;  /* 0x0000000a03047224 */ /* 0x008fe200078e02ff */
[-C--:B------:R-:W-:Y:S01]  /*26c10*/  ISETP.GE.AND P4, PT, R6, R0.reuse, PT ;  /* 0x000000000600720c */ /* 0x080fe20003f86270 */
        /* <DEDUP_REMOVED lines=10> */
[----:B-1----:R1:W-:Y:S04]  /*26cc0*/  @!P4 ST.E.128 [R4.64], R40 ;  /* 0x000000280400c985 */ /* 0x0023e8000c101d04 */
[----:B------:R1:W-:Y:S04]  /*26cd0*/  @!P3 ST.E.128 [R4.64+0x80], R36 ;  /* 0x000080240400b985 */ /* 0x0003e8000c101d04 */
[----:B------:R1:W-:Y:S04]  /*26ce0*/  @!P2 ST.E.128 [R4.64+0x100], R32 ;  /* 0x000100200400a985 */ /* 0x0003e8000c101d04 */
[----:B------:R1:W-:Y:S02]  /*26cf0*/  @!P1 ST.E.128 [R4.64+0x180], R28 ;  /* 0x0001801c04009985 */ /* 0x0003e4000c101d04 */
.L_x_5066:
[----:B---3--:R-:W-:Y:S05]  /*26d00*/  BSYNC B0 ;  /* 0x0000000000007941 */ /* 0x008fea0003800000 */
.L_x_5065:
[----:B-1----:R-:W-:Y:S01]  /*26d10*/  IADD3 R4, R10, 0x10, RZ ;  /* 0x000000100a047810 */ /* 0x002fe20007ffe0ff */
[----:B------:R-:W-:Y:S03]  /*26d20*/  BSSY B0, `(.L_x_5067) ;  /* 0x0000016000007945 */ /* 0x000fe60003800000 */
[----:B------:R-:W-:-:S13]  /*26d30*/  ISETP.GE.AND P0, PT, R4, R21, PT ;  /* 0x000000150400720c */ /* 0x000fda0003f06270 */
[----:B------:R-:W-:Y:S05]  /*26d40*/  @P0 BRA `(.L_x_5068) ;  /* 0x0000013000000947 */ /* 0x000fea0003800000 */
[----:B------:R-:W-:Y:S01]  /*26d50*/  IADD3 R20, P0, R10, 0x10, RZ ;  /* 0x000000100a147810 */ /* 0x000fe20007f1e0ff */
[----:B------:R-:W-:Y:S01]  /*26d60*/  IMAD.MOV.U32 R5, RZ, RZ, R9 ;  /* 0x000000ffff057224 */ /* 0x000fe200078e0009 */
[-C--:B------:R-:W-:Y:S01]  /*26d70*/  ISETP.GE.AND P3, PT, R6, R0.reuse, PT ;  /* 0x000000000600720c */ /* 0x080fe20003f66270 */
[----:B------:R-:W-:Y:S01]  /*26d80*/  ULDC.64 UR4, c[0x0][0x118] ;  /* 0x0000460000047ab9 */ /* 0x000fe20000000a00 */
[-C--:B------:R-:W-:Y:S01]  /*26d90*/  ISETP.GE.AND P2, PT, R18, R0.reuse, PT ;  /* 0x000000001200720c */ /* 0x080fe20003f46270 */
[----:B------:R-:W-:Y:S01]  /*26da0*/  IMAD.X R4, RZ, RZ, R23, P0 ;  /* 0x000000ffff047224 */ /* 0x000fe200000e0617 */
[-C--:B------:R-:W-:Y:S02]  /*26db0*/  ISETP.GE.AND P1, PT, R11, R0.reuse, PT ;  /* 0x000000000b00720c */ /* 0x080fe40003f26270 */
[----:B------:R-:W-:Y:S01]  /*26dc0*/  ISETP.GE.AND P0, PT, R19, R0, PT ;  /* 0x000000001300720c */ /* 0x000fe20003f06270 */
[----:B------:R-:W-:Y:S02]  /*26dd0*/  IMAD R22, R4, R2, RZ ;  /* 0x0000000204167224 */ /* 0x000fe400078e02ff */
[----:B------:R-:W-:-:S04]  /*26de0*/  IMAD.MOV.U32 R4, RZ, RZ, R12 ;  /* 0x000000ffff047224 */ /* 0x000fc800078e000c */
[----:B------:R-:W-:-:S04]  /*26df0*/  IMAD.WIDE.U32 R14, R2, R20, R4 ;  /* 0x00000014020e7225 */ /* 0x000fc800078e0004 */
        /* <DEDUP_REMOVED lines=8> */
.L_x_5068:
[----:B------:R-:W-:Y:S05]  /*26e80*/  BSYNC B0 ;  /* 0x0000000000007941 */ /* 0x000fea0003800000 */
.L_x_5067:
        /* <DEDUP_REMOVED lines=23> */
.L_x_5070:
[----:B------:R-:W-:Y:S05]  /*27000*/  BSYNC B0 ;  /* 0x0000000000007941 */ /* 0x000fea0003800000 */
.L_x_5069:
[----:B-1----:R-:W-:Y:S01]  /*27010*/  IADD3 R4, R10, 0x30, RZ ;  /* 0x000000300a047810 */ /* 0x002fe20007ffe0ff */
[----:B------:R-:W-:Y:S01]  /*27020*/  IMAD.MOV.U32 R5, RZ, RZ, 0x0 ;  /* 0x00000000ff057424 */ /* 0x000fe200078e00ff */
[----:B------:R-:W-:-:S02]  /*27030*/  MOV R14, 0x70 ;  /* 0x00000070000e7802 */ /* 0x000fc40000000f00 */
[----:B------:R-:W-:-:S03]  /*27040*/  ISETP.GE.AND P0, PT, R4, R21, PT ;  /* 0x000000150400720c */ /* 0x000fc60003f06270 */
[----:B------:R-:W-:-:S10]  /*27050*/  IMAD.MOV.U32 R4, RZ, RZ, R14 ;  /* 0x000000ffff047224 */ /* 0x000fd400078e000e */
[----:B------:R-:W-:Y:S05]  /*27060*/  @P0 RET.REL.NODEC R4 `(_ZN5flash24flash_fwd_splitkv_kernelI23Flash_fwd_kernel_traitsILi256ELi64ELi64ELi4ELb0ELb0EN7cutlass6half_tE19Flash_kernel_traitsILi256ELi64ELi64ELi4ES3_EELb0ELb0ELb1ELb0ELb0ELb1ELb0ELb1EEEvNS_16Flash_fwd_paramsE) ;  /* 0xfffd8f9004000950 */ /* 0x000fea0003c3ffff */
[----:B------:R-:W-:Y:S01]  /*27070*/  IADD3 R7, P0, R10, 0x30, RZ ;  /* 0x000000300a077810 */ /* 0x000fe20007f1e0ff */
[----:B------:R-:W-:Y:S01]  /*27080*/  IMAD.MOV.U32 R5, RZ, RZ, R9 ;  /* 0x000000ffff057224 */ /* 0x000fe200078e0009 */
[----:B------:R-:W-:Y:S01]  /*27090*/  ULDC.64 UR4, c[0x0][0x118] ;  /* 0x0000460000047ab9 */ /* 0x000fe20000000a00 */
[-C--:B------:R-:W-:Y:S02]  /*270a0*/  ISETP.GE.AND P2, PT, R6, R0.reuse, PT ;  /* 0x000000000600720c */ /* 0x080fe40003f46270 */
[----:B------:R-:W-:Y:S01]  /*270b0*/  IMAD.X R4, RZ, RZ, R23, P0 ;  /* 0x000000ffff047224 */ /* 0x000fe200000e0617 */
[-C--:B------:R-:W-:Y:S02]  /*270c0*/  ISETP.GE.AND P0, PT, R11, R0.reuse, PT ;  /* 0x000000000b00720c */ /* 0x080fe40003f06270 */
[----:B------:R-:W-:Y:S01]  /*270d0*/  ISETP.GE.AND P1, PT, R18, R0, PT ;  /* 0x000000001200720c */ /* 0x000fe20003f26270 */
[----:B------:R-:W-:Y:S02]  /*270e0*/  IMAD R8, R4, R2, RZ ;  /* 0x0000000204087224 */ /* 0x000fe400078e02ff */
[----:B------:R-:W-:-:S02]  /*270f0*/  IMAD.MOV.U32 R4, RZ, RZ, R12 ;  /* 0x000000ffff047224 */ /* 0x000fc400078e000c */
[-C--:B------:R-:W-:Y:S02]  /*27100*/  IMAD R3, R3, R7.reuse, R8 ;  /* 0x0000000703037224 */ /* 0x080fe400078e0208 */
[----:B------:R-:W-:-:S05]  /*27110*/  IMAD.WIDE.U32 R4, R2, R7, R4 ;  /* 0x0000000702047225 */ /* 0x000fca00078e0004 */
[C---:B------:R-:W-:Y:S02]  /*27120*/  LEA R2, P3, R4.reuse, R16, 0x1 ;  /* 0x0000001004027211 */ /* 0x040fe400078608ff */
[----:B------:R-:W-:Y:S02]  /*27130*/  IADD3 R3, R5, R3, RZ ;  /* 0x0000000305037210 */ /* 0x000fe40007ffe0ff */
[----:B------:R-:W-:Y:S02]  /*27140*/  MOV R5, 0x0 ;  /* 0x0000000000057802 */ /* 0x000fe40000000f00 */
[----:B------:R-:W-:Y:S01]  /*27150*/  LEA.HI.X R3, R4, R17, R3, 0x1, P3 ;  /* 0x0000001104037211 */ /* 0x000fe200018f0c03 */
[----:B------:R-:W-:-:S04]  /*27160*/  IMAD.MOV.U32 R4, RZ, RZ, R14 ;  /* 0x000000ffff047224 */ /* 0x000fc800078e000e */
[----:B------:R1:W-:Y:S01]  /*27170*/  @!P0 ST.E.128 [R2.64+0x100], R80 ;  /* 0x0001005002008985 */ /* 0x0003e2000c101d04 */
[----:B------:R-:W-:-:S03]  /*27180*/  ISETP.GE.AND P0, PT, R19, R0, PT ;  /* 0x000000001300720c */ /* 0x000fc60003f06270 */
[----:B------:R1:W-:Y:S04]  /*27190*/  @!P2 ST.E.128 [R2.64], R88 ;  /* 0x000000580200a985 */ /* 0x0003e8000c101d04 */
[----:B------:R1:W-:Y:S06]  /*271a0*/  @!P1 ST.E.128 [R2.64+0x80], R84 ;  /* 0x0000805402009985 */ /* 0x0003ec000c101d04 */
[----:B------:R-:W-:Y:S05]  /*271b0*/  @P0 RET.REL.NODEC R4 `(_ZN5flash24flash_fwd_splitkv_kernelI23Flash_fwd_kernel_traitsILi256ELi64ELi64ELi4ELb0ELb0EN7cutlass6half_tE19Flash_kernel_traitsILi256ELi64ELi64ELi4ES3_EELb0ELb0ELb1ELb0ELb0ELb1ELb0ELb1EEEvNS_16Flash_fwd_paramsE) ;  /* 0xfffd8e4004000950 */ /* 0x000fea0003c3ffff */
[----:B------:R-:W-:Y:S02]  /*271c0*/  ULDC.64 UR4, c[0x0][0x118] ;  /* 0x0000460000047ab9 */ /* 0x000fe40000000a00 */
[----:B------:R3:W-:Y:S02]  /*271d0*/  ST.E.128 [R2.64+0x180], R76 ;  /* 0x0001804c02007985 */ /* 0x0007e4000c101d04 */
[----:B-1-3--:R-:W-:-:S02]  /*271e0*/  MOV R2, R14 ;  /* 0x0000000e00027202 */ /* 0x00afc40000000f00 */
[----:B------:R-:W-:-:S04]  /*271f0*/  MOV R3, 0x0 ;  /* 0x0000000000037802 */ /* 0x000fc80000000f00 */
[----:B------:R-:W-:Y:S05]  /*27200*/  RET.REL.NODEC R2 `(_ZN5flash24flash_fwd_splitkv_kernelI23Flash_fwd_kernel_traitsILi256ELi64ELi64ELi4ELb0ELb0EN7cutlass6half_tE19Flash_kernel_traitsILi256ELi64ELi64ELi4ES3_EELb0ELb0ELb1ELb0ELb0ELb1ELb0ELb1EEEvNS_16Flash_fwd_paramsE) ;  /* 0xfffd8df002007950 */ /* 0x000fea0003c3ffff */
.L_x_5058:
[----:B------:R-:W-:Y:S01]  /*27210*/  IMAD.MOV.U32 R0, RZ, RZ, R248 ;  /* 0x000000ffff007224 */ /* 0x000fe200078e00f8 */
[----:B------:R-:W-:Y:S02]  /*27220*/  MOV R3, 0x2 ;  /* 0x0000000200037802 */ /* 0x000fe40000000f00 */
[----:B------:R-:W-:Y:S02]  /*27230*/  MOV R2, 0x27250 ;  /* 0x0002725000027802 */ /* 0x000fe40000000f00 */
[----:B-1---5:R-:W-:Y:S05]  /*27240*/  CALL.REL.NOINC `($__internal_23_$__cuda_sm70_shflsync_bfly_p) ;  /* 0x0000011000007944 */ /* 0x022fea0003c00000 */
[----:B------:R-:W-:Y:S01]  /*27250*/  MOV R0, R5 ;  /* 0x0000000500007202 */ /* 0x000fe20000000f00 */
[----:B------:R-:W-:Y:S05]  /*27260*/  BRA `(.L_x_5071) ;  /* 0xffffde6000007947 */ /* 0x000fea000383ffff */
.L_x_5059:
[----:B------:R-:W-:Y:S02]  /*27270*/  MOV R3, 0x1 ;  /* 0x0000000100037802 */ /* 0x000fe40000000f00 */
[----:B------:R-:W-:Y:S02]  /*27280*/  MOV R2, 0x272a0 ;  /* 0x000272a000027802 */ /* 0x000fe40000000f00 */
[----:B-12--5:R-:W-:Y:S05]  /*27290*/  CALL.REL.NOINC `($__internal_23_$__cuda_sm70_shflsync_bfly_p) ;  /* 0x000000c000007944 */ /* 0x026fea0003c00000 */
[----:B------:R-:W-:Y:S01]  /*272a0*/  FADD.FTZ R133, R0, R5 ;  /* 0x0000000500857221 */ /* 0x000fe20000010000 */
[----:B------:R-:W-:Y:S02]  /*272b0*/  MOV R0, R249 ;  /* 0x000000f900007202 */ /* 0x000fe40000000f00 */
[----:B------:R-:W-:Y:S02]  /*272c0*/  MOV R3, 0x2 ;  /* 0x0000000200037802 */ /* 0x000fe40000000f00 */
[----:B------:R-:W-:-:S02]  /*272d0*/  MOV R2, 0x272f0 ;  /* 0x000272f000027802 */ /* 0x000fc40000000f00 */
[----:B------:R-:W-:Y:S05]  /*272e0*/  CALL.REL.NOINC `($__internal_23_$__cuda_sm70_shflsync_bfly_p) ;  /* 0x0000007000007944 */ /* 0x000fea0003c00000 */
[----:B------:R-:W-:Y:S01]  /*272f0*/  FADD.FTZ R4, R249, R5 ;  /* 0x00000005f9047221 */ /* 0x000fe20000010000 */
[----:B------:R-:W-:-:S02]  /*27300*/  MOV R3, 0x1 ;  /* 0x0000000100037802 */ /* 0x000fc40000000f00 */
[----:B------:R-:W-:Y:S02]  /*27310*/  MOV R2, 0x27340 ;  /* 0x0002734000027802 */ /* 0x000fe40000000f00 */
[----:B------:R-:W-:Y:S02]  /*27320*/  MOV R0, R4 ;  /* 0x0000000400007202 */ /* 0x000fe40000000f00 */
[----:B------:R-:W-:Y:S05]  /*27330*/  CALL.REL.NOINC `($__internal_23_$__cuda_sm70_shflsync_bfly_p) ;  /* 0x0000002000007944 */ /* 0x000fea0003c00000 */
[----:B------:R-:W-:Y:S01]  /*27340*/  MOV R2, R5 ;  /* 0x0000000500027202 */ /* 0x000fe20000000f00 */
[----:B------:R-:W-:Y:S05]  /*27350*/  BRA `(.L_x_5072) ;  /* 0xffffdde000007947 */ /* 0x000fea000383ffff */
        .weak           $__internal_23_$__cuda_sm70_shflsync_bfly_p
        .type           $__internal_23_$__cuda_sm70_shflsync_bfly_p,@function
        .size           $__internal_23_$__cuda_sm70_shflsync_bfly_p,(.L_x_8749 - $__internal_23_$__cuda_sm70_shflsync_bfly_p)
$__internal_23_$__cuda_sm70_shflsync_bfly_p:
[----:B------:R-:W-:Y:S04]  /*27360*/  WARPSYNC R6 ;  /* 0x0000000600007348 */ /* 0x000fe80003800000 */
[----:B------:R1:W2:Y:S02]  /*27370*/  SHFL.BFLY PT, R5, R0, R3, R7 ;  /* 0x0c00000300057389 */ /* 0x0002a400000e0007 */
[----:B-1----:R-:W-:-:S04]  /*27380*/  MOV R3, 0x0 ;  /* 0x0000000000037802 */ /* 0x002fc80000000f00 */
[----:B--2---:R-:W-:Y:S05]  /*27390*/  RET.REL.NODEC R2 `(_ZN5flash24flash_fwd_splitkv_kernelI23Flash_fwd_kernel_traitsILi256ELi64ELi64ELi4ELb0ELb0EN7cutlass6half_tE19Flash_kernel_traitsILi256ELi64ELi64ELi4ES3_EELb0ELb0ELb1ELb0ELb0ELb1ELb0ELb1EEEvNS_16Flash_fwd_paramsE) ;  /* 0xfffd8c6002007950 */ /* 0x004fea0003c3ffff */
.L_x_5073:
        /* <DEDUP_REMOVED lines=14> */
.L_x_8749:


//--------------------- .text._ZN5flash24flash_fwd_splitkv_kernelI23Flash_fwd_kernel_traitsILi256ELi64ELi64ELi4ELb0ELb0EN7cutlass6half_tE19Flash_kernel_traitsILi256ELi64ELi64ELi4ES3_EELb0ELb0ELb0ELb0ELb1ELb0ELb1ELb0EEEvNS_16Flash_fwd_paramsE --------------------------
	.section	.text._ZN5flash24flash_fwd_splitkv_kernelI23Flash_fwd_kernel_traitsILi256ELi64ELi64ELi4ELb0ELb0EN7cutlass6half_tE19Flash_kernel_traitsILi256ELi64ELi64ELi4ES3_EELb0ELb0ELb0ELb0ELb1ELb0ELb1ELb0EEEvNS_16Flash_fwd_paramsE,"ax",@progbits
	.sectioninfo	@"SHI_REGISTERS=254"
	.align	128
        .global         _ZN5flash24flash_fwd_splitkv_kernelI23Flash_fwd_kernel_traitsILi256ELi64ELi64ELi4ELb0ELb0EN7cutlass6half_tE19Flash_kernel_traitsILi256ELi64ELi64ELi4ES3_EELb0ELb0ELb0ELb0ELb1ELb0ELb1ELb0EEEvNS_16Flash_fwd_paramsE
        .type           _ZN5flash24flash_fwd_splitkv_kernelI23Flash_fwd_kernel_traitsILi256ELi64ELi64ELi4ELb0ELb0EN7cutlass6half_tE19Flash_kernel_traitsILi256ELi64ELi64ELi4ES3_EELb0ELb0ELb0ELb0ELb1ELb0ELb1ELb0EEEvNS_16Flash_fwd_paramsE,@function
        .size           _ZN5flash24flash_fwd_splitkv_kernelI23Flash_fwd_kernel_traitsILi256ELi64ELi64ELi4ELb0ELb0EN7cutlass6half_tE19Flash_kernel_traitsILi256ELi64ELi64ELi4ES3_EELb0ELb0ELb0ELb0ELb1ELb0ELb1ELb0EEEvNS_16Flash_fwd_paramsE,(.L_x_8804 - _ZN5flash24flash_fwd_splitkv_kernelI23Flash_fwd_kernel_traitsILi256ELi64ELi64ELi4ELb0ELb0EN7cutlass6half_tE19Flash_kernel_traitsILi256ELi64ELi64ELi4ES3_EELb0ELb0ELb0ELb0ELb1ELb0ELb1ELb0EEEvNS_16Flash_fwd_paramsE)
        .other          _ZN5flash24flash_fwd_splitkv_kernelI23Flash_fwd_kernel_traitsILi256ELi64ELi64ELi4ELb0ELb0EN7cutlass6half_tE19Flash_kernel_traitsILi256ELi64ELi64ELi4ES3_EELb0ELb0ELb0ELb0ELb1ELb0ELb1ELb0EEEvNS_16Flash_fwd_paramsE,@"STO_CUDA_ENTRY STV_DEFAULT"
_ZN5flash24flash_fwd_splitkv_kernelI23Flash_fwd_kernel_traitsILi256ELi64ELi64ELi4ELb0ELb0EN7cutlass6half_tE19Flash_kernel_traitsILi256ELi64ELi64ELi4ES3_EELb0ELb0ELb0ELb0ELb1ELb0ELb1ELb0EEEvNS_16Flash_fwd_paramsE:
.text._ZN5flash24flash_fwd_splitkv_kernelI23Flash_fwd_kernel_traitsILi256ELi64ELi64ELi4ELb0ELb0EN7cutlass6half_tE19Flash_kernel_traitsILi256ELi64ELi64ELi4ES3_EELb0ELb0ELb0ELb0ELb1ELb0ELb1ELb0EEEvNS_16Flash_fwd_paramsE:
[----:B------:R-:W-:Y:S02]  /*0000*/  MOV R1, c[0x0][0x28] ;  /* 0x00000a0000017a02 */ /* 0x000fe40000000f00 */
[----:B------:R-:W1:Y:S01]  /*0010*/  I2F.U32.RP R4, c[0x0][0x1c0] ;  /* 0x0000700000047b06 */ /* 0x000e620000209000 */
[----:B------:R-:W2:Y:S01]  /*0020*/  S2R R11, SR_CTAID.Z ;  /* 0x00000000000b7919 */ /* 0x000ea20000002700 */
[----:B------:R-:W-:Y:S01]  /*0030*/  IMAD.MOV.U32 R2, RZ, RZ, RZ ;  /* 0x000000ffff027224 */ /* 0x000fe200078e00ff */
[----:B------:R-:W-:Y:S01]  /*0040*/  ISETP.NE.U32.AND P1, PT, RZ, c[0x0][0x1c0], PT ;  /* 0x00007000ff007a0c */ /* 0x000fe20003f25070 */
[----:B------:R-:W-:Y:S01]  /*0050*/  IMAD.MOV.U32 R15, RZ, RZ, -0x1 ;  /* 0xffffffffff0f7424 */ /* 0x000fe200078e00ff */
[----:B------:R-:W-:-:S03]  /*0060*/  ULDC.64 UR12, c[0x0][0x118] ;  /* 0x00004600000c7ab9 */ /* 0x000fc60000000a00 */
[----:B-1----:R-:W1:Y:S02]  /*0070*/  MUFU.RCP R3, R4 ;  /* 0x0000000400037308 */ /* 0x002e640000001000 */
[----:B-1----:R-:W-:-:S06]  /*0080*/  IADD3 R3, R3, 0xffffffe, RZ ;  /* 0x0ffffffe03037810 */ /* 0x002fcc0007ffe0ff */
[----:B------:R-:W1:Y:S02]  /*0090*/  F2I.FTZ.U32.TRUNC.NTZ R3, R3 ;  /* 0x0000000300037305 */ /* 0x000e64000021f000 */
[----:B-1----:R-:W-:-:S04]  /*00a0*/  IMAD.MOV R0, RZ, RZ, -R3 ;  /* 0x000000ffff007224 */ /* 0x002fc800078e0a03 */
[----:B------:R-:W-:Y:S02]  /*00b0*/  IMAD R5, R0, c[0x0][0x1c0], RZ ;  /* 0x0000700000057a24 */ /* 0x000fe400078e02ff */
[----:B------:R-:W1:Y:S02]  /*00c0*/  LDC.U8 R0, c[0x0][0x312] ;  /* 0x0000c480ff007b82 */ /* 0x000e640000000000 */
[----:B------:R-:W-:-:S04]  /*00d0*/  IMAD.HI.U32 R2, R3, R5, R2 ;  /* 0x0000000503027227 */ /* 0x000fc800078e0002 */
[----:B------:R-:W-:Y:S02]  /*00e0*/  IMAD.MOV.U32 R5, RZ, RZ, 0x4 ;  /* 0x00000004ff057424 */ /* 0x000fe400078e00ff */
[----:B--2---:R-:W-:-:S04]  /*00f0*/  IMAD.HI.U32 R238, R2, R11, RZ ;  /* 0x0000000b02ee7227 */ /* 0x004fc800078e00ff */
[----:B------:R-:W-:-:S04]  /*0100*/  IMAD.MOV R2, RZ, RZ, -R238 ;  /* 0x000000ffff027224 */ /* 0x000fc800078e0aee */
[----:B------:R-:W-:-:S05]  /*0110*/  IMAD R2, R2, c[0x0][0x1c0], R11 ;  /* 0x0000700002027a24 */ /* 0x000fca00078e020b */
[----:B------:R-:W-:Y:S02]  /*0120*/  ISETP.GE.U32.AND P2, PT, R2, c[0x0][0x1c0], PT ;  /* 0x0000700002007a0c */ /* 0x000fe40003f46070 */
[----:B-1----:R-:W-:-:S11]  /*0130*/  ISETP.NE.AND P3, PT, R0, RZ, PT ;  /* 0x000000ff0000720c */ /* 0x002fd60003f65270 */
[----:B------:R-:W-:Y:S02]  /*0140*/  @P2 IADD3 R2, R2, -c[0x0][0x1c0], RZ ;  /* 0x8000700002022a10 */ /* 0x000fe40007ffe0ff */
[----:B------:R-:W-:Y:S02]  /*0150*/  @P2 IADD3 R238, R238, 0x1, RZ ;  /* 0x00000001eeee2810 */ /* 0x000fe40007ffe0ff */
[----:B------:R-:W-:Y:S02]  /*0160*/  ISETP.GE.U32.AND P0, PT, R2, c[0x0][0x1c0], PT ;  /* 0x0000700002007a0c */ /* 0x000fe40003f06070 */
[----:B------:R-:W-:-:S04]  /*0170*/  ISETP.NE.U32.AND P2, PT, RZ, c[0x0][0x240], PT ;  /* 0x00009000ff007a0c */ /* 0x000fc80003f45070 */
[----:B------:R-:W-:-:S07]  /*0180*/  ISETP.NE.AND.EX P2, PT, RZ, c[0x0][0x244], PT, P2 ;  /* 0x00009100ff007a0c */ /* 0x000fce0003f45320 */
[----:B------:R-:W-:Y:S02]  /*0190*/  @P0 IADD3 R238, R238, 0x1, RZ ;  /* 0x00000001eeee0810 */ /* 0x000fe40007ffe0ff */
[----:B------:R-:W-:Y:S02]  /*01a0*/  @!P1 LOP3.LUT R238, RZ, c[0x0][0x1c0], RZ, 0x33, !PT ;  /* 0x00007000ffee9a12 */ /* 0x000fe400078e33ff */
[----:B------:R-:W-:Y:S01]  /*01b0*/  ISETP.EQ.U32.AND P1, PT, RZ, c[0x0][0x248], PT ;  /* 0x00009200ff007a0c */ /* 0x000fe20003f22070 */
[----:B------:R-:W-:Y:S01]  /*01c0*/  IMAD.MOV.U32 R19, RZ, RZ, -0x1 ;  /* 0xffffffffff137424 */ /* 0x000fe200078e00ff */
[----:B------:R-:W-:Y:S01]  /*01d0*/  ISETP.NE.U32.AND P0, PT, RZ, c[0x0][0x250], PT ;  /* 0x00009400ff007a0c */ /* 0x000fe20003f05070 */
[CC--:B------:R-:W-:Y:S01]  /*01e0*/  IMAD.WIDE R16, R238.reuse, R5.reuse, c[0x0][0x240] ;  /* 0x00009000ee107625 */ /* 0x0c0fe200078e0205 */
[----:B------:R-:W-:Y:S02]  /*01f0*/  ISETP.EQ.OR.EX P1, PT, RZ, c[0x0][0x24c], !P3, P1 ;  /* 0x00009300ff007a0c */ /* 0x000fe40005f22710 */
[----:B------:R-:W-:Y:S01]  /*0200*/  ISETP.NE.AND.EX P0, PT, RZ, c[0x0][0x254], PT, P0 ;  /* 0x00009500ff007a0c */ /* 0x000fe20003f05300 */
[----:B------:R-:W-:Y:S01]  /*0210*/  IMAD.WIDE R8, R238, R5, c[0x0][0x248] ;  /* 0x00009200ee087625 */ /* 0x000fe200078e0205 */
[----:B------:R-:W2:Y:S04]  /*0220*/  @P2 LDG.E R15, [R16.64] ;  /* 0x0000000c100f2981 */ /* 0x000ea8000c1e1900 */
[----:B------:R-:W2:Y:S01]  /*0230*/  @P2 LDG.E R2, [R16.64+0x4] ;  /* 0x0000040c10022981 */ /* 0x000ea2000c1e1900 */
[----:B------:R-:W-:-:S04]  /*0240*/  MOV R6, RZ ;  /* 0x000000ff00067202 */ /* 0x000fc80000000f00 */
[----:B------:R1:W5:Y:S02]  /*0250*/  @!P1 LDG.E R19, [R8.64] ;  /* 0x0000000c08139981 */ /* 0x000364000c1e1900 */
[----:B------:R-:W-:Y:S02]  /*0260*/  @P0 IMAD.WIDE R12, R238, R5, c[0x0][0x250] ;  /* 0x00009400ee0c0625 */ /* 0x000fe400078e0205 */
[----:B------:R-:W3:Y:S04]  /*0270*/  S2R R3, SR_CTAID.X ;  /* 0x0000000000037919 */ /* 0x000ee80000002500 */
[----:B------:R1:W5:Y:S01]  /*0280*/  @P0 LDG.E R6, [R12.64] ;  /* 0x0000000c0c060981 */ /* 0x000362000c1e1900 */
[----:B------:R-:W-:-:S03]  /*0290*/  ISETP.NE.U32.AND P0, PT, RZ, c[0x0][0x248], PT ;  /* 0x00009200ff007a0c */ /* 0x000fc60003f05070 */
[----:B------:R-:W4:Y:S04]  /*02a0*/  S2R R7, SR_CTAID.Y ;  /* 0x0000000000077919 */ /* 0x000f280000002600 */
[----:B------:R-:W1:Y:S01]  /*02b0*/  S2R R88, SR_TID.X ;  /* 0x0000000000587919 */ /* 0x000e620000002100 */
[----:B------:R-:W-:Y:S01]  /*02c0*/  ISETP.NE.AND.EX P0, PT, RZ, c[0x0][0x24c], PT, P0 ;  /* 0x00009300ff007a0c */ /* 0x000fe20003f05300 */
[----:B------:R-:W-:-:S04]  /*02d0*/  IMAD.MOV R18, RZ, RZ, -R238 ;  /* 0x000000ffff127224 */ /* 0x000fc800078e0aee */
[----:B------:R-:W-:Y:S01]  /*02e0*/  IMAD R18, R18, c[0x0][0x1c0], R11 ;  /* 0x0000700012127a24 */ /* 0x000fe200078e020b */
[----:B--2---:R-:W-:Y:S01]  /*02f0*/  @P2 IADD3 R2, R2, -R15, RZ ;  /* 0x8000000f02022210 */ /* 0x004fe20007ffe0ff */
[----:B------:R-:W-:-:S06]  /*0300*/  @!P2 IMAD.MOV.U32 R2, RZ, RZ, c[0x0][0x214] ;  /* 0x00008500ff02a624 */ /* 0x000fcc00078e00ff */
[----:B------:R-:W-:Y:S05]  /*0310*/  @!P0 BRA `(.L_x_5074) ;  /* 0x0000004000008947 */ /* 0x000fea0003800000 */
[----:B-1-34-:R-:W2:Y:S02]  /*0320*/  @P3 LDG.E R0, [R8.64+0x4] ;  /* 0x0000040c08003981 */ /* 0x01aea4000c1e1900 */
[----:B--2--5:R-:W-:-:S06]  /*0330*/  @P3 IADD3 R0, R0, -R19, RZ ;  /* 0x8000001300003210 */ /* 0x024fcc0007ffe0ff */
[----:B------:R1:W5:Y:S01]  /*0340*/  @!P3 LDG.E R0, [R8.64] ;  /* 0x0000000c0800b981 */ /* 0x000362000c1e1900 */
[----:B------:R-:W-:Y:S05]  /*0350*/  BRA `(.L_x_5075) ;  /* 0x0000001000007947 */ /* 0x000fea0003800000 */
.L_x_5074:
[----:B-1-34-:R-:W-:Y:S02]  /*0360*/  MOV R0, c[0x0][0x218] ;  /* 0x0000860000007a02 */ /* 0x01afe40000000f00 */
.L_x_5075:
[----:B------:R-:W-:-:S04]  /*0370*/  ISETP.NE.U32.AND P2, PT, RZ, c[0x0][0x258], PT ;  /* 0x00009600ff007a0c */ /* 0x000fc80003f45070 */
[----:B------:R-:W-:-:S13]  /*0380*/  ISETP.NE.AND.EX P2, PT, RZ, c[0x0][0x25c], PT, P2 ;  /* 0x00009700ff007a0c */ /* 0x000fda0003f45320 */
[----:B------:R-:W-:-:S05]  /*0390*/  @P2 IMAD.WIDE R10, R238, R5, c[0x0][0x258] ;  /* 0x00009600ee0a2625 */ /* 0x000fca00078e0205 */
[----:B------:R-:W2:Y:S01]  /*03a0*/  @P2 LDG.E R91, [R10.64] ;  /* 0x0000000c0a5b2981 */ /* 0x000ea2000c1e1900 */
[----:B------:R-:W-:Y:S01]  /*03b0*/  IMAD.SHL.U32 R235, R3, 0x40, RZ ;  /* 0x0000004003eb7824 */ /* 0x000fe200078e00ff */
[----:B------:R-:W-:-:S04]  /*03c0*/  @!P2 ISETP.NE.U32.AND P1, PT, RZ, c[0x0][0x268], PT ;  /* 0x00009a00ff00aa0c */ /* 0x000fc80003f25070 */
[----:B------:R-:W-:Y:S02]  /*03d0*/  ISETP.GT.AND P0, PT, R2, R235, PT ;  /* 0x000000eb0200720c */ /* 0x000fe40003f04270 */
[----:B------:R-:W-:-:S04]  /*03e0*/  @!P2 ISETP.NE.AND.EX P1, PT, RZ, c[0x0][0x26c], PT, P1 ;  /* 0x00009b00ff00aa0c */ /* 0x000fc80003f25310 */
[----:B-1----:R-:W-:Y:S01]  /*03f0*/  @!P2 SEL R9, RZ, c[0x0][0x21c], !P1 ;  /* 0x00008700ff09aa07 */ /* 0x002fe20004800000 */
[----:B--2--5:R-:W-:-:S03]  /*0400*/  @P2 IMAD.IADD R91, R91, 0x1, -R6 ;  /* 0x000000015b5b2824 */ /* 0x024fc600078e0a06 */
[----:B------:R-:W-:-:S03]  /*0410*/  @!P2 IADD3 R91, R9, R0, -R6 ;  /* 0x00000000095ba210 */ /* 0x000fc60007ffe806 */
[----:B------:R-:W-:Y:S05]  /*0420*/  @!P0 EXIT ;  /* 0x000000000000894d */ /* 0x000fea0003800000 */
[----:B------:R-:W-:Y:S01]  /*0430*/  IABS R8, c[0x0][0x10] ;  /* 0x0000040000087a13 */ /* 0x000fe20000000000 */
[----:B------:R-:W-:-:S03]  /*0440*/  IMAD.MOV.U32 R0, RZ, RZ, c[0x0][0x218] ;  /* 0x00008600ff007624 */ /* 0x000fc600078e00ff */
[----:B------:R-:W1:Y:S02]  /*0450*/  I2F.RP R4, R8 ;  /* 0x0000000800047306 */ /* 0x000e640000209400 */
[----:B------:R-:W-:-:S04]  /*0460*/  IADD3 R0, R0, 0x3f, RZ ;  /* 0x0000003f00007810 */ /* 0x000fc80007ffe0ff */
[----:B------:R-:W-:-:S04]  /*0470*/  SHF.R.S32.HI R9, RZ, 0x1f, R0 ;  /* 0x0000001fff097819 */ /* 0x000fc80000011400 */
[----:B------:R-:W-:-:S04]  /*0480*/  LEA.HI R9, R9, R0, RZ, 0x6 ;  /* 0x0000000009097211 */ /* 0x000fc800078f30ff */
[----:B------:R-:W-:Y:S01]  /*0490*/  LEA.HI.SX32 R9, R9, c[0x0][0x10], 0x1a ;  /* 0x0000040009097a11 */ /* 0x000fe200078fd2ff */
[----:B-1----:R-:W1:Y:S03]  /*04a0*/  MUFU.RCP R10, R4 ;  /* 0x00000004000a7308 */ /* 0x002e660000001000 */
[----:B------:R-:W-:-:S04]  /*04b0*/  IADD3 R9, R9, -0x1, RZ ;  /* 0xffffffff09097810 */ /* 0x000fc80007ffe0ff */
[----:B------:R-:W-:Y:S02]  /*04c0*/  IABS R0, R9 ;  /* 0x0000000900007213 */ /* 0x000fe40000000000 */
[----:B------:R-:W-:-:S04]  /*04d0*/  LOP3.LUT R9, R9, c[0x0][0x10], RZ, 0x3c, !PT ;  /* 0x0000040009097a12 */ /* 0x000fc800078e3cff */
[----:B------:R-:W-:Y:S02]  /*04e0*/  ISETP.GE.AND P0, PT, R9, RZ, PT ;  /* 0x000000ff0900720c */ /* 0x000fe40003f06270 */
[----:B------:R-:W-:Y:S02]  /*04f0*/  IADD3 R9, R91, 0x3f, RZ ;  /* 0x0000003f5b097810 */ /* 0x000fe40007ffe0ff */
[----:B-1----:R-:W-:-:S04]  /*0500*/  IADD3 R10, R10, 0xffffffe, RZ ;  /* 0x0ffffffe0a0a7810 */ /* 0x002fc80007ffe0ff */
[----:B------:R-:W1:Y:S02]  /*0510*/  F2I.FTZ.U32.TRUNC.NTZ R11, R10 ;  /* 0x0000000a000b7305 */ /* 0x000e64000021f000 */
[----:B-1----:R-:W-:Y:S02]  /*0520*/  IMAD.MOV R13, RZ, RZ, -R11 ;  /* 0x000000ffff0d7224 */ /* 0x002fe400078e0a0b */
[----:B------:R-:W-:Y:S02]  /*0530*/  IMAD.MOV.U32 R10, RZ, RZ, RZ ;  /* 0x000000ffff0a7224 */ /* 0x000fe400078e00ff */
[----:B------:R-:W-:-:S04]  /*0540*/  IMAD R4, R13, R8, RZ ;  /* 0x000000080d047224 */ /* 0x000fc800078e02ff */
[----:B------:R-:W-:-:S06]  /*0550*/  IMAD.HI.U32 R11, R11, R4, R10 ;  /* 0x000000040b0b7227 */ /* 0x000fcc00078e000a */
[----:B------:R-:W-:-:S04]  /*0560*/  IMAD.HI.U32 R4, R11, R0, RZ ;  /* 0x000000000b047227 */ /* 0x000fc800078e00ff */
[----:B------:R-:W-:-:S04]  /*0570*/  IMAD.MOV R11, RZ, RZ, -R4 ;  /* 0x000000ffff0b7224 */ /* 0x000fc800078e0a04 */
[----:B------:R-:W-:Y:S01]  /*0580*/  IMAD R11, R8, R11, R0 ;  /* 0x0000000b080b7224 */ /* 0x000fe200078e0200 */
[----:B------:R-:W-:-:S04]  /*0590*/  SHF.R.S32.HI R0, RZ, 0x1f, R9 ;  /* 0x0000001fff007819 */ /* 0x000fc80000011409 */
[----:B------:R-:W-:Y:S02]  /*05a0*/  ISETP.GT.U32.AND P1, PT, R8, R11, PT ;  /* 0x0000000b0800720c */ /* 0x000fe40003f24070 */
[----:B------:R-:W-:-:S04]  /*05b0*/  LEA.HI R0, R0, R9, RZ, 0x6 ;  /* 0x0000000900007211 */ /* 0x000fc800078f30ff */
[----:B------:R-:W-:-:S07]  /*05c0*/  SHF.R.S32.HI R0, RZ, 0x6, R0 ;  /* 0x00000006ff007819 */ /* 0x000fce0000011400 */
[----:B------:R-:W-:Y:S01]  /*05d0*/  @!P1 IMAD.IADD R11, R11, 0x1, -R8 ;  /* 0x000000010b0b9824 */ /* 0x000fe200078e0a08 */
[----:B------:R-:W-:Y:S02]  /*05e0*/  @!P1 IADD3 R4, R4, 0x1, RZ ;  /* 0x0000000104049810 */ /* 0x000fe40007ffe0ff */
[----:B------:R-:W-:Y:S02]  /*05f0*/  ISETP.NE.AND P1, PT, RZ, c[0x0][0x10], PT ;  /* 0x00000400ff007a0c */ /* 0x000fe40003f25270 */
[----:B------:R-:W-:-:S13]  /*0600*/  ISETP.GE.U32.AND P2, PT, R11, R8, PT ;  /* 0x000000080b00720c */ /* 0x000fda0003f46070 */
[----:B------:R-:W-:-:S05]  /*0610*/  @P2 IADD3 R4, R4, 0x1, RZ ;  /* 0x0000000104042810 */ /* 0x000fca0007ffe0ff */
[----:B------:R-:W-:Y:S01]  /*0620*/  @!P0 IMAD.MOV R4, RZ, RZ, -R4 ;  /* 0x000000ffff048224 */ /* 0x000fe200078e0a04 */
[----:B------:R-:W-:-:S05]  /*0630*/  @!P1 LOP3.LUT R4, RZ, c[0x0][0x10], RZ, 0x33, !PT ;  /* 0x00000400ff049a12 */ /* 0x000fca00078e33ff */
[----:B------:R-:W-:-:S04]  /*0640*/  IMAD R236, R4, R7, RZ ;  /* 0x0000000704ec7224 */ /* 0x000fc800078e02ff */
[----:B------:R-:W-:-:S05]  /*0650*/  IMAD.IADD R165, R4, 0x1, R236 ;  /* 0x0000000104a57824 */ /* 0x000fca00078e02ec */
[----:B------:R-:W-:-:S04]  /*0660*/  IMNMX R165, R0, R165, PT ;  /* 0x000000a500a57217 */ /* 0x000fc80003800200 */
[----:B------:R-:W-:-:S13]  /*0670*/  ISETP.GE.AND P0, PT, R236, R165, PT ;  /* 0x000000a5ec00720c */ /* 0x000fda0003f06270 */
[----:B------:R-:W-:Y:S05]  /*0680*/  @!P0 BRA `(.L_x_5076) ;  /* 0x0000060000008947 */ /* 0x000fea0003800000 */
[----:B------:R-:W-:Y:S01]  /*0690*/  SHF.R.S32.HI R3, RZ, 0x1f, R88 ;  /* 0x0000001fff037819 */ /* 0x000fe20000011458 */
[----:B------:R-:W-:Y:S01]  /*06a0*/  IMAD R7, R7, c[0x0][0x210], R238 ;  /* 0x0000840007077a24 */ /* 0x000fe200078e02ee */
[----:B------:R-:W-:Y:S02]  /*06b0*/  LOP3.LUT P6, RZ, R88, 0xf, RZ, 0xc0, !PT ;  /* 0x0000000f58ff7812 */ /* 0x000fe400078cc0ff */
[----:B------:R-:W-:Y:S01]  /*06c0*/  LEA.HI R0, R3, R88, RZ, 0x4 ;  /* 0x0000005803007211 */ /* 0x000fe200078f20ff */
[----:B------:R-:W-:-:S03]  /*06d0*/  IMAD R18, R7, c[0x0][0x1c0], R18 ;  /* 0x0000700007127a24 */ /* 0x000fc600078e0212 */
[----:B------:R-:W-:Y:S02]  /*06e0*/  LOP3.LUT R3, R0, 0x3ffffff0, RZ, 0xc0, !PT ;  /* 0x3ffffff000037812 */ /* 0x000fe400078ec0ff */
[----:B------:R-:W-:-:S03]  /*06f0*/  SHF.R.S32.HI R0, RZ, 0x4, R0 ;  /* 0x00000004ff007819 */ /* 0x000fc60000011400 */
[----:B------:R-:W-:Y:S01]  /*0700*/  IMAD.IADD R3, R88, 0x1, -R3 ;  /* 0x0000000158037824 */ /* 0x000fe200078e0a03 */
[C---:B------:R-:W-:Y:S02]  /*0710*/  IADD3 R12, R0.reuse, 0x18, RZ ;  /* 0x00000018000c7810 */ /* 0x040fe40007ffe0ff */
[C---:B------:R-:W-:Y:S01]  /*0720*/  IADD3 R10, R0.reuse, 0x20, RZ ;  /* 0x00000020000a7810 */ /* 0x040fe20007ffe0ff */
[----:B------:R-:W-:Y:S01]  /*0730*/  IMAD.SHL.U32 R6, R3, 0x4, RZ ;  /* 0x0000000403067824 */ /* 0x000fe200078e00ff */
[----:B------:R-:W-:Y:S01]  /*0740*/  IADD3 R8, R0, 0x28, RZ ;  /* 0x0000002800087810 */ /* 0x000fe20007ffe0ff */
[--C-:B------:R-:W-:Y:S02]  /*0750*/  IMAD R3, R18, c[0x0][0x214], R235.reuse ;  /* 0x0000850012037a24 */ /* 0x100fe400078e02eb */
[----:B------:R-:W-:Y:S01]  /*0760*/  IMAD.IADD R235, R2, 0x1, -R235 ;  /* 0x0000000102eb7824 */ /* 0x000fe200078e0aeb */
[----:B------:R-:W-:Y:S01]  /*0770*/  SHF.R.S32.HI R7, RZ, 0x1f, R6 ;  /* 0x0000001fff077819 */ /* 0x000fe20000011406 */
[----:B------:R-:W-:Y:S01]  /*0780*/  IMAD R5, R3, c[0x0][0x22c], RZ ;  /* 0x00008b0003057a24 */ /* 0x000fe200078e02ff */
[----:B------:R-:W-:-:S02]  /*0790*/  IADD3 R2, R0, 0x8, RZ ;  /* 0x0000000800027810 */ /* 0x000fc40007ffe0ff */
[CC--:B------:R-:W-:Y:S01]  /*07a0*/  ISETP.GE.AND P3, PT, R0.reuse, R235.reuse, PT ;  /* 0x000000eb0000720c */ /* 0x0c0fe20003f66270 */
[----:B------:R-:W-:Y:S01]  /*07b0*/  IMAD.WIDE R6, R0, 0x100, R6 ;  /* 0x0000010000067825 */ /* 0x000fe200078e0206 */
[CC--:B------:R-:W-:Y:S02]  /*07c0*/  ISETP.GE.AND P2, PT, R2.reuse, R235.reuse, PT ;  /* 0x000000eb0200720c */ /* 0x0c0fe40003f46270 */
[----:B------:R-:W-:Y:S02]  /*07d0*/  ISETP.GE.OR P5, PT, R2, R235, P6 ;  /* 0x000000eb0200720c */ /* 0x000fe400037a6670 */
[C---:B------:R-:W-:Y:S02]  /*07e0*/  IADD3 R4, P0, R5.reuse, R6, RZ ;  /* 0x0000000605047210 */ /* 0x040fe40007f1e0ff */
[----:B------:R-:W-:Y:S02]  /*07f0*/  IADD3 R6, R0, 0x10, RZ ;  /* 0x0000001000067810 */ /* 0x000fe40007ffe0ff */
[----:B------:R-:W-:-:S02]  /*0800*/  LEA.HI.X.SX32 R5, R5, R7, 0x1, P0 ;  /* 0x0000000705057211 */ /* 0x000fc400000f0eff */
[----:B------:R-:W-:Y:S02]  /*0810*/  LEA R14, P0, R4, c[0x0][0x1d8], 0x2 ;  /* 0x00007600040e7a11 */ /* 0x000fe400078010ff */
[-C--:B------:R-:W-:Y:S02]  /*0820*/  ISETP.GE.AND P1, PT, R6, R235.reuse, PT ;  /* 0x000000eb0600720c */ /* 0x080fe40003f26270 */
[----:B------:R-:W-:Y:S02]  /*0830*/  LEA.HI.X R15, R4, c[0x0][0x1dc], R5, 0x2, P0 ;  /* 0x00007700040f7a11 */ /* 0x000fe400000f1405 */
[----:B------:R-:W-:Y:S02]  /*0840*/  ISETP.GE.OR P4, PT, R6, R235, P6 ;  /* 0x000000eb0600720c */ /* 0x000fe40003786670 */
[C---:B------:R-:W-:Y:S01]  /*0850*/  IADD3 R6, R0.reuse, 0x30, RZ ;  /* 0x0000003000067810 */ /* 0x040fe20007ffe0ff */
[----:B------:R1:W-:Y:S01]  /*0860*/  @!P3 STG.E.128 [R14.64], RZ ;  /* 0x000000ff0e00b986 */ /* 0x0003e2000c101d0c */
[----:B------:R-:W-:-:S02]  /*0870*/  IADD3 R4, R0, 0x38, RZ ;  /* 0x0000003800047810 */ /* 0x000fc40007ffe0ff */
[----:B------:R-:W-:Y:S01]  /*0880*/  SHF.R.S32.HI R5, RZ, 0x1f, R3 ;  /* 0x0000001fff057819 */ /* 0x000fe20000011403 */
[----:B------:R1:W-:Y:S01]  /*0890*/  @!P3 STG.E.128 [R14.64+0x100], RZ ;  /* 0x000100ff0e00b986 */ /* 0x0003e2000c101d0c */
[----:B------:R-:W-:-:S03]  /*08a0*/  IADD3 R3, P0, R3, R0, RZ ;  /* 0x0000000003037210 */ /* 0x000fc60007f1e0ff */
[----:B------:R1:W-:Y:S01]  /*08b0*/  @!P3 STG.E.128 [R14.64+0x200], RZ ;  /* 0x000200ff0e00b986 */ /* 0x0003e2000c101d0c */
[----:B------:R-:W-:Y:S01]  /*08c0*/  LEA.HI.X.SX32 R2, R0, R5, 0x1, P0 ;  /* 0x0000000500027211 */ /* 0x000fe200000f0eff */
[----:B------:R-:W-:Y:S01]  /*08d0*/  @!P4 IMAD.MOV.U32 R19, RZ, RZ, -0x800000 ;  /* 0xff800000ff13c424 */ /* 0x000fe200078e00ff */
[C---:B------:R-:W-:Y:S01]  /*08e0*/  LEA R16, P0, R3.reuse, c[0x0][0x208], 0x2 ;  /* 0x0000820003107a11 */ /* 0x040fe200078010ff */
[----:B------:R1:W-:Y:S01]  /*08f0*/  @!P3 STG.E.128 [R14.64+0x300], RZ ;  /* 0x000300ff0e00b986 */ /* 0x0003e2000c101d0c */
[-C--:B------:R-:W-:Y:S02]  /*0900*/  ISETP.GE.AND P3, PT, R12, R235.reuse, PT ;  /* 0x000000eb0c00720c */ /* 0x080fe40003f66270 */
[----:B------:R-:W-:Y:S01]  /*0910*/  LEA.HI.X R17, R3, c[0x0][0x20c], R2, 0x2, P0 ;  /* 0x0000830003117a11 */ /* 0x000fe200000f1402 */
[----:B------:R1:W-:Y:S01]  /*0920*/  @!P2 STG.E.128 [R14.64+0x2000], RZ ;  /* 0x002000ff0e00a986 */ /* 0x0003e2000c101d0c */
[----:B------:R-:W-:Y:S01]  /*0930*/  @!P5 IMAD.MOV.U32 R3, RZ, RZ, -0x800000 ;  /* 0xff800000ff03d424 */ /* 0x000fe200078e00ff */
[----:B------:R-:W-:-:S02]  /*0940*/  ISETP.GE.OR P0, PT, R6, R235, P6 ;  /* 0x000000eb0600720c */ /* 0x000fc40003706670 */
[----:B------:R1:W-:Y:S04]  /*0950*/  @!P2 STG.E.128 [R14.64+0x2100], RZ ;  /* 0x002100ff0e00a986 */ /* 0x0003e8000c101d0c */
[----:B------:R1:W-:Y:S04]  /*0960*/  @!P2 STG.E.128 [R14.64+0x2200], RZ ;  /* 0x002200ff0e00a986 */ /* 0x0003e8000c101d0c */
[----:B------:R1:W-:Y:S01]  /*0970*/  @!P2 STG.E.128 [R14.64+0x2300], RZ ;  /* 0x002300ff0e00a986 */ /* 0x0003e2000c101d0c */
[-C--:B------:R-:W-:Y:S02]  /*0980*/  ISETP.GE.AND P2, PT, R10, R235.reuse, PT ;  /* 0x000000eb0a00720c */ /* 0x080fe40003f46270 */
[----:B------:R-:W-:Y:S01]  /*0990*/  @!P0 IMAD.MOV.U32 R5, RZ, RZ, -0x800000 ;  /* 0xff800000ff058424 */ /* 0x000fe200078e00ff */
[----:B------:R1:W-:Y:S04]  /*09a0*/  @!P1 STG.E.128 [R14.64+0x4000], RZ ;  /* 0x004000ff0e009986 */ /* 0x0003e8000c101d0c */
[----:B------:R1:W-:Y:S04]  /*09b0*/  @!P1 STG.E.128 [R14.64+0x4100], RZ ;  /* 0x004100ff0e009986 */ /* 0x0003e8000c101d0c */
[----:B------:R1:W-:Y:S04]  /*09c0*/  @!P1 STG.E.128 [R14.64+0x4200], RZ ;  /* 0x004200ff0e009986 */ /* 0x0003e8000c101d0c */
[----:B------:R1:W-:Y:S01]  /*09d0*/  @!P1 STG.E.128 [R14.64+0x4300], RZ ;  /* 0x004300ff0e009986 */ /* 0x0003e2000c101d0c */
[----:B------:R-:W-:-:S03]  /*09e0*/  ISETP.GE.AND P1, PT, R8, R235, PT ;  /* 0x000000eb0800720c */ /* 0x000fc60003f26270 */
        /* <DEDUP_REMOVED lines=14> */
[----:B------:R-:W-:-:S03]  /*0ad0*/  ISETP.GE.OR P1, PT, R10, R235, P6 ;  /* 0x000000eb0a00720c */ /* 0x000fc60003726670 */
[----:B------:R1:W-:Y:S04]  /*0ae0*/  @!P3 STG.E.128 [R14.64+0xc000], RZ ;  /* 0x00c000ff0e00b986 */ /* 0x0003e8000c101d0c */
[----:B------:R1:W-:Y:S04]  /*0af0*/  @!P3 STG.E.128 [R14.64+0xc100], RZ ;  /* 0x00c100ff0e00b986 */ /* 0x0003e8000c101d0c */
[----:B------:R1:W-:Y:S02]  /*0b00*/  @!P3 STG.E.128 [R14.64+0xc200], RZ ;  /* 0x00c200ff0e00b986 */ /* 0x0003e4000c101d0c */
[----:B------:R-:W-:-:S02]  /*0b10*/  @!P1 IMAD.MOV.U32 R9, RZ, RZ, -0x800000 ;  /* 0xff800000ff099424 */ /* 0x000fc400078e00ff */
        /* <DEDUP_REMOVED lines=8> */
[----:B------:R1:W-:Y:S01]  /*0ba0*/  @!P5 STG.E [R16.64+0x20], R3 ;  /* 0x000020031000d986 */ /* 0x0003e2000c10190c */
[-C--:B------:R-:W-:Y:S02]  /*0bb0*/  ISETP.GE.OR P5, PT, R0, R235.reuse, P6 ;  /* 0x000000eb0000720c */ /* 0x080fe400037a6670 */
[----:B------:R-:W-:Y:S01]  /*0bc0*/  ISETP.GE.OR P6, PT, R4, R235, P6 ;  /* 0x000000eb0400720c */ /* 0x000fe200037c6670 */
[----:B------:R1:W-:Y:S04]  /*0bd0*/  @!P4 STG.E [R16.64+0x40], R19 ;  /* 0x000040131000c986 */ /* 0x0003e8000c10190c */
[----:B------:R1:W-:Y:S02]  /*0be0*/  @!P3 STG.E [R16.64+0x60], R11 ;  /* 0x0000600b1000b986 */ /* 0x0003e4000c10190c */
[----:B------:R-:W-:-:S02]  /*0bf0*/  @!P2 IMAD.MOV.U32 R7, RZ, RZ, -0x800000 ;  /* 0xff800000ff07a424 */ /* 0x000fc400078e00ff */
[----:B------:R1:W-:Y:S02]  /*0c00*/  @!P1 STG.E [R16.64+0x80], R9 ;  /* 0x0000800910009986 */ /* 0x0003e4000c10190c */
[----:B------:R-:W-:Y:S02]  /*0c10*/  @!P5 IMAD.MOV.U32 R13, RZ, RZ, -0x800000 ;  /* 0xff800000ff0dd424 */ /* 0x000fe400078e00ff */
[----:B------:R1:W-:Y:S04]  /*0c20*/  @!P2 STG.E [R16.64+0xa0], R7 ;  /* 0x0000a0071000a986 */ /* 0x0003e8000c10190c */
[----:B------:R1:W-:Y:S04]  /*0c30*/  @!P0 STG.E [R16.64+0xc0], R5 ;  /* 0x0000c00510008986 */ /* 0x0003e8000c10190c */
[----:B------:R1:W-:Y:S01]  /*0c40*/  @!P5 STG.E [R16.64], R13 ;  /* 0x0000000d1000d986 */ /* 0x0003e2000c10190c */
[----:B------:R-:W-:Y:S05]  /*0c50*/  @P6 EXIT ;  /* 0x000000000000694d */ /* 0x000fea0003800000 */
[----:B-1----:R-:W-:-:S05]  /*0c60*/  MOV R3, 0xff800000 ;  /* 0xff80000000037802 */ /* 0x002fca0000000f00 */
[----:B------:R-:W-:Y:S01]  /*0c70*/  STG.E [R16.64+0xe0], R3 ;  /* 0x0000e00310007986 */ /* 0x000fe2000c10190c */
[----:B------:R-:W-:Y:S05]  /*0c80*/  EXIT ;  /* 0x000000000000794d */ /* 0x000fea0003800000 */
.L_x_5076:
        /* <DEDUP_REMOVED lines=12> */
[----:B------:R-:W-:-:S03]  /*0d50*/  @P1 LEA R240, P0, R8, c[0x0][0x2c0], 0x2 ;  /* 0x0000b00008f01a11 */ /* 0x000fc600078010ff */
[----:B------:R-:W-:-:S04]  /*0d60*/  @P1 IMAD R4, R238, c[0x0][0x2cc], R5 ;  /* 0x0000b300ee041a24 */ /* 0x000fc800078e0205 */
[----:B------:R-:W-:Y:S01]  /*0d70*/  @P1 IMAD.IADD R5, R9, 0x1, R4 ;  /* 0x0000000109051824 */ /* 0x000fe200078e0204 */
[----:B------:R-:W-:-:S04]  /*0d80*/  IABS R4, c[0x0][0x2d0] ;  /* 0x0000b40000047a13 */ /* 0x000fc80000000000 */
        /* <DEDUP_REMOVED lines=67> */
[----:B------:R-:W-:Y:S01]  /*11c0*/  IMAD R5, R11, c[0x0][0x19c], R0 ;  /* 0x000067000b057a24 */ /* 0x000fe200078e0200 */
[----:B------:R-:W-:Y:S01]  /*11d0*/  IADD3 R19, R25, R19, RZ ;  /* 0x0000001319137210 */ /* 0x000fe20007ffe0ff */
[----:B------:R-:W-:-:S04]  /*11e0*/  IMAD.WIDE.U32 R84, R11, c[0x0][0x198], R6 ;  /* 0x000066000b547a25 */ /* 0x000fc800078e0006 */
[----:B------:R-:W-:Y:S02]  /*11f0*/  IMAD.IADD R85, R85, 0x1, R5 ;  /* 0x0000000155557824 */ /* 0x000fe400078e0205 */
[----:B------:R-:W-:Y:S02]  /*1200*/  IMAD R5, R17, c[0x0][0x1b0], RZ ;  /* 0x00006c0011057a24 */ /* 0x000fe400078e02ff */
[----:B------:R-:W-:-:S04]  /*1210*/  IMAD.WIDE.U32 R84, R20, c[0x0][0x1b0], R84 ;  /* 0x00006c0014547a25 */ /* 0x000fc800078e0054 */
[----:B------:R-:W-:-:S04]  /*1220*/  IMAD R5, R20, c[0x0][0x1b4], R5 ;  /* 0x00006d0014057a24 */ /* 0x000fc800078e0205 */
[----:B------:R-:W-:Y:S01]  /*1230*/  IMAD.IADD R5, R85, 0x1, R5 ;  /* 0x0000000155057824 */ /* 0x000fe200078e0205 */
[----:B------:R-:W-:Y:S05]  /*1240*/  BRA `(.L_x_5078) ;  /* 0x0000041000007947 */ /* 0x000fea0003800000 */
.L_x_5077:
[----:B-1----:R-:W-:-:S13]  /*1250*/  ISETP.NE.AND P3, PT, R19, -0x1, PT ;  /* 0xffffffff1300780c */ /* 0x002fda0003f65270 */
        /* <DEDUP_REMOVED lines=14> */
.L_x_5079:
[----:B------:R-:W-:Y:S01]  /*1340*/  IABS R9, c[0x0][0x1c8] ;  /* 0x0000720000097a13 */ /* 0x000fe20000000000 */
[----:B------:R-:W-:-:S03]  /*1350*/  @P3 IMAD.IADD R19, R6, 0x1, R19 ;  /* 0x0000000106133824 */ /* 0x000fc600078e0213 */
[----:B------:R-:W1:Y:S01]  /*1360*/  I2F.RP R11, R9 ;  /* 0x00000009000b7306 */ /* 0x000e620000209400 */
[----:B------:R-:W-:-:S04]  /*1370*/  @P3 IMAD.WIDE.U32 R24, R19, c[0x0][0x1a0], RZ ;  /* 0x0000680013183a25 */ /* 0x000fc800078e00ff */
[----:B------:R-:W-:-:S03]  /*1380*/  @P3 IMAD R19, R19, c[0x0][0x1a4], R25 ;  /* 0x0000690013133a24 */ /* 0x000fc600078e0219 */
[----:B-1----:R-:W1:Y:S02]  /*1390*/  MUFU.RCP R12, R11 ;  /* 0x0000000b000c7308 */ /* 0x002e640000001000 */
[----:B-1----:R-:W-:Y:S02]  /*13a0*/  IADD3 R12, R12, 0xffffffe, RZ ;  /* 0x0ffffffe0c0c7810 */ /* 0x002fe40007ffe0ff */
[----:B------:R-:W-:-:S04]  /*13b0*/  LEA R11, R165, 0xffffffc0, 0x6 ;  /* 0xffffffc0a50b7811 */ /* 0x000fc800078e30ff */
[----:B------:R-:W1:Y:S02]  /*13c0*/  F2I.FTZ.U32.TRUNC.NTZ R13, R12 ;  /* 0x0000000c000d7305 */ /* 0x000e64000021f000 */
[----:B-1----:R-:W-:Y:S02]  /*13d0*/  IMAD.MOV R7, RZ, RZ, -R13 ;  /* 0x000000ffff077224 */ /* 0x002fe400078e0a0d */
[----:B------:R-:W-:Y:S02]  /*13e0*/  IMAD.MOV.U32 R12, RZ, RZ, RZ ;  /* 0x000000ffff0c7224 */ /* 0x000fe400078e00ff */
[----:B------:R-:W-:Y:S01]  /*13f0*/  IMAD R8, R7, R9, RZ ;  /* 0x0000000907087224 */ /* 0x000fe200078e02ff */
[----:B------:R-:W-:-:S03]  /*1400*/  IABS R7, R18 ;  /* 0x0000001200077213 */ /* 0x000fc60000000000 */
[----:B------:R-:W-:Y:S01]  /*1410*/  IMAD.HI.U32 R8, R13, R8, R12 ;  /* 0x000000080d087227 */ /* 0x000fe200078e000c */
[----:B------:R-:W-:-:S03]  /*1420*/  MOV R13, R5 ;  /* 0x00000005000d7202 */ /* 0x000fc60000000f00 */
[----:B------:R-:W-:Y:S02]  /*1430*/  IMAD.MOV.U32 R12, RZ, RZ, R10 ;  /* 0x000000ffff0c7224 */ /* 0x000fe400078e000a */
[----:B------:R-:W-:-:S04]  /*1440*/  IMAD.HI.U32 R20, R8, R7, RZ ;  /* 0x0000000708147227 */ /* 0x000fc800078e00ff */
[----:B------:R-:W-:Y:S01]  /*1450*/  IMAD.WIDE.U32 R12, R11, c[0x0][0x198], R12 ;  /* 0x000066000b0c7a25 */ /* 0x000fe200078e000c */
        /* <DEDUP_REMOVED lines=18> */
[----:B------:R-:W-:-:S04]  /*1580*/  IMAD R5, R17, c[0x0][0x1b0], RZ ;  /* 0x00006c0011057a24 */ /* 0x000fc800078e02ff */
        /* <DEDUP_REMOVED lines=13> */
.L_x_5078:
[----:B------:R-:W-:Y:S01]  /*1660*/  ISETP.NE.AND P0, PT, R15, -0x1, PT ;  /* 0xffffffff0f00780c */ /* 0x000fe20003f05270 */
[----:B------:R-:W-:Y:S01]  /*1670*/  IMAD.IADD R235, R2, 0x1, -R235 ;  /* 0x0000000102eb7824 */ /* 0x000fe200078e0aeb */
[----:B------:R-:W-:Y:S01]  /*1680*/  SHF.R.S32.HI R7, RZ, 0x1f, R88 ;  /* 0x0000001fff077819 */ /* 0x000fe20000011458 */
[----:B------:R-:W-:Y:S01]  /*1690*/  IMAD R17, R17, c[0x0][0x1b8], RZ ;  /* 0x00006e0011117a24 */ /* 0x000fe200078e02ff */
[----:B------:R-:W-:Y:S01]  /*16a0*/  IADD3 R167, R165, -0x1, RZ ;  /* 0xffffffffa5a77810 */ /* 0x000fe20007ffe0ff */
[----:B------:R-:W-:Y:S01]  /*16b0*/  IMAD.MOV.U32 R86, RZ, RZ, c[0x0][0x19c] ;  /* 0x00006700ff567624 */ /* 0x000fe200078e00ff */
[----:B------:R-:W-:Y:S01]  /*16c0*/  LEA.HI R12, R7, R88, RZ, 0x3 ;  /* 0x00000058070c7211 */ /* 0x000fe200078f18ff */
[----:B------:R-:W-:-:S03]  /*16d0*/  IMAD R30, R20, c[0x0][0x1bc], R17 ;  /* 0x00006f00141e7a24 */ /* 0x000fc600078e0211 */
[----:B------:R-:W-:Y:S02]  /*16e0*/  LOP3.LUT R21, R12, 0xfffffff8, RZ, 0xc0, !PT ;  /* 0xfffffff80c157812 */ /* 0x000fe400078ec0ff */
[----:B------:R-:W-:Y:S01]  /*16f0*/  SHF.R.S32.HI R12, RZ, 0x3, R12 ;  /* 0x00000003ff0c7819 */ /* 0x000fe2000001140c */
[----:B------:R-:W-:Y:S01]  /*1700*/  @!P0 IMAD.WIDE.U32 R26, R238, c[0x0][0x178], RZ ;  /* 0x00005e00ee1a8a25 */ /* 0x000fe200078e00ff */
[----:B------:R-:W-:Y:S02]  /*1710*/  @!P0 SHF.R.S32.HI R13, RZ, 0x1f, R238 ;  /* 0x0000001fff0d8819 */ /* 0x000fe400000114ee */
[----:B------:R-:W-:Y:S01]  /*1720*/  IADD3 R10, R12, 0x10, RZ ;  /* 0x000000100c0a7810 */ /* 0x000fe20007ffe0ff */
[----:B-----5:R-:W-:Y:S01]  /*1730*/  IMAD.IADD R0, R88, 0x1, -R21 ;  /* 0x0000000158007824 */ /* 0x020fe200078e0a15 */
[----:B------:R-:W-:Y:S01]  /*1740*/  IADD3 R8, R12, 0x20, RZ ;  /* 0x000000200c087810 */ /* 0x000fe20007ffe0ff */
[----:B------:R-:W-:Y:S01]  /*1750*/  @!P0 IMAD R13, R13, c[0x0][0x178], RZ ;  /* 0x00005e000d0d8a24 */ /* 0x000fe200078e02ff */
[-C--:B------:R-:W-:Y:S01]  /*1760*/  ISETP.GE.AND P3, PT, R10, R235.reuse, PT ;  /* 0x000000eb0a00720c */ /* 0x080fe20003f66270 */
[----:B------:R-:W-:Y:S01]  /*1770*/  @P0 IMAD.WIDE.U32 R22, R15, c[0x0][0x190], RZ ;  /* 0x000064000f160a25 */ /* 0x000fe200078e00ff */
[----:B------:R-:W-:-:S03]  /*1780*/  ISETP.GE.AND P4, PT, R12, R235, PT ;  /* 0x000000eb0c00720c */ /* 0x000fc60003f86270 */
[----:B------:R-:W-:Y:S01]  /*1790*/  @!P0 IMAD R6, R238, c[0x0][0x17c], R13 ;  /* 0x00005f00ee068a24 */ /* 0x000fe200078e020d */
[----:B------:R-:W-:Y:S01]  /*17a0*/  SHF.R.S32.HI R13, RZ, 0x1f, R18 ;  /* 0x0000001fff0d7819 */ /* 0x000fe20000011412 */
[----:B------:R-:W-:Y:S02]  /*17b0*/  IMAD.SHL.U32 R16, R0, 0x8, RZ ;  /* 0x0000000800107824 */ /* 0x000fe400078e00ff */
[----:B------:R-:W-:Y:S02]  /*17c0*/  @!P0 IMAD.MOV.U32 R22, RZ, RZ, R26 ;  /* 0x000000ffff168224 */ /* 0x000fe400078e001a */
[----:B------:R-:W-:Y:S01]  /*17d0*/  @P0 IMAD R15, R15, c[0x0][0x194], R23 ;  /* 0x000065000f0f0a24 */ /* 0x000fe200078e0217 */
[----:B------:R-:W-:Y:S01]  /*17e0*/  SHF.R.S32.HI R14, RZ, 0x1f, R16 ;  /* 0x0000001fff0e7819 */ /* 0x000fe20000011410 */
[----:B------:R-:W-:Y:S01]  /*17f0*/  @!P0 IMAD.IADD R15, R27, 0x1, R6 ;  /* 0x000000011b0f8824 */ /* 0x000fe200078e0206 */
[C---:B------:R-:W-:Y:S01]  /*1800*/  IADD3 R22, P0, R16.reuse, R22, RZ ;  /* 0x0000001610167210 */ /* 0x040fe20007f1e0ff */
[----:B------:R-:W-:Y:S01]  /*1810*/  IMAD R13, R13, c[0x0][0x1a8], RZ ;  /* 0x00006a000d0d7a24 */ /* 0x000fe200078e02ff */
[----:B------:R-:W-:-:S02]  /*1820*/  IADD3 R24, P1, R16, R24, RZ ;  /* 0x0000001810187210 */ /* 0x000fc40007f3e0ff */
[----:B------:R-:W-:Y:S01]  /*1830*/  IADD3 R6, R12, 0x30, RZ ;  /* 0x000000300c067810 */ /* 0x000fe20007ffe0ff */
[----:B------:R-:W-:Y:S01]  /*1840*/  IMAD.X R23, R14, 0x1, R15, P0 ;  /* 0x000000010e177824 */ /* 0x000fe200000e060f */
[-C--:B------:R-:W-:Y:S01]  /*1850*/  ISETP.GE.AND P0, PT, R8, R235.reuse, PT ;  /* 0x000000eb0800720c */ /* 0x080fe20003f06270 */
[----:B------:R-:W-:Y:S01]  /*1860*/  IMAD R26, R18, c[0x0][0x1ac], R13 ;  /* 0x00006b00121a7a24 */ /* 0x000fe200078e020d */
[----:B------:R-:W-:Y:S01]  /*1870*/  SHF.R.S32.HI R13, RZ, 0x1f, R12 ;  /* 0x0000001fff0d7819 */ /* 0x000fe2000001140c */
[----:B------:R-:W-:Y:S01]  /*1880*/  IMAD.X R25, R14, 0x1, R19, P1 ;  /* 0x000000010e197824 */ /* 0x000fe200008e0613 */
[----:B------:R-:W-:Y:S01]  /*1890*/  ISETP.GE.AND P5, PT, R6, R235, PT ;  /* 0x000000eb0600720c */ /* 0x000fe20003fa6270 */
[----:B------:R-:W-:Y:S01]  /*18a0*/  IMAD.WIDE.U32 R18, R18, c[0x0][0x1a8], R22 ;  /* 0x00006a0012127a25 */ /* 0x000fe200078e0016 */
[----:B------:R-:W-:Y:S02]  /*18b0*/  IADD3 R22, P1, R12, R11, RZ ;  /* 0x0000000b0c167210 */ /* 0x000fe40007f3e0ff */
[----:B------:R-:W-:Y:S01]  /*18c0*/  IADD3 R84, P2, R16, R84, RZ ;  /* 0x0000005410547210 */ /* 0x000fe20007f5e0ff */
[----:B------:R-:W-:-:S02]  /*18d0*/  IMAD.SHL.U32 R15, R12, 0x40, RZ ;  /* 0x000000400c0f7824 */ /* 0x000fc400078e00ff */
[----:B------:R-:W-:-:S03]  /*18e0*/  IMAD.WIDE R2, R3, 0x40, R12 ;  /* 0x0000004003027825 */ /* 0x000fc600078e020c */
[----:B------:R-:W-:Y:S01]  /*18f0*/  LOP3.LUT R15, R15, 0x1c0, RZ, 0xc0, !PT ;  /* 0x000001c00f0f7812 */ /* 0x000fe200078ec0ff */
[----:B------:R-:W-:Y:S01]  /*1900*/  IMAD.X R9, R13, 0x1, R9, P1 ;  /* 0x000000010d097824 */ /* 0x000fe200008e0609 */
[----:B------:R-:W-:Y:S01]  /*1910*/  @!P3 IADD3 R17, P1, R2, 0x10, RZ ;  /* 0x000000100211b810 */ /* 0x000fe20007f3e0ff */
[----:B------:R-:W-:Y:S01]  /*1920*/  IMAD.WIDE.U32 R20, R20, c[0x0][0x1b8], R24 ;  /* 0x00006e0014147a25 */ /* 0x000fe200078e0018 */
[----:B------:R-:W-:Y:S02]  /*1930*/  LOP3.LUT R16, R15, 0x38, R16, 0xf8, !PT ;  /* 0x000000380f107812 */ /* 0x000fe400078ef810 */
[----:B------:R-:W-:Y:S01]  /*1940*/  SHF.R.U32.HI R15, RZ, 0x3, R15 ;  /* 0x00000003ff0f7819 */ /* 0x000fe2000001160f */
[----:B------:R-:W-:Y:S02]  /*1950*/  IMAD.IADD R27, R19, 0x1, R26 ;  /* 0x00000001131b7824 */ /* 0x000fe400078e021a */
[----:B------:R-:W-:Y:S01]  /*1960*/  @!P4 IMAD.MOV.U32 R26, RZ, RZ, R18 ;  /* 0x000000ffff1ac224 */ /* 0x000fe200078e0012 */
[----:B------:R-:W-:Y:S01]  /*1970*/  LOP3.LUT R15, R16, R15, RZ, 0x3c, !PT ;  /* 0x0000000f100f7212 */ /* 0x000fe200078e3cff */
[----:B------:R-:W-:-:S02]  /*1980*/  @!P4 IMAD R11, R3, c[0x0][0x190], RZ ;  /* 0x00006400030bca24 */ /* 0x000fc400078e02ff */
[----:B------:R-:W-:Y:S02]  /*1990*/  IMAD.IADD R31, R21, 0x1, R30 ;  /* 0x00000001151f7824 */ /* 0x000fe400078e021e */
[----:B------:R-:W-:Y:S01]  /*19a0*/  @!P3 IMAD.X R24, RZ, RZ, R3, P1 ;  /* 0x000000ffff18b224 */ /* 0x000fe200008e0603 */
[----:B------:R-:W-:Y:S01]  /*19b0*/  @!P5 IADD3 R16, P1, R2, 0x30, RZ ;  /* 0x000000300210d810 */ /* 0x000fe20007f3e0ff */
[----:B------:R-:W-:Y:S02]  /*19c0*/  IMAD R9, R9, c[0x0][0x1a0], RZ ;  /* 0x0000680009097a24 */ /* 0x000fe400078e02ff */
[----:B------:R-:W-:Y:S02]  /*19d0*/  IMAD.MOV.U32 R30, RZ, RZ, R20 ;  /* 0x000000ffff1e7224 */ /* 0x000fe400078e0014 */
[----:B------:R-:W-:Y:S01]  /*19e0*/  IMAD.X R85, R14, 0x1, R5, P2 ;  /* 0x000000010e557824 */ /* 0x000fe200010e0605 */
[----:B------:R-:W-:Y:S01]  /*19f0*/  @!P0 IADD3 R14, P2, R2, 0x20, RZ ;  /* 0x00000020020e8810 */ /* 0x000fe20007f5e0ff */
[----:B------:R-:W-:-:S02]  /*1a00*/  @!P3 IMAD.MOV.U32 R29, RZ, RZ, R27 ;  /* 0x000000ffff1db224 */ /* 0x000fc400078e001b */
[--C-:B------:R-:W-:Y:S02]  /*1a10*/  @!P0 IMAD.MOV.U32 R21, RZ, RZ, R27.reuse ;  /* 0x000000ffff158224 */ /* 0x100fe400078e001b */
[----:B------:R-:W-:Y:S02]  /*1a20*/  @!P5 IMAD.MOV.U32 R19, RZ, RZ, R27 ;  /* 0x000000ffff13d224 */ /* 0x000fe400078e001b */
[C---:B------:R-:W-:Y:S02]  /*1a30*/  @!P4 IMAD R11, R2.reuse, c[0x0][0x194], R11 ;  /* 0x00006500020bca24 */ /* 0x040fe400078e020b */
[----:B------:R-:W-:-:S04]  /*1a40*/  @!P4 IMAD.WIDE.U32 R26, R2, c[0x0][0x190], R26 ;  /* 0x00006400021aca25 */ /* 0x000fc800078e001a */
[----:B------:R-:W-:Y:S02]  /*1a50*/  @!P3 IMAD R24, R24, c[0x0][0x190], RZ ;  /* 0x000064001818ba24 */ /* 0x000fe400078e02ff */
[C---:B------:R-:W-:Y:S02]  /*1a60*/  IMAD R2, R22.reuse, c[0x0][0x1a4], R9 ;  /* 0x0000690016027a24 */ /* 0x040fe400078e0209 */
[----:B------:R-:W-:Y:S02]  /*1a70*/  @!P3 IMAD.MOV.U32 R28, RZ, RZ, R18 ;  /* 0x000000ffff1cb224 */ /* 0x000fe400078e0012 */
[----:B------:R-:W-:-:S04]  /*1a80*/  IMAD.WIDE.U32 R22, R22, c[0x0][0x1a0], R30 ;  /* 0x0000680016167a25 */ /* 0x000fc800078e001e */
[--C-:B------:R-:W-:Y:S02]  /*1a90*/  @!P0 IMAD.X R5, RZ, RZ, R3.reuse, P2 ;  /* 0x000000ffff058224 */ /* 0x100fe400010e0603 */
[C---:B------:R-:W-:Y:S02]  /*1aa0*/  @!P3 IMAD R9, R17.reuse, c[0x0][0x194], R24 ;  /* 0x000065001109ba24 */ /* 0x040fe400078e0218 */
[----:B------:R-:W-:Y:S01]  /*1ab0*/  @!P5 IMAD.X R3, RZ, RZ, R3, P1 ;  /* 0x000000ffff03d224 */ /* 0x000fe200008e0603 */
[----:B------:R-:W-:Y:S01]  /*1ac0*/  LEA R242, P1, R22, c[0x0][0x170], 0x1 ;  /* 0x00005c0016f27a11 */ /* 0x000fe200078208ff */
[----:B------:R-:W-:Y:S01]  /*1ad0*/  @!P3 IMAD.WIDE.U32 R24, R17, c[0x0][0x190], R28 ;  /* 0x000064001118ba25 */ /* 0x000fe200078e001c */
[----:B------:R-:W-:-:S03]  /*1ae0*/  LEA.HI R17, R7, R88, RZ, 0x6 ;  /* 0x0000005807117211 */ /* 0x000fc600078f30ff */
[----:B------:R-:W-:Y:S02]  /*1af0*/  IMAD.IADD R2, R23, 0x1, R2 ;  /* 0x0000000117027824 */ /* 0x000fe400078e0202 */
[----:B------:R-:W-:Y:S02]  /*1b00*/  @!P0 IMAD.MOV.U32 R20, RZ, RZ, R18 ;  /* 0x000000ffff148224 */ /* 0x000fe400078e0012 */
[----:B------:R-:W-:Y:S01]  /*1b10*/  @!P0 IMAD R5, R5, c[0x0][0x190], RZ ;  /* 0x0000640005058a24 */ /* 0x000fe200078e02ff */
[----:B------:R-:W-:Y:S01]  /*1b20*/  LEA.HI.X R243, R22, c[0x0][0x174], R2, 0x1, P1 ;  /* 0x00005d0016f37a11 */ /* 0x000fe200008f0c02 */
[----:B------:R-:W-:Y:S01]  /*1b30*/  IMAD.SHL.U32 R2, R17, 0x8, RZ ;  /* 0x0000000811027824 */ /* 0x000fe200078e00ff */
[----:B------:R-:W-:Y:S01]  /*1b40*/  @!P4 LEA R22, P2, R26, c[0x0][0x160], 0x1 ;  /* 0x000058001a16ca11 */ /* 0x000fe200078408ff */
[C---:B------:R-:W-:Y:S02]  /*1b50*/  @!P0 IMAD R5, R14.reuse, c[0x0][0x194], R5 ;  /* 0x000065000e058a24 */ /* 0x040fe400078e0205 */
[----:B------:R-:W-:Y:S01]  /*1b60*/  @!P0 IMAD.WIDE.U32 R20, R14, c[0x0][0x190], R20 ;  /* 0x000064000e148a25 */ /* 0x000fe200078e0014 */
[----:B------:R-:W-:-:S02]  /*1b70*/  LOP3.LUT R2, R15, 0xfffffe00, R2, 0xf8, !PT ;  /* 0xfffffe000f027812 */ /* 0x000fc400078ef802 */
[----:B------:R-:W-:Y:S01]  /*1b80*/  @!P3 LEA R14, P1, R24, c[0x0][0x160], 0x1 ;  /* 0x00005800180eba11 */ /* 0x000fe200078208ff */
[----:B------:R-:W-:Y:S02]  /*1b90*/  @!P4 IMAD.IADD R11, R27, 0x1, R11 ;  /* 0x000000011b0bc824 */ /* 0x000fe400078e020b */
[----:B------:R-:W-:Y:S02]  /*1ba0*/  @!P3 IMAD.IADD R9, R25, 0x1, R9 ;  /* 0x000000011909b824 */ /* 0x000fe400078e0209 */
[----:B------:R-:W-:Y:S01]  /*1bb0*/  @!P0 IMAD.IADD R5, R21, 0x1, R5 ;  /* 0x0000000115058824 */ /* 0x000fe200078e0205 */
[----:B------:R-:W-:Y:S01]  /*1bc0*/  @!P4 LEA.HI.X R23, R26, c[0x0][0x164], R11, 0x1, P2 ;  /* 0x000059001a17ca11 */ /* 0x000fe200010f0c0b */
[----:B------:R-:W-:Y:S01]  /*1bd0*/  IMAD.SHL.U32 R237, R2, 0x2, RZ ;  /* 0x0000000202ed7824 */ /* 0x000fe200078e00ff */
[----:B------:R-:W-:Y:S01]  /*1be0*/  @!P3 LEA.HI.X R15, R24, c[0x0][0x164], R9, 0x1, P1 ;  /* 0x00005900180fba11 */ /* 0x000fe200008f0c09 */
[----:B------:R-:W-:Y:S01]  /*1bf0*/  IMAD.SHL.U32 R2, R167, 0x40, RZ ;  /* 0x00000040a7027824 */ /* 0x000fe200078e00ff */
[----:B------:R-:W-:Y:S01]  /*1c00*/  @!P0 LEA R24, P2, R20, c[0x0][0x160], 0x1 ;  /* 0x0000580014188a11 */ /* 0x000fe200078408ff */
[----:B------:R-:W-:Y:S01]  /*1c10*/  @!P5 IMAD R3, R3, c[0x0][0x190], RZ ;  /* 0x000064000303da24 */ /* 0x000fe200078e02ff */
[----:B------:R-:W-:Y:S01]  /*1c20*/  @!PT LDS RZ, [RZ] ;  /* 0x00000000fffff984 */ /* 0x000fe20000000800 */
[----:B------:R-:W-:Y:S01]  /*1c30*/  @!PT LDS RZ, [RZ] ;  /* 0x00000000fffff984 */ /* 0x000fe20000000800 */
[----:B------:R-:W-:Y:S01]  /*1c40*/  @!PT LDS RZ, [RZ] ;  /* 0x00000000fffff984 */ /* 0x000fe20000000800 */
[----:B------:R1:W-:Y:S01]  /*1c50*/  @!P4 LDGSTS.E.BYPASS.LTC128B.128 [R237], [R22.64] ;  /* 0x0000000016edcfae */ /* 0x0003e2000b901d4c */
[----:B------:R-:W-:Y:S01]  /*1c60*/  @!P5 IMAD.WIDE.U32 R18, R16, c[0x0][0x190], R18 ;  /* 0x000064001012da25 */ /* 0x000fe200078e0012 */
[----:B------:R-:W-:-:S02]  /*1c70*/  @!P0 LEA.HI.X R25, R20, c[0x0][0x164], R5, 0x1, P2 ;  /* 0x0000590014198a11 */ /* 0x000fc400010f0c05 */
[----:B------:R1:W-:Y:S01]  /*1c80*/  @!P4 LDGSTS.E.BYPASS.LTC128B.128 [R237+0x2000], [R22.64+0x80] ;  /* 0x0200008016edcfae */ /* 0x0003e2000b901d4c */
[----:B------:R-:W-:Y:S02]  /*1c90*/  IMAD.IADD R5, R91, 0x1, -R2 ;  /* 0x000000015b057824 */ /* 0x000fe400078e0a02 */
[----:B------:R-:W-:Y:S01]  /*1ca0*/  @!P5 IMAD R3, R16, c[0x0][0x194], R3 ;  /* 0x000065001003da24 */ /* 0x000fe200078e0203 */
[----:B------:R1:W-:Y:S01]  /*1cb0*/  @!P4 LDGSTS.E.BYPASS.LTC128B.128 [R237+0x4000], [R22.64+0x100] ;  /* 0x0400010016edcfae */ /* 0x0003e2000b901d4c */
[----:B------:R-:W-:Y:S01]  /*1cc0*/  IMAD R87, R13, c[0x0][0x198], RZ ;  /* 0x000066000d577a24 */ /* 0x000fe200078e02ff */
[----:B------:R-:W-:Y:S01]  /*1cd0*/  @!P5 LEA R16, P1, R18, c[0x0][0x160], 0x1 ;  /* 0x000058001210da11 */ /* 0x000fe200078208ff */
[----:B------:R-:W-:Y:S01]  /*1ce0*/  @!P5 IMAD.IADD R3, R19, 0x1, R3 ;  /* 0x000000011303d824 */ /* 0x000fe200078e0203 */
[----:B------:R1:W-:Y:S01]  /*1cf0*/  @!P4 LDGSTS.E.BYPASS.LTC128B.128 [R237+0x6000], [R22.64+0x180] ;  /* 0x0600018016edcfae */ /* 0x0003e2000b901d4c */
[CC--:B------:R-:W-:Y:S01]  /*1d00*/  ISETP.GE.AND P4, PT, R12.reuse, R5.reuse, PT ;  /* 0x000000050c00720c */ /* 0x0c0fe20003f86270 */
[----:B------:R-:W-:Y:S01]  /*1d10*/  IMAD R87, R12, c[0x0][0x19c], R87 ;  /* 0x000067000c577a24 */ /* 0x000fe200078e0257 */
[----:B------:R-:W-:Y:S01]  /*1d20*/  ISETP.GE.AND P2, PT, R8, R5, PT ;  /* 0x000000050800720c */ /* 0x000fe20003f46270 */
[----:B------:R2:W-:Y:S01]  /*1d30*/  @!P3 LDGSTS.E.BYPASS.LTC128B.128 [R237+0x800], [R14.64] ;  /* 0x008000000eedbfae */ /* 0x0005e2000b901d4c */
[----:B------:R-:W-:Y:S01]  /*1d40*/  IMAD.WIDE.U32 R84, R12, c[0x0][0x198], R84 ;  /* 0x000066000c547a25 */ /* 0x000fe200078e0054 */
[----:B------:R-:W-:-:S02]  /*1d50*/  @!P5 LEA.HI.X R17, R18, c[0x0][0x164], R3, 0x1, P1 ;  /* 0x000059001211da11 */ /* 0x000fc400008f0c03 */
[----:B------:R2:W-:Y:S01]  /*1d60*/  @!P3 LDGSTS.E.BYPASS.LTC128B.128 [R237+0x2800], [R14.64+0x80] ;  /* 0x028000800eedbfae */ /* 0x0005e2000b901d4c */
[----:B------:R-:W-:Y:S02]  /*1d70*/  IMAD.MOV.U32 R3, RZ, RZ, c[0x0][0x198] ;  /* 0x00006600ff037624 */ /* 0x000fe400078e00ff */
[----:B------:R-:W-:Y:S01]  /*1d80*/  IMAD.IADD R87, R85, 0x1, R87 ;  /* 0x0000000155577824 */ /* 0x000fe200078e0257 */
[----:B------:R2:W-:Y:S02]  /*1d90*/  @!P3 LDGSTS.E.BYPASS.LTC128B.128 [R237+0x4800], [R14.64+0x100] ;  /* 0x048001000eedbfae */ /* 0x0005e4000b901d4c */
[----:B------:R-:W-:Y:S02]  /*1da0*/  @!P4 LEA R20, P1, R84, c[0x0][0x168], 0x1 ;  /* 0x00005a005414ca11 */ /* 0x000fe400078208ff */
[----:B------:R2:W-:Y:S01]  /*1db0*/  @!P3 LDGSTS.E.BYPASS.LTC128B.128 [R237+0x6800], [R14.64+0x180] ;  /* 0x068001800eedbfae */ /* 0x0005e2000b901d4c */
[-C--:B------:R-:W-:Y:S02]  /*1dc0*/  ISETP.GE.AND P3, PT, R10, R5.reuse, PT ;  /* 0x000000050a00720c */ /* 0x080fe40003f66270 */
[----:B------:R-:W-:Y:S01]  /*1dd0*/  @!P4 LEA.HI.X R21, R84, c[0x0][0x16c], R87, 0x1, P1 ;  /* 0x00005b005415ca11 */ /* 0x000fe200008f0c57 */
[----:B------:R3:W-:Y:S01]  /*1de0*/  @!P0 LDGSTS.E.BYPASS.LTC128B.128 [R237+0x1000], [R24.64] ;  /* 0x0100000018ed8fae */ /* 0x0007e2000b901d4c */
[----:B------:R-:W-:-:S03]  /*1df0*/  ISETP.GE.AND P1, PT, R6, R5, PT ;  /* 0x000000050600720c */ /* 0x000fc60003f26270 */
[----:B------:R3:W-:Y:S01]  /*1e00*/  @!P0 LDGSTS.E.BYPASS.LTC128B.128 [R237+0x3000], [R24.64+0x80] ;  /* 0x0300008018ed8fae */ /* 0x0007e2000b901d4c */
[----:B-1----:R-:W-:-:S03]  /*1e10*/  IMAD.WIDE.U32 R22, R3, 0x20, RZ ;  /* 0x0000002003167825 */ /* 0x002fc600078e00ff */
[----:B------:R3:W-:Y:S04]  /*1e20*/  @!P0 LDGSTS.E.BYPASS.LTC128B.128 [R237+0x5000], [R24.64+0x100] ;  /* 0x0500010018ed8fae */ /* 0x0007e8000b901d4c */
[----:B------:R3:W-:Y:S04]  /*1e30*/  @!P0 LDGSTS.E.BYPASS.LTC128B.128 [R237+0x7000], [R24.64+0x180] ;  /* 0x0700018018ed8fae */ /* 0x0007e8000b901d4c */
[----:B------:R1:W-:Y:S04]  /*1e40*/  @!P5 LDGSTS.E.BYPASS.LTC128B.128 [R237+0x1800], [R16.64] ;  /* 0x0180000010eddfae */ /* 0x0003e8000b901d4c */
[----:B------:R1:W-:Y:S01]  /*1e50*/  @!P5 LDGSTS.E.BYPASS.LTC128B.128 [R237+0x3800], [R16.64+0x80] ;  /* 0x0380008010eddfae */ /* 0x0003e2000b901d4c */
[----:B--2---:R-:W-:-:S03]  /*1e60*/  @!P3 LEA R14, P0, R3, R84, 0x4 ;  /* 0x00000054030eb211 */ /* 0x004fc600078020ff */
[----:B------:R1:W-:Y:S01]  /*1e70*/  @!P5 LDGSTS.E.BYPASS.LTC128B.128 [R237+0x5800], [R16.64+0x100] ;  /* 0x0580010010eddfae */ /* 0x0003e2000b901d4c */
[----:B------:R-:W-:-:S03]  /*1e80*/  @!P3 LEA.HI.X R9, R3, R87, R86, 0x4, P0 ;  /* 0x000000570309b211 */ /* 0x000fc600000f2456 */
[----:B------:R1:W-:Y:S01]  /*1e90*/  @!P5 LDGSTS.E.BYPASS.LTC128B.128 [R237+0x7800], [R16.64+0x180] ;  /* 0x0780018010eddfae */ /* 0x0003e2000b901d4c */
[----:B------:R-:W-:Y:S02]  /*1ea0*/  @!P3 LEA R18, P0, R14, c[0x0][0x168], 0x1 ;  /* 0x00005a000e12ba11 */ /* 0x000fe400078008ff */
[----:B------:R-:W-:Y:S01]  /*1eb0*/  ISETP.GE.AND P5, PT, R10, R5, PT ;  /* 0x000000050a00720c */ /* 0x000fe20003fa6270 */
[----:B------:R2:W-:Y:S01]  /*1ec0*/  @!P4 LDGSTS.E.BYPASS.LTC128B.128 [R237+0x8000], [R20.64] ;  /* 0x0800000014edcfae */ /* 0x0005e2000b901d4c */
[----:B------:R-:W-:Y:S01]  /*1ed0*/  @!P3 LEA.HI.X R19, R14, c[0x0][0x16c], R9, 0x1, P0 ;  /* 0x00005b000e13ba11 */ /* 0x000fe200000f0c09 */
[----:B------:R-:W-:Y:S01]  /*1ee0*/  IMAD.SHL.U32 R9, R86, 0x20, RZ ;  /* 0x0000002056097824 */ /* 0x000fe200078e00ff */
[----:B------:R-:W-:Y:S01]  /*1ef0*/  @!P2 IADD3 R11, P0, R84, R22, RZ ;  /* 0x00000016540ba210 */ /* 0x000fe20007f1e0ff */
[----:B------:R2:W-:Y:S01]  /*1f00*/  @!P4 LDGSTS.E.BYPASS.LTC128B.128 [R237+0xa000], [R20.64+0x80] ;  /* 0x0a00008014edcfae */ /* 0x0005e2000b901d4c */
[----:B------:R-:W-:Y:S02]  /*1f10*/  IMAD.SHL.U32 R10, R0, 0x40, RZ ;  /* 0x00000040000a7824 */ /* 0x000fe400078e00ff */
[----:B------:R-:W-:Y:S01]  /*1f20*/  @!P2 IADD3.X R14, R87, R23, R9, P0, !PT ;  /* 0x00000017570ea210 */ /* 0x000fe200007fe409 */
[----:B------:R-:W-:Y:S01]  /*1f30*/  @!P1 IMAD R9, R86, 0x30, RZ ;  /* 0x0000003056099824 */ /* 0x000fe200078e02ff */
[----:B------:R2:W-:Y:S01]  /*1f40*/  @!P4 LDGSTS.E.BYPASS.LTC128B.128 [R237+0xc000], [R20.64+0x100] ;  /* 0x0c00010014edcfae */ /* 0x0005e2000b901d4c */
[----:B------:R-:W-:-:S03]  /*1f50*/  @!P1 IMAD.MOV.U32 R86, RZ, RZ, R84 ;  /* 0x000000ffff569224 */ /* 0x000fc600078e0054 */
[----:B------:R2:W-:Y:S01]  /*1f60*/  @!P4 LDGSTS.E.BYPASS.LTC128B.128 [R237+0xe000], [R20.64+0x180] ;  /* 0x0e00018014edcfae */ /* 0x0005e2000b901d4c */
[----:B------:R-:W-:Y:S01]  /*1f70*/  @!P1 IMAD.WIDE.U32 R22, R3, 0x30, R86 ;  /* 0x0000003003169825 */ /* 0x000fe200078e0056 */
[----:B------:R-:W-:Y:S02]  /*1f80*/  @!P2 LEA R26, P4, R11, c[0x0][0x168], 0x1 ;  /* 0x00005a000b1aaa11 */ /* 0x000fe400078808ff */
[----:B------:R4:W-:Y:S01]  /*1f90*/  @!P3 LDGSTS.E.BYPASS.LTC128B.128 [R237+0x8800], [R18.64] ;  /* 0x0880000012edbfae */ /* 0x0009e2000b901d4c */
[----:B------:R-:W-:Y:S01]  /*1fa0*/  @!P1 IMAD.IADD R9, R23, 0x1, R9 ;  /* 0x0000000117099824 */ /* 0x000fe200078e0209 */
[C---:B---3--:R-:W-:Y:S02]  /*1fb0*/  @!P1 LEA R24, P0, R22.reuse, c[0x0][0x168], 0x1 ;  /* 0x00005a0016189a11 */ /* 0x048fe400078008ff */
[----:B------:R-:W-:Y:S01]  /*1fc0*/  @!P2 LEA.HI.X R27, R11, c[0x0][0x16c], R14, 0x1, P4 ;  /* 0x00005b000b1baa11 */ /* 0x000fe200020f0c0e */
[----:B------:R4:W-:Y:S01]  /*1fd0*/  @!P3 LDGSTS.E.BYPASS.LTC128B.128 [R237+0xa800], [R18.64+0x80] ;  /* 0x0a80008012edbfae */ /* 0x0009e2000b901d4c */
[----:B------:R-:W-:-:S02]  /*1fe0*/  @!P1 LEA.HI.X R25, R22, c[0x0][0x16c], R9, 0x1, P0 ;  /* 0x00005b0016199a11 */ /* 0x000fc400000f0c09 */
[----:B------:R-:W-:Y:S01]  /*1ff0*/  LEA.HI R11, R7, R88, RZ, 0x4 ;  /* 0x00000058070b7211 */ /* 0x000fe200078f20ff */
[----:B------:R4:W-:Y:S01]  /*2000*/  @!P3 LDGSTS.E.BYPASS.LTC128B.128 [R237+0xc800], [R18.64+0x100] ;  /* 0x0c80010012edbfae */ /* 0x0009e2000b901d4c */
[-C--:B------:R-:W-:Y:S02]  /*2010*/  ISETP.GE.AND P4, PT, R8, R5.reuse, PT ;  /* 0x000000050800720c */ /* 0x080fe40003f86270 */
[----:B------:R-:W-:Y:S01]  /*2020*/  LOP3.LUT R13, R11, 0xfffffff0, RZ, 0xc0, !PT ;  /* 0xfffffff00b0d7812 */ /* 0x000fe200078ec0ff */
[----:B------:R4:W-:Y:S01]  /*2030*/  @!P3 LDGSTS.E.BYPASS.LTC128B.128 [R237+0xe800], [R18.64+0x180] ;  /* 0x0e80018012edbfae */ /* 0x0009e2000b901d4c */
[-C--:B------:R-:W-:Y:S02]  /*2040*/  ISETP.GE.AND P3, PT, R6, R5.reuse, PT ;  /* 0x000000050600720c */ /* 0x080fe40003f66270 */
[----:B------:R-:W-:Y:S01]  /*2050*/  ISETP.GE.AND P0, PT, R12, R5, PT ;  /* 0x000000050c00720c */ /* 0x000fe20003f06270 */
[----:B------:R3:W-:Y:S01]  /*2060*/  @!P2 LDGSTS.E.BYPASS.LTC128B.128 [R237+0x9000], [R26.64] ;  /* 0x090000001aedafae */ /* 0x0007e2000b901d4c */
[----:B------:R-:W-:Y:S01]  /*2070*/  IMAD.IADD R6, R88, 0x1, -R13 ;  /* 0x0000000158067824 */ /* 0x000fe200078e0a0d */
[----:B------:R-:W-:Y:S01]  /*2080*/  SHF.R.S32.HI R11, RZ, 0x4, R11 ;  /* 0x00000004ff0b7819 */ /* 0x000fe2000001140b */
[----:B------:R-:W-:Y:S01]  /*2090*/  IMAD.MOV.U32 R5, RZ, RZ, 0x20 ;  /* 0x00000020ff057424 */ /* 0x000fe200078e00ff */
[----:B------:R3:W-:Y:S01]  /*20a0*/  @!P2 LDGSTS.E.BYPASS.LTC128B.128 [R237+0xb000], [R26.64+0x80] ;  /* 0x0b0000801aedafae */ /* 0x0007e2000b901d4c */
[----:B------:R-:W-:Y:S01]  /*20b0*/  IMAD.SHL.U32 R13, R12, 0x8, RZ ;  /* 0x000000080c0d7824 */ /* 0x000fe200078e00ff */
[----:B------:R-:W-:Y:S01]  /*20c0*/  SHF.R.S32.HI R89, RZ, 0x1f, R6 ;  /* 0x0000001fff597819 */ /* 0x000fe20000011406 */
[----:B-1----:R-:W-:Y:S01]  /*20d0*/  IMAD.WIDE.U32 R16, R5, c[0x0][0x1a0], RZ ;  /* 0x0000680005107a25 */ /* 0x002fe200078e00ff */
[----:B------:R3:W-:Y:S01]  /*20e0*/  @!P2 LDGSTS.E.BYPASS.LTC128B.128 [R237+0xd000], [R26.64+0x100] ;  /* 0x0d0001001aedafae */ /* 0x0007e2000b901d4c */
[----:B------:R-:W-:-:S02]  /*20f0*/  LOP3.LUT R12, R10, 0x1c0, RZ, 0xc0, !PT ;  /* 0x000001c00a0c7812 */ /* 0x000fc400078ec0ff */
[----:B------:R-:W-:Y:S01]  /*2100*/  LEA.HI R89, R89, R6, RZ, 0x3 ;  /* 0x0000000659597211 */ /* 0x000fe200078f18ff */
[----:B------:R3:W-:Y:S01]  /*2110*/  @!P2 LDGSTS.E.BYPASS.LTC128B.128 [R237+0xf000], [R26.64+0x180] ;  /* 0x0f0001801aedafae */ /* 0x0007e2000b901d4c */
[----:B------:R-:W-:Y:S01]  /*2120*/  LEA.HI R8, R11, R11, RZ, 0x1 ;  /* 0x0000000b0b087211 */ /* 0x000fe200078f08ff */
[----:B------:R-:W-:Y:S01]  /*2130*/  IMAD R9, R5, c[0x0][0x1a4], RZ ;  /* 0x0000690005097a24 */ /* 0x000fe200078e02ff */
[C---:B------:R-:W-:Y:S01]  /*2140*/  LOP3.LUT R15, R89.reuse, 0xfffffff8, RZ, 0xc0, !PT ;  /* 0xfffffff8590f7812 */ /* 0x040fe200078ec0ff */
[----:B------:R3:W-:Y:S01]  /*2150*/  @!P1 LDGSTS.E.BYPASS.LTC128B.128 [R237+0x9800], [R24.64] ;  /* 0x0980000018ed9fae */ /* 0x0007e2000b901d4c */
[----:B------:R-:W-:Y:S01]  /*2160*/  LOP3.LUT R13, R12, 0x8, R13, 0xf8, !PT ;  /* 0x000000080c0d7812 */ /* 0x000fe200078ef80d */
[----:B------:R-:W-:Y:S01]  /*2170*/  IMAD.SHL.U32 R89, R89, 0x40, RZ ;  /* 0x0000004059597824 */ /* 0x000fe200078e00ff */
[----:B------:R-:W-:Y:S01]  /*2180*/  LOP3.LUT R8, R8, 0xfffffffe, RZ, 0xc0, !PT ;  /* 0xfffffffe08087812 */ /* 0x000fe200078ec0ff */
[----:B------:R3:W-:Y:S01]  /*2190*/  @!P1 LDGSTS.E.BYPASS.LTC128B.128 [R237+0xb800], [R24.64+0x80] ;  /* 0x0b80008018ed9fae */ /* 0x0007e2000b901d4c */
[----:B------:R-:W-:Y:S01]  /*21a0*/  SHF.R.U32.HI R12, RZ, 0x3, R12 ;  /* 0x00000003ff0c7819 */ /* 0x000fe2000001160c */
[----:B------:R-:W-:Y:S01]  /*21b0*/  IMAD.IADD R6, R6, 0x1, -R15 ;  /* 0x0000000106067824 */ /* 0x000fe200078e0a0f */
[----:B------:R-:W-:Y:S01]  /*21c0*/  LEA.HI R10, R7, R88, RZ, 0x5 ;  /* 0x00000058070a7211 */ /* 0x000fe200078f28ff */
[----:B------:R3:W-:Y:S01]  /*21d0*/  @!P1 LDGSTS.E.BYPASS.LTC128B.128 [R237+0xd800], [R24.64+0x100] ;  /* 0x0d80010018ed9fae */ /* 0x0007e2000b901d4c */
[----:B------:R-:W-:Y:S01]  /*21e0*/  LOP3.LUT R12, R13, R12, RZ, 0x3c, !PT ;  /* 0x0000000c0d0c7212 */ /* 0x000fe200078e3cff */
[----:B------:R-:W-:Y:S01]  /*21f0*/  IMAD.IADD R11, R11, 0x1, -R8 ;  /* 0x000000010b0b7824 */ /* 0x000fe200078e0a08 */
[----:B------:R-:W-:Y:S01]  /*2200*/  SHF.R.S32.HI R10, RZ, 0x5, R10 ;  /* 0x00000005ff0a7819 */ /* 0x000fe2000001140a */
[----:B------:R3:W-:Y:S01]  /*2210*/  @!P1 LDGSTS.E.BYPASS.LTC128B.128 [R237+0xf800], [R24.64+0x180] ;  /* 0x0f80018018ed9fae */ /* 0x0007e2000b901d4c */
[----:B------:R-:W-:Y:S01]  /*2220*/  @!P5 IADD3 R14, P1, R242, R16, RZ ;  /* 0x00000010f20ed210 */ /* 0x000fe20007f3e0ff */
[----:B------:R-:W-:Y:S01]  /*2230*/  IMAD R233, R11, 0x200, R12 ;  /* 0x000002000be97824 */ /* 0x000fe200078e020c */
[----:B------:R-:W-:Y:S01]  /*2240*/  LOP3.LUT R89, R89, 0xfffffe00, RZ, 0xc0, !PT ;  /* 0xfffffe0059597812 */ /* 0x000fe200078ec0ff */
[----:B------:R-:W0:Y:S01]  /*2250*/  LDGDEPBAR ;  /* 0x00000000000079af */ /* 0x000e220000000000 */
[----:B------:R-:W-:Y:S01]  /*2260*/  @!P5 IADD3.X R15, R243, R17, R9, P1, !PT ;  /* 0x00000011f30fd210 */ /* 0x000fe20000ffe409 */
[----:B------:R-:W-:-:S02]  /*2270*/  IMAD.SHL.U32 R11, R11, 0x8, RZ ;  /* 0x000000080b0b7824 */ /* 0x000fc400078e00ff */
[----:B------:R-:W-:Y:S02]  /*2280*/  @!P4 IMAD.MOV.U32 R9, RZ, RZ, c[0x0][0x1a0] ;  /* 0x00006800ff09c624 */ /* 0x000fe400078e00ff */
[----:B------:R-:W-:Y:S02]  /*2290*/  @!P4 IMAD.MOV.U32 R7, RZ, RZ, c[0x0][0x1a4] ;  /* 0x00006900ff07c624 */ /* 0x000fe400078e00ff */
[----:B------:R-:W-:Y:S02]  /*22a0*/  @!P3 IMAD.MOV.U32 R8, RZ, RZ, c[0x0][0x1a4] ;  /* 0x00006900ff08b624 */ /* 0x000fe400078e00ff */
[C---:B------:R-:W-:Y:S01]  /*22b0*/  R2P PR, R6.reuse, 0x6 ;  /* 0x0000000606007804 */ /* 0x040fe20000000000 */
[----:B------:R-:W-:Y:S02]  /*22c0*/  IMAD.SHL.U32 R6, R6, 0x40, RZ ;  /* 0x0000004006067824 */ /* 0x000fe400078e00ff */
[----:B------:R-:W-:Y:S02]  /*22d0*/  @!P3 IMAD.MOV.U32 R13, RZ, RZ, c[0x0][0x1a0] ;  /* 0x00006800ff0db624 */ /* 0x000fe400078e00ff */
[----:B------:R-:W-:Y:S01]  /*22e0*/  @!P3 IMAD R8, R8, 0x60, RZ ;  /* 0x000000600808b824 */ /* 0x000fe200078e02ff */
[----:B------:R-:W-:Y:S01]  /*22f0*/  LOP3.LUT R6, R6, 0x1c0, RZ, 0xc0, !PT ;  /* 0x000001c006067812 */ /* 0x000fe200078ec0ff */
[----:B------:R-:W-:Y:S01]  /*2300*/  @!P3 IMAD.WIDE.U32 R12, R13, 0x60, R242 ;  /* 0x000000600d0cb825 */ /* 0x000fe200078e00f2 */
[----:B------:R-:W-:-:S02]  /*2310*/  SEL R5, R5, 0xffffffe0, !P2 ;  /* 0xffffffe005057807 */ /* 0x000fc40005000000 */
[----:B------:R-:W-:Y:S01]  /*2320*/  LOP3.LUT R11, R6, 0x8, R11, 0xf8, !PT ;  /* 0x00000008060b7812 */ /* 0x000fe200078ef80b */
[----:B------:R-:W-:Y:S01]  /*2330*/  @!P3 IMAD.IADD R13, R13, 0x1, R8 ;  /* 0x000000010d0db824 */ /* 0x000fe200078e0208 */
[----:B------:R-:W-:Y:S01]  /*2340*/  SHF.R.U32.HI R6, RZ, 0x3, R6 ;  /* 0x00000003ff067819 */ /* 0x000fe20000011606 */
[----:B------:R-:W-:Y:S01]  /*2350*/  IMAD.SHL.U32 R233, R233, 0x2, RZ ;  /* 0x00000002e9e97824 */ /* 0x000fe200078e00ff */
[----:B------:R-:W-:-:S04]  /*2360*/  DEPBAR.LE SB0, 0x0 ;  /* 0x000080000000791a */ /* 0x000fc80000000000 */
[----:B------:R-:W-:Y:S01]  /*2370*/  BAR.SYNC.DEFER_BLOCKING 0x0 ;  /* 0x0000000000007b1d */ /* 0x000fe20000010000 */
[----:B------:R-:W-:Y:S01]  /*2380*/  LOP3.LUT R6, R11, R6, RZ, 0x3c, !PT ;  /* 0x000000060b067212 */ /* 0x000fe200078e3cff */
[----:B------:R-:W-:Y:S01]  /*2390*/  IMAD.SHL.U32 R88, R88, 0x2, RZ ;  /* 0x0000000258587824 */ /* 0x000fe200078e00ff */
        /* <DEDUP_REMOVED lines=15> */
[----:B------:R-:W-:Y:S02]  /*2490*/  IMAD R7, R10, 0x400, R89 ;  /* 0x000004000a077824 */ /* 0x000fe400078e0259 */
[----:B------:R-:W-:Y:S02]  /*24a0*/  @P5 STS.128 [R237+0x12800], RZ ;  /* 0x012800ffed005388 */ /* 0x000fe40000000c00 */
[----:B------:R-:W-:Y:S02]  /*24b0*/  IMAD.IADD R234, R6, 0x1, R7 ;  /* 0x0000000106ea7824 */ /* 0x000fe400078e0207 */
[----:B------:R-:W-:Y:S01]  /*24c0*/  @P5 STS.128 [R237+0x14800], RZ ;  /* 0x014800ffed005388 */ /* 0x000fe20000000c00 */
[----:B------:R-:W-:Y:S02]  /*24d0*/  IMAD.MOV.U32 R7, RZ, RZ, 0x10 ;  /* 0x00000010ff077424 */ /* 0x000fe400078e00ff */
[----:B------:R-:W-:Y:S01]  /*24e0*/  IMAD.SHL.U32 R234, R234, 0x2, RZ ;  /* 0x00000002eaea7824 */ /* 0x000fe200078e00ff */
[----:B------:R-:W-:Y:S02]  /*24f0*/  @P5 STS.128 [R237+0x16800], RZ ;  /* 0x016800ffed005388 */ /* 0x000fe40000000c00 */
[----:B------:R-:W-:Y:S01]  /*2500*/  SEL R7, R7, 0xfffffff0, !P1 ;  /* 0xfffffff007077807 */ /* 0x000fe20004800000 */
[----:B------:R-:W-:Y:S01]  /*2510*/  IMAD R230, R5, 0x2, R234 ;  /* 0x0000000205e67824 */ /* 0x000fe200078e02ea */
[----:B------:R-:W-:Y:S01]  /*2520*/  @!PT LDS RZ, [RZ] ;  /* 0x00000000fffff984 */ /* 0x000fe20000000800 */
[----:B------:R-:W-:Y:S01]  /*2530*/  @!PT LDS RZ, [RZ] ;  /* 0x00000000fffff984 */ /* 0x000fe20000000800 */
[----:B------:R-:W-:Y:S01]  /*2540*/  @!PT LDS RZ, [RZ] ;  /* 0x00000000fffff984 */ /* 0x000fe20000000800 */
[----:B------:R1:W-:Y:S01]  /*2550*/  @!P5 LDGSTS.E.BYPASS.LTC128B.128 [R237+0x10800], [R14.64] ;  /* 0x108000000eeddfae */ /* 0x0003e2000b901d4c */
[----:B------:R-:W-:-:S02]  /*2560*/  R2P PR, R0, 0x6 ;  /* 0x0000000600007804 */ /* 0x000fc40000000000 */
[----:B------:R-:W-:Y:S01]  /*2570*/  IADD3 R0, R233, 0x8000, RZ ;  /* 0x00008000e9007810 */ /* 0x000fe20007ffe0ff */
[----:B------:R1:W-:Y:S01]  /*2580*/  @!P5 LDGSTS.E.BYPASS.LTC128B.128 [R237+0x12800], [R14.64+0x80] ;  /* 0x128000800eeddfae */ /* 0x0003e2000b901d4c */
[----:B------:R-:W-:-:S03]  /*2590*/  IMAD R232, R7, 0x2, R234 ;  /* 0x0000000207e87824 */ /* 0x000fc600078e02ea */
[----:B------:R1:W-:Y:S01]  /*25a0*/  @!P5 LDGSTS.E.BYPASS.LTC128B.128 [R237+0x14800], [R14.64+0x100] ;  /* 0x148001000eeddfae */ /* 0x0003e2000b901d4c */
[----:B------:R-:W-:-:S03]  /*25b0*/  IMAD R229, R5, 0x2, R232 ;  /* 0x0000000205e57824 */ /* 0x000fc600078e02e8 */
[----:B------:R1:W-:Y:S02]  /*25c0*/  @!P5 LDGSTS.E.BYPASS.LTC128B.128 [R237+0x16800], [R14.64+0x180] ;  /* 0x168001800eeddfae */ /* 0x0003e4000b901d4c */
[----:B------:R-:W-:Y:S01]  /*25d0*/  @P1 IADD3 R231, R0, -0x20, RZ ;  /* 0xffffffe000e71810 */ /* 0x000fe20007ffe0ff */
[----:B------:R-:W-:Y:S01]  /*25e0*/  IMAD.MOV.U32 R0, RZ, RZ, 0x40 ;  /* 0x00000040ff007424 */ /* 0x000fe200078e00ff */
[----:B------:R-:W-:Y:S02]  /*25f0*/  @P4 STS.128 [R237+0x11000], RZ ;  /* 0x011000ffed004388 */ /* 0x000fe40000000c00 */
[C---:B------:R-:W-:Y:S02]  /*2600*/  IADD3 R223, R231.reuse, 0x800, RZ ;  /* 0x00000800e7df7810 */ /* 0x040fe40007ffe0ff */
[----:B------:R-:W-:Y:S01]  /*2610*/  @P4 STS.128 [R237+0x13000], RZ ;  /* 0x013000ffed004388 */ /* 0x000fe20000000c00 */
[----:B------:R-:W-:Y:S02]  /*2620*/  SEL R0, R0, 0xffffffc0, !P2 ;  /* 0xffffffc000007807 */ /* 0x000fe40005000000 */
[C---:B------:R-:W-:Y:S01]  /*2630*/  IADD3 R222, R231.reuse, 0x1000, RZ ;  /* 0x00001000e7de7810 */ /* 0x040fe20007ffe0ff */
[----:B------:R-:W-:Y:S01]  /*2640*/  @P4 STS.128 [R237+0x15000], RZ ;  /* 0x015000ffed004388 */ /* 0x000fe20000000c00 */
[----:B------:R-:W-:Y:S01]  /*2650*/  IADD3 R221, R231, 0x1800, RZ ;  /* 0x00001800e7dd7810 */ /* 0x000fe20007ffe0ff */
[----:B------:R-:W-:Y:S01]  /*2660*/  IMAD.IADD R227, R233, 0x1, R0 ;  /* 0x00000001e9e37824 */ /* 0x000fe200078e0200 */
[C---:B------:R-:W-:Y:S01]  /*2670*/  IADD3 R219, R231.reuse, 0x2000, RZ ;  /* 0x00002000e7db7810 */ /* 0x040fe20007ffe0ff */
[----:B------:R-:W-:Y:S01]  /*2680*/  @P4 STS.128 [R237+0x17000], RZ ;  /* 0x017000ffed004388 */ /* 0x000fe20000000c00 */
[----:B------:R-:W-:Y:S01]  /*2690*/  IMAD.IADD R220, R0, 0x1, R231 ;  /* 0x0000000100dc7824 */ /* 0x000fe200078e02e7 */
[----:B------:R-:W-:-:S02]  /*26a0*/  IADD3 R218, R231, 0x2800, RZ ;  /* 0x00002800e7da7810 */ /* 0x000fc40007ffe0ff */
        /* <DEDUP_REMOVED lines=15> */
[----:B------:R-:W-:Y:S01]  /*27a0*/  @P3 STS.128 [R237+0x11800], RZ ;  /* 0x011800ffed003388 */ /* 0x000fe20000000c00 */
[C---:B------:R-:W-:Y:S02]  /*27b0*/  IADD3 R209, R231.reuse, 0x7000, RZ ;  /* 0x00007000e7d17810 */ /* 0x040fe40007ffe0ff */
[----:B------:R-:W-:Y:S01]  /*27c0*/  IADD3 R208, R231, 0x7800, RZ ;  /* 0x00007800e7d07810 */ /* 0x000fe20007ffe0ff */
        /* <DEDUP_REMOVED lines=10> */
[----:B---3--:R-:W-:Y:S04]  /*2870*/  LDSM.16.M88.4 R24, [R234] ;  /* 0x00000000ea18783b */ /* 0x008fe80000000200 */
[----:B------:R-:W3:Y:S04]  /*2880*/  LDSM.16.M88.4 R72, [R233+0x8000] ;  /* 0x00800000e948783b */ /* 0x000ee80000000200 */
[----:B------:R-:W4:Y:S04]  /*2890*/  LDSM.16.M88.4 R40, [R233+0x8800] ;  /* 0x00880000e928783b */ /* 0x000f280000000200 */
[----:B------:R-:W4:Y:S04]  /*28a0*/  LDSM.16.M88.4 R32, [R233+0x9000] ;  /* 0x00900000e920783b */ /* 0x000f280000000200 */
[----:B------:R-:W-:Y:S04]  /*28b0*/  LDSM.16.M88.4 R60, [R232] ;  /* 0x00000000e83c783b */ /* 0x000fe80000000200 */
[----:B------:R-:W-:Y:S04]  /*28c0*/  LDSM.16.M88.4 R64, [R231] ;  /* 0x00000000e740783b */ /* 0x000fe80000000200 */
[----:B-1----:R-:W1:Y:S04]  /*28d0*/  LDSM.16.M88.4 R12, [R233+0x9800] ;  /* 0x00980000e90c783b */ /* 0x002e680000000200 */
[----:B------:R-:W1:Y:S04]  /*28e0*/  LDSM.16.M88.4 R56, [R231+0x800] ;  /* 0x00080000e738783b */ /* 0x000e680000000200 */
[----:B------:R-:W1:Y:S04]  /*28f0*/  LDSM.16.M88.4 R48, [R231+0x1800] ;  /* 0x00180000e730783b */ /* 0x000e680000000200 */
[----:B------:R-:W1:Y:S04]  /*2900*/  LDSM.16.M88.4 R52, [R231+0x1000] ;  /* 0x00100000e734783b */ /* 0x000e680000000200 */
[----:B--2---:R-:W-:Y:S01]  /*2910*/  LDSM.16.M88.4 R20, [R230] ;  /* 0x00000000e614783b */ /* 0x004fe20000000200 */
[C---:B---3--:R-:W-:Y:S03]  /*2920*/  HMMA.16816.F32 R8, R24.reuse, R72, RZ ;  /* 0x000000481808723c */ /* 0x048fe600000018ff */
[----:B----4-:R-:W2:Y:S04]  /*2930*/  LDSM.16.M88.4 R16, [R227+0x8000] ;  /* 0x00800000e310783b */ /* 0x010ea80000000200 */
[----:B------:R-:W-:Y:S01]  /*2940*/  LDSM.16.M88.4 R80, [R227+0x9000] ;  /* 0x00900000e350783b */ /* 0x000fe20000000200 */
[C---:B------:R-:W-:Y:S03]  /*2950*/  HMMA.16816.F32 R72, R24.reuse, R74, RZ ;  /* 0x0000004a1848723c */ /* 0x040fe600000018ff */
[----:B------:R-:W-:Y:S04]  /*2960*/  LDSM.16.M88.4 R76, [R227+0x9800] ;  /* 0x00980000e34c783b */ /* 0x000fe80000000200 */
[----:B------:R-:W-:Y:S01]  /*2970*/  LDSM.16.M88.4 R68, [R229] ;  /* 0x00000000e544783b */ /* 0x000fe20000000200 */
[C---:B------:R-:W-:Y:S03]  /*2980*/  HMMA.16816.F32 R44, R24.reuse, R40, RZ ;  /* 0x00000028182c723c */ /* 0x040fe600000018ff */
        /* <DEDUP_REMOVED lines=172> */
[----:B------:R-:W3:Y:S07]  /*3450*/  LDSM.16.M88.4 R12, [R220+0x6800] ;  /* 0x00680000dc0c783b */ /* 0x000eee0000000200 */
[C---:B--2---:R-:W-:Y:S08]  /*3460*/  HMMA.16816.F32 R8, R20.reuse, R16, R8 ;  /* 0x000000101408723c */ /* 0x044ff00000001808 */
[C---:B------:R-:W-:Y:S01]  /*3470*/  HMMA.16816.F32 R72, R20.reuse, R18, R72 ;  /* 0x000000121448723c */ /* 0x040fe20000001848 */
[----:B------:R-:W2:Y:S07]  /*3480*/  LDSM.16.M88.4 R16, [R220+0x7000] ;  /* 0x00700000dc10783b */ /* 0x000eae0000000200 */
[C---:B------:R-:W-:Y:S08]  /*3490*/  HMMA.16816.F32 R44, R20.reuse, R32, R44 ;  /* 0x00000020142c723c */ /* 0x040ff0000000182c */
[C---:B------:R-:W-:Y:S08]  /*34a0*/  HMMA.16816.F32 R40, R20.reuse, R34, R40 ;  /* 0x000000221428723c */ /* 0x040ff00000001828 */
[C---:B------:R-:W-:Y:S08]  /*34b0*/  HMMA.16816.F32 R36, R20.reuse, R24, R36 ;  /* 0x000000181424723c */ /* 0x040ff00000001824 */
[C---:B------:R-:W-:Y:S08]  /*34c0*/  HMMA.16816.F32 R76, R20.reuse, R26, R76 ;  /* 0x0000001a144c723c */ /* 0x040ff0000000184c */
[C---:B------:R-:W-:Y:S08]  /*34d0*/  HMMA.16816.F32 R64, R20.reuse, R52, R64 ;  /* 0x000000341440723c */ /* 0x040ff00000001840 */
[----:B------:R-:W-:Y:S07]  /*34e0*/  HMMA.16816.F32 R48, R20, R54, R48 ;  /* 0x000000361430723c */ /* 0x000fee0000001830 */
[----:B------:R-:W-:Y:S01]  /*34f0*/  LOP3.LUT R21, R88, 0x6, RZ, 0xc0, !PT ;  /* 0x0000000658157812 */ /* 0x000fe200078ec0ff */
[----:B-1----:R-:W-:Y:S04]  /*3500*/  HMMA.16816.F32 R8, R60, R56, R8 ;  /* 0x000000383c08723c */ /* 0x002fe80000001808 */
[----:B------:R-:W-:-:S02]  /*3510*/  IMAD.IADD R0, R2, 0x1, R21 ;  /* 0x0000000102007824 */ /* 0x000fc400078e0215 */
[----:B------:R-:W1:Y:S01]  /*3520*/  LDSM.16.M88.4 R20, [R220+0x7800] ;  /* 0x00780000dc14783b */ /* 0x000e620000000200 */
[----:B------:R-:W-:-:S04]  /*3530*/  DEPBAR.LE SB0, 0x0 ;  /* 0x000080000000791a */ /* 0x000fc80000000000 */
[C---:B------:R-:W-:Y:S01]  /*3540*/  HMMA.16816.F32 R72, R60.reuse, R58, R72 ;  /* 0x0000003a3c48723c */ /* 0x040fe20000001848 */
[C---:B------:R-:W-:Y:S02]  /*3550*/  IADD3 R26, R0.reuse, 0x9, RZ ;  /* 0x00000009001a7810 */ /* 0x040fe40007ffe0ff */
[CC--:B------:R-:W-:Y:S02]  /*3560*/  ISETP.GE.AND P4, PT, R0.reuse, R91.reuse, PT ;  /* 0x0000005b0000720c */ /* 0x0c0fe40003f86270 */
[C---:B------:R-:W-:Y:S02]  /*3570*/  IADD3 R24, R0.reuse, 0x1, RZ ;  /* 0x0000000100187810 */ /* 0x040fe40007ffe0ff */
[----:B------:R-:W-:Y:S01]  /*3580*/  IADD3 R28, R0, 0x8, RZ ;  /* 0x00000008001c7810 */ /* 0x000fe20007ffe0ff */
[----:B---3--:R-:W-:Y:S01]  /*3590*/  HMMA.16816.F32 R44, R60, R12, R44 ;  /* 0x0000000c3c2c723c */ /* 0x008fe2000000182c */
[-C--:B------:R-:W-:Y:S02]  /*35a0*/  ISETP.GE.AND P0, PT, R26, R91.reuse, PT ;  /* 0x0000005b1a00720c */ /* 0x080fe40003f06270 */
[----:B------:R-:W-:-:S02]  /*35b0*/  ISETP.GE.AND P3, PT, R24, R91, PT ;  /* 0x0000005b1800720c */ /* 0x000fc40003f66270 */
[----:B------:R-:W-:Y:S02]  /*35c0*/  FSEL R26, R8, -INF , !P4 ;  /* 0xff800000081a7808 */ /* 0x000fe40006000000 */
[C---:B------:R-:W-:Y:S01]  /*35d0*/  IADD3 R12, R0.reuse, 0x11, RZ ;  /* 0x00000011000c7810 */ /* 0x040fe20007ffe0ff */
[C---:B--2---:R-:W-:Y:S01]  /*35e0*/  HMMA.16816.F32 R36, R60.reuse, R16, R36 ;  /* 0x000000103c24723c */ /* 0x044fe20000001824 */
[----:B------:R-:W-:Y:S02]  /*35f0*/  IADD3 R8, R0, 0x21, RZ ;  /* 0x0000002100087810 */ /* 0x000fe40007ffe0ff */
[----:B------:R-:W-:Y:S02]  /*3600*/  FSEL R25, R10, -INF , !P4 ;  /* 0xff8000000a197808 */ /* 0x000fe40006000000 */
[----:B------:R-:W-:Y:S02]  /*3610*/  IADD3 R24, R0, 0x10, RZ ;  /* 0x0000001000187810 */ /* 0x000fe40007ffe0ff */
[----:B------:R-:W-:Y:S01]  /*3620*/  ISETP.GE.AND P2, PT, R28, R91, PT ;  /* 0x0000005b1c00720c */ /* 0x000fe20003f46270 */
[----:B------:R-:W-:Y:S01]  /*3630*/  HMMA.16816.F32 R40, R60, R14, R40 ;  /* 0x0000000e3c28723c */ /* 0x000fe20000001828 */
[----:B------:R-:W-:-:S02]  /*3640*/  IADD3 R10, R0, 0x20, RZ ;  /* 0x00000020000a7810 */ /* 0x000fc40007ffe0ff */
[----:B------:R-:W-:Y:S02]  /*3650*/  FSEL R73, R73, -INF , !P0 ;  /* 0xff80000049497808 */ /* 0x000fe40004000000 */
[-C--:B------:R-:W-:Y:S02]  /*3660*/  ISETP.GE.AND P5, PT, R12, R91.reuse, PT ;  /* 0x0000005b0c00720c */ /* 0x080fe40003fa6270 */
[----:B------:R-:W-:Y:S01]  /*3670*/  IADD3 R14, R0, 0x18, RZ ;  /* 0x00000018000e7810 */ /* 0x000fe20007ffe0ff */
[----:B------:R-:W-:Y:S01]  /*3680*/  HMMA.16816.F32 R76, R60, R18, R76 ;  /* 0x000000123c4c723c */ /* 0x000fe2000000184c */
[-C--:B------:R-:W-:Y:S02]  /*3690*/  ISETP.GE.AND P1, PT, R24, R91.reuse, PT ;  /* 0x0000005b1800720c */ /* 0x080fe40003f26270 */
[----:B------:R-:W-:Y:S02]  /*36a0*/  ISETP.GE.AND P4, PT, R14, R91, PT ;  /* 0x0000005b0e00720c */ /* 0x000fe40003f86270 */
[----:B------:R-:W-:-:S02]  /*36b0*/  FSEL R14, R75, -INF , !P0 ;  /* 0xff8000004b0e7808 */ /* 0x000fc40004000000 */
[----:B------:R-:W-:Y:S01]  /*36c0*/  ISETP.GE.AND P0, PT, R8, R91, PT ;  /* 0x0000005b0800720c */ /* 0x000fe20003f06270 */
[C---:B-1----:R-:W-:Y:S01]  /*36d0*/  HMMA.16816.F32 R64, R60.reuse, R20, R64 ;  /* 0x000000143c40723c */ /* 0x042fe20000001840 */
[C---:B------:R-:W-:Y:S02]  /*36e0*/  IADD3 R8, R0.reuse, 0x29, RZ ;  /* 0x0000002900087810 */ /* 0x040fe40007ffe0ff */
[----:B------:R-:W-:Y:S02]  /*36f0*/  IADD3 R12, R0, 0x19, RZ ;  /* 0x00000019000c7810 */ /* 0x000fe40007ffe0ff */
[----:B------:R-:W-:Y:S02]  /*3700*/  FSEL R74, R74, -INF , !P2 ;  /* 0xff8000004a4a7808 */ /* 0x000fe40005000000 */
[----:B------:R-:W-:Y:S01]  /*3710*/  FSEL R17, R72, -INF , !P2 ;  /* 0xff80000048117808 */ /* 0x000fe20005000000 */
[----:B------:R-:W-:Y:S01]  /*3720*/  HMMA.16816.F32 R48, R60, R22, R48 ;  /* 0x000000163c30723c */ /* 0x000fe20000001830 */
[----:B------:R-:W-:-:S02]  /*3730*/  FSEL R24, R11, -INF , !P3 ;  /* 0xff8000000b187808 */ /* 0x000fc40005800000 */
[----:B------:R-:W-:Y:S02]  /*3740*/  ISETP.GE.AND P2, PT, R10, R91, PT ;  /* 0x0000005b0a00720c */ /* 0x000fe40003f46270 */
[----:B------:R-:W-:Y:S02]  /*3750*/  IADD3 R10, R0, 0x28, RZ ;  /* 0x00000028000a7810 */ /* 0x000fe40007ffe0ff */
[----:B------:R-:W-:Y:S02]  /*3760*/  FSEL R16, R47, -INF , !P5 ;  /* 0xff8000002f107808 */ /* 0x000fe40006800000 */
[----:B------:R-:W-:Y:S02]  /*3770*/  FSEL R11, R45, -INF , !P5 ;  /* 0xff8000002d0b7808 */ /* 0x000fe40006800000 */
[----:B------:R-:W-:Y:S02]  /*3780*/  FSEL R198, R39, -INF , !P0 ;  /* 0xff80000027c67808 */ /* 0x000fe40004000000 */
[----:B------:R-:W-:-:S02]  /*3790*/  FSEL R189, R37, -INF , !P0 ;  /* 0xff80000025bd7808 */ /* 0x000fc40004000000 */
[----:B------:R-:W-:Y:S02]  /*37a0*/  FSEL R27, R9, -INF , !P3 ;  /* 0xff800000091b7808 */ /* 0x000fe40005800000 */
[-C--:B------:R-:W-:Y:S02]  /*37b0*/  ISETP.GE.AND P5, PT, R8, R91.reuse, PT ;  /* 0x0000005b0800720c */ /* 0x080fe40003fa6270 */
[----:B------:R-:W-:Y:S02]  /*37c0*/  ISETP.GT.AND P0, PT, R167, R236, PT ;  /* 0x000000eca700720c */ /* 0x000fe40003f04270 */
[----:B------:R-:W-:Y:S02]  /*37d0*/  ISETP.GE.AND P3, PT, R12, R91, PT ;  /* 0x0000005b0c00720c */ /* 0x000fe40003f66270 */
[----:B------:R-:W-:Y:S02]  /*37e0*/  IADD3 R8, R0, 0x30, RZ ;  /* 0x0000003000087810 */ /* 0x000fe40007ffe0ff */
[----:B------:R-:W-:-:S02]  /*37f0*/  FSEL R12, R46, -INF , !P1 ;  /* 0xff8000002e0c7808 */ /* 0x000fc40004800000 */
[----:B------:R-:W-:Y:S02]  /*3800*/  FSEL R15, R44, -INF , !P1 ;  /* 0xff8000002c0f7808 */ /* 0x000fe40004800000 */
[-C--:B------:R-:W-:Y:S02]  /*3810*/  ISETP.GE.AND P1, PT, R10, R91.reuse, PT ;  /* 0x0000005b0a00720c */ /* 0x080fe40003f26270 */
[----:B------:R-:W-:Y:S02]  /*3820*/  IADD3 R18, R0, 0x31, RZ ;  /* 0x0000003100127810 */ /* 0x000fe40007ffe0ff */
[----:B------:R-:W-:Y:S02]  /*3830*/  FSEL R10, R42, -INF , !P4 ;  /* 0xff8000002a0a7808 */ /* 0x000fe40006000000 */
[----:B------:R-:W-:Y:S02]  /*3840*/  FSEL R13, R40, -INF , !P4 ;  /* 0xff800000280d7808 */ /* 0x000fe40006000000 */
[----:B------:R-:W-:-:S02]  /*3850*/  ISETP.GE.AND P4, PT, R8, R91, PT ;  /* 0x0000005b0800720c */ /* 0x000fc40003f86270 */
[----:B------:R-:W-:Y:S02]  /*3860*/  FSEL R8, R43, -INF , !P3 ;  /* 0xff8000002b087808 */ /* 0x000fe40005800000 */
[----:B------:R-:W-:Y:S02]  /*3870*/  FSEL R9, R41, -INF , !P3 ;  /* 0xff80000029097808 */ /* 0x000fe40005800000 */
[----:B------:R-:W-:Y:S02]  /*3880*/  ISETP.GE.AND P3, PT, R18, R91, PT ;  /* 0x0000005b1200720c */ /* 0x000fe40003f66270 */
[C---:B------:R-:W-:Y:S02]  /*3890*/  IADD3 R18, R0.reuse, 0x38, RZ ;  /* 0x0000003800127810 */ /* 0x040fe40007ffe0ff */
[----:B------:R-:W-:Y:S02]  /*38a0*/  IADD3 R0, R0, 0x39, RZ ;  /* 0x0000003900007810 */ /* 0x000fe40007ffe0ff */
[----:B------:R-:W-:-:S02]  /*38b0*/  FSEL R186, R38, -INF , !P2 ;  /* 0xff80000026ba7808 */ /* 0x000fc40005000000 */
[----:B------:R-:W-:Y:S02]  /*38c0*/  FSEL R195, R36, -INF , !P2 ;  /* 0xff80000024c37808 */ /* 0x000fe40005000000 */
[----:B------:R-:W-:Y:S02]  /*38d0*/  FSEL R188, R78, -INF , !P1 ;  /* 0xff8000004ebc7808 */ /* 0x000fe40004800000 */
[----:B------:R-:W-:Y:S02]  /*38e0*/  FSEL R193, R76, -INF , !P1 ;  /* 0xff8000004cc17808 */ /* 0x000fe40004800000 */
[----:B------:R-:W-:Y:S02]  /*38f0*/  FSEL R190, R67, -INF , !P3 ;  /* 0xff80000043be7808 */ /* 0x000fe40005800000 */
[----:B------:R-:W-:Y:S01]  /*3900*/  FSEL R199, R65, -INF , !P3 ;  /* 0xff80000041c77808 */ /* 0x000fe20005800000 */
[----:B------:R-:W-:Y:S01]  /*3910*/  BAR.SYNC.DEFER_BLOCKING 0x0 ;  /* 0x0000000000007b1d */ /* 0x000fe20000010000 */
[----:B------:R-:W-:-:S02]  /*3920*/  ISETP.GE.AND P2, PT, R18, R91, PT ;  /* 0x0000005b1200720c */ /* 0x000fc40003f46270 */
[----:B------:R-:W-:Y:S02]  /*3930*/  ISETP.GE.AND P1, PT, R0, R91, PT ;  /* 0x0000005b0000720c */ /* 0x000fe40003f26270 */
[----:B------:R-:W-:Y:S02]  /*3940*/  @!P0 LEA R244, P3, R84, c[0x0][0x168], 0x1 ;  /* 0x00005a0054f48a11 */ /* 0x000fe400078608ff */
[----:B------:R-:W-:Y:S02]  /*3950*/  LOP3.LUT R0, R6, R89, RZ, 0xfc, !PT ;  /* 0x0000005906007212 */ /* 0x000fe400078efcff */
        /* <DEDUP_REMOVED lines=8> */
[----:B------:R-:W-:Y:S01]  /*39e0*/  @!P0 LEA.HI.X R239, R84, c[0x0][0x16c], R87, 0x1, P3 ;  /* 0x00005b0054ef8a11 */ /* 0x000fe200018f0c57 */
        /* <DEDUP_REMOVED lines=9> */
[----:B------:R-:W-:-:S02]  /*3a80*/  ISETP.GE.AND P0, PT, R22, RZ, PT ;  /* 0x000000ff1600720c */ /* 0x000fc40003f06270 */
[----:B------:R-:W-:Y:S01]  /*3a90*/  LOP3.LUT R2, RZ, c[0x0][0x2d0], RZ, 0x33, !PT ;  /* 0x0000b400ff027a12 */ /* 0x000fe200078e33ff */
        /* <DEDUP_REMOVED lines=11> */
[C---:B------:R-:W-:Y:S02]  /*3b50*/  IMAD R21, R4.reuse, R21, R18 ;  /* 0x0000001504157224 */ /* 0x040fe400078e0212 */
        /* <DEDUP_REMOVED lines=22> */
[----:B------:R-:W-:-:S05]  /*3cc0*/  IMAD R19, R2, c[0x0][0x2d0], -R19 ;  /* 0x0000b40002137a24 */ /* 0x000fca00078e0a13 */
[----:B------:R-:W-:-:S05]  /*3cd0*/  SHF.R.S32.HI R2, RZ, 0x1f, R19 ;  /* 0x0000001fff027819 */ /* 0x000fca0000011413 */
[----:B------:R-:W-:-:S04]  /*3ce0*/  IMAD R2, R2, c[0x0][0x198], RZ ;  /* 0x0000660002027a24 */ /* 0x000fc800078e02ff */
[C---:B------:R-:W-:Y:S02]  /*3cf0*/  IMAD R2, R19.reuse, c[0x0][0x19c], R2 ;  /* 0x0000670013027a24 */ /* 0x040fe400078e0202 */
[----:B--2---:R-:W-:Y:S02]  /*3d00*/  IMAD.IADD R6, R6, 0x1, -R21 ;  /* 0x0000000106067824 */ /* 0x004fe400078e0a15 */
[----:B------:R-:W-:-:S03]  /*3d10*/  IMAD.WIDE.U32 R20, R19, c[0x0][0x198], RZ ;  /* 0x0000660013147a25 */ /* 0x000fc600078e00ff */
[----:B------:R-:W-:Y:S02]  /*3d20*/  SHF.R.S32.HI R4, RZ, 0x1f, R6 ;  /* 0x0000001fff047819 */ /* 0x000fe40000011406 */
[----:B------:R-:W-:-:S03]  /*3d30*/  IADD3 R21, R21, R2, RZ ;  /* 0x0000000215157210 */ /* 0x000fc60007ffe0ff */
[----:B------:R-:W-:Y:S02]  /*3d40*/  IMAD R19, R4, c[0x0][0x180], RZ ;  /* 0x0000600004137a24 */ /* 0x000fe400078e02ff */
[----:B------:R-:W-:-:S04]  /*3d50*/  IMAD.WIDE.U32 R20, R6, c[0x0][0x180], R20 ;  /* 0x0000600006147a25 */ /* 0x000fc800078e0014 */
[----:B------:R-:W-:Y:S01]  /*3d60*/  IMAD R19, R6, c[0x0][0x184], R19 ;  /* 0x0000610006137a24 */ /* 0x000fe200078e0213 */
[----:B------:R-:W-:-:S03]  /*3d70*/  MOV R2, R20 ;  /* 0x0000001400027202 */ /* 0x000fc60000000f00 */
[----:B------:R-:W-:Y:S01]  /*3d80*/  IMAD.IADD R19, R21, 0x1, R19 ;  /* 0x0000000115137824 */ /* 0x000fe200078e0213 */
[----:B------:R-:W-:Y:S05]  /*3d90*/  BRA `(.L_x_5082) ;  /* 0x0000002000007947 */ /* 0x000fea0003800000 */
.L_x_5081:
[----:B------:R-:W-:-:S04]  /*3da0*/  LEA R2, -R3, RZ, 0x6 ;  /* 0x000000ff03027211 */ /* 0x000fc800078e31ff */
[----:B------:R-:W-:Y:S02]  /*3db0*/  SHF.R.S32.HI R19, RZ, 0x1f, R2 ;  /* 0x0000001fff137819 */ /* 0x000fe40000011402 */
.L_x_5082:
[----:B------:R-:W-:Y:S01]  /*3dc0*/  IADD3 R84, P0, R2, R84, RZ ;  /* 0x0000005402547210 */ /* 0x000fe20007f1e0ff */
[----:B------:R-:W-:Y:S02]  /*3dd0*/  IMAD.MOV.U32 R2, RZ, RZ, 0x5 ;  /* 0x00000005ff027424 */ /* 0x000fe400078e00ff */
[----:B------:R-:W-:Y:S01]  /*3de0*/  IMAD.SHL.U32 R21, R3, 0x20, RZ ;  /* 0x0000002003157824 */ /* 0x000fe200078e00ff */
[C---:B------:R-:W-:Y:S01]  /*3df0*/  LEA R244, P1, R84.reuse, c[0x0][0x168], 0x1 ;  /* 0x00005a0054f47a11 */ /* 0x040fe200078208ff */
[----:B------:R-:W-:Y:S01]  /*3e00*/  IMAD.X R19, R19, 0x1, R87, P0 ;  /* 0x0000000113137824 */ /* 0x000fe200000e0657 */
[----:B------:R-:W-:Y:S02]  /*3e10*/  SHF.L.U64.HI R2, R3, R2, c[0x0][0x19c] ;  /* 0x0000670003027619 */ /* 0x000fe40000010202 */
[----:B------:R-:W-:Y:S02]  /*3e20*/  IADD3 R18, P0, R21, R244, RZ ;  /* 0x000000f415127210 */ /* 0x000fe40007f1e0ff */
        /* <DEDUP_REMOVED lines=8> */
[----:B------:R1:W-:Y:S01]  /*3eb0*/  LDGSTS.E.BYPASS.LTC128B.128 [R237+0x8000], [R244.64] ;  /* 0x08000000f4ed7fae */ /* 0x0003e2000b901d4c */
[----:B------:R-:W-:-:S03]  /*3ec0*/  IMAD.X R21, R2, 0x1, R19, P1 ;  /* 0x0000000102157824 */ /* 0x000fc600008e0613 */
[----:B------:R1:W-:Y:S01]  /*3ed0*/  LDGSTS.E.BYPASS.LTC128B.128 [R237+0xa000], [R244.64+0x80] ;  /* 0x0a000080f4ed7fae */ /* 0x0003e2000b901d4c */
[----:B------:R-:W-:-:S03]  /*3ee0*/  IMAD.X R23, R2, 0x1, R21, P0 ;  /* 0x0000000102177824 */ /* 0x000fc600000e0615 */
        /* <DEDUP_REMOVED lines=15> */
.L_x_5080:
        /* <DEDUP_REMOVED lines=55> */
[C---:B------:R-:W-:Y:S01]  /*4350*/  FMUL.FTZ R169, R3.reuse, c[0x0][0x23c] ;  /* 0x00008f0003a97a20 */ /* 0x040fe20000410000 */
        /* <DEDUP_REMOVED lines=8> */
[----:B------:R-:W-:Y:S01]  /*43e0*/  ISETP.GT.AND P0, PT, R167, R236, PT ;  /* 0x000000eca700720c */ /* 0x000fe20003f04270 */
        /* <DEDUP_REMOVED lines=24> */
[----:B------:R-:W3:Y:S01]  /*4570*/  MUFU.EX2 R174, R174 ;  /* 0x000000ae00ae7308 */ /* 0x000ee20000000800 */
[----:B--2---:R-:W-:Y:S01]  /*4580*/  F2FP.PACK_AB R148, R178, R183 ;  /* 0x000000b7b294723e */ /* 0x004fe200000000ff */
[----:B------:R-:W-:Y:S01]  /*4590*/  LDSM.16.MT88.4 R24, [R225+0x10800] ;  /* 0x01080000e118783b */ /* 0x000fe20000004200 */
        /* <DEDUP_REMOVED lines=9> */
[--C-:B------:R-:W-:Y:S01]  /*4630*/  FFMA.FTZ R195, R196, c[0x0][0x23c], -R169.reuse ;  /* 0x00008f00c4c37a23 */ /* 0x100fe200000108a9 */
[----:B------:R-:W2:Y:S01]  /*4640*/  MUFU.EX2 R180, R180 ;  /* 0x000000b400b47308 */ /* 0x000ea20000000800 */
[----:B---3--:R-:W-:Y:S01]  /*4650*/  F2FP.PACK_AB R150, R174, R181 ;  /* 0x000000b5ae96723e */ /* 0x008fe200000000ff */
[--C-:B------:R-:W-:Y:S02]  /*4660*/  FFMA.FTZ R196, R201, c[0x0][0x23c], -R194.reuse ;  /* 0x00008f00c9c47a23 */ /* 0x100fe400000108c2 */
[----:B------:R-:W-:Y:S02]  /*4670*/  FFMA.FTZ R201, R190, c[0x0][0x23c], -R169 ;  /* 0x00008f00bec97a23 */ /* 0x000fe400000108a9 */
[--C-:B------:R-:W-:Y:S02]  /*4680*/  FFMA.FTZ R199, R199, c[0x0][0x23c], -R194.reuse ;  /* 0x00008f00c7c77a23 */ /* 0x100fe400000108c2 */
[----:B------:R-:W-:Y:S01]  /*4690*/  MUFU.EX2 R187, R187 ;  /* 0x000000bb00bb7308 */ /* 0x000fe20000000800 */
[----:B------:R-:W-:-:S02]  /*46a0*/  FFMA.FTZ R197, R197, c[0x0][0x23c], -R194 ;  /* 0x00008f00c5c57a23 */ /* 0x000fc400000108c2 */
[----:B------:R-:W-:Y:S02]  /*46b0*/  FFMA.FTZ R248, R171, c[0x0][0x23c], -R194 ;  /* 0x00008f00abf87a23 */ /* 0x000fe400000108c2 */
[--C-:B------:R-:W-:Y:S02]  /*46c0*/  FFMA.FTZ R192, R192, c[0x0][0x23c], -R169.reuse ;  /* 0x00008f00c0c07a23 */ /* 0x100fe400000108a9 */
[--C-:B------:R-:W-:Y:S01]  /*46d0*/  FFMA.FTZ R190, R170, c[0x0][0x23c], -R169.reuse ;  /* 0x00008f00aabe7a23 */ /* 0x100fe200000108a9 */
[----:B------:R-:W3:Y:S01]  /*46e0*/  MUFU.EX2 R176, R176 ;  /* 0x000000b000b07308 */ /* 0x000ee20000000800 */
[----:B--2---:R-:W-:Y:S01]  /*46f0*/  F2FP.PACK_AB R149, R180, R185 ;  /* 0x000000b9b495723e */ /* 0x004fe200000000ff */
[----:B------:R-:W-:Y:S02]  /*4700*/  FFMA.FTZ R251, R168, c[0x0][0x23c], -R169 ;  /* 0x00008f00a8fb7a23 */ /* 0x000fe400000108a9 */
[----:B------:R-:W-:Y:S01]  /*4710*/  FADD.FTZ R178, R183, R178 ;  /* 0x000000b2b7b27221 */ /* 0x000fe20000010000 */
[----:B------:R-:W-:Y:S01]  /*4720*/  LDSM.16.MT88.4 R168, [R225+0x13800] ;  /* 0x01380000e1a8783b */ /* 0x000fe20000004200 */
[----:B------:R-:W-:-:S02]  /*4730*/  FADD.FTZ R180, R185, R180 ;  /* 0x000000b4b9b47221 */ /* 0x000fc40000010000 */
[----:B------:R-:W-:Y:S01]  /*4740*/  MUFU.EX2 R179, R179 ;  /* 0x000000b300b37308 */ /* 0x000fe20000000800 */
[----:B------:R-:W-:-:S04]  /*4750*/  FADD.FTZ R181, R181, R178 ;  /* 0x000000b2b5b57221 */ /* 0x000fc80000010000 */
[----:B------:R-:W-:Y:S01]  /*4760*/  FADD.FTZ R174, R174, R181 ;  /* 0x000000b5aeae7221 */ /* 0x000fe20000010000 */
[----:B---3--:R-:W-:Y:S02]  /*4770*/  F2FP.PACK_AB R151, R176, R187 ;  /* 0x000000bbb097723e */ /* 0x008fe400000000ff */
        /* <DEDUP_REMOVED lines=168> */
[C---:B------:R-:W-:Y:S08]  /*5200*/  HMMA.16816.F32 R120, R4.reuse, R20, R120 ;  /* 0x000000140478723c */ /* 0x040ff00000001878 */
[C---:B------:R-:W-:Y:S01]  /*5210*/  HMMA.16816.F32 R124, R4.reuse, R22, R124 ;  /* 0x00000016047c723c */ /* 0x040fe2000000187c */
[----:B------:R-:W1:Y:S07]  /*5220*/  LDSM.16.MT88.4 R20, [R225+0x11800] ;  /* 0x01180000e114783b */ /* 0x000e6e0000004200 */
[C---:B---3--:R-:W-:Y:S08]  /*5230*/  HMMA.16816.F32 R128, R4.reuse, R16, R128 ;  /* 0x000000100480723c */ /* 0x048ff00000001880 */
[C---:B------:R-:W-:Y:S01]  /*5240*/  HMMA.16816.F32 R132, R4.reuse, R18, R132 ;  /* 0x000000120484723c */ /* 0x040fe20000001884 */
[----:B------:R-:W3:Y:S07]  /*5250*/  LDSM.16.MT88.4 R16, [R228+0x13800] ;  /* 0x01380000e410783b */ /* 0x000eee0000004200 */
[C---:B------:R-:W-:Y:S08]  /*5260*/  HMMA.16816.F32 R152, R4.reuse, R32, R152 ;  /* 0x000000200498723c */ /* 0x040ff00000001898 */
[----:B------:R-:W-:Y:S01]  /*5270*/  HMMA.16816.F32 R148, R4, R34, R148 ;  /* 0x000000220494723c */ /* 0x000fe20000001894 */
[----:B------:R-:W-:Y:S06]  /*5280*/  LDSM.16.MT88.4 R32, [R224+0x13800] ;  /* 0x01380000e020783b */ /* 0x000fec0000004200 */
        /* <DEDUP_REMOVED lines=21> */
[C---:B----4-:R-:W-:Y:S08]  /*53e0*/  HMMA.16816.F32 R40, R4.reuse, R24, R40 ;  /* 0x000000180428723c */ /* 0x050ff00000001828 */
[C---:B------:R-:W-:Y:S01]  /*53f0*/  HMMA.16816.F32 R44, R4.reuse, R26, R44 ;  /* 0x0000001a042c723c */ /* 0x040fe2000000182c */
[----:B------:R-:W4:Y:S07]  /*5400*/  LDSM.16.MT88.4 R24, [R225+0x15800] ;  /* 0x01580000e118783b */ /* 0x000f2e0000004200 */
        /* <DEDUP_REMOVED lines=42> */
.L_x_5087:
        /* <DEDUP_REMOVED lines=64> */
.L_x_5084:
        /* <DEDUP_REMOVED lines=15> */
[----:B------:R-:W-:Y:S01]  /*5ba0*/  ISETP.GT.AND P0, PT, R249, R236, PT ;  /* 0x000000ecf900720c */ /* 0x000fe20003f04270 */
        /* <DEDUP_REMOVED lines=13> */
[----:B------:R-:W3:Y:S04]  /*5c80*/  LDSM.16.M88.4 R172, [R233+0x8000] ;  /* 0x00800000e9ac783b */ /* 0x000ee80000000200 */
[----:B------:R-:W4:Y:S04]  /*5c90*/  LDSM.16.M88.4 R176, [R233+0x8800] ;  /* 0x00880000e9b0783b */ /* 0x000f280000000200 */
[----:B------:R-:W2:Y:S04]  /*5ca0*/  LDSM.16.M88.4 R180, [R233+0x9000] ;  /* 0x00900000e9b4783b */ /* 0x000ea80000000200 */
[----:B------:R-:W0:Y:S04]  /*5cb0*/  LDGDEPBAR ;  /* 0x00000000000079af */ /* 0x000e280000000000 */
[----:B------:R-:W5:Y:S04]  /*5cc0*/  LDSM.16.M88.4 R184, [R233+0x9800] ;  /* 0x00980000e9b8783b */ /* 0x000f680000000200 */
[----:B------:R-:W-:Y:S04]  /*5cd0*/  LDSM.16.M88.4 R188, [R232] ;  /* 0x00000000e8bc783b */ /* 0x000fe80000000200 */
[----:B------:R-:W1:Y:S04]  /*5ce0*/  LDSM.16.M88.4 R192, [R231] ;  /* 0x00000000e7c0783b */ /* 0x000e680000000200 */
[----:B------:R-:W1:Y:S04]  /*5cf0*/  LDSM.16.M88.4 R196, [R223] ;  /* 0x00000000dfc4783b */ /* 0x000e680000000200 */
[----:B------:R-:W1:Y:S04]  /*5d00*/  LDSM.16.M88.4 R200, [R222] ;  /* 0x00000000dec8783b */ /* 0x000e680000000200 */
[----:B------:R-:W1:Y:S01]  /*5d10*/  LDSM.16.M88.4 R204, [R221] ;  /* 0x00000000ddcc783b */ /* 0x000e620000000200 */
[C---:B---3--:R-:W-:Y:S08]  /*5d20*/  HMMA.16816.F32 R4, R168.reuse, R172, RZ ;  /* 0x000000aca804723c */ /* 0x048ff000000018ff */
[C---:B------:R-:W-:Y:S01]  /*5d30*/  HMMA.16816.F32 R8, R168.reuse, R174, RZ ;  /* 0x000000aea808723c */ /* 0x040fe200000018ff */
[----:B------:R-:W-:Y:S07]  /*5d40*/  LDSM.16.M88.4 R172, [R230] ;  /* 0x00000000e6ac783b */ /* 0x000fee0000000200 */
[C---:B----4-:R-:W-:Y:S08]  /*5d50*/  HMMA.16816.F32 R12, R168.reuse, R176, RZ ;  /* 0x000000b0a80c723c */ /* 0x050ff000000018ff */
[C---:B------:R-:W-:Y:S01]  /*5d60*/  HMMA.16816.F32 R16, R168.reuse, R178, RZ ;  /* 0x000000b2a810723c */ /* 0x040fe200000018ff */
[----:B------:R-:W3:Y:S07]  /*5d70*/  LDSM.16.M88.4 R176, [R227+0x8000] ;  /* 0x00800000e3b0783b */ /* 0x000eee0000000200 */
[C---:B--2---:R-:W-:Y:S08]  /*5d80*/  HMMA.16816.F32 R20, R168.reuse, R180, RZ ;  /* 0x000000b4a814723c */ /* 0x044ff000000018ff */
[C---:B------:R-:W-:Y:S01]  /*5d90*/  HMMA.16816.F32 R24, R168.reuse, R182, RZ ;  /* 0x000000b6a818723c */ /* 0x040fe200000018ff */
[----:B------:R-:W2:Y:S07]  /*5da0*/  LDSM.16.M88.4 R180, [R227+0x8800] ;  /* 0x00880000e3b4783b */ /* 0x000eae0000000200 */
        /* <DEDUP_REMOVED lines=17> */
[C---:B---3--:R-:W-:Y:S08]  /*5ec0*/  HMMA.16816.F32 R4, R172.reuse, R176, R4 ;  /* 0x000000b0ac04723c */ /* 0x048ff00000001804 */
[C---:B------:R-:W-:Y:S01]  /*5ed0*/  HMMA.16816.F32 R8, R172.reuse, R178, R8 ;  /* 0x000000b2ac08723c */ /* 0x040fe20000001808 */
[----:B------:R-:W-:Y:S07]  /*5ee0*/  LDSM.16.M88.4 R176, [R233+0xa000] ;  /* 0x00a00000e9b0783b */ /* 0x000fee0000000200 */
[C---:B--2---:R-:W-:Y:S08]  /*5ef0*/  HMMA.16816.F32 R12, R172.reuse, R180, R12 ;  /* 0x000000b4ac0c723c */ /* 0x044ff0000000180c */
        /* <DEDUP_REMOVED lines=236> */
.L_x_5086:
        /* <DEDUP_REMOVED lines=31> */
.L_x_5085:
        /* <DEDUP_REMOVED lines=61> */
[----:B------:R-:W-:Y:S01]  /*7380*/  ISETP.GT.AND P0, PT, R249, R236, PT ;  /* 0x000000ecf900720c */ /* 0x000fe20003f04270 */
[----:B------:R-:W-:Y:S02]  /*7390*/  FFMA.FTZ R166, R8, c[0x0][0x23c], -R200 ;  /* 0x00008f0008a67a23 */ /* 0x000fe400000108c8 */
[--C-:B------:R-:W-:Y:S01]  /*73a0*/  FFMA.FTZ R6, R6, c[0x0][0x23c], -R198.reuse ;  /* 0x00008f0006067a23 */ /* 0x100fe200000108c6 */
[----:B------:R-:W4:Y:S01]  /*73b0*/  MUFU.EX2 R0, R0 ;  /* 0x0000000000007308 */ /* 0x000f220000000800 */
[--C-:B------:R-:W-:Y:S02]  /*73c0*/  FFMA.FTZ R7, R7, c[0x0][0x23c], -R198.reuse ;  /* 0x00008f0007077a23 */ /* 0x100fe400000108c6 */
[--C-:B------:R-:W-:Y:S02]  /*73d0*/  FFMA.FTZ R196, R10, c[0x0][0x23c], -R198.reuse ;  /* 0x00008f000ac47a23 */ /* 0x100fe400000108c6 */
[----:B------:R-:W-:Y:S02]  /*73e0*/  FFMA.FTZ R199, R11, c[0x0][0x23c], -R198 ;  /* 0x00008f000bc77a23 */ /* 0x000fe400000108c6 */
[--C-:B------:R-:W-:Y:S02]  /*73f0*/  FFMA.FTZ R201, R12, c[0x0][0x23c], -R200.reuse ;  /* 0x00008f000cc97a23 */ /* 0x100fe400000108c8 */
[----:B------:R-:W-:Y:S01]  /*7400*/  FFMA.FTZ R202, R13, c[0x0][0x23c], -R200 ;  /* 0x00008f000dca7a23 */ /* 0x000fe200000108c8 */
[----:B------:R-:W-:Y:S01]  /*7410*/  MUFU.EX2 R197, R197 ;  /* 0x000000c500c57308 */ /* 0x000fe20000000800 */
[----:B------:R-:W-:Y:S02]  /*7420*/  FFMA.FTZ R203, R14, c[0x0][0x23c], -R198 ;  /* 0x00008f000ecb7a23 */ /* 0x000fe400000108c6 */
[----:B--2---:R-:W-:Y:S02]  /*7430*/  FFMA.FTZ R167, R9, c[0x0][0x23c], -R200 ;  /* 0x00008f0009a77a23 */ /* 0x004fe400000108c8 */
        /* <DEDUP_REMOVED lines=158> */
[----:B------:R-:W-:Y:S02]  /*7e20*/  FFMA.FTZ R204, R15, c[0x0][0x23c], -R198 ;  /* 0x00008f000fcc7a23 */ /* 0x000fe400000108c6 */
        /* <DEDUP_REMOVED lines=47> */
[----:B------:R-:W-:Y:S02]  /*8120*/  FADD.FTZ R197, R5, R197 ;  /* 0x000000c505c57221 */ /* 0x000fe40000010000 */
[----:B------:R-:W-:Y:S01]  /*8130*/  FADD.FTZ R7, R7, R6 ;  /* 0x0000000607077221 */ /* 0x000fe20000010000 */
[----:B-----5:R-:W-:Y:S01]  /*8140*/  F2FP.PACK_AB R155, R250, R207 ;  /* 0x000000cffa9b723e */ /* 0x020fe200000000ff */
[----:B------:R-:W-:Y:S02]  /*8150*/  FADD.FTZ R166, R166, R197 ;  /* 0x000000c5a6a67221 */ /* 0x000fe40000010000 */
        /* <DEDUP_REMOVED lines=8> */
[----:B------:R-:W-:Y:S01]  /*81e0*/  FADD.FTZ R203, R203, R0 ;  /* 0x00000000cbcb7221 */ /* 0x000fe20000010000 */
[----:B------:R-:W-:Y:S01]  /*81f0*/  IADD3 R0, R249, -0x1, RZ ;  /* 0xfffffffff9007810 */ /* 0x000fe20007ffe0ff */
[C---:B---3--:R-:W-:Y:S04]  /*8200*/  HMMA.16816.F32 R40, R152.reuse, R172, R40 ;  /* 0x000000ac9828723c */ /* 0x048fe80000001828 */
[----:B------:R-:W-:Y:S01]  /*8210*/  FADD.FTZ R202, R202, R201 ;  /* 0x000000c9caca7221 */ /* 0x000fe20000010000 */
[----:B------:R-:W-:Y:S01]  /*8220*/  MOV R249, R0 ;  /* 0x0000000000f97202 */ /* 0x000fe20000000f00 */
[----:B------:R-:W-:Y:S01]  /*8230*/  FADD.FTZ R204, R204, R203 ;  /* 0x000000cbcccc7221 */ /* 0x000fe20000010000 */
[----:B------:R-:W-:Y:S01]  /*8240*/  MOV R0, R3 ;  /* 0x0000000300007202 */ /* 0x000fe20000000f00 */
        /* <DEDUP_REMOVED lines=8> */
[----:B------:R-:W-:Y:S07]  /*82d0*/  LDSM.16.MT88.4 R176, [R226+0x15000] ;  /* 0x01500000e2b0783b */ /* 0x000fee0000004200 */
[C---:B------:R-:W-:Y:S07]  /*82e0*/  HMMA.16816.F32 R56, R152.reuse, R180, R56 ;  /* 0x000000b49838723c */ /* 0x040fee0000001838 */
[--C-:B------:R-:W-:Y:S01]  /*82f0*/  FFMA.FTZ R180, R20, c[0x0][0x23c], -R200.reuse ;  /* 0x00008f0014b47a23 */ /* 0x100fe200000108c8 */
[C---:B------:R-:W-:Y:S04]  /*8300*/  HMMA.16816.F32 R60, R152.reuse, R182, R60 ;  /* 0x000000b6983c723c */ /* 0x040fe8000000183c */
[----:B------:R-:W-:Y:S01]  /*8310*/  FFMA.FTZ R181, R21, c[0x0][0x23c], -R200 ;  /* 0x00008f0015b57a23 */ /* 0x000fe200000108c8 */
[----:B------:R-:W-:Y:S02]  /*8320*/  MUFU.EX2 R180, R180 ;  /* 0x000000b400b47308 */ /* 0x000fe40000000800 */
[--C-:B------:R-:W-:Y:S01]  /*8330*/  FFMA.FTZ R182, R22, c[0x0][0x23c], -R198.reuse ;  /* 0x00008f0016b67a23 */ /* 0x100fe200000108c6 */
[C---:B-1----:R-:W-:Y:S04]  /*8340*/  HMMA.16816.F32 R64, R152.reuse, R156, R64 ;  /* 0x0000009c9840723c */ /* 0x042fe80000001840 */
[----:B------:R-:W-:Y:S02]  /*8350*/  FFMA.FTZ R183, R23, c[0x0][0x23c], -R198 ;  /* 0x00008f0017b77a23 */ /* 0x000fe400000108c6 */
        /* <DEDUP_REMOVED lines=12> */
[----:B------:R-:W-:Y:S01]  /*8420*/  FFMA.FTZ R185, R25, c[0x0][0x23c], -R200 ;  /* 0x00008f0019b97a23 */ /* 0x000fe200000108c8 */
[----:B------:R-:W-:Y:S02]  /*8430*/  MUFU.EX2 R184, R184 ;  /* 0x000000b800b87308 */ /* 0x000fe40000000800 */
[--C-:B------:R-:W-:Y:S01]  /*8440*/  FFMA.FTZ R186, R26, c[0x0][0x23c], -R198.reuse ;  /* 0x00008f001aba7a23 */ /* 0x100fe200000108c6 */
[C---:B------:R-:W-:Y:S04]  /*8450*/  HMMA.16816.F32 R88, R152.reuse, R188, R88 ;  /* 0x000000bc9858723c */ /* 0x040fe80000001858 */
[----:B------:R-:W-:Y:S02]  /*8460*/  FFMA.FTZ R187, R27, c[0x0][0x23c], -R198 ;  /* 0x00008f001bbb7a23 */ /* 0x000fe400000108c6 */
[----:B------:R-:W-:Y:S01]  /*8470*/  LDSM.16.MT88.4 R24, [R226+0x11000] ;  /* 0x01100000e218783b */ /* 0x000fe20000004200 */
[--C-:B------:R-:W-:Y:S01]  /*8480*/  FFMA.FTZ R188, R28, c[0x0][0x23c], -R200.reuse ;  /* 0x00008f001cbc7a23 */ /* 0x100fe200000108c8 */
[C---:B------:R-:W-:Y:S01]  /*8490*/  HMMA.16816.F32 R92, R152.reuse, R190, R92 ;  /* 0x000000be985c723c */ /* 0x040fe2000000185c */
[----:B------:R-:W1:Y:S03]  /*84a0*/  MUFU.EX2 R185, R185 ;  /* 0x000000b900b97308 */ /* 0x000e660000000800 */
[----:B------:R-:W-:Y:S03]  /*84b0*/  FFMA.FTZ R189, R29, c[0x0][0x23c], -R200 ;  /* 0x00008f001dbd7a23 */ /* 0x000fe600000108c8 */
[--C-:B------:R-:W-:Y:S01]  /*84c0*/  FFMA.FTZ R190, R30, c[0x0][0x23c], -R198.reuse ;  /* 0x00008f001ebe7a23 */ /* 0x100fe200000108c6 */
[C---:B------:R-:W-:Y:S03]  /*84d0*/  HMMA.16816.F32 R96, R152.reuse, R192, R96 ;  /* 0x000000c09860723c */ /* 0x040fe60000001860 */
[----:B------:R-:W-:Y:S01]  /*84e0*/  MUFU.EX2 R186, R186 ;  /* 0x000000ba00ba7308 */ /* 0x000fe20000000800 */
[----:B------:R-:W-:Y:S02]  /*84f0*/  FFMA.FTZ R191, R31, c[0x0][0x23c], -R198 ;  /* 0x00008f001fbf7a23 */ /* 0x000fe400000108c6 */
        /* <DEDUP_REMOVED lines=149> */
.L_x_5083:
[----:B------:R-:W1:Y:S01]  /*8e50*/  SHFL.BFLY PT, R2, R251, 0x2, 0x1f ;  /* 0x0c401f00fb027f89 */ /* 0x000e6200000e0000 */
[----:B------:R-:W-:Y:S01]  /*8e60*/  MOV R8, 0x3f800000 ;  /* 0x3f80000000087802 */ /* 0x000fe20000000f00 */
[----:B------:R-:W-:Y:S02]  /*8e70*/  BSSY B0, `(.L_x_5088) ;  /* 0x0000147000007945 */ /* 0x000fe40003800000 */
[----:B------:R-:W2:Y:S04]  /*8e80*/  SHFL.BFLY PT, R5, R248, 0x2, 0x1f ;  /* 0x0c401f00f8057f89 */ /* 0x000ea800000e0000 */
[----:B------:R-:W3:Y:S04]  /*8e90*/  S2R R15, SR_TID.X ;  /* 0x00000000000f7919 */ /* 0x000ee80000002100 */
[----:B------:R-:W-:Y:S01]  /*8ea0*/  BAR.SYNC.DEFER_BLOCKING 0x0 ;  /* 0x0000000000007b1d */ /* 0x000fe20000010000 */
[----:B-1----:R-:W-:-:S05]  /*8eb0*/  FADD.FTZ R7, R2, R251 ;  /* 0x000000fb02077221 */ /* 0x002fca0000010000 */
[----:B------:R-:W1:Y:S01]  /*8ec0*/  S2R R2, SR_TID.X ;  /* 0x0000000000027919 */ /* 0x000e620000002100 */
[----:B--2---:R-:W-:-:S03]  /*8ed0*/  FADD.FTZ R0, R5, R248 ;  /* 0x000000f805007221 */ /* 0x004fc60000010000 */
[----:B------:R-:W2:Y:S04]  /*8ee0*/  SHFL.BFLY PT, R4, R7, 0x1, 0x1f ;  /* 0x0c201f0007047f89 */ /* 0x000ea800000e0000 */
[----:B------:R-:W4:Y:S01]  /*8ef0*/  SHFL.BFLY PT, R5, R0, 0x1, 0x1f ;  /* 0x0c201f0000057f89 */ /* 0x000f2200000e0000 */
[----:B-1----:R-:W-:-:S04]  /*8f00*/  SHF.R.S32.HI R11, RZ, 0x1f, R2 ;  /* 0x0000001fff0b7819 */ /* 0x002fc80000011402 */
[----:B------:R-:W-:Y:S01]  /*8f10*/  LEA.HI R10, R11, R2, RZ, 0x2 ;  /* 0x000000020b0a7211 */ /* 0x000fe200078f10ff */
[----:B--2---:R-:W-:Y:S01]  /*8f20*/  FADD.FTZ R4, R7, R4 ;  /* 0x0000000407047221 */ /* 0x004fe20000010000 */
[----:B------:R-:W-:Y:S01]  /*8f30*/  MOV R7, 0x3f800000 ;  /* 0x3f80000000077802 */ /* 0x000fe20000000f00 */
[----:B----4-:R-:W-:Y:S01]  /*8f40*/  FADD.FTZ R5, R0, R5 ;  /* 0x0000000500057221 */ /* 0x010fe20000010000 */
[--C-:B------:R-:W-:Y:S02]  /*8f50*/  SHF.R.S32.HI R13, RZ, 0x2, R10.reuse ;  /* 0x00000002ff0d7819 */ /* 0x100fe4000001140a */
[----:B------:R-:W-:Y:S02]  /*8f60*/  SHF.R.S32.HI R6, RZ, 0x1f, R10 ;  /* 0x0000001fff067819 */ /* 0x000fe4000001140a */
[----:B---3--:R-:W-:Y:S02]  /*8f70*/  SHF.R.S32.HI R0, RZ, 0x1f, R15 ;  /* 0x0000001fff007819 */ /* 0x008fe4000001140f */
[----:B------:R-:W-:-:S02]  /*8f80*/  LEA.HI R6, R6, R13, RZ, 0x3 ;  /* 0x0000000d06067211 */ /* 0x000fc400078f18ff */
[----:B------:R-:W-:Y:S02]  /*8f90*/  FSETP.NE.FTZ.AND P4, PT, R5, RZ, PT ;  /* 0x000000ff0500720b */ /* 0x000fe40003f95000 */
[----:B------:R-:W-:Y:S02]  /*8fa0*/  FSETP.NE.FTZ.AND P3, PT, R4, RZ, PT ;  /* 0x000000ff0400720b */ /* 0x000fe40003f75000 */
[----:B------:R-:W-:Y:S02]  /*8fb0*/  LEA.HI R9, R0, R15, RZ, 0x4 ;  /* 0x0000000f00097211 */ /* 0x000fe400078f20ff */
[----:B------:R-:W-:Y:S02]  /*8fc0*/  LOP3.LUT R6, R6, 0xfffffff8, RZ, 0xc0, !PT ;  /* 0xfffffff806067812 */ /* 0x000fe400078ec0ff */
[----:B------:R-:W-:Y:S02]  /*8fd0*/  LOP3.LUT R0, R9, 0xfffffff0, RZ, 0xc0, !PT ;  /* 0xfffffff009007812 */ /* 0x000fe400078ec0ff */
[----:B------:R-:W-:-:S02]  /*8fe0*/  IADD3 R6, R13, -R6, RZ ;  /* 0x800000060d067210 */ /* 0x000fc40007ffe0ff */
[----:B------:R-:W-:Y:S01]  /*8ff0*/  LOP3.LUT R13, R10, 0x1ffffffc, RZ, 0xc0, !PT ;  /* 0x1ffffffc0a0d7812 */ /* 0x000fe200078ec0ff */
[----:B------:R-:W1:Y:S01]  /*9000*/  @P4 MUFU.RCP R8, R5 ;  /* 0x0000000500084308 */ /* 0x000e620000001000 */
[----:B------:R-:W-:Y:S02]  /*9010*/  IADD3 R0, -R0, R15, RZ ;  /* 0x0000000f00007210 */ /* 0x000fe40007ffe1ff */
[----:B------:R-:W-:Y:S02]  /*9020*/  SHF.R.S32.HI R10, RZ, 0x4, R9 ;  /* 0x00000004ff0a7819 */ /* 0x000fe40000011409 */
[----:B------:R-:W-:Y:S02]  /*9030*/  IADD3 R12, -R13, R2, RZ ;  /* 0x000000020d0c7210 */ /* 0x000fe40007ffe1ff */
[----:B------:R-:W-:Y:S01]  /*9040*/  LOP3.LUT R14, R6, 0x1, RZ, 0xc0, !PT ;  /* 0x00000001060e7812 */ /* 0x000fe200078ec0ff */
[----:B------:R-:W2:Y:S01]  /*9050*/  @P3 MUFU.RCP R7, R4 ;  /* 0x0000000400073308 */ /* 0x000ea20000001000 */
[----:B------:R-:W-:-:S02]  /*9060*/  SHF.L.U32 R13, R10, 0x6, RZ ;  /* 0x000000060a0d7819 */ /* 0x000fc400000006ff */
[----:B------:R-:W-:Y:S02]  /*9070*/  LEA.HI R15, R0, R0, RZ, 0x1 ;  /* 0x00000000000f7211 */ /* 0x000fe400078f08ff */
[----:B------:R-:W-:Y:S02]  /*9080*/  LEA.HI R11, R11, R2, RZ, 0x5 ;  /* 0x000000020b0b7211 */ /* 0x000fe400078f28ff */
[----:B------:R-:W-:Y:S01]  /*9090*/  SHF.L.U32 R17, R6, 0x6, RZ ;  /* 0x0000000606117819 */ /* 0x000fe200000006ff */
[----:B-1----:R-:W-:Y:S01]  /*90a0*/  FMUL.FTZ R160, R8, R160 ;  /* 0x000000a008a07220 */ /* 0x002fe20000410000 */
[----:B------:R-:W-:Y:S01]  /*90b0*/  ISETP.NE.U32.AND P0, PT, R14, 0x1, PT ;  /* 0x000000010e00780c */ /* 0x000fe20003f05070 */
[C---:B------:R-:W-:Y:S01]  /*90c0*/  FMUL.FTZ R161, R8.reuse, R161 ;  /* 0x000000a108a17220 */ /* 0x040fe20000410000 */
[----:B------:R-:W-:Y:S01]  /*90d0*/  LOP3.LUT R13, R13, 0x1c0, RZ, 0xc0, !PT ;  /* 0x000001c00d0d7812 */ /* 0x000fe200078ec0ff */
[C---:B------:R-:W-:Y:S01]  /*90e0*/  FMUL.FTZ R36, R8.reuse, R36 ;  /* 0x0000002408247220 */ /* 0x040fe20000410000 */
[----:B------:R-:W-:Y:S01]  /*90f0*/  SHF.L.U32 R14, R15, 0x2, RZ ;  /* 0x000000020f0e7819 */ /* 0x000fe200000006ff */
[C---:B------:R-:W-:Y:S01]  /*9100*/  FMUL.FTZ R37, R8.reuse, R37 ;  /* 0x0000002508257220 */ /* 0x040fe20000410000 */
[----:B------:R-:W-:Y:S01]  /*9110*/  SHF.R.S32.HI R9, RZ, 0x5, R11 ;  /* 0x00000005ff097819 */ /* 0x000fe2000001140b */
[----:B--2---:R-:W-:Y:S01]  /*9120*/  FMUL.FTZ R163, R7, R163 ;  /* 0x000000a307a37220 */ /* 0x004fe20000410000 */
[----:B------:R-:W-:Y:S01]  /*9130*/  LOP3.LUT R17, R17, 0x1c0, RZ, 0xc0, !PT ;  /* 0x000001c011117812 */ /* 0x000fe200078ec0ff */
[----:B------:R-:W-:Y:S01]  /*9140*/  FMUL.FTZ R162, R7, R162 ;  /* 0x000000a207a27220 */ /* 0x000fe20000410000 */
[----:B------:R-:W-:Y:S01]  /*9150*/  LOP3.LUT R14, R13, 0x38, R14, 0xf8, !PT ;  /* 0x000000380d0e7812 */ /* 0x000fe200078ef80e */
[----:B------:R-:W-:Y:S01]  /*9160*/  FMUL.FTZ R39, R7, R39 ;  /* 0x0000002707277220 */ /* 0x000fe20000410000 */
[----:B------:R-:W-:Y:S01]  /*9170*/  LEA R12, R9, R12, 0x9 ;  /* 0x0000000c090c7211 */ /* 0x000fe200078e48ff */
[----:B------:R-:W-:Y:S01]  /*9180*/  FMUL.FTZ R38, R7, R38 ;  /* 0x0000002607267220 */ /* 0x000fe20000410000 */
[----:B------:R-:W-:Y:S01]  /*9190*/  LEA.HI R17, R17, R17, RZ, 0x1d ;  /* 0x0000001111117211 */ /* 0x000fe200078fe8ff */
[C---:B------:R-:W-:Y:S01]  /*91a0*/  FMUL.FTZ R40, R8.reuse, R40 ;  /* 0x0000002808287220 */ /* 0x040fe20000410000 */
[----:B------:R-:W-:Y:S01]  /*91b0*/  SHF.R.U32.HI R13, RZ, 0x3, R13 ;  /* 0x00000003ff0d7819 */ /* 0x000fe2000001160d */
[----:B------:R-:W-:Y:S01]  /*91c0*/  FMUL.FTZ R41, R8, R41 ;  /* 0x0000002908297220 */ /* 0x000fe20000410000 */
[----:B------:R-:W-:Y:S01]  /*91d0*/  LOP3.LUT R15, R15, 0xffffffe, RZ, 0xc0, !PT ;  /* 0x0ffffffe0f0f7812 */ /* 0x000fe200078ec0ff */
[C---:B------:R-:W-:Y:S01]  /*91e0*/  FMUL.FTZ R43, R7.reuse, R43 ;  /* 0x0000002b072b7220 */ /* 0x040fe20000410000 */
[----:B------:R-:W-:Y:S01]  /*91f0*/  LEA R12, R12, R17, 0x1 ;  /* 0x000000110c0c7211 */ /* 0x000fe200078e08ff */
[C---:B------:R-:W-:Y:S01]  /*9200*/  FMUL.FTZ R42, R7.reuse, R42 ;  /* 0x0000002a072a7220 */ /* 0x040fe20000410000 */
[----:B------:R-:W-:Y:S01]  /*9210*/  LOP3.LUT R13, R14, R13, RZ, 0x3c, !PT ;  /* 0x0000000d0e0d7212 */ /* 0x000fe200078e3cff */
[----:B------:R-:W-:Y:S01]  /*9220*/  FMUL.FTZ R44, R8, R44 ;  /* 0x0000002c082c7220 */ /* 0x000fe20000410000 */
[----:B------:R-:W-:Y:S01]  /*9230*/  IADD3 R14, R0, -R15, RZ ;  /* 0x8000000f000e7210 */ /* 0x000fe20007ffe0ff */
[----:B------:R-:W-:Y:S01]  /*9240*/  FMUL.FTZ R45, R8, R45 ;  /* 0x0000002d082d7220 */ /* 0x000fe20000410000 */
[----:B------:R-:W-:Y:S01]  /*9250*/  R2P PR, R6, 0x6 ;  /* 0x0000000606007804 */ /* 0x000fe20000000000 */
[C---:B------:R-:W-:Y:S01]  /*9260*/  FMUL.FTZ R47, R7.reuse, R47 ;  /* 0x0000002f072f7220 */ /* 0x040fe20000410000 */
[----:B------:R-:W-:Y:S01]  /*9270*/  LEA R6, R14, R13, 0x2 ;  /* 0x0000000d0e067211 */ /* 0x000fe200078e10ff */
[----:B------:R-:W-:Y:S01]  /*9280*/  FMUL.FTZ R46, R7, R46 ;  /* 0x0000002e072e7220 */ /* 0x000fe20000410000 */
[----:B------:R-:W-:Y:S01]  /*9290*/  MOV R13, 0x80 ;  /* 0x00000080000d7802 */ /* 0x000fe20000000f00 */
[C---:B------:R-:W-:Y:S01]  /*92a0*/  FMUL.FTZ R48, R8.reuse, R48 ;  /* 0x0000003008307220 */ /* 0x040fe20000410000 */
[----:B------:R-:W-:Y:S01]  /*92b0*/  STS.64 [R12.X4], R160 ;  /* 0x000000a00c007388 */ /* 0x000fe20000004a00 */
[C---:B------:R-:W-:Y:S01]  /*92c0*/  FMUL.FTZ R49, R8.reuse, R49 ;  /* 0x0000003108317220 */ /* 0x040fe20000410000 */
[----:B------:R-:W-:Y:S01]  /*92d0*/  SEL R16, R13, 0xffffff80, !P2 ;  /* 0xffffff800d107807 */ /* 0x000fe20005000000 */
[C---:B------:R-:W-:Y:S01]  /*92e0*/  FMUL.FTZ R51, R7.reuse, R51 ;  /* 0x0000003307337220 */ /* 0x040fe20000410000 */
[----:B------:R-:W-:Y:S01]  /*92f0*/  STS.64 [R12.X4+0x800], R162 ;  /* 0x000800a20c007388 */ /* 0x000fe20000004a00 */
[----:B------:R-:W-:Y:S01]  /*9300*/  FMUL.FTZ R50, R7, R50 ;  /* 0x0000003207327220 */ /* 0x000fe20000410000 */
[----:B------:R-:W-:Y:S01]  /*9310*/  LOP3.LUT R11, R11, 0xffffffe0, RZ, 0xc0, !PT ;  /* 0xffffffe00b0b7812 */ /* 0x000fe200078ec0ff */
[C---:B------:R-:W-:Y:S01]  /*9320*/  FMUL.FTZ R52, R8.reuse, R52 ;  /* 0x0000003408347220 */ /* 0x040fe20000410000 */
[----:B------:R-:W1:Y:S01]  /*9330*/  @P4 MUFU.LG2 R5, R5 ;  /* 0x0000000500054308 */ /* 0x000e620000000c00 */
[----:B------:R-:W-:Y:S01]  /*9340*/  FMUL.FTZ R53, R8, R53 ;  /* 0x0000003508357220 */ /* 0x000fe20000410000 */
[----:B------:R-:W-:Y:S01]  /*9350*/  IADD3 R11, -R11, R2, RZ ;  /* 0x000000020b0b7210 */ /* 0x000fe20007ffe1ff */
[----:B------:R-:W-:-:S02]  /*9360*/  FMUL.FTZ R55, R7, R55 ;  /* 0x0000003707377220 */ /* 0x000fc40000410000 */
[C---:B------:R-:W-:Y:S01]  /*9370*/  FMUL.FTZ R54, R7.reuse, R54 ;  /* 0x0000003607367220 */ /* 0x040fe20000410000 */
[----:B------:R-:W-:Y:S01]  /*9380*/  SHF.R.S32.HI R2, RZ, 0x1f, R11 ;  /* 0x0000001fff027819 */ /* 0x000fe2000001140b */
[C---:B------:R-:W-:Y:S01]  /*9390*/  FMUL.FTZ R56, R8.reuse, R56 ;  /* 0x0000003808387220 */ /* 0x040fe20000410000 */
[----:B------:R-:W2:Y:S01]  /*93a0*/  @P3 MUFU.LG2 R4, R4 ;  /* 0x0000000400043308 */ /* 0x000ea20000000c00 */
[----:B------:R-:W-:Y:S01]  /*93b0*/  FMUL.FTZ R57, R8, R57 ;  /* 0x0000003908397220 */ /* 0x000fe20000410000 */
[----:B------:R-:W-:Y:S01]  /*93c0*/  LEA.HI R2, R2, R11, RZ, 0x2 ;  /* 0x0000000b02027211 */ /* 0x000fe200078f10ff */
        /* <DEDUP_REMOVED lines=107> */
[C---:B------:R-:W-:Y:S02]  /*9a80*/  IADD3 R15, R7.reuse, -0x20, RZ ;  /* 0xffffffe0070f7810 */ /* 0x040fe40007ffe0ff */
[----:B------:R-:W-:-:S02]  /*9a90*/  @P0 IADD3 R15, R7, 0x20, RZ ;  /* 0x00000020070f0810 */ /* 0x000fc40007ffe0ff */
[C---:B------:R-:W-:Y:S02]  /*9aa0*/  IADD3 R14, R7.reuse, R8, RZ ;  /* 0x00000008070e7210 */ /* 0x040fe40007ffe0ff */
[-C--:B------:R-:W-:Y:S01]  /*9ab0*/  IADD3 R13, R8, R15.reuse, RZ ;  /* 0x0000000f080d7210 */ /* 0x080fe20007ffe0ff */
[----:B------:R-:W-:Y:S01]  /*9ac0*/  STS.64 [R15], R36 ;  /* 0x000000240f007388 */ /* 0x000fe20000000a00 */
[-C--:B------:R-:W-:Y:S02]  /*9ad0*/  IADD3 R17, R7, R16.reuse, RZ ;  /* 0x0000001007117210 */ /* 0x080fe40007ffe0ff */
        /* <DEDUP_REMOVED lines=55> */
[----:B------:R-:W1:Y:S04]  /*9e50*/  S2R R8, SR_CTAID.Z ;  /* 0x0000000000087919 */ /* 0x000e680000002700 */
[----:B------:R-:W2:Y:S04]  /*9e60*/  S2R R7, SR_CTAID.Y ;  /* 0x0000000000077919 */ /* 0x000ea80000002600 */
[----:B------:R-:W-:Y:S04]  /*9e70*/  STS.64 [R13+0xc000], R156 ;  /* 0x00c0009c0d007388 */ /* 0x000fe80000000a00 */
[----:B------:R-:W-:Y:S04]  /*9e80*/  STS.64 [R13+0xc800], R158 ;  /* 0x00c8009e0d007388 */ /* 0x000fe80000000a00 */
[----:B------:R3:W-:Y:S04]  /*9e90*/  STS.64 [R17+0xc000], R140 ;  /* 0x00c0008c11007388 */ /* 0x0007e80000000a00 */
[----:B------:R4:W-:Y:S04]  /*9ea0*/  STS.64 [R17+0xc800], R142 ;  /* 0x00c8008e11007388 */ /* 0x0009e80000000a00 */
[----:B------:R-:W-:Y:S04]  /*9eb0*/  STS.64 [R18+0xc000], R144 ;  /* 0x00c0009012007388 */ /* 0x000fe80000000a00 */
[----:B------:R-:W-:Y:S01]  /*9ec0*/  STS.64 [R18+0xc800], R146 ;  /* 0x00c8009212007388 */ /* 0x000fe20000000a00 */
[----:B--2---:R-:W-:-:S03]  /*9ed0*/  IMAD R7, R7, c[0x0][0x210], R238 ;  /* 0x0000840007077a24 */ /* 0x004fc600078e02ee */
[----:B------:R-:W-:Y:S04]  /*9ee0*/  STS.64 [R19+0xc000], R152 ;  /* 0x00c0009813007388 */ /* 0x000fe80000000a00 */
[----:B------:R-:W-:Y:S04]  /*9ef0*/  STS.64 [R19+0xc800], R154 ;  /* 0x00c8009a13007388 */ /* 0x000fe80000000a00 */
[----:B------:R-:W-:Y:S01]  /*9f00*/  STS.64 [R16+0xc000], R148 ;  /* 0x00c0009410007388 */ /* 0x000fe20000000a00 */
[----:B---3--:R-:W-:-:S03]  /*9f10*/  IADD3 R141, -R238, RZ, RZ ;  /* 0x000000ffee8d7210 */ /* 0x008fc60007ffe1ff */
[----:B------:R-:W2:Y:S01]  /*9f20*/  S2R R140, SR_CTAID.X ;  /* 0x00000000008c7919 */ /* 0x000ea20000002500 */
[----:B----4-:R-:W-:-:S03]  /*9f30*/  SHF.R.S32.HI R142, RZ, 0x1f, R9 ;  /* 0x0000001fff8e7819 */ /* 0x010fc60000011409 */
[----:B------:R-:W-:Y:S01]  /*9f40*/  STS.64 [R16+0xc800], R150 ;  /* 0x00c8009610007388 */ /* 0x000fe20000000a00 */
[----:B-1----:R-:W-:Y:S01]  /*9f50*/  IMAD R8, R141, c[0x0][0x1c0], R8 ;  /* 0x000070008d087a24 */ /* 0x002fe200078e0208 */
[----:B------:R-:W-:Y:S02]  /*9f60*/  LEA.HI R142, R142, R9, RZ, 0x2 ;  /* 0x000000098e8e7211 */ /* 0x000fe400078f10ff */
[----:B------:R-:W-:Y:S01]  /*9f70*/  BAR.SYNC.DEFER_BLOCKING 0x0 ;  /* 0x0000000000007b1d */ /* 0x000fe20000010000 */
[----:B------:R-:W-:Y:S01]  /*9f80*/  IMAD R7, R7, c[0x0][0x1c0], R8 ;  /* 0x0000700007077a24 */ /* 0x000fe200078e0208 */
[----:B------:R-:W-:Y:S01]  /*9f90*/  MOV R8, 0xff800000 ;  /* 0xff80000000087802 */ /* 0x000fe20000000f00 */
[----:B------:R-:W-:Y:S01]  /*9fa0*/  @P3 FFMA.FTZ R8, R3, c[0x0][0x238], R4 ;  /* 0x00008e0003083a23 */ /* 0x000fe20000010004 */
[----:B------:R-:W-:-:S04]  /*9fb0*/  LOP3.LUT R142, R142, 0xffffffc, RZ, 0xc0, !PT ;  /* 0x0ffffffc8e8e7812 */ /* 0x000fc800078ec0ff */
[----:B------:R-:W-:Y:S02]  /*9fc0*/  IADD3 R142, -R142, R9, RZ ;  /* 0x000000098e8e7210 */ /* 0x000fe40007ffe1ff */
[----:B------:R-:W-:-:S04]  /*9fd0*/  SHF.R.S32.HI R9, RZ, 0x2, R2 ;  /* 0x00000002ff097819 */ /* 0x000fc80000011402 */
[----:B------:R-:W-:Y:S02]  /*9fe0*/  LEA R142, R142, R9, 0x4 ;  /* 0x000000098e8e7211 */ /* 0x000fe400078e20ff */
[----:B--2---:R-:W-:-:S05]  /*9ff0*/  SHF.L.U32 R140, R140, 0x6, RZ ;  /* 0x000000068c8c7819 */ /* 0x004fca00000006ff */
[----:B------:R-:W-:Y:S01]  /*a000*/  IMAD R7, R7, c[0x0][0x214], R140 ;  /* 0x0000850007077a24 */ /* 0x000fe200078e028c */
        /* <DEDUP_REMOVED lines=35> */
[----:B--234-:R-:W-:Y:S02]  /*a240*/  IADD3 R140, R142, 0x8, RZ ;  /* 0x000000088e8c7810 */ /* 0x01cfe40007ffe0ff */
[----:B------:R-:W-:-:S02]  /*a250*/  SHF.R.S32.HI R4, RZ, 0x1f, R142 ;  /* 0x0000001fff047819 */ /* 0x000fc4000001148e */
        /* <DEDUP_REMOVED lines=8> */
.L_x_5089:
[----:B--234-:R-:W-:Y:S05]  /*a2e0*/  BSYNC B0 ;  /* 0x0000000000007941 */ /* 0x01cfea0003800000 */
.L_x_5088:
[----:B------:R-:W-:Y:S01]  /*a2f0*/  IMAD.SHL.U32 R4, R0, 0x4, RZ ;  /* 0x0000000400047824 */ /* 0x000fe200078e00ff */
[C---:B------:R-:W-:Y:S01]  /*a300*/  IADD3 R0, R10.reuse, 0x10, RZ ;  /* 0x000000100a007810 */ /* 0x040fe20007ffe0ff */
[----:B------:R-:W-:Y:S01]  /*a310*/  IMAD R7, R7, c[0x0][0x22c], RZ ;  /* 0x00008b0007077a24 */ /* 0x000fe200078e02ff */
[----:B------:R-:W-:Y:S02]  /*a320*/  IADD3 R2, R10, 0x8, RZ ;  /* 0x000000080a027810 */ /* 0x000fe40007ffe0ff */
[----:B------:R-:W-:Y:S02]  /*a330*/  SHF.R.S32.HI R5, RZ, 0x1f, R4 ;  /* 0x0000001fff057819 */ /* 0x000fe40000011404 */
[----:B------:R-:W-:-:S02]  /*a340*/  ISETP.GE.AND P4, PT, R0, R235, PT ;  /* 0x000000eb0000720c */ /* 0x000fc40003f86270 */
[C---:B------:R-:W-:Y:S01]  /*a350*/  IADD3 R0, R10.reuse, 0x30, RZ ;  /* 0x000000300a007810 */ /* 0x040fe20007ffe0ff */
[----:B------:R-:W-:Y:S01]  /*a360*/  IMAD.WIDE R4, R10, 0x100, R4 ;  /* 0x000001000a047825 */ /* 0x000fe200078e0204 */
[-C--:B------:R-:W-:Y:S02]  /*a370*/  ISETP.GE.AND P5, PT, R2, R235.reuse, PT ;  /* 0x000000eb0200720c */ /* 0x080fe40003fa6270 */
[C---:B------:R-:W-:Y:S02]  /*a380*/  ISETP.GE.AND P6, PT, R10.reuse, R235, PT ;  /* 0x000000eb0a00720c */ /* 0x040fe40003fc6270 */
[C---:B------:R-:W-:Y:S02]  /*a390*/  IADD3 R3, P0, R7.reuse, R4, RZ ;  /* 0x0000000407037210 */ /* 0x040fe40007f1e0ff */
[----:B------:R-:W-:Y:S02]  /*a3a0*/  IADD3 R6, R10, 0x18, RZ ;  /* 0x000000180a067810 */ /* 0x000fe40007ffe0ff */
[----:B------:R-:W-:-:S02]  /*a3b0*/  LEA.HI.X.SX32 R4, R7, R5, 0x1, P0 ;  /* 0x0000000507047211 */ /* 0x000fc400000f0eff */
[C---:B------:R-:W-:Y:S02]  /*a3c0*/  LEA R8, P0, R3.reuse, c[0x0][0x1d8], 0x2 ;  /* 0x0000760003087a11 */ /* 0x040fe400078010ff */
[----:B------:R-:W-:Y:S02]  /*a3d0*/  IADD3 R2, R10, 0x28, RZ ;  /* 0x000000280a027810 */ /* 0x000fe40007ffe0ff */
[----:B------:R-:W-:Y:S02]  /*a3e0*/  LEA.HI.X R9, R3, c[0x0][0x1dc], R4, 0x2, P0 ;  /* 0x0000770003097a11 */ /* 0x000fe400000f1404 */
[----:B------:R-:W-:Y:S02]  /*a3f0*/  ISETP.GE.AND P0, PT, R0, R235, PT ;  /* 0x000000eb0000720c */ /* 0x000fe40003f06270 */
[C---:B------:R-:W-:Y:S01]  /*a400*/  IADD3 R4, R10.reuse, 0x20, RZ ;  /* 0x000000200a047810 */ /* 0x040fe20007ffe0ff */
[----:B-1----:R1:W-:Y:S01]  /*a410*/  @!P6 STG.E.128 [R8.64+0x100], R100 ;  /* 0x000100640800e986 */ /* 0x0023e2000c101d0c */
[----:B------:R-:W-:-:S02]  /*a420*/  IADD3 R10, R10, 0x38, RZ ;  /* 0x000000380a0a7810 */ /* 0x000fc40007ffe0ff */
[-C--:B------:R-:W-:Y:S01]  /*a430*/  ISETP.GE.AND P3, PT, R6, R235.reuse, PT ;  /* 0x000000eb0600720c */ /* 0x080fe20003f66270 */
[----:B------:R1:W-:Y:S01]  /*a440*/  @!P6 STG.E.128 [R8.64+0x200], R68 ;  /* 0x000200440800e986 */ /* 0x0003e2000c101d0c */
[-C--:B------:R-:W-:Y:S02]  /*a450*/  ISETP.GE.AND P2, PT, R4, R235.reuse, PT ;  /* 0x000000eb0400720c */ /* 0x080fe40003f46270 */
[-C--:B------:R-:W-:Y:S01]  /*a460*/  ISETP.GE.AND P1, PT, R2, R235.reuse, PT ;  /* 0x000000eb0200720c */ /* 0x080fe20003f26270 */
[----:B------:R1:W-:Y:S04]  /*a470*/  @!P6 STG.E.128 [R8.64+0x300], R36 ;  /* 0x000300240800e986 */ /* 0x0003e8000c101d0c */
[----:B------:R1:W-:Y:S04]  /*a480*/  @!P0 STG.E.128 [R8.64+0xc000], R108 ;  /* 0x00c0006c08008986 */ /* 0x0003e8000c101d0c */
[----:B------:R1:W-:Y:S04]  /*a490*/  @!P0 STG.E.128 [R8.64+0xc100], R76 ;  /* 0x00c1004c08008986 */ /* 0x0003e8000c101d0c */
[----:B------:R1:W-:Y:S04]  /*a4a0*/  @!P0 STG.E.128 [R8.64+0xc200], R44 ;  /* 0x00c2002c08008986 */ /* 0x0003e8000c101d0c */
[----:B------:R1:W-:Y:S01]  /*a4b0*/  @!P0 STG.E.128 [R8.64+0xc300], R12 ;  /* 0x00c3000c08008986 */ /* 0x0003e2000c101d0c */
[----:B------:R-:W-:-:S03]  /*a4c0*/  ISETP.GE.AND P0, PT, R10, R235, PT ;  /* 0x000000eb0a00720c */ /* 0x000fc60003f06270 */
[----:B------:R1:W-:Y:S04]  /*a4d0*/  @!P5 STG.E.128 [R8.64+0x2000], R128 ;  /* 0x002000800800d986 */ /* 0x0003e8000c101d0c */
        /* <DEDUP_REMOVED lines=19> */
[----:B------:R1:W-:Y:S04]  /*a610*/  @!P6 STG.E.64 [R8.64], R132 ;  /* 0x000000840800e986 */ /* 0x0003e8000c101b0c */
[----:B------:R1:W-:Y:S01]  /*a620*/  @!P6 STG.E.64 [R8.64+0x8], R134 ;  /* 0x000008860800e986 */ /* 0x0003e2000c101b0c */
[----:B------:R-:W-:Y:S05]  /*a630*/  @P0 EXIT ;  /* 0x000000000000094d */ /* 0x000fea0003800000 */
[----:B------:R-:W-:Y:S04]  /*a640*/  STG.E.128 [R8.64+0xe000], R104 ;  /* 0x00e0006808007986 */ /* 0x000fe8000c101d0c */
[----:B------:R-:W-:Y:S04]  /*a650*/  STG.E.128 [R8.64+0xe100], R72 ;  /* 0x00e1004808007986 */ /* 0x000fe8000c101d0c */
[----:B------:R-:W-:Y:S04]  /*a660*/  STG.E.128 [R8.64+0xe200], R40 ;  /* 0x00e2002808007986 */ /* 0x000fe8000c101d0c */
[----:B------:R-:W-:Y:S01]  /*a670*/  STG.E.128 [R8.64+0xe300], R136 ;  /* 0x00e3008808007986 */ /* 0x000fe2000c101d0c */
[----:B------:R-:W-:Y:S05]  /*a680*/  EXIT ;  /* 0x000000000000794d */ /* 0x000fea0003800000 */
.L_x_5090:
        /* <DEDUP_REMOVED lines=15> */
.L_x_8804:


//--------------------- .text._ZN5flash24flash_fwd_splitkv_kernelI23Flash_fwd_kernel_traitsILi256ELi64ELi64ELi4ELb0ELb0EN7cutlass6half_tE19Flash_kernel_traitsILi256ELi64ELi64ELi4ES3_EELb0ELb0ELb0ELb0ELb1ELb1ELb1ELb0EEEvNS_16Flash_fwd_paramsE --------------------------
	.section	.text._ZN5flash24flash_fwd_splitkv_kernelI23Flash_fwd_kernel_traitsILi256ELi64ELi64ELi4ELb0ELb0EN7cutlass6half_tE19Flash_kernel_traitsILi256ELi64ELi64ELi4ES3_EELb0ELb0ELb0ELb0ELb1ELb1ELb1ELb0EEEvNS_16Flash_fwd_paramsE,"ax",@progbits
	.sectioninfo	@"SHI_REGISTERS=253"
	.align	128
        .global         _ZN5flash24flash_fwd_splitkv_kernelI23Flash_fwd_kernel_traitsILi256ELi64ELi64ELi4ELb0ELb0EN7cutlass6half_tE19Flash_kernel_traitsILi256ELi64ELi64ELi4ES3_EELb0ELb0ELb0ELb0ELb1ELb1ELb1ELb0EEEvNS_16Flash_fwd_paramsE
        .type           _ZN5flash24flash_fwd_splitkv_kernelI23Flash_fwd_kernel_traitsILi256ELi64ELi64ELi4ELb0ELb0EN7cutlass6half_tE19Flash_kernel_traitsILi256ELi64ELi64ELi4ES3_EELb0ELb0ELb0ELb0ELb1ELb1ELb1ELb0EEEvNS_16Flash_fwd_paramsE,@function
        .size           _ZN5flash24flash_fwd_splitkv_kernelI23Flash_fwd_kernel_traitsILi256ELi64ELi64ELi4ELb0ELb0EN7cutlass6half_tE19Flash_kernel_traitsILi256ELi64ELi64ELi4ES3_EELb0ELb0ELb0ELb0ELb1ELb1ELb1ELb0EEEvNS_16Flash_fwd_paramsE,(.L_x_8805 - _ZN5flash24flash_fwd_splitkv_kernelI23Flash_fwd_kernel_traitsILi256ELi64ELi64ELi4ELb0ELb0EN7cutlass6half_tE19Flash_kernel_traitsILi256ELi64ELi64ELi4ES3_EELb0ELb0ELb0ELb0ELb1ELb1ELb1ELb0EEEvNS_16Flash_fwd_paramsE)
        .other          _ZN5flash24flash_fwd_splitkv_kernelI23Flash_fwd_kernel_traitsILi256ELi64ELi64ELi4ELb0ELb0EN7cutlass6half_tE19Flash_kernel_traitsILi256ELi64ELi64ELi4ES3_EELb0ELb0ELb0ELb0ELb1ELb1ELb1ELb0EEEvNS_16Flash_fwd_paramsE,@"STO_CUDA_ENTRY STV_DEFAULT"
_ZN5flash24flash_fwd_splitkv_kernelI23Flash_fwd_kernel_traitsILi256ELi64ELi64ELi4ELb0ELb0EN7cutlass6half_tE19Flash_kernel_traitsILi256ELi64ELi64ELi4ES3_EELb0ELb0ELb0ELb0ELb1ELb1ELb1ELb0EEEvNS_16Flash_fwd_paramsE:
.text._ZN5flash24flash_fwd_splitkv_kernelI23Flash_fwd_kernel_traitsILi256ELi64ELi64ELi4ELb0ELb0EN7cutlass6half_tE19Flash_kernel_traitsILi256ELi64ELi64ELi4ES3_EELb0ELb0ELb0ELb0ELb1ELb1ELb1ELb0EEEvNS_16Flash_fwd_paramsE:
[----:B------:R-:W-:Y:S02]  /*0000*/  MOV R1, c[0x0][0x28] ;  /* 0x00000a0000017a02 */ /* 0x000fe40000000f00 */
[----:B------:R-:W1:Y:S01]  /*0010*/  I2F.U32.RP R4, c[0x0][0x1c0] ;  /* 0x0000700000047b06 */ /* 0x000e620000209000 */
[----:B------:R-:W2:Y:S01]  /*0020*/  S2R R3, SR_CTAID.Z ;  /* 0x0000000000037919 */ /* 0x000ea20000002700 */
[----:B------:R-:W3:Y:S01]  /*0030*/  LDC.U8 R2, c[0x0][0x312] ;  /* 0x0000c480ff027b82 */ /* 0x000ee20000000000 */
[----:B------:R-:W-:Y:S01]  /*0040*/  ISETP.NE.U32.AND P1, PT, RZ, c[0x0][0x1c0], PT ;  /* 0x00007000ff007a0c */ /* 0x000fe20003f25070 */
[----:B------:R-:W-:-:S04]  /*0050*/  ULDC.64 UR12, c[0x0][0x118] ;  /* 0x00004600000c7ab9 */ /* 0x000fc80000000a00 */
[----:B-1----:R-:W1:Y:S01]  /*0060*/  MUFU.RCP R4, R4 ;  /* 0x0000000400047308 */ /* 0x002e620000001000 */
[----:B---3--:R-:W-:Y:S02]  /*0070*/  ISETP.NE.AND P3, PT, R2, RZ, PT ;  /* 0x000000ff0200720c */ /* 0x008fe40003f65270 */
[----:B-1----:R-:W-:-:S05]  /*0080*/  IADD3 R4, R4, 0xffffffe, RZ ;  /* 0x0ffffffe04047810 */ /* 0x002fca0007ffe0ff */
[----:B------:R-:W1:Y:S02]  /*0090*/  F2I.FTZ.U32.TRUNC.NTZ R5, R4 ;  /* 0x0000000400057305 */ /* 0x000e64000021f000 */
[----:B-1----:R-:W-:Y:S02]  /*00a0*/  IMAD.MOV R0, RZ, RZ, -R5 ;  /* 0x000000ffff007224 */ /* 0x002fe400078e0a05 */
[----:B------:R-:W-:Y:S02]  /*00b0*/  IMAD.MOV.U32 R4, RZ, RZ, RZ ;  /* 0x000000ffff047224 */ /* 0x000fe400078e00ff */
[----:B------:R-:W-:-:S04]  /*00c0*/  IMAD R0, R0, c[0x0][0x1c0], RZ ;  /* 0x0000700000007a24 */ /* 0x000fc800078e02ff */
[----:B------:R-:W-:-:S04]  /*00d0*/  IMAD.HI.U32 R0, R5, R0, R4 ;  /* 0x0000000005007227 */ /* 0x000fc800078e0004 */
[----:B------:R-:W-:Y:S02]  /*00e0*/  IMAD.MOV.U32 R5, RZ, RZ, -0x1 ;  /* 0xffffffffff057424 */ /* 0x000fe400078e00ff */
[----:B--2---:R-:W-:-:S04]  /*00f0*/  IMAD.HI.U32 R238, R0, R3, RZ ;  /* 0x0000000300ee7227 */ /* 0x004fc800078e00ff */
[----:B------:R-:W-:-:S04]  /*0100*/  IMAD.MOV R0, RZ, RZ, -R238 ;  /* 0x000000ffff007224 */ /* 0x000fc800078e0aee */
[----:B------:R-:W-:-:S05]  /*0110*/  IMAD R0, R0, c[0x0][0x1c0], R3 ;  /* 0x0000700000007a24 */ /* 0x000fca00078e0203 */
[----:B------:R-:W-:-:S13]  /*0120*/  ISETP.GE.U32.AND P2, PT, R0, c[0x0][0x1c0], PT ;  /* 0x0000700000007a0c */ /* 0x000fda0003f46070 */
[----:B------:R-:W-:Y:S02]  /*0130*/  @P2 IADD3 R0, R0, -c[0x0][0x1c0], RZ ;  /* 0x8000700000002a10 */ /* 0x000fe40007ffe0ff */
[----:B------:R-:W-:Y:S02]  /*0140*/  @P2 IADD3 R238, R238, 0x1, RZ ;  /* 0x00000001eeee2810 */ /* 0x000fe40007ffe0ff */
[----:B------:R-:W-:Y:S01]  /*0150*/  ISETP.GE.U32.AND P0, PT, R0, c[0x0][0x1c0], PT ;  /* 0x0000700000007a0c */ /* 0x000fe20003f06070 */
[----:B------:R-:W-:Y:S01]  /*0160*/  IMAD.MOV.U32 R0, RZ, RZ, 0x4 ;  /* 0x00000004ff007424 */ /* 0x000fe200078e00ff */
[----:B------:R-:W-:-:S04]  /*0170*/  ISETP.NE.U32.AND P2, PT, RZ, c[0x0][0x240], PT ;  /* 0x00009000ff007a0c */ /* 0x000fc80003f45070 */
[----:B------:R-:W-:-:S07]  /*0180*/  ISETP.NE.AND.EX P2, PT, RZ, c[0x0][0x244], PT, P2 ;  /* 0x00009100ff007a0c */ /* 0x000fce0003f45320 */
[----:B------:R-:W-:Y:S02]  /*0190*/  @P0 IADD3 R238, R238, 0x1, RZ ;  /* 0x00000001eeee0810 */ /* 0x000fe40007ffe0ff */
[----:B------:R-:W-:Y:S02]  /*01a0*/  @!P1 LOP3.LUT R238, RZ, c[0x0][0x1c0], RZ, 0x33, !PT ;  /* 0x00007000ffee9a12 */ /* 0x000fe400078e33ff */
[----:B------:R-:W-:Y:S02]  /*01b0*/  ISETP.EQ.U32.AND P1, PT, RZ, c[0x0][0x248], PT ;  /* 0x00009200ff007a0c */ /* 0x000fe40003f22070 */
[----:B------:R-:W-:Y:S01]  /*01c0*/  ISETP.NE.U32.AND P0, PT, RZ, c[0x0][0x250], PT ;  /* 0x00009400ff007a0c */ /* 0x000fe20003f05070 */
[----:B------:R-:W-:Y:S01]  /*01d0*/  IMAD.WIDE R6, R238, R0, c[0x0][0x240] ;  /* 0x00009000ee067625 */ /* 0x000fe200078e0200 */
[----:B------:R-:W-:Y:S02]  /*01e0*/  ISETP.EQ.OR.EX P1, PT, RZ, c[0x0][0x24c], !P3, P1 ;  /* 0x00009300ff007a0c */ /* 0x000fe40005f22710 */
[----:B------:R-:W-:-:S02]  /*01f0*/  ISETP.NE.AND.EX P0, PT, RZ, c[0x0][0x254], PT, P0 ;  /* 0x00009500ff007a0c */ /* 0x000fc40003f05300 */
[----:B------:R1:W2:Y:S01]  /*0200*/  @P2 LDG.E R5, [R6.64] ;  /* 0x0000000c06052981 */ /* 0x0002a2000c1e1900 */
[----:B------:R-:W-:-:S03]  /*0210*/  IMAD.WIDE R10, R238, R0, c[0x0][0x248] ;  /* 0x00009200ee0a7625 */ /* 0x000fc600078e0200 */
[----:B------:R1:W2:Y:S07]  /*0220*/  @P2 LDG.E R9, [R6.64+0x4] ;  /* 0x0000040c06092981 */ /* 0x0002ae000c1e1900 */
[----:B------:R-:W-:Y:S01]  /*0230*/  @P0 IMAD.WIDE R12, R238, R0, c[0x0][0x250] ;  /* 0x00009400ee0c0625 */ /* 0x000fe200078e0200 */
[----:B------:R-:W3:Y:S04]  /*0240*/  S2R R32, SR_CTAID.X ;  /* 0x0000000000207919 */ /* 0x000ee80000002500 */
[----:B------:R4:W5:Y:S01]  /*0250*/  @P0 LDG.E R4, [R12.64] ;  /* 0x0000000c0c040981 */ /* 0x000962000c1e1900 */
[----:B-1----:R-:W-:-:S06]  /*0260*/  IMAD.MOV.U32 R7, RZ, RZ, -0x1 ;  /* 0xffffffffff077424 */ /* 0x002fcc00078e00ff */
[----:B------:R4:W5:Y:S01]  /*0270*/  @!P1 LDG.E R7, [R10.64] ;  /* 0x0000000c0a079981 */ /* 0x000962000c1e1900 */
[----:B------:R-:W-:-:S03]  /*0280*/  ISETP.NE.U32.AND P0, PT, RZ, c[0x0][0x248], PT ;  /* 0x00009200ff007a0c */ /* 0x000fc60003f05070 */
[----:B------:R-:W1:Y:S04]  /*0290*/  S2R R2, SR_CTAID.Y ;  /* 0x0000000000027919 */ /* 0x000e680000002600 */
[----:B------:R-:W1:Y:S01]  /*02a0*/  S2R R102, SR_TID.X ;  /* 0x0000000000667919 */ /* 0x000e620000002100 */
[----:B------:R-:W-:Y:S01]  /*02b0*/  ISETP.NE.AND.EX P0, PT, RZ, c[0x0][0x24c], PT, P0 ;  /* 0x00009300ff007a0c */ /* 0x000fe20003f05300 */
[----:B------:R-:W-:-:S04]  /*02c0*/  IMAD.MOV R16, RZ, RZ, -R238 ;  /* 0x000000ffff107224 */ /* 0x000fc800078e0aee */
[----:B------:R-:W-:Y:S02]  /*02d0*/  IMAD R16, R16, c[0x0][0x1c0], R3 ;  /* 0x0000700010107a24 */ /* 0x000fe400078e0203 */
[----:B--2---:R-:W-:Y:S02]  /*02e0*/  @P2 IMAD.IADD R9, R9, 0x1, -R5 ;  /* 0x0000000109092824 */ /* 0x004fe400078e0a05 */
[----:B------:R-:W-:-:S04]  /*02f0*/  @!P2 IMAD.MOV.U32 R9, RZ, RZ, c[0x0][0x214] ;  /* 0x00008500ff09a624 */ /* 0x000fc800078e00ff */
[----:B------:R-:W-:Y:S05]  /*0300*/  @!P0 BRA `(.L_x_5091) ;  /* 0x0000004000008947 */ /* 0x000fea0003800000 */
[----:B-1-34-:R-:W2:Y:S02]  /*0310*/  @P3 LDG.E R6, [R10.64+0x4] ;  /* 0x0000040c0a063981 */ /* 0x01aea4000c1e1900 */
[----:B--2--5:R-:W-:-:S06]  /*0320*/  @P3 IADD3 R6, R6, -R7, RZ ;  /* 0x8000000706063210 */ /* 0x024fcc0007ffe0ff */
[----:B------:R1:W5:Y:S01]  /*0330*/  @!P3 LDG.E R6, [R10.64] ;  /* 0x0000000c0a06b981 */ /* 0x000362000c1e1900 */
[----:B------:R-:W-:Y:S05]  /*0340*/  BRA `(.L_x_5092) ;  /* 0x0000001000007947 */ /* 0x000fea0003800000 */
.L_x_5091:
[----:B-1-34-:R-:W-:Y:S02]  /*0350*/  MOV R6, c[0x0][0x218] ;  /* 0x0000860000067a02 */ /* 0x01afe40000000f00 */
.L_x_5092:
        /* <DEDUP_REMOVED lines=24> */
[----:B-1----:R-:W-:-:S04]  /*04e0*/  IADD3 R12, R12, 0xffffffe, RZ ;  /* 0x0ffffffe0c0c7810 */ /* 0x002fc80007ffe0ff */
[----:B------:R-:W1:Y:S02]  /*04f0*/  F2I.FTZ.U32.TRUNC.NTZ R13, R12 ;  /* 0x0000000c000d7305 */ /* 0x000e64000021f000 */
[----:B-1----:R-:W-:Y:S02]  /*0500*/  IMAD.MOV R6, RZ, RZ, -R13 ;  /* 0x000000ffff067224 */ /* 0x002fe400078e0a0d */
[----:B------:R-:W-:Y:S02]  /*0510*/  IMAD.MOV.U32 R12, RZ, RZ, RZ ;  /* 0x000000ffff0c7224 */ /* 0x000fe400078e00ff */
[----:B------:R-:W-:-:S04]  /*0520*/  IMAD R6, R6, R8, RZ ;  /* 0x0000000806067224 */ /* 0x000fc800078e02ff */
[----:B------:R-:W-:-:S04]  /*0530*/  IMAD.HI.U32 R11, R13, R6, R12 ;  /* 0x000000060d0b7227 */ /* 0x000fc800078e000c */
[----:B------:R-:W-:-:S04]  /*0540*/  IMAD.MOV.U32 R6, RZ, RZ, R3 ;  /* 0x000000ffff067224 */ /* 0x000fc800078e0003 */
[----:B------:R-:W-:-:S04]  /*0550*/  IMAD.HI.U32 R11, R11, R6, RZ ;  /* 0x000000060b0b7227 */ /* 0x000fc800078e00ff */
[----:B------:R-:W-:-:S04]  /*0560*/  IMAD.MOV R3, RZ, RZ, -R11 ;  /* 0x000000ffff037224 */ /* 0x000fc800078e0a0b */
[----:B------:R-:W-:Y:S01]  /*0570*/  IMAD R3, R8, R3, R6 ;  /* 0x0000000308037224 */ /* 0x000fe200078e0206 */
[----:B------:R-:W-:-:S04]  /*0580*/  IADD3 R6, R101, 0x3f, RZ ;  /* 0x0000003f65067810 */ /* 0x000fc80007ffe0ff */
[----:B------:R-:W-:-:S13]  /*0590*/  ISETP.GT.U32.AND P1, PT, R8, R3, PT ;  /* 0x000000030800720c */ /* 0x000fda0003f24070 */
[----:B------:R-:W-:Y:S01]  /*05a0*/  @!P1 IMAD.IADD R3, R3, 0x1, -R8 ;  /* 0x0000000103039824 */ /* 0x000fe200078e0a08 */
[----:B------:R-:W-:Y:S02]  /*05b0*/  @!P1 IADD3 R11, R11, 0x1, RZ ;  /* 0x000000010b0b9810 */ /* 0x000fe40007ffe0ff */
[----:B------:R-:W-:Y:S02]  /*05c0*/  ISETP.NE.AND P1, PT, RZ, c[0x0][0x10], PT ;  /* 0x00000400ff007a0c */ /* 0x000fe40003f25270 */
[----:B------:R-:W-:Y:S02]  /*05d0*/  ISETP.GE.U32.AND P2, PT, R3, R8, PT ;  /* 0x000000080300720c */ /* 0x000fe40003f46070 */
[----:B------:R-:W-:-:S04]  /*05e0*/  SHF.R.S32.HI R3, RZ, 0x1f, R6 ;  /* 0x0000001fff037819 */ /* 0x000fc80000011406 */
[----:B------:R-:W-:-:S04]  /*05f0*/  LEA.HI R3, R3, R6, RZ, 0x6 ;  /* 0x0000000603037211 */ /* 0x000fc800078f30ff */
[----:B------:R-:W-:-:S03]  /*0600*/  SHF.R.S32.HI R3, RZ, 0x6, R3 ;  /* 0x00000006ff037819 */ /* 0x000fc60000011403 */
        /* <DEDUP_REMOVED lines=10> */
[----:B------:R-:W-:Y:S01]  /*06b0*/  LOP3.LUT P6, RZ, R102, 0xf, RZ, 0xc0, !PT ;  /* 0x0000000f66ff7812 */ /* 0x000fe200078cc0ff */
[----:B------:R-:W-:Y:S01]  /*06c0*/  IMAD.IADD R9, R9, 0x1, -R235 ;  /* 0x0000000109097824 */ /* 0x000fe200078e0aeb */
[----:B------:R-:W-:-:S04]  /*06d0*/  LEA.HI R0, R0, R102, RZ, 0x4 ;  /* 0x0000006600007211 */ /* 0x000fc800078f20ff */
[----:B------:R-:W-:Y:S02]  /*06e0*/  LOP3.LUT R3, R0, 0x3ffffff0, RZ, 0xc0, !PT ;  /* 0x3ffffff000037812 */ /* 0x000fe400078ec0ff */
[----:B------:R-:W-:-:S03]  /*06f0*/  SHF.R.S32.HI R0, RZ, 0x4, R0 ;  /* 0x00000004ff007819 */ /* 0x000fc60000011400 */
[----:B------:R-:W-:Y:S01]  /*0700*/  IMAD.IADD R6, R102, 0x1, -R3 ;  /* 0x0000000166067824 */ /* 0x000fe200078e0a03 */
[----:B------:R-:W-:Y:S01]  /*0710*/  IADD3 R5, R0, 0x8, RZ ;  /* 0x0000000800057810 */ /* 0x000fe20007ffe0ff */
[----:B------:R-:W-:Y:S01]  /*0720*/  IMAD R3, R2, c[0x0][0x1c0], R16 ;  /* 0x0000700002037a24 */ /* 0x000fe200078e0210 */
[-C--:B------:R-:W-:Y:S01]  /*0730*/  ISETP.GE.AND P3, PT, R0, R9.reuse, PT ;  /* 0x000000090000720c */ /* 0x080fe20003f66270 */
[----:B------:R-:W-:Y:S01]  /*0740*/  IMAD.SHL.U32 R6, R6, 0x4, RZ ;  /* 0x0000000406067824 */ /* 0x000fe200078e00ff */
[-C--:B------:R-:W-:Y:S01]  /*0750*/  ISETP.GE.AND P2, PT, R5, R9.reuse, PT ;  /* 0x000000090500720c */ /* 0x080fe20003f46270 */
[----:B------:R-:W-:Y:S01]  /*0760*/  IMAD R3, R3, c[0x0][0x214], R235 ;  /* 0x0000850003037a24 */ /* 0x000fe200078e02eb */
[----:B------:R-:W-:Y:S02]  /*0770*/  IADD3 R8, R0, 0x18, RZ ;  /* 0x0000001800087810 */ /* 0x000fe40007ffe0ff */
[----:B------:R-:W-:Y:S01]  /*0780*/  SHF.R.S32.HI R7, RZ, 0x1f, R6 ;  /* 0x0000001fff077819 */ /* 0x000fe20000011406 */
[----:B------:R-:W-:Y:S01]  /*0790*/  IMAD R4, R3, c[0x0][0x22c], RZ ;  /* 0x00008b0003047a24 */ /* 0x000fe200078e02ff */
[----:B------:R-:W-:-:S02]  /*07a0*/  ISETP.GE.OR P5, PT, R5, R9, P6 ;  /* 0x000000090500720c */ /* 0x000fc400037a6670 */
[C---:B------:R-:W-:Y:S01]  /*07b0*/  IADD3 R5, R0.reuse, 0x30, RZ ;  /* 0x0000003000057810 */ /* 0x040fe20007ffe0ff */
[----:B------:R-:W-:-:S05]  /*07c0*/  IMAD.WIDE R6, R0, 0x100, R6 ;  /* 0x0000010000067825 */ /* 0x000fca00078e0206 */
[----:B------:R-:W-:Y:S02]  /*07d0*/  IADD3 R2, P0, R4, R6, RZ ;  /* 0x0000000604027210 */ /* 0x000fe40007f1e0ff */
[----:B------:R-:W-:Y:S02]  /*07e0*/  IADD3 R6, R0, 0x10, RZ ;  /* 0x0000001000067810 */ /* 0x000fe40007ffe0ff */
[----:B------:R-:W-:Y:S02]  /*07f0*/  LEA.HI.X.SX32 R4, R4, R7, 0x1, P0 ;  /* 0x0000000704047211 */ /* 0x000fe400000f0eff */
[----:B------:R-:W-:Y:S02]  /*0800*/  LEA R10, P0, R2, c[0x0][0x1d8], 0x2 ;  /* 0x00007600020a7a11 */ /* 0x000fe400078010ff */
[----:B------:R-:W-:Y:S02]  /*0810*/  IADD3 R7, R0, 0x20, RZ ;  /* 0x0000002000077810 */ /* 0x000fe40007ffe0ff */
[----:B------:R-:W-:-:S02]  /*0820*/  LEA.HI.X R11, R2, c[0x0][0x1dc], R4, 0x2, P0 ;  /* 0x00007700020b7a11 */ /* 0x000fc400000f1404 */
[CC--:B------:R-:W-:Y:S02]  /*0830*/  ISETP.GE.AND P1, PT, R6.reuse, R9.reuse, PT ;  /* 0x000000090600720c */ /* 0x0c0fe40003f26270 */
[-C--:B------:R-:W-:Y:S01]  /*0840*/  ISETP.GE.OR P4, PT, R6, R9.reuse, P6 ;  /* 0x000000090600720c */ /* 0x080fe20003786670 */
[----:B------:R-:W-:Y:S01]  /*0850*/  @!P3 STG.E.128 [R10.64], RZ ;  /* 0x000000ff0a00b986 */ /* 0x000fe2000c101d0c */
[C---:B------:R-:W-:Y:S02]  /*0860*/  IADD3 R6, R0.reuse, 0x28, RZ ;  /* 0x0000002800067810 */ /* 0x040fe40007ffe0ff */
[C---:B------:R-:W-:Y:S01]  /*0870*/  IADD3 R4, R0.reuse, 0x38, RZ ;  /* 0x0000003800047810 */ /* 0x040fe20007ffe0ff */
[----:B------:R-:W-:Y:S01]  /*0880*/  @!P3 STG.E.128 [R10.64+0x100], RZ ;  /* 0x000100ff0a00b986 */ /* 0x000fe2000c101d0c */
[----:B------:R-:W-:Y:S02]  /*0890*/  SHF.R.S32.HI R2, RZ, 0x1f, R3 ;  /* 0x0000001fff027819 */ /* 0x000fe40000011403 */
[----:B------:R-:W-:Y:S01]  /*08a0*/  IADD3 R3, P0, R3, R0, RZ ;  /* 0x0000000003037210 */ /* 0x000fe20007f1e0ff */
[----:B------:R-:W-:Y:S03]  /*08b0*/  @!P3 STG.E.128 [R10.64+0x200], RZ ;  /* 0x000200ff0a00b986 */ /* 0x000fe6000c101d0c */
[----:B------:R-:W-:Y:S01]  /*08c0*/  LEA.HI.X.SX32 R2, R0, R2, 0x1, P0 ;  /* 0x0000000200027211 */ /* 0x000fe200000f0eff */
[----:B------:R-:W-:Y:S01]  /*08d0*/  @!P3 STG.E.128 [R10.64+0x300], RZ ;  /* 0x000300ff0a00b986 */ /* 0x000fe2000c101d0c */
[----:B------:R-:W-:-:S02]  /*08e0*/  ISETP.GE.AND P3, PT, R8, R9, PT ;  /* 0x000000090800720c */ /* 0x000fc40003f66270 */
[C---:B------:R-:W-:Y:S01]  /*08f0*/  LEA R12, P0, R3.reuse, c[0x0][0x208], 0x2 ;  /* 0x00008200030c7a11 */ /* 0x040fe200078010ff */
[----:B------:R-:W-:Y:S03]  /*0900*/  @!P2 STG.E.128 [R10.64+0x2000], RZ ;  /* 0x002000ff0a00a986 */ /* 0x000fe6000c101d0c */
[----:B------:R-:W-:Y:S01]  /*0910*/  LEA.HI.X R13, R3, c[0x0][0x20c], R2, 0x2, P0 ;  /* 0x00008300030d7a11 */ /* 0x000fe200000f1402 */
[----:B------:R-:W-:Y:S01]  /*0920*/  @!P2 STG.E.128 [R10.64+0x2100], RZ ;  /* 0x002100ff0a00a986 */ /* 0x000fe2000c101d0c */
[----:B------:R-:W-:Y:S01]  /*0930*/  @!P5 IMAD.MOV.U32 R2, RZ, RZ, -0x800000 ;  /* 0xff800000ff02d424 */ /* 0x000fe200078e00ff */
[-C--:B------:R-:W-:Y:S02]  /*0940*/  ISETP.GE.OR P0, PT, R5, R9.reuse, P6 ;  /* 0x000000090500720c */ /* 0x080fe40003706670 */
[----:B------:R-:W-:Y:S04]  /*0950*/  @!P2 STG.E.128 [R10.64+0x2200], RZ ;  /* 0x002200ff0a00a986 */ /* 0x000fe8000c101d0c */
[----:B------:R-:W-:Y:S01]  /*0960*/  @!P2 STG.E.128 [R10.64+0x2300], RZ ;  /* 0x002300ff0a00a986 */ /* 0x000fe2000c101d0c */
[----:B------:R-:W-:-:S03]  /*0970*/  ISETP.GE.AND P2, PT, R7, R9, PT ;  /* 0x000000090700720c */ /* 0x000fc60003f46270 */
[----:B------:R-:W-:Y:S04]  /*0980*/  @!P1 STG.E.128 [R10.64+0x4000], RZ ;  /* 0x004000ff0a009986 */ /* 0x000fe8000c101d0c */
[----:B------:R-:W-:Y:S04]  /*0990*/  @!P1 STG.E.128 [R10.64+0x4100], RZ ;  /* 0x004100ff0a009986 */ /* 0x000fe8000c101d0c */
        /* <DEDUP_REMOVED lines=17> */
[----:B------:R-:W-:-:S03]  /*0ab0*/  ISETP.GE.OR P1, PT, R7, R9, P6 ;  /* 0x000000090700720c */ /* 0x000fc60003726670 */
[----:B------:R-:W-:Y:S04]  /*0ac0*/  @!P3 STG.E.128 [R10.64+0xc000], RZ ;  /* 0x00c000ff0a00b986 */ /* 0x000fe8000c101d0c */
[----:B------:R-:W-:Y:S04]  /*0ad0*/  @!P3 STG.E.128 [R10.64+0xc100], RZ ;  /* 0x00c100ff0a00b986 */ /* 0x000fe8000c101d0c */
[----:B------:R-:W-:Y:S02]  /*0ae0*/  @!P3 STG.E.128 [R10.64+0xc200], RZ ;  /* 0x00c200ff0a00b986 */ /* 0x000fe4000c101d0c */
[----:B------:R-:W-:-:S02]  /*0af0*/  @!P1 IMAD.MOV.U32 R3, RZ, RZ, -0x800000 ;  /* 0xff800000ff039424 */ /* 0x000fc400078e00ff */
        /* <DEDUP_REMOVED lines=8> */
[----:B------:R1:W-:Y:S01]  /*0b80*/  @!P5 STG.E [R12.64+0x20], R2 ;  /* 0x000020020c00d986 */ /* 0x0003e2000c10190c */
[-C--:B------:R-:W-:Y:S01]  /*0b90*/  ISETP.GE.OR P5, PT, R0, R9.reuse, P6 ;  /* 0x000000090000720c */ /* 0x080fe200037a6670 */
[----:B------:R-:W-:Y:S01]  /*0ba0*/  @!P4 IMAD.MOV.U32 R0, RZ, RZ, -0x800000 ;  /* 0xff800000ff00c424 */ /* 0x000fe200078e00ff */
[----:B------:R-:W-:Y:S01]  /*0bb0*/  ISETP.GE.OR P6, PT, R4, R9, P6 ;  /* 0x000000090400720c */ /* 0x000fe200037c6670 */
[----:B------:R-:W-:Y:S04]  /*0bc0*/  @!P3 STG.E [R12.64+0x60], R5 ;  /* 0x000060050c00b986 */ /* 0x000fe8000c10190c */
[----:B------:R2:W-:Y:S04]  /*0bd0*/  @!P4 STG.E [R12.64+0x40], R0 ;  /* 0x000040000c00c986 */ /* 0x0005e8000c10190c */
[----:B------:R3:W-:Y:S02]  /*0be0*/  @!P1 STG.E [R12.64+0x80], R3 ;  /* 0x000080030c009986 */ /* 0x0007e4000c10190c */
[----:B------:R-:W-:-:S05]  /*0bf0*/  @!P5 IMAD.MOV.U32 R6, RZ, RZ, -0x800000 ;  /* 0xff800000ff06d424 */ /* 0x000fca00078e00ff */
[----:B------:R3:W-:Y:S01]  /*0c00*/  @!P5 STG.E [R12.64], R6 ;  /* 0x000000060c00d986 */ /* 0x0007e2000c10190c */
[----:B-1----:R-:W-:-:S05]  /*0c10*/  @!P2 IMAD.MOV.U32 R2, RZ, RZ, -0x800000 ;  /* 0xff800000ff02a424 */ /* 0x002fca00078e00ff */
[----:B------:R3:W-:Y:S01]  /*0c20*/  @!P2 STG.E [R12.64+0xa0], R2 ;  /* 0x0000a0020c00a986 */ /* 0x0007e2000c10190c */
[----:B--2---:R-:W-:-:S05]  /*0c30*/  @!P0 IMAD.MOV.U32 R0, RZ, RZ, -0x800000 ;  /* 0xff800000ff008424 */ /* 0x004fca00078e00ff */
[----:B------:R3:W-:Y:S01]  /*0c40*/  @!P0 STG.E [R12.64+0xc0], R0 ;  /* 0x0000c0000c008986 */ /* 0x0007e2000c10190c */
[----:B------:R-:W-:Y:S05]  /*0c50*/  @P6 EXIT ;  /* 0x000000000000694d */ /* 0x000fea0003800000 */
[----:B---3--:R-:W-:-:S05]  /*0c60*/  MOV R0, 0xff800000 ;  /* 0xff80000000007802 */ /* 0x008fca0000000f00 */
[----:B------:R-:W-:Y:S01]  /*0c70*/  STG.E [R12.64+0xe0], R0 ;  /* 0x0000e0000c007986 */ /* 0x000fe2000c10190c */
[----:B------:R-:W-:Y:S05]  /*0c80*/  EXIT ;  /* 0x000000000000794d */ /* 0x000fea0003800000 */
.L_x_5093:
[----:B------:R-:W-:Y:S01]  /*0c90*/  ISETP.NE.U32.AND P0, PT, RZ, c[0x0][0x2b8], PT ;  /* 0x0000ae00ff007a0c */ /* 0x000fe20003f05070 */
[----:B------:R-:W-:Y:S01]  /*0ca0*/  IMAD.MOV.U32 R3, RZ, RZ, R238 ;  /* 0x000000ffff037224 */ /* 0x000fe200078e00ee */
[----:B------:R-:W-:Y:S02]  /*0cb0*/  ISETP.NE.U32.AND P2, PT, RZ, c[0x0][0x2c0], PT ;  /* 0x0000b000ff007a0c */ /* 0x000fe40003f45070 */
[----:B------:R-:W-:Y:S02]  /*0cc0*/  ISETP.NE.AND.EX P0, PT, RZ, c[0x0][0x2bc], PT, P0 ;  /* 0x0000af00ff007a0c */ /* 0x000fe40003f05300 */
[----:B------:R-:W-:-:S11]  /*0cd0*/  ISETP.NE.AND.EX P2, PT, RZ, c[0x0][0x2c4], PT, P2 ;  /* 0x0000b100ff007a0c */ /* 0x000fd60003f45320 */
[----:B------:R-:W-:Y:S02]  /*0ce0*/  @P0 IMAD.WIDE R10, R238, R0, c[0x0][0x2b8] ;  /* 0x0000ae00ee0a0625 */ /* 0x000fe400078e0200 */
[----:B------:R-:W-:-:S03]  /*0cf0*/  @P2 SHF.R.S32.HI R0, RZ, 0x1f, R238 ;  /* 0x0000001fff002819 */ /* 0x000fc600000114ee */
[----:B------:R1:W5:Y:S01]  /*0d00*/  @P0 LDG.E R3, [R10.64] ;  /* 0x0000000c0a030981 */ /* 0x000362000c1e1900 */
[----:B------:R-:W-:Y:S01]  /*0d10*/  CS2R R240, SRZ ;  /* 0x0000000000f07805 */ /* 0x000fe2000001ff00 */
[----:B------:R-:W-:Y:S01]  /*0d20*/  @P2 IMAD R0, R0, c[0x0][0x2c8], RZ ;  /* 0x0000b20000002a24 */ /* 0x000fe200078e02ff */
[----:B------:R-:W-:Y:S02]  /*0d30*/  PLOP3.LUT P0, PT, PT, PT, PT, 0x8, 0x0 ;  /* 0x000000000000781c */ /* 0x000fe40003f0e170 */
[----:B------:R-:W-:Y:S01]  /*0d40*/  IABS R94, c[0x0][0x2d0] ;  /* 0x0000b400005e7a13 */ /* 0x000fe20000000000 */
        /* <DEDUP_REMOVED lines=9> */
[----:B------:R-:W1:Y:S01]  /*0de0*/  I2F.RP R6, R94 ;  /* 0x0000005e00067306 */ /* 0x000e620000209400 */
[----:B------:R-:W-:-:S04]  /*0df0*/  LEA R14, R165, 0xffffffc0, 0x6 ;  /* 0xffffffc0a50e7811 */ /* 0x000fc800078e30ff */
[----:B------:R-:W-:-:S03]  /*0e00*/  IABS R0, R14 ;  /* 0x0000000e00007213 */ /* 0x000fc60000000000 */
[----:B-1----:R-:W1:Y:S02]  /*0e10*/  MUFU.RCP R6, R6 ;  /* 0x0000000600067308 */ /* 0x002e640000001000 */
[----:B-1----:R-:W-:-:S06]  /*0e20*/  IADD3 R6, R6, 0xffffffe, RZ ;  /* 0x0ffffffe06067810 */ /* 0x002fcc0007ffe0ff */
[----:B------:R-:W1:Y:S02]  /*0e30*/  F2I.FTZ.U32.TRUNC.NTZ R7, R6 ;  /* 0x0000000600077305 */ /* 0x000e64000021f000 */
[----:B-1----:R-:W-:Y:S02]  /*0e40*/  IMAD.MOV R2, RZ, RZ, -R7 ;  /* 0x000000ffff027224 */ /* 0x002fe400078e0a07 */
[----:B------:R-:W-:Y:S02]  /*0e50*/  IMAD.MOV.U32 R6, RZ, RZ, RZ ;  /* 0x000000ffff067224 */ /* 0x000fe400078e00ff */
[----:B------:R-:W-:-:S04]  /*0e60*/  IMAD R2, R2, R94, RZ ;  /* 0x0000005e02027224 */ /* 0x000fc800078e02ff */
[----:B-----5:R-:W-:Y:S01]  /*0e70*/  IMAD.HI.U32 R3, R7, R2, R6 ;  /* 0x0000000207037227 */ /* 0x020fe200078e0006 */
        /* <DEDUP_REMOVED lines=17> */
[----:B------:R-:W-:Y:S02]  /*0f90*/  IABS R0, c[0x0][0x1c8] ;  /* 0x0000720000007a13 */ /* 0x000fe40000000000 */
[----:B------:R-:W-:Y:S02]  /*0fa0*/  IADD3 R2, -R2, RZ, RZ ;  /* 0x000000ff02027210 */ /* 0x000fe40007ffe1ff */
[----:B------:R-:W1:Y:S03]  /*0fb0*/  I2F.RP R6, R0 ;  /* 0x0000000000067306 */ /* 0x000e660000209400 */
[----:B------:R-:W-:-:S05]  /*0fc0*/  IMAD R14, R2, c[0x0][0x2d0], R14 ;  /* 0x0000b400020e7a24 */ /* 0x000fca00078e020e */
[----:B------:R-:W-:Y:S01]  /*0fd0*/  SHF.R.S32.HI R2, RZ, 0x1f, R14 ;  /* 0x0000001fff027819 */ /* 0x000fe2000001140e */
        /* <DEDUP_REMOVED lines=16> */
[----:B------:R-:W-:-:S04]  /*10e0*/  LOP3.LUT R0, R16, c[0x0][0x1c8], RZ, 0x3c, !PT ;  /* 0x0000720010007a12 */ /* 0x000fc800078e3cff */
[----:B------:R-:W-:Y:S01]  /*10f0*/  ISETP.GE.AND P1, PT, R0, RZ, PT ;  /* 0x000000ff0000720c */ /* 0x000fe20003f26270 */
[----:B------:R-:W-:-:S04]  /*1100*/  IMAD R0, R2, c[0x0][0x198], RZ ;  /* 0x0000660002007a24 */ /* 0x000fc800078e02ff */
[----:B------:R-:W-:Y:S02]  /*1110*/  IMAD R0, R14, c[0x0][0x19c], R0 ;  /* 0x000067000e007a24 */ /* 0x000fe400078e0200 */
[----:B------:R-:W-:Y:S02]  /*1120*/  @P2 IADD3 R12, R12, 0x1, RZ ;  /* 0x000000010c0c2810 */ /* 0x000fe40007ffe0ff */
        /* <DEDUP_REMOVED lines=12> */
[----:B------:R-:W-:Y:S02]  /*11f0*/  IMAD.IADD R7, R11, 0x1, R7 ;  /* 0x000000010b077824 */ /* 0x000fe400078e0207 */
[----:B------:R-:W-:Y:S01]  /*1200*/  IMAD.WIDE.U32 R96, R14, c[0x0][0x198], R18 ;  /* 0x000066000e607a25 */ /* 0x000fe200078e0012 */
[----:B------:R-:W-:-:S03]  /*1210*/  MOV R18, R10 ;  /* 0x0000000a00127202 */ /* 0x000fc60000000f00 */
[----:B------:R-:W-:Y:S02]  /*1220*/  IMAD.IADD R97, R97, 0x1, R0 ;  /* 0x0000000161617824 */ /* 0x000fe400078e0200 */
[----:B------:R-:W-:Y:S02]  /*1230*/  IMAD R0, R30, c[0x0][0x1b0], RZ ;  /* 0x00006c001e007a24 */ /* 0x000fe400078e02ff */
[----:B------:R-:W-:-:S04]  /*1240*/  IMAD.WIDE.U32 R96, R12, c[0x0][0x1b0], R96 ;  /* 0x00006c000c607a25 */ /* 0x000fc800078e0060 */
[----:B------:R-:W-:-:S05]  /*1250*/  IMAD R0, R12, c[0x0][0x1b4], R0 ;  /* 0x00006d000c007a24 */ /* 0x000fca00078e0200 */
[----:B------:R-:W-:Y:S01]  /*1260*/  IADD3 R0, R97, R0, RZ ;  /* 0x0000000061007210 */ /* 0x000fe20007ffe0ff */
[----:B------:R-:W-:Y:S05]  /*1270*/  BRA `(.L_x_5095) ;  /* 0x0000046000007947 */ /* 0x000fea0003800000 */
.L_x_5094:
        /* <DEDUP_REMOVED lines=17> */
.L_x_5096:
[----:B------:R-:W-:Y:S01]  /*1390*/  IABS R10, c[0x0][0x1c8] ;  /* 0x00007200000a7a13 */ /* 0x000fe20000000000 */
[----:B------:R-:W-:Y:S01]  /*13a0*/  IMAD.MOV.U32 R11, RZ, RZ, R6 ;  /* 0x000000ffff0b7224 */ /* 0x000fe200078e0006 */
        /* <DEDUP_REMOVED lines=13> */
[----:B------:R-:W-:-:S05]  /*1480*/  MOV R2, R0 ;  /* 0x0000000000027202 */ /* 0x000fca0000000f00 */
[----:B------:R-:W-:-:S04]  /*1490*/  IMAD.HI.U32 R12, R12, R2, RZ ;  /* 0x000000020c0c7227 */ /* 0x000fc800078e00ff */
[----:B------:R-:W-:-:S04]  /*14a0*/  IMAD.MOV R0, RZ, RZ, -R12 ;  /* 0x000000ffff007224 */ /* 0x000fc800078e0a0c */
[----:B------:R-:W-:Y:S01]  /*14b0*/  IMAD R0, R10, R0, R2 ;  /* 0x000000000a007224 */ /* 0x000fe200078e0202 */
[----:B------:R-:W-:-:S04]  /*14c0*/  SHF.R.S32.HI R2, RZ, 0x1f, R14 ;  /* 0x0000001fff027819 */ /* 0x000fc8000001140e */
[----:B------:R-:W-:-:S13]  /*14d0*/  ISETP.GT.U32.AND P1, PT, R10, R0, PT ;  /* 0x000000000a00720c */ /* 0x000fda0003f24070 */
[-C--:B------:R-:W-:Y:S02]  /*14e0*/  @!P1 IADD3 R0, R0, -R10.reuse, RZ ;  /* 0x8000000a00009210 */ /* 0x080fe40007ffe0ff */
[----:B------:R-:W-:Y:S02]  /*14f0*/  @!P1 IADD3 R12, R12, 0x1, RZ ;  /* 0x000000010c0c9810 */ /* 0x000fe40007ffe0ff */
[----:B------:R-:W-:Y:S02]  /*1500*/  ISETP.GE.U32.AND P3, PT, R0, R10, PT ;  /* 0x0000000a0000720c */ /* 0x000fe40003f66070 */
[----:B------:R-:W-:Y:S02]  /*1510*/  LOP3.LUT R0, R16, c[0x0][0x1c8], RZ, 0x3c, !PT ;  /* 0x0000720010007a12 */ /* 0x000fe400078e3cff */
[----:B------:R-:W-:Y:S02]  /*1520*/  ISETP.NE.AND P1, PT, RZ, c[0x0][0x1c8], PT ;  /* 0x00007200ff007a0c */ /* 0x000fe40003f25270 */
[----:B------:R-:W-:Y:S01]  /*1530*/  ISETP.GE.AND P2, PT, R0, RZ, PT ;  /* 0x000000ff0000720c */ /* 0x000fe20003f46270 */
[----:B------:R-:W-:Y:S01]  /*1540*/  IMAD R0, R2, c[0x0][0x198], RZ ;  /* 0x0000660002007a24 */ /* 0x000fe200078e02ff */
[----:B------:R-:W-:-:S03]  /*1550*/  MOV R10, R8 ;  /* 0x00000008000a7202 */ /* 0x000fc60000000f00 */
[----:B------:R-:W-:Y:S02]  /*1560*/  IMAD R0, R14, c[0x0][0x19c], R0 ;  /* 0x000067000e007a24 */ /* 0x000fe400078e0200 */
[----:B------:R-:W-:Y:S01]  /*1570*/  @P3 IADD3 R12, R12, 0x1, RZ ;  /* 0x000000010c0c3810 */ /* 0x000fe20007ffe0ff */
[----:B------:R-:W-:-:S04]  /*1580*/  IMAD.WIDE.U32 R10, R14, c[0x0][0x198], R10 ;  /* 0x000066000e0a7a25 */ /* 0x000fc800078e000a */
[----:B------:R-:W-:Y:S02]  /*1590*/  IMAD.IADD R11, R11, 0x1, R0 ;  /* 0x000000010b0b7824 */ /* 0x000fe400078e0200 */
[----:B------:R-:W-:Y:S01]  /*15a0*/  @!P2 IMAD.MOV R12, RZ, RZ, -R12 ;  /* 0x000000ffff0ca224 */ /* 0x000fe200078e0a0c */
        /* <DEDUP_REMOVED lines=19> */
.L_x_5095:
[----:B------:R-:W-:Y:S01]  /*16e0*/  ISETP.NE.AND P1, PT, R5, -0x1, PT ;  /* 0xffffffff0500780c */ /* 0x000fe20003f25270 */
[----:B------:R-:W-:Y:S01]  /*16f0*/  IMAD.IADD R235, R9, 0x1, -R235 ;  /* 0x0000000109eb7824 */ /* 0x000fe200078e0aeb */
[----:B------:R-:W-:Y:S01]  /*1700*/  SHF.R.S32.HI R4, RZ, 0x1f, R102 ;  /* 0x0000001fff047819 */ /* 0x000fe20000011466 */
[----:B------:R-:W-:Y:S01]  /*1710*/  IMAD R30, R30, c[0x0][0x1b8], RZ ;  /* 0x00006e001e1e7a24 */ /* 0x000fe200078e02ff */
[----:B------:R-:W-:Y:S01]  /*1720*/  SHF.R.S32.HI R24, RZ, 0x1f, R16 ;  /* 0x0000001fff187819 */ /* 0x000fe20000011410 */
[----:B------:R-:W-:Y:S01]  /*1730*/  IMAD.MOV.U32 R93, RZ, RZ, c[0x0][0x198] ;  /* 0x00006600ff5d7624 */ /* 0x000fe200078e00ff */
[----:B------:R-:W-:Y:S01]  /*1740*/  LEA.HI R8, R4, R102, RZ, 0x3 ;  /* 0x0000006604087211 */ /* 0x000fe200078f18ff */
[----:B------:R-:W-:Y:S01]  /*1750*/  IMAD R30, R12, c[0x0][0x1bc], R30 ;  /* 0x00006f000c1e7a24 */ /* 0x000fe200078e021e */
[----:B------:R-:W-:Y:S01]  /*1760*/  IADD3 R166, R165, -0x1, RZ ;  /* 0xffffffffa5a67810 */ /* 0x000fe20007ffe0ff */
[----:B------:R-:W-:Y:S01]  /*1770*/  IMAD R24, R24, c[0x0][0x1a8], RZ ;  /* 0x00006a0018187a24 */ /* 0x000fe200078e02ff */
[----:B-----5:R-:W-:-:S02]  /*1780*/  LOP3.LUT R3, R8, 0xfffffff8, RZ, 0xc0, !PT ;  /* 0xfffffff808037812 */ /* 0x020fc400078ec0ff */
[----:B------:R-:W-:Y:S01]  /*1790*/  SHF.R.S32.HI R8, RZ, 0x3, R8 ;  /* 0x00000003ff087819 */ /* 0x000fe20000011408 */
[C---:B------:R-:W-:Y:S01]  /*17a0*/  @P1 IMAD.WIDE.U32 R20, R5.reuse, c[0x0][0x190], RZ ;  /* 0x0000640005141a25 */ /* 0x040fe200078e00ff */
[----:B------:R-:W-:Y:S02]  /*17b0*/  @!P1 SHF.R.S32.HI R10, RZ, 0x1f, R238 ;  /* 0x0000001fff0a9819 */ /* 0x000fe400000114ee */
[----:B------:R-:W-:Y:S01]  /*17c0*/  SHF.R.S32.HI R9, RZ, 0x1f, R8 ;  /* 0x0000001fff097819 */ /* 0x000fe20000011408 */
[----:B------:R-:W-:Y:S01]  /*17d0*/  @P1 IMAD R5, R5, c[0x0][0x194], R21 ;  /* 0x0000650005051a24 */ /* 0x000fe200078e0215 */
[----:B------:R-:W-:Y:S01]  /*17e0*/  IADD3 R14, P3, R8, R14, RZ ;  /* 0x0000000e080e7210 */ /* 0x000fe20007f7e0ff */
[----:B------:R-:W-:Y:S02]  /*17f0*/  @!P1 IMAD R10, R10, c[0x0][0x178], RZ ;  /* 0x00005e000a0a9a24 */ /* 0x000fe400078e02ff */
[----:B------:R-:W-:Y:S02]  /*1800*/  @P1 IMAD.MOV.U32 R6, RZ, RZ, R20 ;  /* 0x000000ffff061224 */ /* 0x000fe400078e0014 */
[----:B------:R-:W-:-:S02]  /*1810*/  IMAD.IADD R3, R102, 0x1, -R3 ;  /* 0x0000000166037824 */ /* 0x000fc400078e0a03 */
[----:B------:R-:W-:-:S04]  /*1820*/  @!P1 IMAD.WIDE.U32 R20, R238, c[0x0][0x178], RZ ;  /* 0x00005e00ee149a25 */ /* 0x000fc800078e00ff */
[----:B------:R-:W-:Y:S02]  /*1830*/  @!P1 IMAD R10, R238, c[0x0][0x17c], R10 ;  /* 0x00005f00ee0a9a24 */ /* 0x000fe400078e020a */
[----:B------:R-:W-:Y:S02]  /*1840*/  IMAD.SHL.U32 R11, R3, 0x8, RZ ;  /* 0x00000008030b7824 */ /* 0x000fe400078e00ff */
[----:B------:R-:W-:Y:S02]  /*1850*/  @!P1 IMAD.MOV.U32 R6, RZ, RZ, R20 ;  /* 0x000000ffff069224 */ /* 0x000fe400078e0014 */
[----:B------:R-:W-:Y:S01]  /*1860*/  @!P1 IMAD.IADD R5, R21, 0x1, R10 ;  /* 0x0000000115059824 */ /* 0x000fe200078e020a */
[C---:B------:R-:W-:Y:S01]  /*1870*/  IADD3 R18, P2, R11.reuse, R18, RZ ;  /* 0x000000120b127210 */ /* 0x040fe20007f5e0ff */
[----:B------:R-:W-:Y:S01]  /*1880*/  IMAD R24, R16, c[0x0][0x1ac], R24 ;  /* 0x00006b0010187a24 */ /* 0x000fe200078e0218 */
[----:B------:R-:W-:Y:S01]  /*1890*/  SHF.R.S32.HI R10, RZ, 0x1f, R11 ;  /* 0x0000001fff0a7819 */ /* 0x000fe2000001140b */
[----:B------:R-:W-:Y:S01]  /*18a0*/  IMAD.WIDE R32, R32, 0x40, R8 ;  /* 0x0000004020207825 */ /* 0x000fe200078e0208 */
[----:B------:R-:W-:-:S02]  /*18b0*/  IADD3 R6, P1, R11, R6, RZ ;  /* 0x000000060b067210 */ /* 0x000fc40007f3e0ff */
[----:B------:R-:W-:Y:S01]  /*18c0*/  IADD3 R96, P5, R11, R96, RZ ;  /* 0x000000600b607210 */ /* 0x000fe20007fbe0ff */
[C---:B------:R-:W-:Y:S02]  /*18d0*/  IMAD.X R19, R10.reuse, 0x1, R7, P2 ;  /* 0x000000010a137824 */ /* 0x040fe400010e0607 */
[----:B------:R-:W-:Y:S01]  /*18e0*/  IMAD.X R7, R10, 0x1, R5, P1 ;  /* 0x000000010a077824 */ /* 0x000fe200008e0605 */
[C---:B------:R-:W-:Y:S01]  /*18f0*/  IADD3 R5, R8.reuse, 0x30, RZ ;  /* 0x0000003008057810 */ /* 0x040fe20007ffe0ff */
[C---:B------:R-:W-:Y:S01]  /*1900*/  IMAD.SHL.U32 R237, R8.reuse, 0x40, RZ ;  /* 0x0000004008ed7824 */ /* 0x040fe200078e00ff */
[-C--:B------:R-:W-:Y:S01]  /*1910*/  ISETP.GE.AND P1, PT, R8, R235.reuse, PT ;  /* 0x000000eb0800720c */ /* 0x080fe20003f26270 */
[----:B------:R-:W-:Y:S01]  /*1920*/  IMAD.WIDE.U32 R16, R16, c[0x0][0x1a8], R6 ;  /* 0x00006a0010107a25 */ /* 0x000fe200078e0006 */
[C---:B------:R-:W-:Y:S02]  /*1930*/  IADD3 R7, R8.reuse, 0x10, RZ ;  /* 0x0000001008077810 */ /* 0x040fe40007ffe0ff */
[----:B------:R-:W-:Y:S01]  /*1940*/  IADD3 R6, R8, 0x20, RZ ;  /* 0x0000002008067810 */ /* 0x000fe20007ffe0ff */
[----:B------:R-:W-:Y:S01]  /*1950*/  IMAD.WIDE.U32 R12, R12, c[0x0][0x1b8], R18 ;  /* 0x00006e000c0c7a25 */ /* 0x000fe200078e0012 */
[----:B------:R-:W-:-:S02]  /*1960*/  ISETP.GE.AND P2, PT, R7, R235, PT ;  /* 0x000000eb0700720c */ /* 0x000fc40003f46270 */
[-C--:B------:R-:W-:Y:S01]  /*1970*/  ISETP.GE.AND P4, PT, R5, R235.reuse, PT ;  /* 0x000000eb0500720c */ /* 0x080fe20003f86270 */
[----:B------:R-:W-:Y:S01]  /*1980*/  IMAD.X R2, R9, 0x1, R2, P3 ;  /* 0x0000000109027824 */ /* 0x000fe200018e0602 */
[----:B------:R-:W-:Y:S01]  /*1990*/  ISETP.GE.AND P6, PT, R6, R235, PT ;  /* 0x000000eb0600720c */ /* 0x000fe20003fc6270 */
[----:B------:R-:W-:Y:S01]  /*19a0*/  IMAD.IADD R31, R13, 0x1, R30 ;  /* 0x000000010d1f7824 */ /* 0x000fe200078e021e */
[----:B------:R-:W-:Y:S01]  /*19b0*/  LOP3.LUT R237, R237, 0x1c0, RZ, 0xc0, !PT ;  /* 0x000001c0eded7812 */ /* 0x000fe200078ec0ff */
[----:B------:R-:W-:Y:S02]  /*19c0*/  IMAD R2, R2, c[0x0][0x1a0], RZ ;  /* 0x0000680002027a24 */ /* 0x000fe400078e02ff */
[----:B------:R-:W-:Y:S01]  /*19d0*/  IMAD.MOV.U32 R30, RZ, RZ, R12 ;  /* 0x000000ffff1e7224 */ /* 0x000fe200078e000c */
[----:B------:R-:W-:Y:S01]  /*19e0*/  LOP3.LUT R11, R237, 0x38, R11, 0xf8, !PT ;  /* 0x00000038ed0b7812 */ /* 0x000fe200078ef80b */
[C---:B------:R-:W-:Y:S01]  /*19f0*/  IMAD R2, R14.reuse, c[0x0][0x1a4], R2 ;  /* 0x000069000e027a24 */ /* 0x040fe200078e0202 */
[----:B------:R-:W-:Y:S01]  /*1a00*/  SHF.R.U32.HI R237, RZ, 0x3, R237 ;  /* 0x00000003ffed7819 */ /* 0x000fe200000116ed */
[----:B------:R-:W-:Y:S01]  /*1a10*/  IMAD.WIDE.U32 R14, R14, c[0x0][0x1a0], R30 ;  /* 0x000068000e0e7a25 */ /* 0x000fe200078e001e */
[----:B------:R-:W-:-:S02]  /*1a20*/  @!P2 IADD3 R22, P3, R32, 0x10, RZ ;  /* 0x000000102016a810 */ /* 0x000fc40007f7e0ff */
[----:B------:R-:W-:Y:S01]  /*1a30*/  LOP3.LUT R237, R11, R237, RZ, 0x3c, !PT ;  /* 0x000000ed0bed7212 */ /* 0x000fe200078e3cff */
[----:B------:R-:W-:Y:S01]  /*1a40*/  IMAD.X R97, R10, 0x1, R0, P5 ;  /* 0x000000010a617824 */ /* 0x000fe200028e0600 */
[C---:B------:R-:W-:Y:S01]  /*1a50*/  @!P6 IADD3 R20, P5, R32.reuse, 0x20, RZ ;  /* 0x000000202014e810 */ /* 0x040fe20007fbe0ff */
[--C-:B------:R-:W-:Y:S01]  /*1a60*/  @!P2 IMAD.X R12, RZ, RZ, R33.reuse, P3 ;  /* 0x000000ffff0ca224 */ /* 0x100fe200018e0621 */
[----:B------:R-:W-:Y:S01]  /*1a70*/  @!P4 IADD3 R18, P3, R32, 0x30, RZ ;  /* 0x000000302012c810 */ /* 0x000fe20007f7e0ff */
[----:B------:R-:W-:Y:S02]  /*1a80*/  IMAD.IADD R25, R17, 0x1, R24 ;  /* 0x0000000111197824 */ /* 0x000fe400078e0218 */
[----:B------:R-:W-:Y:S02]  /*1a90*/  IMAD.IADD R2, R15, 0x1, R2 ;  /* 0x000000010f027824 */ /* 0x000fe400078e0202 */
[----:B------:R-:W-:Y:S01]  /*1aa0*/  @!P4 IMAD.X R11, RZ, RZ, R33, P3 ;  /* 0x000000ffff0bc224 */ /* 0x000fe200018e0621 */
[----:B------:R-:W-:Y:S01]  /*1ab0*/  LEA R242, P3, R14, c[0x0][0x170], 0x1 ;  /* 0x00005c000ef27a11 */ /* 0x000fe200078608ff */
[----:B------:R-:W-:-:S02]  /*1ac0*/  @!P2 IMAD R12, R12, c[0x0][0x190], RZ ;  /* 0x000064000c0caa24 */ /* 0x000fc400078e02ff */
[----:B------:R-:W-:Y:S01]  /*1ad0*/  @!P1 IMAD.MOV.U32 R24, RZ, RZ, R16 ;  /* 0x000000ffff189224 */ /* 0x000fe200078e0010 */
[----:B------:R-:W-:Y:S01]  /*1ae0*/  LEA.HI.X R243, R14, c[0x0][0x174], R2, 0x1, P3 ;  /* 0x00005d000ef37a11 */ /* 0x000fe200018f0c02 */
[----:B------:R-:W-:Y:S01]  /*1af0*/  @!P2 IMAD.MOV.U32 R28, RZ, RZ, R16 ;  /* 0x000000ffff1ca224 */ /* 0x000fe200078e0010 */
[----:B------:R-:W-:Y:S01]  /*1b00*/  LEA.HI R2, R4, R102, RZ, 0x6 ;  /* 0x0000006604027211 */ /* 0x000fe200078f30ff */
[----:B------:R-:W-:Y:S02]  /*1b10*/  @!P2 IMAD.MOV.U32 R29, RZ, RZ, R25 ;  /* 0x000000ffff1da224 */ /* 0x000fe400078e0019 */
[----:B------:R-:W-:Y:S02]  /*1b20*/  @!P1 IMAD R10, R33, c[0x0][0x190], RZ ;  /* 0x00006400210a9a24 */ /* 0x000fe400078e02ff */
[----:B------:R-:W-:Y:S02]  /*1b30*/  @!P6 IMAD.X R0, RZ, RZ, R33, P5 ;  /* 0x000000ffff00e224 */ /* 0x000fe400028e0621 */
[----:B------:R-:W-:-:S02]  /*1b40*/  @!P6 IMAD.MOV.U32 R27, RZ, RZ, R25 ;  /* 0x000000ffff1be224 */ /* 0x000fc400078e0019 */
[--C-:B------:R-:W-:Y:S02]  /*1b50*/  @!P4 IMAD.MOV.U32 R17, RZ, RZ, R25.reuse ;  /* 0x000000ffff11c224 */ /* 0x100fe400078e0019 */
[----:B------:R-:W-:Y:S02]  /*1b60*/  @!P2 IMAD R12, R22, c[0x0][0x194], R12 ;  /* 0x00006500160caa24 */ /* 0x000fe400078e020c */
[----:B------:R-:W-:Y:S02]  /*1b70*/  @!P4 IMAD R11, R11, c[0x0][0x190], RZ ;  /* 0x000064000b0bca24 */ /* 0x000fe400078e02ff */
[C---:B------:R-:W-:Y:S02]  /*1b80*/  @!P1 IMAD R10, R32.reuse, c[0x0][0x194], R10 ;  /* 0x00006500200a9a24 */ /* 0x040fe400078e020a */
[----:B------:R-:W-:-:S04]  /*1b90*/  @!P1 IMAD.WIDE.U32 R24, R32, c[0x0][0x190], R24 ;  /* 0x0000640020189a25 */ /* 0x000fc800078e0018 */
[----:B------:R-:W-:Y:S02]  /*1ba0*/  @!P6 IMAD R0, R0, c[0x0][0x190], RZ ;  /* 0x000064000000ea24 */ /* 0x000fe400078e02ff */
[----:B------:R-:W-:-:S04]  /*1bb0*/  @!P2 IMAD.WIDE.U32 R22, R22, c[0x0][0x190], R28 ;  /* 0x000064001616aa25 */ /* 0x000fc800078e001c */
[----:B------:R-:W-:Y:S01]  /*1bc0*/  @!P6 IMAD.MOV.U32 R26, RZ, RZ, R16 ;  /* 0x000000ffff1ae224 */ /* 0x000fe200078e0010 */
        /* <DEDUP_REMOVED lines=12> */
[----:B------:R-:W-:Y:S01]  /*1c90*/  IMAD.SHL.U32 R92, R166, 0x40, RZ ;  /* 0x00000040a65c7824 */ /* 0x000fe200078e00ff */
[----:B------:R-:W-:Y:S01]  /*1ca0*/  @!P6 LEA R12, P5, R20, c[0x0][0x160], 0x1 ;  /* 0x00005800140cea11 */ /* 0x000fe200078a08ff */
[----:B------:R-:W-:Y:S01]  /*1cb0*/  @!P6 IMAD.IADD R0, R21, 0x1, R0 ;  /* 0x000000011500e824 */ /* 0x000fe200078e0200 */
[----:B------:R-:W-:Y:S01]  /*1cc0*/  @!P4 LEA R10, P3, R18, c[0x0][0x160], 0x1 ;  /* 0x00005800120aca11 */ /* 0x000fe200078608ff */
[----:B------:R-:W-:-:S02]  /*1cd0*/  IMAD.IADD R2, R101, 0x1, -R92 ;  /* 0x0000000165027824 */ /* 0x000fc400078e0a5c */
        /* <DEDUP_REMOVED lines=38> */
[----:B------:R-:W-:Y:S02]  /*1f40*/  ISETP.GE.AND P4, PT, R7, R2, PT ;  /* 0x000000020700720c */ /* 0x000fe40003f86270 */
[----:B------:R-:W-:Y:S01]  /*1f50*/  LEA.HI R7, R4, R102, RZ, 0x4 ;  /* 0x0000006604077211 */ /* 0x000fe200078f20ff */
[----:B------:R-:W-:Y:S01]  /*1f60*/  IMAD.SHL.U32 R9, R0, 0x20, RZ ;  /* 0x0000002000097824 */ /* 0x000fe200078e00ff */
[C---:B---3--:R-:W-:Y:S02]  /*1f70*/  @!P2 IADD3 R12, P1, R96.reuse, R14, RZ ;  /* 0x0000000e600ca210 */ /* 0x048fe40007f3e0ff */
[----:B------:R-:W-:Y:S02]  /*1f80*/  @!P3 LEA R14, P6, R96, c[0x0][0x168], 0x1 ;  /* 0x00005a00600eba11 */ /* 0x000fe400078c08ff */
[----:B------:R-:W-:-:S02]  /*1f90*/  @!P2 IADD3.X R9, R99, R15, R9, P1, !PT ;  /* 0x0000000f6309a210 */ /* 0x000fc40000ffe409 */
[----:B------:R-:W-:Y:S02]  /*1fa0*/  @!P3 LEA.HI.X R15, R96, c[0x0][0x16c], R99, 0x1, P6 ;  /* 0x00005b00600fba11 */ /* 0x000fe400030f0c63 */
[----:B------:R-:W-:-:S03]  /*1fb0*/  ISETP.GE.AND P6, PT, R5, R2, PT ;  /* 0x000000020500720c */ /* 0x000fc60003fc6270 */
[----:B------:R1:W-:Y:S04]  /*1fc0*/  @!P3 LDGSTS.E.BYPASS.LTC128B.128 [R237+0x8000], [R14.64] ;  /* 0x080000000eedbfae */ /* 0x0003e8000b901d4c */
[----:B------:R1:W-:Y:S01]  /*1fd0*/  @!P3 LDGSTS.E.BYPASS.LTC128B.128 [R237+0xa000], [R14.64+0x80] ;  /* 0x0a0000800eedbfae */ /* 0x0003e2000b901d4c */
[----:B----4-:R-:W-:-:S03]  /*1fe0*/  @!P2 LEA R10, P1, R12, c[0x0][0x168], 0x1 ;  /* 0x00005a000c0aaa11 */ /* 0x010fc600078208ff */
[----:B------:R1:W-:Y:S01]  /*1ff0*/  @!P3 LDGSTS.E.BYPASS.LTC128B.128 [R237+0xc000], [R14.64+0x100] ;  /* 0x0c0001000eedbfae */ /* 0x0003e2000b901d4c */
[----:B------:R-:W-:Y:S01]  /*2000*/  @!P2 LEA.HI.X R11, R12, c[0x0][0x16c], R9, 0x1, P1 ;  /* 0x00005b000c0baa11 */ /* 0x000fe200008f0c09 */
[----:B------:R-:W-:Y:S02]  /*2010*/  @!P6 IMAD.MOV.U32 R98, RZ, RZ, R96 ;  /* 0x000000ffff62e224 */ /* 0x000fe400078e0060 */
[----:B------:R1:W-:Y:S01]  /*2020*/  @!P3 LDGSTS.E.BYPASS.LTC128B.128 [R237+0xe000], [R14.64+0x180] ;  /* 0x0e0001800eedbfae */ /* 0x0003e2000b901d4c */
[----:B------:R-:W-:Y:S01]  /*2030*/  @!P6 IMAD R9, R0, 0x30, RZ ;  /* 0x000000300009e824 */ /* 0x000fe200078e02ff */
[-C--:B------:R-:W-:Y:S01]  /*2040*/  ISETP.GE.AND P3, PT, R6, R2.reuse, PT ;  /* 0x000000020600720c */ /* 0x080fe20003f66270 */
[----:B------:R-:W-:Y:S01]  /*2050*/  IMAD.MOV.U32 R0, RZ, RZ, 0x20 ;  /* 0x00000020ff007424 */ /* 0x000fe200078e00ff */
[----:B------:R2:W-:Y:S01]  /*2060*/  @!P5 LDGSTS.E.BYPASS.LTC128B.128 [R237+0x8800], [R16.64] ;  /* 0x0880000010eddfae */ /* 0x0005e2000b901d4c */
[----:B------:R-:W-:Y:S02]  /*2070*/  LOP3.LUT R6, R7, 0xfffffff0, RZ, 0xc0, !PT ;  /* 0xfffffff007067812 */ /* 0x000fe400078ec0ff */
[----:B------:R-:W-:Y:S01]  /*2080*/  SHF.R.S32.HI R7, RZ, 0x4, R7 ;  /* 0x00000004ff077819 */ /* 0x000fe20000011407 */
        /* <DEDUP_REMOVED lines=15> */
[----:B------:R-:W-:Y:S01]  /*2180*/  LEA.HI R9, R7, R7, RZ, 0x1 ;  /* 0x0000000707097211 */ /* 0x000fe200078f08ff */
[----:B------:R-:W-:Y:S01]  /*2190*/  IMAD R5, R0, c[0x0][0x1a4], RZ ;  /* 0x0000690000057a24 */ /* 0x000fe200078e02ff */
[----:B------:R-:W-:Y:S01]  /*21a0*/  SHF.R.S32.HI R100, RZ, 0x1f, R2 ;  /* 0x0000001fff647819 */ /* 0x000fe20000011402 */
[----:B------:R1:W-:Y:S01]  /*21b0*/  @!P6 LDGSTS.E.BYPASS.LTC128B.128 [R237+0x9800], [R12.64] ;  /* 0x098000000cedefae */ /* 0x0003e2000b901d4c */
[----:B------:R-:W-:-:S02]  /*21c0*/  LOP3.LUT R6, R233, 0x8, R6, 0xf8, !PT ;  /* 0x00000008e9067812 */ /* 0x000fc400078ef806 */
[----:B------:R-:W-:Y:S01]  /*21d0*/  LEA.HI R100, R100, R2, RZ, 0x3 ;  /* 0x0000000264647211 */ /* 0x000fe200078f18ff */
[----:B------:R1:W-:Y:S01]  /*21e0*/  @!P6 LDGSTS.E.BYPASS.LTC128B.128 [R237+0xb800], [R12.64+0x80] ;  /* 0x0b8000800cedefae */ /* 0x0003e2000b901d4c */
[----:B------:R-:W-:Y:S02]  /*21f0*/  LOP3.LUT R9, R9, 0xfffffffe, RZ, 0xc0, !PT ;  /* 0xfffffffe09097812 */ /* 0x000fe400078ec0ff */
[----:B------:R-:W-:Y:S01]  /*2200*/  LOP3.LUT R8, R100, 0xfffffff8, RZ, 0xc0, !PT ;  /* 0xfffffff864087812 */ /* 0x000fe200078ec0ff */
[----:B------:R1:W-:Y:S01]  /*2210*/  @!P6 LDGSTS.E.BYPASS.LTC128B.128 [R237+0xd800], [R12.64+0x100] ;  /* 0x0d8001000cedefae */ /* 0x0003e2000b901d4c */
[----:B------:R-:W-:Y:S01]  /*2220*/  SHF.R.U32.HI R233, RZ, 0x3, R233 ;  /* 0x00000003ffe97819 */ /* 0x000fe200000116e9 */
[----:B------:R-:W-:Y:S02]  /*2230*/  IMAD.IADD R7, R7, 0x1, -R9 ;  /* 0x0000000107077824 */ /* 0x000fe400078e0a09 */
[----:B------:R1:W-:Y:S01]  /*2240*/  @!P6 LDGSTS.E.BYPASS.LTC128B.128 [R237+0xf800], [R12.64+0x180] ;  /* 0x0f8001800cedefae */ /* 0x0003e2000b901d4c */
[----:B------:R-:W-:Y:S01]  /*2250*/  IMAD.IADD R2, R2, 0x1, -R8 ;  /* 0x0000000102027824 */ /* 0x000fe200078e0a08 */
[----:B------:R-:W-:Y:S01]  /*2260*/  LOP3.LUT R233, R6, R233, RZ, 0x3c, !PT ;  /* 0x000000e906e97212 */ /* 0x000fe200078e3cff */
[----:B------:R-:W-:Y:S01]  /*2270*/  @!P2 IMAD.MOV.U32 R6, RZ, RZ, c[0x0][0x1a4] ;  /* 0x00006900ff06a624 */ /* 0x000fe200078e00ff */
[----:B------:R-:W0:Y:S01]  /*2280*/  LDGDEPBAR ;  /* 0x00000000000079af */ /* 0x000e220000000000 */
[----:B------:R-:W-:Y:S01]  /*2290*/  IMAD.SHL.U32 R95, R2, 0x40, RZ ;  /* 0x00000040025f7824 */ /* 0x000fe200078e00ff */
[----:B------:R-:W-:Y:S01]  /*22a0*/  LEA.HI R8, R4, R102, RZ, 0x5 ;  /* 0x0000006604087211 */ /* 0x000fe200078f28ff */
[----:B---3--:R-:W-:-:S03]  /*22b0*/  IMAD.WIDE.U32 R10, R0, c[0x0][0x1a0], RZ ;  /* 0x00006800000a7a25 */ /* 0x008fc600078e00ff */
[----:B------:R-:W-:Y:S01]  /*22c0*/  LOP3.LUT R95, R95, 0x1c0, RZ, 0xc0, !PT ;  /* 0x000001c05f5f7812 */ /* 0x000fe200078ec0ff */
[C---:B------:R-:W-:Y:S01]  /*22d0*/  IMAD R233, R7.reuse, 0x200, R233 ;  /* 0x0000020007e97824 */ /* 0x040fe200078e02e9 */
[----:B------:R-:W-:Y:S01]  /*22e0*/  @!P4 IADD3 R10, P1, R242, R10, RZ ;  /* 0x0000000af20ac210 */ /* 0x000fe20007f3e0ff */
[----:B------:R-:W-:Y:S02]  /*22f0*/  IMAD.SHL.U32 R7, R7, 0x8, RZ ;  /* 0x0000000807077824 */ /* 0x000fe400078e00ff */
[----:B------:R-:W-:Y:S01]  /*2300*/  @!P2 IMAD R6, R6, 0x60, RZ ;  /* 0x000000600606a824 */ /* 0x000fe200078e02ff */
[----:B------:R-:W-:Y:S01]  /*2310*/  @!P4 IADD3.X R11, R243, R11, R5, P1, !PT ;  /* 0x0000000bf30bc210 */ /* 0x000fe20000ffe405 */
[----:B------:R-:W-:Y:S01]  /*2320*/  @!P3 IMAD.MOV.U32 R5, RZ, RZ, c[0x0][0x1a0] ;  /* 0x00006800ff05b624 */ /* 0x000fe200078e00ff */
[----:B------:R-:W-:Y:S01]  /*2330*/  LOP3.LUT R7, R95, 0x8, R7, 0xf8, !PT ;  /* 0x000000085f077812 */ /* 0x000fe200078ef807 */
[----:B------:R-:W-:Y:S01]  /*2340*/  IMAD.SHL.U32 R100, R100, 0x40, RZ ;  /* 0x0000004064647824 */ /* 0x000fe200078e00ff */
[----:B------:R-:W-:Y:S01]  /*2350*/  SHF.R.U32.HI R95, RZ, 0x3, R95 ;  /* 0x00000003ff5f7819 */ /* 0x000fe2000001165f */
[----:B------:R-:W-:Y:S01]  /*2360*/  @!P3 IMAD.MOV.U32 R4, RZ, RZ, c[0x0][0x1a4] ;  /* 0x00006900ff04b624 */ /* 0x000fe200078e00ff */
[----:B------:R-:W-:Y:S01]  /*2370*/  @!P3 LEA R14, P1, R5, R242, 0x6 ;  /* 0x000000f2050eb211 */ /* 0x000fe200078230ff */
[----:B------:R-:W-:Y:S01]  /*2380*/  IMAD.SHL.U32 R233, R233, 0x2, RZ ;  /* 0x00000002e9e97824 */ /* 0x000fe200078e00ff */
[----:B------:R-:W-:Y:S01]  /*2390*/  LOP3.LUT R100, R100, 0xfffffe00, RZ, 0xc0, !PT ;  /* 0xfffffe0064647812 */ /* 0x000fe200078ec0ff */
[----:B------:R-:W-:Y:S01]  /*23a0*/  IMAD.SHL.U32 R102, R102, 0x2, RZ ;  /* 0x0000000266667824 */ /* 0x000fe200078e00ff */
[----:B------:R-:W-:Y:S01]  /*23b0*/  LOP3.LUT R95, R7, R95, RZ, 0x3c, !PT ;  /* 0x0000005f075f7212 */ /* 0x000fe200078e3cff */
[----:B-1----:R-:W-:Y:S01]  /*23c0*/  @!P2 IMAD.MOV.U32 R12, RZ, RZ, c[0x0][0x1a0] ;  /* 0x00006800ff0ca624 */ /* 0x002fe200078e00ff */
[----:B------:R-:W-:-:S04]  /*23d0*/  DEPBAR.LE SB0, 0x0 ;  /* 0x000080000000791a */ /* 0x000fc80000000000 */
[----:B------:R-:W-:Y:S01]  /*23e0*/  BAR.SYNC.DEFER_BLOCKING 0x0 ;  /* 0x0000000000007b1d */ /* 0x000fe20000010000 */
[----:B------:R-:W-:Y:S01]  /*23f0*/  @!P2 IMAD.WIDE.U32 R12, R12, 0x60, R242 ;  /* 0x000000600c0ca825 */ /* 0x000fe200078e00f2 */
[----:B------:R-:W-:Y:S02]  /*2400*/  @!P3 LEA.HI.X R15, R5, R243, R4, 0x6, P1 ;  /* 0x000000f3050fb211 */ /* 0x000fe400008f3404 */
[----:B------:R-:W-:Y:S01]  /*2410*/  IADD3 R231, R233, 0x8020, RZ ;  /* 0x00008020e9e77810 */ /* 0x000fe20007ffe0ff */
[----:B------:R-:W-:Y:S01]  /*2420*/  @!P2 IMAD.IADD R13, R13, 0x1, R6 ;  /* 0x000000010d0da824 */ /* 0x000fe200078e0206 */
[----:B------:R-:W-:Y:S02]  /*2430*/  SHF.R.S32.HI R6, RZ, 0x5, R8 ;  /* 0x00000005ff067819 */ /* 0x000fe40000011408 */
[----:B------:R-:W-:-:S03]  /*2440*/  LOP3.LUT R228, R95, R100, RZ, 0xfc, !PT ;  /* 0x000000645fe47212 */ /* 0x000fc600078efcff */
        /* <DEDUP_REMOVED lines=300> */
[----:B------:R-:W-:Y:S01]  /*3710*/  MUFU.TANH R30, R30 ;  /* 0x0000001e001e7308 */ /* 0x000fe20000002400 */
[----:B-1----:R-:W-:Y:S07]  /*3720*/  HMMA.16816.F32 R52, R24, R12, R52 ;  /* 0x0000000c1834723c */ /* 0x002fee0000001834 */
[----:B------:R-:W1:Y:S01]  /*3730*/  MUFU.TANH R29, R29 ;  /* 0x0000001d001d7308 */ /* 0x000e620000002400 */
[----:B------:R-:W-:-:S06]  /*3740*/  LOP3.LUT R13, R102, 0x6, RZ, 0xc0, !PT ;  /* 0x00000006660d7812 */ /* 0x000fcc00078ec0ff */
[----:B------:R-:W-:Y:S01]  /*3750*/  HMMA.16816.F32 R40, R8, R58, R40 ;  /* 0x0000003a0828723c */ /* 0x000fe20000001828 */
[----:B------:R-:W-:Y:S01]  /*3760*/  MUFU.TANH R31, R31 ;  /* 0x0000001f001f7308 */ /* 0x000fe20000002400 */
[----:B------:R-:W-:-:S05]  /*3770*/  IMAD.IADD R13, R92, 0x1, R13 ;  /* 0x000000015c0d7824 */ /* 0x000fca00078e020d */
[CC--:B------:R-:W-:Y:S02]  /*3780*/  ISETP.GE.AND P6, PT, R13.reuse, R101.reuse, PT ;  /* 0x000000650d00720c */ /* 0x0c0fe40003fc6270 */
[----:B------:R-:W-:Y:S02]  /*3790*/  IADD3 R12, R13, 0x1, RZ ;  /* 0x000000010d0c7810 */ /* 0x000fe40007ffe0ff */
[----:B--2---:R-:W-:Y:S02]  /*37a0*/  FSEL R45, R45, -INF , !P6 ;  /* 0xff8000002d2d7808 */ /* 0x004fe40007000000 */
[----:B------:R-:W-:Y:S01]  /*37b0*/  FSEL R3, R3, -INF , !P6 ;  /* 0xff80000003037808 */ /* 0x000fe20007000000 */
[----:B----4-:R-:W-:Y:S01]  /*37c0*/  HMMA.16816.F32 R52, R8, R4, R52 ;  /* 0x000000040834723c */ /* 0x010fe20000001834 */
[----:B------:R-:W-:Y:S02]  /*37d0*/  ISETP.GE.AND P5, PT, R12, R101, PT ;  /* 0x000000650c00720c */ /* 0x000fe40003fa6270 */
[----:B------:R-:W-:-:S02]  /*37e0*/  IADD3 R12, R13, 0x8, RZ ;  /* 0x000000080d0c7810 */ /* 0x000fc40007ffe0ff */
[----:B------:R-:W-:Y:S02]  /*37f0*/  FSEL R46, R46, -INF , !P5 ;  /* 0xff8000002e2e7808 */ /* 0x000fe40006800000 */
[C---:B------:R-:W-:Y:S01]  /*3800*/  IADD3 R4, R13.reuse, 0x10, RZ ;  /* 0x000000100d047810 */ /* 0x040fe20007ffe0ff */
[C---:B---3--:R-:W-:Y:S01]  /*3810*/  HMMA.16816.F32 R60, R8.reuse, R16, R60 ;  /* 0x00000010083c723c */ /* 0x048fe2000000183c */
[----:B------:R-:W-:Y:S01]  /*3820*/  FSEL R44, R44, -INF , !P5 ;  /* 0xff8000002c2c7808 */ /* 0x000fe20006800000 */
[----:B------:R-:W-:Y:S01]  /*3830*/  FMUL.FTZ R32, R40, c[0x0][0x2ec] ;  /* 0x0000bb0028207a20 */ /* 0x000fe20000410000 */
[-C--:B------:R-:W-:Y:S01]  /*3840*/  ISETP.GE.AND P3, PT, R4, R101.reuse, PT ;  /* 0x000000650400720c */ /* 0x080fe20003f66270 */
[----:B------:R-:W-:Y:S01]  /*3850*/  FMUL.FTZ R33, R42, c[0x0][0x2ec] ;  /* 0x0000bb002a217a20 */ /* 0x000fe20000410000 */
[----:B------:R-:W-:Y:S01]  /*3860*/  IADD3 R4, R13, 0x11, RZ ;  /* 0x000000110d047810 */ /* 0x000fe20007ffe0ff */
[----:B------:R-:W-:Y:S01]  /*3870*/  FMUL.FTZ R20, R41, c[0x0][0x2ec] ;  /* 0x0000bb0029147a20 */ /* 0x000fe20000410000 */
[-C--:B------:R-:W-:Y:S01]  /*3880*/  ISETP.GE.AND P2, PT, R12, R101.reuse, PT ;  /* 0x000000650c00720c */ /* 0x080fe20003f46270 */
[----:B------:R-:W-:Y:S01]  /*3890*/  HMMA.16816.F32 R64, R8, R18, R64 ;  /* 0x000000120840723c */ /* 0x000fe20000001840 */
[----:B------:R-:W-:Y:S01]  /*38a0*/  ISETP.GE.AND P1, PT, R4, R101, PT ;  /* 0x000000650400720c */ /* 0x000fe20003f26270 */
[----:B------:R-:W-:Y:S01]  /*38b0*/  FMUL.FTZ R21, R43, c[0x0][0x2ec] ;  /* 0x0000bb002b157a20 */ /* 0x000fe20000410000 */
[C---:B------:R-:W-:Y:S01]  /*38c0*/  IADD3 R4, R13.reuse, 0x18, RZ ;  /* 0x000000180d047810 */ /* 0x040fe20007ffe0ff */
[----:B------:R-:W-:Y:S01]  /*38d0*/  MUFU.TANH R32, R32 ;  /* 0x0000002000207308 */ /* 0x000fe20000002400 */
[----:B------:R-:W-:-:S02]  /*38e0*/  IADD3 R5, R13, 0x9, RZ ;  /* 0x000000090d057810 */ /* 0x000fc40007ffe0ff */
[-C--:B------:R-:W-:Y:S01]  /*38f0*/  ISETP.GE.AND P6, PT, R4, R101.reuse, PT ;  /* 0x000000650400720c */ /* 0x080fe20003fc6270 */
[----:B------:R-:W-:Y:S01]  /*3900*/  HMMA.16816.F32 R16, R24, R14, R76 ;  /* 0x0000000e1810723c */ /* 0x000fe2000000184c */
[----:B------:R-:W-:Y:S01]  /*3910*/  IADD3 R4, R13, 0x19, RZ ;  /* 0x000000190d047810 */ /* 0x000fe20007ffe0ff */
[----:B------:R-:W-:Y:S01]  /*3920*/  FMUL.FTZ R52, R52, c[0x0][0x2ec] ;  /* 0x0000bb0034347a20 */ /* 0x000fe20000410000 */
[----:B------:R-:W-:Y:S01]  /*3930*/  FSEL R57, R57, -INF , !P2 ;  /* 0xff80000039397808 */ /* 0x000fe20005000000 */
[----:B------:R-:W-:Y:S01]  /*3940*/  MUFU.TANH R33, R33 ;  /* 0x0000002100217308 */ /* 0x000fe20000002400 */
[-C--:B------:R-:W-:Y:S01]  /*3950*/  ISETP.GE.AND P5, PT, R4, R101.reuse, PT ;  /* 0x000000650400720c */ /* 0x080fe20003fa6270 */
[----:B------:R-:W-:Y:S01]  /*3960*/  FMUL.FTZ R53, R53, c[0x0][0x2ec] ;  /* 0x0000bb0035357a20 */ /* 0x000fe20000410000 */
[----:B------:R-:W-:Y:S01]  /*3970*/  IADD3 R4, R13, 0x20, RZ ;  /* 0x000000200d047810 */ /* 0x000fe20007ffe0ff */
[----:B------:R-:W-:Y:S01]  /*3980*/  FMUL.FTZ R60, R60, c[0x0][0x2ec] ;  /* 0x0000bb003c3c7a20 */ /* 0x000fe20000410000 */
[----:B------:R-:W-:Y:S01]  /*3990*/  FSEL R47, R47, -INF , !P2 ;  /* 0xff8000002f2f7808 */ /* 0x000fe20005000000 */
[----:B------:R-:W-:Y:S01]  /*39a0*/  FMUL.FTZ R62, R62, c[0x0][0x2ec] ;  /* 0x0000bb003e3e7a20 */ /* 0x000fe20000410000 */
[-C--:B------:R-:W-:Y:S01]  /*39b0*/  ISETP.GE.AND P4, PT, R5, R101.reuse, PT ;  /* 0x000000650500720c */ /* 0x080fe20003f86270 */
[----:B------:R-:W2:Y:S01]  /*39c0*/  MUFU.TANH R185, R60 ;  /* 0x0000003c00b97308 */ /* 0x000ea20000002400 */
[-C--:B------:R-:W-:Y:S01]  /*39d0*/  ISETP.GE.AND P2, PT, R4, R101.reuse, PT ;  /* 0x000000650400720c */ /* 0x080fe20003f46270 */
[----:B------:R-:W-:Y:S01]  /*39e0*/  FMUL.FTZ R61, R61, c[0x0][0x2ec] ;  /* 0x0000bb003d3d7a20 */ /* 0x000fe20000410000 */
[----:B------:R-:W-:Y:S01]  /*39f0*/  IADD3 R4, R13, 0x21, RZ ;  /* 0x000000210d047810 */ /* 0x000fe20007ffe0ff */
[----:B------:R-:W-:Y:S01]  /*3a00*/  FMUL.FTZ R63, R63, c[0x0][0x2ec] ;  /* 0x0000bb003f3f7a20 */ /* 0x000fe20000410000 */
[----:B------:R-:W-:Y:S01]  /*3a10*/  FSEL R72, R72, -INF , !P4 ;  /* 0xff80000048487808 */ /* 0x000fe20006000000 */
[----:B------:R-:W-:Y:S01]  /*3a20*/  FMUL.FTZ R64, R64, c[0x0][0x2ec] ;  /* 0x0000bb0040407a20 */ /* 0x000fe20000410000 */
[----:B------:R-:W-:Y:S01]  /*3a30*/  FSEL R56, R56, -INF , !P4 ;  /* 0xff80000038387808 */ /* 0x000fe20006000000 */
[----:B------:R-:W3:Y:S01]  /*3a40*/  MUFU.TANH R189, R62 ;  /* 0x0000003e00bd7308 */ /* 0x000ee20000002400 */
[----:B------:R-:W-:Y:S01]  /*3a50*/  ISETP.GE.AND P4, PT, R4, R101, PT ;  /* 0x000000650400720c */ /* 0x000fe20003f86270 */
[----:B------:R-:W-:Y:S01]  /*3a60*/  FMUL.FTZ R65, R65, c[0x0][0x2ec] ;  /* 0x0000bb0041417a20 */ /* 0x000fe20000410000 */
[----:B------:R-:W-:Y:S01]  /*3a70*/  IADD3 R4, R13, 0x28, RZ ;  /* 0x000000280d047810 */ /* 0x000fe20007ffe0ff */
[----:B------:R-:W-:Y:S01]  /*3a80*/  HMMA.16816.F32 R16, R8, R6, R16 ;  /* 0x000000060810723c */ /* 0x000fe20000001810 */
[----:B------:R-:W-:Y:S01]  /*3a90*/  FMUL.FTZ R66, R66, c[0x0][0x2ec] ;  /* 0x0000bb0042427a20 */ /* 0x000fe20000410000 */
[----:B-1----:R-:W-:Y:S01]  /*3aa0*/  FSEL R5, R29, -INF , !P1 ;  /* 0xff8000001d057808 */ /* 0x002fe20004800000 */
[----:B------:R-:W-:Y:S01]  /*3ab0*/  FMUL.FTZ R67, R67, c[0x0][0x2ec] ;  /* 0x0000bb0043437a20 */ /* 0x000fe20000410000 */
[----:B------:R-:W-:Y:S01]  /*3ac0*/  MUFU.TANH R20, R20 ;  /* 0x0000001400147308 */ /* 0x000fe20000002400 */
[----:B------:R-:W-:Y:S01]  /*3ad0*/  FMUL.FTZ R54, R54, c[0x0][0x2ec] ;  /* 0x0000bb0036367a20 */ /* 0x000fe20000410000 */
[----:B--2---:R-:W-:Y:S01]  /*3ae0*/  FSEL R185, R185, -INF , !P2 ;  /* 0xff800000b9b97808 */ /* 0x004fe20005000000 */
[----:B------:R-:W-:Y:S01]  /*3af0*/  FMUL.FTZ R55, R55, c[0x0][0x2ec] ;  /* 0x0000bb0037377a20 */ /* 0x000fe20000410000 */
[----:B------:R-:W-:-:S02]  /*3b00*/  FSEL R11, R30, -INF , !P3 ;  /* 0xff8000001e0b7808 */ /* 0x000fc40005800000 */
[----:B------:R-:W-:Y:S02]  /*3b10*/  FSEL R6, R28, -INF , !P3 ;  /* 0xff8000001c067808 */ /* 0x000fe40005800000 */
[----:B------:R-:W1:Y:S01]  /*3b20*/  MUFU.TANH R21, R21 ;  /* 0x0000001500157308 */ /* 0x000e620000002400 */
[----:B------:R-:W-:Y:S02]  /*3b30*/  ISETP.GE.AND P3, PT, R4, R101, PT ;  /* 0x000000650400720c */ /* 0x000fe40003f66270 */
[C---:B------:R-:W-:Y:S02]  /*3b40*/  IADD3 R4, R13.reuse, 0x29, RZ ;  /* 0x000000290d047810 */ /* 0x040fe40007ffe0ff */
[----:B------:R-:W-:Y:S02]  /*3b50*/  IADD3 R7, R13, 0x30, RZ ;  /* 0x000000300d077810 */ /* 0x000fe40007ffe0ff */
[----:B------:R-:W-:Y:S01]  /*3b60*/  FSEL R10, R31, -INF , !P1 ;  /* 0xff8000001f0a7808 */ /* 0x000fe20004800000 */
[----:B------:R-:W-:Y:S01]  /*3b70*/  MUFU.TANH R186, R61 ;  /* 0x0000003d00ba7308 */ /* 0x000fe20000002400 */
[----:B---3--:R-:W-:-:S02]  /*3b80*/  FSEL R189, R189, -INF , !P2 ;  /* 0xff800000bdbd7808 */ /* 0x008fc40005000000 */
[-C--:B------:R-:W-:Y:S01]  /*3b90*/  ISETP.GE.AND P1, PT, R4, R101.reuse, PT ;  /* 0x000000650400720c */ /* 0x080fe20003f26270 */
[----:B------:R-:W-:Y:S01]  /*3ba0*/  FMUL.FTZ R16, R16, c[0x0][0x2ec] ;  /* 0x0000bb0010107a20 */ /* 0x000fe20000410000 */
[----:B------:R-:W-:Y:S01]  /*3bb0*/  ISETP.GT.AND P2, PT, R166, R236, PT ;  /* 0x000000eca600720c */ /* 0x000fe20003f44270 */
[----:B------:R-:W-:Y:S01]  /*3bc0*/  FMUL.FTZ R18, R18, c[0x0][0x2ec] ;  /* 0x0000bb0012127a20 */ /* 0x000fe20000410000 */
[----:B------:R-:W-:Y:S01]  /*3bd0*/  FSEL R9, R33, -INF , !P6 ;  /* 0xff80000021097808 */ /* 0x000fe20007000000 */
[----:B------:R-:W2:Y:S01]  /*3be0*/  MUFU.TANH R190, R63 ;  /* 0x0000003f00be7308 */ /* 0x000ea20000002400 */
[----:B------:R-:W-:Y:S01]  /*3bf0*/  FMUL.FTZ R17, R17, c[0x0][0x2ec] ;  /* 0x0000bb0011117a20 */ /* 0x000fe20000410000 */
[----:B------:R-:W-:Y:S01]  /*3c00*/  FSEL R4, R32, -INF , !P6 ;  /* 0xff80000020047808 */ /* 0x000fe20007000000 */
[----:B------:R-:W-:Y:S01]  /*3c10*/  FMUL.FTZ R19, R19, c[0x0][0x2ec] ;  /* 0x0000bb0013137a20 */ /* 0x000fe20000410000 */
[----:B------:R-:W-:Y:S02]  /*3c20*/  ISETP.GE.AND P6, PT, R7, R101, PT ;  /* 0x000000650700720c */ /* 0x000fe40003fc6270 */
[----:B------:R-:W-:-:S02]  /*3c30*/  IADD3 R7, R13, 0x31, RZ ;  /* 0x000000310d077810 */ /* 0x000fc40007ffe0ff */
[----:B------:R-:W3:Y:S01]  /*3c40*/  MUFU.TANH R187, R64 ;  /* 0x0000004000bb7308 */ /* 0x000ee20000002400 */
[----:B-1----:R-:W-:Y:S02]  /*3c50*/  FSEL R8, R21, -INF , !P5 ;  /* 0xff80000015087808 */ /* 0x002fe40006800000 */
[----:B------:R-:W-:Y:S02]  /*3c60*/  FSEL R12, R20, -INF , !P5 ;  /* 0xff800000140c7808 */ /* 0x000fe40006800000 */
[----:B------:R-:W-:Y:S02]  /*3c70*/  ISETP.GE.AND P5, PT, R7, R101, PT ;  /* 0x000000650700720c */ /* 0x000fe40003fa6270 */
[C---:B------:R-:W-:Y:S01]  /*3c80*/  IADD3 R7, R13.reuse, 0x38, RZ ;  /* 0x000000380d077810 */ /* 0x040fe20007ffe0ff */
[----:B------:R-:W1:Y:S01]  /*3c90*/  MUFU.TANH R188, R65 ;  /* 0x0000004100bc7308 */ /* 0x000e620000002400 */
[----:B------:R-:W-:Y:S02]  /*3ca0*/  IADD3 R13, R13, 0x39, RZ ;  /* 0x000000390d0d7810 */ /* 0x000fe40007ffe0ff */
[----:B--2---:R-:W-:-:S02]  /*3cb0*/  FSEL R190, R190, -INF , !P4 ;  /* 0xff800000bebe7808 */ /* 0x004fc40006000000 */
[----:B------:R-:W-:Y:S02]  /*3cc0*/  FSEL R186, R186, -INF , !P4 ;  /* 0xff800000baba7808 */ /* 0x000fe40006000000 */
[----:B------:R-:W-:Y:S01]  /*3cd0*/  ISETP.GE.AND P4, PT, R7, R101, PT ;  /* 0x000000650700720c */ /* 0x000fe20003f86270 */
[----:B------:R-:W2:Y:S01]  /*3ce0*/  MUFU.TANH R191, R66 ;  /* 0x0000004200bf7308 */ /* 0x000ea20000002400 */
[----:B---3--:R-:W-:-:S07]  /*3cf0*/  FSEL R187, R187, -INF , !P3 ;  /* 0xff800000bbbb7808 */ /* 0x008fce0005800000 */
[----:B------:R-:W3:Y:S01]  /*3d00*/  MUFU.TANH R192, R67 ;  /* 0x0000004300c07308 */ /* 0x000ee20000002400 */
[----:B-1----:R-:W-:-:S07]  /*3d10*/  FSEL R188, R188, -INF , !P1 ;  /* 0xff800000bcbc7808 */ /* 0x002fce0004800000 */
[----:B------:R-:W1:Y:S01]  /*3d20*/  MUFU.TANH R198, R52 ;  /* 0x0000003400c67308 */ /* 0x000e620000002400 */
[----:B--2---:R-:W-:Y:S02]  /*3d30*/  FSEL R191, R191, -INF , !P3 ;  /* 0xff800000bfbf7808 */ /* 0x004fe40005800000 */
[----:B------:R-:W-:-:S05]  /*3d40*/  ISETP.GE.AND P3, PT, R13, R101, PT ;  /* 0x000000650d00720c */ /* 0x000fca0003f66270 */
[----:B------:R-:W2:Y:S01]  /*3d50*/  MUFU.TANH R197, R53 ;  /* 0x0000003500c57308 */ /* 0x000ea20000002400 */
[----:B---3--:R-:W-:Y:S02]  /*3d60*/  FSEL R192, R192, -INF , !P1 ;  /* 0xff800000c0c07808 */ /* 0x008fe40004800000 */
[----:B------:R-:W-:-:S04]  /*3d70*/  @!P2 LEA R244, P1, R96, c[0x0][0x168], 0x1 ;  /* 0x00005a0060f4aa11 */ /* 0x000fc800078208ff */
[----:B------:R-:W-:Y:S01]  /*3d80*/  @!P2 LEA.HI.X R239, R96, c[0x0][0x16c], R99, 0x1, P1 ;  /* 0x00005b0060efaa11 */ /* 0x000fe200008f0c63 */
        /* <DEDUP_REMOVED lines=11> */
[----:B---3--:R-:W-:Y:S02]  /*3e40*/  FSEL R170, R170, -INF , !P4 ;  /* 0xff800000aaaa7808 */ /* 0x008fe40006000000 */
[----:B-1----:R-:W-:Y:S02]  /*3e50*/  FSEL R168, R168, -INF , !P3 ;  /* 0xff800000a8a87808 */ /* 0x002fe40005800000 */
[----:B--2---:R-:W-:Y:S01]  /*3e60*/  FSEL R194, R194, -INF , !P3 ;  /* 0xff800000c2c27808 */ /* 0x004fe20005800000 */
        /* <DEDUP_REMOVED lines=61> */
.L_x_5098:
[----:B------:R-:W-:-:S04]  /*4240*/  LEA R7, -R93, RZ, 0x6 ;  /* 0x000000ff5d077211 */ /* 0x000fc800078e31ff */
[----:B------:R-:W-:Y:S02]  /*4250*/  SHF.R.S32.HI R13, RZ, 0x1f, R7 ;  /* 0x0000001fff0d7819 */ /* 0x000fe40000011407 */
.L_x_5099:
[----:B------:R-:W-:Y:S01]  /*4260*/  IADD3 R96, P1, R7, R96, RZ ;  /* 0x0000006007607210 */ /* 0x000fe20007f3e0ff */
[----:B------:R-:W-:Y:S02]  /*4270*/  IMAD.MOV.U32 R14, RZ, RZ, 0x5 ;  /* 0x00000005ff0e7424 */ /* 0x000fe400078e00ff */
[----:B------:R-:W-:Y:S01]  /*4280*/  IMAD.SHL.U32 R7, R93, 0x20, RZ ;  /* 0x000000205d077824 */ /* 0x000fe200078e00ff */
[C---:B------:R-:W-:Y:S01]  /*4290*/  LEA R244, P2, R96.reuse, c[0x0][0x168], 0x1 ;  /* 0x00005a0060f47a11 */ /* 0x040fe200078408ff */
        /* <DEDUP_REMOVED lines=31> */
.L_x_5097:
        /* <DEDUP_REMOVED lines=31> */
[----:B------:R-:W2:Y:S03]  /*4680*/  SHFL.BFLY PT, R14, R15, 0x2, 0x1f ;  /* 0x0c401f000f0e7f89 */ /* 0x000ea600000e0000 */
[-C--:B------:R-:W-:Y:S01]  /*4690*/  LEA R226, R2, R228.reuse, 0x1 ;  /* 0x000000e402e27211 */ /* 0x080fe200078e08ff */
[----:B------:R-:W3:Y:S01]  /*46a0*/  SHFL.BFLY PT, R13, R7, 0x2, 0x1f ;  /* 0x0c401f00070d7f89 */ /* 0x000ee200000e0000 */
[----:B------:R-:W-:-:S02]  /*46b0*/  LEA R225, R0, R228, 0x1 ;  /* 0x000000e400e17211 */ /* 0x000fc400078e08ff */
[----:B------:R-:W-:Y:S01]  /*46c0*/  LEA R224, R0, R226, 0x1 ;  /* 0x000000e200e07211 */ /* 0x000fe200078e08ff */
[----:B------:R-:W-:Y:S04]  /*46d0*/  LDSM.16.MT88.4 R156, [R228+0x10000] ;  /* 0x01000000e49c783b */ /* 0x000fe80000004200 */
[----:B------:R-:W-:Y:S04]  /*46e0*/  LDSM.16.MT88.4 R132, [R224+0x10000] ;  /* 0x01000000e084783b */ /* 0x000fe80000004200 */
[----:B------:R-:W-:Y:S04]  /*46f0*/  LDSM.16.MT88.4 R148, [R226+0x10000] ;  /* 0x01000000e294783b */ /* 0x000fe80000004200 */
[----:B------:R-:W-:Y:S01]  /*4700*/  LDSM.16.MT88.4 R140, [R225+0x10000] ;  /* 0x01000000e18c783b */ /* 0x000fe20000004200 */
[----:B--2---:R-:W-:-:S03]  /*4710*/  FMNMX.FTZ R14, R15, R14, !PT ;  /* 0x0000000e0f0e7209 */ /* 0x004fc60007810000 */
[----:B------:R-:W-:Y:S01]  /*4720*/  LDSM.16.MT88.4 R40, [R228+0x12000] ;  /* 0x01200000e428783b */ /* 0x000fe20000004200 */
[----:B---3--:R-:W-:-:S03]  /*4730*/  FMNMX.FTZ R13, R7, R13, !PT ;  /* 0x0000000d070d7209 */ /* 0x008fc60007810000 */
[----:B------:R-:W2:Y:S04]  /*4740*/  SHFL.BFLY PT, R164, R14, 0x1, 0x1f ;  /* 0x0c201f000ea47f89 */ /* 0x000ea800000e0000 */
[----:B------:R-:W3:Y:S04]  /*4750*/  SHFL.BFLY PT, R7, R13, 0x1, 0x1f ;  /* 0x0c201f000d077f89 */ /* 0x000ee800000e0000 */
[----:B------:R-:W4:Y:S04]  /*4760*/  LDSM.16.MT88.4 R48, [R226+0x12000] ;  /* 0x01200000e230783b */ /* 0x000f280000004200 */
[----:B------:R-:W-:Y:S04]  /*4770*/  LDSM.16.MT88.4 R64, [R224+0x12000] ;  /* 0x01200000e040783b */ /* 0x000fe80000004200 */
[----:B------:R-:W-:Y:S04]  /*4780*/  LDSM.16.MT88.4 R80, [R226+0x14000] ;  /* 0x01400000e250783b */ /* 0x000fe80000004200 */
[----:B------:R-:W-:Y:S01]  /*4790*/  LDSM.16.MT88.4 R88, [R225+0x14000] ;  /* 0x01400000e158783b */ /* 0x000fe20000004200 */
[----:B--2---:R-:W-:-:S03]  /*47a0*/  FMNMX.FTZ R164, R14, R164, !PT ;  /* 0x000000a40ea47209 */ /* 0x004fc60007810000 */
[----:B------:R-:W-:Y:S01]  /*47b0*/  LDSM.16.MT88.4 R96, [R224+0x14000] ;  /* 0x01400000e060783b */ /* 0x000fe20000004200 */
[C---:B------:R-:W-:Y:S01]  /*47c0*/  FSETP.NEU.FTZ.AND P1, PT, R164.reuse, -INF , PT ;  /* 0xff800000a400780b */ /* 0x040fe20003f3d000 */
[----:B------:R-:W-:Y:S02]  /*47d0*/  FMUL.FTZ R195, R164, c[0x0][0x23c] ;  /* 0x00008f00a4c37a20 */ /* 0x000fe40000410000 */
[----:B------:R-:W-:Y:S03]  /*47e0*/  LDSM.16.MT88.4 R104, [R228+0x16000] ;  /* 0x01600000e468783b */ /* 0x000fe60000004200 */
[----:B------:R-:W-:Y:S01]  /*47f0*/  FSEL R195, R195, RZ, P1 ;  /* 0x000000ffc3c37208 */ /* 0x000fe20000800000 */
[----:B------:R-:W-:Y:S04]  /*4800*/  LDSM.16.MT88.4 R112, [R226+0x16000] ;  /* 0x01600000e270783b */ /* 0x000fe80000004200 */
[--C-:B------:R-:W-:Y:S01]  /*4810*/  FFMA.FTZ R181, R3, c[0x0][0x23c], -R195.reuse ;  /* 0x00008f0003b57a23 */ /* 0x100fe200000108c3 */
[----:B---3--:R-:W-:Y:S01]  /*4820*/  FMNMX.FTZ R3, R13, R7, !PT ;  /* 0x000000070d037209 */ /* 0x008fe20007810000 */
[--C-:B------:R-:W-:Y:S01]  /*4830*/  FFMA.FTZ R180, R44, c[0x0][0x23c], -R195.reuse ;  /* 0x00008f002cb47a23 */ /* 0x100fe200000108c3 */
[----:B------:R-:W-:Y:S01]  /*4840*/  LDSM.16.MT88.4 R120, [R225+0x16000] ;  /* 0x01600000e178783b */ /* 0x000fe20000004200 */
[--C-:B------:R-:W-:Y:S01]  /*4850*/  FFMA.FTZ R179, R47, c[0x0][0x23c], -R195.reuse ;  /* 0x00008f002fb37a23 */ /* 0x100fe200000108c3 */
[C---:B------:R-:W-:Y:S01]  /*4860*/  FSETP.NEU.FTZ.AND P1, PT, R3.reuse, -INF , PT ;  /* 0xff8000000300780b */ /* 0x040fe20003f3d000 */
[----:B------:R-:W-:Y:S01]  /*4870*/  FMUL.FTZ R169, R3, c[0x0][0x23c] ;  /* 0x00008f0003a97a20 */ /* 0x000fe20000410000 */
[----:B------:R-:W-:Y:S01]  /*4880*/  MUFU.EX2 R181, R181 ;  /* 0x000000b500b57308 */ /* 0x000fe20000000800 */
[--C-:B------:R-:W-:Y:S01]  /*4890*/  FFMA.FTZ R175, R56, c[0x0][0x23c], -R195.reuse ;  /* 0x00008f0038af7a23 */ /* 0x100fe200000108c3 */
[----:B-1----:R-:W-:Y:S01]  /*48a0*/  LDSM.16.MT88.4 R20, [R228+0x12800] ;  /* 0x01280000e414783b */ /* 0x002fe20000004200 */
        /* <DEDUP_REMOVED lines=9> */
[----:B------:R-:W-:Y:S01]  /*4940*/  ISETP.GT.AND P1, PT, R166, R236, PT ;  /* 0x000000eca600720c */ /* 0x000fe20003f24270 */
        /* <DEDUP_REMOVED lines=8> */
[----:B------:R-:W3:Y:S01]  /*49d0*/  LDSM.16.MT88.4 R72, [R228+0x14000] ;  /* 0x01400000e448783b */ /* 0x000ee20000004200 */
[--C-:B------:R-:W-:Y:S01]  /*49e0*/  FFMA.FTZ R167, R9, c[0x0][0x23c], -R169.reuse ;  /* 0x00008f0009a77a23 */ /* 0x100fe200000108a9 */
[----:B------:R-:W5:Y:S01]  /*49f0*/  MUFU.EX2 R175, R175 ;  /* 0x000000af00af7308 */ /* 0x000f620000000800 */
[----:B------:R-:W-:Y:S01]  /*4a00*/  FFMA.FTZ R0, R8, c[0x0][0x23c], -R169 ;  /* 0x00008f0008007a23 */ /* 0x000fe200000108a9 */
[----:B------:R-:W2:Y:S01]  /*4a10*/  LDSM.16.MT88.4 R12, [R228+0x10800] ;  /* 0x01080000e40c783b */ /* 0x000ea20000004200 */
[----:B-1----:R-:W-:Y:S01]  /*4a20*/  F2FP.PACK_AB R128, R180, R181 ;  /* 0x000000b5b480723e */ /* 0x002fe200000000ff */
[--C-:B------:R-:W-:Y:S02]  /*4a30*/  FFMA.FTZ R185, R185, c[0x0][0x23c], -R195.reuse ;  /* 0x00008f00b9b97a23 */ /* 0x100fe400000108c3 */
        /* <DEDUP_REMOVED lines=9> */
[----:B------:R-:W4:Y:S01]  /*4ad0*/  MUFU.EX2 R182, R182 ;  /* 0x000000b600b67308 */ /* 0x000f220000000800 */
[----:B-----5:R-:W-:Y:S01]  /*4ae0*/  F2FP.PACK_AB R130, R175, R179 ;  /* 0x000000b3af82723e */ /* 0x020fe200000000ff */
[--C-:B------:R-:W-:Y:S02]  /*4af0*/  FFMA.FTZ R191, R191, c[0x0][0x23c], -R169.reuse ;  /* 0x00008f00bfbf7a23 */ /* 0x100fe400000108a9 */
[----:B------:R-:W-:Y:S02]  /*4b00*/  FFMA.FTZ R192, R192, c[0x0][0x23c], -R169 ;  /* 0x00008f00c0c07a23 */ /* 0x000fe400000108a9 */
[--C-:B------:R-:W-:Y:S02]  /*4b10*/  FFMA.FTZ R198, R198, c[0x0][0x23c], -R195.reuse ;  /* 0x00008f00c6c67a23 */ /* 0x100fe400000108c3 */
[----:B------:R-:W-:Y:S01]  /*4b20*/  MUFU.EX2 R184, R184 ;  /* 0x000000b800b87308 */ /* 0x000fe20000000800 */
[----:B------:R-:W-:-:S02]  /*4b30*/  FFMA.FTZ R197, R197, c[0x0][0x23c], -R195 ;  /* 0x00008f00c5c57a23 */ /* 0x000fc400000108c3 */
[--C-:B------:R-:W-:Y:S02]  /*4b40*/  FFMA.FTZ R196, R196, c[0x0][0x23c], -R195.reuse ;  /* 0x00008f00c4c47a23 */ /* 0x100fe400000108c3 */
[----:B------:R-:W-:Y:S02]  /*4b50*/  FFMA.FTZ R250, R194, c[0x0][0x23c], -R195 ;  /* 0x00008f00c2fa7a23 */ /* 0x000fe400000108c3 */
[--C-:B------:R-:W-:Y:S01]  /*4b60*/  FFMA.FTZ R193, R193, c[0x0][0x23c], -R169.reuse ;  /* 0x00008f00c1c17a23 */ /* 0x100fe200000108a9 */
[----:B------:R-:W5:Y:S01]  /*4b70*/  MUFU.EX2 R177, R177 ;  /* 0x000000b100b17308 */ /* 0x000f620000000800 */
[----:B----4-:R-:W-:Y:S01]  /*4b80*/  F2FP.PACK_AB R129, R182, R183 ;  /* 0x000000b7b681723e */ /* 0x010fe200000000ff */
[--C-:B------:R-:W-:Y:S02]  /*4b90*/  FFMA.FTZ R194, R171, c[0x0][0x23c], -R169.reuse ;  /* 0x00008f00abc27a23 */ /* 0x100fe400000108a9 */
[--C-:B------:R-:W-:Y:S02]  /*4ba0*/  FFMA.FTZ R195, R170, c[0x0][0x23c], -R169.reuse ;  /* 0x00008f00aac37a23 */ /* 0x100fe400000108a9 */
[----:B------:R-:W-:-:S02]  /*4bb0*/  FFMA.FTZ R249, R168, c[0x0][0x23c], -R169 ;  /* 0x00008f00a8f97a23 */ /* 0x000fc400000108a9 */
[----:B------:R-:W-:Y:S01]  /*4bc0*/  MUFU.EX2 R178, R178 ;  /* 0x000000b200b27308 */ /* 0x000fe20000000800 */
[----:B------:R-:W-:Y:S01]  /*4bd0*/  FADD.FTZ R180, R181, R180 ;  /* 0x000000b4b5b47221 */ /* 0x000fe20000010000 */
[----:B------:R-:W-:Y:S01]  /*4be0*/  LDSM.16.MT88.4 R168, [R225+0x13800] ;  /* 0x01380000e1a8783b */ /* 0x000fe20000004200 */
[----:B------:R-:W-:Y:S02]  /*4bf0*/  FADD.FTZ R182, R183, R182 ;  /* 0x000000b6b7b67221 */ /* 0x000fe40000010000 */
[----:B------:R-:W-:Y:S01]  /*4c00*/  FADD.FTZ R179, R179, R180 ;  /* 0x000000b4b3b37221 */ /* 0x000fe20000010000 */
[----:B-----5:R-:W-:Y:S02]  /*4c10*/  F2FP.PACK_AB R131, R177, R184 ;  /* 0x000000b8b183723e */ /* 0x020fe400000000ff */
[----:B------:R-:W4:Y:S01]  /*4c20*/  MUFU.EX2 R174, R174 ;  /* 0x000000ae00ae7308 */ /* 0x000f220000000800 */
        /* <DEDUP_REMOVED lines=22> */
[----:B------:R-:W-:Y:S06]  /*4d90*/  MUFU.EX2 R188, R188 ;  /* 0x000000bc00bc7308 */ /* 0x000fec0000000800 */
[C---:B---3--:R-:W-:Y:S02]  /*4da0*/  HMMA.16816.F32 R68, R128.reuse, R72, RZ ;  /* 0x000000488044723c */ /* 0x048fe400000018ff */
[----:B------:R-:W-:Y:S06]  /*4db0*/  MUFU.EX2 R189, R189 ;  /* 0x000000bd00bd7308 */ /* 0x000fec0000000800 */
[C---:B------:R-:W-:Y:S02]  /*4dc0*/  HMMA.16816.F32 R76, R128.reuse, R80, RZ ;  /* 0x00000050804c723c */ /* 0x040fe400000018ff */
[----:B------:R-:W2:Y:S06]  /*4dd0*/  MUFU.EX2 R190, R190 ;  /* 0x000000be00be7308 */ /* 0x000eac0000000800 */
[C---:B------:R-:W-:Y:S02]  /*4de0*/  HMMA.16816.F32 R84, R128.reuse, R88, RZ ;  /* 0x000000588054723c */ /* 0x040fe400000018ff */
[----:B------:R-:W-:Y:S06]  /*4df0*/  MUFU.EX2 R191, R191 ;  /* 0x000000bf00bf7308 */ /* 0x000fec0000000800 */
[C---:B------:R-:W-:Y:S02]  /*4e00*/  HMMA.16816.F32 R92, R128.reuse, R96, RZ ;  /* 0x00000060805c723c */ /* 0x040fe400000018ff */
[----:B------:R-:W3:Y:S06]  /*4e10*/  MUFU.EX2 R192, R192 ;  /* 0x000000c000c07308 */ /* 0x000eec0000000800 */
        /* <DEDUP_REMOVED lines=47> */
[C---:B------:R-:W-:Y:S08]  /*5110*/  HMMA.16816.F32 R152, R4.reuse, R28, R152 ;  /* 0x0000001c0498723c */ /* 0x040ff00000001898 */
[C---:B-1----:R-:W-:Y:S08]  /*5120*/  HMMA.16816.F32 R52, R4.reuse, R12, R52 ;  /* 0x0000000c0434723c */ /* 0x042ff00000001834 */
[C---:B------:R-:W-:Y:S01]  /*5130*/  HMMA.16816.F32 R56, R4.reuse, R14, R56 ;  /* 0x0000000e0438723c */ /* 0x040fe20000001838 */
[----:B------:R-:W1:Y:S07]  /*5140*/  LDSM.16.MT88.4 R12, [R226+0x16800] ;  /* 0x01680000e20c783b */ /* 0x000e6e0000004200 */
[C---:B----4-:R-:W-:Y:S08]  /*5150*/  HMMA.16816.F32 R84, R4.reuse, R8, R84 ;  /* 0x000000080454723c */ /* 0x050ff00000001854 */
[C---:B------:R-:W-:Y:S01]  /*5160*/  HMMA.16816.F32 R88, R4.reuse, R10, R88 ;  /* 0x0000000a0458723c */ /* 0x040fe20000001858 */
[----:B------:R-:W4:Y:S07]  /*5170*/  LDSM.16.MT88.4 R8, [R225+0x16800] ;  /* 0x01680000e108783b */ /* 0x000f2e0000004200 */
[C---:B------:R-:W-:Y:S01]  /*5180*/  HMMA.16816.F32 R148, R4.reuse, R30, R148 ;  /* 0x0000001e0494723c */ /* 0x040fe20000001894 */
[----:B------:R-:W1:Y:S07]  /*5190*/  LDSM.16.MT88.4 R28, [R228+0x14800] ;  /* 0x01480000e41c783b */ /* 0x000e6e0000004200 */
[C---:B------:R-:W-:Y:S08]  /*51a0*/  HMMA.16816.F32 R144, R4.reuse, R24, R144 ;  /* 0x000000180490723c */ /* 0x040ff00000001890 */
[C---:B------:R-:W-:Y:S01]  /*51b0*/  HMMA.16816.F32 R140, R4.reuse, R26, R140 ;  /* 0x0000001a048c723c */ /* 0x040fe2000000188c */
[----:B------:R-:W2:Y:S07]  /*51c0*/  LDSM.16.MT88.4 R24, [R226+0x14800] ;  /* 0x01480000e218783b */ /* 0x000eae0000004200 */
[C---:B------:R-:W-:Y:S08]  /*51d0*/  HMMA.16816.F32 R44, R4.reuse, R16, R44 ;  /* 0x00000010042c723c */ /* 0x040ff0000000182c */
        /* <DEDUP_REMOVED lines=20> */
[C---:B------:R-:W-:Y:S08]  /*5320*/  HMMA.16816.F32 R100, R4.reuse, R16, R100 ;  /* 0x000000100464723c */ /* 0x040ff00000001864 */
[C---:B------:R-:W-:Y:S01]  /*5330*/  HMMA.16816.F32 R104, R4.reuse, R18, R104 ;  /* 0x000000120468723c */ /* 0x040fe20000001868 */
[----:B------:R-:W2:Y:S07]  /*5340*/  LDSM.16.MT88.4 R16, [R226+0x11000] ;  /* 0x01100000e210783b */ /* 0x000eae0000004200 */
        /* <DEDUP_REMOVED lines=9> */
[----:B---3--:R-:W-:Y:S01]  /*53e0*/  F2FP.PACK_AB R7, R192, R191 ;  /* 0x000000bfc007723e */ /* 0x008fe200000000ff */
        /* <DEDUP_REMOVED lines=119> */
.L_x_5104:
        /* <DEDUP_REMOVED lines=64> */
.L_x_5101:
        /* <DEDUP_REMOVED lines=14> */
[----:B------:R-:W-:Y:S03]  /*6040*/  ISETP.GT.AND P1, PT, R248, R236, PT ;  /* 0x000000ecf800720c */ /* 0x000fe60003f24270 */
        /* <DEDUP_REMOVED lines=32> */
[----:B------:R-:W-:Y:S01]  /*6250*/  LDSM.16.M88.4 R200, [R229] ;  /* 0x00000000e5c8783b */ /* 0x000fe20000000200 */
[C---:B------:R-:W-:Y:S05]  /*6260*/  HMMA.16816.F32 R24, R32.reuse, R26, RZ ;  /* 0x0000001a2018723c */ /* 0x040fea00000018ff */
[----:B------:R-:W-:Y:S03]  /*6270*/  LDSM.16.M88.4 R204, [R220] ;  /* 0x00000000dccc783b */ /* 0x000fe60000000200 */
[C---:B-----5:R-:W-:Y:S08]  /*6280*/  HMMA.16816.F32 R28, R32.reuse, R164, RZ ;  /* 0x000000a4201c723c */ /* 0x060ff000000018ff */
[----:B------:R-:W-:Y:S01]  /*6290*/  HMMA.16816.F32 R32, R32, R166, RZ ;  /* 0x000000a62020723c */ /* 0x000fe200000018ff */
[----:B------:R-:W4:Y:S07]  /*62a0*/  LDSM.16.M88.4 R164, [R227+0x8800] ;  /* 0x00880000e3a4783b */ /* 0x000f2e0000000200 */
[C---:B-1----:R-:W-:Y:S08]  /*62b0*/  HMMA.16816.F32 R4, R168.reuse, R172, R4 ;  /* 0x000000aca804723c */ /* 0x042ff00000001804 */
[C---:B------:R-:W-:Y:S01]  /*62c0*/  HMMA.16816.F32 R8, R168.reuse, R174, R8 ;  /* 0x000000aea808723c */ /* 0x040fe20000001808 */
[----:B------:R-:W1:Y:S07]  /*62d0*/  LDSM.16.M88.4 R172, [R227+0x9800] ;  /* 0x00980000e3ac783b */ /* 0x000e6e0000000200 */
        /* <DEDUP_REMOVED lines=8> */
[----:B------:R-:W3:Y:S06]  /*6360*/  LDSM.16.M88.4 R168, [R220+0x800] ;  /* 0x00080000dca8783b */ /* 0x000eec0000000200 */
[----:B------:R-:W-:Y:S01]  /*6370*/  LDSM.16.M88.4 R184, [R234+0x2000] ;  /* 0x00200000eab8783b */ /* 0x000fe20000000200 */
[C---:B--2---:R-:W-:Y:S08]  /*6380*/  HMMA.16816.F32 R4, R188.reuse, R192, R4 ;  /* 0x000000c0bc04723c */ /* 0x044ff00000001804 */
[C---:B------:R-:W-:Y:S01]  /*6390*/  HMMA.16816.F32 R8, R188.reuse, R194, R8 ;  /* 0x000000c2bc08723c */ /* 0x040fe20000001808 */
[----:B------:R-:W2:Y:S07]  /*63a0*/  LDSM.16.M88.4 R192, [R233+0xa000] ;  /* 0x00a00000e9c0783b */ /* 0x000eae0000000200 */
[C---:B----4-:R-:W-:Y:S08]  /*63b0*/  HMMA.16816.F32 R12, R188.reuse, R164, R12 ;  /* 0x000000a4bc0c723c */ /* 0x050ff0000000180c */
[C---:B------:R-:W-:Y:S01]  /*63c0*/  HMMA.16816.F32 R16, R188.reuse, R166, R16 ;  /* 0x000000a6bc10723c */ /* 0x040fe20000001810 */
[----:B------:R-:W4:Y:S07]  /*63d0*/  LDSM.16.M88.4 R164, [R233+0xa800] ;  /* 0x00a80000e9a4783b */ /* 0x000f2e0000000200 */
[C---:B------:R-:W-:Y:S08]  /*63e0*/  HMMA.16816.F32 R20, R188.reuse, R196, R20 ;  /* 0x000000c4bc14723c */ /* 0x040ff00000001814 */
[C---:B------:R-:W-:Y:S01]  /*63f0*/  HMMA.16816.F32 R24, R188.reuse, R198, R24 ;  /* 0x000000c6bc18723c */ /* 0x040fe20000001818 */
[----:B------:R-:W-:Y:S07]  /*6400*/  LDSM.16.M88.4 R196, [R232+0x2000] ;  /* 0x00200000e8c4783b */ /* 0x000fee0000000200 */
[C---:B-1----:R-:W-:Y:S08]  /*6410*/  HMMA.16816.F32 R28, R188.reuse, R172, R28 ;  /* 0x000000acbc1c723c */ /* 0x042ff0000000181c */
[----:B------:R-:W-:Y:S01]  /*6420*/  HMMA.16816.F32 R32, R188, R174, R32 ;  /* 0x000000aebc20723c */ /* 0x000fe20000001820 */
[----:B------:R-:W1:Y:S06]  /*6430*/  LDSM.16.M88.4 R172, [R233+0xb000] ;  /* 0x00b00000e9ac783b */ /* 0x000e6c0000000200 */
[----:B------:R-:W5:Y:S01]  /*6440*/  LDSM.16.M88.4 R188, [R233+0xb800] ;  /* 0x00b80000e9bc783b */ /* 0x000f620000000200 */
        /* <DEDUP_REMOVED lines=8> */
[----:B------:R-:W1:Y:S07]  /*64d0*/  LDSM.16.M88.4 R176, [R217] ;  /* 0x00000000d9b0783b */ /* 0x000e6e0000000200 */
[C---:B------:R-:W-:Y:S08]  /*64e0*/  HMMA.16816.F32 R28, R200.reuse, R180, R28 ;  /* 0x000000b4c81c723c */ /* 0x040ff0000000181c */
[----:B------:R-:W-:Y:S01]  /*64f0*/  HMMA.16816.F32 R32, R200, R182, R32 ;  /* 0x000000b6c820723c */ /* 0x000fe20000001820 */
[----:B------:R-:W3:Y:S06]  /*6500*/  LDSM.16.M88.4 R180, [R216] ;  /* 0x00000000d8b4783b */ /* 0x000eec0000000200 */
[----:B------:R-:W-:Y:S01]  /*6510*/  LDSM.16.M88.4 R200, [R227+0xa000] ;  /* 0x00a00000e3c8783b */ /* 0x000fe20000000200 */
        /* <DEDUP_REMOVED lines=11> */
[----:B------:R-:W5:Y:S06]  /*65d0*/  LDSM.16.M88.4 R184, [R227+0xb800] ;  /* 0x00b80000e3b8783b */ /* 0x000f6c0000000200 */
[----:B------:R-:W-:Y:S01]  /*65e0*/  LDSM.16.M88.4 R188, [R229+0x2000] ;  /* 0x00200000e5bc783b */ /* 0x000fe20000000200 */
        /* <DEDUP_REMOVED lines=8> */
[----:B------:R-:W1:Y:S07]  /*6670*/  LDSM.16.M88.4 R176, [R220+0x3000] ;  /* 0x00300000dcb0783b */ /* 0x000e6e0000000200 */
        /* <DEDUP_REMOVED lines=106> */
[C---:B----4-:R-:W-:Y:S08]  /*6d20*/  HMMA.16816.F32 R12, R196.reuse, R164, R12 ;  /* 0x000000a4c40c723c */ /* 0x050ff0000000180c */
[C---:B------:R-:W-:Y:S01]  /*6d30*/  HMMA.16816.F32 R16, R196.reuse, R166, R16 ;  /* 0x000000a6c410723c */ /* 0x040fe20000001810 */
[----:B------:R-:W2:Y:S07]  /*6d40*/  LDSM.16.M88.4 R164, [R220+0x6800] ;  /* 0x00680000dca4783b */ /* 0x000eae0000000200 */
[C---:B-1----:R-:W-:Y:S08]  /*6d50*/  HMMA.16816.F32 R20, R196.reuse, R172, R20 ;  /* 0x000000acc414723c */ /* 0x042ff00000001814 */
[C---:B------:R-:W-:Y:S08]  /*6d60*/  HMMA.16816.F32 R24, R196.reuse, R174, R24 ;  /* 0x000000aec418723c */ /* 0x040ff00000001818 */
[C---:B-----5:R-:W-:Y:S08]  /*6d70*/  HMMA.16816.F32 R28, R196.reuse, R184, R28 ;  /* 0x000000b8c41c723c */ /* 0x060ff0000000181c */
[----:B------:R-:W-:Y:S08]  /*6d80*/  HMMA.16816.F32 R32, R196, R186, R32 ;  /* 0x000000bac420723c */ /* 0x000ff00000001820 */
[C---:B------:R-:W-:Y:S08]  /*6d90*/  HMMA.16816.F32 R4, R192.reuse, R204, R4 ;  /* 0x000000ccc004723c */ /* 0x040ff00000001804 */
[C---:B------:R-:W-:Y:S08]  /*6da0*/  HMMA.16816.F32 R8, R192.reuse, R206, R8 ;  /* 0x000000cec008723c */ /* 0x040ff00000001808 */
[C---:B--2---:R-:W-:Y:S08]  /*6db0*/  HMMA.16816.F32 R12, R192.reuse, R164, R12 ;  /* 0x000000a4c00c723c */ /* 0x044ff0000000180c */
        /* <DEDUP_REMOVED lines=139> */
.L_x_5103:
        /* <DEDUP_REMOVED lines=31> */
.L_x_5102:
        /* <DEDUP_REMOVED lines=56> */
[----:B------:R-:W-:Y:S01]  /*7be0*/  ISETP.GT.AND P1, PT, R248, R236, PT ;  /* 0x000000ecf800720c */ /* 0x000fe20003f24270 */
        /* <DEDUP_REMOVED lines=50> */
[--C-:B------:R-:W-:Y:S02]  /*7f10*/  FFMA.FTZ R245, R178, c[0x0][0x23c], -R187.reuse ;  /* 0x00008f00b2f57a23 */ /* 0x100fe400000108bb */
[----:B------:R-:W-:Y:S01]  /*7f20*/  LDSM.16.MT88.4 R168, [R228+0x14800] ;  /* 0x01480000e4a8783b */ /* 0x000fe20000004200 */
[C---:B------:R-:W-:Y:S02]  /*7f30*/  FMUL.FTZ R36, R2.reuse, R36 ;  /* 0x0000002402247220 */ /* 0x040fe40000410000 */
[----:B------:R-:W-:Y:S02]  /*7f40*/  FMUL.FTZ R37, R2, R37 ;  /* 0x0000002502257220 */ /* 0x000fe40000410000 */
        /* <DEDUP_REMOVED lines=25> */
[----:B------:R-:W2:Y:S03]  /*80e0*/  MUFU.EX2 R194, R194 ;  /* 0x000000c200c27308 */ /* 0x000ea60000000800 */
[----:B------:R-:W-:Y:S02]  /*80f0*/  FMUL.FTZ R13, R2, R153 ;  /* 0x00000099020d7220 */ /* 0x000fe40000410000 */
[C---:B------:R-:W-:Y:S02]  /*8100*/  FMUL.FTZ R54, R0.reuse, R54 ;  /* 0x0000003600367220 */ /* 0x040fe40000410000 */
[C---:B------:R-:W-:Y:S03]  /*8110*/  FMUL.FTZ R14, R0.reuse, R154 ;  /* 0x0000009a000e7220 */ /* 0x040fe60000410000 */
[----:B------:R-:W-:Y:S01]  /*8120*/  MUFU.EX2 R196, R196 ;  /* 0x000000c400c47308 */ /* 0x000fe20000000800 */
[C---:B------:R-:W-:Y:S02]  /*8130*/  FMUL.FTZ R15, R0.reuse, R155 ;  /* 0x0000009b000f7220 */ /* 0x040fe40000410000 */
[----:B------:R-:W3:Y:S01]  /*8140*/  LDSM.16.MT88.4 R152, [R224+0x10000] ;  /* 0x01000000e098783b */ /* 0x000ee20000004200 */
[----:B------:R-:W-:Y:S02]  /*8150*/  FMUL.FTZ R55, R0, R55 ;  /* 0x0000003700377220 */ /* 0x000fe40000410000 */
[C---:B------:R-:W-:Y:S02]  /*8160*/  FMUL.FTZ R56, R2.reuse, R56 ;  /* 0x0000003802387220 */ /* 0x040fe40000410000 */
[C---:B------:R-:W-:Y:S02]  /*8170*/  HMMA.16816.F32 R12, R160.reuse, R20, R12 ;  /* 0x00000014a00c723c */ /* 0x040fe4000000180c */
[----:B------:R-:W4:Y:S01]  /*8180*/  MUFU.EX2 R195, R195 ;  /* 0x000000c300c37308 */ /* 0x000f220000000800 */
        /* <DEDUP_REMOVED lines=9> */
[----:B------:R-:W5:Y:S01]  /*8220*/  LDSM.16.MT88.4 R144, [R228+0x12000] ;  /* 0x01200000e490783b */ /* 0x000f620000004200 */
[C---:B------:R-:W-:Y:S01]  /*8230*/  FMUL.FTZ R60, R2.reuse, R60 ;  /* 0x0000003c023c7220 */ /* 0x040fe20000410000 */
[----:B------:R-:W1:Y:S01]  /*8240*/  MUFU.EX2 R198, R198 ;  /* 0x000000c600c67308 */ /* 0x000e620000000800 */
        /* <DEDUP_REMOVED lines=15> */
[C---:B---3--:R-:W-:Y:S03]  /*8340*/  HMMA.16816.F32 R28, R160.reuse, R152, R28 ;  /* 0x00000098a01c723c */ /* 0x048fe6000000181c */
[----:B------:R-:W-:Y:S02]  /*8350*/  FMUL.FTZ R67, R0, R67 ;  /* 0x0000004300437220 */ /* 0x000fe40000410000 */
[C---:B------:R-:W-:Y:S02]  /*8360*/  FMUL.FTZ R68, R2.reuse, R68 ;  /* 0x0000004402447220 */ /* 0x040fe40000410000 */
[----:B------:R-:W-:Y:S01]  /*8370*/  FMUL.FTZ R69, R2, R69 ;  /* 0x0000004502457220 */ /* 0x000fe20000410000 */
[C---:B------:R-:W-:Y:S01]  /*8380*/  HMMA.16816.F32 R32, R160.reuse, R154, R32 ;  /* 0x0000009aa020723c */ /* 0x040fe20000001820 */
[----:B------:R-:W-:Y:S03]  /*8390*/  LDSM.16.MT88.4 R152, [R228+0x12800] ;  /* 0x01280000e498783b */ /* 0x000fe60000004200 */
[C---:B------:R-:W-:Y:S02]  /*83a0*/  FMUL.FTZ R70, R0.reuse, R70 ;  /* 0x0000004600467220 */ /* 0x040fe40000410000 */
[----:B------:R-:W-:Y:S02]  /*83b0*/  FMUL.FTZ R71, R0, R71 ;  /* 0x0000004700477220 */ /* 0x000fe40000410000 */
[C---:B-----5:R-:W-:Y:S04]  /*83c0*/  HMMA.16816.F32 R36, R160.reuse, R144, R36 ;  /* 0x00000090a024723c */ /* 0x060fe80000001824 */
        /* <DEDUP_REMOVED lines=71> */
[C---:B------:R-:W-:Y:S04]  /*8840*/  FMUL.FTZ R116, R2.reuse, R116 ;  /* 0x0000007402747220 */ /* 0x040fe80000410000 */
[----:B------:R-:W-:Y:S01]  /*8850*/  FMUL.FTZ R117, R2, R117 ;  /* 0x0000007502757220 */ /* 0x000fe20000410000 */
        /* <DEDUP_REMOVED lines=27> */
[--C-:B------:R-:W-:Y:S02]  /*8a10*/  FFMA.FTZ R204, R204, c[0x0][0x23c], -R177.reuse ;  /* 0x00008f00cccc7a23 */ /* 0x100fe400000108b1 */
[----:B----4-:R-:W-:Y:S01]  /*8a20*/  F2FP.PACK_AB R134, R195, R196 ;  /* 0x000000c4c386723e */ /* 0x010fe200000000ff */
[----:B------:R-:W-:Y:S01]  /*8a30*/  FFMA.FTZ R202, R202, c[0x0][0x23c], -R177 ;  /* 0x00008f00caca7a23 */ /* 0x000fe200000108b1 */
[----:B------:R-:W-:Y:S03]  /*8a40*/  F2FP.PACK_AB R135, R198, R197 ;  /* 0x000000c5c687723e */ /* 0x000fe600000000ff */
[--C-:B------:R-:W-:Y:S01]  /*8a50*/  FFMA.FTZ R203, R203, c[0x0][0x23c], -R187.reuse ;  /* 0x00008f00cbcb7a23 */ /* 0x100fe200000108bb */
[----:B------:R-:W-:Y:S01]  /*8a60*/  MUFU.EX2 R206, R206 ;  /* 0x000000ce00ce7308 */ /* 0x000fe20000000800 */
[----:B------:R-:W-:Y:S02]  /*8a70*/  FFMA.FTZ R201, R201, c[0x0][0x23c], -R187 ;  /* 0x00008f00c9c97a23 */ /* 0x000fe400000108bb */
[C---:B-----5:R-:W-:Y:S05]  /*8a80*/  HMMA.16816.F32 R4, R132.reuse, R140, R4 ;  /* 0x0000008c8404723c */ /* 0x060fea0000001804 */
[--C-:B------:R-:W-:Y:S02]  /*8a90*/  FFMA.FTZ R200, R200, c[0x0][0x23c], -R177.reuse ;  /* 0x00008f00c8c87a23 */ /* 0x100fe400000108b1 */
[----:B------:R-:W-:Y:S01]  /*8aa0*/  FFMA.FTZ R199, R199, c[0x0][0x23c], -R177 ;  /* 0x00008f00c7c77a23 */ /* 0x000fe200000108b1 */
[C---:B------:R-:W-:Y:S01]  /*8ab0*/  HMMA.16816.F32 R8, R132.reuse, R142, R8 ;  /* 0x0000008e8408723c */ /* 0x040fe20000001808 */
[----:B------:R-:W3:Y:S01]  /*8ac0*/  LDSM.16.MT88.4 R140, [R224+0x12800] ;  /* 0x01280000e08c783b */ /* 0x000ee20000004200 */
[----:B------:R-:W4:Y:S02]  /*8ad0*/  MUFU.EX2 R204, R204 ;  /* 0x000000cc00cc7308 */ /* 0x000f240000000800 */
[--C-:B------:R-:W-:Y:S02]  /*8ae0*/  FFMA.FTZ R189, R189, c[0x0][0x23c], -R187.reuse ;  /* 0x00008f00bdbd7a23 */ /* 0x100fe400000108bb */
[--C-:B------:R-:W-:Y:S02]  /*8af0*/  FFMA.FTZ R190, R190, c[0x0][0x23c], -R187.reuse ;  /* 0x00008f00bebe7a23 */ /* 0x100fe400000108bb */
[C---:B-1----:R-:W-:Y:S04]  /*8b00*/  HMMA.16816.F32 R12, R132.reuse, R136, R12 ;  /* 0x00000088840c723c */ /* 0x042fe8000000180c */
[----:B------:R-:W-:Y:S01]  /*8b10*/  FFMA.FTZ R187, R176, c[0x0][0x23c], -R187 ;  /* 0x00008f00b0bb7a23 */ /* 0x000fe200000108bb */
[----:B------:R-:W1:Y:S01]  /*8b20*/  MUFU.EX2 R202, R202 ;  /* 0x000000ca00ca7308 */ /* 0x000e620000000800 */
[--C-:B------:R-:W-:Y:S02]  /*8b30*/  FFMA.FTZ R188, R188, c[0x0][0x23c], -R177.reuse ;  /* 0x00008f00bcbc7a23 */ /* 0x100fe400000108b1 */
[C---:B------:R-:W-:Y:S01]  /*8b40*/  HMMA.16816.F32 R16, R132.reuse, R138, R16 ;  /* 0x0000008a8410723c */ /* 0x040fe20000001810 */
[----:B------:R-:W5:Y:S03]  /*8b50*/  LDSM.16.MT88.4 R136, [R225+0x14800] ;  /* 0x01480000e188783b */ /* 0x000f660000004200 */
[--C-:B------:R-:W-:Y:S02]  /*8b60*/  FFMA.FTZ R166, R166, c[0x0][0x23c], -R177.reuse ;  /* 0x00008f00a6a67a23 */ /* 0x100fe400000108b1 */
[----:B------:R-:W-:Y:S01]  /*8b70*/  FFMA.FTZ R177, R165, c[0x0][0x23c], -R177 ;  /* 0x00008f00a5b17a23 */ /* 0x000fe200000108b1 */
[----:B------:R-:W-:Y:S01]  /*8b80*/  MUFU.EX2 R203, R203 ;  /* 0x000000cb00cb7308 */ /* 0x000fe20000000800 */
[C---:B------:R-:W-:Y:S04]  /*8b90*/  HMMA.16816.F32 R20, R132.reuse, R144, R20 ;  /* 0x000000908414723c */ /* 0x040fe80000001814 */
[----:B------:R-:W-:Y:S01]  /*8ba0*/  FFMA.FTZ R186, R2, R250, R186 ;  /* 0x000000fa02ba7223 */ /* 0x000fe200000100ba */
[----:B------:R-:W-:Y:S01]  /*8bb0*/  MOV R2, R164 ;  /* 0x000000a400027202 */ /* 0x000fe20000000f00 */
[----:B------:R-:W-:Y:S01]  /*8bc0*/  FFMA.FTZ R182, R0, R249, R182 ;  /* 0x000000f900b67223 */ /* 0x000fe200000100b6 */
[----:B------:R-:W-:Y:S01]  /*8bd0*/  IADD3 R0, R248, -0x1, RZ ;  /* 0xfffffffff8007810 */ /* 0x000fe20007ffe0ff */
[C---:B------:R-:W-:Y:S01]  /*8be0*/  HMMA.16816.F32 R24, R132.reuse, R146, R24 ;  /* 0x000000928418723c */ /* 0x040fe20000001818 */
[----:B------:R-:W1:Y:S01]  /*8bf0*/  LDSM.16.MT88.4 R144, [R224+0x14800] ;  /* 0x01480000e090783b */ /* 0x000e620000004200 */
[----:B------:R2:W-:Y:S02]  /*8c00*/  MUFU.EX2 R165, R177 ;  /* 0x000000b100a57308 */ /* 0x0005e40000000800 */
[----:B------:R-:W-:Y:S01]  /*8c10*/  FADD.FTZ R186, R185, R186 ;  /* 0x000000bab9ba7221 */ /* 0x000fe20000010000 */
[----:B------:R-:W-:Y:S01]  /*8c20*/  MOV R248, R0 ;  /* 0x0000000000f87202 */ /* 0x000fe20000000f00 */
[----:B------:R-:W-:Y:S01]  /*8c30*/  FADD.FTZ R182, R181, R182 ;  /* 0x000000b6b5b67221 */ /* 0x000fe20000010000 */
[----:B------:R-:W-:Y:S01]  /*8c40*/  MOV R0, R3 ;  /* 0x0000000300007202 */ /* 0x000fe20000000f00 */
[C---:B------:R-:W-:Y:S04]  /*8c50*/  HMMA.16816.F32 R28, R132.reuse, R148, R28 ;  /* 0x00000094841c723c */ /* 0x040fe8000000181c */
[----:B------:R-:W1:Y:S01]  /*8c60*/  MUFU.EX2 R201, R201 ;  /* 0x000000c900c97308 */ /* 0x000e620000000800 */
        /* <DEDUP_REMOVED lines=26> */
[----:B----4-:R-:W-:Y:S03]  /*8e10*/  FADD.FTZ R198, R204, R198 ;  /* 0x000000c6ccc67221 */ /* 0x010fe60000010000 */
[----:B------:R-:W4:Y:S01]  /*8e20*/  MUFU.EX2 R188, R188 ;  /* 0x000000bc00bc7308 */ /* 0x000f220000000800 */
[C---:B------:R-:W-:Y:S01]  /*8e30*/  HMMA.16816.F32 R56, R132.reuse, R162, R56 ;  /* 0x000000a28438723c */ /* 0x040fe20000001838 */
[----:B------:R-:W-:Y:S07]  /*8e40*/  LDSM.16.MT88.4 R160, [R225+0x13000] ;  /* 0x01300000e1a0783b */ /* 0x000fee0000004200 */
[C---:B---3--:R-:W-:Y:S01]  /*8e50*/  HMMA.16816.F32 R60, R132.reuse, R140, R60 ;  /* 0x0000008c843c723c */ /* 0x048fe2000000183c */
[----:B------:R-:W-:Y:S07]  /*8e60*/  MUFU.EX2 R187, R187 ;  /* 0x000000bb00bb7308 */ /* 0x000fee0000000800 */
[C---:B------:R-:W-:Y:S01]  /*8e70*/  HMMA.16816.F32 R64, R132.reuse, R142, R64 ;  /* 0x0000008e8440723c */ /* 0x040fe20000001840 */
[----:B------:R-:W3:Y:S02]  /*8e80*/  LDSM.16.MT88.4 R140, [R226+0x16800] ;  /* 0x01680000e28c783b */ /* 0x000ee40000004200 */
[----:B------:R-:W1:Y:S05]  /*8e90*/  MUFU.EX2 R166, R166 ;  /* 0x000000a600a67308 */ /* 0x000e6a0000000800 */
        /* <DEDUP_REMOVED lines=26> */
[----:B------:R-:W-:Y:S03]  /*9040*/  F2FP.PACK_AB R133, R202, R204 ;  /* 0x000000ccca85723e */ /* 0x000fe600000000ff */
        /* <DEDUP_REMOVED lines=11> */
[----:B----4-:R-:W-:Y:S04]  /*9100*/  FADD.FTZ R199, R188, R199 ;  /* 0x000000c7bcc77221 */ /* 0x010fe80000010000 */
        /* <DEDUP_REMOVED lines=95> */
.L_x_5100:
[----:B------:R-:W1:Y:S01]  /*9700*/  SHFL.BFLY PT, R2, R250, 0x2, 0x1f ;  /* 0x0c401f00fa027f89 */ /* 0x000e6200000e0000 */
[----:B------:R-:W-:Y:S01]  /*9710*/  MOV R8, 0x3f800000 ;  /* 0x3f80000000087802 */ /* 0x000fe20000000f00 */
[----:B------:R-:W-:Y:S01]  /*9720*/  BSSY B0, `(.L_x_5105) ;  /* 0x0000147000007945 */ /* 0x000fe20003800000 */
[----:B------:R-:W-:Y:S01]  /*9730*/  MOV R7, 0x3f800000 ;  /* 0x3f80000000077802 */ /* 0x000fe20000000f00 */
[----:B------:R-:W2:Y:S04]  /*9740*/  SHFL.BFLY PT, R0, R249, 0x2, 0x1f ;  /* 0x0c401f00f9007f89 */ /* 0x000ea800000e0000 */
[----:B------:R-:W3:Y:S04]  /*9750*/  S2R R13, SR_TID.X ;  /* 0x00000000000d7919 */ /* 0x000ee80000002100 */
[----:B------:R-:W-:Y:S01]  /*9760*/  BAR.SYNC.DEFER_BLOCKING 0x0 ;  /* 0x0000000000007b1d */ /* 0x000fe20000010000 */
[----:B-1----:R-:W-:-:S05]  /*9770*/  FADD.FTZ R250, R2, R250 ;  /* 0x000000fa02fa7221 */ /* 0x002fca0000010000 */
[----:B------:R-:W1:Y:S01]  /*9780*/  S2R R2, SR_TID.X ;  /* 0x0000000000027919 */ /* 0x000e620000002100 */
[----:B--2---:R-:W-:-:S03]  /*9790*/  FADD.FTZ R249, R0, R249 ;  /* 0x000000f900f97221 */ /* 0x004fc60000010000 */
[----:B------:R-:W2:Y:S01]  /*97a0*/  SHFL.BFLY PT, R5, R250, 0x1, 0x1f ;  /* 0x0c201f00fa057f89 */ /* 0x000ea200000e0000 */
[----:B---3--:R-:W-:-:S03]  /*97b0*/  SHF.R.S32.HI R9, RZ, 0x1f, R13 ;  /* 0x0000001fff097819 */ /* 0x008fc6000001140d */
[----:B------:R-:W3:Y:S01]  /*97c0*/  SHFL.BFLY PT, R4, R249, 0x1, 0x1f ;  /* 0x0c201f00f9047f89 */ /* 0x000ee200000e0000 */
[----:B------:R-:W-:-:S04]  /*97d0*/  LEA.HI R9, R9, R13, RZ, 0x4 ;  /* 0x0000000d09097211 */ /* 0x000fc800078f20ff */
[----:B------:R-:W-:Y:S02]  /*97e0*/  LOP3.LUT R0, R9, 0xfffffff0, RZ, 0xc0, !PT ;  /* 0xfffffff009007812 */ /* 0x000fe400078ec0ff */
[----:B------:R-:W-:Y:S02]  /*97f0*/  SHF.R.S32.HI R9, RZ, 0x4, R9 ;  /* 0x00000004ff097819 */ /* 0x000fe40000011409 */
[----:B------:R-:W-:Y:S02]  /*9800*/  IADD3 R0, -R0, R13, RZ ;  /* 0x0000000d00007210 */ /* 0x000fe40007ffe1ff */
[----:B------:R-:W-:Y:S02]  /*9810*/  SHF.L.U32 R13, R9, 0x6, RZ ;  /* 0x00000006090d7819 */ /* 0x000fe400000006ff */
[----:B------:R-:W-:Y:S02]  /*9820*/  LEA.HI R15, R0, R0, RZ, 0x1 ;  /* 0x00000000000f7211 */ /* 0x000fe400078f08ff */
[----:B-1----:R-:W-:-:S02]  /*9830*/  SHF.R.S32.HI R10, RZ, 0x1f, R2 ;  /* 0x0000001fff0a7819 */ /* 0x002fc40000011402 */
[----:B------:R-:W-:Y:S02]  /*9840*/  LOP3.LUT R13, R13, 0x1c0, RZ, 0xc0, !PT ;  /* 0x000001c00d0d7812 */ /* 0x000fe400078ec0ff */
[-C--:B------:R-:W-:Y:S01]  /*9850*/  LEA.HI R11, R10, R2.reuse, RZ, 0x2 ;  /* 0x000000020a0b7211 */ /* 0x080fe200078f10ff */
[----:B--2---:R-:W-:Y:S01]  /*9860*/  FADD.FTZ R5, R250, R5 ;  /* 0x00000005fa057221 */ /* 0x004fe20000010000 */
[----:B------:R-:W-:Y:S01]  /*9870*/  LEA.HI R10, R10, R2, RZ, 0x5 ;  /* 0x000000020a0a7211 */ /* 0x000fe200078f28ff */
[----:B---3--:R-:W-:Y:S01]  /*9880*/  FADD.FTZ R4, R249, R4 ;  /* 0x00000004f9047221 */ /* 0x008fe20000010000 */
[--C-:B------:R-:W-:Y:S02]  /*9890*/  SHF.R.S32.HI R12, RZ, 0x2, R11.reuse ;  /* 0x00000002ff0c7819 */ /* 0x100fe4000001140b */
[----:B------:R-:W-:Y:S02]  /*98a0*/  SHF.R.S32.HI R6, RZ, 0x1f, R11 ;  /* 0x0000001fff067819 */ /* 0x000fe4000001140b */
[----:B------:R-:W-:-:S02]  /*98b0*/  FSETP.NE.FTZ.AND P4, PT, R5, RZ, PT ;  /* 0x000000ff0500720b */ /* 0x000fc40003f95000 */
[----:B------:R-:W-:Y:S02]  /*98c0*/  FSETP.NE.FTZ.AND P3, PT, R4, RZ, PT ;  /* 0x000000ff0400720b */ /* 0x000fe40003f75000 */
[----:B------:R-:W-:-:S04]  /*98d0*/  LEA.HI R6, R6, R12, RZ, 0x3 ;  /* 0x0000000c06067211 */ /* 0x000fc800078f18ff */
[----:B------:R-:W-:-:S04]  /*98e0*/  LOP3.LUT R6, R6, 0xfffffff8, RZ, 0xc0, !PT ;  /* 0xfffffff806067812 */ /* 0x000fc800078ec0ff */
[----:B------:R-:W-:Y:S01]  /*98f0*/  IADD3 R6, R12, -R6, RZ ;  /* 0x800000060c067210 */ /* 0x000fe20007ffe0ff */
[----:B------:R-:W1:Y:S01]  /*9900*/  @P4 MUFU.RCP R8, R5 ;  /* 0x0000000500084308 */ /* 0x000e620000001000 */
[----:B------:R-:W-:Y:S02]  /*9910*/  LOP3.LUT R12, R11, 0x1ffffffc, RZ, 0xc0, !PT ;  /* 0x1ffffffc0b0c7812 */ /* 0x000fe400078ec0ff */
[C---:B------:R-:W-:Y:S02]  /*9920*/  LOP3.LUT R14, R6.reuse, 0x1, RZ, 0xc0, !PT ;  /* 0x00000001060e7812 */ /* 0x040fe400078ec0ff */
[----:B------:R-:W-:Y:S02]  /*9930*/  SHF.L.U32 R16, R6, 0x6, RZ ;  /* 0x0000000606107819 */ /* 0x000fe400000006ff */
[----:B------:R-:W-:Y:S01]  /*9940*/  ISETP.NE.U32.AND P0, PT, R14, 0x1, PT ;  /* 0x000000010e00780c */ /* 0x000fe20003f05070 */
[----:B------:R-:W2:Y:S01]  /*9950*/  @P3 MUFU.RCP R7, R4 ;  /* 0x0000000400073308 */ /* 0x000ea20000001000 */
[----:B------:R-:W-:-:S02]  /*9960*/  SHF.R.S32.HI R11, RZ, 0x5, R10 ;  /* 0x00000005ff0b7819 */ /* 0x000fc4000001140a */
[----:B------:R-:W-:Y:S02]  /*9970*/  IADD3 R12, -R12, R2, RZ ;  /* 0x000000020c0c7210 */ /* 0x000fe40007ffe1ff */
[----:B------:R-:W-:Y:S02]  /*9980*/  LOP3.LUT R16, R16, 0x1c0, RZ, 0xc0, !PT ;  /* 0x000001c010107812 */ /* 0x000fe400078ec0ff */
[----:B------:R-:W-:Y:S01]  /*9990*/  SHF.L.U32 R14, R15, 0x2, RZ ;  /* 0x000000020f0e7819 */ /* 0x000fe200000006ff */
[C---:B-1----:R-:W-:Y:S01]  /*99a0*/  FMUL.FTZ R160, R8.reuse, R160 ;  /* 0x000000a008a07220 */ /* 0x042fe20000410000 */
[----:B------:R-:W-:Y:S01]  /*99b0*/  LEA R12, R11, R12, 0x9 ;  /* 0x0000000c0b0c7211 */ /* 0x000fe200078e48ff */
[----:B------:R-:W-:Y:S01]  /*99c0*/  FMUL.FTZ R161, R8, R161 ;  /* 0x000000a108a17220 */ /* 0x000fe20000410000 */
[----:B------:R-:W-:Y:S01]  /*99d0*/  LEA.HI R16, R16, R16, RZ, 0x1d ;  /* 0x0000001010107211 */ /* 0x000fe200078fe8ff */
[C---:B------:R-:W-:Y:S01]  /*99e0*/  FMUL.FTZ R156, R8.reuse, R156 ;  /* 0x0000009c089c7220 */ /* 0x040fe20000410000 */
[----:B------:R-:W-:Y:S01]  /*99f0*/  LOP3.LUT R14, R13, 0x38, R14, 0xf8, !PT ;  /* 0x000000380d0e7812 */ /* 0x000fe200078ef80e */
[----:B------:R-:W-:Y:S01]  /*9a00*/  FMUL.FTZ R157, R8, R157 ;  /* 0x0000009d089d7220 */ /* 0x000fe20000410000 */
[----:B------:R-:W-:Y:S01]  /*9a10*/  SHF.R.U32.HI R13, RZ, 0x3, R13 ;  /* 0x00000003ff0d7819 */ /* 0x000fe2000001160d */
[----:B--2---:R-:W-:Y:S01]  /*9a20*/  FMUL.FTZ R163, R7, R163 ;  /* 0x000000a307a37220 */ /* 0x004fe20000410000 */
        /* <DEDUP_REMOVED lines=13> */
[----:B------:R-:W-:Y:S01]  /*9b00*/  FMUL.FTZ R154, R7, R154 ;  /* 0x0000009a079a7220 */ /* 0x000fe20000410000 */
[----:B------:R-:W-:Y:S01]  /*9b10*/  STS.64 [R12.X4], R160 ;  /* 0x000000a00c007388 */ /* 0x000fe20000004a00 */
[C---:B------:R-:W-:Y:S01]  /*9b20*/  FMUL.FTZ R148, R8.reuse, R148 ;  /* 0x0000009408947220 */ /* 0x040fe20000410000 */
[----:B------:R-:W-:Y:S01]  /*9b30*/  SEL R13, R13, 0xffffff80, !P2 ;  /* 0xffffff800d0d7807 */ /* 0x000fe20005000000 */
[----:B------:R-:W-:Y:S01]  /*9b40*/  FMUL.FTZ R149, R8, R149 ;  /* 0x0000009508957220 */ /* 0x000fe20000410000 */
[----:B------:R-:W-:Y:S01]  /*9b50*/  STS.64 [R12.X4+0x800], R162 ;  /* 0x000800a20c007388 */ /* 0x000fe20000004a00 */
[C---:B------:R-:W-:Y:S01]  /*9b60*/  FMUL.FTZ R151, R7.reuse, R151 ;  /* 0x0000009707977220 */ /* 0x040fe20000410000 */
[----:B------:R-:W1:Y:S01]  /*9b70*/  @P3 MUFU.LG2 R4, R4 ;  /* 0x0000000400043308 */ /* 0x000e620000000c00 */
        /* <DEDUP_REMOVED lines=116> */
[----:B------:R-:W-:Y:S02]  /*a2c0*/  SEL R8, R8, 0xffffffc0, !P1 ;  /* 0xffffffc008087807 */ /* 0x000fe40004800000 */
        /* <DEDUP_REMOVED lines=10> */
[----:B------:R-:W-:Y:S04]  /*a370*/  STS.64 [R15], R152 ;  /* 0x000000980f007388 */ /* 0x000fe80000000a00 */
[----:B------:R-:W-:Y:S04]  /*a380*/  STS.64 [R15+0x800], R154 ;  /* 0x0008009a0f007388 */ /* 0x000fe80000000a00 */
[----:B------:R-:W-:Y:S04]  /*a390*/  STS.64 [R8], R148 ;  /* 0x0000009408007388 */ /* 0x000fe80000000a00 */
[----:B------:R-:W-:Y:S04]  /*a3a0*/  STS.64 [R8+0x800], R150 ;  /* 0x0008009608007388 */ /* 0x000fe80000000a00 */
[----:B------:R-:W-:Y:S04]  /*a3b0*/  STS.64 [R7], R144 ;  /* 0x0000009007007388 */ /* 0x000fe80000000a00 */
[----:B------:R-:W-:Y:S04]  /*a3c0*/  STS.64 [R7+0x800], R146 ;  /* 0x0008009207007388 */ /* 0x000fe80000000a00 */
[----:B------:R1:W-:Y:S04]  /*a3d0*/  STS.64 [R16], R140 ;  /* 0x0000008c10007388 */ /* 0x0003e80000000a00 */
[----:B------:R-:W-:Y:S04]  /*a3e0*/  STS.64 [R16+0x800], R142 ;  /* 0x0008008e10007388 */ /* 0x000fe80000000a00 */
[----:B------:R-:W-:Y:S04]  /*a3f0*/  STS.64 [R17], R136 ;  /* 0x0000008811007388 */ /* 0x000fe80000000a00 */
[----:B------:R-:W-:Y:S04]  /*a400*/  STS.64 [R17+0x800], R138 ;  /* 0x0008008a11007388 */ /* 0x000fe80000000a00 */
[----:B------:R-:W-:Y:S04]  /*a410*/  STS.64 [R13], R132 ;  /* 0x000000840d007388 */ /* 0x000fe80000000a00 */
[----:B------:R-:W-:Y:S04]  /*a420*/  STS.64 [R13+0x800], R134 ;  /* 0x000800860d007388 */ /* 0x000fe80000000a00 */
[----:B------:R-:W-:Y:S01]  /*a430*/  STS.64 [R12.X4+0x4000], R36 ;  /* 0x004000240c007388 */ /* 0x000fe20000004a00 */
[----:B-1----:R-:W-:-:S03]  /*a440*/  LOP3.LUT R141, R10, 0xffffffe0, RZ, 0xc0, !PT ;  /* 0xffffffe00a8d7812 */ /* 0x002fc600078ec0ff */
[----:B------:R-:W-:Y:S01]  /*a450*/  STS.64 [R12.X4+0x4800], R38 ;  /* 0x004800260c007388 */ /* 0x000fe20000004a00 */
[----:B------:R-:W-:Y:S02]  /*a460*/  SHF.R.S32.HI R10, RZ, 0x1f, R11 ;  /* 0x0000001fff0a7819 */ /* 0x000fe4000001140b */
[----:B------:R-:W-:Y:S01]  /*a470*/  IADD3 R141, -R141, R2, RZ ;  /* 0x000000028d8d7210 */ /* 0x000fe20007ffe1ff */
[----:B------:R-:W-:Y:S01]  /*a480*/  STS.64 [R14+0x4000], R40 ;  /* 0x004000280e007388 */ /* 0x000fe20000000a00 */
[----:B------:R-:W-:Y:S02]  /*a490*/  LEA.HI R10, R10, R11, RZ, 0x2 ;  /* 0x0000000b0a0a7211 */ /* 0x000fe400078f10ff */
[----:B------:R-:W-:Y:S01]  /*a4a0*/  LOP3.LUT P0, RZ, R141, 0x3, RZ, 0xc0, !PT ;  /* 0x000000038dff7812 */ /* 0x000fe2000780c0ff */
[----:B------:R-:W-:Y:S01]  /*a4b0*/  STS.64 [R14+0x4800], R42 ;  /* 0x0048002a0e007388 */ /* 0x000fe20000000a00 */
[----:B------:R-:W-:Y:S02]  /*a4c0*/  SHF.R.S32.HI R2, RZ, 0x1f, R141 ;  /* 0x0000001fff027819 */ /* 0x000fe4000001148d */
[----:B------:R-:W-:Y:S01]  /*a4d0*/  LOP3.LUT R10, R10, 0xffffffc, RZ, 0xc0, !PT ;  /* 0x0ffffffc0a0a7812 */ /* 0x000fe200078ec0ff */
[----:B------:R-:W-:Y:S01]  /*a4e0*/  STS.64 [R15+0x4000], R44 ;  /* 0x0040002c0f007388 */ /* 0x000fe20000000a00 */
[----:B------:R-:W-:-:S02]  /*a4f0*/  LEA.HI R2, R2, R141, RZ, 0x2 ;  /* 0x0000008d02027211 */ /* 0x000fc400078f10ff */
[----:B------:R-:W-:Y:S01]  /*a500*/  IADD3 R10, -R10, R11, RZ ;  /* 0x0000000b0a0a7210 */ /* 0x000fe20007ffe1ff */
[----:B------:R-:W-:Y:S01]  /*a510*/  STS.64 [R15+0x4800], R46 ;  /* 0x0048002e0f007388 */ /* 0x000fe20000000a00 */
[----:B------:R-:W-:-:S03]  /*a520*/  SHF.R.S32.HI R2, RZ, 0x2, R2 ;  /* 0x00000002ff027819 */ /* 0x000fc60000011402 */
[----:B------:R-:W-:Y:S01]  /*a530*/  STS.64 [R8+0x4000], R48 ;  /* 0x0040003008007388 */ /* 0x000fe20000000a00 */
[----:B------:R-:W-:-:S03]  /*a540*/  LEA R10, R10, R2, 0x4 ;  /* 0x000000020a0a7211 */ /* 0x000fc600078e20ff */
        /* <DEDUP_REMOVED lines=41> */
[----:B------:R-:W-:Y:S06]  /*a7e0*/  BAR.SYNC.DEFER_BLOCKING 0x0 ;  /* 0x0000000000007b1d */ /* 0x000fec0000010000 */
[----:B-1----:R-:W1:Y:S04]  /*a7f0*/  S2R R8, SR_CTAID.Z ;  /* 0x0000000000087919 */ /* 0x002e680000002700 */
[----:B--2---:R-:W2:Y:S04]  /*a800*/  S2R R7, SR_CTAID.Y ;  /* 0x0000000000077919 */ /* 0x004ea80000002600 */
[----:B------:R-:W3:Y:S04]  /*a810*/  S2R R140, SR_CTAID.X ;  /* 0x00000000008c7919 */ /* 0x000ee80000002500 */
[----:B------:R-:W4:Y:S04]  /*a820*/  LDS.128 R132, [R6.X4] ;  /* 0x0000000006847984 */ /* 0x000f280000004c00 */
[----:B------:R-:W1:Y:S04]  /*a830*/  LDS.128 R128, [R6.X4+0x800] ;  /* 0x0008000006807984 */ /* 0x000e680000004c00 */
[----:B------:R-:W1:Y:S01]  /*a840*/  LDS.128 R124, [R6.X4+0x1000] ;  /* 0x00100000067c7984 */ /* 0x000e620000004c00 */
[----:B--2---:R-:W-:-:S03]  /*a850*/  IMAD R7, R7, c[0x0][0x210], R238 ;  /* 0x0000840007077a24 */ /* 0x004fc600078e02ee */
[----:B------:R-:W2:Y:S01]  /*a860*/  LDS.128 R120, [R6.X4+0x1800] ;  /* 0x0018000006787984 */ /* 0x000ea20000004c00 */
[----:B---3--:R-:W-:-:S03]  /*a870*/  SHF.L.U32 R140, R140, 0x6, RZ ;  /* 0x000000068c8c7819 */ /* 0x008fc600000006ff */
[----:B------:R-:W3:Y:S04]  /*a880*/  LDS.128 R116, [R6.X4+0x2000] ;  /* 0x0020000006747984 */ /* 0x000ee80000004c00 */
        /* <DEDUP_REMOVED lines=27> */
[----:B-----5:R5:W1:Y:S02]  /*aa40*/  @P4 MUFU.LG2 R6, R5 ;  /* 0x0000000500064308 */ /* 0x020a640000000c00 */
[----:B-----5:R-:W-:Y:S01]  /*aa50*/  IADD3 R5, -R238, RZ, RZ ;  /* 0x000000ffee057210 */ /* 0x020fe20007ffe1ff */
[----:B-1----:R-:W-:-:S04]  /*aa60*/  @P4 FMUL.FTZ R6, R6, 0.69314718246459960938 ;  /* 0x3f31721806064820 */ /* 0x002fc80000410000 */
[----:B------:R-:W-:Y:S01]  /*aa70*/  IMAD R5, R5, c[0x0][0x1c0], R8 ;  /* 0x0000700005057a24 */ /* 0x000fe200078e0208 */
[----:B------:R-:W-:Y:S01]  /*aa80*/  MOV R8, 0xff800000 ;  /* 0xff80000000087802 */ /* 0x000fe20000000f00 */
[----:B------:R-:W-:Y:S02]  /*aa90*/  @P3 FFMA.FTZ R8, R3, c[0x0][0x238], R4 ;  /* 0x00008e0003083a23 */ /* 0x000fe40000010004 */
[----:B------:R-:W-:Y:S01]  /*aaa0*/  IMAD R5, R7, c[0x0][0x1c0], R5 ;  /* 0x0000700007057a24 */ /* 0x000fe200078e0205 */
[----:B------:R-:W-:Y:S01]  /*aab0*/  MOV R7, 0xff800000 ;  /* 0xff80000000077802 */ /* 0x000fe20000000f00 */
[----:B------:R-:W-:Y:S02]  /*aac0*/  @P4 FFMA.FTZ R7, R164, c[0x0][0x238], R6 ;  /* 0x00008e00a4074a23 */ /* 0x000fe40000010006 */
[----:B------:R-:W-:Y:S01]  /*aad0*/  IMAD R5, R5, c[0x0][0x214], R140 ;  /* 0x0000850005057a24 */ /* 0x000fe200078e028c */
        /* <DEDUP_REMOVED lines=11> */
.L_x_5106:
[----:B--234-:R-:W-:Y:S05]  /*ab90*/  BSYNC B0 ;  /* 0x0000000000007941 */ /* 0x01cfea0003800000 */
.L_x_5105:
[----:B------:R-:W-:Y:S01]  /*aba0*/  IMAD.SHL.U32 R6, R0, 0x4, RZ ;  /* 0x0000000400067824 */ /* 0x000fe200078e00ff */
[----:B------:R-:W-:Y:S01]  /*abb0*/  IADD3 R0, R9, 0x10, RZ ;  /* 0x0000001009007810 */ /* 0x000fe20007ffe0ff */
[----:B------:R-:W-:Y:S01]  /*abc0*/  IMAD R5, R5, c[0x0][0x22c], RZ ;  /* 0x00008b0005057a24 */ /* 0x000fe200078e02ff */
[----:B------:R-:W-:Y:S02]  /*abd0*/  IADD3 R2, R9, 0x8, RZ ;  /* 0x0000000809027810 */ /* 0x000fe40007ffe0ff */
[----:B-1----:R-:W-:Y:S02]  /*abe0*/  SHF.R.S32.HI R7, RZ, 0x1f, R6 ;  /* 0x0000001fff077819 */ /* 0x002fe40000011406 */
[----:B------:R-:W-:-:S02]  /*abf0*/  ISETP.GE.AND P4, PT, R0, R235, PT ;  /* 0x000000eb0000720c */ /* 0x000fc40003f86270 */
[C---:B------:R-:W-:Y:S01]  /*ac00*/  IADD3 R0, R9.reuse, 0x30, RZ ;  /* 0x0000003009007810 */ /* 0x040fe20007ffe0ff */
[C---:B------:R-:W-:Y:S01]  /*ac10*/  IMAD.WIDE R6, R9.reuse, 0x100, R6 ;  /* 0x0000010009067825 */ /* 0x040fe200078e0206 */
[-C--:B------:R-:W-:Y:S02]  /*ac20*/  ISETP.GE.AND P5, PT, R2, R235.reuse, PT ;  /* 0x000000eb0200720c */ /* 0x080fe40003fa6270 */
[----:B------:R-:W-:Y:S02]  /*ac30*/  ISETP.GE.AND P6, PT, R9, R235, PT ;  /* 0x000000eb0900720c */ /* 0x000fe40003fc6270 */
[----:B------:R-:W-:Y:S02]  /*ac40*/  IADD3 R3, P0, R5, R6, RZ ;  /* 0x0000000605037210 */ /* 0x000fe40007f1e0ff */
[----:B------:R-:W-:Y:S02]  /*ac50*/  IADD3 R4, R9, 0x18, RZ ;  /* 0x0000001809047810 */ /* 0x000fe40007ffe0ff */
[----:B------:R-:W-:-:S02]  /*ac60*/  LEA.HI.X.SX32 R5, R5, R7, 0x1, P0 ;  /* 0x0000000705057211 */ /* 0x000fc400000f0eff */
[----:B------:R-:W-:Y:S02]  /*ac70*/  LEA R6, P0, R3, c[0x0][0x1d8], 0x2 ;  /* 0x0000760003067a11 */ /* 0x000fe400078010ff */
[----:B------:R-:W-:Y:S02]  /*ac80*/  IADD3 R2, R9, 0x28, RZ ;  /* 0x0000002809027810 */ /* 0x000fe40007ffe0ff */
[----:B------:R-:W-:Y:S02]  /*ac90*/  LEA.HI.X R7, R3, c[0x0][0x1dc], R5, 0x2, P0 ;  /* 0x0000770003077a11 */ /* 0x000fe400000f1405 */
[----:B------:R-:W-:Y:S02]  /*aca0*/  ISETP.GE.AND P0, PT, R0, R235, PT ;  /* 0x000000eb0000720c */ /* 0x000fe40003f06270 */
[C---:B------:R-:W-:Y:S01]  /*acb0*/  IADD3 R3, R9.reuse, 0x20, RZ ;  /* 0x0000002009037810 */ /* 0x040fe20007ffe0ff */
[----:B------:R1:W-:Y:S01]  /*acc0*/  @!P6 STG.E.128 [R6.64+0x100], R100 ;  /* 0x000100640600e986 */ /* 0x0003e2000c101d0c */
        /* <DEDUP_REMOVED lines=39> */
.L_x_5107:
        /* <DEDUP_REMOVED lines=12> */
.L_x_8805:


//--------------------- .text._ZN5flash24flash_fwd_splitkv_kernelI23Flash_fwd_kernel_traitsILi256ELi64ELi64ELi4ELb0ELb0EN7cutlass6half_tE19Flash_kernel_traitsILi256ELi64ELi64ELi4ES3_EELb0ELb0ELb1ELb0ELb0ELb0ELb1ELb0EEEvNS_16Flash_fwd_paramsE --------------------------
	.section	.text._ZN5flash24flash_fwd_splitkv_kernelI23Flash_fwd_kernel_traitsILi256ELi64ELi64ELi4ELb0ELb0EN7cutlass6half_tE19Flash_kernel_traitsILi256ELi64ELi64ELi4ES3_EELb0ELb0ELb1ELb0ELb0ELb0ELb1ELb0EEEvNS_16Flash_fwd_paramsE,"ax",@progbits
	.sectioninfo	@"SHI_REGISTERS=254"
	.align	128
        .global         _ZN5flash24flash_fwd_splitkv_kernelI23Flash_fwd_kernel_traitsILi256ELi64ELi64ELi4ELb0ELb0EN7cutlass6half_tE19Flash_kernel_traitsILi256ELi64ELi64ELi4ES3_EELb0ELb0ELb1ELb0ELb0ELb0ELb1ELb0EEEvNS_16Flash_fwd_paramsE
        .type           _ZN5flash24flash_fwd_splitkv_kernelI23Flash_fwd_kernel_traitsILi256ELi64ELi64ELi4ELb0ELb0EN7cutlass6half_tE19Flash_kernel_traitsILi256ELi64ELi64ELi4ES3_EELb0ELb0ELb1ELb0ELb0ELb0ELb1ELb0EEEvNS_16Flash_fwd_paramsE,@function
        .size           _ZN5flash24flash_fwd_splitkv_kernelI23Flash_fwd_kernel_traitsILi256ELi64ELi64ELi4ELb0ELb0EN7cutlass6half_tE19Flash_kernel_traitsILi256ELi64ELi64ELi4ES3_EELb0ELb0ELb1ELb0ELb0ELb0ELb1ELb0EEEvNS_16Flash_fwd_paramsE,(.L_x_8806 - _ZN5flash24flash_fwd_splitkv_kernelI23Flash_fwd_kernel_traitsILi256ELi64ELi64ELi4ELb0ELb0EN7cutlass6half_tE19Flash_kernel_traitsILi256ELi64ELi64ELi4ES3_EELb0ELb0ELb1ELb0ELb0ELb0ELb1ELb0EEEvNS_16Flash_fwd_paramsE)
        .other          _ZN5flash24flash_fwd_splitkv_kernelI23Flash_fwd_kernel_traitsILi256ELi64ELi64ELi4ELb0ELb0EN7cutlass6half_tE19Flash_kernel_traitsILi256ELi64ELi64ELi4ES3_EELb0ELb0ELb1ELb0ELb0ELb0ELb1ELb0EEEvNS_16Flash_fwd_paramsE,@"STO_CUDA_ENTRY STV_DEFAULT"
_ZN5flash24flash_fwd_splitkv_kernelI23Flash_fwd_kernel_traitsILi256ELi64ELi64ELi4ELb0ELb0EN7cutlass6half_tE19Flash_kernel_traitsILi256ELi64ELi64ELi4ES3_EELb0ELb0ELb1ELb0ELb0ELb0ELb1ELb0EEEvNS_16Flash_fwd_paramsE:
.text._ZN5flash24flash_fwd_splitkv_kernelI23Flash_fwd_kernel_traitsILi256ELi64ELi64ELi4ELb0ELb0EN7cutlass6half_tE19Flash_kernel_traitsILi256ELi64ELi64ELi4ES3_EELb0ELb0ELb1ELb0ELb0ELb0ELb1ELb0EEEvNS_16Flash_fwd_paramsE:
        /* <DEDUP_REMOVED lines=78> */
.L_x_5108:
[----:B------:R-:W-:Y:S02]  /*04e0*/  ULDC UR7, c[0x0][0x218] ;  /* 0x0000860000077ab9 */ /* 0x000fe40000000800 */
.L_x_5109:
        /* <DEDUP_REMOVED lines=101> */
.L_x_5112:
[----:B------:R-:W-:Y:S05]  /*0b40*/  BSYNC B0 ;  /* 0x0000000000007941 */ /* 0x000fea0003800000 */
.L_x_5111:
        /* <DEDUP_REMOVED lines=12> */
.L_x_5114:
[----:B------:R-:W-:Y:S05]  /*0c10*/  BSYNC B0 ;  /* 0x0000000000007941 */ /* 0x000fea0003800000 */
.L_x_5113:
        /* <DEDUP_REMOVED lines=12> */
.L_x_5116:
[----:B------:R-:W-:Y:S05]  /*0ce0*/  BSYNC B0 ;  /* 0x0000000000007941 */ /* 0x000fea0003800000 */
.L_x_5115:
        /* <DEDUP_REMOVED lines=12> */
.L_x_5118:
[----:B------:R-:W-:Y:S05]  /*0db0*/  BSYNC B0 ;  /* 0x0000000000007941 */ /* 0x000fea0003800000 */
.L_x_5117:
        /* <DEDUP_REMOVED lines=12> */
.L_x_5120:
[----:B------:R-:W-:Y:S05]  /*0e80*/  BSYNC B0 ;  /* 0x0000000000007941 */ /* 0x000fea0003800000 */
.L_x_5119:
        /* <DEDUP_REMOVED lines=12> */
.L_x_5122:
[----:B------:R-:W-:Y:S05]  /*0f50*/  BSYNC B0 ;  /* 0x0000000000007941 */ /* 0x000fea0003800000 */
.L_x_5121:
        /* <DEDUP_REMOVED lines=12> */
.L_x_5124:
[----:B------:R-:W-:Y:S05]  /*1020*/  BSYNC B0 ;  /* 0x0000000000007941 */ /* 0x000fea0003800000 */
.L_x_5123:
        /* <DEDUP_REMOVED lines=12> */
.L_x_5126:
[----:B------:R-:W-:Y:S05]  /*10f0*/  BSYNC B0 ;  /* 0x0000000000007941 */ /* 0x000fea0003800000 */
.L_x_5125:
        /* <DEDUP_REMOVED lines=32> */
.L_x_5110:
        /* <DEDUP_REMOVED lines=120> */
.L_x_5127:
        /* <DEDUP_REMOVED lines=19> */
.L_x_5129:
        /* <DEDUP_REMOVED lines=16> */
[----:B------:R-:W-:-:S06]  /*1cb0*/  UIADD3 UR4, UR23, UR4, URZ ;  /* 0x0000000417047290 */ /* 0x000fcc000fffe03f */
[----:B------:R-:W-:Y:S01]  /*1cc0*/  MOV R15, UR4 ;  /* 0x00000004000f7c02 */ /* 0x000fe20008000f00 */
[----:B------:R-:W-:Y:S02]  /*1cd0*/  ULDC.64 UR4, c[0x0][0x1a0] ;  /* 0x0000680000047ab9 */ /* 0x000fe40000000a00 */
[----:B------:R-:W-:Y:S01]  /*1ce0*/  @UP0 UIMAD.WIDE.U32 UR18, UR17, UR4, URZ ;  /* 0x00000004111202a5 */ /* 0x000fe2000f8e003f */
[----:B-1----:R-:W-:-:S03]  /*1cf0*/  IADD3 R4, R4, 0xffffffe, RZ ;  /* 0x0ffffffe04047810 */ /* 0x002fc60007ffe0ff */
[----:B------:R-:W-:Y:S01]  /*1d00*/  @UP0 UIMAD UR17, UR17, UR5, UR19 ;  /* 0x00000005111102a4 */ /* 0x000fe2000f8e0213 */
        /* <DEDUP_REMOVED lines=10> */
[----:B------:R-:W-:Y:S01]  /*1db0*/  ISETP.GT.U32.AND P1, PT, R3, R0, PT ;  /* 0x000000000300720c */ /* 0x000fe20003f24070 */
[----:B------:R-:W-:-:S12]  /*1dc0*/  IMAD.MOV.U32 R14, RZ, RZ, R2 ;  /* 0x000000ffff0e7224 */ /* 0x000fd800078e0002 */
[-C--:B------:R-:W-:Y:S02]  /*1dd0*/  @!P1 IADD3 R0, R0, -R3.reuse, RZ ;  /* 0x8000000300009210 */ /* 0x080fe40007ffe0ff */
[----:B------:R-:W-:Y:S02]  /*1de0*/  @!P1 IADD3 R10, R10, 0x1, RZ ;  /* 0x000000010a0a9810 */ /* 0x000fe40007ffe0ff */
[----:B------:R-:W-:Y:S01]  /*1df0*/  ISETP.GE.U32.AND P3, PT, R0, R3, PT ;  /* 0x000000030000720c */ /* 0x000fe20003f66070 */
[----:B------:R-:W-:Y:S01]  /*1e00*/  IMAD.U32 R3, RZ, RZ, UR23 ;  /* 0x00000017ff037e24 */ /* 0x000fe2000f8e00ff */
[----:B------:R-:W-:-:S11]  /*1e10*/  ISETP.NE.AND P1, PT, RZ, c[0x0][0x1c8], PT ;  /* 0x00007200ff007a0c */ /* 0x000fd60003f25270 */
[----:B------:R-:W-:-:S05]  /*1e20*/  @P3 IADD3 R10, R10, 0x1, RZ ;  /* 0x000000010a0a3810 */ /* 0x000fca0007ffe0ff */
[----:B------:R-:W-:Y:S01]  /*1e30*/  @!P2 IMAD.MOV R10, RZ, RZ, -R10 ;  /* 0x000000ffff0aa224 */ /* 0x000fe200078e0a0a */
        /* <DEDUP_REMOVED lines=19> */
.L_x_5128:
[----:B------:R-:W-:Y:S01]  /*1f70*/  SHF.R.S32.HI R4, RZ, 0x1f, R165 ;  /* 0x0000001fff047819 */ /* 0x000fe200000114a5 */
[----:B------:R-:W-:Y:S01]  /*1f80*/  UISETP.NE.AND UP0, UPT, UR14, -0x1, UPT ;  /* 0xffffffff0e00788c */ /* 0x000fe2000bf05270 */
[----:B------:R-:W-:Y:S01]  /*1f90*/  IMAD.U32 R20, RZ, RZ, UR12 ;  /* 0x0000000cff147e24 */ /* 0x000fe2000f8e00ff */
[----:B------:R-:W-:Y:S01]  /*1fa0*/  ULDC.64 UR4, c[0x0][0x190] ;  /* 0x0000640000047ab9 */ /* 0x000fe20000000a00 */
[CC--:B------:R-:W-:Y:S01]  /*1fb0*/  LEA.HI R0, R4.reuse, R165.reuse, RZ, 0x4 ;  /* 0x000000a504007211 */ /* 0x0c0fe200078f20ff */
[----:B------:R-:W1:Y:S01]  /*1fc0*/  S2R R25, SR_CTAID.X ;  /* 0x0000000000197919 */ /* 0x000e620000002500 */
[----:B------:R-:W-:Y:S01]  /*1fd0*/  LEA.HI R2, R4, R165, RZ, 0x3 ;  /* 0x000000a504027211 */ /* 0x000fe200078f18ff */
[----:B------:R-:W-:Y:S01]  /*1fe0*/  UIADD3 UR19, -UR11, UR8, URZ ;  /* 0x000000080b137290 */ /* 0x000fe2000fffe13f */
[----:B------:R-:W-:Y:S01]  /*1ff0*/  SHF.R.S32.HI R233, RZ, 0x4, R0 ;  /* 0x00000004ffe97819 */ /* 0x000fe20000011400 */
[----:B------:R-:W-:Y:S01]  /*2000*/  IMAD R7, R7, c[0x0][0x1b8], RZ ;  /* 0x00006e0007077a24 */ /* 0x000fe200078e02ff */
[----:B------:R-:W-:Y:S01]  /*2010*/  SHF.R.S32.HI R18, RZ, 0x3, R2 ;  /* 0x00000003ff127819 */ /* 0x000fe20000011402 */
[----:B------:R-:W-:Y:S01]  /*2020*/  BSSY B0, `(.L_x_5130) ;  /* 0x000007a000007945 */ /* 0x000fe20003800000 */
[C---:B------:R-:W-:Y:S01]  /*2030*/  LEA.HI R6, R0.reuse, R233, RZ, 0x1 ;  /* 0x000000e900067211 */ /* 0x040fe200078f08ff */
[----:B------:R-:W-:Y:S01]  /*2040*/  @UP0 UIMAD.WIDE.U32 UR22, UR14, UR4, URZ ;  /* 0x000000040e1602a5 */ /* 0x000fe2000f8e003f */
[----:B------:R-:W-:Y:S01]  /*2050*/  LOP3.LUT R0, R0, 0xfffffff0, RZ, 0xc0, !PT ;  /* 0xfffffff000007812 */ /* 0x000fe200078ec0ff */
[----:B------:R-:W-:Y:S01]  /*2060*/  IMAD.SHL.U32 R235, R18, 0x40, RZ ;  /* 0x0000004012eb7824 */ /* 0x000fe200078e00ff */
[----:B------:R-:W-:Y:S01]  /*2070*/  LOP3.LUT R2, R2, 0xfffffff8, RZ, 0xc0, !PT ;  /* 0xfffffff802027812 */ /* 0x000fe200078ec0ff */
[----:B------:R-:W-:Y:S01]  /*2080*/  @UP0 UIMAD UR15, UR14, UR5, UR23 ;  /* 0x000000050e0f02a4 */ /* 0x000fe2000f8e0217 */
[----:B------:R-:W-:Y:S01]  /*2090*/  LOP3.LUT R6, R6, 0xfffffffe, RZ, 0xc0, !PT ;  /* 0xfffffffe06067812 */ /* 0x000fe200078ec0ff */
[C---:B------:R-:W-:Y:S01]  /*20a0*/  IMAD.IADD R0, R165.reuse, 0x1, -R0 ;  /* 0x00000001a5007824 */ /* 0x040fe200078e0a00 */
[----:B------:R-:W-:Y:S01]  /*20b0*/  @!UP0 USHF.R.S32.HI UR14, URZ, 0x1f, UR29 ;  /* 0x0000001f3f0e8899 */ /* 0x000fe2000801141d */
[----:B------:R-:W-:Y:S01]  /*20c0*/  IMAD.IADD R2, R165, 0x1, -R2 ;  /* 0x00000001a5027824 */ /* 0x000fe200078e0a02 */
[----:B------:R-:W-:Y:S01]  /*20d0*/  ULDC.64 UR4, c[0x0][0x178] ;  /* 0x00005e0000047ab9 */ /* 0x000fe20000000a00 */
[----:B------:R-:W-:Y:S01]  /*20e0*/  LOP3.LUT R235, R235, 0x1c0, RZ, 0xc0, !PT ;  /* 0x000001c0ebeb7812 */ /* 0x000fe200078ec0ff */
[----:B------:R-:W-:Y:S01]  /*20f0*/  @!UP0 UIMAD UR14, UR14, UR4, URZ ;  /* 0x000000040e0e82a4 */ /* 0x000fe2000f8e023f */
[----:B------:R-:W-:Y:S01]  /*2100*/  SHF.R.S32.HI R3, RZ, 0x1f, R0 ;  /* 0x0000001fff037819 */ /* 0x000fe20000011400 */
[----:B------:R-:W-:Y:S01]  /*2110*/  IMAD.SHL.U32 R236, R2, 0x8, RZ ;  /* 0x0000000802ec7824 */ /* 0x000fe200078e00ff */
[----:B------:R-:W-:Y:S01]  /*2120*/  @!UP0 UIMAD.WIDE.U32 UR24, UR29, UR4, URZ ;  /* 0x000000041d1882a5 */ /* 0x000fe2000f8e003f */
[----:B------:R-:W-:Y:S01]  /*2130*/  IMAD.IADD R233, R233, 0x1, -R6 ;  /* 0x00000001e9e97824 */ /* 0x000fe200078e0a06 */
[----:B------:R-:W-:Y:S01]  /*2140*/  LEA.HI R3, R3, R0, RZ, 0x3 ;  /* 0x0000000003037211 */ /* 0x000fe200078f18ff */
[----:B------:R-:W-:Y:S01]  /*2150*/  @!UP0 UIMAD UR5, UR29, UR5, UR14 ;  /* 0x000000051d0582a4 */ /* 0x000fe2000f8e020e */
[----:B------:R-:W-:-:S02]  /*2160*/  IADD3 R16, P0, R236, UR18, RZ ;  /* 0x00000012ec107c10 */ /* 0x000fc4000ff1e0ff */
[----:B------:R-:W-:Y:S01]  /*2170*/  LOP3.LUT R5, R3, 0xfffffff8, RZ, 0xc0, !PT ;  /* 0xfffffff803057812 */ /* 0x000fe200078ec0ff */
[----:B------:R-:W-:Y:S01]  /*2180*/  @!UP0 UMOV UR22, UR24 ;  /* 0x0000001800168c82 */ /* 0x000fe20008000000 */
[--C-:B------:R-:W-:Y:S01]  /*2190*/  LOP3.LUT R6, R235, 0x38, R236.reuse, 0xf8, !PT ;  /* 0x00000038eb067812 */ /* 0x100fe200078ef8ec */
[----:B------:R-:W-:Y:S01]  /*21a0*/  @!UP0 UIADD3 UR15, UR25, UR5, URZ ;  /* 0x00000005190f8290 */ /* 0x000fe2000fffe03f */
[----:B------:R-:W-:Y:S01]  /*21b0*/  SHF.R.U32.HI R235, RZ, 0x3, R235 ;  /* 0x00000003ffeb7819 */ /* 0x000fe200000116eb */
[----:B------:R-:W-:Y:S01]  /*21c0*/  IMAD.IADD R0, R0, 0x1, -R5 ;  /* 0x0000000100007824 */ /* 0x000fe200078e0a05 */
[----:B------:R-:W-:Y:S01]  /*21d0*/  SHF.R.S32.HI R5, RZ, 0x1f, R236 ;  /* 0x0000001fff057819 */ /* 0x000fe200000114ec */
[----:B------:R-:W-:Y:S01]  /*21e0*/  ULDC.64 UR4, c[0x0][0x1a8] ;  /* 0x00006a0000047ab9 */ /* 0x000fe20000000a00 */
[----:B------:R-:W-:Y:S01]  /*21f0*/  SHF.R.S32.HI R19, RZ, 0x1f, R18 ;  /* 0x0000001fff137819 */ /* 0x000fe20000011412 */
[----:B------:R-:W-:Y:S01]  /*2200*/  IMAD.SHL.U32 R3, R3, 0x40, RZ ;  /* 0x0000004003037824 */ /* 0x000fe200078e00ff */
[----:B------:R-:W-:-:S02]  /*2210*/  IADD3.X R17, R5, UR17, RZ, P0, !PT ;  /* 0x0000001105117c10 */ /* 0x000fc400087fe4ff */
[C---:B------:R-:W-:Y:S01]  /*2220*/  IADD3 R14, P1, R236.reuse, R14, RZ ;  /* 0x0000000eec0e7210 */ /* 0x040fe20007f3e0ff */
[----:B------:R-:W-:Y:S01]  /*2230*/  IMAD R167, R19, c[0x0][0x198], RZ ;  /* 0x0000660013a77a24 */ /* 0x000fe200078e02ff */
[----:B------:R-:W-:Y:S01]  /*2240*/  IADD3 R8, P0, R236, UR22, RZ ;  /* 0x00000016ec087c10 */ /* 0x000fe2000ff1e0ff */
[----:B-1----:R-:W-:Y:S01]  /*2250*/  IMAD.WIDE R24, R25, 0x40, R18 ;  /* 0x0000004019187825 */ /* 0x002fe200078e0212 */
[----:B------:R-:W-:Y:S02]  /*2260*/  LOP3.LUT R235, R6, R235, RZ, 0x3c, !PT ;  /* 0x000000eb06eb7212 */ /* 0x000fe400078e3cff */
[-C--:B------:R-:W-:Y:S01]  /*2270*/  LEA.HI R6, R4, R165.reuse, RZ, 0x6 ;  /* 0x000000a504067211 */ /* 0x080fe200078f30ff */
[C---:B------:R-:W-:Y:S01]  /*2280*/  IMAD.X R15, R5.reuse, 0x1, R12, P1 ;  /* 0x00000001050f7824 */ /* 0x040fe200008e060c */
[----:B------:R-:W-:Y:S01]  /*2290*/  IADD3.X R9, R5, UR15, RZ, P0, !PT ;  /* 0x0000000f05097c10 */ /* 0x000fe200087fe4ff */
[----:B------:R-:W-:Y:S01]  /*22a0*/  IMAD R167, R18, c[0x0][0x19c], R167 ;  /* 0x0000670012a77a24 */ /* 0x000fe200078e02a7 */
[----:B------:R-:W-:Y:S01]  /*22b0*/  R2P PR, R0, 0x6 ;  /* 0x0000000600007804 */ /* 0x000fe20000000000 */
[----:B------:R-:W-:Y:S01]  /*22c0*/  IMAD.SHL.U32 R6, R6, 0x8, RZ ;  /* 0x0000000806067824 */ /* 0x000fe200078e00ff */
[----:B------:R-:W-:Y:S01]  /*22d0*/  USHF.R.S32.HI UR15, URZ, 0x1f, UR12 ;  /* 0x0000001f3f0f7899 */ /* 0x000fe2000801140c */
[----:B------:R-:W-:Y:S01]  /*22e0*/  IMAD.WIDE.U32 R14, R18, c[0x0][0x198], R14 ;  /* 0x00006600120e7a25 */ /* 0x000fe200078e000e */
[----:B------:R-:W-:-:S02]  /*22f0*/  LEA.HI R13, R4, R165, RZ, 0x5 ;  /* 0x000000a5040d7211 */ /* 0x000fc400078f28ff */
[----:B------:R-:W-:Y:S01]  /*2300*/  LOP3.LUT R235, R235, 0xfffffe00, R6, 0xf8, !PT ;  /* 0xfffffe00ebeb7812 */ /* 0x000fe200078ef806 */
[----:B------:R-:W-:Y:S01]  /*2310*/  IMAD.WIDE.U32 R20, R20, c[0x0][0x1a8], R8 ;  /* 0x00006a0014147a25 */ /* 0x000fe200078e0008 */
[----:B------:R-:W-:Y:S01]  /*2320*/  IADD3 R8, P0, R18, UR7, RZ ;  /* 0x0000000712087c10 */ /* 0x000fe2000ff1e0ff */
[----:B------:R-:W-:Y:S01]  /*2330*/  UIMAD UR4, UR15, UR4, URZ ;  /* 0x000000040f0472a4 */ /* 0x000fe2000f8e023f */
[----:B------:R-:W-:Y:S01]  /*2340*/  SHF.R.S32.HI R85, RZ, 0x5, R13 ;  /* 0x00000005ff557819 */ /* 0x000fe2000001140d */
[----:B------:R-:W-:Y:S01]  /*2350*/  IMAD.SHL.U32 R0, R0, 0x40, RZ ;  /* 0x0000004000007824 */ /* 0x000fe200078e00ff */
[----:B------:R-:W-:Y:S01]  /*2360*/  IADD3 R4, R236, 0x80, RZ ;  /* 0x00000080ec047810 */ /* 0x000fe20007ffe0ff */
[----:B------:R-:W-:Y:S01]  /*2370*/  IMAD.IADD R167, R15, 0x1, R167 ;  /* 0x000000010fa77824 */ /* 0x000fe200078e02a7 */
[----:B------:R-:W-:Y:S01]  /*2380*/  IADD3.X R15, R19, UR6, RZ, P0, !PT ;  /* 0x00000006130f7c10 */ /* 0x000fe200087fe4ff */
[----:B------:R-:W-:Y:S01]  /*2390*/  IMAD R6, R10, c[0x0][0x1bc], R7 ;  /* 0x00006f000a067a24 */ /* 0x000fe200078e0207 */
[----:B------:R-:W-:Y:S01]  /*23a0*/  LOP3.LUT R0, R0, 0x1c0, RZ, 0xc0, !PT ;  /* 0x000001c000007812 */ /* 0x000fe200078ec0ff */
[----:B------:R-:W-:Y:S01]  /*23b0*/  IMAD.SHL.U32 R5, R233, 0x8, RZ ;  /* 0x00000008e9057824 */ /* 0x000fe200078e00ff */
[----:B------:R-:W-:Y:S01]  /*23c0*/  ISETP.GE.AND P0, PT, R18, UR19, PT ;  /* 0x0000001312007c0c */ /* 0x000fe2000bf06270 */
[----:B------:R-:W-:Y:S01]  /*23d0*/  IMAD.WIDE.U32 R10, R10, c[0x0][0x1b8], R16 ;  /* 0x00006e000a0a7a25 */ /* 0x000fe200078e0010 */
[----:B------:R-:W-:-:S02]  /*23e0*/  UIMAD UR5, UR12, UR5, UR4 ;  /* 0x000000050c0572a4 */ /* 0x000fc4000f8e0204 */
[----:B------:R-:W-:Y:S01]  /*23f0*/  LOP3.LUT R5, R0, 0x8, R5, 0xf8, !PT ;  /* 0x0000000800057812 */ /* 0x000fe200078ef805 */
[----:B------:R-:W-:Y:S01]  /*2400*/  IMAD.IADD R7, R11, 0x1, R6 ;  /* 0x000000010b077824 */ /* 0x000fe200078e0206 */
[----:B------:R-:W-:Y:S01]  /*2410*/  SHF.R.U32.HI R0, RZ, 0x3, R0 ;  /* 0x00000003ff007819 */ /* 0x000fe20000011600 */
[----:B------:R-:W-:Y:S01]  /*2420*/  IMAD R15, R15, c[0x0][0x1a0], RZ ;  /* 0x000068000f0f7a24 */ /* 0x000fe200078e02ff */
[----:B------:R-:W-:Y:S01]  /*2430*/  ULDC.64 UR6, c[0x0][0x1a0] ;  /* 0x0000680000067ab9 */ /* 0x000fe20000000a00 */
[----:B------:R-:W-:Y:S01]  /*2440*/  IMAD.MOV.U32 R6, RZ, RZ, R10 ;  /* 0x000000ffff067224 */ /* 0x000fe200078e000a */
[----:B------:R-:W-:Y:S01]  /*2450*/  LOP3.LUT R0, R5, R0, RZ, 0x3c, !PT ;  /* 0x0000000005007212 */ /* 0x000fe200078e3cff */
[C---:B------:R-:W-:Y:S01]  /*2460*/  IMAD R15, R8.reuse, c[0x0][0x1a4], R15 ;  /* 0x00006900080f7a24 */ /* 0x040fe200078e020f */
[----:B------:R-:W-:Y:S01]  /*2470*/  USHF.L.U64.HI UR21, UR6, UR13, UR7 ;  /* 0x0000000d06157299 */ /* 0x000fe20008010207 */
[----:B------:R-:W-:Y:S01]  /*2480*/  IMAD.WIDE.U32 R8, R8, c[0x0][0x1a0], R6 ;  /* 0x0000680008087a25 */ /* 0x000fe200078e0006 */
[----:B------:R-:W-:Y:S01]  /*2490*/  USHF.L.U32 UR22, UR6, 0x4, URZ ;  /* 0x0000000406167899 */ /* 0x000fe2000800063f */
[----:B------:R-:W-:-:S02]  /*24a0*/  IADD3 R23, R21, UR5, RZ ;  /* 0x0000000515177c10 */ /* 0x000fc4000fffe0ff */
[----:B------:R-:W-:Y:S01]  /*24b0*/  IMAD.MOV.U32 R7, RZ, RZ, 0x10 ;  /* 0x00000010ff077424 */ /* 0x000fe200078e00ff */
[----:B------:R-:W-:Y:S01]  /*24c0*/  LOP3.LUT R0, R0, 0xfffffe00, R3, 0xf8, !PT ;  /* 0xfffffe0000007812 */ /* 0x000fe200078ef803 */
[----:B------:R-:W-:Y:S01]  /*24d0*/  IMAD.MOV.U32 R5, RZ, RZ, 0x20 ;  /* 0x00000020ff057424 */ /* 0x000fe200078e00ff */
[C---:B------:R-:W-:Y:S01]  /*24e0*/  IADD3 R6, R236.reuse, 0x40, RZ ;  /* 0x00000040ec067810 */ /* 0x040fe20007ffe0ff */
[----:B------:R-:W-:Y:S01]  /*24f0*/  IMAD.MOV.U32 R166, RZ, RZ, R14 ;  /* 0x000000ffffa67224 */ /* 0x000fe200078e000e */
        /* <DEDUP_REMOVED lines=44> */
.L_x_5131:
[----:B------:R-:W-:Y:S05]  /*27c0*/  BSYNC B0 ;  /* 0x0000000000007941 */ /* 0x000fea0003800000 */
.L_x_5130:
        /* <DEDUP_REMOVED lines=45> */
.L_x_5133:
[----:B------:R-:W-:Y:S05]  /*2aa0*/  BSYNC B0 ;  /* 0x0000000000007941 */ /* 0x000fea0003800000 */
.L_x_5132:
        /* <DEDUP_REMOVED lines=45> */
.L_x_5135:
[----:B------:R-:W-:Y:S05]  /*2d80*/  BSYNC B0 ;  /* 0x0000000000007941 */ /* 0x000fea0003800000 */
.L_x_5134:
        /* <DEDUP_REMOVED lines=44> */
.L_x_5137:
[----:B------:R-:W-:Y:S05]  /*3050*/  BSYNC B0 ;  /* 0x0000000000007941 */ /* 0x000fea0003800000 */
.L_x_5136:
        /* <DEDUP_REMOVED lines=39> */
.L_x_5139:
[----:B------:R-:W-:Y:S05]  /*32d0*/  BSYNC B0 ;  /* 0x0000000000007941 */ /* 0x000fea0003800000 */
.L_x_5138:
        /* <DEDUP_REMOVED lines=41> */
.L_x_5141:
[----:B------:R-:W-:Y:S05]  /*3570*/  BSYNC B0 ;  /* 0x0000000000007941 */ /* 0x000fea0003800000 */
.L_x_5140:
        /* <DEDUP_REMOVED lines=40> */
.L_x_5143:
[----:B------:R-:W-:Y:S05]  /*3800*/  BSYNC B0 ;  /* 0x0000000000007941 */ /* 0x000fea0003800000 */
.L_x_5142:
        /* <DEDUP_REMOVED lines=40> */
.L_x_5145:
[----:B------:R-:W-:Y:S05]  /*3a90*/  BSYNC B0 ;  /* 0x0000000000007941 */ /* 0x000fea0003800000 */
.L_x_5144:
[----:B------:R-:W-:Y:S01]  /*3aa0*/  USHF.R.S32.HI UR13, URZ, 0x1f, UR29 ;  /* 0x0000001f3f0d7899 */ /* 0x000fe2000801141d */
[----:B------:R-:W0:Y:S01]  /*3ab0*/  LDGDEPBAR ;  /* 0x00000000000079af */ /* 0x000e220000000000 */
[----:B------:R-:W-:-:S02]  /*3ac0*/  ULDC.64 UR4, c[0x0][0x320] ;  /* 0x0000c80000047ab9 */ /* 0x000fc40000000a00 */
[----:B------:R-:W-:Y:S02]  /*3ad0*/  UIMAD UR13, UR13, UR4, URZ ;  /* 0x000000040d0d72a4 */ /* 0x000fe4000f8e023f */
[----:B------:R-:W-:Y:S02]  /*3ae0*/  UMOV UR34, UR12 ;  /* 0x0000000c00227c82 */ /* 0x000fe40008000000 */
[----:B------:R-:W-:Y:S02]  /*3af0*/  UMOV UR35, UR15 ;  /* 0x0000000f00237c82 */ /* 0x000fe40008000000 */
[----:B------:R-:W-:Y:S02]  /*3b00*/  UIMAD.WIDE.U32 UR34, UR29, UR4, UR34 ;  /* 0x000000041d2272a5 */ /* 0x000fe4000f8e0022 */
[----:B------:R-:W-:-:S03]  /*3b10*/  UIMAD UR13, UR29, UR5, UR13 ;  /* 0x000000051d0d72a4 */ /* 0x000fc6000f8e020d */
[----:B------:R-:W-:Y:S02]  /*3b20*/  ULDC.64 UR4, c[0x0][0x318] ;  /* 0x0000c60000047ab9 */ /* 0x000fe40000000a00 */
[----:B------:R-:W-:Y:S02]  /*3b30*/  ULEA UR4, UP0, UR34, UR4, 0x2 ;  /* 0x0000000422047291 */ /* 0x000fe4000f80103f */
[----:B------:R-:W-:-:S04]  /*3b40*/  UIADD3 UR13, UR35, UR13, URZ ;  /* 0x0000000d230d7290 */ /* 0x000fc8000fffe03f */
[----:B------:R-:W-:Y:S01]  /*3b50*/  ULEA.HI.X UR5, UR34, UR5, UR13, 0x2, UP0 ;  /* 0x0000000522057291 */ /* 0x000fe200080f140d */
[----:B-1----:R-:W-:Y:S01]  /*3b60*/  IMAD.U32 R20, RZ, RZ, UR4 ;  /* 0x00000004ff147e24 */ /* 0x002fe2000f8e00ff */
[----:B------:R-:W-:-:S04]  /*3b70*/  DEPBAR.LE SB0, 0x0 ;  /* 0x000080000000791a */ /* 0x000fc80000000000 */
[----:B------:R-:W-:-:S05]  /*3b80*/  IMAD.U32 R21, RZ, RZ, UR5 ;  /* 0x00000005ff157e24 */ /* 0x000fca000f8e00ff */
        /* <DEDUP_REMOVED lines=41> */
.L_x_5147:
[----:B------:R-:W-:Y:S05]  /*3e20*/  BSYNC B0 ;  /* 0x0000000000007941 */ /* 0x000fea0003800000 */
.L_x_5146:
        /* <DEDUP_REMOVED lines=45> */
.L_x_5149:
[----:B------:R-:W-:Y:S05]  /*4100*/  BSYNC B0 ;  /* 0x0000000000007941 */ /* 0x000fea0003800000 */
.L_x_5148:
        /* <DEDUP_REMOVED lines=15> */
[----:B-1----:R-:W-:-:S04]  /*4200*/  IADD3 R16, P0, R8, UR13, RZ ;  /* 0x0000000d08107c10 */ /* 0x002fc8000ff1e0ff */
        /* <DEDUP_REMOVED lines=32> */
.L_x_5151:
[----:B------:R-:W-:Y:S05]  /*4410*/  BSYNC B0 ;  /* 0x0000000000007941 */ /* 0x000fea0003800000 */
.L_x_5150:
        /* <DEDUP_REMOVED lines=49> */
.L_x_5153:
[----:B------:R-:W-:Y:S05]  /*4730*/  BSYNC B0 ;  /* 0x0000000000007941 */ /* 0x000fea0003800000 */
.L_x_5152:
[C---:B-1----:R-:W-:Y:S01]  /*4740*/  IMAD.SHL.U32 R8, R2.reuse, 0x40, RZ ;  /* 0x0000004002087824 */ /* 0x042fe200078e00ff */
        /* <DEDUP_REMOVED lines=36> */
[C---:B------:R-:W-:Y:S02]  /*4990*/  IADD3 R218, R231.reuse, 0x2800, RZ ;  /* 0x00002800e7da7810 */ /* 0x040fe40007ffe0ff */
[C---:B------:R-:W-:Y:S01]  /*49a0*/  IADD3 R217, R231.reuse, 0x3000, RZ ;  /* 0x00003000e7d97810 */ /* 0x040fe20007ffe0ff */
[----:B------:R-:W2:Y:S01]  /*49b0*/  LDSM.16.M88.4 R12, [R231+0x1000] ;  /* 0x00100000e70c783b */ /* 0x000ea20000000200 */
[----:B------:R-:W-:-:S02]  /*49c0*/  IADD3 R216, R231, 0x3800, RZ ;  /* 0x00003800e7d87810 */ /* 0x000fc40007ffe0ff */
[C---:B------:R-:W-:Y:S01]  /*49d0*/  IADD3 R215, R231.reuse, 0x4000, RZ ;  /* 0x00004000e7d77810 */ /* 0x040fe20007ffe0ff */
[----:B------:R-:W2:Y:S01]  /*49e0*/  LDSM.16.M88.4 R72, [R231+0x1800] ;  /* 0x00180000e748783b */ /* 0x000ea20000000200 */
[C---:B------:R-:W-:Y:S02]  /*49f0*/  IADD3 R214, R231.reuse, 0x4800, RZ ;  /* 0x00004800e7d67810 */ /* 0x040fe40007ffe0ff */
[C---:B------:R-:W-:Y:S01]  /*4a00*/  IADD3 R213, R231.reuse, 0x5000, RZ ;  /* 0x00005000e7d57810 */ /* 0x040fe20007ffe0ff */
[----:B------:R-:W-:Y:S01]  /*4a10*/  LDSM.16.M88.4 R68, [R227+0x8800] ;  /* 0x00880000e344783b */ /* 0x000fe20000000200 */
[C---:B------:R-:W-:Y:S02]  /*4a20*/  IADD3 R212, R231.reuse, 0x5800, RZ ;  /* 0x00005800e7d47810 */ /* 0x040fe40007ffe0ff */
[C---:B------:R-:W-:Y:S01]  /*4a30*/  IADD3 R211, R231.reuse, 0x6000, RZ ;  /* 0x00006000e7d37810 */ /* 0x040fe20007ffe0ff */
[----:B------:R-:W-:Y:S01]  /*4a40*/  LDSM.16.M88.4 R40, [R227+0x9000] ;  /* 0x00900000e328783b */ /* 0x000fe20000000200 */
[----:B------:R-:W-:-:S02]  /*4a50*/  IADD3 R210, R231, 0x6800, RZ ;  /* 0x00006800e7d27810 */ /* 0x000fc40007ffe0ff */
[C---:B------:R-:W-:Y:S01]  /*4a60*/  IADD3 R209, R231.reuse, 0x7000, RZ ;  /* 0x00007000e7d17810 */ /* 0x040fe20007ffe0ff */
[----:B-1----:R-:W-:Y:S01]  /*4a70*/  HMMA.16816.F32 R64, R8, R60, RZ ;  /* 0x0000003c0840723c */ /* 0x002fe200000018ff */
[----:B------:R-:W-:Y:S01]  /*4a80*/  LDSM.16.M88.4 R76, [R233+0xa800] ;  /* 0x00a80000e94c783b */ /* 0x000fe20000000200 */
[----:B------:R-:W-:-:S06]  /*4a90*/  IADD3 R208, R231, 0x7800, RZ ;  /* 0x00007800e7d07810 */ /* 0x000fcc0007ffe0ff */
[C---:B------:R-:W-:Y:S08]  /*4aa0*/  HMMA.16816.F32 R60, R8.reuse, R62, RZ ;  /* 0x0000003e083c723c */ /* 0x040ff000000018ff */
        /* <DEDUP_REMOVED lines=139> */
[C---:B--2---:R-:W-:Y:S08]  /*5360*/  HMMA.16816.F32 R56, R52.reuse, R8, R56 ;  /* 0x000000083438723c */ /* 0x044ff00000001838 */
[C---:B------:R-:W-:Y:S01]  /*5370*/  HMMA.16816.F32 R72, R52.reuse, R10, R72 ;  /* 0x0000000a3448723c */ /* 0x040fe20000001848 */
[----:B------:R-:W-:Y:S07]  /*5380*/  LDSM.16.M88.4 R8, [R231+0x6000] ;  /* 0x00600000e708783b */ /* 0x000fee0000000200 */
[C---:B---3--:R-:W-:Y:S08]  /*5390*/  HMMA.16816.F32 R68, R52.reuse, R24, R68 ;  /* 0x000000183444723c */ /* 0x048ff00000001844 */
[C---:B------:R-:W-:Y:S01]  /*53a0*/  HMMA.16816.F32 R44, R52.reuse, R26, R44 ;  /* 0x0000001a342c723c */ /* 0x040fe2000000182c */
[----:B------:R-:W2:Y:S07]  /*53b0*/  LDSM.16.M88.4 R24, [R232+0x6000] ;  /* 0x00600000e818783b */ /* 0x000eae0000000200 */
[----:B------:R-:W-:Y:S07]  /*53c0*/  HMMA.16816.F32 R16, R52, R50, R16 ;  /* 0x000000323410723c */ /* 0x000fee0000001810 */
[----:B------:R-:W-:Y:S01]  /*53d0*/  IMAD.U32 R51, RZ, RZ, UR9 ;  /* 0x00000009ff337e24 */ /* 0x000fe2000f8e00ff */
[C---:B----4-:R-:W-:Y:S07]  /*53e0*/  HMMA.16816.F32 R20, R36.reuse, R32, R20 ;  /* 0x000000202414723c */ /* 0x050fee0000001814 */
[----:B------:R-:W-:Y:S01]  /*53f0*/  SHF.R.S32.HI R33, RZ, 0x1f, R84 ;  /* 0x0000001fff217819 */ /* 0x000fe20000011454 */
[----:B------:R-:W-:Y:S03]  /*5400*/  HMMA.16816.F32 R64, R36, R28, R64 ;  /* 0x0000001c2440723c */ /* 0x000fe60000001840 */
[----:B------:R-:W-:-:S04]  /*5410*/  LEA.HI R84, R33, R84, RZ, 0x2 ;  /* 0x0000005421547211 */ /* 0x000fc800078f10ff */
[----:B------:R-:W-:Y:S01]  /*5420*/  SHF.R.S32.HI R2, RZ, 0x2, R84 ;  /* 0x00000002ff027819 */ /* 0x000fe20000011454 */
[----:B------:R-:W-:Y:S01]  /*5430*/  HMMA.16816.F32 R60, R36, R30, R60 ;  /* 0x0000001e243c723c */ /* 0x000fe2000000183c */
[----:B------:R-:W3:Y:S03]  /*5440*/  LDSM.16.M88.4 R28, [R231+0x6800] ;  /* 0x00680000e71c783b */ /* 0x000ee60000000200 */
[----:B------:R-:W-:-:S04]  /*5450*/  IMAD R2, R85, 0x10, R2 ;  /* 0x0000001055027824 */ /* 0x000fc800078e0202 */
[----:B-1----:R-:W-:Y:S01]  /*5460*/  HMMA.16816.F32 R68, R36, R12, R68 ;  /* 0x0000000c2444723c */ /* 0x002fe20000001844 */
[----:B------:R-:W-:-:S04]  /*5470*/  IADD3 R2, R2, UR11, RZ ;  /* 0x0000000b02027c10 */ /* 0x000fc8000fffe0ff */
[----:B------:R-:W-:Y:S02]  /*5480*/  IADD3 R51, R51, -UR8, R2 ;  /* 0x8000000833337c10 */ /* 0x000fe4000fffe002 */
[----:B------:R-:W-:Y:S01]  /*5490*/  IMAD.SHL.U32 R12, R165, 0x2, RZ ;  /* 0x00000002a50c7824 */ /* 0x000fe200078e00ff */
[----:B------:R-:W-:Y:S01]  /*54a0*/  HMMA.16816.F32 R16, R36, R34, R16 ;  /* 0x000000222410723c */ /* 0x000fe20000001810 */
[----:B------:R-:W-:Y:S03]  /*54b0*/  LDSM.16.M88.4 R32, [R231+0x7000] ;  /* 0x00700000e720783b */ /* 0x000fe60000000200 */
[----:B------:R-:W-:-:S04]  /*54c0*/  LOP3.LUT R12, R12, 0x6, RZ, 0xc0, !PT ;  /* 0x000000060c0c7812 */ /* 0x000fc800078ec0ff */
[C---:B------:R-:W-:Y:S07]  /*54d0*/  HMMA.16816.F32 R56, R36.reuse, R40, R56 ;  /* 0x000000282438723c */ /* 0x040fee0000001838 */
[----:B------:R-:W-:Y:S01]  /*54e0*/  IADD3 R40, R12, UR14, RZ ;  /* 0x0000000e0c287c10 */ /* 0x000fe2000fffe0ff */
[----:B------:R-:W-:Y:S01]  /*54f0*/  HMMA.16816.F32 R44, R36, R14, R44 ;  /* 0x0000000e242c723c */ /* 0x000fe2000000182c */
[----:B------:R-:W1:Y:S02]  /*5500*/  LDSM.16.M88.4 R12, [R231+0x7800] ;  /* 0x00780000e70c783b */ /* 0x000e640000000200 */
[----:B------:R-:W-:-:S02]  /*5510*/  IADD3 R48, R40, 0x8, RZ ;  /* 0x0000000828307810 */ /* 0x000fc40007ffe0ff */
[C---:B------:R-:W-:Y:S02]  /*5520*/  IADD3 R78, R40.reuse, 0x18, RZ ;  /* 0x00000018284e7810 */ /* 0x040fe40007ffe0ff */
[C---:B------:R-:W-:Y:S01]  /*5530*/  IADD3 R50, R40.reuse, 0x9, RZ ;  /* 0x0000000928327810 */ /* 0x040fe20007ffe0ff */
[----:B--2---:R-:W-:Y:S01]  /*5540*/  HMMA.16816.F32 R20, R24, R8, R20 ;  /* 0x000000081814723c */ /* 0x004fe20000001814 */
[C---:B------:R-:W-:Y:S02]  /*5550*/  IADD3 R82, R40.reuse, 0x19, RZ ;  /* 0x0000001928527810 */ /* 0x040fe40007ffe0ff */
[C---:B------:R-:W-:Y:S01]  /*5560*/  IADD3 R86, R40.reuse, 0x20, RZ ;  /* 0x0000002028567810 */ /* 0x040fe20007ffe0ff */
[C---:B------:R-:W-:Y:S01]  /*5570*/  IMAD.IADD R52, R51.reuse, 0x1, -R50 ;  /* 0x0000000133347824 */ /* 0x040fe200078e0a32 */
[----:B------:R-:W-:Y:S02]  /*5580*/  IADD3 R92, R40, 0x21, RZ ;  /* 0x00000021285c7810 */ /* 0x000fe40007ffe0ff */
[----:B------:R-:W-:Y:S01]  /*5590*/  IMAD.IADD R8, R51, 0x1, -R40 ;  /* 0x0000000133087824 */ /* 0x000fe200078e0a28 */
[----:B------:R-:W-:Y:S01]  /*55a0*/  HMMA.16816.F32 R72, R36, R42, R72 ;  /* 0x0000002a2448723c */ /* 0x000fe20000001848 */
[----:B------:R-:W-:Y:S01]  /*55b0*/  LDSM.16.M88.4 R36, [R230+0x6000] ;  /* 0x00600000e624783b */ /* 0x000fe20000000200 */
[----:B------:R-:W-:-:S02]  /*55c0*/  IABS R52, R52 ;  /* 0x0000003400347213 */ /* 0x000fc40000000000 */
[----:B------:R-:W-:Y:S02]  /*55d0*/  IABS R8, R8 ;  /* 0x0000000800087213 */ /* 0x000fe40000000000 */
[C---:B------:R-:W-:Y:S02]  /*55e0*/  IADD3 R102, R40.reuse, 0x30, RZ ;  /* 0x0000003028667810 */ /* 0x040fe40007ffe0ff */
[C---:B------:R-:W-:Y:S01]  /*55f0*/  IADD3 R43, R40.reuse, 0x1, RZ ;  /* 0x00000001282b7810 */ /* 0x040fe20007ffe0ff */
[----:B------:R-:W-:Y:S01]  /*5600*/  IMAD.MOV.U32 R41, RZ, RZ, R8 ;  /* 0x000000ffff297224 */ /* 0x000fe200078e0008 */
[C---:B------:R-:W-:Y:S01]  /*5610*/  HMMA.16816.F32 R16, R24.reuse, R10, R16 ;  /* 0x0000000a1810723c */ /* 0x040fe20000001810 */
[C---:B------:R-:W-:Y:S01]  /*5620*/  IADD3 R90, R40.reuse, 0x31, RZ ;  /* 0x00000031285a7810 */ /* 0x040fe20007ffe0ff */
[C---:B------:R-:W-:Y:S01]  /*5630*/  IMAD.IADD R79, R51.reuse, 0x1, -R102 ;  /* 0x00000001334f7824 */ /* 0x040fe200078e0a66 */
[----:B------:R-:W-:Y:S01]  /*5640*/  IADD3 R54, R40, 0x10, RZ ;  /* 0x0000001028367810 */ /* 0x000fe20007ffe0ff */
[C---:B------:R-:W-:Y:S01]  /*5650*/  IMAD.IADD R9, R51.reuse, 0x1, -R43 ;  /* 0x0000000133097824 */ /* 0x040fe200078e0a2b */
[----:B------:R-:W2:Y:S01]  /*5660*/  I2F R41, R41 ;  /* 0x0000002900297306 */ /* 0x000ea20000201400 */
[----:B------:R-:W-:Y:S01]  /*5670*/  IMAD.IADD R77, R51, 0x1, -R90 ;  /* 0x00000001334d7824 */ /* 0x000fe200078e0a5a */
[----:B------:R-:W-:Y:S01]  /*5680*/  IABS R79, R79 ;  /* 0x0000004f004f7213 */ /* 0x000fe20000000000 */
[----:B---3--:R-:W-:Y:S01]  /*5690*/  HMMA.16816.F32 R64, R24, R28, R64 ;  /* 0x0000001c1840723c */ /* 0x008fe20000001840 */
[----:B------:R-:W-:-:S02]  /*56a0*/  IABS R8, R9 ;  /* 0x0000000900087213 */ /* 0x000fc40000000000 */
[----:B------:R-:W-:Y:S02]  /*56b0*/  IABS R100, R77 ;  /* 0x0000004d00647213 */ /* 0x000fe40000000000 */
[----:B------:R3:W-:Y:S01]  /*56c0*/  I2F R77, R79 ;  /* 0x0000004f004d7306 */ /* 0x0007e20000201400 */
[----:B------:R-:W-:Y:S01]  /*56d0*/  IMAD.MOV.U32 R42, RZ, RZ, R8 ;  /* 0x000000ffff2a7224 */ /* 0x000fe200078e0008 */
[C---:B------:R-:W-:Y:S01]  /*56e0*/  IADD3 R76, R40.reuse, 0x11, RZ ;  /* 0x00000011284c7810 */ /* 0x040fe20007ffe0ff */
[----:B------:R-:W4:Y:S01]  /*56f0*/  LDSM.16.M88.4 R8, [R227+0xe000] ;  /* 0x00e00000e308783b */ /* 0x000f220000000200 */
[----:B------:R-:W-:Y:S01]  /*5700*/  IMAD.IADD R28, R51, 0x1, -R48 ;  /* 0x00000001331c7824 */ /* 0x000fe200078e0a30 */
[----:B------:R-:W-:Y:S01]  /*5710*/  HMMA.16816.F32 R60, R24, R30, R60 ;  /* 0x0000001e183c723c */ /* 0x000fe2000000183c */
[----:B------:R-:W-:Y:S02]  /*5720*/  ISETP.GE.AND P2, PT, R40, UR9, PT ;  /* 0x0000000928007c0c */ /* 0x000fe4000bf46270 */
[----:B------:R-:W5:Y:S01]  /*5730*/  I2F R42, R42 ;  /* 0x0000002a002a7306 */ /* 0x000f620000201400 */
[----:B------:R-:W-:-:S02]  /*5740*/  IABS R28, R28 ;  /* 0x0000001c001c7213 */ /* 0x000fc40000000000 */
[----:B------:R-:W-:Y:S02]  /*5750*/  ISETP.GE.AND P1, PT, R43, UR9, PT ;  /* 0x000000092b007c0c */ /* 0x000fe4000bf26270 */
[C---:B-1----:R-:W-:Y:S01]  /*5760*/  HMMA.16816.F32 R68, R24.reuse, R12, R68 ;  /* 0x0000000c1844723c */ /* 0x042fe20000001844 */
[----:B------:R-:W-:Y:S02]  /*5770*/  ISETP.GE.AND P0, PT, R48, UR9, PT ;  /* 0x0000000930007c0c */ /* 0x000fe4000bf06270 */
[----:B------:R1:W-:Y:S01]  /*5780*/  I2F R49, R28 ;  /* 0x0000001c00317306 */ /* 0x0003e20000201400 */
[C---:B---3--:R-:W-:Y:S02]  /*5790*/  IADD3 R79, R51.reuse, 0x8, RZ ;  /* 0x00000008334f7810 */ /* 0x048fe40007ffe0ff */
[----:B------:R-:W-:Y:S01]  /*57a0*/  ISETP.GE.AND P3, PT, R78, UR9, PT ;  /* 0x000000094e007c0c */ /* 0x000fe2000bf66270 */
[--C-:B------:R-:W-:Y:S01]  /*57b0*/  IMAD.IADD R12, R51, 0x1, -R78.reuse ;  /* 0x00000001330c7824 */ /* 0x100fe200078e0a4e */
[C---:B------:R-:W-:Y:S01]  /*57c0*/  HMMA.16816.F32 R72, R24.reuse, R34, R72 ;  /* 0x000000221848723c */ /* 0x040fe20000001848 */
[C---:B------:R-:W-:Y:S01]  /*57d0*/  IADD3 R96, R40.reuse, 0x28, RZ ;  /* 0x0000002828607810 */ /* 0x040fe20007ffe0ff */
[----:B------:R-:W-:Y:S01]  /*57e0*/  IMAD.IADD R78, R79, 0x1, -R78 ;  /* 0x000000014f4e7824 */ /* 0x000fe200078e0a4e */
[C---:B------:R-:W-:Y:S01]  /*57f0*/  IADD3 R94, R40.reuse, 0x29, RZ ;  /* 0x00000029285e7810 */ /* 0x040fe20007ffe0ff */
[----:B------:R-:W-:Y:S01]  /*5800*/  I2F R100, R100 ;  /* 0x0000006400647306 */ /* 0x000fe20000201400 */
[----:B------:R-:W-:Y:S01]  /*5810*/  IABS R12, R12 ;  /* 0x0000000c000c7213 */ /* 0x000fe20000000000 */
[C---:B------:R-:W-:Y:S01]  /*5820*/  IMAD.IADD R55, R51.reuse, 0x1, -R96 ;  /* 0x0000000133377824 */ /* 0x040fe200078e0a60 */
[----:B------:R-:W-:Y:S01]  /*5830*/  IABS R78, R78 ;  /* 0x0000004e004e7213 */ /* 0x000fe20000000000 */
[C---:B------:R-:W-:Y:S01]  /*5840*/  HMMA.16816.F32 R44, R24.reuse, R14, R44 ;  /* 0x0000000e182c723c */ /* 0x040fe2000000182c */
[C---:B------:R-:W-:Y:S01]  /*5850*/  IMAD.IADD R34, R51.reuse, 0x1, -R76 ;  /* 0x0000000133227824 */ /* 0x040fe200078e0a4c */
[C---:B------:R-:W-:Y:S01]  /*5860*/  IADD3 R88, R40.reuse, 0x38, RZ ;  /* 0x0000003828587810 */ /* 0x040fe20007ffe0ff */
[----:B-1----:R-:W1:Y:S01]  /*5870*/  LDSM.16.M88.4 R28, [R227+0xe800] ;  /* 0x00e80000e31c783b */ /* 0x002e620000000200 */
[----:B------:R-:W-:Y:S01]  /*5880*/  IMAD.MOV.U32 R35, RZ, RZ, R12 ;  /* 0x000000ffff237224 */ /* 0x000fe200078e000c */
[----:B------:R-:W-:Y:S01]  /*5890*/  IADD3 R98, R40, 0x39, RZ ;  /* 0x0000003928627810 */ /* 0x000fe20007ffe0ff */
[C---:B------:R-:W-:Y:S01]  /*58a0*/  IMAD.IADD R84, R51.reuse, 0x1, -R94 ;  /* 0x0000000133547824 */ /* 0x040fe200078e0a5e */
[----:B------:R-:W3:Y:S01]  /*58b0*/  LDSM.16.M88.4 R12, [R227+0xf000] ;  /* 0x00f00000e30c783b */ /* 0x000ee20000000200 */
[----:B------:R-:W-:Y:S01]  /*58c0*/  HMMA.16816.F32 R56, R24, R32, R56 ;  /* 0x000000201838723c */ /* 0x000fe20000001838 */
[----:B------:R2:W-:Y:S01]  /*58d0*/  I2F R32, R52 ;  /* 0x0000003400207306 */ /* 0x0005e20000201400 */
[----:B------:R-:W-:Y:S01]  /*58e0*/  IABS R34, R34 ;  /* 0x0000002200227213 */ /* 0x000fe20000000000 */
[C---:B------:R-:W-:Y:S01]  /*58f0*/  IMAD.IADD R83, R51.reuse, 0x1, -R88 ;  /* 0x0000000133537824 */ /* 0x040fe200078e0a58 */
[----:B------:R-:W-:Y:S01]  /*5900*/  IABS R55, R55 ;  /* 0x0000003700377213 */ /* 0x000fe20000000000 */
[C---:B------:R-:W-:Y:S01]  /*5910*/  IMAD.IADD R81, R51.reuse, 0x1, -R98 ;  /* 0x0000000133517824 */ /* 0x040fe200078e0a62 */
[----:B------:R-:W-:Y:S01]  /*5920*/  IABS R84, R84 ;  /* 0x0000005400547213 */ /* 0x000fe20000000000 */
[C---:B------:R-:W-:Y:S01]  /*5930*/  IMAD.IADD R24, R51.reuse, 0x1, -R82 ;  /* 0x0000000133187824 */ /* 0x040fe200078e0a52 */
[----:B----4-:R-:W-:Y:S01]  /*5940*/  HMMA.16816.F32 R20, R36, R8, R20 ;  /* 0x000000082414723c */ /* 0x010fe20000001814 */
[----:B------:R-:W-:Y:S01]  /*5950*/  IMAD.IADD R33, R51, 0x1, -R54 ;  /* 0x0000000133217824 */ /* 0x000fe200078e0a36 */
[----:B------:R-:W-:Y:S01]  /*5960*/  I2F R34, R34 ;  /* 0x0000002200227306 */ /* 0x000fe20000201400 */
[----:B------:R-:W-:-:S02]  /*5970*/  IABS R83, R83 ;  /* 0x0000005300537213 */ /* 0x000fc40000000000 */
[----:B------:R-:W-:Y:S02]  /*5980*/  IABS R24, R24 ;  /* 0x0000001800187213 */ /* 0x000fe40000000000 */
[C---:B------:R-:W-:Y:S01]  /*5990*/  IMAD.IADD R8, R51.reuse, 0x1, -R86 ;  /* 0x0000000133087824 */ /* 0x040fe200078e0a56 */
[----:B------:R-:W-:Y:S01]  /*59a0*/  HMMA.16816.F32 R16, R36, R10, R16 ;  /* 0x0000000a2410723c */ /* 0x000fe20000001810 */
[----:B------:R-:W-:Y:S01]  /*59b0*/  IABS R33, R33 ;  /* 0x0000002100217213 */ /* 0x000fe20000000000 */
[----:B--2---:R-:W-:Y:S01]  /*59c0*/  IMAD.MOV.U32 R52, RZ, RZ, R24 ;  /* 0x000000ffff347224 */ /* 0x004fe200078e0018 */
[----:B------:R-:W-:Y:S01]  /*59d0*/  I2F R35, R35 ;  /* 0x0000002300237306 */ /* 0x000fe20000201400 */
[----:B------:R-:W-:Y:S01]  /*59e0*/  IABS R8, R8 ;  /* 0x0000000800087213 */ /* 0x000fe20000000000 */
[----:B------:R-:W-:Y:S01]  /*59f0*/  IMAD.IADD R24, R51, 0x1, -R92 ;  /* 0x0000000133187824 */ /* 0x000fe200078e0a5c */
[----:B------:R-:W-:Y:S02]  /*5a00*/  IABS R81, R81 ;  /* 0x0000005100517213 */ /* 0x000fe40000000000 */
[----:B------:R-:W-:-:S02]  /*5a10*/  ISETP.GE.AND P6, PT, R50, UR9, PT ;  /* 0x0000000932007c0c */ /* 0x000fc4000bfc6270 */
[----:B------:R-:W-:Y:S01]  /*5a20*/  IABS R24, R24 ;  /* 0x0000001800187213 */ /* 0x000fe20000000000 */
[----:B------:R2:W-:Y:S01]  /*5a30*/  I2F R53, R8 ;  /* 0x0000000800357306 */ /* 0x0005e20000201400 */
[----:B------:R-:W-:Y:S02]  /*5a40*/  ISETP.GE.AND P5, PT, R54, UR9, PT ;  /* 0x0000000936007c0c */ /* 0x000fe4000bfa6270 */
[----:B------:R-:W-:Y:S01]  /*5a50*/  ISETP.GE.AND P4, PT, R76, UR9, PT ;  /* 0x000000094c007c0c */ /* 0x000fe2000bf86270 */
[C---:B-1----:R-:W-:Y:S04]  /*5a60*/  HMMA.16816.F32 R64, R36.reuse, R28, R64 ;  /* 0x0000001c2440723c */ /* 0x042fe80000001840 */
[----:B------:R1:W-:Y:S01]  /*5a70*/  I2F R80, R24 ;  /* 0x0000001800507306 */ /* 0x0003e20000201400 */
[----:B--2---:R-:W2:Y:S03]  /*5a80*/  LDSM.16.M88.4 R8, [R227+0xf800] ;  /* 0x00f80000e308783b */ /* 0x004ea60000000200 */
[C---:B------:R-:W-:Y:S04]  /*5a90*/  HMMA.16816.F32 R60, R36.reuse, R30, R60 ;  /* 0x0000001e243c723c */ /* 0x040fe8000000183c */
[----:B------:R-:W-:Y:S01]  /*5aa0*/  I2F R33, R33 ;  /* 0x0000002100217306 */ /* 0x000fe20000201400 */
[----:B------:R-:W-:Y:S04]  /*5ab0*/  LDSM.16.M88.4 R28, [R229+0x6000] ;  /* 0x00600000e51c783b */ /* 0x000fe80000000200 */
[----:B-1----:R-:W1:Y:S01]  /*5ac0*/  LDSM.16.M88.4 R24, [R220+0x6000] ;  /* 0x00600000dc18783b */ /* 0x002e620000000200 */
[C---:B---3--:R-:W-:Y:S02]  /*5ad0*/  HMMA.16816.F32 R56, R36.reuse, R12, R56 ;  /* 0x0000000c2438723c */ /* 0x048fe40000001838 */
[----:B------:R-:W-:Y:S06]  /*5ae0*/  I2F R52, R52 ;  /* 0x0000003400347306 */ /* 0x000fec0000201400 */
[C---:B------:R-:W-:Y:S01]  /*5af0*/  HMMA.16816.F32 R72, R36.reuse, R14, R72 ;  /* 0x0000000e2448723c */ /* 0x040fe20000001848 */
[----:B------:R-:W3:Y:S01]  /*5b00*/  LDSM.16.M88.4 R12, [R220+0x6800] ;  /* 0x00680000dc0c783b */ /* 0x000ee20000000200 */
[----:B------:R-:W-:Y:S08]  /*5b10*/  I2F R55, R55 ;  /* 0x0000003700377306 */ /* 0x000ff00000201400 */
[----:B------:R-:W-:Y:S08]  /*5b20*/  I2F R84, R84 ;  /* 0x0000005400547306 */ /* 0x000ff00000201400 */
[----:B------:R-:W-:Y:S01]  /*5b30*/  I2F R51, R83 ;  /* 0x0000005300337306 */ /* 0x000fe20000201400 */
[C---:B--2---:R-:W-:Y:S07]  /*5b40*/  HMMA.16816.F32 R68, R36.reuse, R8, R68 ;  /* 0x000000082444723c */ /* 0x044fee0000001844 */
[----:B------:R-:W-:Y:S01]  /*5b50*/  I2F R104, R81 ;  /* 0x0000005100687306 */ /* 0x000fe20000201400 */
[C---:B------:R-:W-:Y:S01]  /*5b60*/  IMAD.IADD R8, R79.reuse, 0x1, -R40 ;  /* 0x000000014f087824 */ /* 0x040fe200078e0a28 */
[----:B------:R-:W-:Y:S01]  /*5b70*/  HMMA.16816.F32 R44, R36, R10, R44 ;  /* 0x0000000a242c723c */ /* 0x000fe2000000182c */
[----:B------:R-:W-:-:S03]  /*5b80*/  IMAD.IADD R9, R79, 0x1, -R43 ;  /* 0x000000014f097824 */ /* 0x000fc600078e0a2b */
[----:B------:R-:W-:-:S03]  /*5b90*/  IABS R8, R8 ;  /* 0x0000000800087213 */ /* 0x000fc60000000000 */
[C---:B------:R-:W-:Y:S01]  /*5ba0*/  IMAD.IADD R38, R79.reuse, 0x1, -R86 ;  /* 0x000000014f267824 */ /* 0x040fe200078e0a56 */
[C---:B-1----:R-:W-:Y:S01]  /*5bb0*/  HMMA.16816.F32 R20, R28.reuse, R24, R20 ;  /* 0x000000181c14723c */ /* 0x042fe20000001814 */
[----:B------:R-:W-:Y:S01]  /*5bc0*/  IMAD.MOV.U32 R37, RZ, RZ, R8 ;  /* 0x000000ffff257224 */ /* 0x000fe200078e0008 */
[----:B------:R-:W-:Y:S01]  /*5bd0*/  IABS R8, R9 ;  /* 0x0000000900087213 */ /* 0x000fe20000000000 */
[C---:B------:R-:W-:Y:S01]  /*5be0*/  IMAD.IADD R9, R79.reuse, 0x1, -R48 ;  /* 0x000000014f097824 */ /* 0x040fe200078e0a30 */
[----:B------:R-:W-:Y:S02]  /*5bf0*/  IABS R38, R38 ;  /* 0x0000002600267213 */ /* 0x000fe40000000000 */
[----:B------:R1:W2:Y:S01]  /*5c00*/  I2F R36, R8 ;  /* 0x0000000800247306 */ /* 0x0002a20000201400 */
[C---:B------:R-:W-:Y:S01]  /*5c10*/  IMAD.IADD R24, R79.reuse, 0x1, -R76 ;  /* 0x000000014f187824 */ /* 0x040fe200078e0a4c */
[----:B------:R-:W-:Y:S01]  /*5c20*/  IABS R39, R9 ;  /* 0x0000000900277213 */ /* 0x000fe20000000000 */
[----:B------:R-:W-:Y:S01]  /*5c30*/  IMAD.IADD R9, R79, 0x1, -R54 ;  /* 0x000000014f097824 */ /* 0x000fe200078e0a36 */
[----:B---3--:R-:W-:Y:S02]  /*5c40*/  HMMA.16816.F32 R64, R28, R12, R64 ;  /* 0x0000000c1c40723c */ /* 0x008fe40000001840 */
[----:B------:R-:W-:-:S02]  /*5c50*/  IABS R24, R24 ;  /* 0x0000001800187213 */ /* 0x000fc40000000000 */
[----:B------:R-:W3:Y:S03]  /*5c60*/  I2F R37, R37 ;  /* 0x0000002500257306 */ /* 0x000ee60000201400 */
[----:B------:R-:W-:Y:S01]  /*5c70*/  IABS R13, R9 ;  /* 0x00000009000d7213 */ /* 0x000fe20000000000 */
[----:B------:R-:W-:Y:S01]  /*5c80*/  HMMA.16816.F32 R16, R28, R26, R16 ;  /* 0x0000001a1c10723c */ /* 0x000fe20000001810 */
[----:B-1----:R-:W-:-:S03]  /*5c90*/  IMAD.IADD R8, R79, 0x1, -R50 ;  /* 0x000000014f087824 */ /* 0x002fc600078e0a32 */
[----:B------:R-:W-:Y:S02]  /*5ca0*/  I2F R39, R39 ;  /* 0x0000002700277306 */ /* 0x000fe40000201400 */
[----:B------:R-:W-:Y:S02]  /*5cb0*/  FFMA.FTZ R20, R41, -UR4, R20 ;  /* 0x8000000429147c23 */ /* 0x000fe40008010014 */
[----:B-----5:R-:W-:Y:S01]  /*5cc0*/  FFMA.FTZ R21, R42, -UR4, R21 ;  /* 0x800000042a157c23 */ /* 0x020fe20008010015 */
[----:B------:R-:W-:Y:S01]  /*5cd0*/  IABS R25, R8 ;  /* 0x0000000800197213 */ /* 0x000fe20000000000 */
[----:B--2---:R-:W-:Y:S01]  /*5ce0*/  FFMA.FTZ R23, R36, -UR4, R23 ;  /* 0x8000000424177c23 */ /* 0x004fe20008010017 */
[----:B------:R-:W1:Y:S01]  /*5cf0*/  LDSM.16.M88.4 R8, [R220+0x7000] ;  /* 0x00700000dc08783b */ /* 0x000e620000000200 */
[----:B---3--:R-:W-:Y:S01]  /*5d00*/  FFMA.FTZ R22, R37, -UR4, R22 ;  /* 0x8000000425167c23 */ /* 0x008fe20008010016 */
[----:B------:R-:W-:Y:S01]  /*5d10*/  HMMA.16816.F32 R60, R28, R14, R60 ;  /* 0x0000000e1c3c723c */ /* 0x000fe2000000183c */
[----:B------:R2:W3:Y:S01]  /*5d20*/  I2F R12, R25 ;  /* 0x00000019000c7306 */ /* 0x0004e20000201400 */
[----:B------:R-:W-:Y:S01]  /*5d30*/  FSEL R27, R20, -INF , !P2 ;  /* 0xff800000141b7808 */ /* 0x000fe20005000000 */
[----:B------:R-:W-:Y:S01]  /*5d40*/  FFMA.FTZ R64, R33, -UR4, R64 ;  /* 0x8000000421407c23 */ /* 0x000fe20008010040 */
[----:B------:R-:W-:-:S03]  /*5d50*/  FSEL R26, R21, -INF , !P1 ;  /* 0xff800000151a7808 */ /* 0x000fc60004800000 */
[----:B------:R-:W-:Y:S01]  /*5d60*/  IMAD.MOV.U32 R14, RZ, RZ, R24 ;  /* 0x000000ffff0e7224 */ /* 0x000fe200078e0018 */
[----:B------:R-:W-:Y:S01]  /*5d70*/  FSEL R24, R22, -INF , !P2 ;  /* 0xff80000016187808 */ /* 0x000fe20005000000 */
[----:B------:R-:W-:Y:S01]  /*5d80*/  I2F R15, R78 ;  /* 0x0000004e000f7306 */ /* 0x000fe20000201400 */
[----:B------:R-:W-:Y:S01]  /*5d90*/  ISETP.GE.AND P2, PT, R82, UR9, PT ;  /* 0x0000000952007c0c */ /* 0x000fe2000bf46270 */
[----:B------:R-:W-:Y:S02]  /*5da0*/  FFMA.FTZ R16, R49, -UR4, R16 ;  /* 0x8000000431107c23 */ /* 0x000fe40008010010 */
[----:B------:R-:W-:Y:S02]  /*5db0*/  FFMA.FTZ R17, R32, -UR4, R17 ;  /* 0x8000000420117c23 */ /* 0x000fe40008010011 */
[C---:B------:R-:W-:Y:S01]  /*5dc0*/  IMAD.IADD R82, R79.reuse, 0x1, -R82 ;  /* 0x000000014f527824 */ /* 0x040fe200078e0a52 */
[----:B------:R-:W-:Y:S01]  /*5dd0*/  FSEL R37, R16, -INF , !P0 ;  /* 0xff80000010257808 */ /* 0x000fe20004000000 */
[----:B------:R-:W-:Y:S01]  /*5de0*/  IMAD.IADD R16, R79, 0x1, -R92 ;  /* 0x000000014f107824 */ /* 0x000fe200078e0a5c */
[----:B--2---:R-:W-:Y:S01]  /*5df0*/  FSEL R25, R23, -INF , !P1 ;  /* 0xff80000017197808 */ /* 0x004fe20004800000 */
[----:B---3--:R-:W-:Y:S01]  /*5e00*/  FFMA.FTZ R12, R12, -UR4, R19 ;  /* 0x800000040c0c7c23 */ /* 0x008fe20008010013 */
[----:B------:R-:W2:Y:S01]  /*5e10*/  LDSM.16.M88.4 R20, [R220+0x7800] ;  /* 0x00780000dc14783b */ /* 0x000ea20000000200 */
[----:B------:R-:W-:Y:S01]  /*5e20*/  I2F R19, R38 ;  /* 0x0000002600137306 */ /* 0x000fe20000201400 */
[----:B------:R-:W-:Y:S01]  /*5e30*/  IABS R16, R16 ;  /* 0x0000001000107213 */ /* 0x000fe20000000000 */
[----:B------:R-:W-:Y:S01]  /*5e40*/  FFMA.FTZ R18, R39, -UR4, R18 ;  /* 0x8000000427127c23 */ /* 0x000fe20008010012 */
[----:B------:R-:W-:Y:S01]  /*5e50*/  IABS R36, R82 ;  /* 0x0000005200247213 */ /* 0x000fe20000000000 */
[----:B------:R-:W-:Y:S01]  /*5e60*/  FFMA.FTZ R35, R35, -UR4, R60 ;  /* 0x8000000423237c23 */ /* 0x000fe2000801003c */
[----:B------:R-:W-:Y:S01]  /*5e70*/  ISETP.GE.AND P1, PT, R86, UR9, PT ;  /* 0x0000000956007c0c */ /* 0x000fe2000bf26270 */
[----:B------:R-:W-:Y:S01]  /*5e80*/  IMAD.MOV.U32 R32, RZ, RZ, R16 ;  /* 0x000000ffff207224 */ /* 0x000fe200078e0010 */
[----:B------:R-:W-:Y:S01]  /*5e90*/  FSEL R18, R18, -INF , !P0 ;  /* 0xff80000012127808 */ /* 0x000fe20004000000 */
[----:B------:R-:W3:Y:S01]  /*5ea0*/  I2F R13, R13 ;  /* 0x0000000d000d7306 */ /* 0x000ee20000201400 */
[----:B------:R-:W-:Y:S01]  /*5eb0*/  ISETP.GE.AND P0, PT, R92, UR9, PT ;  /* 0x000000095c007c0c */ /* 0x000fe2000bf06270 */
[----:B------:R-:W-:Y:S01]  /*5ec0*/  FFMA.FTZ R52, R52, -UR4, R61 ;  /* 0x8000000434347c23 */ /* 0x000fe2000801003d */
[----:B------:R-:W-:Y:S01]  /*5ed0*/  FSEL R16, R12, -INF , !P6 ;  /* 0xff8000000c107808 */ /* 0x000fe20007000000 */
[----:B------:R-:W-:-:S04]  /*5ee0*/  DEPBAR.LE SB0, 0x0 ;  /* 0x000080000000791a */ /* 0x000fc80000000000 */
[----:B------:R-:W4:Y:S01]  /*5ef0*/  I2F R32, R32 ;  /* 0x0000002000207306 */ /* 0x000f220000201400 */
[----:B-1----:R-:W-:Y:S01]  /*5f00*/  HMMA.16816.F32 R56, R28, R8, R56 ;  /* 0x000000081c38723c */ /* 0x002fe20000001838 */
[----:B------:R-:W-:Y:S02]  /*5f10*/  FSEL R17, R17, -INF , !P6 ;  /* 0xff80000011117808 */ /* 0x000fe40007000000 */
[----:B------:R-:W-:-:S04]  /*5f20*/  ISETP.GE.AND P6, PT, R96, UR9, PT ;  /* 0x0000000960007c0c */ /* 0x000fc8000bfc6270 */
[C---:B------:R-:W-:Y:S01]  /*5f30*/  IMAD.IADD R8, R79.reuse, 0x1, -R96 ;  /* 0x000000014f087824 */ /* 0x040fe200078e0a60 */
[C---:B------:R-:W-:Y:S01]  /*5f40*/  HMMA.16816.F32 R72, R28.reuse, R10, R72 ;  /* 0x0000000a1c48723c */ /* 0x040fe20000001848 */
[----:B------:R-:W-:Y:S01]  /*5f50*/  IMAD.IADD R9, R79, 0x1, -R94 ;  /* 0x000000014f097824 */ /* 0x000fe200078e0a5e */
[----:B------:R-:W1:Y:S01]  /*5f60*/  I2F R14, R14 ;  /* 0x0000000e000e7306 */ /* 0x000e620000201400 */
[----:B---3--:R-:W-:Y:S01]  /*5f70*/  FFMA.FTZ R66, R13, -UR4, R66 ;  /* 0x800000040d427c23 */ /* 0x008fe20008010042 */
[----:B------:R-:W-:Y:S02]  /*5f80*/  IABS R8, R8 ;  /* 0x0000000800087213 */ /* 0x000fe40000000000 */
[----:B------:R-:W-:Y:S01]  /*5f90*/  IABS R9, R9 ;  /* 0x0000000900097213 */ /* 0x000fe20000000000 */
[----:B------:R-:W-:Y:S01]  /*5fa0*/  IMAD.IADD R10, R79, 0x1, -R102 ;  /* 0x000000014f0a7824 */ /* 0x000fe200078e0a66 */
[----:B------:R-:W-:Y:S01]  /*5fb0*/  FSEL R13, R64, -INF , !P5 ;  /* 0xff800000400d7808 */ /* 0x000fe20006800000 */
[----:B------:R-:W-:Y:S01]  /*5fc0*/  FFMA.FTZ R11, R34, -UR4, R65 ;  /* 0x80000004220b7c23 */ /* 0x000fe20008010041 */
[----:B------:R3:W5:Y:S01]  /*5fd0*/  I2F R33, R8 ;  /* 0x0000000800217306 */ /* 0x0007620000201400 */
[----:B--2---:R-:W-:Y:S03]  /*5fe0*/  HMMA.16816.F32 R68, R28, R20, R68 ;  /* 0x000000141c44723c */ /* 0x004fe60000001844 */
[----:B------:R-:W-:-:S02]  /*5ff0*/  FSEL R11, R11, -INF , !P4 ;  /* 0xff8000000b0b7808 */ /* 0x000fc40006000000 */
[----:B------:R-:W-:Y:S02]  /*6000*/  FFMA.FTZ R58, R19, -UR4, R58 ;  /* 0x80000004133a7c23 */ /* 0x000fe4000801003a */
[----:B------:R2:W2:Y:S01]  /*6010*/  I2F R34, R9 ;  /* 0x0000000900227306 */ /* 0x0004a20000201400 */
[----:B------:R-:W-:Y:S02]  /*6020*/  FFMA.FTZ R57, R80, -UR4, R57 ;  /* 0x8000000450397c23 */ /* 0x000fe40008010039 */
[----:B----4-:R-:W-:Y:S01]  /*6030*/  FFMA.FTZ R32, R32, -UR4, R59 ;  /* 0x8000000420207c23 */ /* 0x010fe2000801003b */
[----:B------:R-:W-:Y:S01]  /*6040*/  HMMA.16816.F32 R44, R28, R22, R44 ;  /* 0x000000161c2c723c */ /* 0x000fe2000000182c */
[----:B-1----:R-:W-:Y:S01]  /*6050*/  FFMA.FTZ R12, R14, -UR4, R67 ;  /* 0x800000040e0c7c23 */ /* 0x002fe20008010043 */
[----:B------:R-:W-:Y:S01]  /*6060*/  FSEL R189, R57, -INF , !P0 ;  /* 0xff80000039bd7808 */ /* 0x000fe20004000000 */
[----:B------:R-:W-:Y:S01]  /*6070*/  FFMA.FTZ R53, R53, -UR4, R56 ;  /* 0x8000000435357c23 */ /* 0x000fe20008010038 */
[----:B---3--:R-:W-:Y:S01]  /*6080*/  IABS R8, R10 ;  /* 0x0000000a00087213 */ /* 0x008fe20000000000 */
[----:B------:R-:W-:Y:S01]  /*6090*/  I2F R36, R36 ;  /* 0x0000002400247306 */ /* 0x000fe20000201400 */
[----:B------:R-:W-:Y:S01]  /*60a0*/  FFMA.FTZ R10, R15, -UR4, R62 ;  /* 0x800000040f0a7c23 */ /* 0x000fe2000801003e */
[----:B------:R-:W-:Y:S01]  /*60b0*/  FSEL R206, R32, -INF , !P0 ;  /* 0xff80000020ce7808 */ /* 0x000fe20004000000 */
[----:B------:R-:W-:Y:S01]  /*60c0*/  FFMA.FTZ R55, R55, -UR4, R72 ;  /* 0x8000000437377c23 */ /* 0x000fe20008010048 */
[----:B------:R-:W-:Y:S01]  /*60d0*/  PLOP3.LUT P0, PT, PT, PT, UP0, 0x80, 0x0 ;  /* 0x000000000000781c */ /* 0x000fe20003f0f008 */
[----:B------:R-:W-:Y:S01]  /*60e0*/  FFMA.FTZ R73, R84, -UR4, R73 ;  /* 0x8000000454497c23 */ /* 0x000fe20008010049 */
[----:B------:R-:W-:Y:S01]  /*60f0*/  FSEL R14, R66, -INF , !P5 ;  /* 0xff800000420e7808 */ /* 0x000fe20006800000 */
[----:B--2---:R-:W-:Y:S01]  /*6100*/  IMAD.IADD R9, R79, 0x1, -R90 ;  /* 0x000000014f097824 */ /* 0x004fe200078e0a5a */
[----:B------:R1:W2:Y:S01]  /*6110*/  I2F R21, R8 ;  /* 0x0000000800157306 */ /* 0x0002a20000201400 */
[----:B------:R-:W-:Y:S01]  /*6120*/  FSEL R12, R12, -INF , !P4 ;  /* 0xff8000000c0c7808 */ /* 0x000fe20006000000 */
[----:B-----5:R-:W-:Y:S01]  /*6130*/  FFMA.FTZ R33, R33, -UR4, R74 ;  /* 0x8000000421217c23 */ /* 0x020fe2000801004a */
[----:B------:R-:W-:Y:S01]  /*6140*/  FSEL R10, R10, -INF , !P3 ;  /* 0xff8000000a0a7808 */ /* 0x000fe20005800000 */
[----:B------:R-:W-:Y:S01]  /*6150*/  FFMA.FTZ R68, R77, -UR4, R68 ;  /* 0x800000044d447c23 */ /* 0x000fe20008010044 */
[----:B------:R-:W-:Y:S01]  /*6160*/  IABS R20, R9 ;  /* 0x0000000900147213 */ /* 0x000fe20000000000 */
[----:B------:R-:W-:Y:S01]  /*6170*/  FFMA.FTZ R69, R100, -UR4, R69 ;  /* 0x8000000464457c23 */ /* 0x000fe20008010045 */
[----:B------:R-:W-:Y:S01]  /*6180*/  FSEL R9, R35, -INF , !P3 ;  /* 0xff80000023097808 */ /* 0x000fe20005800000 */
[----:B------:R-:W-:Y:S01]  /*6190*/  FFMA.FTZ R34, R34, -UR4, R75 ;  /* 0x8000000422227c23 */ /* 0x000fe2000801004b */
[----:B------:R-:W-:-:S02]  /*61a0*/  FSEL R197, R53, -INF , !P1 ;  /* 0xff80000035c57808 */ /* 0x000fc40004800000 */
[----:B------:R-:W3:Y:S01]  /*61b0*/  I2F R20, R20 ;  /* 0x0000001400147306 */ /* 0x000ee20000201400 */
[----:B------:R-:W-:Y:S01]  /*61c0*/  FSEL R190, R58, -INF , !P1 ;  /* 0xff8000003abe7808 */ /* 0x000fe20004800000 */
[----:B------:R-:W-:Y:S01]  /*61d0*/  FFMA.FTZ R44, R51, -UR4, R44 ;  /* 0x80000004332c7c23 */ /* 0x000fe2000801002c */
[----:B------:R-:W-:Y:S01]  /*61e0*/  ISETP.GE.AND P5, PT, R94, UR9, PT ;  /* 0x000000095e007c0c */ /* 0x000fe2000bfa6270 */
[----:B------:R-:W-:Y:S01]  /*61f0*/  FFMA.FTZ R45, R104, -UR4, R45 ;  /* 0x80000004682d7c23 */ /* 0x000fe2000801002d */
[----:B------:R-:W-:Y:S01]  /*6200*/  ISETP.GE.AND P4, PT, R102, UR9, PT ;  /* 0x0000000966007c0c */ /* 0x000fe2000bf86270 */
[C---:B-1----:R-:W-:Y:S01]  /*6210*/  IMAD.IADD R8, R79.reuse, 0x1, -R88 ;  /* 0x000000014f087824 */ /* 0x042fe200078e0a58 */
[----:B------:R-:W-:Y:S01]  /*6220*/  ISETP.GE.AND P3, PT, R90, UR9, PT ;  /* 0x000000095a007c0c */ /* 0x000fe2000bf66270 */
[----:B------:R-:W-:Y:S01]  /*6230*/  IMAD.IADD R79, R79, 0x1, -R98 ;  /* 0x000000014f4f7824 */ /* 0x000fe200078e0a62 */
[----:B------:R-:W-:Y:S01]  /*6240*/  ISETP.GE.AND P1, PT, R98, UR9, PT ;  /* 0x0000000962007c0c */ /* 0x000fe2000bf26270 */
[----:B--2---:R-:W-:Y:S01]  /*6250*/  FFMA.FTZ R21, R21, -UR4, R70 ;  /* 0x8000000415157c23 */ /* 0x004fe20008010046 */
[----:B------:R-:W-:Y:S01]  /*6260*/  IABS R15, R8 ;  /* 0x00000008000f7213 */ /* 0x000fe20000000000 */
[----:B------:R-:W-:Y:S01]  /*6270*/  FFMA.FTZ R8, R36, -UR4, R63 ;  /* 0x8000000424087c23 */ /* 0x000fe2000801003f */
[----:B------:R-:W-:-:S02]  /*6280*/  IABS R79, R79 ;  /* 0x0000004f004f7213 */ /* 0x000fc40000000000 */
[----:B------:R-:W1:Y:S01]  /*6290*/  I2F R19, R15 ;  /* 0x0000000f00137306 */ /* 0x000e620000201400 */
[----:B---3--:R-:W-:Y:S01]  /*62a0*/  FFMA.FTZ R20, R20, -UR4, R71 ;  /* 0x8000000414147c23 */ /* 0x008fe20008010047 */
[----:B------:R-:W-:Y:S02]  /*62b0*/  FSEL R8, R8, -INF , !P2 ;  /* 0xff80000008087808 */ /* 0x000fe40005000000 */
[----:B------:R-:W-:Y:S02]  /*62c0*/  FSEL R193, R55, -INF , !P6 ;  /* 0xff80000037c17808 */ /* 0x000fe40007000000 */
[----:B------:R-:W-:Y:S02]  /*62d0*/  FSEL R194, R33, -INF , !P6 ;  /* 0xff80000021c27808 */ /* 0x000fe40007000000 */
[----:B------:R-:W2:Y:S01]  /*62e0*/  I2F R22, R79 ;  /* 0x0000004f00167306 */ /* 0x000ea20000201400 */
[----:B------:R-:W-:Y:S02]  /*62f0*/  FSEL R191, R73, -INF , !P5 ;  /* 0xff80000049bf7808 */ /* 0x000fe40006800000 */
[----:B------:R-:W-:-:S02]  /*6300*/  FSEL R204, R34, -INF , !P5 ;  /* 0xff80000022cc7808 */ /* 0x000fc40006800000 */
[----:B------:R-:W-:Y:S02]  /*6310*/  FSEL R205, R68, -INF , !P4 ;  /* 0xff80000044cd7808 */ /* 0x000fe40006000000 */
[----:B------:R-:W-:Y:S01]  /*6320*/  FSEL R200, R21, -INF , !P4 ;  /* 0xff80000015c87808 */ /* 0x000fe20006000000 */
[----:B-1----:R-:W-:Y:S01]  /*6330*/  FFMA.FTZ R46, R19, -UR4, R46 ;  /* 0x80000004132e7c23 */ /* 0x002fe2000801002e */
[----:B------:R-:W-:Y:S01]  /*6340*/  FSEL R15, R52, -INF , !P2 ;  /* 0xff800000340f7808 */ /* 0x000fe20005000000 */
[----:B------:R-:W-:Y:S01]  /*6350*/  BAR.SYNC.DEFER_BLOCKING 0x0 ;  /* 0x0000000000007b1d */ /* 0x000fe20000010000 */
[----:B------:R-:W-:Y:S02]  /*6360*/  ISETP.GE.AND P2, PT, R88, UR9, PT ;  /* 0x0000000958007c0c */ /* 0x000fe4000bf46270 */
[----:B------:R-:W-:Y:S02]  /*6370*/  FSEL R203, R69, -INF , !P3 ;  /* 0xff80000045cb7808 */ /* 0x000fe40005800000 */
[----:B------:R-:W-:Y:S01]  /*6380*/  FSEL R198, R20, -INF , !P3 ;  /* 0xff80000014c67808 */ /* 0x000fe20005800000 */
[----:B--2---:R-:W-:Y:S01]  /*6390*/  FFMA.FTZ R47, R22, -UR4, R47 ;  /* 0x80000004162f7c23 */ /* 0x004fe2000801002f */
[----:B------:R-:W-:-:S02]  /*63a0*/  FSEL R201, R44, -INF , !P2 ;  /* 0xff8000002cc97808 */ /* 0x000fc40005000000 */
[----:B------:R-:W-:Y:S02]  /*63b0*/  FSEL R196, R46, -INF , !P2 ;  /* 0xff8000002ec47808 */ /* 0x000fe40005000000 */
[----:B------:R-:W-:Y:S02]  /*63c0*/  FSEL R199, R45, -INF , !P1 ;  /* 0xff8000002dc77808 */ /* 0x000fe40004800000 */
        /* <DEDUP_REMOVED lines=21> */
[----:B---3--:R-:W-:-:S05]  /*6520*/  UIMAD.WIDE.U32 UR16, UR17, UR6, URZ ;  /* 0x00000006111072a5 */ /* 0x008fca000f8e003f */
[----:B------:R-:W-:Y:S02]  /*6530*/  UMOV UR15, UR35 ;  /* 0x00000023000f7c82 */ /* 0x000fe40008000000 */
[----:B------:R-:W-:Y:S02]  /*6540*/  UMOV UR13, UR17 ;  /* 0x00000011000d7c82 */ /* 0x000fe40008000000 */
[----:B------:R-:W-:Y:S02]  /*6550*/  UIADD3 UR7, -UR15, URZ, URZ ;  /* 0x0000003f0f077290 */ /* 0x000fe4000fffe13f */
[----:B------:R-:W-:Y:S02]  /*6560*/  UIADD3 UR5, -UR13, URZ, URZ ;  /* 0x0000003f0d057290 */ /* 0x000fe4000fffe13f */
[----:B------:R-:W-:Y:S02]  /*6570*/  UIMAD UR7, UR10, UR7, UR11 ;  /* 0x000000070a0772a4 */ /* 0x000fe4000f8e020b */
[----:B------:R-:W-:-:S02]  /*6580*/  UIMAD UR6, UR10, UR5, UR6 ;  /* 0x000000050a0672a4 */ /* 0x000fc4000f8e0206 */
[----:B------:R-:W-:Y:S02]  /*6590*/  UISETP.GT.U32.AND UP2, UPT, UR10, UR7, UPT ;  /* 0x000000070a00728c */ /* 0x000fe4000bf44070 */
[----:B------:R-:W-:Y:S02]  /*65a0*/  UISETP.GT.U32.AND UP0, UPT, UR10, UR6, UPT ;  /* 0x000000060a00728c */ /* 0x000fe4000bf04070 */
[----:B------:R-:W-:Y:S02]  /*65b0*/  ULDC UR5, c[0x0][0x2d0] ;  /* 0x0000b40000057ab9 */ /* 0x000fe40000000800 */
[----:B------:R-:W-:Y:S02]  /*65c0*/  ULOP3.LUT UR14, UR14, UR5, URZ, 0x3c, !UPT ;  /* 0x000000050e0e7292 */ /* 0x000fe4000f8e3c3f */
[----:B------:R-:W-:Y:S02]  /*65d0*/  ULOP3.LUT UR12, UR12, UR5, URZ, 0x3c, !UPT ;  /* 0x000000050c0c7292 */ /* 0x000fe4000f8e3c3f */
[----:B------:R-:W-:-:S02]  /*65e0*/  UISETP.GE.AND UP1, UPT, UR14, URZ, UPT ;  /* 0x0000003f0e00728c */ /* 0x000fc4000bf26270 */
[----:B------:R-:W-:Y:S02]  /*65f0*/  @!UP2 UIADD3 UR7, UR7, -UR10, URZ ;  /* 0x8000000a0707a290 */ /* 0x000fe4000fffe03f */
[----:B------:R-:W-:Y:S02]  /*6600*/  @!UP0 UIADD3 UR6, UR6, -UR10, URZ ;  /* 0x8000000a06068290 */ /* 0x000fe4000fffe03f */
[----:B------:R-:W-:Y:S02]  /*6610*/  UISETP.GE.U32.AND UP4, UPT, UR7, UR10, UPT ;  /* 0x0000000a0700728c */ /* 0x000fe4000bf86070 */
[----:B------:R-:W-:Y:S02]  /*6620*/  UISETP.GE.U32.AND UP3, UPT, UR6, UR10, UPT ;  /* 0x0000000a0600728c */ /* 0x000fe4000bf66070 */
[----:B------:R-:W-:Y:S02]  /*6630*/  @!UP0 UIADD3 UR13, UR13, 0x1, URZ ;  /* 0x000000010d0d8890 */ /* 0x000fe4000fffe03f */
[----:B------:R-:W-:-:S02]  /*6640*/  UISETP.GE.AND UP0, UPT, UR12, URZ, UPT ;  /* 0x0000003f0c00728c */ /* 0x000fc4000bf06270 */
[----:B------:R-:W-:Y:S02]  /*6650*/  @!UP2 UIADD3 UR15, UR15, 0x1, URZ ;  /* 0x000000010f0fa890 */ /* 0x000fe4000fffe03f */
[----:B------:R-:W-:Y:S02]  /*6660*/  UISETP.NE.AND UP2, UPT, URZ, UR5, UPT ;  /* 0x000000053f00728c */ /* 0x000fe4000bf45270 */
[----:B------:R-:W-:Y:S02]  /*6670*/  @UP4 UIADD3 UR15, UR15, 0x1, URZ ;  /* 0x000000010f0f4890 */ /* 0x000fe4000fffe03f */
[----:B------:R-:W-:Y:S02]  /*6680*/  @UP3 UIADD3 UR13, UR13, 0x1, URZ ;  /* 0x000000010d0d3890 */ /* 0x000fe4000fffe03f */
[----:B------:R-:W-:Y:S02]  /*6690*/  ULOP3.LUT UR6, URZ, UR5, URZ, 0x33, !UPT ;  /* 0x000000053f067292 */ /* 0x000fe4000f8e333f */
[----:B------:R-:W-:-:S02]  /*66a0*/  @!UP1 UIADD3 UR15, -UR15, URZ, URZ ;  /* 0x0000003f0f0f9290 */ /* 0x000fc4000fffe13f */
[----:B------:R-:W-:Y:S02]  /*66b0*/  @!UP0 UIADD3 UR13, -UR13, URZ, URZ ;  /* 0x0000003f0d0d8290 */ /* 0x000fe4000fffe13f */
        /* <DEDUP_REMOVED lines=30> */
.L_x_5155:
[----:B------:R-:W-:-:S04]  /*68a0*/  ULEA UR24, -UR24, URZ, 0x6 ;  /* 0x0000003f18187291 */ /* 0x000fc8000f8e313f */
[----:B------:R-:W-:Y:S02]  /*68b0*/  USHF.R.S32.HI UR5, URZ, 0x1f, UR24 ;  /* 0x0000001f3f057899 */ /* 0x000fe40008011418 */
[----:B------:R-:W-:-:S04]  /*68c0*/  MOV R19, UR24 ;  /* 0x0000001800137c02 */ /* 0x000fc80008000f00 */
[----:B------:R-:W-:Y:S02]  /*68d0*/  MOV R20, UR5 ;  /* 0x0000000500147c02 */ /* 0x000fe40008000f00 */
.L_x_5156:
        /* <DEDUP_REMOVED lines=156> */
.L_x_5158:
[----:B------:R-:W-:Y:S05]  /*72a0*/  BSYNC B0 ;  /* 0x0000000000007941 */ /* 0x000fea0003800000 */
.L_x_5157:
[----:B------:R-:W0:Y:S01]  /*72b0*/  LDGDEPBAR ;  /* 0x00000000000079af */ /* 0x000e220000000000 */
[----:B------:R-:W-:-:S04]  /*72c0*/  IADD3 R166, P1, R19, R166, RZ ;  /* 0x000000a613a67210 */ /* 0x000fc80007f3e0ff */
[----:B------:R-:W-:Y:S02]  /*72d0*/  IADD3.X R167, R20, R167, RZ, P1, !PT ;  /* 0x000000a714a77210 */ /* 0x000fe40000ffe4ff */
.L_x_5154:
        /* <DEDUP_REMOVED lines=31> */
[----:B------:R-:W3:Y:S03]  /*74d0*/  SHFL.BFLY PT, R19, R6, 0x2, 0x1f ;  /* 0x0c401f0006137f89 */ /* 0x000ee600000e0000 */
[-C--:B------:R-:W-:Y:S01]  /*74e0*/  LEA R226, R7, R228.reuse, 0x1 ;  /* 0x000000e407e27211 */ /* 0x080fe200078e08ff */
[----:B------:R-:W4:Y:S01]  /*74f0*/  SHFL.BFLY PT, R4, R21, 0x2, 0x1f ;  /* 0x0c401f0015047f89 */ /* 0x000f2200000e0000 */
[C---:B------:R-:W-:Y:S02]  /*7500*/  LEA R225, R5.reuse, R228, 0x1 ;  /* 0x000000e405e17211 */ /* 0x040fe400078e08ff */
[----:B------:R-:W-:Y:S01]  /*7510*/  LEA R224, R5, R226, 0x1 ;  /* 0x000000e205e07211 */ /* 0x000fe200078e08ff */
[----:B-1----:R-:W-:Y:S04]  /*7520*/  LDSM.16.MT88.4 R40, [R226+0x10000] ;  /* 0x01000000e228783b */ /* 0x002fe80000004200 */
[----:B------:R-:W-:Y:S04]  /*7530*/  LDSM.16.MT88.4 R48, [R225+0x10000] ;  /* 0x01000000e130783b */ /* 0x000fe80000004200 */
[----:B------:R-:W-:Y:S04]  /*7540*/  LDSM.16.MT88.4 R56, [R224+0x10000] ;  /* 0x01000000e038783b */ /* 0x000fe80000004200 */
[----:B------:R-:W-:Y:S01]  /*7550*/  LDSM.16.MT88.4 R156, [R228+0x10000] ;  /* 0x01000000e49c783b */ /* 0x000fe20000004200 */
[----:B---3--:R-:W-:-:S03]  /*7560*/  FMNMX.FTZ R19, R6, R19, !PT ;  /* 0x0000001306137209 */ /* 0x008fc60007810000 */
[----:B------:R-:W-:Y:S01]  /*7570*/  LDSM.16.MT88.4 R64, [R228+0x12000] ;  /* 0x01200000e440783b */ /* 0x000fe20000004200 */
[----:B----4-:R-:W-:-:S03]  /*7580*/  FMNMX.FTZ R4, R21, R4, !PT ;  /* 0x0000000415047209 */ /* 0x010fc60007810000 */
[----:B------:R-:W1:Y:S04]  /*7590*/  SHFL.BFLY PT, R164, R19, 0x1, 0x1f ;  /* 0x0c201f0013a47f89 */ /* 0x000e6800000e0000 */
[----:B------:R-:W3:Y:S04]  /*75a0*/  SHFL.BFLY PT, R3, R4, 0x1, 0x1f ;  /* 0x0c201f0004037f89 */ /* 0x000ee800000e0000 */
[----:B------:R-:W4:Y:S04]  /*75b0*/  LDSM.16.MT88.4 R72, [R226+0x12000] ;  /* 0x01200000e248783b */ /* 0x000f280000004200 */
[----:B------:R-:W5:Y:S04]  /*75c0*/  LDSM.16.MT88.4 R80, [R225+0x12000] ;  /* 0x01200000e150783b */ /* 0x000f680000004200 */
[----:B------:R-:W2:Y:S04]  /*75d0*/  LDSM.16.MT88.4 R88, [R224+0x12000] ;  /* 0x01200000e058783b */ /* 0x000ea80000004200 */
[----:B------:R-:W2:Y:S01]  /*75e0*/  LDSM.16.MT88.4 R96, [R228+0x14000] ;  /* 0x01400000e460783b */ /* 0x000ea20000004200 */
[----:B-1----:R-:W-:-:S03]  /*75f0*/  FMNMX.FTZ R164, R19, R164, !PT ;  /* 0x000000a413a47209 */ /* 0x002fc60007810000 */
[----:B------:R-:W1:Y:S01]  /*7600*/  LDSM.16.MT88.4 R104, [R226+0x14000] ;  /* 0x01400000e268783b */ /* 0x000e620000004200 */
[----:B---3--:R-:W-:Y:S01]  /*7610*/  FMNMX.FTZ R3, R4, R3, !PT ;  /* 0x0000000304037209 */ /* 0x008fe20007810000 */
[C---:B------:R-:W-:Y:S01]  /*7620*/  FMUL.FTZ R202, R164.reuse, c[0x0][0x23c] ;  /* 0x00008f00a4ca7a20 */ /* 0x040fe20000410000 */
[----:B------:R-:W-:Y:S01]  /*7630*/  FSETP.NEU.FTZ.AND P1, PT, R164, -INF , PT ;  /* 0xff800000a400780b */ /* 0x000fe20003f3d000 */
[----:B------:R-:W3:Y:S02]  /*7640*/  LDSM.16.MT88.4 R112, [R225+0x14000] ;  /* 0x01400000e170783b */ /* 0x000ee40000004200 */
        /* <DEDUP_REMOVED lines=9> */
[----:B------:R-:W-:Y:S01]  /*76e0*/  LEA R240, P1, R166, c[0x0][0x168], 0x1 ;  /* 0x00005a00a6f07a11 */ /* 0x000fe200078208ff */
[--C-:B------:R-:W-:Y:S01]  /*76f0*/  FFMA.FTZ R177, R17, c[0x0][0x23c], -R202.reuse ;  /* 0x00008f0011b17a23 */ /* 0x100fe200000108ca */
[----:B------:R-:W1:Y:S01]  /*7700*/  LDSM.16.MT88.4 R136, [R226+0x16000] ;  /* 0x01600000e288783b */ /* 0x000e620000004200 */
[--C-:B------:R-:W-:Y:S01]  /*7710*/  FFMA.FTZ R185, R24, c[0x0][0x23c], -R195.reuse ;  /* 0x00008f0018b97a23 */ /* 0x100fe200000108c3 */
[----:B------:R-:W-:Y:S01]  /*7720*/  MUFU.EX2 R183, R183 ;  /* 0x000000b700b77308 */ /* 0x000fe20000000800 */
[--C-:B------:R-:W-:Y:S01]  /*7730*/  FFMA.FTZ R184, R25, c[0x0][0x23c], -R195.reuse ;  /* 0x00008f0019b87a23 */ /* 0x100fe200000108c3 */
[----:B------:R-:W1:Y:S01]  /*7740*/  LDSM.16.MT88.4 R152, [R225+0x16000] ;  /* 0x01600000e198783b */ /* 0x000e620000004200 */
[----:B------:R-:W-:Y:S01]  /*7750*/  FFMA.FTZ R187, R18, c[0x0][0x23c], -R195 ;  /* 0x00008f0012bb7a23 */ /* 0x000fe200000108c3 */
[----:B------:R-:W-:Y:S01]  /*7760*/  LEA.HI.X R241, R166, c[0x0][0x16c], R167, 0x1, P1 ;  /* 0x00005b00a6f17a11 */ /* 0x000fe200008f0ca7 */
[----:B------:R-:W-:Y:S01]  /*7770*/  FFMA.FTZ R178, R16, c[0x0][0x23c], -R195 ;  /* 0x00008f0010b27a23 */ /* 0x000fe200000108c3 */
[----:B------:R-:W1:Y:S01]  /*7780*/  LDSM.16.MT88.4 R4, [R224+0x16000] ;  /* 0x01600000e004783b */ /* 0x000e620000004200 */
[--C-:B------:R-:W-:Y:S01]  /*7790*/  FFMA.FTZ R181, R13, c[0x0][0x23c], -R202.reuse ;  /* 0x00008f000db57a23 */ /* 0x100fe200000108ca */
[----:B------:R-:W2:Y:S01]  /*77a0*/  MUFU.EX2 R182, R182 ;  /* 0x000000b600b67308 */ /* 0x000ea20000000800 */
[--C-:B------:R-:W-:Y:S01]  /*77b0*/  FFMA.FTZ R176, R11, c[0x0][0x23c], -R202.reuse ;  /* 0x00008f000bb07a23 */ /* 0x100fe200000108ca */
[----:B------:R-:W1:Y:S01]  /*77c0*/  LDSM.16.MT88.4 R16, [R226+0x10800] ;  /* 0x01080000e210783b */ /* 0x000e620000004200 */
[----:B------:R-:W-:-:S02]  /*77d0*/  FFMA.FTZ R175, R9, c[0x0][0x23c], -R202 ;  /* 0x00008f0009af7a23 */ /* 0x000fc400000108ca */
[--C-:B------:R-:W-:Y:S01]  /*77e0*/  FFMA.FTZ R172, R15, c[0x0][0x23c], -R202.reuse ;  /* 0x00008f000fac7a23 */ /* 0x100fe200000108ca */
[----:B------:R-:W-:Y:S01]  /*77f0*/  LDSM.16.MT88.4 R24, [R228+0x10800] ;  /* 0x01080000e418783b */ /* 0x000fe20000004200 */
[--C-:B------:R-:W-:Y:S01]  /*7800*/  FFMA.FTZ R179, R14, c[0x0][0x23c], -R195.reuse ;  /* 0x00008f000eb37a23 */ /* 0x100fe200000108c3 */
[----:B------:R-:W-:Y:S01]  /*7810*/  MUFU.EX2 R180, R180 ;  /* 0x000000b400b47308 */ /* 0x000fe20000000800 */
[--C-:B------:R-:W-:Y:S01]  /*7820*/  FFMA.FTZ R174, R12, c[0x0][0x23c], -R195.reuse ;  /* 0x00008f000cae7a23 */ /* 0x100fe200000108c3 */
[----:B--2---:R-:W-:Y:S01]  /*7830*/  LDSM.16.MT88.4 R20, [R228+0x12800] ;  /* 0x01280000e414783b */ /* 0x004fe20000004200 */
[--C-:B------:R-:W-:Y:S02]  /*7840*/  FFMA.FTZ R173, R10, c[0x0][0x23c], -R195.reuse ;  /* 0x00008f000aad7a23 */ /* 0x100fe400000108c3 */
[----:B------:R-:W-:Y:S01]  /*7850*/  FFMA.FTZ R0, R8, c[0x0][0x23c], -R195 ;  /* 0x00008f0008007a23 */ /* 0x000fe200000108c3 */
[----:B------:R-:W2:Y:S01]  /*7860*/  LDSM.16.MT88.4 R12, [R225+0x10800] ;  /* 0x01080000e10c783b */ /* 0x000ea20000004200 */
[--C-:B------:R-:W-:Y:S01]  /*7870*/  FFMA.FTZ R186, R197, c[0x0][0x23c], -R202.reuse ;  /* 0x00008f00c5ba7a23 */ /* 0x100fe200000108ca */
[----:B------:R-:W3:Y:S01]  /*7880*/  MUFU.EX2 R177, R177 ;  /* 0x000000b100b17308 */ /* 0x000ee20000000800 */
[----:B------:R-:W-:Y:S01]  /*7890*/  F2FP.PACK_AB R144, R182, R183 ;  /* 0x000000b7b690723e */ /* 0x000fe200000000ff */
[----:B------:R-:W1:Y:S01]  /*78a0*/  LDSM.16.MT88.4 R8, [R224+0x10800] ;  /* 0x01080000e008783b */ /* 0x000e620000004200 */
        /* <DEDUP_REMOVED lines=11> */
[----:B------:R-:W4:Y:S01]  /*7960*/  MUFU.EX2 R184, R184 ;  /* 0x000000b800b87308 */ /* 0x000f220000000800 */
[----:B---3--:R-:W-:Y:S01]  /*7970*/  F2FP.PACK_AB R146, R177, R180 ;  /* 0x000000b4b192723e */ /* 0x008fe200000000ff */
[----:B------:R-:W-:-:S02]  /*7980*/  FFMA.FTZ R204, R205, c[0x0][0x23c], -R202 ;  /* 0x00008f00cdcc7a23 */ /* 0x000fc400000108ca */
[--C-:B------:R-:W-:Y:S02]  /*7990*/  FFMA.FTZ R203, R203, c[0x0][0x23c], -R202.reuse ;  /* 0x00008f00cbcb7a23 */ /* 0x100fe400000108ca */
[--C-:B------:R-:W-:Y:S02]  /*79a0*/  FFMA.FTZ R201, R201, c[0x0][0x23c], -R202.reuse ;  /* 0x00008f00c9c97a23 */ /* 0x100fe400000108ca */
[----:B------:R-:W-:Y:S01]  /*79b0*/  MUFU.EX2 R187, R187 ;  /* 0x000000bb00bb7308 */ /* 0x000fe20000000800 */
[----:B------:R-:W-:Y:S02]  /*79c0*/  FFMA.FTZ R202, R199, c[0x0][0x23c], -R202 ;  /* 0x00008f00c7ca7a23 */ /* 0x000fe400000108ca */
[--C-:B------:R-:W-:Y:S02]  /*79d0*/  FFMA.FTZ R199, R200, c[0x0][0x23c], -R195.reuse ;  /* 0x00008f00c8c77a23 */ /* 0x100fe400000108c3 */
[--C-:B------:R-:W-:Y:S02]  /*79e0*/  FFMA.FTZ R198, R198, c[0x0][0x23c], -R195.reuse ;  /* 0x00008f00c6c67a23 */ /* 0x100fe400000108c3 */
[--C-:B------:R-:W-:Y:S01]  /*79f0*/  FFMA.FTZ R196, R196, c[0x0][0x23c], -R195.reuse ;  /* 0x00008f00c4c47a23 */ /* 0x100fe200000108c3 */
[----:B------:R-:W3:Y:S01]  /*7a00*/  MUFU.EX2 R178, R178 ;  /* 0x000000b200b27308 */ /* 0x000ee20000000800 */
[----:B----4-:R-:W-:Y:S01]  /*7a10*/  F2FP.PACK_AB R145, R184, R185 ;  /* 0x000000b9b891723e */ /* 0x010fe200000000ff */
[----:B------:R-:W-:-:S02]  /*7a20*/  FFMA.FTZ R243, R192, c[0x0][0x23c], -R195 ;  /* 0x00008f00c0f37a23 */ /* 0x000fc400000108c3 */
[----:B------:R-:W-:Y:S02]  /*7a30*/  FADD.FTZ R183, R183, R182 ;  /* 0x000000b6b7b77221 */ /* 0x000fe40000010000 */
[----:B------:R-:W-:Y:S02]  /*7a40*/  FADD.FTZ R184, R185, R184 ;  /* 0x000000b8b9b87221 */ /* 0x000fe40000010000 */
[----:B------:R-:W-:Y:S01]  /*7a50*/  MUFU.EX2 R181, R181 ;  /* 0x000000b500b57308 */ /* 0x000fe20000000800 */
[----:B------:R-:W-:-:S04]  /*7a60*/  FADD.FTZ R180, R180, R183 ;  /* 0x000000b7b4b47221 */ /* 0x000fc80000010000 */
[----:B------:R-:W-:Y:S01]  /*7a70*/  FADD.FTZ R180, R177, R180 ;  /* 0x000000b4b1b47221 */ /* 0x000fe20000010000 */
[----:B---3--:R-:W-:Y:S02]  /*7a80*/  F2FP.PACK_AB R147, R178, R187 ;  /* 0x000000bbb293723e */ /* 0x008fe400000000ff */
[----:B------:R-:W3:Y:S01]  /*7a90*/  MUFU.EX2 R176, R176 ;  /* 0x000000b000b07308 */ /* 0x000ee20000000800 */
        /* <DEDUP_REMOVED lines=24> */
[C---:B------:R-:W-:Y:S02]  /*7c20*/  HMMA.16816.F32 R92, R144.reuse, R96, RZ ;  /* 0x00000060905c723c */ /* 0x040fe400000018ff */
[----:B------:R-:W5:Y:S06]  /*7c30*/  MUFU.EX2 R193, R193 ;  /* 0x000000c100c17308 */ /* 0x000f6c0000000800 */
        /* <DEDUP_REMOVED lines=52> */
[C---:B---3--:R-:W-:Y:S08]  /*7f80*/  HMMA.16816.F32 R92, R4.reuse, R16, R92 ;  /* 0x00000010045c723c */ /* 0x048ff0000000185c */
        /* <DEDUP_REMOVED lines=8> */
[C---:B------:R-:W-:Y:S01]  /*8010*/  HMMA.16816.F32 R156, R4.reuse, R26, R156 ;  /* 0x0000001a049c723c */ /* 0x040fe2000000189c */
[----:B------:R-:W1:Y:S07]  /*8020*/  LDSM.16.MT88.4 R24, [R226+0x14800] ;  /* 0x01480000e218783b */ /* 0x000e6e0000004200 */
[C---:B------:R-:W-:Y:S08]  /*8030*/  HMMA.16816.F32 R60, R4.reuse, R20, R60 ;  /* 0x00000014043c723c */ /* 0x040ff0000000183c */
[C---:B------:R-:W-:Y:S01]  /*8040*/  HMMA.16816.F32 R64, R4.reuse, R22, R64 ;  /* 0x000000160440723c */ /* 0x040fe20000001840 */
[----:B------:R-:W1:Y:S07]  /*8050*/  LDSM.16.MT88.4 R20, [R228+0x16800] ;  /* 0x01680000e414783b */ /* 0x000e6e0000004200 */
[C---:B---3--:R-:W-:Y:S08]  /*8060*/  HMMA.16816.F32 R132, R4.reuse, R16, R132 ;  /* 0x000000100484723c */ /* 0x048ff00000001884 */
[C---:B------:R-:W-:Y:S01]  /*8070*/  HMMA.16816.F32 R136, R4.reuse, R18, R136 ;  /* 0x000000120488723c */ /* 0x040fe20000001888 */
[----:B------:R-:W-:Y:S07]  /*8080*/  LDSM.16.MT88.4 R16, [R228+0x13000] ;  /* 0x01300000e410783b */ /* 0x000fee0000004200 */
[C---:B--2---:R-:W-:Y:S08]  /*8090*/  HMMA.16816.F32 R140, R4.reuse, R12, R140 ;  /* 0x0000000c048c723c */ /* 0x044ff0000000188c */
[C---:B------:R-:W-:Y:S01]  /*80a0*/  HMMA.16816.F32 R152, R4.reuse, R14, R152 ;  /* 0x0000000e0498723c */ /* 0x040fe20000001898 */
[----:B------:R-:W2:Y:S07]  /*80b0*/  LDSM.16.MT88.4 R12, [R226+0x11000] ;  /* 0x01100000e20c783b */ /* 0x000eae0000004200 */
        /* <DEDUP_REMOVED lines=16> */
[----:B------:R-:W-:Y:S01]  /*81c0*/  HMMA.16816.F32 R128, R4, R22, R128 ;  /* 0x000000160480723c */ /* 0x000fe20000001880 */
[----:B------:R-:W-:Y:S06]  /*81d0*/  LDSM.16.MT88.4 R20, [R225+0x11000] ;  /* 0x01100000e114783b */ /* 0x000fec0000004200 */
[----:B------:R-:W-:Y:S01]  /*81e0*/  F2FP.PACK_AB R4, R189, R186 ;  /* 0x000000babd04723e */ /* 0x000fe200000000ff */
        /* <DEDUP_REMOVED lines=21> */
[C---:B--2---:R-:W-:Y:S08]  /*8340*/  HMMA.16816.F32 R76, R4.reuse, R12, R76 ;  /* 0x0000000c044c723c */ /* 0x044ff0000000184c */
        /* <DEDUP_REMOVED lines=105> */
[----:B------:R-:W-:Y:S01]  /*89e0*/  ULDC UR5, c[0x0][0x2d0] ;  /* 0x0000b40000057ab9 */ /* 0x000fe20000000800 */
[----:B------:R-:W-:Y:S01]  /*89f0*/  IADD3 R239, R239, -UR8, R2 ;  /* 0x80000008efef7c10 */ /* 0x000fe2000fffe002 */
        /* <DEDUP_REMOVED lines=8> */
[----:B-1----:R-:W1:Y:S01]  /*8a80*/  I2F.RP R7, UR18 ;  /* 0x0000001200077d06 */ /* 0x002e620008209400 */
[----:B------:R-:W-:-:S07]  /*8a90*/  ULDC.64 UR10, c[0x0][0x1a0] ;  /* 0x00006800000a7ab9 */ /* 0x000fce0000000a00 */
        /* <DEDUP_REMOVED lines=16> */
[----:B------:R-:W-:-:S05]  /*8ba0*/  UMOV UR17, UR37 ;  /* 0x0000002500117c82 */ /* 0x000fca0008000000 */
[----:B------:R-:W-:Y:S02]  /*8bb0*/  UMOV UR15, UR35 ;  /* 0x00000023000f7c82 */ /* 0x000fe40008000000 */
.L_x_5163:
        /* <DEDUP_REMOVED lines=78> */
.L_x_5160:
[C---:B------:R-:W-:Y:S01]  /*90a0*/  ISETP.GE.AND P6, PT, R236.reuse, c[0x0][0x220], PT ;  /* 0x00008800ec007a0c */ /* 0x040fe20003fc6270 */
[----:B------:R-:W-:Y:S01]  /*90b0*/  UISETP.GT.AND UP2, UPT, UR27, UR20, UPT ;  /* 0x000000141b00728c */ /* 0x000fe2000bf44270 */
[C---:B------:R-:W-:Y:S02]  /*90c0*/  IADD3 R2, R236.reuse, 0x40, RZ ;  /* 0x00000040ec027810 */ /* 0x040fe40007ffe0ff */
[----:B------:R-:W-:Y:S02]  /*90d0*/  IADD3 R166, R236, 0x80, RZ ;  /* 0x00000080eca67810 */ /* 0x000fe40007ffe0ff */
[----:B------:R-:W-:Y:S02]  /*90e0*/  ISETP.GE.AND P5, PT, R2, c[0x0][0x220], PT ;  /* 0x0000880002007a0c */ /* 0x000fe40003fa6270 */
[----:B------:R-:W-:Y:S02]  /*90f0*/  IADD3 R2, R236, 0xc0, RZ ;  /* 0x000000c0ec027810 */ /* 0x000fe40007ffe0ff */
[C---:B------:R-:W-:Y:S02]  /*9100*/  IADD3 R249, P1, R3.reuse, UR22, RZ ;  /* 0x0000001603f97c10 */ /* 0x040fe4000ff3e0ff */
[----:B------:R-:W-:Y:S01]  /*9110*/  ISETP.GE.AND P3, PT, R2, c[0x0][0x220], PT ;  /* 0x0000880002007a0c */ /* 0x000fe20003f66270 */
[----:B------:R-:W-:Y:S01]  /*9120*/  @P6 STS.128 [R235+0x10000], RZ ;  /* 0x010000ffeb006388 */ /* 0x000fe20000000c00 */
[CC--:B------:R-:W-:Y:S02]  /*9130*/  LEA R2, P0, R3.reuse, R246.reuse, 0x1 ;  /* 0x000000f603027211 */ /* 0x0c0fe400078008ff */
[----:B------:R-:W-:Y:S02]  /*9140*/  ISETP.GE.AND P4, PT, R166, c[0x0][0x220], PT ;  /* 0x00008800a6007a0c */ /* 0x000fe40003f86270 */
[-C--:B------:R-:W-:Y:S02]  /*9150*/  LEA.HI.X R3, R3, R247.reuse, R164, 0x1, P0 ;  /* 0x000000f703037211 */ /* 0x080fe400000f0ca4 */
        /* <DEDUP_REMOVED lines=126> */
[C---:B----4-:R-:W-:Y:S01]  /*9940*/  HMMA.16816.F32 R16, R168.reuse, R178, RZ ;  /* 0x000000b2a810723c */ /* 0x050fe200000018ff */
[----:B------:R-:W2:Y:S07]  /*9950*/  LDSM.16.M88.4 R176, [R227+0x8000] ;  /* 0x00800000e3b0783b */ /* 0x000eae0000000200 */
[C---:B------:R-:W-:Y:S08]  /*9960*/  HMMA.16816.F32 R20, R168.reuse, R180, RZ ;  /* 0x000000b4a814723c */ /* 0x040ff000000018ff */
[C---:B------:R-:W-:Y:S01]  /*9970*/  HMMA.16816.F32 R24, R168.reuse, R182, RZ ;  /* 0x000000b6a818723c */ /* 0x040fe200000018ff */
[----:B------:R-:W3:Y:S07]  /*9980*/  LDSM.16.M88.4 R180, [R227+0x8800] ;  /* 0x00880000e3b4783b */ /* 0x000eee0000000200 */
[C---:B------:R-:W-:Y:S08]  /*9990*/  HMMA.16816.F32 R28, R168.reuse, R184, RZ ;  /* 0x000000b8a81c723c */ /* 0x040ff000000018ff */
[----:B-----5:R-:W-:Y:S01]  /*99a0*/  HMMA.16816.F32 R32, R168, R186, RZ ;  /* 0x000000baa820723c */ /* 0x020fe200000018ff */
        /* <DEDUP_REMOVED lines=266> */
.L_x_5162:
        /* <DEDUP_REMOVED lines=117> */
.L_x_5161:
[----:B-1----:R-:W-:Y:S01]  /*b1a0*/  MOV R180, UR27 ;  /* 0x0000001b00b47c02 */ /* 0x002fe20008000f00 */
[----:B------:R-:W-:Y:S01]  /*b1b0*/  LDSM.16.MT88.4 R184, [R224+0x12800] ;  /* 0x01280000e0b8783b */ /* 0x000fe20000004200 */
[----:B------:R-:W-:Y:S02]  /*b1c0*/  UISETP.GT.AND UP2, UPT, UR27, UR20, UPT ;  /* 0x000000141b00728c */ /* 0x000fe4000bf44270 */
[----:B------:R-:W-:Y:S01]  /*b1d0*/  UIADD3 UR27, UR27, -0x1, URZ ;  /* 0xffffffff1b1b7890 */ /* 0x000fe2000fffe03f */
[----:B------:R-:W-:Y:S01]  /*b1e0*/  IMAD R180, R180, -0x40, R239 ;  /* 0xffffffc0b4b47824 */ /* 0x000fe200078e02ef */
[----:B------:R-:W-:Y:S02]  /*b1f0*/  UMOV UR10, UR24 ;  /* 0x00000018000a7c82 */ /* 0x000fe40008000000 */
[----:B------:R-:W-:Y:S01]  /*b200*/  UMOV UR11, UR23 ;  /* 0x00000017000b7c82 */ /* 0x000fe20008000000 */
        /* <DEDUP_REMOVED lines=159> */
[----:B------:R-:W-:Y:S01]  /*bc00*/  PLOP3.LUT P0, PT, PT, PT, UP2, 0x80, 0x0 ;  /* 0x000000000000781c */ /* 0x000fe20003f0f028 */
[--C-:B------:R-:W-:Y:S02]  /*bc10*/  FFMA.FTZ R193, R8, c[0x0][0x23c], -R198.reuse ;  /* 0x00008f0008c17a23 */ /* 0x100fe400000108c6 */
        /* <DEDUP_REMOVED lines=230> */
[C---:B--2---:R-:W-:Y:S01]  /*ca80*/  F2FP.PACK_AB R151, R206.reuse, R205 ;  /* 0x000000cdce97723e */ /* 0x044fe200000000ff */
[----:B------:R-:W-:Y:S04]  /*ca90*/  FADD.FTZ R204, R203, R204 ;  /* 0x000000cccbcc7221 */ /* 0x000fe80000010000 */
[----:B------:R-:W-:Y:S02]  /*caa0*/  FADD.FTZ R205, R205, R204 ;  /* 0x000000cccdcd7221 */ /* 0x000fe40000010000 */
[C---:B-1----:R-:W-:Y:S05]  /*cab0*/  HMMA.16816.F32 R4, R148.reuse, R152, R4 ;  /* 0x000000989404723c */ /* 0x042fea0000001804 */
[----:B------:R-:W-:Y:S03]  /*cac0*/  FADD.FTZ R205, R206, R205 ;  /* 0x000000cdcecd7221 */ /* 0x000fe60000010000 */
        /* <DEDUP_REMOVED lines=8> */
[C---:B-----5:R-:W-:Y:S08]  /*cb50*/  HMMA.16816.F32 R52, R148.reuse, R156, R52 ;  /* 0x0000009c9434723c */ /* 0x060ff00000001834 */
[C---:B------:R-:W-:Y:S01]  /*cb60*/  HMMA.16816.F32 R56, R148.reuse, R158, R56 ;  /* 0x0000009e9438723c */ /* 0x040fe20000001838 */
[----:B------:R-:W3:Y:S07]  /*cb70*/  LDSM.16.MT88.4 R156, [R224+0x14800] ;  /* 0x01480000e09c783b */ /* 0x000eee0000004200 */
        /* <DEDUP_REMOVED lines=16> */
[----:B------:R-:W-:Y:S03]  /*cc80*/  FFMA.FTZ R187, R25, c[0x0][0x23c], -R198 ;  /* 0x00008f0019bb7a23 */ /* 0x000fe600000108c6 */
[--C-:B------:R-:W-:Y:S01]  /*cc90*/  FFMA.FTZ R188, R22, c[0x0][0x23c], -R197.reuse ;  /* 0x00008f0016bc7a23 */ /* 0x100fe200000108c5 */
[C---:B------:R-:W-:Y:S01]  /*cca0*/  HMMA.16816.F32 R96, R148.reuse, R190, R96 ;  /* 0x000000be9460723c */ /* 0x040fe20000001860 */
[----:B------:R-:W5:Y:S03]  /*ccb0*/  MUFU.EX2 R185, R185 ;  /* 0x000000b900b97308 */ /* 0x000f660000000800 */
[--C-:B------:R-:W-:Y:S03]  /*ccc0*/  FFMA.FTZ R189, R23, c[0x0][0x23c], -R197.reuse ;  /* 0x00008f0017bd7a23 */ /* 0x100fe600000108c5 */
[--C-:B------:R-:W-:Y:S01]  /*ccd0*/  FFMA.FTZ R190, R26, c[0x0][0x23c], -R197.reuse ;  /* 0x00008f001abe7a23 */ /* 0x100fe200000108c5 */
[C---:B-1----:R-:W-:Y:S03]  /*cce0*/  HMMA.16816.F32 R100, R148.reuse, R152, R100 ;  /* 0x000000989464723c */ /* 0x042fe60000001864 */
[----:B------:R-:W-:Y:S01]  /*ccf0*/  MUFU.EX2 R186, R186 ;  /* 0x000000ba00ba7308 */ /* 0x000fe20000000800 */
[----:B------:R-:W-:Y:S02]  /*cd00*/  FFMA.FTZ R191, R27, c[0x0][0x23c], -R197 ;  /* 0x00008f001bbf7a23 */ /* 0x000fe400000108c5 */
[----:B------:R-:W-:Y:S02]  /*cd10*/  LDSM.16.MT88.4 R24, [R226+0x11000] ;  /* 0x01100000e218783b */ /* 0x000fe40000004200 */
[C---:B------:R-:W-:Y:S05]  /*cd20*/  HMMA.16816.F32 R104, R148.reuse, R154, R104 ;  /* 0x0000009a9468723c */ /* 0x040fea0000001868 */
[----:B------:R-:W1:Y:S01]  /*cd30*/  MUFU.EX2 R187, R187 ;  /* 0x000000bb00bb7308 */ /* 0x000e620000000800 */
[----:B------:R-:W4:Y:S02]  /*cd40*/  LDSM.16.MT88.4 R152, [R226+0x16800] ;  /* 0x01680000e298783b */ /* 0x000f240000004200 */
[C---:B--2---:R-:W-:Y:S04]  /*cd50*/  HMMA.16816.F32 R108, R148.reuse, R168, R108 ;  /* 0x000000a8946c723c */ /* 0x044fe8000000186c */
[----:B-----5:R-:W-:Y:S03]  /*cd60*/  F2FP.PACK_AB R20, R185, R184 ;  /* 0x000000b8b914723e */ /* 0x020fe600000000ff */
[----:B------:R-:W-:Y:S01]  /*cd70*/  MUFU.EX2 R188, R188 ;  /* 0x000000bc00bc7308 */ /* 0x000fe20000000800 */
[C---:B------:R-:W-:Y:S01]  /*cd80*/  HMMA.16816.F32 R112, R148.reuse, R170, R112 ;  /* 0x000000aa9470723c */ /* 0x040fe20000001870 */
[----:B------:R-:W2:Y:S07]  /*cd90*/  LDSM.16.MT88.4 R168, [R225+0x16800] ;  /* 0x01680000e1a8783b */ /* 0x000eae0000004200 */
[C---:B---3--:R-:W-:Y:S01]  /*cda0*/  HMMA.16816.F32 R116, R148.reuse, R156, R116 ;  /* 0x0000009c9474723c */ /* 0x048fe20000001874 */
[----:B------:R-:W3:Y:S03]  /*cdb0*/  MUFU.EX2 R189, R189 ;  /* 0x000000bd00bd7308 */ /* 0x000ee60000000800 */
[----:B-1----:R-:W-:Y:S04]  /*cdc0*/  F2FP.PACK_AB R22, R187, R186 ;  /* 0x000000babb16723e */ /* 0x002fe800000000ff */
[C---:B------:R-:W-:Y:S01]  /*cdd0*/  HMMA.16816.F32 R120, R148.reuse, R158, R120 ;  /* 0x0000009e9478723c */ /* 0x040fe20000001878 */
[----:B------:R-:W1:Y:S02]  /*cde0*/  LDSM.16.MT88.4 R156, [R224+0x16800] ;  /* 0x01680000e09c783b */ /* 0x000e640000004200 */
[----:B------:R-:W-:Y:S05]  /*cdf0*/  MUFU.EX2 R190, R190 ;  /* 0x000000be00be7308 */ /* 0x000fea0000000800 */
[C---:B----4-:R-:W-:Y:S05]  /*ce00*/  HMMA.16816.F32 R124, R148.reuse, R160, R124 ;  /* 0x000000a0947c723c */ /* 0x050fea000000187c */
[----:B------:R-:W4:Y:S03]  /*ce10*/  MUFU.EX2 R191, R191 ;  /* 0x000000bf00bf7308 */ /* 0x000f260000000800 */
[C---:B------:R-:W-:Y:S01]  /*ce20*/  HMMA.16816.F32 R128, R148.reuse, R162, R128 ;  /* 0x000000a29480723c */ /* 0x040fe20000001880 */
[----:B------:R-:W-:Y:S03]  /*ce30*/  LDSM.16.MT88.4 R160, [R225+0x11000] ;  /* 0x01100000e1a0783b */ /* 0x000fe60000004200 */
[C---:B---3--:R-:W-:Y:S01]  /*ce40*/  F2FP.PACK_AB R21, R189.reuse, R188 ;  /* 0x000000bcbd15723e */ /* 0x048fe200000000ff */
[----:B------:R-:W-:Y:S03]  /*ce50*/  FADD.FTZ R188, R188, R205 ;  /* 0x000000cdbcbc7221 */ /* 0x000fe60000010000 */
[C---:B------:R-:W-:Y:S04]  /*ce60*/  HMMA.16816.F32 R132, R148.reuse, R152, R132 ;  /* 0x000000989484723c */ /* 0x040fe80000001884 */
[----:B------:R-:W-:Y:S04]  /*ce70*/  FADD.FTZ R189, R189, R188 ;  /* 0x000000bcbdbd7221 */ /* 0x000fe80000010000 */
[C---:B------:R-:W-:Y:S01]  /*ce80*/  HMMA.16816.F32 R136, R148.reuse, R154, R136 ;  /* 0x0000009a9488723c */ /* 0x040fe20000001888 */
[----:B------:R-:W3:Y:S03]  /*ce90*/  LDSM.16.MT88.4 R152, [R228+0x11000] ;  /* 0x01100000e498783b */ /* 0x000ee60000004200 */
[C---:B----4-:R-:W-:Y:S01]  /*cea0*/  F2FP.PACK_AB R23, R191.reuse, R190 ;  /* 0x000000bebf17723e */ /* 0x050fe200000000ff */
[----:B------:R-:W-:Y:S03]  /*ceb0*/  FADD.FTZ R190, R190, R189 ;  /* 0x000000bdbebe7221 */ /* 0x000fe60000010000 */
[C---:B--2---:R-:W-:Y:S04]  /*cec0*/  HMMA.16816.F32 R140, R148.reuse, R168, R140 ;  /* 0x000000a8948c723c */ /* 0x044fe8000000188c */
[----:B------:R-:W-:Y:S04]  /*ced0*/  FADD.FTZ R191, R191, R190 ;  /* 0x000000bebfbf7221 */ /* 0x000fe80000010000 */
[C---:B------:R-:W-:Y:S01]  /*cee0*/  HMMA.16816.F32 R12, R148.reuse, R170, R12 ;  /* 0x000000aa940c723c */ /* 0x040fe2000000180c */
[----:B------:R-:W2:Y:S07]  /*cef0*/  LDSM.16.MT88.4 R168, [R224+0x11000] ;  /* 0x01100000e0a8783b */ /* 0x000eae0000004200 */
[C---:B-1----:R-:W-:Y:S08]  /*cf00*/  HMMA.16816.F32 R16, R148.reuse, R156, R16 ;  /* 0x0000009c9410723c */ /* 0x042ff00000001810 */
[----:B------:R-:W-:Y:S01]  /*cf10*/  HMMA.16816.F32 R144, R148, R158, R144 ;  /* 0x0000009e9490723c */ /* 0x000fe20000001890 */
[----:B------:R-:W1:Y:S07]  /*cf20*/  LDSM.16.MT88.4 R148, [R228+0x13000] ;  /* 0x01300000e494783b */ /* 0x000e6e0000004200 */
[C---:B---3--:R-:W-:Y:S01]  /*cf30*/  HMMA.16816.F32 R4, R20.reuse, R152, R4 ;  /* 0x000000981404723c */ /* 0x048fe20000001804 */
[----:B------:R-:W3:Y:S07]  /*cf40*/  LDSM.16.MT88.4 R156, [R226+0x13000] ;  /* 0x01300000e29c783b */ /* 0x000eee0000004200 */
[C---:B------:R-:W-:Y:S01]  /*cf50*/  HMMA.16816.F32 R8, R20.reuse, R154, R8 ;  /* 0x0000009a1408723c */ /* 0x040fe20000001808 */
[----:B------:R-:W4:Y:S07]  /*cf60*/  LDSM.16.MT88.4 R152, [R226+0x15000] ;  /* 0x01500000e298783b */ /* 0x000f2e0000004200 */
[C---:B------:R-:W-:Y:S08]  /*cf70*/  HMMA.16816.F32 R36, R20.reuse, R24, R36 ;  /* 0x000000181424723c */ /* 0x040ff00000001824 */
[C---:B------:R-:W-:Y:S01]  /*cf80*/  HMMA.16816.F32 R40, R20.reuse, R26, R40 ;  /* 0x0000001a1428723c */ /* 0x040fe20000001828 */
[----:B------:R-:W5:Y:S07]  /*cf90*/  LDSM.16.MT88.4 R24, [R225+0x15000] ;  /* 0x01500000e118783b */ /* 0x000f6e0000004200 */
[C---:B------:R-:W-:Y:S08]  /*cfa0*/  HMMA.16816.F32 R44, R20.reuse, R160, R44 ;  /* 0x000000a0142c723c */ /* 0x040ff0000000182c */
[C---:B------:R-:W-:Y:S08]  /*cfb0*/  HMMA.16816.F32 R48, R20.reuse, R162, R48 ;  /* 0x000000a21430723c */ /* 0x040ff00000001830 */
[C---:B--2---:R-:W-:Y:S08]  /*cfc0*/  HMMA.16816.F32 R52, R20.reuse, R168, R52 ;  /* 0x000000a81434723c */ /* 0x044ff00000001834 */
[C---:B------:R-:W-:Y:S01]  /*cfd0*/  HMMA.16816.F32 R56, R20.reuse, R170, R56 ;  /* 0x000000aa1438723c */ /* 0x040fe20000001838 */
[----:B------:R-:W-:Y:S07]  /*cfe0*/  LDSM.16.MT88.4 R168, [R226+0x15800] ;  /* 0x01580000e2a8783b */ /* 0x000fee0000004200 */
[C---:B-1----:R-:W-:Y:S08]  /*cff0*/  HMMA.16816.F32 R60, R20.reuse, R148, R60 ;  /* 0x00000094143c723c */ /* 0x042ff0000000183c */
        /* <DEDUP_REMOVED lines=18> */
[----:B------:R-:W3:Y:S03]  /*d120*/  MUFU.EX2 R177, R177 ;  /* 0x000000b100b17308 */ /* 0x000ee60000000800 */
[--C-:B------:R-:W-:Y:S02]  /*d130*/  FFMA.FTZ R181, R31, c[0x0][0x23c], -R197.reuse ;  /* 0x00008f001fb57a23 */ /* 0x100fe400000108c5 */
[----:B------:R-:W-:Y:S01]  /*d140*/  LDSM.16.MT88.4 R28, [R226+0x11800] ;  /* 0x01180000e21c783b */ /* 0x000fe20000004200 */
[--C-:B------:R-:W-:Y:S01]  /*d150*/  FFMA.FTZ R182, R34, c[0x0][0x23c], -R197.reuse ;  /* 0x00008f0022b67a23 */ /* 0x100fe200000108c5 */
[C---:B----4-:R-:W-:Y:S03]  /*d160*/  HMMA.16816.F32 R100, R20.reuse, R152, R100 ;  /* 0x000000981464723c */ /* 0x050fe60000001864 */
[----:B------:R-:W-:Y:S01]  /*d170*/  MUFU.EX2 R178, R178 ;  /* 0x000000b200b27308 */ /* 0x000fe20000000800 */
[----:B------:R-:W-:Y:S02]  /*d180*/  FFMA.FTZ R197, R35, c[0x0][0x23c], -R197 ;  /* 0x00008f0023c57a23 */ /* 0x000fe400000108c5 */
[----:B------:R-:W-:Y:S02]  /*d190*/  LDSM.16.MT88.4 R32, [R225+0x11800] ;  /* 0x01180000e120783b */ /* 0x000fe40000004200 */
[C---:B------:R-:W-:Y:S05]  /*d1a0*/  HMMA.16816.F32 R104, R20.reuse, R154, R104 ;  /* 0x0000009a1468723c */ /* 0x040fea0000001868 */
[----:B------:R-:W4:Y:S01]  /*d1b0*/  MUFU.EX2 R179, R198 ;  /* 0x000000c600b37308 */ /* 0x000f220000000800 */
[----:B------:R-:W3:Y:S02]  /*d1c0*/  LDSM.16.MT88.4 R152, [R226+0x17000] ;  /* 0x01700000e298783b */ /* 0x000ee40000004200 */
[C---:B-----5:R-:W-:Y:S07]  /*d1d0*/  HMMA.16816.F32 R108, R20.reuse, R24, R108 ;  /* 0x00000018146c723c */ /* 0x060fee000000186c */
[----:B------:R-:W-:Y:S01]  /*d1e0*/  MUFU.EX2 R180, R180 ;  /* 0x000000b400b47308 */ /* 0x000fe20000000800 */
[C---:B------:R-:W-:Y:S01]  /*d1f0*/  HMMA.16816.F32 R112, R20.reuse, R26, R112 ;  /* 0x0000001a1470723c */ /* 0x040fe20000001870 */
[----:B------:R-:W5:Y:S07]  /*d200*/  LDSM.16.MT88.4 R24, [R225+0x17000] ;  /* 0x01700000e118783b */ /* 0x000f6e0000004200 */
[C---:B-1----:R-:W-:Y:S01]  /*d210*/  HMMA.16816.F32 R116, R20.reuse, R148, R116 ;  /* 0x000000941474723c */ /* 0x042fe20000001874 */
[----:B------:R-:W1:Y:S07]  /*d220*/  MUFU.EX2 R181, R181 ;  /* 0x000000b500b57308 */ /* 0x000e6e0000000800 */
[C---:B------:R-:W-:Y:S01]  /*d230*/  HMMA.16816.F32 R120, R20.reuse, R150, R120 ;  /* 0x000000961478723c */ /* 0x040fe20000001878 */
[----:B------:R-:W1:Y:S02]  /*d240*/  LDSM.16.MT88.4 R148, [R224+0x17000] ;  /* 0x01700000e094783b */ /* 0x000e640000004200 */
[----:B------:R-:W-:Y:S05]  /*d250*/  MUFU.EX2 R182, R182 ;  /* 0x000000b600b67308 */ /* 0x000fea0000000800 */
[C---:B--2---:R-:W-:Y:S05]  /*d260*/  HMMA.16816.F32 R124, R20.reuse, R156, R124 ;  /* 0x0000009c147c723c */ /* 0x044fea000000187c */
[----:B------:R-:W2:Y:S03]  /*d270*/  MUFU.EX2 R197, R197 ;  /* 0x000000c500c57308 */ /* 0x000ea60000000800 */
        /* <DEDUP_REMOVED lines=8> */
[C---:B-1----:R-:W-:Y:S08]  /*d300*/  HMMA.16816.F32 R16, R20.reuse, R148, R16 ;  /* 0x000000941410723c */ /* 0x042ff00000001810 */
[----:B------:R-:W-:Y:S01]  /*d310*/  HMMA.16816.F32 R144, R20, R150, R144 ;  /* 0x000000961490723c */ /* 0x000fe20000001890 */
[----:B------:R-:W-:Y:S06]  /*d320*/  LDSM.16.MT88.4 R148, [R225+0x13800] ;  /* 0x01380000e194783b */ /* 0x000fec0000004200 */
[----:B------:R-:W-:Y:S02]  /*d330*/  F2FP.PACK_AB R20, R177, R176 ;  /* 0x000000b0b114723e */ /* 0x000fe400000000ff */
[----:B----4-:R-:W-:Y:S03]  /*d340*/  F2FP.PACK_AB R22, R179, R178 ;  /* 0x000000b2b316723e */ /* 0x010fe600000000ff */
[----:B------:R-:W-:Y:S01]  /*d350*/  F2FP.PACK_AB R21, R181, R180 ;  /* 0x000000b4b515723e */ /* 0x000fe200000000ff */
[----:B------:R-:W-:Y:S01]  /*d360*/  FADD.FTZ R180, R180, R191 ;  /* 0x000000bfb4b47221 */ /* 0x000fe20000010000 */
[----:B--2---:R-:W-:Y:S03]  /*d370*/  F2FP.PACK_AB R23, R197, R182 ;  /* 0x000000b6c517723e */ /* 0x004fe600000000ff */
[----:B------:R-:W-:Y:S04]  /*d380*/  FADD.FTZ R181, R181, R180 ;  /* 0x000000b4b5b57221 */ /* 0x000fe80000010000 */
[C---:B------:R-:W-:Y:S01]  /*d390*/  HMMA.16816.F32 R160, R20.reuse, R156, R4 ;  /* 0x0000009c14a0723c */ /* 0x040fe20000001804 */
[----:B------:R-:W1:Y:S02]  /*d3a0*/  LDSM.16.MT88.4 R4, [R228+0x13800] ;  /* 0x01380000e404783b */ /* 0x000e640000004200 */
[----:B------:R-:W-:Y:S04]  /*d3b0*/  FADD.FTZ R182, R182, R181 ;  /* 0x000000b5b6b67221 */ /* 0x000fe80000010000 */
[----:B------:R-:W-:Y:S01]  /*d3c0*/  FADD.FTZ R243, R197, R182 ;  /* 0x000000b6c5f37221 */ /* 0x000fe20000010000 */
        /* <DEDUP_REMOVED lines=18> */
[C---:B------:R-:W-:Y:S08]  /*d4f0*/  HMMA.16816.F32 R80, R20.reuse, R150, R80 ;  /* 0x000000961450723c */ /* 0x040ff00000001850 */
[C---:B------:R-:W-:Y:S08]  /*d500*/  HMMA.16816.F32 R84, R20.reuse, R152, R84 ;  /* 0x000000981454723c */ /* 0x040ff00000001854 */
[C---:B------:R-:W-:Y:S01]  /*d510*/  HMMA.16816.F32 R88, R20.reuse, R154, R88 ;  /* 0x0000009a1458723c */ /* 0x040fe20000001858 */
[----:B------:R-:W2:Y:S07]  /*d520*/  LDSM.16.MT88.4 R152, [R225+0x17800] ;  /* 0x01780000e198783b */ /* 0x000eae0000004200 */
        /* <DEDUP_REMOVED lines=9> */
[C---:B------:R-:W-:Y:S08]  /*d5c0*/  HMMA.16816.F32 R128, R20.reuse, R26, R128 ;  /* 0x0000001a1480723c */ /* 0x040ff00000001880 */
[C---:B-1----:R-:W-:Y:S07]  /*d5d0*/  HMMA.16816.F32 R132, R20.reuse, R4, R132 ;  /* 0x000000041484723c */ /* 0x042fee0000001884 */
[----:B------:R-:W-:Y:S01]  /*d5e0*/  FADD.FTZ R5, R201, R200 ;  /* 0x000000c8c9057221 */ /* 0x000fe20000010000 */
[C---:B------:R-:W-:Y:S04]  /*d5f0*/  HMMA.16816.F32 R136, R20.reuse, R6, R136 ;  /* 0x000000061488723c */ /* 0x040fe80000001888 */
[----:B------:R-:W-:Y:S04]  /*d600*/  FADD.FTZ R5, R202, R5 ;  /* 0x00000005ca057221 */ /* 0x000fe80000010000 */
[C---:B--2---:R-:W-:Y:S04]  /*d610*/  HMMA.16816.F32 R140, R20.reuse, R152, R140 ;  /* 0x00000098148c723c */ /* 0x044fe8000000188c */
[----:B------:R-:W-:Y:S04]  /*d620*/  FADD.FTZ R184, R184, R5 ;  /* 0x00000005b8b87221 */ /* 0x000fe80000010000 */
[C---:B------:R-:W-:Y:S04]  /*d630*/  HMMA.16816.F32 R152, R20.reuse, R154, R12 ;  /* 0x0000009a1498723c */ /* 0x040fe8000000180c */
[----:B------:R-:W-:Y:S04]  /*d640*/  FADD.FTZ R185, R185, R184 ;  /* 0x000000b8b9b97221 */ /* 0x000fe80000010000 */
[C---:B------:R-:W-:Y:S04]  /*d650*/  HMMA.16816.F32 R148, R20.reuse, R8, R16 ;  /* 0x000000081494723c */ /* 0x040fe80000001810 */
[----:B------:R-:W-:Y:S04]  /*d660*/  FADD.FTZ R186, R186, R185 ;  /* 0x000000b9baba7221 */ /* 0x000fe80000010000 */
[----:B------:R-:W-:Y:S01]  /*d670*/  FADD.FTZ R187, R187, R186 ;  /* 0x000000babbbb7221 */ /* 0x000fe20000010000 */
[----:B------:R-:W-:Y:S03]  /*d680*/  HMMA.16816.F32 R144, R20, R10, R144 ;  /* 0x0000000a1490723c */ /* 0x000fe60000001890 */
[----:B------:R-:W-:Y:S04]  /*d690*/  FADD.FTZ R176, R176, R187 ;  /* 0x000000bbb0b07221 */ /* 0x000fe80000010000 */
[----:B------:R-:W-:Y:S05]  /*d6a0*/  FADD.FTZ R177, R177, R176 ;  /* 0x000000b0b1b17221 */ /* 0x000fea0000010000 */
[----:B------:R-:W-:Y:S04]  /*d6b0*/  FADD.FTZ R178, R178, R177 ;  /* 0x000000b1b2b27221 */ /* 0x000fe80000010000 */
[----:B------:R-:W-:Y:S01]  /*d6c0*/  FADD.FTZ R245, R179, R178 ;  /* 0x000000b2b3f57221 */ /* 0x000fe20000010000 */
[----:B------:R-:W-:-:S05]  /*d6d0*/  @P0 BRA `(.L_x_5163) ;  /* 0xffffb4e000000947 */ /* 0x000fca000383ffff */
.L_x_5159:
        /* <DEDUP_REMOVED lines=97> */
[C---:B------:R-:W-:Y:S01]  /*dcf0*/  FMUL.FTZ R53, R7.reuse, R53 ;  /* 0x0000003507357220 */ /* 0x040fe20000410000 */
[----:B------:R-:W1:Y:S01]  /*dd00*/  @P3 MUFU.LG2 R2, R2 ;  /* 0x0000000200023308 */ /* 0x000e620000000c00 */
[----:B------:R-:W-:Y:S01]  /*dd10*/  FMUL.FTZ R55, R6, R55 ;  /* 0x0000003706377220 */ /* 0x000fe20000410000 */
[----:B------:R-:W-:Y:S01]  /*dd20*/  IADD3 R9, R0, -R9, RZ ;  /* 0x8000000900097210 */ /* 0x000fe20007ffe0ff */
[----:B------:R-:W-:Y:S01]  /*dd30*/  FMUL.FTZ R54, R6, R54 ;  /* 0x0000003606367220 */ /* 0x000fe20000410000 */
[----:B------:R-:W-:Y:S01]  /*dd40*/  IADD3 R11, R10, -R11, RZ ;  /* 0x8000000b0a0b7210 */ /* 0x000fe20007ffe0ff */
        /* <DEDUP_REMOVED lines=235> */
.L_x_5165:
[----:B--234-:R-:W-:Y:S05]  /*ec00*/  BSYNC B0 ;  /* 0x0000000000007941 */ /* 0x01cfea0003800000 */
.L_x_5164:
        /* <DEDUP_REMOVED lines=23> */
.L_x_5167:
[----:B------:R-:W-:Y:S05]  /*ed80*/  BSYNC B0 ;  /* 0x0000000000007941 */ /* 0x000fea0003800000 */
.L_x_5166:
        /* <DEDUP_REMOVED lines=14> */
.L_x_5169:
[----:B------:R-:W-:Y:S05]  /*ee70*/  BSYNC B0 ;  /* 0x0000000000007941 */ /* 0x000fea0003800000 */
.L_x_5168:
        /* <DEDUP_REMOVED lines=14> */
.L_x_5171:
[----:B------:R-:W-:Y:S05]  /*ef60*/  BSYNC B0 ;  /* 0x0000000000007941 */ /* 0x000fea0003800000 */
.L_x_5170:
        /* <DEDUP_REMOVED lines=14> */
.L_x_5173:
[----:B------:R-:W-:Y:S05]  /*f050*/  BSYNC B0 ;  /* 0x0000000000007941 */ /* 0x000fea0003800000 */
.L_x_5172:
        /* <DEDUP_REMOVED lines=14> */
.L_x_5175:
[----:B------:R-:W-:Y:S05]  /*f140*/  BSYNC B0 ;  /* 0x0000000000007941 */ /* 0x000fea0003800000 */
.L_x_5174:
        /* <DEDUP_REMOVED lines=14> */
.L_x_5177:
[----:B------:R-:W-:Y:S05]  /*f230*/  BSYNC B0 ;  /* 0x0000000000007941 */ /* 0x000fea0003800000 */
.L_x_5176:
        /* <DEDUP_REMOVED lines=14> */
.L_x_5179:
[----:B------:R-:W-:Y:S05]  /*f320*/  BSYNC B0 ;  /* 0x0000000000007941 */ /* 0x000fea0003800000 */
.L_x_5178:
        /* <DEDUP_REMOVED lines=15> */
.L_x_5180:
        /* <DEDUP_REMOVED lines=14> */
.L_x_8806:


//--------------------- .text._ZN5flash24flash_fwd_splitkv_kernelI23Flash_fwd_kernel_traitsILi256ELi64ELi64ELi4ELb0ELb0EN7cutlass6half_tE19Flash_kernel_traitsILi256ELi64ELi64ELi4ES3_EELb0ELb0ELb1ELb0ELb0ELb1ELb1ELb0EEEvNS_16Flash_fwd_paramsE --------------------------
	.section	.text._ZN5flash24flash_fwd_splitkv_kernelI23Flash_fwd_kernel_traitsILi256ELi64ELi64ELi4ELb0ELb0EN7cutlass6half_tE19Flash_kernel_traitsILi256ELi64ELi64ELi4ES3_EELb0ELb0ELb1ELb0ELb0ELb1ELb1ELb0EEEvNS_16Flash_fwd_paramsE,"ax",@progbits
	.sectioninfo	@"SHI_REGISTERS=255"
	.align	128
        .global         _ZN5flash24flash_fwd_splitkv_kernelI23Flash_fwd_kernel_traitsILi256ELi64ELi64ELi4ELb0ELb0EN7cutlass6half_tE19Flash_kernel_traitsILi256ELi64ELi64ELi4ES3_EELb0ELb0ELb1ELb0ELb0ELb1ELb1ELb0EEEvNS_16Flash_fwd_paramsE
        .type           _ZN5flash24flash_fwd_splitkv_kernelI23Flash_fwd_kernel_traitsILi256ELi64ELi64ELi4ELb0ELb0EN7cutlass6half_tE19Flash_kernel_traitsILi256ELi64ELi64ELi4ES3_EELb0ELb0ELb1ELb0ELb0ELb1ELb1ELb0EEEvNS_16Flash_fwd_paramsE,@function
        .size           _ZN5flash24flash_fwd_splitkv_kernelI23Flash_fwd_kernel_traitsILi256ELi64ELi64ELi4ELb0ELb0EN7cutlass6half_tE19Flash_kernel_traitsILi256ELi64ELi64ELi4ES3_EELb0ELb0ELb1ELb0ELb0ELb1ELb1ELb0EEEvNS_16Flash_fwd_paramsE,(.L_x_8807 - _ZN5flash24flash_fwd_splitkv_kernelI23Flash_fwd_kernel_traitsILi256ELi64ELi64ELi4ELb0ELb0EN7cutlass6half_tE19Flash_kernel_traitsILi256ELi64ELi64ELi4ES3_EELb0ELb0ELb1ELb0ELb0ELb1ELb1ELb0EEEvNS_16Flash_fwd_paramsE)
        .other          _ZN5flash24flash_fwd_splitkv_kernelI23Flash_fwd_kernel_traitsILi256ELi64ELi64ELi4ELb0ELb0EN7cutlass6half_tE19Flash_kernel_traitsILi256ELi64ELi64ELi4ES3_EELb0ELb0ELb1ELb0ELb0ELb1ELb1ELb0EEEvNS_16Flash_fwd_paramsE,@"STO_CUDA_ENTRY STV_DEFAULT"
_ZN5flash24flash_fwd_splitkv_kernelI23Flash_fwd_kernel_traitsILi256ELi64ELi64ELi4ELb0ELb0EN7cutlass6half_tE19Flash_kernel_traitsILi256ELi64ELi64ELi4ES3_EELb0ELb0ELb1ELb0ELb0ELb1ELb1ELb0EEEvNS_16Flash_fwd_paramsE:
.text._ZN5flash24flash_fwd_splitkv_kernelI23Flash_fwd_kernel_traitsILi256ELi64ELi64ELi4ELb0ELb0EN7cutlass6half_tE19Flash_kernel_traitsILi256ELi64ELi64ELi4ES3_EELb0ELb0ELb1ELb0ELb0ELb1ELb1ELb0EEEvNS_16Flash_fwd_paramsE:
        /* <DEDUP_REMOVED lines=78> */
.L_x_5181:
[----:B------:R-:W-:Y:S02]  /*04e0*/  ULDC UR7, c[0x0][0x218] ;  /* 0x0000860000077ab9 */ /* 0x000fe40000000800 */
.L_x_5182:
        /* <DEDUP_REMOVED lines=101> */
.L_x_5185:
[----:B------:R-:W-:Y:S05]  /*0b40*/  BSYNC B0 ;  /* 0x0000000000007941 */ /* 0x000fea0003800000 */
.L_x_5184:
        /* <DEDUP_REMOVED lines=12> */
.L_x_5187:
[----:B------:R-:W-:Y:S05]  /*0c10*/  BSYNC B0 ;  /* 0x0000000000007941 */ /* 0x000fea0003800000 */
.L_x_5186:
        /* <DEDUP_REMOVED lines=12> */
.L_x_5189:
[----:B------:R-:W-:Y:S05]  /*0ce0*/  BSYNC B0 ;  /* 0x0000000000007941 */ /* 0x000fea0003800000 */
.L_x_5188:
        /* <DEDUP_REMOVED lines=12> */
.L_x_5191:
[----:B------:R-:W-:Y:S05]  /*0db0*/  BSYNC B0 ;  /* 0x0000000000007941 */ /* 0x000fea0003800000 */
.L_x_5190:
        /* <DEDUP_REMOVED lines=12> */
.L_x_5193:
[----:B------:R-:W-:Y:S05]  /*0e80*/  BSYNC B0 ;  /* 0x0000000000007941 */ /* 0x000fea0003800000 */
.L_x_5192:
        /* <DEDUP_REMOVED lines=12> */
.L_x_5195:
[----:B------:R-:W-:Y:S05]  /*0f50*/  BSYNC B0 ;  /* 0x0000000000007941 */ /* 0x000fea0003800000 */
.L_x_5194:
        /* <DEDUP_REMOVED lines=12> */
.L_x_5197:
[----:B------:R-:W-:Y:S05]  /*1020*/  BSYNC B0 ;  /* 0x0000000000007941 */ /* 0x000fea0003800000 */
.L_x_5196:
        /* <DEDUP_REMOVED lines=12> */
.L_x_5199:
[----:B------:R-:W-:Y:S05]  /*10f0*/  BSYNC B0 ;  /* 0x0000000000007941 */ /* 0x000fea0003800000 */
.L_x_5198:
        /* <DEDUP_REMOVED lines=32> */
.L_x_5183:
        /* <DEDUP_REMOVED lines=120> */
.L_x_5200:
        /* <DEDUP_REMOVED lines=19> */
.L_x_5202:
        /* <DEDUP_REMOVED lines=60> */
.L_x_5201:
        /* <DEDUP_REMOVED lines=133> */
.L_x_5204:
[----:B------:R-:W-:Y:S05]  /*27c0*/  BSYNC B0 ;  /* 0x0000000000007941 */ /* 0x000fea0003800000 */
.L_x_5203:
        /* <DEDUP_REMOVED lines=45> */
.L_x_5206:
[----:B------:R-:W-:Y:S05]  /*2aa0*/  BSYNC B0 ;  /* 0x0000000000007941 */ /* 0x000fea0003800000 */
.L_x_5205:
        /* <DEDUP_REMOVED lines=45> */
.L_x_5208:
[----:B------:R-:W-:Y:S05]  /*2d80*/  BSYNC B0 ;  /* 0x0000000000007941 */ /* 0x000fea0003800000 */
.L_x_5207:
        /* <DEDUP_REMOVED lines=44> */
.L_x_5210:
[----:B------:R-:W-:Y:S05]  /*3050*/  BSYNC B0 ;  /* 0x0000000000007941 */ /* 0x000fea0003800000 */
.L_x_5209:
        /* <DEDUP_REMOVED lines=39> */
.L_x_5212:
[----:B------:R-:W-:Y:S05]  /*32d0*/  BSYNC B0 ;  /* 0x0000000000007941 */ /* 0x000fea0003800000 */
.L_x_5211:
        /* <DEDUP_REMOVED lines=41> */
.L_x_5214:
[----:B------:R-:W-:Y:S05]  /*3570*/  BSYNC B0 ;  /* 0x0000000000007941 */ /* 0x000fea0003800000 */
.L_x_5213:
        /* <DEDUP_REMOVED lines=40> */
.L_x_5216:
[----:B------:R-:W-:Y:S05]  /*3800*/  BSYNC B0 ;  /* 0x0000000000007941 */ /* 0x000fea0003800000 */
.L_x_5215:
        /* <DEDUP_REMOVED lines=40> */
.L_x_5218:
[----:B------:R-:W-:Y:S05]  /*3a90*/  BSYNC B0 ;  /* 0x0000000000007941 */ /* 0x000fea0003800000 */
.L_x_5217:
        /* <DEDUP_REMOVED lines=33> */
[----:B------:R-:W-:Y:S01]  /*3cb0*/  @!P3 IMAD.MOV.U32 R195, RZ, RZ, R252 ;  /* 0x000000ffffc3b224 */ /* 0x000fe200078e00fc */
[----:B------:R3:W-:Y:S01]  /*3cc0*/  @P3 STS.128 [R243+0x10000], RZ ;  /* 0x010000fff3003388 */ /* 0x0007e20000000c00 */
[----:B-1----:R-:W-:Y:S02]  /*3cd0*/  @!P2 IMAD.MOV.U32 R16, RZ, RZ, R194 ;  /* 0x000000ffff10a224 */ /* 0x002fe400078e00c2 */
[--C-:B------:R-:W-:Y:S01]  /*3ce0*/  @!P2 IMAD.MOV.U32 R17, RZ, RZ, R252.reuse ;  /* 0x000000ffff11a224 */ /* 0x100fe200078e00fc */
        /* <DEDUP_REMOVED lines=10> */
[----:B-1----:R-:W-:-:S05]  /*3d90*/  @!P1 IMAD.MOV.U32 R195, RZ, RZ, R252 ;  /* 0x000000ffffc39224 */ /* 0x002fca00078e00fc */
[----:B------:R-:W-:Y:S01]  /*3da0*/  @!PT LDS RZ, [RZ] ;  /* 0x00000000fffff984 */ /* 0x000fe20000000800 */
[----:B------:R-:W-:Y:S01]  /*3db0*/  @!PT LDS RZ, [RZ] ;  /* 0x00000000fffff984 */ /* 0x000fe20000000800 */
[----:B------:R-:W-:Y:S01]  /*3dc0*/  @!PT LDS RZ, [RZ] ;  /* 0x00000000fffff984 */ /* 0x000fe20000000800 */
[----:B------:R3:W-:Y:S04]  /*3dd0*/  @!P1 LDGSTS.E.BYPASS.LTC128B.128 [R243+0x14000], [R194.64+0x100] ;  /* 0x14000100c2f39fae */ /* 0x0007e8000b901d60 */
[----:B------:R3:W-:Y:S01]  /*3de0*/  @P0 STS.128 [R243+0x16000], RZ ;  /* 0x016000fff3000388 */ /* 0x0007e20000000c00 */
[----:B------:R-:W-:Y:S05]  /*3df0*/  @P0 BRA `(.L_x_5220) ;  /* 0x0000005000000947 */ /* 0x000fea0003800000 */
[----:B---3--:R-:W-:-:S05]  /*3e00*/  MOV R195, R252 ;  /* 0x000000fc00c37202 */ /* 0x008fca0000000f00 */
[----:B------:R-:W-:Y:S01]  /*3e10*/  @!PT LDS RZ, [RZ] ;  /* 0x00000000fffff984 */ /* 0x000fe20000000800 */
[----:B------:R-:W-:Y:S01]  /*3e20*/  @!PT LDS RZ, [RZ] ;  /* 0x00000000fffff984 */ /* 0x000fe20000000800 */
[----:B------:R-:W-:Y:S01]  /*3e30*/  @!PT LDS RZ, [RZ] ;  /* 0x00000000fffff984 */ /* 0x000fe20000000800 */
[----:B------:R1:W-:Y:S02]  /*3e40*/  LDGSTS.E.BYPASS.LTC128B.128 [R243+0x16000], [R194.64+0x180] ;  /* 0x16000180c2f37fae */ /* 0x0003e4000b901d60 */
.L_x_5220:
[----:B------:R-:W-:Y:S05]  /*3e50*/  BSYNC B0 ;  /* 0x0000000000007941 */ /* 0x000fea0003800000 */
.L_x_5219:
        /* <DEDUP_REMOVED lines=10> */
[----:B------:R-:W-:Y:S01]  /*3f00*/  IMAD.U32 R12, RZ, RZ, UR22 ;  /* 0x00000016ff0c7e24 */ /* 0x000fe2000f8e00ff */
[----:B------:R-:W-:Y:S01]  /*3f10*/  ISETP.GE.AND P2, PT, R4, c[0x0][0x220], PT ;  /* 0x0000880004007a0c */ /* 0x000fe20003f46270 */
[----:B---3--:R-:W-:Y:S01]  /*3f20*/  IMAD.U32 R17, RZ, RZ, UR21 ;  /* 0x00000015ff117e24 */ /* 0x008fe2000f8e00ff */
[----:B-1----:R-:W-:-:S07]  /*3f30*/  IADD3 R16, P0, R8, UR22, RZ ;  /* 0x0000001608107c10 */ /* 0x002fce000ff1e0ff */
        /* <DEDUP_REMOVED lines=31> */
.L_x_5222:
[----:B------:R-:W-:Y:S05]  /*4130*/  BSYNC B0 ;  /* 0x0000000000007941 */ /* 0x000fea0003800000 */
.L_x_5221:
        /* <DEDUP_REMOVED lines=14> */
[----:B---3--:R-:W-:Y:S01]  /*4220*/  IMAD.U32 R17, RZ, RZ, UR13 ;  /* 0x0000000dff117e24 */ /* 0x008fe2000f8e00ff */
[----:B------:R-:W-:-:S04]  /*4230*/  IADD3 R12, P0, R8, UR13, RZ ;  /* 0x0000000d080c7c10 */ /* 0x000fc8000ff1e0ff */
[----:B------:R-:W-:Y:S01]  /*4240*/  IMAD.U32 R11, RZ, RZ, UR5 ;  /* 0x00000005ff0b7e24 */ /* 0x000fe2000f8e00ff */
[C---:B-1----:R-:W-:Y:S01]  /*4250*/  @!P4 LEA R16, P1, R17.reuse, R194, 0x1 ;  /* 0x000000c21110c211 */ /* 0x042fe200078208ff */
        /* <DEDUP_REMOVED lines=30> */
.L_x_5224:
[----:B------:R-:W-:Y:S05]  /*4440*/  BSYNC B0 ;  /* 0x0000000000007941 */ /* 0x000fea0003800000 */
.L_x_5223:
        /* <DEDUP_REMOVED lines=13> */
[----:B------:R-:W-:Y:S01]  /*4520*/  ISETP.GE.AND P2, PT, R4, c[0x0][0x220], PT ;  /* 0x0000880004007a0c */ /* 0x000fe20003f46270 */
[----:B------:R-:W-:Y:S01]  /*4530*/  IMAD.MOV.U32 R14, RZ, RZ, R8 ;  /* 0x000000ffff0e7224 */ /* 0x000fe200078e0008 */
[----:B------:R-:W-:Y:S01]  /*4540*/  ISETP.GE.AND P0, PT, R3, c[0x0][0x220], PT ;  /* 0x0000880003007a0c */ /* 0x000fe20003f06270 */
[----:B------:R-:W-:-:S02]  /*4550*/  IMAD R8, R10, 0x30, RZ ;  /* 0x000000300a087824 */ /* 0x000fc400078e02ff */
[----:B------:R-:W-:-:S04]  /*4560*/  IMAD.WIDE.U32 R14, R9, 0x30, R14 ;  /* 0x00000030090e7825 */ /* 0x000fc800078e000e */
[----:B-1-3--:R-:W-:Y:S01]  /*4570*/  @!P4 MOV R195, R252 ;  /* 0x000000fc00c3c202 */ /* 0x00afe20000000f00 */
[----:B------:R-:W-:Y:S01]  /*4580*/  @!P4 IMAD R10, R10, 0x60, RZ ;  /* 0x000000600a0ac824 */ /* 0x000fe200078e02ff */
[C---:B------:R-:W-:Y:S01]  /*4590*/  @!P3 LEA R20, P5, R14.reuse, c[0x0][0x170], 0x1 ;  /* 0x00005c000e14ba11 */ /* 0x040fe200078a08ff */
[----:B------:R1:W-:Y:S01]  /*45a0*/  @P4 STS.128 [R243+0x11800], RZ ;  /* 0x011800fff3004388 */ /* 0x0003e20000000c00 */
[----:B------:R-:W-:Y:S01]  /*45b0*/  @!P2 LEA R16, P1, R14, c[0x0][0x170], 0x1 ;  /* 0x00005c000e10aa11 */ /* 0x000fe200078208ff */
        /* <DEDUP_REMOVED lines=27> */
.L_x_5226:
[----:B------:R-:W-:Y:S05]  /*4770*/  BSYNC B0 ;  /* 0x0000000000007941 */ /* 0x000fea0003800000 */
.L_x_5225:
[C---:B---3--:R-:W-:Y:S01]  /*4780*/  IMAD.SHL.U32 R8, R2.reuse, 0x40, RZ ;  /* 0x0000004002087824 */ /* 0x048fe200078e00ff */
[----:B------:R-:W-:Y:S01]  /*4790*/  R2P PR, R2, 0x6 ;  /* 0x0000000602007804 */ /* 0x000fe20000000000 */
[----:B------:R-:W-:Y:S01]  /*47a0*/  IMAD.SHL.U32 R18, R18, 0x8, RZ ;  /* 0x0000000812127824 */ /* 0x000fe200078e00ff */
[----:B------:R-:W0:Y:S01]  /*47b0*/  LDGDEPBAR ;  /* 0x00000000000079af */ /* 0x000e220000000000 */
[----:B------:R-:W-:Y:S01]  /*47c0*/  IMAD R242, R81, 0x400, R0 ;  /* 0x0000040051f27824 */ /* 0x000fe200078e0200 */
[----:B------:R-:W-:Y:S01]  /*47d0*/  LOP3.LUT R9, R8, 0x1c0, RZ, 0xc0, !PT ;  /* 0x000001c008097812 */ /* 0x000fe200078ec0ff */
[----:B------:R-:W-:Y:S01]  /*47e0*/  IMAD.U32 R131, RZ, RZ, UR9 ;  /* 0x00000009ff837e24 */ /* 0x000fe2000f8e00ff */
        /* <DEDUP_REMOVED lines=13> */
[----:B------:R-:W3:Y:S01]  /*48c0*/  LDSM.16.M88.4 R8, [R241+0x8000] ;  /* 0x00800000f108783b */ /* 0x000ee20000000200 */
[C---:B------:R-:W-:Y:S02]  /*48d0*/  IADD3 R2, R241.reuse, 0x8000, RZ ;  /* 0x00008000f1027810 */ /* 0x040fe40007ffe0ff */
[----:B------:R-:W-:Y:S01]  /*48e0*/  IADD3 R239, R241, 0x8020, RZ ;  /* 0x00008020f1ef7810 */ /* 0x000fe20007ffe0ff */
[----:B------:R-:W5:Y:S01]  /*48f0*/  LDSM.16.M88.4 R52, [R241+0x9000] ;  /* 0x00900000f134783b */ /* 0x000f620000000200 */
[----:B------:R-:W-:Y:S01]  /*4900*/  @P1 IADD3 R239, R2, -0x20, RZ ;  /* 0xffffffe002ef1810 */ /* 0x000fe20007ffe0ff */
[----:B------:R-:W-:Y:S02]  /*4910*/  IMAD.MOV.U32 R2, RZ, RZ, 0x40 ;  /* 0x00000040ff027424 */ /* 0x000fe400078e00ff */
[----:B------:R-:W1:Y:S01]  /*4920*/  LDSM.16.M88.4 R28, [R241+0x8800] ;  /* 0x00880000f11c783b */ /* 0x000e620000000200 */
[C---:B------:R-:W-:Y:S02]  /*4930*/  IADD3 R231, R239.reuse, 0x800, RZ ;  /* 0x00000800efe77810 */ /* 0x040fe40007ffe0ff */
[----:B------:R-:W-:Y:S01]  /*4940*/  SEL R2, R2, 0xffffffc0, !P2 ;  /* 0xffffffc002027807 */ /* 0x000fe20005000000 */
[----:B------:R-:W4:Y:S01]  /*4950*/  LDSM.16.M88.4 R32, [R241+0x9800] ;  /* 0x00980000f120783b */ /* 0x000f220000000200 */
[----:B------:R-:W-:-:S02]  /*4960*/  IADD3 R230, R239, 0x1000, RZ ;  /* 0x00001000efe67810 */ /* 0x000fc40007ffe0ff */
[----:B------:R-:W-:Y:S01]  /*4970*/  IADD3 R229, R239, 0x1800, RZ ;  /* 0x00001800efe57810 */ /* 0x000fe20007ffe0ff */
[----:B------:R-:W2:Y:S01]  /*4980*/  LDSM.16.M88.4 R68, [R239] ;  /* 0x00000000ef44783b */ /* 0x000ea20000000200 */
[----:B------:R-:W-:Y:S01]  /*4990*/  IMAD.IADD R235, R241, 0x1, R2 ;  /* 0x00000001f1eb7824 */ /* 0x000fe200078e0202 */
[----:B------:R-:W-:Y:S01]  /*49a0*/  IADD3 R227, R239, 0x2000, RZ ;  /* 0x00002000efe37810 */ /* 0x000fe20007ffe0ff */
[----:B------:R-:W-:Y:S01]  /*49b0*/  IMAD.IADD R228, R2, 0x1, R239 ;  /* 0x0000000102e47824 */ /* 0x000fe200078e02ef */
[----:B-1----:R-:W1:Y:S01]  /*49c0*/  LDSM.16.M88.4 R20, [R239+0x1000] ;  /* 0x00100000ef14783b */ /* 0x002e620000000200 */
[----:B------:R-:W-:Y:S01]  /*49d0*/  IMAD.SHL.U32 R2, R165, 0x2, RZ ;  /* 0x00000002a5027824 */ /* 0x000fe200078e00ff */
[C---:B------:R-:W-:Y:S02]  /*49e0*/  IADD3 R226, R239.reuse, 0x2800, RZ ;  /* 0x00002800efe27810 */ /* 0x040fe40007ffe0ff */
[----:B------:R-:W1:Y:S01]  /*49f0*/  LDSM.16.M88.4 R56, [R239+0x800] ;  /* 0x00080000ef38783b */ /* 0x000e620000000200 */
[----:B------:R-:W-:-:S02]  /*4a00*/  IADD3 R225, R239, 0x3000, RZ ;  /* 0x00003000efe17810 */ /* 0x000fc40007ffe0ff */
[----:B------:R-:W-:Y:S01]  /*4a10*/  LOP3.LUT R88, R2, 0x6, RZ, 0xc0, !PT ;  /* 0x0000000602587812 */ /* 0x000fe200078ec0ff */
[----:B------:R-:W1:Y:S01]  /*4a20*/  LDSM.16.M88.4 R44, [R239+0x1800] ;  /* 0x00180000ef2c783b */ /* 0x000e620000000200 */
[C---:B------:R-:W-:Y:S02]  /*4a30*/  IADD3 R224, R239.reuse, 0x3800, RZ ;  /* 0x00003800efe07810 */ /* 0x040fe40007ffe0ff */
[----:B------:R-:W-:Y:S01]  /*4a40*/  IADD3 R88, R88, UR14, RZ ;  /* 0x0000000e58587c10 */ /* 0x000fe2000fffe0ff */
[----:B------:R-:W1:Y:S01]  /*4a50*/  LDSM.16.M88.4 R24, [R235+0x8000] ;  /* 0x00800000eb18783b */ /* 0x000e620000000200 */
[----:B------:R-:W-:Y:S02]  /*4a60*/  IADD3 R223, R239, 0x4000, RZ ;  /* 0x00004000efdf7810 */ /* 0x000fe40007ffe0ff */
[C---:B------:R-:W-:Y:S01]  /*4a70*/  IADD3 R89, R88.reuse, 0x1, RZ ;  /* 0x0000000158597810 */ /* 0x040fe20007ffe0ff */
[----:B------:R-:W-:Y:S01]  /*4a80*/  LDSM.16.M88.4 R72, [R235+0x9800] ;  /* 0x00980000eb48783b */ /* 0x000fe20000000200 */
[----:B------:R-:W-:-:S02]  /*4a90*/  IADD3 R92, R88, 0x9, RZ ;  /* 0x00000009585c7810 */ /* 0x000fc40007ffe0ff */
[C---:B------:R-:W-:Y:S01]  /*4aa0*/  IADD3 R94, R88.reuse, 0x10, RZ ;  /* 0x00000010585e7810 */ /* 0x040fe20007ffe0ff */
[C---:B---3--:R-:W-:Y:S01]  /*4ab0*/  HMMA.16816.F32 R12, R64.reuse, R8, RZ ;  /* 0x00000008400c723c */ /* 0x048fe200000018ff */
[----:B------:R-:W-:Y:S01]  /*4ac0*/  LDSM.16.M88.4 R76, [R235+0xb000] ;  /* 0x00b00000eb4c783b */ /* 0x000fe20000000200 */
[C---:B------:R-:W-:Y:S02]  /*4ad0*/  IADD3 R98, R88.reuse, 0x18, RZ ;  /* 0x0000001858627810 */ /* 0x040fe40007ffe0ff */
[C---:B------:R-:W-:Y:S01]  /*4ae0*/  IADD3 R96, R88.reuse, 0x11, RZ ;  /* 0x0000001158607810 */ /* 0x040fe20007ffe0ff */
[----:B------:R-:W-:Y:S01]  /*4af0*/  LDSM.16.M88.4 R84, [R228+0x5800] ;  /* 0x00580000e454783b */ /* 0x000fe20000000200 */
        /* <DEDUP_REMOVED lines=8> */
[C---:B------:R-:W-:Y:S02]  /*4b80*/  IADD3 R111, R88.reuse, 0x30, RZ ;  /* 0x00000030586f7810 */ /* 0x040fe40007ffe0ff */
[----:B------:R-:W-:-:S02]  /*4b90*/  IADD3 R113, R88, 0x31, RZ ;  /* 0x0000003158717810 */ /* 0x000fc40007ffe0ff */
[C---:B------:R-:W-:Y:S01]  /*4ba0*/  IADD3 R115, R88.reuse, 0x38, RZ ;  /* 0x0000003858737810 */ /* 0x040fe20007ffe0ff */
[C---:B------:R-:W-:Y:S01]  /*4bb0*/  HMMA.16816.F32 R52, R64.reuse, R54, RZ ;  /* 0x000000364034723c */ /* 0x040fe200000018ff */
[----:B------:R-:W-:Y:S02]  /*4bc0*/  IADD3 R116, R88, 0x39, RZ ;  /* 0x0000003958747810 */ /* 0x000fe40007ffe0ff */
[----:B------:R-:W-:Y:S02]  /*4bd0*/  ISETP.GE.AND P5, PT, R94, UR9, PT ;  /* 0x000000095e007c0c */ /* 0x000fe4000bfa6270 */
[----:B------:R-:W-:Y:S02]  /*4be0*/  ISETP.GE.AND P0, PT, R90, UR9, PT ;  /* 0x000000095a007c0c */ /* 0x000fe4000bf06270 */
[----:B------:R-:W-:Y:S01]  /*4bf0*/  ISETP.GE.AND P2, PT, R88, UR9, PT ;  /* 0x0000000958007c0c */ /* 0x000fe2000bf46270 */
[----:B------:R-:W-:Y:S01]  /*4c00*/  HMMA.16816.F32 R16, R64, R28, RZ ;  /* 0x0000001c4010723c */ /* 0x000fe200000018ff */
[----:B------:R-:W-:-:S02]  /*4c10*/  ISETP.GE.AND P1, PT, R89, UR9, PT ;  /* 0x0000000959007c0c */ /* 0x000fc4000bf26270 */
[----:B------:R-:W-:Y:S02]  /*4c20*/  ISETP.GE.AND P6, PT, R92, UR9, PT ;  /* 0x000000095c007c0c */ /* 0x000fe4000bfc6270 */
[----:B------:R-:W-:Y:S02]  /*4c30*/  ISETP.GE.AND P4, PT, R96, UR9, PT ;  /* 0x0000000960007c0c */ /* 0x000fe4000bf86270 */
[----:B------:R-:W-:Y:S01]  /*4c40*/  ISETP.GE.AND P3, PT, R98, UR9, PT ;  /* 0x0000000962007c0c */ /* 0x000fe2000bf66270 */
[----:B------:R-:W-:Y:S01]  /*4c50*/  HMMA.16816.F32 R28, R64, R30, RZ ;  /* 0x0000001e401c723c */ /* 0x000fe200000018ff */
[C---:B------:R-:W-:Y:S02]  /*4c60*/  IADD3 R222, R239.reuse, 0x4800, RZ ;  /* 0x00004800efde7810 */ /* 0x040fe40007ffe0ff */
[C---:B------:R-:W-:Y:S02]  /*4c70*/  IADD3 R221, R239.reuse, 0x5000, RZ ;  /* 0x00005000efdd7810 */ /* 0x040fe40007ffe0ff */
[----:B------:R-:W-:-:S02]  /*4c80*/  IADD3 R220, R239, 0x5800, RZ ;  /* 0x00005800efdc7810 */ /* 0x000fc40007ffe0ff */
[C---:B------:R-:W-:Y:S01]  /*4c90*/  IADD3 R219, R239.reuse, 0x6000, RZ ;  /* 0x00006000efdb7810 */ /* 0x040fe20007ffe0ff */
[----:B----4-:R-:W-:Y:S01]  /*4ca0*/  HMMA.16816.F32 R48, R64, R32, RZ ;  /* 0x000000204030723c */ /* 0x010fe200000018ff */
[C---:B------:R-:W-:Y:S02]  /*4cb0*/  IADD3 R218, R239.reuse, 0x6800, RZ ;  /* 0x00006800efda7810 */ /* 0x040fe40007ffe0ff */
[C---:B------:R-:W-:Y:S02]  /*4cc0*/  IADD3 R217, R239.reuse, 0x7000, RZ ;  /* 0x00007000efd97810 */ /* 0x040fe40007ffe0ff */
[----:B------:R-:W-:-:S03]  /*4cd0*/  IADD3 R216, R239, 0x7800, RZ ;  /* 0x00007800efd87810 */ /* 0x000fc60007ffe0ff */
[----:B------:R-:W-:Y:S01]  /*4ce0*/  HMMA.16816.F32 R64, R64, R34, RZ ;  /* 0x000000224040723c */ /* 0x000fe200000018ff */
        /* <DEDUP_REMOVED lines=12> */
[----:B------:R-:W-:Y:S04]  /*4db0*/  LDSM.16.M88.4 R40, [R237] ;  /* 0x00000000ed28783b */ /* 0x000fe80000000200 */
[----:B------:R-:W-:Y:S03]  /*4dc0*/  LDSM.16.M88.4 R44, [R228+0x1800] ;  /* 0x00180000e42c783b */ /* 0x000fe60000000200 */
[C---:B------:R-:W-:Y:S08]  /*4dd0*/  HMMA.16816.F32 R12, R60.reuse, R24, R12 ;  /* 0x000000183c0c723c */ /* 0x040ff0000000180c */
[C---:B------:R-:W-:Y:S01]  /*4de0*/  HMMA.16816.F32 R8, R60.reuse, R26, R8 ;  /* 0x0000001a3c08723c */ /* 0x040fe20000001808 */
[----:B------:R-:W2:Y:S07]  /*4df0*/  LDSM.16.M88.4 R24, [R228] ;  /* 0x00000000e418783b */ /* 0x000eae0000000200 */
        /* <DEDUP_REMOVED lines=31> */
[----:B------:R-:W2:Y:S07]  /*4ff0*/  LDSM.16.M88.4 R24, [R235+0xa000] ;  /* 0x00a00000eb18783b */ /* 0x000eae0000000200 */
[C---:B------:R-:W-:Y:S08]  /*5000*/  HMMA.16816.F32 R48, R20.reuse, R72, R48 ;  /* 0x000000481430723c */ /* 0x040ff00000001830 */
[----:B------:R-:W-:Y:S01]  /*5010*/  HMMA.16816.F32 R64, R20, R74, R64 ;  /* 0x0000004a1440723c */ /* 0x000fe20000001840 */
[----:B------:R-:W3:Y:S04]  /*5020*/  LDSM.16.M88.4 R20, [R235+0xa800] ;  /* 0x00a80000eb14783b */ /* 0x000ee80000000200 */
[----:B------:R-:W-:Y:S03]  /*5030*/  LDSM.16.M88.4 R72, [R228+0x3800] ;  /* 0x00380000e448783b */ /* 0x000fe60000000200 */
        /* <DEDUP_REMOVED lines=11> */
[----:B------:R-:W5:Y:S04]  /*50f0*/  LDSM.16.M88.4 R44, [R228+0x2800] ;  /* 0x00280000e42c783b */ /* 0x000f680000000200 */
        /* <DEDUP_REMOVED lines=12> */
[----:B------:R-:W4:Y:S04]  /*51c0*/  LDSM.16.M88.4 R68, [R241+0xc800] ;  /* 0x00c80000f144783b */ /* 0x000f280000000200 */
[----:B------:R-:W-:Y:S03]  /*51d0*/  LDSM.16.M88.4 R60, [R241+0xd000] ;  /* 0x00d00000f13c783b */ /* 0x000fe60000000200 */
[C---:B-1----:R-:W-:Y:S08]  /*51e0*/  HMMA.16816.F32 R12, R32.reuse, R56, R12 ;  /* 0x00000038200c723c */ /* 0x042ff0000000180c */
[C---:B-----5:R-:W-:Y:S08]  /*51f0*/  HMMA.16816.F32 R16, R32.reuse, R44, R16 ;  /* 0x0000002c2010723c */ /* 0x060ff00000001810 */
[C---:B------:R-:W-:Y:S01]  /*5200*/  HMMA.16816.F32 R28, R32.reuse, R46, R28 ;  /* 0x0000002e201c723c */ /* 0x040fe2000000181c */
[----:B------:R-:W-:Y:S07]  /*5210*/  LDSM.16.M88.4 R44, [R240+0x4000] ;  /* 0x00400000f02c783b */ /* 0x000fee0000000200 */
[C---:B--2---:R-:W-:Y:S08]  /*5220*/  HMMA.16816.F32 R36, R32.reuse, R24, R36 ;  /* 0x000000182024723c */ /* 0x044ff00000001824 */
[C---:B------:R-:W-:Y:S01]  /*5230*/  HMMA.16816.F32 R52, R32.reuse, R26, R52 ;  /* 0x0000001a2034723c */ /* 0x040fe20000001834 */
[----:B------:R-:W1:Y:S07]  /*5240*/  LDSM.16.M88.4 R24, [R239+0x4000] ;  /* 0x00400000ef18783b */ /* 0x000e6e0000000200 */
[C---:B------:R-:W-:Y:S01]  /*5250*/  HMMA.16816.F32 R8, R32.reuse, R58, R8 ;  /* 0x0000003a2008723c */ /* 0x040fe20000001808 */
[----:B------:R-:W-:Y:S07]  /*5260*/  LDSM.16.M88.4 R56, [R241+0xd800] ;  /* 0x00d80000f138783b */ /* 0x000fee0000000200 */
[C---:B------:R-:W-:Y:S08]  /*5270*/  HMMA.16816.F32 R48, R32.reuse, R72, R48 ;  /* 0x000000482030723c */ /* 0x040ff00000001830 */
[----:B------:R-:W-:Y:S01]  /*5280*/  HMMA.16816.F32 R64, R32, R74, R64 ;  /* 0x0000004a2040723c */ /* 0x000fe20000001840 */
[----:B------:R-:W2:Y:S04]  /*5290*/  LDSM.16.M88.4 R32, [R239+0x4800] ;  /* 0x00480000ef20783b */ /* 0x000ea80000000200 */
[----:B------:R-:W-:Y:S03]  /*52a0*/  LDSM.16.M88.4 R72, [R228+0x6000] ;  /* 0x00600000e448783b */ /* 0x000fe60000000200 */
[C---:B---3--:R-:W-:Y:S08]  /*52b0*/  HMMA.16816.F32 R12, R40.reuse, R20, R12 ;  /* 0x00000014280c723c */ /* 0x048ff0000000180c */
[C---:B----4-:R-:W-:Y:S08]  /*52c0*/  HMMA.16816.F32 R16, R40.reuse, R68, R16 ;  /* 0x000000442810723c */ /* 0x050ff00000001810 */
[----:B------:R-:W-:Y:S01]  /*52d0*/  HMMA.16816.F32 R8, R40, R22, R8 ;  /* 0x000000162808723c */ /* 0x000fe20000001808 */
[----:B------:R-:W3:Y:S07]  /*52e0*/  LDSM.16.M88.4 R20, [R239+0x5000] ;  /* 0x00500000ef14783b */ /* 0x000eee0000000200 */
[----:B-1----:R-:W-:Y:S07]  /*52f0*/  HMMA.16816.F32 R12, R44, R24, R12 ;  /* 0x000000182c0c723c */ /* 0x002fee000000180c */
[----:B------:R-:W-:Y:S01]  /*5300*/  SHF.R.S32.HI R25, RZ, 0x1f, R80 ;  /* 0x0000001fff197819 */ /* 0x000fe20000011450 */
[----:B------:R-:W-:Y:S03]  /*5310*/  HMMA.16816.F32 R36, R40, R60, R36 ;  /* 0x0000003c2824723c */ /* 0x000fe60000001824 */
[----:B------:R-:W-:-:S05]  /*5320*/  LEA.HI R80, R25, R80, RZ, 0x2 ;  /* 0x0000005019507211 */ /* 0x000fca00078f10ff */
[----:B--2---:R-:W-:Y:S07]  /*5330*/  HMMA.16816.F32 R16, R44, R32, R16 ;  /* 0x000000202c10723c */ /* 0x004fee0000001810 */
[----:B------:R-:W-:Y:S01]  /*5340*/  SHF.R.S32.HI R32, RZ, 0x2, R80 ;  /* 0x00000002ff207819 */ /* 0x000fe20000011450 */
[----:B------:R-:W-:Y:S01]  /*5350*/  HMMA.16816.F32 R28, R40, R70, R28 ;  /* 0x00000046281c723c */ /* 0x000fe2000000181c */
[----:B------:R-:W-:Y:S03]  /*5360*/  LDSM.16.M88.4 R68, [R237+0x4000] ;  /* 0x00400000ed44783b */ /* 0x000fe60000000200 */
[----:B------:R-:W-:-:S04]  /*5370*/  IMAD R81, R81, 0x10, R32 ;  /* 0x0000001051517824 */ /* 0x000fc800078e0220 */
[C---:B------:R-:W-:Y:S01]  /*5380*/  HMMA.16816.F32 R52, R40.reuse, R62, R52 ;  /* 0x0000003e2834723c */ /* 0x040fe20000001834 */
[----:B------:R-:W-:Y:S01]  /*5390*/  IADD3 R2, R81, UR11, RZ ;  /* 0x0000000b51027c10 */ /* 0x000fe2000fffe0ff */
[----:B------:R-:W-:Y:S03]  /*53a0*/  LDSM.16.M88.4 R60, [R242+0x6000] ;  /* 0x00600000f23c783b */ /* 0x000fe60000000200 */
[----:B------:R-:W-:Y:S01]  /*53b0*/  IADD3 R131, R131, -UR8, R2 ;  /* 0x8000000883837c10 */ /* 0x000fe2000fffe002 */
[----:B------:R-:W-:Y:S02]  /*53c0*/  LDSM.16.M88.4 R80, [R241+0xf000] ;  /* 0x00f00000f150783b */ /* 0x000fe40000000200 */
[C---:B------:R-:W-:Y:S08]  /*53d0*/  HMMA.16816.F32 R48, R40.reuse, R56, R48 ;  /* 0x000000382830723c */ /* 0x040ff00000001830 */
[----:B------:R-:W-:Y:S01]  /*53e0*/  HMMA.16816.F32 R64, R40, R58, R64 ;  /* 0x0000003a2840723c */ /* 0x000fe20000001840 */
[----:B------:R-:W1:Y:S04]  /*53f0*/  LDSM.16.M88.4 R56, [R239+0x5800] ;  /* 0x00580000ef38783b */ /* 0x000e680000000200 */
[----:B------:R-:W-:Y:S03]  /*5400*/  LDSM.16.M88.4 R40, [R235+0xc000] ;  /* 0x00c00000eb28783b */ /* 0x000fe60000000200 */
[C---:B---3--:R-:W-:Y:S07]  /*5410*/  HMMA.16816.F32 R36, R44.reuse, R20, R36 ;  /* 0x000000142c24723c */ /* 0x048fee0000001824 */
[C---:B------:R-:W-:Y:S01]  /*5420*/  IMAD.IADD R20, R131.reuse, 0x1, -R88 ;  /* 0x0000000183147824 */ /* 0x040fe200078e0a58 */
[----:B------:R-:W-:Y:S01]  /*5430*/  HMMA.16816.F32 R8, R44, R26, R8 ;  /* 0x0000001a2c08723c */ /* 0x000fe20000001808 */
[----:B------:R-:W-:Y:S01]  /*5440*/  IMAD.IADD R21, R131, 0x1, -R89 ;  /* 0x0000000183157824 */ /* 0x000fe200078e0a59 */
[----:B------:R-:W2:Y:S02]  /*5450*/  LDSM.16.M88.4 R24, [R238+0x4000] ;  /* 0x00400000ee18783b */ /* 0x000ea40000000200 */
[----:B------:R-:W-:-:S04]  /*5460*/  IABS R20, R20 ;  /* 0x0000001400147213 */ /* 0x000fc80000000000 */
[----:B------:R-:W-:Y:S01]  /*5470*/  HMMA.16816.F32 R28, R44, R34, R28 ;  /* 0x000000222c1c723c */ /* 0x000fe2000000181c */
[----:B------:R-:W-:Y:S01]  /*5480*/  MOV R91, R20 ;  /* 0x00000014005b7202 */ /* 0x000fe20000000f00 */
[----:B------:R-:W3:Y:S01]  /*5490*/  LDSM.16.M88.4 R32, [R235+0xc800] ;  /* 0x00c80000eb20783b */ /* 0x000ee20000000200 */
[----:B------:R-:W-:-:S04]  /*54a0*/  IABS R20, R21 ;  /* 0x0000001500147213 */ /* 0x000fc80000000000 */
[----:B------:R-:W-:Y:S01]  /*54b0*/  I2F R91, R91 ;  /* 0x0000005b005b7306 */ /* 0x000fe20000201400 */
[C---:B------:R-:W-:Y:S01]  /*54c0*/  HMMA.16816.F32 R52, R44.reuse, R22, R52 ;  /* 0x000000162c34723c */ /* 0x040fe20000001834 */
[----:B------:R-:W-:Y:S02]  /*54d0*/  IMAD.MOV.U32 R93, RZ, RZ, R20 ;  /* 0x000000ffff5d7224 */ /* 0x000fe400078e0014 */
[----:B------:R-:W4:Y:S04]  /*54e0*/  LDSM.16.M88.4 R20, [R235+0xd000] ;  /* 0x00d00000eb14783b */ /* 0x000f280000000200 */
[----:B------:R-:W-:Y:S01]  /*54f0*/  I2F R93, R93 ;  /* 0x0000005d005d7306 */ /* 0x000fe20000201400 */
[C---:B-1----:R-:W-:Y:S07]  /*5500*/  HMMA.16816.F32 R48, R44.reuse, R56, R48 ;  /* 0x000000382c30723c */ /* 0x042fee0000001830 */
[----:B------:R-:W-:Y:S01]  /*5510*/  IMAD.IADD R56, R131, 0x1, -R90 ;  /* 0x0000000183387824 */ /* 0x000fe200078e0a5a */
[----:B------:R-:W-:Y:S04]  /*5520*/  HMMA.16816.F32 R64, R44, R58, R64 ;  /* 0x0000003a2c40723c */ /* 0x000fe80000001840 */
[----:B------:R-:W-:-:S03]  /*5530*/  IABS R56, R56 ;  /* 0x0000003800387213 */ /* 0x000fc60000000000 */
[----:B------:R-:W-:Y:S01]  /*5540*/  IMAD.IADD R44, R131, 0x1, -R92 ;  /* 0x00000001832c7824 */ /* 0x000fe200078e0a5c */
[----:B------:R1:W-:Y:S01]  /*5550*/  I2F R95, R56 ;  /* 0x00000038005f7306 */ /* 0x0003e20000201400 */
[----:B--2---:R-:W-:Y:S03]  /*5560*/  HMMA.16816.F32 R12, R24, R40, R12 ;  /* 0x00000028180c723c */ /* 0x004fe6000000180c */
[----:B------:R-:W-:-:S04]  /*5570*/  IABS R44, R44 ;  /* 0x0000002c002c7213 */ /* 0x000fc80000000000 */
[C---:B------:R-:W-:Y:S01]  /*5580*/  IMAD.IADD R40, R131.reuse, 0x1, -R94 ;  /* 0x0000000183287824 */ /* 0x040fe200078e0a5e */
[C---:B---3--:R-:W-:Y:S01]  /*5590*/  HMMA.16816.F32 R16, R24.reuse, R32, R16 ;  /* 0x000000201810723c */ /* 0x048fe20000001810 */
[----:B------:R-:W-:Y:S02]  /*55a0*/  IMAD.MOV.U32 R97, RZ, RZ, R44 ;  /* 0x000000ffff617224 */ /* 0x000fe400078e002c */
[----:B------:R-:W2:Y:S01]  /*55b0*/  LDSM.16.M88.4 R44, [R235+0xd800] ;  /* 0x00d80000eb2c783b */ /* 0x000ea20000000200 */
[----:B------:R-:W-:Y:S01]  /*55c0*/  IABS R40, R40 ;  /* 0x0000002800287213 */ /* 0x000fe20000000000 */
[C---:B------:R-:W-:Y:S02]  /*55d0*/  IMAD.IADD R41, R131.reuse, 0x1, -R96 ;  /* 0x0000000183297824 */ /* 0x040fe400078e0a60 */
[C---:B------:R-:W-:Y:S01]  /*55e0*/  IMAD.IADD R32, R131.reuse, 0x1, -R98 ;  /* 0x0000000183207824 */ /* 0x040fe200078e0a62 */
[----:B------:R-:W-:Y:S01]  /*55f0*/  HMMA.16816.F32 R8, R24, R42, R8 ;  /* 0x0000002a1808723c */ /* 0x000fe20000001808 */
[----:B------:R-:W-:Y:S01]  /*5600*/  IMAD.IADD R33, R131, 0x1, -R100 ;  /* 0x0000000183217824 */ /* 0x000fe200078e0a64 */
[----:B-1----:R-:W-:Y:S01]  /*5610*/  LDSM.16.M88.4 R56, [R239+0x6800] ;  /* 0x00680000ef38783b */ /* 0x002fe20000000200 */
[----:B------:R-:W-:Y:S01]  /*5620*/  IMAD.MOV.U32 R99, RZ, RZ, R40 ;  /* 0x000000ffff637224 */ /* 0x000fe200078e0028 */
[----:B------:R-:W-:Y:S01]  /*5630*/  IABS R32, R32 ;  /* 0x0000002000207213 */ /* 0x000fe20000000000 */
[----:B------:R-:W-:Y:S01]  /*5640*/  I2F R97, R97 ;  /* 0x0000006100617306 */ /* 0x000fe20000201400 */
[----:B------:R-:W-:-:S02]  /*5650*/  IABS R40, R41 ;  /* 0x0000002900287213 */ /* 0x000fc40000000000 */
[C---:B----4-:R-:W-:Y:S01]  /*5660*/  HMMA.16816.F32 R36, R24.reuse, R20, R36 ;  /* 0x000000141824723c */ /* 0x050fe20000001824 */
[----:B------:R-:W-:Y:S01]  /*5670*/  IMAD.MOV.U32 R103, RZ, RZ, R32 ;  /* 0x000000ffff677224 */ /* 0x000fe200078e0020 */
[----:B------:R-:W-:Y:S01]  /*5680*/  IABS R32, R33 ;  /* 0x0000002100207213 */ /* 0x000fe20000000000 */
[----:B------:R-:W-:Y:S02]  /*5690*/  IMAD.MOV.U32 R101, RZ, RZ, R40 ;  /* 0x000000ffff657224 */ /* 0x000fe400078e0028 */
[----:B------:R-:W1:Y:S01]  /*56a0*/  LDSM.16.M88.4 R40, [R228+0x4000] ;  /* 0x00400000e428783b */ /* 0x000e620000000200 */
[----:B------:R-:W-:Y:S01]  /*56b0*/  I2F R99, R99 ;  /* 0x0000006300637306 */ /* 0x000fe20000201400 */
[C---:B------:R-:W-:Y:S01]  /*56c0*/  IMAD.IADD R20, R131.reuse, 0x1, -R102 ;  /* 0x0000000183147824 */ /* 0x040fe200078e0a66 */
[----:B------:R-:W-:Y:S01]  /*56d0*/  IADD3 R21, R131, -R104, RZ ;  /* 0x8000006883157210 */ /* 0x000fe20007ffe0ff */
[----:B------:R-:W-:Y:S01]  /*56e0*/  HMMA.16816.F32 R28, R24, R34, R28 ;  /* 0x00000022181c723c */ /* 0x000fe2000000181c */
[----:B------:R-:W-:-:S02]  /*56f0*/  IMAD.MOV.U32 R105, RZ, RZ, R32 ;  /* 0x000000ffff697224 */ /* 0x000fc400078e0020 */
[----:B------:R-:W-:Y:S01]  /*5700*/  IABS R20, R20 ;  /* 0x0000001400147213 */ /* 0x000fe20000000000 */
[----:B------:R-:W3:Y:S01]  /*5710*/  LDSM.16.M88.4 R32, [R228+0x4800] ;  /* 0x00480000e420783b */ /* 0x000ee20000000200 */
[----:B------:R-:W-:Y:S03]  /*5720*/  I2F R101, R101 ;  /* 0x0000006500657306 */ /* 0x000fe60000201400 */
[----:B------:R-:W-:Y:S01]  /*5730*/  IMAD.MOV.U32 R107, RZ, RZ, R20 ;  /* 0x000000ffff6b7224 */ /* 0x000fe200078e0014 */
[----:B------:R-:W-:Y:S01]  /*5740*/  IABS R20, R21 ;  /* 0x0000001500147213 */ /* 0x000fe20000000000 */
[----:B------:R-:W-:Y:S03]  /*5750*/  HMMA.16816.F32 R52, R24, R22, R52 ;  /* 0x000000161834723c */ /* 0x000fe60000001834 */
[----:B------:R-:W-:Y:S01]  /*5760*/  I2F R105, R105 ;  /* 0x0000006900697306 */ /* 0x000fe20000201400 */
[----:B------:R-:W-:-:S02]  /*5770*/  IMAD.MOV.U32 R108, RZ, RZ, R20 ;  /* 0x000000ffff6c7224 */ /* 0x000fc400078e0014 */
[----:B------:R-:W4:Y:S02]  /*5780*/  LDSM.16.M88.4 R20, [R228+0x5000] ;  /* 0x00500000e414783b */ /* 0x000f240000000200 */
[C---:B--2---:R-:W-:Y:S03]  /*5790*/  HMMA.16816.F32 R48, R24.reuse, R44, R48 ;  /* 0x0000002c1830723c */ /* 0x044fe60000001830 */
[----:B------:R-:W-:Y:S04]  /*57a0*/  I2F R108, R108 ;  /* 0x0000006c006c7306 */ /* 0x000fe80000201400 */
[C---:B------:R-:W-:Y:S01]  /*57b0*/  IMAD.IADD R44, R131.reuse, 0x1, -R106 ;  /* 0x00000001832c7824 */ /* 0x040fe200078e0a6a */
[----:B------:R-:W-:Y:S01]  /*57c0*/  HMMA.16816.F32 R64, R24, R46, R64 ;  /* 0x0000002e1840723c */ /* 0x000fe20000001840 */
[----:B------:R-:W2:Y:S01]  /*57d0*/  LDSM.16.M88.4 R24, [R241+0xe000] ;  /* 0x00e00000f118783b */ /* 0x000ea20000000200 */
[----:B------:R-:W-:Y:S01]  /*57e0*/  IMAD.IADD R45, R131, 0x1, -R109 ;  /* 0x00000001832d7824 */ /* 0x000fe200078e0a6d */
[----:B------:R-:W-:Y:S01]  /*57f0*/  I2F R103, R103 ;  /* 0x0000006700677306 */ /* 0x000fe20000201400 */
[----:B------:R-:W-:-:S05]  /*5800*/  IABS R44, R44 ;  /* 0x0000002c002c7213 */ /* 0x000fca0000000000 */
[----:B------:R-:W-:Y:S01]  /*5810*/  IMAD.MOV.U32 R110, RZ, RZ, R44 ;  /* 0x000000ffff6e7224 */ /* 0x000fe200078e002c */
[C---:B-1----:R-:W-:Y:S01]  /*5820*/  HMMA.16816.F32 R12, R68.reuse, R40, R12 ;  /* 0x00000028440c723c */ /* 0x042fe2000000180c */
[----:B------:R-:W-:Y:S01]  /*5830*/  IABS R44, R45 ;  /* 0x0000002d002c7213 */ /* 0x000fe20000000000 */
[----:B------:R-:W-:Y:S05]  /*5840*/  I2F R107, R107 ;  /* 0x0000006b006b7306 */ /* 0x000fea0000201400 */
[C---:B------:R-:W-:Y:S01]  /*5850*/  IMAD.IADD R40, R131.reuse, 0x1, -R111 ;  /* 0x0000000183287824 */ /* 0x040fe200078e0a6f */
[----:B---3--:R-:W-:Y:S01]  /*5860*/  HMMA.16816.F32 R16, R68, R32, R16 ;  /* 0x000000204410723c */ /* 0x008fe20000001810 */
[----:B------:R-:W-:Y:S01]  /*5870*/  IMAD.IADD R41, R131, 0x1, -R113 ;  /* 0x0000000183297824 */ /* 0x000fe200078e0a71 */
[----:B------:R1:W-:Y:S02]  /*5880*/  I2F R112, R44 ;  /* 0x0000002c00707306 */ /* 0x0003e40000201400 */
[----:B------:R-:W-:-:S03]  /*5890*/  IABS R40, R40 ;  /* 0x0000002800287213 */ /* 0x000fc60000000000 */
[C---:B------:R-:W-:Y:S01]  /*58a0*/  IMAD.IADD R32, R131.reuse, 0x1, -R115 ;  /* 0x0000000183207824 */ /* 0x040fe200078e0a73 */
[C---:B------:R-:W-:Y:S01]  /*58b0*/  HMMA.16816.F32 R8, R68.reuse, R42, R8 ;  /* 0x0000002a4408723c */ /* 0x040fe20000001808 */
[C---:B------:R-:W-:Y:S01]  /*58c0*/  IMAD.IADD R33, R131.reuse, 0x1, -R116 ;  /* 0x0000000183217824 */ /* 0x040fe200078e0a74 */
[----:B------:R-:W-:Y:S01]  /*58d0*/  IADD3 R131, R131, 0x8, RZ ;  /* 0x0000000883837810 */ /* 0x000fe20007ffe0ff */
[----:B------:R-:W-:Y:S01]  /*58e0*/  IMAD.MOV.U32 R114, RZ, RZ, R40 ;  /* 0x000000ffff727224 */ /* 0x000fe200078e0028 */
[----:B------:R-:W-:Y:S01]  /*58f0*/  IABS R32, R32 ;  /* 0x0000002000207213 */ /* 0x000fe20000000000 */
[----:B------:R-:W-:Y:S01]  /*5900*/  I2F R110, R110 ;  /* 0x0000006e006e7306 */ /* 0x000fe20000201400 */
[----:B------:R-:W-:Y:S01]  /*5910*/  IABS R40, R41 ;  /* 0x0000002900287213 */ /* 0x000fe20000000000 */
[C---:B------:R-:W-:Y:S01]  /*5920*/  IMAD.IADD R124, R131.reuse, 0x1, -R96 ;  /* 0x00000001837c7824 */ /* 0x040fe200078e0a60 */
[----:B----4-:R-:W-:Y:S01]  /*5930*/  HMMA.16816.F32 R36, R68, R20, R36 ;  /* 0x000000144424723c */ /* 0x010fe20000001824 */
[----:B------:R-:W-:Y:S01]  /*5940*/  IMAD.MOV.U32 R118, RZ, RZ, R32 ;  /* 0x000000ffff767224 */ /* 0x000fe200078e0020 */
[----:B-1----:R-:W1:Y:S01]  /*5950*/  LDSM.16.M88.4 R44, [R240+0x6000] ;  /* 0x00600000f02c783b */ /* 0x002e620000000200 */
[----:B------:R-:W-:Y:S01]  /*5960*/  IABS R32, R33 ;  /* 0x0000002100207213 */ /* 0x000fe20000000000 */
[C---:B------:R-:W-:Y:S01]  /*5970*/  IMAD.IADD R123, R131.reuse, 0x1, -R98 ;  /* 0x00000001837b7824 */ /* 0x040fe200078e0a62 */
[----:B------:R3:W-:Y:S01]  /*5980*/  I2F R117, R40 ;  /* 0x0000002800757306 */ /* 0x0007e20000201400 */
[----:B------:R-:W-:Y:S01]  /*5990*/  IABS R124, R124 ;  /* 0x0000007c007c7213 */ /* 0x000fe20000000000 */
[C---:B------:R-:W-:Y:S01]  /*59a0*/  IMAD.IADD R20, R131.reuse, 0x1, -R88 ;  /* 0x0000000183147824 */ /* 0x040fe200078e0a58 */
[----:B--2---:R-:W-:Y:S01]  /*59b0*/  HMMA.16816.F32 R12, R60, R24, R12 ;  /* 0x000000183c0c723c */ /* 0x004fe2000000180c */
[----:B------:R-:W-:Y:S01]  /*59c0*/  IMAD.IADD R21, R131, 0x1, -R89 ;  /* 0x0000000183157824 */ /* 0x000fe200078e0a59 */
[----:B------:R-:W-:-:S02]  /*59d0*/  IABS R123, R123 ;  /* 0x0000007b007b7213 */ /* 0x000fc40000000000 */
[----:B------:R-:W-:Y:S01]  /*59e0*/  IABS R20, R20 ;  /* 0x0000001400147213 */ /* 0x000fe20000000000 */
[----:B------:R2:W-:Y:S02]  /*59f0*/  I2F R119, R32 ;  /* 0x0000002000777306 */ /* 0x0005e40000201400 */
[C---:B------:R-:W-:Y:S01]  /*5a00*/  IMAD.IADD R24, R131.reuse, 0x1, -R92 ;  /* 0x0000000183187824 */ /* 0x040fe200078e0a5c */
[----:B------:R-:W-:Y:S01]  /*5a10*/  MOV R120, R20 ;  /* 0x0000001400787202 */ /* 0x000fe20000000f00 */
[C---:B------:R-:W-:Y:S01]  /*5a20*/  HMMA.16816.F32 R48, R68.reuse, R84, R48 ;  /* 0x000000544430723c */ /* 0x040fe20000001830 */
[----:B------:R-:W-:Y:S01]  /*5a30*/  IABS R20, R21 ;  /* 0x0000001500147213 */ /* 0x000fe20000000000 */
[C---:B------:R-:W-:Y:S01]  /*5a40*/  IMAD.IADD R21, R131.reuse, 0x1, -R90 ;  /* 0x0000000183157824 */ /* 0x040fe200078e0a5a */
[----:B------:R-:W-:Y:S01]  /*5a50*/  IABS R24, R24 ;  /* 0x0000001800187213 */ /* 0x000fe20000000000 */
[----:B---3--:R-:W3:Y:S01]  /*5a60*/  LDSM.16.M88.4 R40, [R241+0xe800] ;  /* 0x00e80000f128783b */ /* 0x008ee20000000200 */
[C---:B------:R-:W-:Y:S01]  /*5a70*/  IMAD.IADD R25, R131.reuse, 0x1, -R94 ;  /* 0x0000000183197824 */ /* 0x040fe200078e0a5e */
[----:B------:R-:W-:Y:S01]  /*5a80*/  I2F R120, R120 ;  /* 0x0000007800787306 */ /* 0x000fe20000201400 */
[----:B------:R-:W-:Y:S01]  /*5a90*/  IMAD.MOV.U32 R121, RZ, RZ, R20 ;  /* 0x000000ffff797224 */ /* 0x000fe200078e0014 */
[----:B------:R-:W-:Y:S01]  /*5aa0*/  IABS R20, R21 ;  /* 0x0000001500147213 */ /* 0x000fe20000000000 */
[C---:B------:R-:W-:Y:S01]  /*5ab0*/  HMMA.16816.F32 R28, R68.reuse, R34, R28 ;  /* 0x00000022441c723c */ /* 0x040fe2000000181c */
[----:B------:R-:W-:Y:S01]  /*5ac0*/  IMAD.MOV.U32 R85, RZ, RZ, R24 ;  /* 0x000000ffff557224 */ /* 0x000fe200078e0018 */
[----:B------:R-:W-:Y:S01]  /*5ad0*/  IABS R24, R25 ;  /* 0x0000001900187213 */ /* 0x000fe20000000000 */
[----:B--2---:R-:W-:Y:S01]  /*5ae0*/  LDSM.16.M88.4 R32, [R238+0x6000] ;  /* 0x00600000ee20783b */ /* 0x004fe20000000200 */
[----:B------:R-:W-:Y:S01]  /*5af0*/  IMAD.MOV.U32 R84, RZ, RZ, R20 ;  /* 0x000000ffff547224 */ /* 0x000fe200078e0014 */
[----:B------:R-:W-:Y:S03]  /*5b00*/  I2F R123, R123 ;  /* 0x0000007b007b7306 */ /* 0x000fe60000201400 */
[----:B------:R-:W-:Y:S01]  /*5b10*/  HMMA.16816.F32 R52, R68, R22, R52 ;  /* 0x000000164434723c */ /* 0x000fe20000001834 */
[----:B------:R-:W2:Y:S04]  /*5b20*/  LDSM.16.M88.4 R20, [R235+0xe000] ;  /* 0x00e00000eb14783b */ /* 0x000ea80000000200 */
[----:B------:R4:W-:Y:S03]  /*5b30*/  I2F R122, R24 ;  /* 0x00000018007a7306 */ /* 0x0009e60000201400 */
[----:B-1----:R-:W-:Y:S05]  /*5b40*/  HMMA.16816.F32 R12, R44, R76, R12 ;  /* 0x0000004c2c0c723c */ /* 0x002fea000000180c */
[----:B------:R-:W-:Y:S03]  /*5b50*/  I2F R84, R84 ;  /* 0x0000005400547306 */ /* 0x000fe60000201400 */
[C---:B------:R-:W-:Y:S01]  /*5b60*/  HMMA.16816.F32 R8, R60.reuse, R26, R8 ;  /* 0x0000001a3c08723c */ /* 0x040fe20000001808 */
[----:B----4-:R-:W1:Y:S04]  /*5b70*/  LDSM.16.M88.4 R24, [R237+0x6000] ;  /* 0x00600000ed18783b */ /* 0x010e680000000200 */
[----:B------:R-:W-:Y:S03]  /*5b80*/  I2F R121, R121 ;  /* 0x0000007900797306 */ /* 0x000fe60000201400 */
[C---:B------:R-:W-:Y:S05]  /*5b90*/  HMMA.16816.F32 R36, R60.reuse, R80, R36 ;  /* 0x000000503c24723c */ /* 0x040fea0000001824 */
[----:B------:R-:W-:Y:S03]  /*5ba0*/  I2F R85, R85 ;  /* 0x0000005500557306 */ /* 0x000fe60000201400 */
[----:B---3--:R-:W-:Y:S05]  /*5bb0*/  HMMA.16816.F32 R16, R60, R40, R16 ;  /* 0x000000283c10723c */ /* 0x008fea0000001810 */
[----:B------:R-:W-:Y:S02]  /*5bc0*/  I2F R124, R124 ;  /* 0x0000007c007c7306 */ /* 0x000fe40000201400 */
[C---:B------:R-:W-:Y:S01]  /*5bd0*/  IMAD.IADD R40, R131.reuse, 0x1, -R100 ;  /* 0x0000000183287824 */ /* 0x040fe200078e0a64 */
[----:B------:R-:W-:Y:S01]  /*5be0*/  HMMA.16816.F32 R8, R44, R78, R8 ;  /* 0x0000004e2c08723c */ /* 0x000fe20000001808 */
[----:B------:R-:W-:Y:S01]  /*5bf0*/  IMAD.IADD R41, R131, 0x1, -R102 ;  /* 0x0000000183297824 */ /* 0x000fe200078e0a66 */
[----:B------:R-:W3:Y:S02]  /*5c00*/  LDSM.16.M88.4 R76, [R235+0xe800] ;  /* 0x00e80000eb4c783b */ /* 0x000ee40000000200 */
[----:B------:R-:W-:Y:S01]  /*5c10*/  IABS R40, R40 ;  /* 0x0000002800287213 */ /* 0x000fe20000000000 */
[----:B------:R-:W-:Y:S03]  /*5c20*/  I2F R114, R114 ;  /* 0x0000007200727306 */ /* 0x000fe60000201400 */
[----:B--2---:R-:W-:Y:S01]  /*5c30*/  HMMA.16816.F32 R12, R32, R20, R12 ;  /* 0x00000014200c723c */ /* 0x004fe2000000180c */
[----:B------:R-:W-:Y:S01]  /*5c40*/  IMAD.MOV.U32 R125, RZ, RZ, R40 ;  /* 0x000000ffff7d7224 */ /* 0x000fe200078e0028 */
[----:B------:R-:W-:-:S04]  /*5c50*/  IABS R40, R41 ;  /* 0x0000002900287213 */ /* 0x000fc80000000000 */
[----:B------:R2:W-:Y:S01]  /*5c60*/  I2F R126, R40 ;  /* 0x00000028007e7306 */ /* 0x0005e20000201400 */
[C---:B------:R-:W-:Y:S01]  /*5c70*/  IMAD.IADD R20, R131.reuse, 0x1, -R104 ;  /* 0x0000000183147824 */ /* 0x040fe200078e0a68 */
[----:B------:R-:W-:Y:S01]  /*5c80*/  IADD3 R21, -R106, R131, RZ ;  /* 0x000000836a157210 */ /* 0x000fe20007ffe1ff */
[----:B------:R-:W-:Y:S03]  /*5c90*/  HMMA.16816.F32 R28, R60, R42, R28 ;  /* 0x0000002a3c1c723c */ /* 0x000fe6000000181c */
[----:B------:R-:W-:Y:S02]  /*5ca0*/  IABS R20, R20 ;  /* 0x0000001400147213 */ /* 0x000fe40000000000 */
[----:B------:R-:W-:Y:S03]  /*5cb0*/  I2F R125, R125 ;  /* 0x0000007d007d7306 */ /* 0x000fe60000201400 */
[----:B------:R-:W-:Y:S01]  /*5cc0*/  IMAD.MOV.U32 R127, RZ, RZ, R20 ;  /* 0x000000ffff7f7224 */ /* 0x000fe200078e0014 */
[----:B------:R-:W-:Y:S01]  /*5cd0*/  IABS R20, R21 ;  /* 0x0000001500147213 */ /* 0x000fe20000000000 */
[C---:B------:R-:W-:Y:S01]  /*5ce0*/  IMAD.IADD R21, R131.reuse, 0x1, -R109 ;  /* 0x0000000183157824 */ /* 0x040fe200078e0a6d */
[----:B------:R-:W-:Y:S01]  /*5cf0*/  HMMA.16816.F32 R16, R44, R56, R16 ;  /* 0x000000382c10723c */ /* 0x000fe20000001810 */
[----:B--2---:R-:W2:Y:S02]  /*5d00*/  LDSM.16.M88.4 R40, [R239+0x7000] ;  /* 0x00700000ef28783b */ /* 0x004ea40000000200 */
[----:B------:R-:W-:Y:S01]  /*5d10*/  IMAD.MOV.U32 R128, RZ, RZ, R20 ;  /* 0x000000ffff807224 */ /* 0x000fe200078e0014 */
[----:B------:R-:W-:Y:S01]  /*5d20*/  IABS R20, R21 ;  /* 0x0000001500147213 */ /* 0x000fe20000000000 */
[C---:B------:R-:W-:Y:S01]  /*5d30*/  IMAD.IADD R21, R131.reuse, 0x1, -R111 ;  /* 0x0000000183157824 */ /* 0x040fe200078e0a6f */
[----:B------:R-:W-:Y:S01]  /*5d40*/  I2F R127, R127 ;  /* 0x0000007f007f7306 */ /* 0x000fe20000201400 */
[C---:B------:R-:W-:Y:S01]  /*5d50*/  IMAD.IADD R56, R131.reuse, 0x1, -R115 ;  /* 0x0000000183387824 */ /* 0x040fe200078e0a73 */
[----:B------:R-:W-:Y:S01]  /*5d60*/  HMMA.16816.F32 R8, R32, R22, R8 ;  /* 0x000000162008723c */ /* 0x000fe20000001808 */
[----:B------:R-:W-:Y:S01]  /*5d70*/  IMAD.MOV.U32 R129, RZ, RZ, R20 ;  /* 0x000000ffff817224 */ /* 0x000fe200078e0014 */
[----:B------:R-:W-:Y:S01]  /*5d80*/  IABS R20, R21 ;  /* 0x0000001500147213 */ /* 0x000fe20000000000 */
[----:B------:R-:W-:Y:S01]  /*5d90*/  IMAD.IADD R21, R131, 0x1, -R113 ;  /* 0x0000000183157824 */ /* 0x000fe200078e0a71 */
[----:B------:R-:W-:-:S02]  /*5da0*/  IABS R56, R56 ;  /* 0x0000003800387213 */ /* 0x000fc40000000000 */
[----:B------:R-:W-:Y:S01]  /*5db0*/  I2F R118, R118 ;  /* 0x0000007600767306 */ /* 0x000fe20000201400 */
[----:B------:R-:W-:Y:S01]  /*5dc0*/  IMAD.MOV.U32 R130, RZ, RZ, R20 ;  /* 0x000000ffff827224 */ /* 0x000fe200078e0014 */
[----:B------:R-:W-:Y:S01]  /*5dd0*/  IABS R20, R21 ;  /* 0x0000001500147213 */ /* 0x000fe20000000000 */
[----:B-1----:R-:W-:Y:S01]  /*5de0*/  HMMA.16816.F32 R12, R24, R72, R12 ;  /* 0x00000048180c723c */ /* 0x002fe2000000180c */
[----:B------:R-:W-:-:S03]  /*5df0*/  IMAD.MOV.U32 R81, RZ, RZ, R56 ;  /* 0x000000ffff517224 */ /* 0x000fc600078e0038 */
[----:B------:R-:W-:Y:S01]  /*5e00*/  IMAD.MOV.U32 R80, RZ, RZ, R20 ;  /* 0x000000ffff507224 */ /* 0x000fe200078e0014 */
[----:B------:R-:W-:Y:S01]  /*5e10*/  I2F R128, R128 ;  /* 0x0000008000807306 */ /* 0x000fe20000201400 */
[----:B------:R-:W-:Y:S01]  /*5e20*/  LDSM.16.M88.4 R20, [R228+0x6800] ;  /* 0x00680000e414783b */ /* 0x000fe20000000200 */
[----:B------:R-:W-:Y:S01]  /*5e30*/  IMAD.IADD R72, R131, 0x1, -R116 ;  /* 0x0000000183487824 */ /* 0x000fe200078e0a74 */
[----:B------:R-:W-:Y:S02]  /*5e40*/  HMMA.16816.F32 R28, R44, R58, R28 ;  /* 0x0000003a2c1c723c */ /* 0x000fe4000000181c */
[----:B------:R-:W1:Y:S02]  /*5e50*/  LDSM.16.M88.4 R56, [R241+0xf800] ;  /* 0x00f80000f138783b */ /* 0x000e640000000200 */
[----:B------:R-:W-:Y:S01]  /*5e60*/  IABS R72, R72 ;  /* 0x0000004800487213 */ /* 0x000fe20000000000 */
[----:B------:R-:W-:Y:S03]  /*5e70*/  I2F R129, R129 ;  /* 0x0000008100817306 */ /* 0x000fe60000201400 */
[----:B------:R-:W-:Y:S05]  /*5e80*/  HMMA.16816.F32 R64, R68, R86, R64 ;  /* 0x000000564440723c */ /* 0x000fea0000001840 */
[----:B------:R4:W-:Y:S03]  /*5e90*/  I2F R131, R72 ;  /* 0x0000004800837306 */ /* 0x0009e60000201400 */
[----:B---3--:R-:W-:Y:S01]  /*5ea0*/  HMMA.16816.F32 R16, R32, R76, R16 ;  /* 0x0000004c2010723c */ /* 0x008fe20000001810 */
[----:B------:R-:W-:-:S04]  /*5eb0*/  FMUL.FTZ R132, R12, c[0x0][0x2ec] ;  /* 0x0000bb000c847a20 */ /* 0x000fc80000410000 */
[----:B------:R-:W-:Y:S03]  /*5ec0*/  I2F R130, R130 ;  /* 0x0000008200827306 */ /* 0x000fe60000201400 */
[----:B------:R-:W-:Y:S01]  /*5ed0*/  HMMA.16816.F32 R8, R24, R74, R8 ;  /* 0x0000004a1808723c */ /* 0x000fe20000001808 */
[----:B----4-:R-:W3:Y:S04]  /*5ee0*/  LDSM.16.M88.4 R72, [R235+0xf000] ;  /* 0x00f00000eb48783b */ /* 0x010ee80000000200 */
[----:B------:R-:W4:Y:S03]  /*5ef0*/  MUFU.TANH R132, R132 ;  /* 0x0000008400847308 */ /* 0x000f260000002400 */
[----:B------:R-:W-:Y:S05]  /*5f00*/  HMMA.16816.F32 R52, R60, R82, R52 ;  /* 0x000000523c34723c */ /* 0x000fea0000001834 */
[----:B------:R-:W-:Y:S02]  /*5f10*/  I2F R80, R80 ;  /* 0x0000005000507306 */ /* 0x000fe40000201400 */
[----:B------:R-:W-:Y:S01]  /*5f20*/  FMUL.FTZ R82, R13, c[0x0][0x2ec] ;  /* 0x0000bb000d527a20 */ /* 0x000fe20000410000 */
[----:B--2---:R-:W-:Y:S05]  /*5f30*/  HMMA.16816.F32 R36, R44, R40, R36 ;  /* 0x000000282c24723c */ /* 0x004fea0000001824 */
[----:B------:R-:W-:Y:S02]  /*5f40*/  MUFU.TANH R82, R82 ;  /* 0x0000005200527308 */ /* 0x000fe40000002400 */
[----:B------:R-:W-:Y:S01]  /*5f50*/  FMUL.FTZ R41, R14, c[0x0][0x2ec] ;  /* 0x0000bb000e297a20 */ /* 0x000fe20000410000 */
[----:B-1----:R-:W-:Y:S01]  /*5f60*/  HMMA.16816.F32 R48, R60, R56, R48 ;  /* 0x000000383c30723c */ /* 0x002fe20000001830 */
[----:B------:R-:W-:-:S02]  /*5f70*/  FMUL.FTZ R40, R15, c[0x0][0x2ec] ;  /* 0x0000bb000f287a20 */ /* 0x000fc40000410000 */
[----:B------:R-:W1:Y:S01]  /*5f80*/  LDSM.16.M88.4 R12, [R239+0x7800] ;  /* 0x00780000ef0c783b */ /* 0x000e620000000200 */
[----:B------:R-:W-:Y:S01]  /*5f90*/  FMUL.FTZ R8, R8, c[0x0][0x2ec] ;  /* 0x0000bb0008087a20 */ /* 0x000fe20000410000 */
[----:B------:R-:W-:Y:S02]  /*5fa0*/  MUFU.TANH R41, R41 ;  /* 0x0000002900297308 */ /* 0x000fe40000002400 */
[----:B------:R-:W-:Y:S01]  /*5fb0*/  FMUL.FTZ R56, R9, c[0x0][0x2ec] ;  /* 0x0000bb0009387a20 */ /* 0x000fe20000410000 */
[----:B------:R-:W-:Y:S01]  /*5fc0*/  HMMA.16816.F32 R64, R60, R58, R64 ;  /* 0x0000003a3c40723c */ /* 0x000fe20000001840 */
[----:B----4-:R-:W-:-:S04]  /*5fd0*/  FFMA.FTZ R91, R91, -UR4, R132 ;  /* 0x800000045b5b7c23 */ /* 0x010fc80008010084 */
[----:B------:R-:W2:Y:S03]  /*5fe0*/  MUFU.TANH R40, R40 ;  /* 0x0000002800287308 */ /* 0x000ea60000002400 */
[----:B------:R-:W-:Y:S05]  /*5ff0*/  HMMA.16816.F32 R16, R24, R20, R16 ;  /* 0x000000141810723c */ /* 0x000fea0000001810 */
[----:B------:R-:W4:Y:S02]  /*6000*/  MUFU.TANH R20, R8 ;  /* 0x0000000800147308 */ /* 0x000f240000002400 */
[----:B------:R-:W-:Y:S01]  /*6010*/  FMUL.FTZ R21, R10, c[0x0][0x2ec] ;  /* 0x0000bb000a157a20 */ /* 0x000fe20000410000 */
[----:B------:R-:W-:Y:S01]  /*6020*/  HMMA.16816.F32 R28, R32, R78, R28 ;  /* 0x0000004e201c723c */ /* 0x000fe2000000181c */
[----:B------:R-:W5:Y:S04]  /*6030*/  LDSM.16.M88.4 R76, [R228+0x7000] ;  /* 0x00700000e44c783b */ /* 0x000f680000000200 */
[----:B------:R-:W1:Y:S01]  /*6040*/  MUFU.TANH R21, R21 ;  /* 0x0000001500157308 */ /* 0x000e620000002400 */
[----:B--2---:R-:W-:-:S02]  /*6050*/  FFMA.FTZ R40, R121, -UR4, R40 ;  /* 0x8000000479287c23 */ /* 0x004fc40008010028 */
[----:B------:R-:W-:Y:S01]  /*6060*/  HMMA.16816.F32 R52, R44, R42, R52 ;  /* 0x0000002a2c34723c */ /* 0x000fe20000001834 */
[----:B----4-:R-:W-:-:S04]  /*6070*/  FFMA.FTZ R20, R95, -UR4, R20 ;  /* 0x800000045f147c23 */ /* 0x010fc80008010014 */
[----:B------:R-:W-:Y:S02]  /*6080*/  MUFU.TANH R56, R56 ;  /* 0x0000003800387308 */ /* 0x000fe40000002400 */
[----:B------:R-:W-:Y:S01]  /*6090*/  FMUL.FTZ R42, R11, c[0x0][0x2ec] ;  /* 0x0000bb000b2a7a20 */ /* 0x000fe20000410000 */
[----:B---3--:R-:W-:Y:S01]  /*60a0*/  HMMA.16816.F32 R36, R32, R72, R36 ;  /* 0x000000482024723c */ /* 0x008fe20000001824 */
[----:B------:R-:W2:Y:S01]  /*60b0*/  LDSM.16.M88.4 R8, [R235+0xf800] ;  /* 0x00f80000eb08783b */ /* 0x000ea20000000200 */
[----:B------:R-:W-:Y:S02]  /*60c0*/  FMUL.FTZ R16, R16, c[0x0][0x2ec] ;  /* 0x0000bb0010107a20 */ /* 0x000fe40000410000 */
[----:B------:R-:W-:Y:S01]  /*60d0*/  FMUL.FTZ R17, R17, c[0x0][0x2ec] ;  /* 0x0000bb0011117a20 */ /* 0x000fe20000410000 */
[----:B------:R-:W-:Y:S01]  /*60e0*/  MUFU.TANH R42, R42 ;  /* 0x0000002a002a7308 */ /* 0x000fe20000002400 */
[----:B-1----:R-:W-:Y:S02]  /*60f0*/  FFMA.FTZ R84, R84, -UR4, R21 ;  /* 0x8000000454547c23 */ /* 0x002fe40008010015 */
[----:B------:R-:W-:Y:S01]  /*6100*/  HMMA.16816.F32 R48, R44, R12, R48 ;  /* 0x0000000c2c30723c */ /* 0x000fe20000001830 */
[----:B------:R-:W-:-:S04]  /*6110*/  FSEL R21, R40, -INF , !P1 ;  /* 0xff80000028157808 */ /* 0x000fc80004800000 */
[----:B------:R-:W1:Y:S02]  /*6120*/  MUFU.TANH R68, R17 ;  /* 0x0000001100447308 */ /* 0x000e640000002400 */
[----:B------:R-:W-:Y:S01]  /*6130*/  FMUL.FTZ R13, R18, c[0x0][0x2ec] ;  /* 0x0000bb00120d7a20 */ /* 0x000fe20000410000 */
[----:B------:R-:W-:Y:S05]  /*6140*/  HMMA.16816.F32 R64, R44, R14, R64 ;  /* 0x0000000e2c40723c */ /* 0x000fea0000001840 */
[----:B------:R-:W3:Y:S03]  /*6150*/  MUFU.TANH R13, R13 ;  /* 0x0000000d000d7308 */ /* 0x000ee60000002400 */
[----:B------:R-:W-:Y:S05]  /*6160*/  HMMA.16816.F32 R28, R24, R22, R28 ;  /* 0x00000016181c723c */ /* 0x000fea000000181c */
[----:B------:R4:W2:Y:S02]  /*6170*/  MUFU.TANH R22, R16 ;  /* 0x0000001000167308 */ /* 0x0008a40000002400 */
[----:B------:R-:W-:Y:S01]  /*6180*/  FMUL.FTZ R23, R19, c[0x0][0x2ec] ;  /* 0x0000bb0013177a20 */ /* 0x000fe20000410000 */
[----:B------:R-:W-:Y:S01]  /*6190*/  HMMA.16816.F32 R52, R32, R74, R52 ;  /* 0x0000004a2034723c */ /* 0x000fe20000001834 */
[----:B-1----:R-:W-:-:S02]  /*61a0*/  FFMA.FTZ R15, R101, -UR4, R68 ;  /* 0x80000004650f7c23 */ /* 0x002fc40008010044 */
[----:B---3--:R-:W-:Y:S02]  /*61b0*/  FFMA.FTZ R14, R122, -UR4, R13 ;  /* 0x800000047a0e7c23 */ /* 0x008fe4000801000d */
[----:B------:R-:W1:Y:S03]  /*61c0*/  MUFU.TANH R23, R23 ;  /* 0x0000001700177308 */ /* 0x000e660000002400 */
[----:B-----5:R-:W-:Y:S01]  /*61d0*/  HMMA.16816.F32 R36, R24, R76, R36 ;  /* 0x0000004c1824723c */ /* 0x020fe20000001824 */
[----:B------:R-:W-:Y:S02]  /*61e0*/  FSEL R15, R15, -INF , !P4 ;  /* 0xff8000000f0f7808 */ /* 0x000fe40006000000 */
[----:B------:R-:W-:Y:S01]  /*61f0*/  FSEL R14, R14, -INF , !P5 ;  /* 0xff8000000e0e7808 */ /* 0x000fe20006800000 */
[----:B----4-:R-:W3:Y:S01]  /*6200*/  LDSM.16.M88.4 R16, [R228+0x7800] ;  /* 0x00780000e410783b */ /* 0x010ee20000000200 */
[----:B--2---:R-:W-:-:S03]  /*6210*/  FFMA.FTZ R22, R99, -UR4, R22 ;  /* 0x8000000463167c23 */ /* 0x004fc60008010016 */
[C---:B------:R-:W-:Y:S01]  /*6220*/  HMMA.16816.F32 R48, R32.reuse, R8, R48 ;  /* 0x000000082030723c */ /* 0x040fe20000001830 */
[----:B------:R-:W-:Y:S01]  /*6230*/  FMUL.FTZ R12, R28, c[0x0][0x2ec] ;  /* 0x0000bb001c0c7a20 */ /* 0x000fe20000410000 */
[----:B------:R-:W-:Y:S01]  /*6240*/  I2F R81, R81 ;  /* 0x0000005100517306 */ /* 0x000fe20000201400 */
[----:B------:R-:W-:Y:S01]  /*6250*/  FMUL.FTZ R28, R29, c[0x0][0x2ec] ;  /* 0x0000bb001d1c7a20 */ /* 0x000fe20000410000 */
[----:B------:R-:W-:Y:S01]  /*6260*/  FSEL R13, R22, -INF , !P5 ;  /* 0xff800000160d7808 */ /* 0x000fe20006800000 */
[----:B------:R-:W-:Y:S01]  /*6270*/  FMUL.FTZ R30, R30, c[0x0][0x2ec] ;  /* 0x0000bb001e1e7a20 */ /* 0x000fe20000410000 */
[----:B------:R-:W-:Y:S01]  /*6280*/  ISETP.GE.AND P5, PT, R109, UR9, PT ;  /* 0x000000096d007c0c */ /* 0x000fe2000bfa6270 */
[----:B------:R-:W-:Y:S01]  /*6290*/  FMUL.FTZ R8, R31, c[0x0][0x2ec] ;  /* 0x0000bb001f087a20 */ /* 0x000fe20000410000 */
[----:B------:R-:W-:Y:S01]  /*62a0*/  HMMA.16816.F32 R64, R32, R10, R64 ;  /* 0x0000000a2040723c */ /* 0x000fe20000001840 */
[----:B-1----:R-:W-:Y:S01]  /*62b0*/  FFMA.FTZ R23, R124, -UR4, R23 ;  /* 0x800000047c177c23 */ /* 0x002fe20008010017 */
[----:B------:R-:W1:Y:S01]  /*62c0*/  MUFU.TANH R28, R28 ;  /* 0x0000001c001c7308 */ /* 0x000e620000002400 */
[----:B------:R-:W-:-:S05]  /*62d0*/  DEPBAR.LE SB0, 0x0 ;  /* 0x000080000000791a */ /* 0x000fca0000000000 */
[----:B------:R-:W-:Y:S01]  /*62e0*/  HMMA.16816.F32 R52, R24, R78, R52 ;  /* 0x0000004e1834723c */ /* 0x000fe20000001834 */
[----:B------:R-:W-:Y:S01]  /*62f0*/  FMUL.FTZ R31, R38, c[0x0][0x2ec] ;  /* 0x0000bb00261f7a20 */ /* 0x000fe20000410000 */
[----:B------:R-:W2:Y:S01]  /*6300*/  MUFU.TANH R30, R30 ;  /* 0x0000001e001e7308 */ /* 0x000ea20000002400 */
[----:B------:R-:W-:Y:S02]  /*6310*/  FMUL.FTZ R29, R37, c[0x0][0x2ec] ;  /* 0x0000bb00251d7a20 */ /* 0x000fe40000410000 */
[----:B------:R-:W-:Y:S02]  /*6320*/  FMUL.FTZ R38, R39, c[0x0][0x2ec] ;  /* 0x0000bb0027267a20 */ /* 0x000fe40000410000 */
[----:B------:R-:W-:-:S03]  /*6330*/  FMUL.FTZ R36, R36, c[0x0][0x2ec] ;  /* 0x0000bb0024247a20 */ /* 0x000fc60000410000 */
[----:B------:R-:W4:Y:S01]  /*6340*/  MUFU.TANH R29, R29 ;  /* 0x0000001d001d7308 */ /* 0x000f220000002400 */
[----:B-1----:R-:W-:-:S07]  /*6350*/  FFMA.FTZ R11, R105, -UR4, R28 ;  /* 0x80000004690b7c23 */ /* 0x002fce000801001c */
[----:B------:R-:W1:Y:S01]  /*6360*/  MUFU.TANH R38, R38 ;  /* 0x0000002600267308 */ /* 0x000e620000002400 */
[----:B--2---:R-:W-:Y:S01]  /*6370*/  FFMA.FTZ R10, R123, -UR4, R30 ;  /* 0x800000047b0a7c23 */ /* 0x004fe2000801001e */
[C---:B---3--:R-:W-:Y:S04]  /*6380*/  HMMA.16816.F32 R48, R24.reuse, R16, R48 ;  /* 0x000000101830723c */ /* 0x048fe80000001830 */
[----:B------:R-:W-:Y:S01]  /*6390*/  FMUL.FTZ R33, R53, c[0x0][0x2ec] ;  /* 0x0000bb0035217a20 */ /* 0x000fe20000410000 */
[----:B------:R-:W-:Y:S01]  /*63a0*/  FSEL R10, R10, -INF , !P3 ;  /* 0xff8000000a0a7808 */ /* 0x000fe20005800000 */
[----:B------:R-:W-:Y:S01]  /*63b0*/  FMUL.FTZ R35, R54, c[0x0][0x2ec] ;  /* 0x0000bb0036237a20 */ /* 0x000fe20000410000 */
[----:B------:R-:W2:Y:S01]  /*63c0*/  MUFU.TANH R12, R12 ;  /* 0x0000000c000c7308 */ /* 0x000ea20000002400 */
[----:B------:R-:W-:Y:S01]  /*63d0*/  FMUL.FTZ R32, R55, c[0x0][0x2ec] ;  /* 0x0000bb0037207a20 */ /* 0x000fe20000410000 */
[----:B------:R-:W-:Y:S01]  /*63e0*/  HMMA.16816.F32 R64, R24, R18, R64 ;  /* 0x000000121840723c */ /* 0x000fe20000001840 */
[----:B------:R-:W-:-:S02]  /*63f0*/  FFMA.FTZ R16, R120, -UR4, R41 ;  /* 0x8000000478107c23 */ /* 0x000fc40008010029 */
[----:B------:R-:W-:-:S03]  /*6400*/  FMUL.FTZ R17, R52, c[0x0][0x2ec] ;  /* 0x0000bb0034117a20 */ /* 0x000fc60000410000 */
[----:B------:R-:W3:Y:S01]  /*6410*/  MUFU.TANH R8, R8 ;  /* 0x0000000800087308 */ /* 0x000ee20000002400 */
[----:B----4-:R-:W-:Y:S01]  /*6420*/  FFMA.FTZ R29, R108, -UR4, R29 ;  /* 0x800000046c1d7c23 */ /* 0x010fe2000801001d */
[----:B------:R-:W-:Y:S01]  /*6430*/  FSEL R25, R20, -INF , !P0 ;  /* 0xff80000014197808 */ /* 0x000fe20004000000 */
[----:B-1----:R-:W-:Y:S01]  /*6440*/  FFMA.FTZ R38, R127, -UR4, R38 ;  /* 0x800000047f267c23 */ /* 0x002fe20008010026 */
[----:B------:R-:W-:Y:S01]  /*6450*/  FSEL R20, R84, -INF , !P0 ;  /* 0xff80000054147808 */ /* 0x000fe20004000000 */
[----:B------:R-:W-:Y:S01]  /*6460*/  FFMA.FTZ R24, R93, -UR4, R82 ;  /* 0x800000045d187c23 */ /* 0x000fe20008010052 */
[----:B------:R-:W-:Y:S01]  /*6470*/  ISETP.GE.AND P0, PT, R104, UR9, PT ;  /* 0x0000000968007c0c */ /* 0x000fe2000bf06270 */
[----:B------:R-:W-:Y:S01]  /*6480*/  FFMA.FTZ R27, R97, -UR4, R56 ;  /* 0x80000004611b7c23 */ /* 0x000fe20008010038 */
[----:B------:R-:W1:Y:S01]  /*6490*/  MUFU.TANH R36, R36 ;  /* 0x0000002400247308 */ /* 0x000e620000002400 */
[----:B------:R-:W-:Y:S01]  /*64a0*/  FSEL R19, R91, -INF , !P2 ;  /* 0xff8000005b137808 */ /* 0x000fe20005000000 */
[----:B------:R-:W-:Y:S01]  /*64b0*/  FFMA.FTZ R18, R85, -UR4, R42 ;  /* 0x8000000455127c23 */ /* 0x000fe2000801002a */
[----:B------:R-:W-:Y:S01]  /*64c0*/  FSEL R189, R29, -INF , !P0 ;  /* 0xff8000001dbd7808 */ /* 0x000fe20004000000 */
[----:B------:R-:W-:Y:S01]  /*64d0*/  FMUL.FTZ R37, R48, c[0x0][0x2ec] ;  /* 0x0000bb0030257a20 */ /* 0x000fe20000410000 */
[----:B------:R-:W-:Y:S01]  /*64e0*/  FSEL R208, R38, -INF , !P0 ;  /* 0xff80000026d07808 */ /* 0x000fe20004000000 */
[----:B------:R-:W-:Y:S01]  /*64f0*/  FMUL.FTZ R26, R49, c[0x0][0x2ec] ;  /* 0x0000bb00311a7a20 */ /* 0x000fe20000410000 */
[----:B------:R-:W-:Y:S01]  /*6500*/  PLOP3.LUT P0, PT, PT, PT, UP0, 0x80, 0x0 ;  /* 0x000000000000781c */ /* 0x000fe20003f0f008 */
[----:B------:R-:W-:Y:S01]  /*6510*/  FMUL.FTZ R39, R50, c[0x0][0x2ec] ;  /* 0x0000bb0032277a20 */ /* 0x000fe20000410000 */
[----:B------:R-:W4:Y:S01]  /*6520*/  MUFU.TANH R31, R31 ;  /* 0x0000001f001f7308 */ /* 0x000f220000002400 */
[----:B------:R-:W-:Y:S01]  /*6530*/  FMUL.FTZ R41, R51, c[0x0][0x2ec] ;  /* 0x0000bb0033297a20 */ /* 0x000fe20000410000 */
[----:B------:R-:W-:Y:S01]  /*6540*/  FSEL R16, R16, -INF , !P2 ;  /* 0xff80000010107808 */ /* 0x000fe20005000000 */
[----:B------:R-:W-:Y:S01]  /*6550*/  FMUL.FTZ R43, R64, c[0x0][0x2ec] ;  /* 0x0000bb00402b7a20 */ /* 0x000fe20000410000 */
[----:B------:R-:W-:Y:S01]  /*6560*/  FSEL R24, R24, -INF , !P1 ;  /* 0xff80000018187808 */ /* 0x000fe20004800000 */
[----:B------:R-:W-:Y:S01]  /*6570*/  FMUL.FTZ R22, R65, c[0x0][0x2ec] ;  /* 0x0000bb0041167a20 */ /* 0x000fe20000410000 */
[----:B------:R-:W-:Y:S01]  /*6580*/  ISETP.GE.AND P2, PT, R100, UR9, PT ;  /* 0x0000000964007c0c */ /* 0x000fe2000bf46270 */
[----:B------:R-:W-:Y:S01]  /*6590*/  FMUL.FTZ R28, R66, c[0x0][0x2ec] ;  /* 0x0000bb00421c7a20 */ /* 0x000fe20000410000 */
[----:B------:R-:W5:Y:S01]  /*65a0*/  MUFU.TANH R17, R17 ;  /* 0x0000001100117308 */ /* 0x000f620000002400 */
[----:B------:R-:W-:Y:S01]  /*65b0*/  FMUL.FTZ R30, R67, c[0x0][0x2ec] ;  /* 0x0000bb00431e7a20 */ /* 0x000fe20000410000 */
[----:B------:R-:W-:Y:S01]  /*65c0*/  ISETP.GE.AND P1, PT, R102, UR9, PT ;  /* 0x0000000966007c0c */ /* 0x000fe2000bf26270 */
[----:B--2---:R-:W-:Y:S01]  /*65d0*/  FFMA.FTZ R9, R103, -UR4, R12 ;  /* 0x8000000467097c23 */ /* 0x004fe2000801000c */
[----:B------:R-:W-:Y:S01]  /*65e0*/  FSEL R27, R27, -INF , !P6 ;  /* 0xff8000001b1b7808 */ /* 0x000fe20007000000 */
[----:B---3--:R-:W-:Y:S01]  /*65f0*/  FFMA.FTZ R8, R125, -UR4, R8 ;  /* 0x800000047d087c23 */ /* 0x008fe20008010008 */
[----:B------:R-:W-:Y:S01]  /*6600*/  FSEL R18, R18, -INF , !P6 ;  /* 0xff80000012127808 */ /* 0x000fe20007000000 */
[----:B-1----:R-:W-:Y:S01]  /*6610*/  FFMA.FTZ R36, R107, -UR4, R36 ;  /* 0x800000046b247c23 */ /* 0x002fe20008010024 */
[----:B------:R-:W1:Y:S01]  /*6620*/  MUFU.TANH R33, R33 ;  /* 0x0000002100217308 */ /* 0x000e620000002400 */
[----:B----4-:R-:W-:Y:S01]  /*6630*/  FFMA.FTZ R31, R126, -UR4, R31 ;  /* 0x800000047e1f7c23 */ /* 0x010fe2000801001f */
[----:B------:R-:W-:-:S02]  /*6640*/  FSEL R12, R23, -INF , !P4 ;  /* 0xff800000170c7808 */ /* 0x000fc40006000000 */
[----:B------:R-:W-:Y:S02]  /*6650*/  FSEL R9, R9, -INF , !P3 ;  /* 0xff80000009097808 */ /* 0x000fe40005800000 */
[----:B------:R-:W-:Y:S02]  /*6660*/  FSEL R11, R11, -INF , !P2 ;  /* 0xff8000000b0b7808 */ /* 0x000fe40005000000 */
[----:B------:R-:W2:Y:S01]  /*6670*/  MUFU.TANH R35, R35 ;  /* 0x0000002300237308 */ /* 0x000ea20000002400 */
[----:B------:R-:W-:Y:S01]  /*6680*/  FSEL R8, R8, -INF , !P2 ;  /* 0xff80000008087808 */ /* 0x000fe20005000000 */
[----:B-----5:R-:W-:Y:S01]  /*6690*/  FFMA.FTZ R17, R110, -UR4, R17 ;  /* 0x800000046e117c23 */ /* 0x020fe20008010011 */
[----:B------:R-:W-:Y:S02]  /*66a0*/  FSEL R197, R36, -INF , !P1 ;  /* 0xff80000024c57808 */ /* 0x000fe40004800000 */
[----:B------:R-:W-:Y:S02]  /*66b0*/  FSEL R190, R31, -INF , !P1 ;  /* 0xff8000001fbe7808 */ /* 0x000fe40004800000 */
[----:B------:R-:W-:Y:S01]  /*66c0*/  ISETP.GE.AND P6, PT, R106, UR9, PT ;  /* 0x000000096a007c0c */ /* 0x000fe2000bfc6270 */
[----:B------:R-:W3:Y:S01]  /*66d0*/  MUFU.TANH R32, R32 ;  /* 0x0000002000207308 */ /* 0x000ee20000002400 */
[----:B-1----:R-:W-:Y:S01]  /*66e0*/  FFMA.FTZ R33, R112, -UR4, R33 ;  /* 0x8000000470217c23 */ /* 0x002fe20008010021 */
[----:B------:R-:W-:-:S02]  /*66f0*/  ISETP.GE.AND P4, PT, R111, UR9, PT ;  /* 0x000000096f007c0c */ /* 0x000fc4000bf86270 */
[----:B------:R-:W-:Y:S02]  /*6700*/  ISETP.GE.AND P3, PT, R113, UR9, PT ;  /* 0x0000000971007c0c */ /* 0x000fe4000bf66270 */
[----:B------:R-:W-:Y:S02]  /*6710*/  ISETP.GE.AND P2, PT, R115, UR9, PT ;  /* 0x0000000973007c0c */ /* 0x000fe4000bf46270 */
[----:B------:R-:W1:Y:S01]  /*6720*/  MUFU.TANH R37, R37 ;  /* 0x0000002500257308 */ /* 0x000e620000002400 */
[----:B--2---:R-:W-:Y:S01]  /*6730*/  FFMA.FTZ R35, R128, -UR4, R35 ;  /* 0x8000000480237c23 */ /* 0x004fe20008010023 */
[----:B------:R-:W-:Y:S02]  /*6740*/  ISETP.GE.AND P1, PT, R116, UR9, PT ;  /* 0x0000000974007c0c */ /* 0x000fe4000bf26270 */
[----:B------:R-:W-:Y:S02]  /*6750*/  FSEL R193, R17, -INF , !P6 ;  /* 0xff80000011c17808 */ /* 0x000fe40007000000 */
[----:B------:R-:W-:-:S02]  /*6760*/  FSEL R196, R35, -INF , !P6 ;  /* 0xff80000023c47808 */ /* 0x000fc40007000000 */
[----:B------:R-:W2:Y:S01]  /*6770*/  MUFU.TANH R26, R26 ;  /* 0x0000001a001a7308 */ /* 0x000ea20000002400 */
[----:B---3--:R-:W-:Y:S01]  /*6780*/  FFMA.FTZ R32, R129, -UR4, R32 ;  /* 0x8000000481207c23 */ /* 0x008fe20008010020 */
[----:B------:R-:W-:-:S04]  /*6790*/  FSEL R191, R33, -INF , !P5 ;  /* 0xff80000021bf7808 */ /* 0x000fc80006800000 */
        /* <DEDUP_REMOVED lines=18> */
[----:B------:R-:W-:Y:S01]  /*68c0*/  FSEL R199, R119, -INF , !P1 ;  /* 0xff80000077c77808 */ /* 0x000fe20004800000 */
[----:B-1----:R-:W-:-:S05]  /*68d0*/  FFMA.FTZ R28, R81, -UR4, R28 ;  /* 0x80000004511c7c23 */ /* 0x002fca000801001c */
[----:B------:R-:W-:Y:S01]  /*68e0*/  FSEL R198, R28, -INF , !P2 ;  /* 0xff8000001cc67808 */ /* 0x000fe20005000000 */
[----:B--2---:R-:W-:-:S05]  /*68f0*/  FFMA.FTZ R131, R131, -UR4, R30 ;  /* 0x8000000483837c23 */ /* 0x004fca000801001e */
        /* <DEDUP_REMOVED lines=78> */
.L_x_5228:
[----:B------:R-:W-:-:S04]  /*6de0*/  ULEA UR24, -UR24, URZ, 0x6 ;  /* 0x0000003f18187291 */ /* 0x000fc8000f8e313f */
[----:B------:R-:W-:Y:S02]  /*6df0*/  USHF.R.S32.HI UR5, URZ, 0x1f, UR24 ;  /* 0x0000001f3f057899 */ /* 0x000fe40008011418 */
[----:B------:R-:W-:-:S04]  /*6e00*/  MOV R17, UR24 ;  /* 0x0000001800117c02 */ /* 0x000fc80008000f00 */
[----:B------:R-:W-:Y:S02]  /*6e10*/  MOV R22, UR5 ;  /* 0x0000000500167c02 */ /* 0x000fe40008000f00 */
.L_x_5229:
        /* <DEDUP_REMOVED lines=156> */
.L_x_5231:
[----:B------:R-:W-:Y:S05]  /*77e0*/  BSYNC B0 ;  /* 0x0000000000007941 */ /* 0x000fea0003800000 */
.L_x_5230:
[----:B------:R-:W0:Y:S01]  /*77f0*/  LDGDEPBAR ;  /* 0x00000000000079af */ /* 0x000e220000000000 */
[----:B------:R-:W-:-:S04]  /*7800*/  IADD3 R166, P1, R17, R166, RZ ;  /* 0x000000a611a67210 */ /* 0x000fc80007f3e0ff */
[----:B------:R-:W-:Y:S02]  /*7810*/  IADD3.X R167, R22, R167, RZ, P1, !PT ;  /* 0x000000a716a77210 */ /* 0x000fe40000ffe4ff */
.L_x_5227:
        /* <DEDUP_REMOVED lines=36> */
[----:B------:R-:W-:Y:S04]  /*7a60*/  LDSM.16.MT88.4 R148, [R234+0x10000] ;  /* 0x01000000ea94783b */ /* 0x000fe80000004200 */
[----:B------:R-:W-:Y:S04]  /*7a70*/  LDSM.16.MT88.4 R140, [R233+0x10000] ;  /* 0x01000000e98c783b */ /* 0x000fe80000004200 */
[----:B------:R-:W-:Y:S04]  /*7a80*/  LDSM.16.MT88.4 R132, [R232+0x10000] ;  /* 0x01000000e884783b */ /* 0x000fe80000004200 */
[----:B------:R-:W-:Y:S01]  /*7a90*/  LDSM.16.MT88.4 R156, [R236+0x10000] ;  /* 0x01000000ec9c783b */ /* 0x000fe20000004200 */
[----:B---3--:R-:W-:-:S03]  /*7aa0*/  FMNMX.FTZ R17, R6, R17, !PT ;  /* 0x0000001106117209 */ /* 0x008fc60007810000 */
[----:B-1----:R-:W-:Y:S01]  /*7ab0*/  LDSM.16.MT88.4 R40, [R236+0x12000] ;  /* 0x01200000ec28783b */ /* 0x002fe20000004200 */
        /* <DEDUP_REMOVED lines=45> */
[----:B------:R-:W-:Y:S01]  /*7d90*/  FFMA.FTZ R0, R8, c[0x0][0x23c], -R195 ;  /* 0x00008f0008007a23 */ /* 0x000fe200000108c3 */
[----:B------:R-:W1:Y:S01]  /*7da0*/  LDSM.16.MT88.4 R12, [R233+0x10800] ;  /* 0x01080000e90c783b */ /* 0x000e620000004200 */
[--C-:B------:R-:W-:Y:S01]  /*7db0*/  FFMA.FTZ R186, R197, c[0x0][0x23c], -R204.reuse ;  /* 0x00008f00c5ba7a23 */ /* 0x100fe200000108cc */
[----:B------:R-:W3:Y:S01]  /*7dc0*/  MUFU.EX2 R177, R177 ;  /* 0x000000b100b17308 */ /* 0x000ee20000000800 */
        /* <DEDUP_REMOVED lines=128> */
[C---:B----4-:R-:W-:Y:S08]  /*85d0*/  HMMA.16816.F32 R116, R4.reuse, R12, R116 ;  /* 0x0000000c0474723c */ /* 0x050ff00000001874 */
        /* <DEDUP_REMOVED lines=41> */
[C---:B-1----:R-:W-:Y:S08]  /*8870*/  HMMA.16816.F32 R160, R4.reuse, R24, R160 ;  /* 0x0000001804a0723c */ /* 0x042ff000000018a0 */
[C---:B---3--:R-:W-:Y:S08]  /*8880*/  HMMA.16816.F32 R52, R4.reuse, R12, R52 ;  /* 0x0000000c0434723c */ /* 0x048ff00000001834 */
[C---:B------:R-:W-:Y:S01]  /*8890*/  HMMA.16816.F32 R56, R4.reuse, R14, R56 ;  /* 0x0000000e0438723c */ /* 0x040fe20000001838 */
[----:B------:R-:W1:Y:S07]  /*88a0*/  LDSM.16.MT88.4 R12, [R236+0x17000] ;  /* 0x01700000ec0c783b */ /* 0x000e6e0000004200 */
[C---:B--2---:R-:W-:Y:S08]  /*88b0*/  HMMA.16816.F32 R76, R4.reuse, R8, R76 ;  /* 0x00000008044c723c */ /* 0x044ff0000000184c */
        /* <DEDUP_REMOVED lines=132> */
.L_x_5236:
        /* <DEDUP_REMOVED lines=78> */
.L_x_5233:
[C---:B------:R-:W-:Y:S01]  /*95e0*/  ISETP.GE.AND P6, PT, R244.reuse, c[0x0][0x220], PT ;  /* 0x00008800f4007a0c */ /* 0x040fe20003fc6270 */
[----:B------:R-:W-:Y:S01]  /*95f0*/  UISETP.GT.AND UP2, UPT, UR27, UR20, UPT ;  /* 0x000000141b00728c */ /* 0x000fe2000bf44270 */
[----:B------:R-:W-:Y:S02]  /*9600*/  IADD3 R2, R244, 0x40, RZ ;  /* 0x00000040f4027810 */ /* 0x000fe40007ffe0ff */
[----:B------:R-:W-:Y:S02]  /*9610*/  IADD3 R9, P1, R165, UR22, RZ ;  /* 0x00000016a5097c10 */ /* 0x000fe4000ff3e0ff */
[----:B------:R-:W-:Y:S02]  /*9620*/  ISETP.GE.AND P5, PT, R2, c[0x0][0x220], PT ;  /* 0x0000880002007a0c */ /* 0x000fe40003fa6270 */
[----:B------:R-:W-:Y:S02]  /*9630*/  IADD3 R2, R244, 0xc0, RZ ;  /* 0x000000c0f4027810 */ /* 0x000fe40007ffe0ff */
[----:B------:R-:W-:Y:S02]  /*9640*/  IADD3.X R166, R3, UR21, RZ, P1, !PT ;  /* 0x0000001503a67c10 */ /* 0x000fe40008ffe4ff */
[----:B------:R-:W-:Y:S01]  /*9650*/  ISETP.GE.AND P3, PT, R2, c[0x0][0x220], PT ;  /* 0x0000880002007a0c */ /* 0x000fe20003f66270 */
[----:B------:R-:W-:Y:S01]  /*9660*/  @P6 STS.128 [R243+0x10000], RZ ;  /* 0x010000fff3006388 */ /* 0x000fe20000000c00 */
[C---:B------:R-:W-:Y:S02]  /*9670*/  LEA R2, P0, R165.reuse, R194, 0x1 ;  /* 0x000000c2a5027211 */ /* 0x040fe400078008ff */
[----:B------:R-:W-:Y:S02]  /*9680*/  IADD3 R164, R244, 0x80, RZ ;  /* 0x00000080f4a47810 */ /* 0x000fe40007ffe0ff */
[----:B------:R-:W-:Y:S02]  /*9690*/  LEA.HI.X R3, R165, R252, R3, 0x1, P0 ;  /* 0x000000fca5037211 */ /* 0x000fe400000f0c03 */
[----:B------:R-:W-:Y:S02]  /*96a0*/  ISETP.GE.AND P4, PT, R164, c[0x0][0x220], PT ;  /* 0x00008800a4007a0c */ /* 0x000fe40003f86270 */
[CC--:B------:R-:W-:Y:S01]  /*96b0*/  @!P6 LEA R26, P1, R9.reuse, R194.reuse, 0x1 ;  /* 0x000000c2091ae211 */ /* 0x0c0fe200078208ff */
[----:B------:R-:W-:Y:S01]  /*96c0*/  @!PT LDS RZ, [RZ] ;  /* 0x00000000fffff984 */ /* 0x000fe20000000800 */
[----:B------:R-:W-:Y:S01]  /*96d0*/  @!PT LDS RZ, [RZ] ;  /* 0x00000000fffff984 */ /* 0x000fe20000000800 */
[----:B------:R-:W-:Y:S01]  /*96e0*/  @!PT LDS RZ, [RZ] ;  /* 0x00000000fffff984 */ /* 0x000fe20000000800 */
[----:B------:R1:W-:Y:S01]  /*96f0*/  @!P6 LDGSTS.E.BYPASS.LTC128B.128 [R243+0x10000], [R2.64] ;  /* 0x1000000002f3efae */ /* 0x0003e2000b901d60 */
[C---:B------:R-:W-:Y:S02]  /*9700*/  @!P5 LEA R18, P0, R9.reuse, R194, 0x1 ;  /* 0x000000c20912d211 */ /* 0x040fe400078008ff */
[CCC-:B------:R-:W-:Y:S02]  /*9710*/  @!P6 LEA.HI.X R27, R9.reuse, R252.reuse, R166.reuse, 0x1, P1 ;  /* 0x000000fc091be211 */ /* 0x1c0fe400008f0ca6 */
[----:B------:R-:W-:Y:S01]  /*9720*/  @P5 STS.128 [R243+0x12000], RZ ;  /* 0x012000fff3005388 */ /* 0x000fe20000000c00 */
[C-C-:B------:R-:W-:Y:S02]  /*9730*/  @!P5 LEA.HI.X R19, R9.reuse, R252, R166.reuse, 0x1, P0 ;  /* 0x000000fc0913d211 */ /* 0x140fe400000f0ca6 */
        /* <DEDUP_REMOVED lines=31> */
[----:B------:R2:W-:Y:S01]  /*9930*/  @!P6 LDGSTS.E.BYPASS.LTC128B.128 [R243+0x10800], [R26.64] ;  /* 0x108000001af3efae */ /* 0x0005e2000b901d60 */
[C---:B------:R-:W-:Y:S02]  /*9940*/  @!P3 LEA.HI.X R31, R164.reuse, R252, R165, 0x1, P0 ;  /* 0x000000fca41fb211 */ /* 0x040fe400000f0ca5 */
[----:B------:R-:W-:Y:S02]  /*9950*/  IADD3 R166, P2, R164, UR22, RZ ;  /* 0x00000016a4a67c10 */ /* 0x000fe4000ff5e0ff */
[----:B------:R-:W-:Y:S02]  /*9960*/  @P5 STS.128 [R243+0x12800], RZ ;  /* 0x012800fff3005388 */ /* 0x000fe40000000c00 */
[CC--:B------:R-:W-:Y:S02]  /*9970*/  @!P6 LEA R210, P0, R166.reuse, R194.reuse, 0x1 ;  /* 0x000000c2a6d2e211 */ /* 0x0c0fe400078008ff */
[----:B------:R-:W-:Y:S01]  /*9980*/  IADD3.X R165, R165, UR21, RZ, P2, !PT ;  /* 0x00000015a5a57c10 */ /* 0x000fe200097fe4ff */
[----:B------:R-:W-:Y:S01]  /*9990*/  @!PT LDS RZ, [RZ] ;  /* 0x00000000fffff984 */ /* 0x000fe20000000800 */
[----:B------:R-:W-:Y:S01]  /*99a0*/  @!PT LDS RZ, [RZ] ;  /* 0x00000000fffff984 */ /* 0x000fe20000000800 */
[----:B------:R-:W-:Y:S01]  /*99b0*/  @!PT LDS RZ, [RZ] ;  /* 0x00000000fffff984 */ /* 0x000fe20000000800 */
[----:B------:R3:W-:Y:S01]  /*99c0*/  @!P5 LDGSTS.E.BYPASS.LTC128B.128 [R243+0x12800], [R18.64+0x80] ;  /* 0x1280008012f3dfae */ /* 0x0007e2000b901d60 */
[C---:B------:R-:W-:Y:S02]  /*99d0*/  @!P5 LEA R206, P2, R166.reuse, R194, 0x1 ;  /* 0x000000c2a6ced211 */ /* 0x040fe400078408ff */
[CCC-:B------:R-:W-:Y:S02]  /*99e0*/  @!P6 LEA.HI.X R211, R166.reuse, R252.reuse, R165.reuse, 0x1, P0 ;  /* 0x000000fca6d3e211 */ /* 0x1c0fe400000f0ca5 */
[----:B------:R-:W-:Y:S01]  /*99f0*/  @P4 STS.128 [R243+0x14800], RZ ;  /* 0x014800fff3004388 */ /* 0x000fe20000000c00 */
[C-C-:B------:R-:W-:Y:S02]  /*9a00*/  @!P5 LEA.HI.X R207, R166.reuse, R252, R165.reuse, 0x1, P2 ;  /* 0x000000fca6cfd211 */ /* 0x140fe400010f0ca5 */
        /* <DEDUP_REMOVED lines=289> */
[----:B------:R5:W2:Y:S02]  /*ac20*/  MUFU.TANH R11, R165 ;  /* 0x000000a5000b7308 */ /* 0x000aa40000002400 */
[----:B------:R-:W-:Y:S02]  /*ac30*/  FMUL.FTZ R29, R29, c[0x0][0x2ec] ;  /* 0x0000bb001d1d7a20 */ /* 0x000fe40000410000 */
[----:B-1----:R-:W-:Y:S02]  /*ac40*/  FMUL.FTZ R166, R19, c[0x0][0x2ec] ;  /* 0x0000bb0013a67a20 */ /* 0x002fe40000410000 */
[----:B------:R-:W-:Y:S02]  /*ac50*/  FMUL.FTZ R30, R30, c[0x0][0x2ec] ;  /* 0x0000bb001e1e7a20 */ /* 0x000fe40000410000 */
[----:B------:R-:W-:Y:S02]  /*ac60*/  FMUL.FTZ R31, R31, c[0x0][0x2ec] ;  /* 0x0000bb001f1f7a20 */ /* 0x000fe40000410000 */
[----:B------:R-:W1:Y:S01]  /*ac70*/  MUFU.TANH R200, R199 ;  /* 0x000000c700c87308 */ /* 0x000e620000002400 */
[----:B------:R-:W-:Y:S02]  /*ac80*/  FMUL.FTZ R33, R33, c[0x0][0x2ec] ;  /* 0x0000bb0021217a20 */ /* 0x000fe40000410000 */
[----:B----4-:R-:W-:Y:S02]  /*ac90*/  FMUL.FTZ R252, R18, c[0x0][0x2ec] ;  /* 0x0000bb0012fc7a20 */ /* 0x010fe40000410000 */
[----:B------:R-:W-:Y:S05]  /*aca0*/  FMUL.FTZ R18, R24, c[0x0][0x2ec] ;  /* 0x0000bb0018127a20 */ /* 0x000fea0000410000 */
[----:B------:R4:W1:Y:S01]  /*acb0*/  MUFU.TANH R17, R252 ;  /* 0x000000fc00117308 */ /* 0x0008620000002400 */
[----:B-----5:R-:W-:Y:S09]  /*acc0*/  FMUL.FTZ R165, R20, c[0x0][0x2ec] ;  /* 0x0000bb0014a57a20 */ /* 0x020ff20000410000 */
[----:B------:R5:W1:Y:S10]  /*acd0*/  MUFU.TANH R15, R166 ;  /* 0x000000a6000f7308 */ /* 0x000a740000002400 */
        /* <DEDUP_REMOVED lines=10> */
[----:B-1----:R-:W-:Y:S09]  /*ad80*/  FMUL.FTZ R166, R34, c[0x0][0x2ec] ;  /* 0x0000bb0022a67a20 */ /* 0x002ff20000410000 */
[----:B------:R-:W1:Y:S01]  /*ad90*/  MUFU.TANH R164, R164 ;  /* 0x000000a400a47308 */ /* 0x000e620000002400 */
[----:B----4-:R-:W-:Y:S09]  /*ada0*/  FMUL.FTZ R165, R35, c[0x0][0x2ec] ;  /* 0x0000bb0023a57a20 */ /* 0x010ff20000410000 */
[----:B------:R-:W4:Y:S01]  /*adb0*/  MUFU.TANH R203, R203 ;  /* 0x000000cb00cb7308 */ /* 0x000f220000002400 */
[----:B-----5:R-:W-:Y:S09]  /*adc0*/  IMAD.MOV.U32 R252, RZ, RZ, R3 ;  /* 0x000000fffffc7224 */ /* 0x020ff200078e0003 */
[----:B------:R-:W1:Y:S10]  /*add0*/  MUFU.TANH R9, R9 ;  /* 0x0000000900097308 */ /* 0x000e740000002400 */
[----:B------:R-:W1:Y:S10]  /*ade0*/  MUFU.TANH R207, R207 ;  /* 0x000000cf00cf7308 */ /* 0x000e740000002400 */
        /* <DEDUP_REMOVED lines=12> */
[----:B------:R-:W1:Y:S01]  /*aeb0*/  MUFU.TANH R165, R165 ;  /* 0x000000a500a57308 */ /* 0x000e620000002400 */
[----:B------:R-:W-:-:S05]  /*aec0*/  @!P0 BRA `(.L_x_5234) ;  /* 0x00000c1000008947 */ /* 0x000fca0003800000 */
[----:B--234-:R-:W-:Y:S01]  /*aed0*/  ULDC.64 UR10, c[0x0][0x198] ;  /* 0x00006600000a7ab9 */ /* 0x01cfe20000000a00 */
        /* <DEDUP_REMOVED lines=16> */
[----:B--2---:R-:W-:Y:S04]  /*afe0*/  UIMAD.WIDE.U32 UR38, UR15, UR35, URZ ;  /* 0x000000230f2672a5 */ /* 0x004fe8000f8e003f */
[----:B------:R-:W-:Y:S02]  /*aff0*/  UIADD3 UR34, -UR39, URZ, URZ ;  /* 0x0000003f27227290 */ /* 0x000fe4000fffe13f */
[----:B---3--:R-:W-:Y:S02]  /*b000*/  UIMAD.WIDE.U32 UR40, UR15, UR28, URZ ;  /* 0x0000001c0f2872a5 */ /* 0x008fe4000f8e003f */
        /* <DEDUP_REMOVED lines=27> */
[----:B-1----:R-:W-:Y:S04]  /*b1c0*/  LEA R18, P1, R4, UR30, 0x2 ;  /* 0x0000001e04127c11 */ /* 0x002fe8000f8210ff */
[----:B------:R-:W-:Y:S01]  /*b1d0*/  LEA.HI.X.SX32 R19, R3, UR31, 0x2, P1 ;  /* 0x0000001f03137c11 */ /* 0x000fe200088f16ff */
[----:B------:R-:W1:Y:S08]  /*b1e0*/  R2UR UR34, R18 ;  /* 0x00000000122273c2 */ /* 0x000e7000000e0000 */
[----:B------:R-:W3:Y:S08]  /*b1f0*/  R2UR UR11, R7 ;  /* 0x00000000070b73c2 */ /* 0x000ef000000e0000 */
[----:B------:R-:W4:Y:S01]  /*b200*/  R2UR UR35, R19 ;  /* 0x00000000132373c2 */ /* 0x000f2200000e0000 */
[----:B--2---:R-:W-:Y:S02]  /*b210*/  MOV R20, UR10 ;  /* 0x0000000a00147c02 */ /* 0x004fe40008000f00 */
[----:B-1----:R-:W-:Y:S01]  /*b220*/  MOV R4, UR34 ;  /* 0x0000002200047c02 */ /* 0x002fe20008000f00 */
        /* <DEDUP_REMOVED lines=22> */
.L_x_5235:
        /* <DEDUP_REMOVED lines=13> */
[CCC-:B-1----:R-:W-:Y:S01]  /*b460*/  @!P5 LEA.HI.X R21, R5.reuse, R249.reuse, R4.reuse, 0x1, P0 ;  /* 0x000000f90515d211 */ /* 0x1c2fe200000f0c04 */
        /* <DEDUP_REMOVED lines=103> */
.L_x_5234:
[----:B-1234-:R-:W-:Y:S01]  /*bae0*/  MOV R22, UR27 ;  /* 0x0000001b00167c02 */ /* 0x01efe20008000f00 */
[----:B------:R-:W-:Y:S01]  /*baf0*/  LDSM.16.MT88.4 R28, [R233+0x10000] ;  /* 0x01000000e91c783b */ /* 0x000fe20000004200 */
[----:B------:R-:W-:Y:S02]  /*bb00*/  UISETP.GT.AND UP2, UPT, UR27, UR20, UPT ;  /* 0x000000141b00728c */ /* 0x000fe4000bf44270 */
[----:B------:R-:W-:Y:S01]  /*bb10*/  UIADD3 UR27, UR27, -0x1, URZ ;  /* 0xffffffff1b1b7890 */ /* 0x000fe2000fffe03f */
[----:B------:R-:W-:Y:S01]  /*bb20*/  IMAD R22, R22, -0x40, R247 ;  /* 0xffffffc016167824 */ /* 0x000fe200078e02f7 */
[----:B------:R-:W-:Y:S02]  /*bb30*/  UMOV UR10, UR24 ;  /* 0x00000018000a7c82 */ /* 0x000fe40008000000 */
[----:B------:R-:W-:Y:S02]  /*bb40*/  UMOV UR11, UR23 ;  /* 0x00000017000b7c82 */ /* 0x000fe40008000000 */
[C---:B------:R-:W-:Y:S02]  /*bb50*/  IADD3 R20, R22.reuse, 0x8, RZ ;  /* 0x0000000816147810 */ /* 0x040fe40007ffe0ff */
[----:B------:R-:W-:Y:S02]  /*bb60*/  IADD3 R18, R22, 0x7, RZ ;  /* 0x0000000716127810 */ /* 0x000fe40007ffe0ff */
[----:B------:R-:W-:Y:S02]  /*bb70*/  ISETP.GE.AND P1, PT, R20, RZ, PT ;  /* 0x000000ff1400720c */ /* 0x000fe40003f26270 */
[C---:B------:R-:W-:Y:S02]  /*bb80*/  IADD3 R16, R22.reuse, -0x1, RZ ;  /* 0xffffffff16107810 */ /* 0x040fe40007ffe0ff */
[----:B------:R-:W-:Y:S02]  /*bb90*/  IADD3 R172, R22, -0x9, RZ ;  /* 0xfffffff716ac7810 */ /* 0x000fe40007ffe0ff */
[----:B------:R-:W-:Y:S02]  /*bba0*/  ISETP.GE.AND P0, PT, R16, RZ, PT ;  /* 0x000000ff1000720c */ /* 0x000fe40003f06270 */
[C---:B------:R-:W-:Y:S02]  /*bbb0*/  IADD3 R174, R22.reuse, -0x8, RZ ;  /* 0xfffffff816ae7810 */ /* 0x040fe40007ffe0ff */
[C---:B------:R-:W-:Y:S02]  /*bbc0*/  IADD3 R168, R22.reuse, -0x11, RZ ;  /* 0xffffffef16a87810 */ /* 0x040fe40007ffe0ff */
[C---:B------:R-:W-:Y:S02]  /*bbd0*/  IADD3 R170, R22.reuse, -0x10, RZ ;  /* 0xfffffff016aa7810 */ /* 0x040fe40007ffe0ff */
[----:B------:R-:W-:Y:S02]  /*bbe0*/  @!P1 IADD3 R20, -R22, -0x8, RZ ;  /* 0xfffffff816149810 */ /* 0x000fe40007ffe1ff */
[----:B------:R-:W-:Y:S02]  /*bbf0*/  ISETP.GE.AND P1, PT, R18, RZ, PT ;  /* 0x000000ff1200720c */ /* 0x000fe40003f26270 */
[C---:B------:R-:W-:Y:S02]  /*bc00*/  IADD3 R21, R22.reuse, -0x19, RZ ;  /* 0xffffffe716157810 */ /* 0x040fe40007ffe0ff */
[----:B------:R-:W-:Y:S01]  /*bc10*/  @!P0 IADD3 R16, -R22, 0x1, RZ ;  /* 0x0000000116108810 */ /* 0x000fe20007ffe1ff */
[----:B------:R-:W-:Y:S01]  /*bc20*/  I2F R20, R20 ;  /* 0x0000001400147306 */ /* 0x000fe20000201400 */
[----:B------:R-:W-:Y:S02]  /*bc30*/  ISETP.GE.AND P0, PT, R174, RZ, PT ;  /* 0x000000ffae00720c */ /* 0x000fe40003f06270 */
[C---:B------:R-:W-:Y:S02]  /*bc40*/  IADD3 R23, R22.reuse, -0x18, RZ ;  /* 0xffffffe816177810 */ /* 0x040fe40007ffe0ff */
[----:B------:R-:W-:Y:S02]  /*bc50*/  IABS R25, R22 ;  /* 0x0000001600197213 */ /* 0x000fe40000000000 */
[C---:B------:R-:W-:Y:S02]  /*bc60*/  IADD3 R19, R22.reuse, -0x21, RZ ;  /* 0xffffffdf16137810 */ /* 0x040fe40007ffe0ff */
[----:B------:R-:W-:Y:S01]  /*bc70*/  @!P1 IADD3 R18, -R22, -0x7, RZ ;  /* 0xfffffff916129810 */ /* 0x000fe20007ffe1ff */
[----:B------:R-:W-:Y:S01]  /*bc80*/  I2F R16, R16 ;  /* 0x0000001000107306 */ /* 0x000fe20000201400 */
[----:B------:R-:W-:Y:S02]  /*bc90*/  ISETP.GE.AND P1, PT, R172, RZ, PT ;  /* 0x000000ffac00720c */ /* 0x000fe40003f26270 */
[C---:B------:R-:W-:Y:S02]  /*bca0*/  IADD3 R4, R22.reuse, -0x20, RZ ;  /* 0xffffffe016047810 */ /* 0x040fe40007ffe0ff */
[----:B------:R-:W-:Y:S02]  /*bcb0*/  @!P0 IADD3 R174, -R22, 0x8, RZ ;  /* 0x0000000816ae8810 */ /* 0x000fe40007ffe1ff */
[----:B------:R-:W-:Y:S02]  /*bcc0*/  ISETP.GE.AND P0, PT, R170, RZ, PT ;  /* 0x000000ffaa00720c */ /* 0x000fe40003f06270 */
[C---:B------:R-:W-:Y:S01]  /*bcd0*/  IADD3 R12, R22.reuse, -0x38, RZ ;  /* 0xffffffc8160c7810 */ /* 0x040fe20007ffe0ff */
[----:B------:R-:W-:Y:S01]  /*bce0*/  I2F R25, R25 ;  /* 0x0000001900197306 */ /* 0x000fe20000201400 */
[C---:B------:R-:W-:Y:S02]  /*bcf0*/  IADD3 R7, R22.reuse, -0x28, RZ ;  /* 0xffffffd816077810 */ /* 0x040fe40007ffe0ff */
[C---:B------:R-:W-:Y:S02]  /*bd00*/  IADD3 R5, R22.reuse, -0x29, RZ ;  /* 0xffffffd716057810 */ /* 0x040fe40007ffe0ff */
[----:B------:R-:W-:Y:S02]  /*bd10*/  @!P1 IADD3 R172, -R22, 0x9, RZ ;  /* 0x0000000916ac9810 */ /* 0x000fe40007ffe1ff */
[----:B------:R-:W-:Y:S02]  /*bd20*/  ISETP.GE.AND P1, PT, R168, RZ, PT ;  /* 0x000000ffa800720c */ /* 0x000fe40003f26270 */
[C---:B------:R-:W-:Y:S01]  /*bd30*/  IADD3 R3, R22.reuse, -0x30, RZ ;  /* 0xffffffd016037810 */ /* 0x040fe20007ffe0ff */
[----:B------:R-:W-:Y:S01]  /*bd40*/  I2F R18, R18 ;  /* 0x0000001200127306 */ /* 0x000fe20000201400 */
[C---:B------:R-:W-:Y:S02]  /*bd50*/  @!P0 IADD3 R170, -R22.reuse, 0x10, RZ ;  /* 0x0000001016aa8810 */ /* 0x040fe40007ffe1ff */
[----:B------:R-:W-:Y:S02]  /*bd60*/  ISETP.GE.AND P0, PT, R23, RZ, PT ;  /* 0x000000ff1700720c */ /* 0x000fe40003f06270 */
[----:B------:R-:W-:Y:S02]  /*bd70*/  ISETP.GE.AND P4, PT, R5, RZ, PT ;  /* 0x000000ff0500720c */ /* 0x000fe40003f86270 */
[C---:B------:R-:W-:Y:S02]  /*bd80*/  IADD3 R2, R22.reuse, -0x31, RZ ;  /* 0xffffffcf16027810 */ /* 0x040fe40007ffe0ff */
[----:B------:R-:W-:Y:S01]  /*bd90*/  ISETP.GE.AND P3, PT, R3, RZ, PT ;  /* 0x000000ff0300720c */ /* 0x000fe20003f66270 */
[----:B------:R-:W-:Y:S01]  /*bda0*/  I2F R174, R174 ;  /* 0x000000ae00ae7306 */ /* 0x000fe20000201400 */
[----:B------:R-:W-:Y:S02]  /*bdb0*/  @!P1 IADD3 R168, -R22, 0x11, RZ ;  /* 0x0000001116a89810 */ /* 0x000fe40007ffe1ff */
[----:B------:R-:W-:Y:S02]  /*bdc0*/  ISETP.GE.AND P1, PT, R21, RZ, PT ;  /* 0x000000ff1500720c */ /* 0x000fe40003f26270 */
[----:B------:R-:W-:Y:S02]  /*bdd0*/  ISETP.GE.AND P2, PT, R2, RZ, PT ;  /* 0x000000ff0200720c */ /* 0x000fe40003f46270 */
[----:B------:R-:W-:Y:S02]  /*bde0*/  @!P0 IADD3 R23, -R22, 0x18, RZ ;  /* 0x0000001816178810 */ /* 0x000fe40007ffe1ff */
[----:B------:R-:W-:Y:S01]  /*bdf0*/  ISETP.GE.AND P0, PT, R4, RZ, PT ;  /* 0x000000ff0400720c */ /* 0x000fe20003f06270 */
[----:B------:R-:W-:Y:S01]  /*be00*/  I2F R168, R168 ;  /* 0x000000a800a87306 */ /* 0x000fe20000201400 */
[C---:B------:R-:W-:Y:S02]  /*be10*/  IADD3 R6, R22.reuse, -0x39, RZ ;  /* 0xffffffc716067810 */ /* 0x040fe40007ffe0ff */
[C---:B------:R-:W-:Y:S02]  /*be20*/  @!P4 IADD3 R5, -R22.reuse, 0x29, RZ ;  /* 0x000000291605c810 */ /* 0x040fe40007ffe1ff */
[C---:B------:R-:W-:Y:S02]  /*be30*/  @!P3 IADD3 R3, -R22.reuse, 0x30, RZ ;  /* 0x000000301603b810 */ /* 0x040fe40007ffe1ff */
[C---:B------:R-:W-:Y:S02]  /*be40*/  @!P1 IADD3 R21, -R22.reuse, 0x19, RZ ;  /* 0x0000001916159810 */ /* 0x040fe40007ffe1ff */
[----:B------:R-:W-:Y:S01]  /*be50*/  ISETP.GE.AND P1, PT, R19, RZ, PT ;  /* 0x000000ff1300720c */ /* 0x000fe20003f26270 */
[----:B------:R-:W-:Y:S01]  /*be60*/  I2F R172, R172 ;  /* 0x000000ac00ac7306 */ /* 0x000fe20000201400 */
[C---:B------:R-:W-:Y:S02]  /*be70*/  @!P2 IADD3 R2, -R22.reuse, 0x31, RZ ;  /* 0x000000311602a810 */ /* 0x040fe40007ffe1ff */
[C---:B------:R-:W-:Y:S02]  /*be80*/  @!P0 IADD3 R4, -R22.reuse, 0x20, RZ ;  /* 0x0000002016048810 */ /* 0x040fe40007ffe1ff */
[----:B------:R-:W-:Y:S05]  /*be90*/  ISETP.GE.AND P0, PT, R7, RZ, PT ;  /* 0x000000ff0700720c */ /* 0x000fea0003f06270 */
[----:B------:R-:W-:Y:S02]  /*bea0*/  I2F R170, R170 ;  /* 0x000000aa00aa7306 */ /* 0x000fe40000201400 */
[----:B------:R-:W-:Y:S02]  /*beb0*/  @!P1 IADD3 R19, -R22, 0x21, RZ ;  /* 0x0000002116139810 */ /* 0x000fe40007ffe1ff */
[----:B------:R-:W-:Y:S04]  /*bec0*/  ISETP.GE.AND P1, PT, R12, RZ, PT ;  /* 0x000000ff0c00720c */ /* 0x000fe80003f26270 */
[----:B------:R-:W-:Y:S02]  /*bed0*/  @!P0 IADD3 R7, -R22, 0x28, RZ ;  /* 0x0000002816078810 */ /* 0x000fe40007ffe1ff */
[----:B------:R-:W-:Y:S01]  /*bee0*/  I2F R23, R23 ;  /* 0x0000001700177306 */ /* 0x000fe20000201400 */
[----:B------:R-:W-:Y:S06]  /*bef0*/  ISETP.GE.AND P0, PT, R6, RZ, PT ;  /* 0x000000ff0600720c */ /* 0x000fec0003f06270 */
[C---:B------:R-:W-:Y:S03]  /*bf00*/  @!P1 IADD3 R12, -R22.reuse, 0x38, RZ ;  /* 0x00000038160c9810 */ /* 0x040fe60007ffe1ff */
[----:B------:R-:W-:Y:S04]  /*bf10*/  I2F R21, R21 ;  /* 0x0000001500157306 */ /* 0x000fe80000201400 */
[----:B------:R-:W-:Y:S06]  /*bf20*/  @!P0 IADD3 R6, -R22, 0x39, RZ ;  /* 0x0000003916068810 */ /* 0x000fec0007ffe1ff */
        /* <DEDUP_REMOVED lines=16> */
[----:B------:R1:W2:Y:S01]  /*c030*/  I2F R13, R12 ;  /* 0x0000000c000d7306 */ /* 0x0002a20000201400 */
        /* <DEDUP_REMOVED lines=26> */
[----:B-1----:R-:W-:Y:S01]  /*c1e0*/  FMNMX.FTZ R12, R196, R27, !PT ;  /* 0x0000001bc40c7209 */ /* 0x002fe20007810000 */
        /* <DEDUP_REMOVED lines=16> */
[----:B--2---:R-:W-:Y:S01]  /*c2f0*/  FFMA.FTZ R186, R13, -UR4, R186 ;  /* 0x800000040dba7c23 */ /* 0x004fe200080100ba */
        /* <DEDUP_REMOVED lines=9> */
[----:B------:R-:W-:Y:S02]  /*c390*/  FMNMX.FTZ R2, R166, R3, !PT ;  /* 0x00000003a6027209 */ /* 0x000fe40007810000 */
[----:B------:R-:W-:Y:S02]  /*c3a0*/  FMNMX.FTZ R5, R179, R4, !PT ;  /* 0x00000004b3057209 */ /* 0x000fe40007810000 */
[----:B------:R-:W-:Y:S03]  /*c3b0*/  FMNMX.FTZ R7, R165, R2, !PT ;  /* 0x00000002a5077209 */ /* 0x000fe60007810000 */
[----:B------:R-:W1:Y:S08]  /*c3c0*/  SHFL.BFLY PT, R6, R5, 0x2, 0x1f ;  /* 0x0c401f0005067f89 */ /* 0x000e7000000e0000 */
[----:B------:R-:W2:Y:S01]  /*c3d0*/  SHFL.BFLY PT, R2, R7, 0x2, 0x1f ;  /* 0x0c401f0007027f89 */ /* 0x000ea200000e0000 */
[----:B-1----:R-:W-:Y:S07]  /*c3e0*/  FMNMX.FTZ R13, R5, R6, !PT ;  /* 0x00000006050d7209 */ /* 0x002fee0007810000 */
[----:B------:R-:W1:Y:S01]  /*c3f0*/  SHFL.BFLY PT, R164, R13, 0x1, 0x1f ;  /* 0x0c201f000da47f89 */ /* 0x000e6200000e0000 */
[----:B--2---:R-:W-:Y:S07]  /*c400*/  FMNMX.FTZ R4, R7, R2, !PT ;  /* 0x0000000207047209 */ /* 0x004fee0007810000 */
[----:B------:R-:W2:Y:S01]  /*c410*/  SHFL.BFLY PT, R3, R4, 0x1, 0x1f ;  /* 0x0c201f0004037f89 */ /* 0x000ea200000e0000 */
[----:B-1----:R-:W-:Y:S07]  /*c420*/  FMNMX.FTZ R164, R13, R164, !PT ;  /* 0x000000a40da47209 */ /* 0x002fee0007810000 */
[----:B------:R-:W1:Y:S01]  /*c430*/  LDSM.16.MT88.4 R12, [R236+0x10000] ;  /* 0x01000000ec0c783b */ /* 0x000e620000004200 */
[C---:B------:R-:W-:Y:S01]  /*c440*/  FSETP.NEU.FTZ.AND P0, PT, R164.reuse, -INF , PT ;  /* 0xff800000a400780b */ /* 0x040fe20003f1d000 */
[C---:B------:R-:W-:Y:S02]  /*c450*/  FMUL.FTZ R189, R164.reuse, c[0x0][0x23c] ;  /* 0x00008f00a4bd7a20 */ /* 0x040fe40000410000 */
[----:B------:R-:W-:Y:S01]  /*c460*/  FADD.FTZ R2, -R164, R167 ;  /* 0x000000a7a4027221 */ /* 0x000fe20000010100 */
[----:B--2---:R-:W-:Y:S02]  /*c470*/  FMNMX.FTZ R3, R4, R3, !PT ;  /* 0x0000000304037209 */ /* 0x004fe40007810000 */
[----:B------:R-:W-:Y:S01]  /*c480*/  FSEL R189, R189, RZ, P0 ;  /* 0x000000ffbdbd7208 */ /* 0x000fe20000000000 */
[----:B------:R-:W-:Y:S01]  /*c490*/  FMUL.FTZ R6, R2, c[0x0][0x23c] ;  /* 0x00008f0002067a20 */ /* 0x000fe20000410000 */
[C---:B------:R-:W-:Y:S01]  /*c4a0*/  FSETP.NEU.FTZ.AND P0, PT, R3.reuse, -INF , PT ;  /* 0xff8000000300780b */ /* 0x040fe20003f1d000 */
[C---:B------:R-:W-:Y:S02]  /*c4b0*/  FMUL.FTZ R177, R3.reuse, c[0x0][0x23c] ;  /* 0x00008f0003b17a20 */ /* 0x040fe40000410000 */
[----:B------:R-:W-:Y:S01]  /*c4c0*/  FADD.FTZ R5, -R3, R0 ;  /* 0x0000000003057221 */ /* 0x000fe20000010100 */
[----:B------:R-:W2:Y:S01]  /*c4d0*/  MUFU.EX2 R2, R6 ;  /* 0x0000000600027308 */ /* 0x000ea20000000800 */
[--C-:B------:R-:W-:Y:S01]  /*c4e0*/  FFMA.FTZ R187, R8, c[0x0][0x23c], -R189.reuse ;  /* 0x00008f0008bb7a23 */ /* 0x100fe200000108bd */
[----:B------:R-:W-:Y:S01]  /*c4f0*/  FSEL R177, R177, RZ, P0 ;  /* 0x000000ffb1b17208 */ /* 0x000fe20000000000 */
[--C-:B------:R-:W-:Y:S01]  /*c500*/  FFMA.FTZ R185, R197, c[0x0][0x23c], -R189.reuse ;  /* 0x00008f00c5b97a23 */ /* 0x100fe200000108bd */
[----:B------:R-:W-:Y:S01]  /*c510*/  PLOP3.LUT P0, PT, PT, PT, UP2, 0x80, 0x0 ;  /* 0x000000000000781c */ /* 0x000fe20003f0f028 */
[--C-:B------:R-:W-:Y:S02]  /*c520*/  FFMA.FTZ R183, R205, c[0x0][0x23c], -R189.reuse ;  /* 0x00008f00cdb77a23 */ /* 0x100fe400000108bd */
[----:B------:R-:W-:Y:S02]  /*c530*/  FFMA.FTZ R182, R9, c[0x0][0x23c], -R189 ;  /* 0x00008f0009b67a23 */ /* 0x000fe400000108bd */
[--C-:B------:R-:W-:Y:S01]  /*c540*/  FFMA.FTZ R184, R201, c[0x0][0x23c], -R177.reuse ;  /* 0x00008f00c9b87a23 */ /* 0x100fe200000108b1 */
[----:B------:R-:W-:Y:S01]  /*c550*/  MUFU.EX2 R187, R187 ;  /* 0x000000bb00bb7308 */ /* 0x000fe20000000800 */
[--C-:B------:R-:W-:Y:S02]  /*c560*/  FFMA.FTZ R181, R203, c[0x0][0x23c], -R177.reuse ;  /* 0x00008f00cbb57a23 */ /* 0x100fe400000108b1 */
[--C-:B------:R-:W-:Y:S02]  /*c570*/  FFMA.FTZ R180, R10, c[0x0][0x23c], -R177.reuse ;  /* 0x00008f000ab47a23 */ /* 0x100fe400000108b1 */
[--C-:B------:R-:W-:Y:S02]  /*c580*/  FFMA.FTZ R167, R11, c[0x0][0x23c], -R177.reuse ;  /* 0x00008f000ba77a23 */ /* 0x100fe400000108b1 */
[----:B------:R-:W-:Y:S02]  /*c590*/  FMUL.FTZ R0, R5, c[0x0][0x23c] ;  /* 0x00008f0005007a20 */ /* 0x000fe40000410000 */
[--C-:B------:R-:W-:Y:S01]  /*c5a0*/  FFMA.FTZ R195, R172, c[0x0][0x23c], -R177.reuse ;  /* 0x00008f00acc37a23 */ /* 0x100fe200000108b1 */
[----:B------:R-:W3:Y:S01]  /*c5b0*/  MUFU.EX2 R185, R185 ;  /* 0x000000b900b97308 */ /* 0x000ee20000000800 */
[--C-:B------:R-:W-:Y:S02]  /*c5c0*/  FFMA.FTZ R197, R170, c[0x0][0x23c], -R177.reuse ;  /* 0x00008f00aac57a23 */ /* 0x100fe400000108b1 */
[----:B------:R-:W-:Y:S02]  /*c5d0*/  FFMA.FTZ R209, R176, c[0x0][0x23c], -R177 ;  /* 0x00008f00b0d17a23 */ /* 0x000fe400000108b1 */
        /* <DEDUP_REMOVED lines=12> */
[----:B---3--:R-:W-:Y:S01]  /*c6a0*/  F2FP.PACK_AB R160, R185, R187 ;  /* 0x000000bbb9a0723e */ /* 0x008fe200000000ff */
        /* <DEDUP_REMOVED lines=16> */
[----:B------:R-:W2:Y:S01]  /*c7b0*/  MUFU.EX2 R181, R181 ;  /* 0x000000b500b57308 */ /* 0x000ea20000000800 */
[C---:B------:R-:W-:Y:S01]  /*c7c0*/  FMUL.FTZ R34, R0.reuse, R134 ;  /* 0x0000008600227220 */ /* 0x040fe20000410000 */
[----:B------:R-:W-:Y:S01]  /*c7d0*/  LDSM.16.MT88.4 R140, [R232+0x12000] ;  /* 0x01200000e88c783b */ /* 0x000fe20000004200 */
[----:B------:R-:W-:Y:S01]  /*c7e0*/  FMUL.FTZ R35, R0, R135 ;  /* 0x0000008700237220 */ /* 0x000fe20000410000 */
[----:B---3--:R-:W-:Y:S01]  /*c7f0*/  F2FP.PACK_AB R162, R182, R183 ;  /* 0x000000b7b6a2723e */ /* 0x008fe200000000ff */
[C---:B------:R-:W-:Y:S02]  /*c800*/  FMUL.FTZ R38, R0.reuse, R38 ;  /* 0x0000002600267220 */ /* 0x040fe40000410000 */
[C---:B------:R-:W-:Y:S02]  /*c810*/  FMUL.FTZ R39, R0.reuse, R39 ;  /* 0x0000002700277220 */ /* 0x040fe40000410000 */
[C---:B------:R-:W-:Y:S01]  /*c820*/  FMUL.FTZ R42, R0.reuse, R42 ;  /* 0x0000002a002a7220 */ /* 0x040fe20000410000 */
[----:B------:R-:W-:Y:S01]  /*c830*/  MUFU.EX2 R180, R180 ;  /* 0x000000b400b47308 */ /* 0x000fe20000000800 */
[----:B------:R-:W-:Y:S01]  /*c840*/  LDSM.16.MT88.4 R132, [R233+0x12000] ;  /* 0x01200000e984783b */ /* 0x000fe20000004200 */
[----:B------:R-:W-:Y:S02]  /*c850*/  FMUL.FTZ R43, R0, R43 ;  /* 0x0000002b002b7220 */ /* 0x000fe40000410000 */
[----:B------:R-:W-:Y:S02]  /*c860*/  FMUL.FTZ R45, R2, R45 ;  /* 0x0000002d022d7220 */ /* 0x000fe40000410000 */
[C---:B------:R-:W-:Y:S02]  /*c870*/  FMUL.FTZ R46, R0.reuse, R46 ;  /* 0x0000002e002e7220 */ /* 0x040fe40000410000 */
[----:B------:R-:W-:Y:S01]  /*c880*/  FMUL.FTZ R47, R0, R47 ;  /* 0x0000002f002f7220 */ /* 0x000fe20000410000 */
[----:B------:R-:W-:Y:S01]  /*c890*/  LDSM.16.MT88.4 R148, [R232+0x10800] ;  /* 0x01080000e894783b */ /* 0x000fe20000004200 */
        /* <DEDUP_REMOVED lines=24> */
[C---:B------:R-:W-:Y:S04]  /*ca20*/  HMMA.16816.F32 R8, R160.reuse, R14, R8 ;  /* 0x0000000ea008723c */ /* 0x040fe80000001808 */
[C---:B------:R-:W-:Y:S02]  /*ca30*/  FMUL.FTZ R13, R2.reuse, R153 ;  /* 0x00000099020d7220 */ /* 0x040fe40000410000 */
[----:B------:R-:W-:Y:S02]  /*ca40*/  FMUL.FTZ R64, R2, R64 ;  /* 0x0000004002407220 */ /* 0x000fe40000410000 */
[C---:B------:R-:W-:Y:S04]  /*ca50*/  FMUL.FTZ R14, R0.reuse, R154 ;  /* 0x0000009a000e7220 */ /* 0x040fe80000410000 */
        /* <DEDUP_REMOVED lines=25> */
[----:B------:R-:W3:Y:S01]  /*cbf0*/  LDSM.16.MT88.4 R136, [R234+0x12000] ;  /* 0x01200000ea88783b */ /* 0x000ee20000004200 */
        /* <DEDUP_REMOVED lines=18> */
[C---:B---3--:R-:W-:Y:S03]  /*cd20*/  HMMA.16816.F32 R44, R160.reuse, R136, R44 ;  /* 0x00000088a02c723c */ /* 0x048fe6000000182c */
        /* <DEDUP_REMOVED lines=54> */
[----:B------:R-:W-:Y:S02]  /*d090*/  FFMA.FTZ R191, R200, c[0x0][0x23c], -R189 ;  /* 0x00008f00c8bf7a23 */ /* 0x000fe400000108bd */
[----:B------:R-:W-:Y:S02]  /*d0a0*/  FFMA.FTZ R200, R168, c[0x0][0x23c], -R177 ;  /* 0x00008f00a8c87a23 */ /* 0x000fe400000108b1 */
[C---:B------:R-:W-:Y:S01]  /*d0b0*/  HMMA.16816.F32 R104, R160.reuse, R134, R104 ;  /* 0x00000086a068723c */ /* 0x040fe20000001868 */
[----:B------:R-:W2:Y:S01]  /*d0c0*/  LDSM.16.MT88.4 R132, [R232+0x16000] ;  /* 0x01600000e884783b */ /* 0x000ea20000004200 */
[----:B------:R-:W-:Y:S02]  /*d0d0*/  MUFU.EX2 R191, R191 ;  /* 0x000000bf00bf7308 */ /* 0x000fe40000000800 */
[--C-:B------:R-:W-:Y:S02]  /*d0e0*/  FFMA.FTZ R192, R192, c[0x0][0x23c], -R189.reuse ;  /* 0x00008f00c0c07a23 */ /* 0x100fe400000108bd */
[----:B------:R-:W-:Y:S02]  /*d0f0*/  FFMA.FTZ R193, R198, c[0x0][0x23c], -R189 ;  /* 0x00008f00c6c17a23 */ /* 0x000fe400000108bd */
[C---:B---3--:R-:W-:Y:S01]  /*d100*/  HMMA.16816.F32 R108, R160.reuse, R140, R108 ;  /* 0x0000008ca06c723c */ /* 0x048fe2000000186c */
[----:B------:R-:W-:Y:S03]  /*d110*/  LDSM.16.MT88.4 R168, [R232+0x12800] ;  /* 0x01280000e8a8783b */ /* 0x000fe60000004200 */
[----:B------:R-:W-:Y:S01]  /*d120*/  FFMA.FTZ R198, R174, c[0x0][0x23c], -R177 ;  /* 0x00008f00aec67a23 */ /* 0x000fe200000108b1 */
[----:B------:R-:W3:Y:S01]  /*d130*/  MUFU.EX2 R192, R192 ;  /* 0x000000c000c07308 */ /* 0x000ee20000000800 */
[--C-:B------:R-:W-:Y:S02]  /*d140*/  FFMA.FTZ R196, R196, c[0x0][0x23c], -R189.reuse ;  /* 0x00008f00c4c47a23 */ /* 0x100fe400000108bd */
[C---:B------:R-:W-:Y:S01]  /*d150*/  HMMA.16816.F32 R112, R160.reuse, R142, R112 ;  /* 0x0000008ea070723c */ /* 0x040fe20000001870 */
[----:B------:R-:W4:Y:S03]  /*d160*/  LDSM.16.MT88.4 R140, [R236+0x10800] ;  /* 0x01080000ec8c783b */ /* 0x000f260000004200 */
[C---:B------:R-:W-:Y:S02]  /*d170*/  FMUL.FTZ R120, R2.reuse, R120 ;  /* 0x0000007802787220 */ /* 0x040fe40000410000 */
[----:B------:R-:W-:Y:S01]  /*d180*/  FMUL.FTZ R121, R2, R121 ;  /* 0x0000007902797220 */ /* 0x000fe20000410000 */
[----:B------:R-:W-:Y:S01]  /*d190*/  MUFU.EX2 R193, R193 ;  /* 0x000000c100c17308 */ /* 0x000fe20000000800 */
[C---:B------:R-:W-:Y:S01]  /*d1a0*/  FMUL.FTZ R122, R0.reuse, R122 ;  /* 0x0000007a007a7220 */ /* 0x040fe20000410000 */
[C---:B-1----:R-:W-:Y:S01]  /*d1b0*/  HMMA.16816.F32 R116, R160.reuse, R136, R116 ;  /* 0x00000088a074723c */ /* 0x042fe20000001874 */
[----:B------:R-:W-:Y:S02]  /*d1c0*/  LDSM.16.MT88.4 R172, [R236+0x14800] ;  /* 0x01480000ecac783b */ /* 0x000fe40000004200 */
[----:B------:R-:W-:Y:S02]  /*d1d0*/  FMUL.FTZ R123, R0, R123 ;  /* 0x0000007b007b7220 */ /* 0x000fe40000410000 */
[C---:B------:R-:W-:Y:S02]  /*d1e0*/  FMUL.FTZ R124, R2.reuse, R124 ;  /* 0x0000007c027c7220 */ /* 0x040fe40000410000 */
[----:B------:R-:W-:Y:S01]  /*d1f0*/  FMUL.FTZ R125, R2, R125 ;  /* 0x0000007d027d7220 */ /* 0x000fe20000410000 */
[----:B------:R-:W1:Y:S01]  /*d200*/  MUFU.EX2 R196, R196 ;  /* 0x000000c400c47308 */ /* 0x000e620000000800 */
[C---:B------:R-:W-:Y:S01]  /*d210*/  FMUL.FTZ R126, R0.reuse, R126 ;  /* 0x0000007e007e7220 */ /* 0x040fe20000410000 */
[C---:B------:R-:W-:Y:S01]  /*d220*/  HMMA.16816.F32 R120, R160.reuse, R138, R120 ;  /* 0x0000008aa078723c */ /* 0x040fe20000001878 */
[----:B------:R-:W5:Y:S02]  /*d230*/  LDSM.16.MT88.4 R136, [R234+0x10800] ;  /* 0x01080000ea88783b */ /* 0x000f640000004200 */
[----:B------:R-:W-:Y:S02]  /*d240*/  FMUL.FTZ R127, R0, R127 ;  /* 0x0000007f007f7220 */ /* 0x000fe40000410000 */
[C---:B------:R-:W-:Y:S02]  /*d250*/  FMUL.FTZ R128, R2.reuse, R128 ;  /* 0x0000008002807220 */ /* 0x040fe40000410000 */
[----:B------:R-:W-:Y:S01]  /*d260*/  FMUL.FTZ R129, R2, R129 ;  /* 0x0000008102817220 */ /* 0x000fe20000410000 */
[----:B------:R-:W4:Y:S01]  /*d270*/  MUFU.EX2 R198, R198 ;  /* 0x000000c600c67308 */ /* 0x000f220000000800 */
[C---:B------:R-:W-:Y:S01]  /*d280*/  FMUL.FTZ R130, R0.reuse, R130 ;  /* 0x0000008200827220 */ /* 0x040fe20000410000 */
[C---:B--2---:R-:W-:Y:S03]  /*d290*/  HMMA.16816.F32 R124, R160.reuse, R132, R124 ;  /* 0x00000084a07c723c */ /* 0x044fe6000000187c */
[----:B------:R-:W-:Y:S02]  /*d2a0*/  FMUL.FTZ R131, R0, R131 ;  /* 0x0000008300837220 */ /* 0x000fe40000410000 */
[--C-:B------:R-:W-:Y:S02]  /*d2b0*/  FFMA.FTZ R199, R199, c[0x0][0x23c], -R189.reuse ;  /* 0x00008f00c7c77a23 */ /* 0x100fe400000108bd */
[----:B---3--:R-:W-:Y:S01]  /*d2c0*/  F2FP.PACK_AB R132, R192, R191 ;  /* 0x000000bfc084723e */ /* 0x008fe200000000ff */
[----:B------:R-:W2:Y:S01]  /*d2d0*/  MUFU.EX2 R200, R200 ;  /* 0x000000c800c87308 */ /* 0x000ea20000000800 */
[--C-:B------:R-:W-:Y:S01]  /*d2e0*/  FFMA.FTZ R214, R214, c[0x0][0x23c], -R189.reuse ;  /* 0x00008f00d6d67a23 */ /* 0x100fe200000108bd */
[----:B------:R-:W-:Y:S01]  /*d2f0*/  HMMA.16816.F32 R128, R160, R134, R128 ;  /* 0x00000086a080723c */ /* 0x000fe20000001880 */
[----:B------:R-:W3:Y:S02]  /*d300*/  LDSM.16.MT88.4 R160, [R233+0x12800] ;  /* 0x01280000e9a0783b */ /* 0x000ee40000004200 */
[--C-:B------:R-:W-:Y:S02]  /*d310*/  FFMA.FTZ R201, R212, c[0x0][0x23c], -R189.reuse ;  /* 0x00008f00d4c97a23 */ /* 0x100fe400000108bd */
[----:B------:R-:W-:Y:S02]  /*d320*/  FFMA.FTZ R210, R210, c[0x0][0x23c], -R189 ;  /* 0x00008f00d2d27a23 */ /* 0x000fe400000108bd */
[----:B-1----:R-:W-:Y:S01]  /*d330*/  F2FP.PACK_AB R134, R196, R193 ;  /* 0x000000c1c486723e */ /* 0x002fe200000000ff */
[--C-:B------:R-:W-:Y:S01]  /*d340*/  FFMA.FTZ R203, R208, c[0x0][0x23c], -R177.reuse ;  /* 0x00008f00d0cb7a23 */ /* 0x100fe200000108b1 */
[----:B------:R-:W-:Y:S03]  /*d350*/  MUFU.EX2 R199, R199 ;  /* 0x000000c700c77308 */ /* 0x000fe60000000800 */
[----:B----4-:R-:W-:Y:S01]  /*d360*/  F2FP.PACK_AB R133, R195, R198 ;  /* 0x000000c6c385723e */ /* 0x010fe200000000ff */
[--C-:B------:R-:W-:Y:S02]  /*d370*/  FFMA.FTZ R206, R206, c[0x0][0x23c], -R177.reuse ;  /* 0x00008f00cece7a23 */ /* 0x100fe400000108b1 */
[--C-:B------:R-:W-:Y:S02]  /*d380*/  FFMA.FTZ R204, R204, c[0x0][0x23c], -R177.reuse ;  /* 0x00008f00cccc7a23 */ /* 0x100fe400000108b1 */
[----:B------:R-:W-:Y:S02]  /*d390*/  FFMA.FTZ R205, R202, c[0x0][0x23c], -R177 ;  /* 0x00008f00cacd7a23 */ /* 0x000fe400000108b1 */
[----:B------:R-:W1:Y:S01]  /*d3a0*/  MUFU.EX2 R214, R214 ;  /* 0x000000d600d67308 */ /* 0x000e620000000800 */
[--C-:B------:R-:W-:Y:S01]  /*d3b0*/  FFMA.FTZ R190, R190, c[0x0][0x23c], -R189.reuse ;  /* 0x00008f00bebe7a23 */ /* 0x100fe200000108bd */
[----:B--2---:R-:W-:Y:S01]  /*d3c0*/  F2FP.PACK_AB R135, R200, R197 ;  /* 0x000000c5c887723e */ /* 0x004fe200000000ff */
[----:B------:R-:W-:Y:S02]  /*d3d0*/  FFMA.FTZ R207, R188, c[0x0][0x23c], -R189 ;  /* 0x00008f00bccf7a23 */ /* 0x000fe400000108bd */
[----:B------:R-:W-:Y:S02]  /*d3e0*/  FFMA.FTZ R188, R178, c[0x0][0x23c], -R177 ;  /* 0x00008f00b2bc7a23 */ /* 0x000fe400000108b1 */
[--C-:B------:R-:W-:Y:S02]  /*d3f0*/  FFMA.FTZ R186, R186, c[0x0][0x23c], -R189.reuse ;  /* 0x00008f00baba7a23 */ /* 0x100fe400000108bd */
[C---:B------:R-:W-:Y:S01]  /*d400*/  HMMA.16816.F32 R4, R132.reuse, R140, R4 ;  /* 0x0000008c8404723c */ /* 0x040fe20000001804 */
[----:B------:R-:W-:Y:S04]  /*d410*/  MUFU.EX2 R201, R201 ;  /* 0x000000c900c97308 */ /* 0x000fe80000000800 */
[----:B------:R-:W-:Y:S02]  /*d420*/  FFMA.FTZ R189, R179, c[0x0][0x23c], -R189 ;  /* 0x00008f00b3bd7a23 */ /* 0x000fe400000108bd */
[--C-:B------:R-:W-:Y:S01]  /*d430*/  FFMA.FTZ R166, R166, c[0x0][0x23c], -R177.reuse ;  /* 0x00008f00a6a67a23 */ /* 0x100fe200000108b1 */
[C---:B------:R-:W-:Y:S01]  /*d440*/  HMMA.16816.F32 R8, R132.reuse, R142, R8 ;  /* 0x0000008e8408723c */ /* 0x040fe20000001808 */
[----:B------:R-:W2:Y:S02]  /*d450*/  LDSM.16.MT88.4 R140, [R234+0x14800] ;  /* 0x01480000ea8c783b */ /* 0x000ea40000004200 */
[----:B------:R-:W4:Y:S01]  /*d460*/  MUFU.EX2 R210, R210 ;  /* 0x000000d200d27308 */ /* 0x000f220000000800 */
[----:B------:R-:W-:Y:S02]  /*d470*/  FFMA.FTZ R177, R165, c[0x0][0x23c], -R177 ;  /* 0x00008f00a5b17a23 */ /* 0x000fe400000108b1 */
[----:B------:R-:W-:Y:S02]  /*d480*/  FFMA.FTZ R187, R2, R250, R187 ;  /* 0x000000fa02bb7223 */ /* 0x000fe400000100bb */
[C---:B-----5:R-:W-:Y:S04]  /*d490*/  HMMA.16816.F32 R12, R132.reuse, R136, R12 ;  /* 0x00000088840c723c */ /* 0x060fe8000000180c */
[----:B------:R-:W-:Y:S01]  /*d4a0*/  FFMA.FTZ R184, R0, R251, R184 ;  /* 0x000000fb00b87223 */ /* 0x000fe200000100b8 */
[----:B------:R5:W-:Y:S01]  /*d4b0*/  MUFU.EX2 R165, R177 ;  /* 0x000000b100a57308 */ /* 0x000be20000000800 */
[----:B------:R-:W-:Y:S02]  /*d4c0*/  FADD.FTZ R0, R185, R187 ;  /* 0x000000bbb9007221 */ /* 0x000fe40000010000 */
[C---:B------:R-:W-:Y:S01]  /*d4d0*/  HMMA.16816.F32 R16, R132.reuse, R138, R16 ;  /* 0x0000008a8410723c */ /* 0x040fe20000001810 */
[----:B------:R-:W1:Y:S03]  /*d4e0*/  LDSM.16.MT88.4 R136, [R233+0x14800] ;  /* 0x01480000e988783b */ /* 0x000e660000004200 */
[----:B------:R-:W-:Y:S02]  /*d4f0*/  FADD.FTZ R181, R181, R184 ;  /* 0x000000b8b5b57221 */ /* 0x000fe40000010000 */
[----:B------:R-:W-:Y:S01]  /*d500*/  FADD.FTZ R183, R183, R0 ;  /* 0x00000000b7b77221 */ /* 0x000fe20000010000 */
[----:B------:R-:W-:Y:S01]  /*d510*/  MUFU.EX2 R203, R203 ;  /* 0x000000cb00cb7308 */ /* 0x000fe20000000800 */
[C---:B------:R-:W-:Y:S04]  /*d520*/  HMMA.16816.F32 R20, R132.reuse, R144, R20 ;  /* 0x000000908414723c */ /* 0x040fe80000001814 */
[----:B------:R-:W-:Y:S01]  /*d530*/  MOV R0, R3 ;  /* 0x0000000300007202 */ /* 0x000fe20000000f00 */
[----:B------:R-:W-:Y:S02]  /*d540*/  FADD.FTZ R180, R180, R181 ;  /* 0x000000b5b4b47221 */ /* 0x000fe40000010000 */
[----:B------:R-:W-:Y:S01]  /*d550*/  FADD.FTZ R182, R182, R183 ;  /* 0x000000b7b6b67221 */ /* 0x000fe20000010000 */
[C---:B------:R-:W-:Y:S01]  /*d560*/  HMMA.16816.F32 R24, R132.reuse, R146, R24 ;  /* 0x000000928418723c */ /* 0x040fe20000001818 */
[----:B------:R-:W1:Y:S01]  /*d570*/  LDSM.16.MT88.4 R144, [R232+0x14800] ;  /* 0x01480000e890783b */ /* 0x000e620000004200 */
[----:B------:R-:W1:Y:S02]  /*d580*/  MUFU.EX2 R206, R206 ;  /* 0x000000ce00ce7308 */ /* 0x000e640000000800 */
[----:B------:R-:W-:Y:S02]  /*d590*/  FADD.FTZ R167, R167, R180 ;  /* 0x000000b4a7a77221 */ /* 0x000fe40000010000 */
[----:B------:R-:W-:Y:S02]  /*d5a0*/  FADD.FTZ R191, R191, R182 ;  /* 0x000000b6bfbf7221 */ /* 0x000fe40000010000 */
[C---:B------:R-:W-:Y:S01]  /*d5b0*/  HMMA.16816.F32 R28, R132.reuse, R148, R28 ;  /* 0x00000094841c723c */ /* 0x040fe2000000181c */
[----:B-----5:R-:W-:Y:S03]  /*d5c0*/  LDSM.16.MT88.4 R176, [R233+0x15800] ;  /* 0x01580000e9b0783b */ /* 0x020fe60000004200 */
[----:B------:R-:W-:Y:S01]  /*d5d0*/  MUFU.EX2 R204, R204 ;  /* 0x000000cc00cc7308 */ /* 0x000fe20000000800 */
[----:B------:R-:W-:Y:S01]  /*d5e0*/  FADD.FTZ R198, R198, R167 ;  /* 0x000000a7c6c67221 */ /* 0x000fe20000010000 */
[----:B------:R-:W-:Y:S01]  /*d5f0*/  MOV R167, R164 ;  /* 0x000000a400a77202 */ /* 0x000fe20000000f00 */
[----:B------:R-:W-:Y:S01]  /*d600*/  FADD.FTZ R192, R192, R191 ;  /* 0x000000bfc0c07221 */ /* 0x000fe20000010000 */
[C---:B------:R-:W-:Y:S01]  /*d610*/  HMMA.16816.F32 R32, R132.reuse, R150, R32 ;  /* 0x000000968420723c */ /* 0x040fe20000001820 */
[----:B------:R-:W5:Y:S03]  /*d620*/  LDSM.16.MT88.4 R148, [R236+0x16800] ;  /* 0x01680000ec94783b */ /* 0x000f660000004200 */
[----:B------:R-:W-:Y:S02]  /*d630*/  FADD.FTZ R198, R195, R198 ;  /* 0x000000c6c3c67221 */ /* 0x000fe40000010000 */
[----:B------:R-:W1:Y:S01]  /*d640*/  MUFU.EX2 R205, R205 ;  /* 0x000000cd00cd7308 */ /* 0x000e620000000800 */
[----:B------:R-:W-:Y:S01]  /*d650*/  FADD.FTZ R193, R193, R192 ;  /* 0x000000c0c1c17221 */ /* 0x000fe20000010000 */
[C---:B------:R-:W-:Y:S04]  /*d660*/  HMMA.16816.F32 R36, R132.reuse, R152, R36 ;  /* 0x000000988424723c */ /* 0x040fe80000001824 */
[----:B------:R-:W-:Y:S02]  /*d670*/  FADD.FTZ R197, R197, R198 ;  /* 0x000000c6c5c57221 */ /* 0x000fe40000010000 */
[----:B------:R-:W-:Y:S02]  /*d680*/  FADD.FTZ R196, R196, R193 ;  /* 0x000000c1c4c47221 */ /* 0x000fe40000010000 */
[C---:B------:R-:W-:Y:S01]  /*d690*/  HMMA.16816.F32 R40, R132.reuse, R154, R40 ;  /* 0x0000009a8428723c */ /* 0x040fe20000001828 */
[----:B------:R-:W-:Y:S01]  /*d6a0*/  LDSM.16.MT88.4 R152, [R232+0x11000] ;  /* 0x01100000e898783b */ /* 0x000fe20000004200 */
[----:B------:R-:W-:Y:S02]  /*d6b0*/  MUFU.EX2 R190, R190 ;  /* 0x000000be00be7308 */ /* 0x000fe40000000800 */
[----:B------:R-:W-:Y:S04]  /*d6c0*/  FADD.FTZ R200, R200, R197 ;  /* 0x000000c5c8c87221 */ /* 0x000fe80000010000 */
[C---:B------:R-:W-:Y:S04]  /*d6d0*/  HMMA.16816.F32 R44, R132.reuse, R156, R44 ;  /* 0x0000009c842c723c */ /* 0x040fe8000000182c */
[----:B------:R-:W1:Y:S04]  /*d6e0*/  MUFU.EX2 R207, R207 ;  /* 0x000000cf00cf7308 */ /* 0x000e680000000800 */
[C---:B------:R-:W-:Y:S01]  /*d6f0*/  HMMA.16816.F32 R48, R132.reuse, R158, R48 ;  /* 0x0000009e8430723c */ /* 0x040fe20000001830 */
[----:B------:R-:W-:Y:S05]  /*d700*/  LDSM.16.MT88.4 R156, [R234+0x13000] ;  /* 0x01300000ea9c783b */ /* 0x000fea0000004200 */
[----:B------:R-:W-:Y:S02]  /*d710*/  MUFU.EX2 R186, R186 ;  /* 0x000000ba00ba7308 */ /* 0x000fe40000000800 */
[C---:B---3--:R-:W-:Y:S08]  /*d720*/  HMMA.16816.F32 R52, R132.reuse, R160, R52 ;  /* 0x000000a08434723c */ /* 0x048ff00000001834 */
[C---:B------:R-:W-:Y:S01]  /*d730*/  HMMA.16816.F32 R56, R132.reuse, R162, R56 ;  /* 0x000000a28438723c */ /* 0x040fe20000001838 */
[----:B------:R-:W-:Y:S01]  /*d740*/  LDSM.16.MT88.4 R160, [R233+0x13000] ;  /* 0x01300000e9a0783b */ /* 0x000fe20000004200 */
[----:B------:R-:W-:Y:S06]  /*d750*/  MUFU.EX2 R189, R189 ;  /* 0x000000bd00bd7308 */ /* 0x000fec0000000800 */
[C---:B------:R-:W-:Y:S04]  /*d760*/  HMMA.16816.F32 R60, R132.reuse, R168, R60 ;  /* 0x000000a8843c723c */ /* 0x040fe8000000183c */
[----:B------:R-:W3:Y:S04]  /*d770*/  MUFU.EX2 R188, R188 ;  /* 0x000000bc00bc7308 */ /* 0x000ee80000000800 */
[C---:B------:R-:W-:Y:S01]  /*d780*/  HMMA.16816.F32 R64, R132.reuse, R170, R64 ;  /* 0x000000aa8440723c */ /* 0x040fe20000001840 */
[----:B------:R-:W-:Y:S05]  /*d790*/  LDSM.16.MT88.4 R168, [R232+0x13000] ;  /* 0x01300000e8a8783b */ /* 0x000fea0000004200 */
[----:B------:R-:W1:Y:S02]  /*d7a0*/  MUFU.EX2 R166, R166 ;  /* 0x000000a600a67308 */ /* 0x000e640000000800 */
        /* <DEDUP_REMOVED lines=11> */
[----:B------:R-:W3:Y:S07]  /*d860*/  LDSM.16.MT88.4 R144, [R232+0x16800] ;  /* 0x01680000e890783b */ /* 0x000eee0000004200 */
[C---:B-----5:R-:W-:Y:S08]  /*d870*/  HMMA.16816.F32 R100, R132.reuse, R148, R100 ;  /* 0x000000948464723c */ /* 0x060ff00000001864 */
        /* <DEDUP_REMOVED lines=13> */
[----:B----4-:R-:W-:Y:S03]  /*d950*/  F2FP.PACK_AB R134, R210, R201 ;  /* 0x000000c9d286723e */ /* 0x010fe600000000ff */
[----:B------:R-:W-:Y:S01]  /*d960*/  F2FP.PACK_AB R133, R206, R203 ;  /* 0x000000cbce85723e */ /* 0x000fe200000000ff */
[----:B------:R-:W-:Y:S01]  /*d970*/  FADD.FTZ R203, R203, R200 ;  /* 0x000000c8cbcb7221 */ /* 0x000fe20000010000 */
[C---:B------:R-:W-:Y:S01]  /*d980*/  F2FP.PACK_AB R135, R205.reuse, R204 ;  /* 0x000000cccd87723e */ /* 0x040fe200000000ff */
[----:B------:R-:W-:Y:S02]  /*d990*/  FADD.FTZ R214, R214, R199 ;  /* 0x000000c7d6d67221 */ /* 0x000fe40000010000 */
[----:B------:R-:W-:Y:S04]  /*d9a0*/  FADD.FTZ R203, R206, R203 ;  /* 0x000000cbcecb7221 */ /* 0x000fe80000010000 */
[C---:B--2---:R-:W-:Y:S03]  /*d9b0*/  HMMA.16816.F32 R4, R132.reuse, R140, R4 ;  /* 0x0000008c8404723c */ /* 0x044fe60000001804 */
[----:B------:R-:W-:Y:S04]  /*d9c0*/  FADD.FTZ R204, R204, R203 ;  /* 0x000000cbcccc7221 */ /* 0x000fe80000010000 */
[----:B------:R-:W-:Y:S01]  /*d9d0*/  FADD.FTZ R205, R205, R204 ;  /* 0x000000cccdcd7221 */ /* 0x000fe20000010000 */
        /* <DEDUP_REMOVED lines=9> */
[C---:B------:R-:W-:Y:S08]  /*da70*/  HMMA.16816.F32 R32, R132.reuse, R154, R32 ;  /* 0x0000009a8420723c */ /* 0x040ff00000001820 */
[C---:B---3--:R-:W-:Y:S08]  /*da80*/  HMMA.16816.F32 R36, R132.reuse, R144, R36 ;  /* 0x000000908424723c */ /* 0x048ff00000001824 */
[C---:B------:R-:W-:Y:S01]  /*da90*/  HMMA.16816.F32 R40, R132.reuse, R146, R40 ;  /* 0x000000928428723c */ /* 0x040fe20000001828 */
[----:B------:R-:W3:Y:S07]  /*daa0*/  LDSM.16.MT88.4 R144, [R232+0x15000] ;  /* 0x01500000e890783b */ /* 0x000eee0000004200 */
        /* <DEDUP_REMOVED lines=34> */
[C---:B------:R-:W-:Y:S08]  /*dcd0*/  HMMA.16816.F32 R120, R132.reuse, R138, R120 ;  /* 0x0000008a8478723c */ /* 0x040ff00000001878 */
[C---:B---3--:R-:W-:Y:S08]  /*dce0*/  HMMA.16816.F32 R124, R132.reuse, R144, R124 ;  /* 0x00000090847c723c */ /* 0x048ff0000000187c */
[----:B------:R-:W-:Y:S01]  /*dcf0*/  HMMA.16816.F32 R128, R132, R146, R128 ;  /* 0x000000928480723c */ /* 0x000fe20000001880 */
[----:B------:R-:W1:Y:S07]  /*dd00*/  LDSM.16.MT88.4 R132, [R232+0x11800] ;  /* 0x01180000e884783b */ /* 0x000e6e0000004200 */
        /* <DEDUP_REMOVED lines=8> */
[C---:B--2---:R-:W-:Y:S01]  /*dd90*/  HMMA.16816.F32 R144, R168.reuse, R140, R20 ;  /* 0x0000008ca890723c */ /* 0x044fe20000001814 */
[----:B------:R-:W2:Y:S07]  /*dda0*/  LDSM.16.MT88.4 R20, [R234+0x15800] ;  /* 0x01580000ea14783b */ /* 0x000eae0000004200 */
[C---:B------:R-:W-:Y:S01]  /*ddb0*/  HMMA.16816.F32 R140, R168.reuse, R142, R24 ;  /* 0x0000008ea88c723c */ /* 0x040fe20000001818 */
[----:B------:R-:W2:Y:S07]  /*ddc0*/  LDSM.16.MT88.4 R24, [R232+0x15800] ;  /* 0x01580000e818783b */ /* 0x000eae0000004200 */
[C---:B-1----:R-:W-:Y:S01]  /*ddd0*/  HMMA.16816.F32 R136, R168.reuse, R132, R28 ;  /* 0x00000084a888723c */ /* 0x042fe2000000181c */
[----:B------:R-:W1:Y:S07]  /*dde0*/  LDSM.16.MT88.4 R28, [R236+0x17800] ;  /* 0x01780000ec1c783b */ /* 0x000e6e0000004200 */
        /* <DEDUP_REMOVED lines=20> */
[C---:B-1----:R-:W-:Y:S08]  /*df30*/  HMMA.16816.F32 R100, R168.reuse, R28, R100 ;  /* 0x0000001ca864723c */ /* 0x042ff00000001864 */
[C---:B------:R-:W-:Y:S08]  /*df40*/  HMMA.16816.F32 R104, R168.reuse, R30, R104 ;  /* 0x0000001ea868723c */ /* 0x040ff00000001868 */
[C---:B---3--:R-:W-:Y:S07]  /*df50*/  HMMA.16816.F32 R108, R168.reuse, R4, R108 ;  /* 0x00000004a86c723c */ /* 0x048fee000000186c */
[----:B------:R-:W-:Y:S01]  /*df60*/  FADD.FTZ R5, R201, R214 ;  /* 0x000000d6c9057221 */ /* 0x000fe20000010000 */
[C---:B------:R-:W-:Y:S04]  /*df70*/  HMMA.16816.F32 R112, R168.reuse, R6, R112 ;  /* 0x00000006a870723c */ /* 0x040fe80000001870 */
[----:B------:R-:W-:Y:S04]  /*df80*/  FADD.FTZ R5, R210, R5 ;  /* 0x00000005d2057221 */ /* 0x000fe80000010000 */
[C---:B-----5:R-:W-:Y:S04]  /*df90*/  HMMA.16816.F32 R116, R168.reuse, R8, R116 ;  /* 0x00000008a874723c */ /* 0x060fe80000001874 */
[----:B------:R-:W-:Y:S04]  /*dfa0*/  FADD.FTZ R190, R190, R5 ;  /* 0x00000005bebe7221 */ /* 0x000fe80000010000 */
[C---:B------:R-:W-:Y:S04]  /*dfb0*/  HMMA.16816.F32 R120, R168.reuse, R10, R120 ;  /* 0x0000000aa878723c */ /* 0x040fe80000001878 */
[----:B------:R-:W-:Y:S04]  /*dfc0*/  FADD.FTZ R207, R207, R190 ;  /* 0x000000becfcf7221 */ /* 0x000fe80000010000 */
[C---:B----4-:R-:W-:Y:S04]  /*dfd0*/  HMMA.16816.F32 R124, R168.reuse, R12, R124 ;  /* 0x0000000ca87c723c */ /* 0x050fe8000000187c */
[----:B------:R-:W-:Y:S04]  /*dfe0*/  FADD.FTZ R186, R186, R207 ;  /* 0x000000cfbaba7221 */ /* 0x000fe80000010000 */
[----:B------:R-:W-:Y:S04]  /*dff0*/  HMMA.16816.F32 R128, R168, R14, R128 ;  /* 0x0000000ea880723c */ /* 0x000fe80000001880 */
[----:B------:R-:W-:Y:S04]  /*e000*/  FADD.FTZ R250, R189, R186 ;  /* 0x000000babdfa7221 */ /* 0x000fe80000010000 */
[----:B------:R-:W-:-:S05]  /*e010*/  @P0 BRA `(.L_x_5236) ;  /* 0xffffb0e000000947 */ /* 0x000fca000383ffff */
.L_x_5232:
        /* <DEDUP_REMOVED lines=338> */
.L_x_5238:
[----:B--234-:R-:W-:Y:S05]  /*f540*/  BSYNC B0 ;  /* 0x0000000000007941 */ /* 0x01cfea0003800000 */
.L_x_5237:
        /* <DEDUP_REMOVED lines=23> */
.L_x_5240:
[----:B------:R-:W-:Y:S05]  /*f6c0*/  BSYNC B0 ;  /* 0x0000000000007941 */ /* 0x000fea0003800000 */
.L_x_5239:
        /* <DEDUP_REMOVED lines=14> */
.L_x_5242:
[----:B------:R-:W-:Y:S05]  /*f7b0*/  BSYNC B0 ;  /* 0x0000000000007941 */ /* 0x000fea0003800000 */
.L_x_5241:
        /* <DEDUP_REMOVED lines=14> */
.L_x_5244:
[----:B------:R-:W-:Y:S05]  /*f8a0*/  BSYNC B0 ;  /* 0x0000000000007941 */ /* 0x000fea0003800000 */
.L_x_5243:
        /* <DEDUP_REMOVED lines=14> */
.L_x_5246:
[----:B------:R-:W-:Y:S05]  /*f990*/  BSYNC B0 ;  /* 0x0000000000007941 */ /* 0x000fea0003800000 */
.L_x_5245:
        /* <DEDUP_REMOVED lines=14> */
.L_x_5248:
[----:B------:R-:W-:Y:S05]  /*fa80*/  BSYNC B0 ;  /* 0x0000000000007941 */ /* 0x000fea0003800000 */
.L_x_5247:
        /* <DEDUP_REMOVED lines=14> */
.L_x_5250:
[----:B------:R-:W-:Y:S05]  /*fb70*/  BSYNC B0 ;  /* 0x0000000000007941 */ /* 0x000fea0003800000 */
.L_x_5249:
        /* <DEDUP_REMOVED lines=14> */
.L_x_5252:
[----:B------:R-:W-:Y:S05]  /*fc60*/  BSYNC B0 ;  /* 0x0000000000007941 */ /* 0x000fea0003800000 */
.L_x_5251:
        /* <DEDUP_REMOVED lines=15> */
.L_x_5253:
        /* <DEDUP_REMOVED lines=10> */
.L_x_8807:


//--------------------- .text._ZN5flash24flash_fwd_splitkv_kernelI23Flash_fwd_kernel_traitsILi256ELi64ELi64ELi4ELb0ELb0EN7cutlass6half_tE19Flash_kernel_traitsILi256ELi64ELi64ELi4ES3_EELb0ELb0ELb0ELb0ELb1ELb0ELb1ELb1EEEvNS_16Flash_fwd_paramsE --------------------------
	.section	.text._ZN5flash24flash_fwd_splitkv_kernelI23Flash_fwd_kernel_traitsILi256ELi64ELi64ELi4ELb0ELb0EN7cutlass6half_tE19Flash_kernel_traitsILi256ELi64ELi64ELi4ES3_EELb0ELb0ELb0ELb0ELb1ELb0ELb1ELb1EEEvNS_16Flash_fwd_paramsE,"ax",@progbits
	.sectioninfo	@"SHI_REGISTERS=253"
	.align	128
        .global         _ZN5flash24flash_fwd_splitkv_kernelI23Flash_fwd_kernel_traitsILi256ELi64ELi64ELi4ELb0ELb0EN7cutlass6half_tE19Flash_kernel_traitsILi256ELi64ELi64ELi4ES3_EELb0ELb0ELb0ELb0ELb1ELb0ELb1ELb1EEEvNS_16Flash_fwd_paramsE
        .type           _ZN5flash24flash_fwd_splitkv_kernelI23Flash_fwd_kernel_traitsILi256ELi64ELi64ELi4ELb0ELb0EN7cutlass6half_tE19Flash_kernel_traitsILi256ELi64ELi64ELi4ES3_EELb0ELb0ELb0ELb0ELb1ELb0ELb1ELb1EEEvNS_16Flash_fwd_paramsE,@function
        .size           _ZN5flash24flash_fwd_splitkv_kernelI23Flash_fwd_kernel_traitsILi256ELi64ELi64ELi4ELb0ELb0EN7cutlass6half_tE19Flash_kernel_traitsILi256ELi64ELi64ELi4ES3_EELb0ELb0ELb0ELb0ELb1ELb0ELb1ELb1EEEvNS_16Flash_fwd_paramsE,(.L_x_8808 - _ZN5flash24flash_fwd_splitkv_kernelI23Flash_fwd_kernel_traitsILi256ELi64ELi64ELi4ELb0ELb0EN7cutlass6half_tE19Flash_kernel_traitsILi256ELi64ELi64ELi4ES3_EELb0ELb0ELb0ELb0ELb1ELb0ELb1ELb1EEEvNS_16Flash_fwd_paramsE)
        .other          _ZN5flash24flash_fwd_splitkv_kernelI23Flash_fwd_kernel_traitsILi256ELi64ELi64ELi4ELb0ELb0EN7cutlass6half_tE19Flash_kernel_traitsILi256ELi64ELi64ELi4ES3_EELb0ELb0ELb0ELb0ELb1ELb0ELb1ELb1EEEvNS_16Flash_fwd_paramsE,@"STO_CUDA_ENTRY STV_DEFAULT"
_ZN5flash24flash_fwd_splitkv_kernelI23Flash_fwd_kernel_traitsILi256ELi64ELi64ELi4ELb0ELb0EN7cutlass6half_tE19Flash_kernel_traitsILi256ELi64ELi64ELi4ES3_EELb0ELb0ELb0ELb0ELb1ELb0ELb1ELb1EEEvNS_16Flash_fwd_paramsE:
.text._ZN5flash24flash_fwd_splitkv_kernelI23Flash_fwd_kernel_traitsILi256ELi64ELi64ELi4ELb0ELb0EN7cutlass6half_tE19Flash_kernel_traitsILi256ELi64ELi64ELi4ES3_EELb0ELb0ELb0ELb0ELb1ELb0ELb1ELb1EEEvNS_16Flash_fwd_paramsE:
[----:B------:R-:W-:Y:S02]  /*0000*/  MOV R1, c[0x0][0x28] ;  /* 0x00000a0000017a02 */ /* 0x000fe40000000f00 */
[----:B------:R-:W1:Y:S01]  /*0010*/  I2F.U32.RP R2, c[0x0][0x1c0] ;  /* 0x0000700000027b06 */ /* 0x000e620000209000 */
[----:B------:R-:W2:Y:S01]  /*0020*/  S2R R3, SR_CTAID.Z ;  /* 0x0000000000037919 */ /* 0x000ea20000002700 */
[----:B------:R-:W-:Y:S01]  /*0030*/  IMAD.MOV.U32 R4, RZ, RZ, RZ ;  /* 0x000000ffff047224 */ /* 0x000fe200078e00ff */
[----:B------:R-:W-:Y:S01]  /*0040*/  ISETP.NE.U32.AND P0, PT, RZ, c[0x0][0x1c0], PT ;  /* 0x00007000ff007a0c */ /* 0x000fe20003f05070 */
[----:B------:R-:W-:Y:S01]  /*0050*/  IMAD.MOV.U32 R23, RZ, RZ, -0x1 ;  /* 0xffffffffff177424 */ /* 0x000fe200078e00ff */
[----:B------:R-:W-:Y:S01]  /*0060*/  ISETP.NE.U32.AND P5, PT, RZ, c[0x0][0x250], PT ;  /* 0x00009400ff007a0c */ /* 0x000fe20003fa5070 */
[----:B------:R-:W-:-:S03]  /*0070*/  ULDC.64 UR6, c[0x0][0x118] ;  /* 0x0000460000067ab9 */ /* 0x000fc60000000a00 */
[----:B------:R-:W-:Y:S01]  /*0080*/  ISETP.NE.AND.EX P5, PT, RZ, c[0x0][0x254], PT, P5 ;  /* 0x00009500ff007a0c */ /* 0x000fe20003fa5350 */
[----:B-1----:R-:W1:Y:S02]  /*0090*/  MUFU.RCP R5, R2 ;  /* 0x0000000200057308 */ /* 0x002e640000001000 */
[----:B-1----:R-:W-:Y:S01]  /*00a0*/  IADD3 R5, R5, 0xffffffe, RZ ;  /* 0x0ffffffe05057810 */ /* 0x002fe20007ffe0ff */
[----:B------:R-:W1:Y:S05]  /*00b0*/  LDC.U8 R2, c[0x0][0x312] ;  /* 0x0000c480ff027b82 */ /* 0x000e6a0000000000 */
[----:B------:R-:W3:Y:S02]  /*00c0*/  F2I.FTZ.U32.TRUNC.NTZ R5, R5 ;  /* 0x0000000500057305 */ /* 0x000ee4000021f000 */
[----:B---3--:R-:W-:-:S04]  /*00d0*/  IMAD.MOV R0, RZ, RZ, -R5 ;  /* 0x000000ffff007224 */ /* 0x008fc800078e0a05 */
        /* <DEDUP_REMOVED lines=13> */
[----:B------:R-:W-:Y:S01]  /*01b0*/  @!P0 LOP3.LUT R239, RZ, c[0x0][0x1c0], RZ, 0x33, !PT ;  /* 0x00007000ffef8a12 */ /* 0x000fe200078e33ff */
[----:B------:R-:W-:Y:S01]  /*01c0*/  IMAD.MOV.U32 R4, RZ, RZ, RZ ;  /* 0x000000ffff047224 */ /* 0x000fe200078e00ff */
[----:B-1----:R-:W-:Y:S02]  /*01d0*/  ISETP.NE.AND P2, PT, R2, RZ, PT ;  /* 0x000000ff0200720c */ /* 0x002fe40003f45270 */
[----:B------:R-:W-:Y:S01]  /*01e0*/  ISETP.EQ.U32.AND P0, PT, RZ, c[0x0][0x248], PT ;  /* 0x00009200ff007a0c */ /* 0x000fe20003f02070 */
[----:B------:R-:W-:-:S03]  /*01f0*/  IMAD.WIDE R8, R239, R0, c[0x0][0x240] ;  /* 0x00009000ef087625 */ /* 0x000fc600078e0200 */
[----:B------:R-:W-:Y:S01]  /*0200*/  ISETP.EQ.OR.EX P0, PT, RZ, c[0x0][0x24c], !P2, P0 ;  /* 0x00009300ff007a0c */ /* 0x000fe20005702700 */
[CC--:B------:R-:W-:Y:S01]  /*0210*/  IMAD.WIDE R142, R239.reuse, R0.reuse, c[0x0][0x250] ;  /* 0x00009400ef8e7625 */ /* 0x0c0fe200078e0200 */
[----:B------:R-:W2:Y:S04]  /*0220*/  @P1 LDG.E R23, [R8.64] ;  /* 0x0000000608171981 */ /* 0x000ea8000c1e1900 */
[----:B------:R-:W2:Y:S01]  /*0230*/  @P1 LDG.E R238, [R8.64+0x4] ;  /* 0x0000040608ee1981 */ /* 0x000ea2000c1e1900 */
[----:B------:R-:W-:Y:S01]  /*0240*/  MOV R15, 0xffffffff ;  /* 0xffffffff000f7802 */ /* 0x000fe20000000f00 */
[----:B------:R-:W-:Y:S02]  /*0250*/  IMAD.WIDE R6, R239, R0, c[0x0][0x248] ;  /* 0x00009200ef067625 */ /* 0x000fe400078e0200 */
[----:B------:R1:W5:Y:S04]  /*0260*/  @P5 LDG.E R4, [R142.64] ;  /* 0x000000068e045981 */ /* 0x000368000c1e1900 */
[----:B------:R1:W5:Y:S01]  /*0270*/  @!P0 LDG.E R15, [R6.64] ;  /* 0x00000006060f8981 */ /* 0x000362000c1e1900 */
[----:B------:R-:W-:Y:S01]  /*0280*/  ISETP.NE.U32.AND P0, PT, RZ, c[0x0][0x248], PT ;  /* 0x00009200ff007a0c */ /* 0x000fe20003f05070 */
[----:B------:R-:W-:-:S02]  /*0290*/  IMAD.MOV R136, RZ, RZ, -R239 ;  /* 0x000000ffff887224 */ /* 0x000fc400078e0aef */
[----:B------:R-:W3:Y:S01]  /*02a0*/  S2R R21, SR_CTAID.X ;  /* 0x0000000000157919 */ /* 0x000ee20000002500 */
[----:B------:R-:W-:Y:S01]  /*02b0*/  ISETP.NE.AND.EX P0, PT, RZ, c[0x0][0x24c], PT, P0 ;  /* 0x00009300ff007a0c */ /* 0x000fe20003f05300 */
[----:B------:R-:W-:Y:S02]  /*02c0*/  IMAD R136, R136, c[0x0][0x1c0], R3 ;  /* 0x0000700088887a24 */ /* 0x000fe400078e0203 */
[----:B------:R-:W4:Y:S04]  /*02d0*/  S2R R2, SR_CTAID.Y ;  /* 0x0000000000027919 */ /* 0x000f280000002600 */
[----:B------:R-:W1:Y:S01]  /*02e0*/  S2R R56, SR_TID.X ;  /* 0x0000000000387919 */ /* 0x000e620000002100 */
[----:B--2---:R-:W-:Y:S01]  /*02f0*/  @P1 IADD3 R238, R238, -R23, RZ ;  /* 0x80000017eeee1210 */ /* 0x004fe20007ffe0ff */
[----:B------:R-:W-:-:S04]  /*0300*/  @!P1 IMAD.MOV.U32 R238, RZ, RZ, c[0x0][0x214] ;  /* 0x00008500ffee9624 */ /* 0x000fc800078e00ff */
[----:B------:R-:W-:Y:S05]  /*0310*/  @!P0 BRA `(.L_x_5254) ;  /* 0x0000004000008947 */ /* 0x000fea0003800000 */
[----:B-1-34-:R-:W2:Y:S02]  /*0320*/  @P2 LDG.E R8, [R6.64+0x4] ;  /* 0x0000040606082981 */ /* 0x01aea4000c1e1900 */
[----:B--2--5:R-:W-:-:S06]  /*0330*/  @P2 IADD3 R3, R8, -R15, RZ ;  /* 0x8000000f08032210 */ /* 0x024fcc0007ffe0ff */
[----:B------:R1:W5:Y:S01]  /*0340*/  @!P2 LDG.E R3, [R6.64] ;  /* 0x000000060603a981 */ /* 0x000362000c1e1900 */
[----:B------:R-:W-:Y:S05]  /*0350*/  BRA `(.L_x_5255) ;  /* 0x0000001000007947 */ /* 0x000fea0003800000 */
.L_x_5254:
[----:B-1-34-:R-:W-:Y:S02]  /*0360*/  MOV R3, c[0x0][0x218] ;  /* 0x0000860000037a02 */ /* 0x01afe40000000f00 */
.L_x_5255:
        /* <DEDUP_REMOVED lines=13> */
[----:B------:R-:W-:Y:S01]  /*0440*/  IABS R6, c[0x0][0x10] ;  /* 0x0000040000067a13 */ /* 0x000fe20000000000 */
[----:B------:R-:W-:-:S03]  /*0450*/  IMAD.MOV.U32 R8, RZ, RZ, c[0x0][0x218] ;  /* 0x00008600ff087624 */ /* 0x000fc600078e00ff */
[----:B------:R-:W1:Y:S02]  /*0460*/  I2F.RP R3, R6 ;  /* 0x0000000600037306 */ /* 0x000e640000209400 */
[----:B------:R-:W-:-:S04]  /*0470*/  IADD3 R8, R8, 0x3f, RZ ;  /* 0x0000003f08087810 */ /* 0x000fc80007ffe0ff */
[----:B------:R-:W-:-:S04]  /*0480*/  SHF.R.S32.HI R7, RZ, 0x1f, R8 ;  /* 0x0000001fff077819 */ /* 0x000fc80000011408 */
[----:B------:R-:W-:Y:S01]  /*0490*/  LEA.HI R7, R7, R8, RZ, 0x6 ;  /* 0x0000000807077211 */ /* 0x000fe200078f30ff */
[----:B------:R-:W-:-:S03]  /*04a0*/  IMAD.MOV.U32 R8, RZ, RZ, RZ ;  /* 0x000000ffff087224 */ /* 0x000fc600078e00ff */
[----:B------:R-:W-:Y:S01]  /*04b0*/  LEA.HI.SX32 R7, R7, c[0x0][0x10], 0x1a ;  /* 0x0000040007077a11 */ /* 0x000fe200078fd2ff */
[----:B-1----:R-:W1:Y:S03]  /*04c0*/  MUFU.RCP R9, R3 ;  /* 0x0000000300097308 */ /* 0x002e660000001000 */
[----:B------:R-:W-:Y:S02]  /*04d0*/  IADD3 R7, R7, -0x1, RZ ;  /* 0xffffffff07077810 */ /* 0x000fe40007ffe0ff */
[----:B-1----:R-:W-:Y:S02]  /*04e0*/  IADD3 R9, R9, 0xffffffe, RZ ;  /* 0x0ffffffe09097810 */ /* 0x002fe40007ffe0ff */
[----:B------:R-:W-:Y:S02]  /*04f0*/  IABS R3, R7 ;  /* 0x0000000700037213 */ /* 0x000fe40000000000 */
[----:B------:R-:W-:-:S02]  /*0500*/  LOP3.LUT R7, R7, c[0x0][0x10], RZ, 0x3c, !PT ;  /* 0x0000040007077a12 */ /* 0x000fc400078e3cff */
[----:B------:R-:W1:Y:S02]  /*0510*/  F2I.FTZ.U32.TRUNC.NTZ R9, R9 ;  /* 0x0000000900097305 */ /* 0x000e64000021f000 */
[----:B------:R-:W-:Y:S01]  /*0520*/  ISETP.GE.AND P0, PT, R7, RZ, PT ;  /* 0x000000ff0700720c */ /* 0x000fe20003f06270 */
[----:B-1----:R-:W-:-:S04]  /*0530*/  IMAD.MOV R5, RZ, RZ, -R9 ;  /* 0x000000ffff057224 */ /* 0x002fc800078e0a09 */
        /* <DEDUP_REMOVED lines=39> */
[----:B------:R-:W-:-:S02]  /*07b0*/  SHF.R.S32.HI R5, RZ, 0x1f, R3 ;  /* 0x0000001fff057819 */ /* 0x000fc40000011403 */
[C---:B------:R-:W-:Y:S01]  /*07c0*/  ISETP.GE.AND P3, PT, R0.reuse, R133, PT ;  /* 0x000000850000720c */ /* 0x040fe20003f66270 */
[----:B------:R-:W-:-:S05]  /*07d0*/  IMAD.WIDE R6, R0, 0x100, R6 ;  /* 0x0000010000067825 */ /* 0x000fca00078e0206 */
[----:B------:R-:W-:Y:S02]  /*07e0*/  IADD3 R2, P0, R4, R6, RZ ;  /* 0x0000000604027210 */ /* 0x000fe40007f1e0ff */
[----:B------:R-:W-:Y:S02]  /*07f0*/  IADD3 R6, R0, 0x8, RZ ;  /* 0x0000000800067810 */ /* 0x000fe40007ffe0ff */
[----:B------:R-:W-:Y:S02]  /*0800*/  LEA.HI.X.SX32 R7, R4, R7, 0x1, P0 ;  /* 0x0000000704077211 */ /* 0x000fe400000f0eff */
[----:B------:R-:W-:Y:S02]  /*0810*/  ISETP.GE.AND P2, PT, R6, R133, PT ;  /* 0x000000850600720c */ /* 0x000fe40003f46270 */
[----:B------:R-:W-:Y:S02]  /*0820*/  LEA R14, P0, R2, c[0x0][0x1d8], 0x2 ;  /* 0x00007600020e7a11 */ /* 0x000fe400078010ff */
[----:B------:R-:W-:-:S02]  /*0830*/  IADD3 R4, R0, 0x10, RZ ;  /* 0x0000001000047810 */ /* 0x000fc40007ffe0ff */
[----:B------:R-:W-:Y:S02]  /*0840*/  LEA.HI.X R15, R2, c[0x0][0x1dc], R7, 0x2, P0 ;  /* 0x00007700020f7a11 */ /* 0x000fe400000f1407 */
[-C--:B------:R-:W-:Y:S02]  /*0850*/  ISETP.GE.AND P1, PT, R4, R133.reuse, PT ;  /* 0x000000850400720c */ /* 0x080fe40003f26270 */
[-C--:B------:R-:W-:Y:S01]  /*0860*/  ISETP.GE.OR P5, PT, R6, R133.reuse, P6 ;  /* 0x000000850600720c */ /* 0x080fe200037a6670 */
[----:B------:R1:W-:Y:S01]  /*0870*/  @!P3 STG.E.128 [R14.64], RZ ;  /* 0x000000ff0e00b986 */ /* 0x0003e2000c101d06 */
[----:B------:R-:W-:Y:S02]  /*0880*/  ISETP.GE.OR P4, PT, R4, R133, P6 ;  /* 0x000000850400720c */ /* 0x000fe40003786670 */
[C---:B------:R-:W-:Y:S01]  /*0890*/  IADD3 R6, R0.reuse, 0x30, RZ ;  /* 0x0000003000067810 */ /* 0x040fe20007ffe0ff */
[----:B------:R1:W-:Y:S01]  /*08a0*/  @!P3 STG.E.128 [R14.64+0x100], RZ ;  /* 0x000100ff0e00b986 */ /* 0x0003e2000c101d06 */
[----:B------:R-:W-:-:S02]  /*08b0*/  IADD3 R4, R0, 0x38, RZ ;  /* 0x0000003800047810 */ /* 0x000fc40007ffe0ff */
[----:B------:R-:W-:Y:S01]  /*08c0*/  IADD3 R3, P0, R3, R0, RZ ;  /* 0x0000000003037210 */ /* 0x000fe20007f1e0ff */
[----:B------:R1:W-:Y:S03]  /*08d0*/  @!P3 STG.E.128 [R14.64+0x200], RZ ;  /* 0x000200ff0e00b986 */ /* 0x0003e6000c101d06 */
[----:B------:R-:W-:Y:S01]  /*08e0*/  LEA.HI.X.SX32 R2, R0, R5, 0x1, P0 ;  /* 0x0000000500027211 */ /* 0x000fe200000f0eff */
[----:B------:R1:W-:Y:S01]  /*08f0*/  @!P3 STG.E.128 [R14.64+0x300], RZ ;  /* 0x000300ff0e00b986 */ /* 0x0003e2000c101d06 */
[-C--:B------:R-:W-:Y:S01]  /*0900*/  ISETP.GE.AND P3, PT, R12, R133.reuse, PT ;  /* 0x000000850c00720c */ /* 0x080fe20003f66270 */
[----:B------:R-:W-:Y:S01]  /*0910*/  @!P4 IMAD.MOV.U32 R19, RZ, RZ, -0x800000 ;  /* 0xff800000ff13c424 */ /* 0x000fe200078e00ff */
[C---:B------:R-:W-:Y:S01]  /*0920*/  LEA R16, P0, R3.reuse, c[0x0][0x208], 0x2 ;  /* 0x0000820003107a11 */ /* 0x040fe200078010ff */
[----:B------:R1:W-:Y:S03]  /*0930*/  @!P2 STG.E.128 [R14.64+0x2000], RZ ;  /* 0x002000ff0e00a986 */ /* 0x0003e6000c101d06 */
[----:B------:R-:W-:Y:S01]  /*0940*/  LEA.HI.X R17, R3, c[0x0][0x20c], R2, 0x2, P0 ;  /* 0x0000830003117a11 */ /* 0x000fe200000f1402 */
[----:B------:R1:W-:Y:S01]  /*0950*/  @!P2 STG.E.128 [R14.64+0x2100], RZ ;  /* 0x002100ff0e00a986 */ /* 0x0003e2000c101d06 */
[----:B------:R-:W-:Y:S01]  /*0960*/  @!P5 IMAD.MOV.U32 R3, RZ, RZ, -0x800000 ;  /* 0xff800000ff03d424 */ /* 0x000fe200078e00ff */
[----:B------:R-:W-:-:S02]  /*0970*/  ISETP.GE.OR P0, PT, R6, R133, P6 ;  /* 0x000000850600720c */ /* 0x000fc40003706670 */
[----:B------:R1:W-:Y:S04]  /*0980*/  @!P2 STG.E.128 [R14.64+0x2200], RZ ;  /* 0x002200ff0e00a986 */ /* 0x0003e8000c101d06 */
[----:B------:R1:W-:Y:S01]  /*0990*/  @!P2 STG.E.128 [R14.64+0x2300], RZ ;  /* 0x002300ff0e00a986 */ /* 0x0003e2000c101d06 */
[----:B------:R-:W-:-:S03]  /*09a0*/  ISETP.GE.AND P2, PT, R10, R133, PT ;  /* 0x000000850a00720c */ /* 0x000fc60003f46270 */
[----:B------:R1:W-:Y:S03]  /*09b0*/  @!P1 STG.E.128 [R14.64+0x4000], RZ ;  /* 0x004000ff0e009986 */ /* 0x0003e6000c101d06 */
[----:B------:R-:W-:Y:S01]  /*09c0*/  @!P0 IMAD.MOV.U32 R5, RZ, RZ, -0x800000 ;  /* 0xff800000ff058424 */ /* 0x000fe200078e00ff */
        /* <DEDUP_REMOVED lines=46> */
.L_x_5256:
[----:B------:R-:W-:Y:S01]  /*0cb0*/  ISETP.NE.U32.AND P1, PT, RZ, c[0x0][0x2c0], PT ;  /* 0x0000b000ff007a0c */ /* 0x000fe20003f25070 */
[--C-:B------:R-:W-:Y:S01]  /*0cc0*/  IMAD.MOV.U32 R2, RZ, RZ, R239.reuse ;  /* 0x000000ffff027224 */ /* 0x100fe200078e00ef */
[----:B------:R-:W-:Y:S02]  /*0cd0*/  ISETP.NE.U32.AND P0, PT, RZ, c[0x0][0x2b8], PT ;  /* 0x0000ae00ff007a0c */ /* 0x000fe40003f05070 */
[----:B------:R-:W-:Y:S02]  /*0ce0*/  ISETP.NE.AND.EX P1, PT, RZ, c[0x0][0x2c4], PT, P1 ;  /* 0x0000b100ff007a0c */ /* 0x000fe40003f25310 */
[----:B------:R-:W-:Y:S02]  /*0cf0*/  ISETP.NE.AND.EX P0, PT, RZ, c[0x0][0x2bc], PT, P0 ;  /* 0x0000af00ff007a0c */ /* 0x000fe40003f05300 */
[----:B------:R-:W-:-:S09]  /*0d00*/  SHF.R.S32.HI R11, RZ, 0x1f, R239 ;  /* 0x0000001fff0b7819 */ /* 0x000fd200000114ef */
[----:B------:R-:W-:Y:S02]  /*0d10*/  @P1 IMAD R8, R11, c[0x0][0x2c8], RZ ;  /* 0x0000b2000b081a24 */ /* 0x000fe400078e02ff */
[----:B------:R-:W-:-:S04]  /*0d20*/  @P1 IMAD.WIDE.U32 R6, R239, c[0x0][0x2c8], RZ ;  /* 0x0000b200ef061a25 */ /* 0x000fc800078e00ff */
[C---:B------:R-:W-:Y:S02]  /*0d30*/  @P1 IMAD R3, R239.reuse, c[0x0][0x2cc], R8 ;  /* 0x0000b300ef031a24 */ /* 0x040fe400078e0208 */
[----:B------:R-:W-:Y:S01]  /*0d40*/  @P0 IMAD.WIDE R12, R239, R0, c[0x0][0x2b8] ;  /* 0x0000ae00ef0c0625 */ /* 0x000fe200078e0200 */
[----:B------:R-:W-:-:S03]  /*0d50*/  CS2R R240, SRZ ;  /* 0x0000000000f07805 */ /* 0x000fc6000001ff00 */
[----:B------:R-:W-:Y:S01]  /*0d60*/  @P1 IMAD.IADD R3, R7, 0x1, R3 ;  /* 0x0000000107031824 */ /* 0x000fe200078e0203 */
[----:B------:R1:W5:Y:S01]  /*0d70*/  @P0 LDG.E R2, [R12.64] ;  /* 0x000000060c020981 */ /* 0x000362000c1e1900 */
[C---:B------:R-:W-:Y:S02]  /*0d80*/  @P1 LEA R240, P0, R6.reuse, c[0x0][0x2c0], 0x2 ;  /* 0x0000b00006f01a11 */ /* 0x040fe400078010ff */
[----:B------:R-:W-:Y:S02]  /*0d90*/  PLOP3.LUT P3, PT, PT, PT, PT, 0x8, 0x0 ;  /* 0x000000000000781c */ /* 0x000fe40003f6e170 */
        /* <DEDUP_REMOVED lines=13> */
[----:B-----5:R-:W-:Y:S01]  /*0e70*/  IMAD R2, R3, R4, RZ ;  /* 0x0000000403027224 */ /* 0x020fe200078e02ff */
        /* <DEDUP_REMOVED lines=13> */
[----:B------:R-:W-:Y:S02]  /*0f50*/  @!P0 IADD3 R7, -R7, RZ, RZ ;  /* 0x000000ff07078210 */ /* 0x000fe40007ffe1ff */
[----:B------:R-:W-:-:S05]  /*0f60*/  @!P1 LOP3.LUT R7, RZ, c[0x0][0x2d0], RZ, 0x33, !PT ;  /* 0x0000b400ff079a12 */ /* 0x000fca00078e33ff */
[----:B------:R-:W-:-:S05]  /*0f70*/  IMAD.WIDE R12, R7, 0x4, R240 ;  /* 0x00000004070c7825 */ /* 0x000fca00078e02f0 */
        /* <DEDUP_REMOVED lines=27> */
[----:B------:R-:W-:Y:S02]  /*1130*/  @!P0 IMAD.MOV R3, RZ, RZ, -R3 ;  /* 0x000000ffff038224 */ /* 0x000fe400078e0a03 */
[----:B------:R-:W-:-:S08]  /*1140*/  IMAD R4, R9, c[0x0][0x19c], R4 ;  /* 0x0000670009047a24 */ /* 0x000fd000078e0204 */
[----:B------:R-:W-:Y:S02]  /*1150*/  @!P1 LOP3.LUT R3, RZ, c[0x0][0x1c8], RZ, 0x33, !PT ;  /* 0x00007200ff039a12 */ /* 0x000fe400078e33ff */
[----:B--2---:R-:W-:Y:S01]  /*1160*/  SHF.R.S32.HI R15, RZ, 0x1f, R2 ;  /* 0x0000001fff0f7819 */ /* 0x004fe20000011402 */
[----:B------:R-:W-:-:S04]  /*1170*/  IMAD.WIDE.U32 R16, R2, c[0x0][0x180], RZ ;  /* 0x0000600002107a25 */ /* 0x000fc800078e00ff */
[C---:B------:R-:W-:Y:S02]  /*1180*/  IMAD R13, R15.reuse, c[0x0][0x180], RZ ;  /* 0x000060000f0d7a24 */ /* 0x040fe400078e02ff */
[----:B------:R-:W-:Y:S02]  /*1190*/  IMAD R15, R15, c[0x0][0x188], RZ ;  /* 0x000062000f0f7a24 */ /* 0x000fe400078e02ff */
[C---:B------:R-:W-:Y:S02]  /*11a0*/  IMAD R6, R2.reuse, c[0x0][0x184], R13 ;  /* 0x0000610002067a24 */ /* 0x040fe400078e020d */
[----:B------:R-:W-:-:S03]  /*11b0*/  IMAD R15, R2, c[0x0][0x18c], R15 ;  /* 0x00006300020f7a24 */ /* 0x000fc600078e020f */
[----:B------:R-:W-:Y:S02]  /*11c0*/  IADD3 R17, R17, R6, RZ ;  /* 0x0000000611117210 */ /* 0x000fe40007ffe0ff */
[----:B------:R-:W-:-:S03]  /*11d0*/  SHF.R.S32.HI R6, RZ, 0x1f, R3 ;  /* 0x0000001fff067819 */ /* 0x000fc60000011403 */
[----:B------:R-:W-:-:S04]  /*11e0*/  IMAD.WIDE.U32 R12, R9, c[0x0][0x198], R16 ;  /* 0x00006600090c7a25 */ /* 0x000fc800078e0010 */
[----:B------:R-:W-:Y:S02]  /*11f0*/  IMAD.IADD R13, R13, 0x1, R4 ;  /* 0x000000010d0d7824 */ /* 0x000fe400078e0204 */
[----:B------:R-:W-:Y:S02]  /*1200*/  IMAD R4, R6, c[0x0][0x1b0], RZ ;  /* 0x00006c0006047a24 */ /* 0x000fe400078e02ff */
[----:B------:R-:W-:-:S04]  /*1210*/  IMAD.WIDE.U32 R16, R2, c[0x0][0x188], RZ ;  /* 0x0000620002107a25 */ /* 0x000fc800078e00ff */
[C---:B------:R-:W-:Y:S01]  /*1220*/  IMAD R4, R3.reuse, c[0x0][0x1b4], R4 ;  /* 0x00006d0003047a24 */ /* 0x040fe200078e0204 */
[----:B------:R-:W-:Y:S01]  /*1230*/  MOV R14, R16 ;  /* 0x00000010000e7202 */ /* 0x000fe20000000f00 */
[----:B------:R-:W-:-:S04]  /*1240*/  IMAD.WIDE.U32 R134, R3, c[0x0][0x1b0], R12 ;  /* 0x00006c0003867a25 */ /* 0x000fc800078e000c */
[----:B------:R-:W-:Y:S01]  /*1250*/  IMAD.IADD R15, R17, 0x1, R15 ;  /* 0x00000001110f7824 */ /* 0x000fe200078e020f */
[----:B------:R-:W-:Y:S01]  /*1260*/  IADD3 R13, R135, R4, RZ ;  /* 0x00000004870d7210 */ /* 0x000fe20007ffe0ff */
[----:B------:R-:W-:Y:S05]  /*1270*/  BRA `(.L_x_5258) ;  /* 0x0000044000007947 */ /* 0x000fea0003800000 */
.L_x_5257:
        /* <DEDUP_REMOVED lines=15> */
.L_x_5259:
[----:B------:R-:W-:Y:S01]  /*1370*/  IABS R7, c[0x0][0x1c8] ;  /* 0x0000720000077a13 */ /* 0x000fe20000000000 */
[----:B------:R-:W-:Y:S01]  /*1380*/  @P4 IMAD.IADD R15, R4, 0x1, R15 ;  /* 0x00000001040f4824 */ /* 0x000fe200078e020f */
[----:B------:R-:W-:Y:S02]  /*1390*/  MOV R12, RZ ;  /* 0x000000ff000c7202 */ /* 0x000fe40000000f00 */
[----:B------:R-:W1:Y:S01]  /*13a0*/  I2F.RP R8, R7 ;  /* 0x0000000700087306 */ /* 0x000e620000209400 */
[----:B------:R-:W-:-:S04]  /*13b0*/  @P4 IMAD.WIDE.U32 R16, R15, c[0x0][0x1a0], RZ ;  /* 0x000068000f104a25 */ /* 0x000fc800078e00ff */
[----:B------:R-:W-:Y:S02]  /*13c0*/  @P4 IMAD R15, R15, c[0x0][0x1a4], R17 ;  /* 0x000069000f0f4a24 */ /* 0x000fe400078e0211 */
[----:B------:R-:W-:Y:S01]  /*13d0*/  @P4 IMAD.MOV.U32 R14, RZ, RZ, R16 ;  /* 0x000000ffff0e4224 */ /* 0x000fe200078e0010 */
[----:B-1----:R-:W1:Y:S02]  /*13e0*/  MUFU.RCP R13, R8 ;  /* 0x00000008000d7308 */ /* 0x002e640000001000 */
[----:B-1----:R-:W-:-:S06]  /*13f0*/  IADD3 R13, R13, 0xffffffe, RZ ;  /* 0x0ffffffe0d0d7810 */ /* 0x002fcc0007ffe0ff */
[----:B------:R-:W1:Y:S02]  /*1400*/  F2I.FTZ.U32.TRUNC.NTZ R13, R13 ;  /* 0x0000000d000d7305 */ /* 0x000e64000021f000 */
[----:B-1----:R-:W-:-:S04]  /*1410*/  IMAD.MOV R3, RZ, RZ, -R13 ;  /* 0x000000ffff037224 */ /* 0x002fc800078e0a0d */
[----:B------:R-:W-:Y:S01]  /*1420*/  IMAD R5, R3, R7, RZ ;  /* 0x0000000703057224 */ /* 0x000fe200078e02ff */
[----:B------:R-:W-:-:S03]  /*1430*/  IABS R3, R136 ;  /* 0x0000008800037213 */ /* 0x000fc60000000000 */
[----:B------:R-:W-:Y:S01]  /*1440*/  IMAD.HI.U32 R12, R13, R5, R12 ;  /* 0x000000050d0c7227 */ /* 0x000fe200078e000c */
[----:B------:R-:W-:-:S03]  /*1450*/  MOV R13, R9 ;  /* 0x00000009000d7202 */ /* 0x000fc60000000f00 */
[----:B------:R-:W-:-:S04]  /*1460*/  IMAD.MOV.U32 R5, RZ, RZ, R3 ;  /* 0x000000ffff057224 */ /* 0x000fc800078e0003 */
[----:B------:R-:W-:-:S04]  /*1470*/  IMAD.HI.U32 R3, R12, R5, RZ ;  /* 0x000000050c037227 */ /* 0x000fc800078e00ff */
[----:B------:R-:W-:Y:S01]  /*1480*/  IMAD.MOV.U32 R12, RZ, RZ, R6 ;  /* 0x000000ffff0c7224 */ /* 0x000fe200078e0006 */
[----:B------:R-:W-:-:S05]  /*1490*/  IADD3 R8, -R3, RZ, RZ ;  /* 0x000000ff03087210 */ /* 0x000fca0007ffe1ff */
[----:B------:R-:W-:Y:S01]  /*14a0*/  IMAD R8, R7, R8, R5 ;  /* 0x0000000807087224 */ /* 0x000fe200078e0205 */
[----:B------:R-:W-:-:S04]  /*14b0*/  LOP3.LUT R5, R136, c[0x0][0x1c8], RZ, 0x3c, !PT ;  /* 0x0000720088057a12 */ /* 0x000fc800078e3cff */
[----:B------:R-:W-:Y:S02]  /*14c0*/  ISETP.GT.U32.AND P0, PT, R7, R8, PT ;  /* 0x000000080700720c */ /* 0x000fe40003f04070 */
[----:B------:R-:W-:Y:S02]  /*14d0*/  ISETP.GE.AND P1, PT, R5, RZ, PT ;  /* 0x000000ff0500720c */ /* 0x000fe40003f26270 */
[----:B------:R-:W-:-:S05]  /*14e0*/  LEA R5, R166, 0xffffffc0, 0x6 ;  /* 0xffffffc0a6057811 */ /* 0x000fca00078e30ff */
[----:B------:R-:W-:-:S04]  /*14f0*/  IMAD.WIDE.U32 R12, R5, c[0x0][0x198], R12 ;  /* 0x00006600050c7a25 */ /* 0x000fc800078e000c */
[----:B------:R-:W-:Y:S01]  /*1500*/  @!P0 IMAD.IADD R8, R8, 0x1, -R7 ;  /* 0x0000000108088824 */ /* 0x000fe200078e0a07 */
[----:B------:R-:W-:Y:S01]  /*1510*/  @!P0 IADD3 R3, R3, 0x1, RZ ;  /* 0x0000000103038810 */ /* 0x000fe20007ffe0ff */
[--C-:B------:R-:W-:Y:S01]  /*1520*/  IMAD.MOV.U32 R9, RZ, RZ, R5.reuse ;  /* 0x000000ffff097224 */ /* 0x100fe200078e0005 */
        /* <DEDUP_REMOVED lines=25> */
.L_x_5258:
[----:B------:R1:W5:Y:S01]  /*16c0*/  @P5 LDG.E R8, [R142.64] ;  /* 0x000000068e085981 */ /* 0x000362000c1e1900 */
[----:B------:R-:W-:Y:S01]  /*16d0*/  ISETP.NE.AND P0, PT, R23, -0x1, PT ;  /* 0xffffffff1700780c */ /* 0x000fe20003f05270 */
[----:B------:R-:W-:Y:S01]  /*16e0*/  IMAD.MOV.U32 R147, RZ, RZ, c[0x0][0x198] ;  /* 0x00006600ff937624 */ /* 0x000fe200078e00ff */
[----:B------:R-:W-:Y:S02]  /*16f0*/  SHF.R.S32.HI R59, RZ, 0x1f, R56 ;  /* 0x0000001fff3b7819 */ /* 0x000fe40000011438 */
[----:B------:R-:W-:Y:S01]  /*1700*/  MOV R129, c[0x0][0x230] ;  /* 0x00008c0000817a02 */ /* 0x000fe20000000f00 */
[----:B------:R-:W-:Y:S01]  /*1710*/  IMAD.SHL.U32 R55, R147, 0x10, RZ ;  /* 0x0000001093377824 */ /* 0x000fe200078e00ff */
[----:B------:R-:W-:Y:S02]  /*1720*/  LEA.HI R140, R59, R56, RZ, 0x3 ;  /* 0x000000383b8c7211 */ /* 0x000fe400078f18ff */
[----:B------:R-:W-:Y:S02]  /*1730*/  SHF.L.U64.HI R54, R147, R0, c[0x0][0x19c] ;  /* 0x0000670093367619 */ /* 0x000fe40000010200 */
[----:B------:R-:W-:-:S02]  /*1740*/  LOP3.LUT R57, R140, 0xfffffff8, RZ, 0xc0, !PT ;  /* 0xfffffff88c397812 */ /* 0x000fc400078ec0ff */
[----:B------:R-:W-:Y:S01]  /*1750*/  SHF.R.S32.HI R140, RZ, 0x3, R140 ;  /* 0x00000003ff8c7819 */ /* 0x000fe2000001148c */
[----:B-----5:R-:W-:Y:S02]  /*1760*/  @!P0 IMAD R2, R11, c[0x0][0x178], RZ ;  /* 0x00005e000b028a24 */ /* 0x020fe400078e02ff */
[----:B------:R-:W-:Y:S01]  /*1770*/  IMAD.IADD R57, R56, 0x1, -R57 ;  /* 0x0000000138397824 */ /* 0x000fe200078e0a39 */
[----:B------:R-:W-:Y:S01]  /*1780*/  SHF.R.S32.HI R141, RZ, 0x1f, R140 ;  /* 0x0000001fff8d7819 */ /* 0x000fe2000001148c */
[----:B------:R-:W-:-:S04]  /*1790*/  @P0 IMAD.WIDE.U32 R16, R23, c[0x0][0x190], RZ ;  /* 0x0000640017100a25 */ /* 0x000fc800078e00ff */
[----:B------:R-:W-:-:S04]  /*17a0*/  @!P0 IMAD.WIDE.U32 R18, R239, c[0x0][0x178], RZ ;  /* 0x00005e00ef128a25 */ /* 0x000fc800078e00ff */
[----:B------:R-:W-:Y:S02]  /*17b0*/  @!P0 IMAD R2, R239, c[0x0][0x17c], R2 ;  /* 0x00005f00ef028a24 */ /* 0x000fe400078e0202 */
[----:B------:R-:W-:Y:S02]  /*17c0*/  IMAD.SHL.U32 R24, R57, 0x8, RZ ;  /* 0x0000000839187824 */ /* 0x000fe400078e00ff */
[----:B------:R-:W-:Y:S02]  /*17d0*/  @P0 IMAD R17, R23, c[0x0][0x194], R17 ;  /* 0x0000650017110a24 */ /* 0x000fe400078e0211 */
[----:B------:R-:W-:Y:S01]  /*17e0*/  @P0 IMAD.MOV.U32 R4, RZ, RZ, R16 ;  /* 0x000000ffff040224 */ /* 0x000fe200078e0010 */
[----:B------:R-:W-:Y:S01]  /*17f0*/  @!P0 MOV R4, R18 ;  /* 0x0000001200048202 */ /* 0x000fe20000000f00 */
[----:B------:R-:W-:Y:S01]  /*1800*/  @!P0 IMAD.IADD R17, R19, 0x1, R2 ;  /* 0x0000000113118824 */ /* 0x000fe200078e0202 */
[----:B------:R-:W-:Y:S01]  /*1810*/  IADD3 R14, P0, R24, R14, RZ ;  /* 0x0000000e180e7210 */ /* 0x000fe20007f1e0ff */
[----:B------:R-:W-:Y:S01]  /*1820*/  IMAD R2, R6, c[0x0][0x1b8], RZ ;  /* 0x00006e0006027a24 */ /* 0x000fe200078e02ff */
[----:B------:R-:W-:Y:S01]  /*1830*/  SHF.R.S32.HI R25, RZ, 0x1f, R24 ;  /* 0x0000001fff197819 */ /* 0x000fe20000011418 */
[----:B------:R-:W-:Y:S01]  /*1840*/  IMAD.WIDE R20, R21, 0x40, R140 ;  /* 0x0000004015147825 */ /* 0x000fe200078e028c */
[----:B------:R-:W-:-:S03]  /*1850*/  IADD3 R16, P1, R24, R4, RZ ;  /* 0x0000000418107210 */ /* 0x000fc60007f3e0ff */
[----:B------:R-:W-:Y:S01]  /*1860*/  IMAD.X R15, R25, 0x1, R15, P0 ;  /* 0x00000001190f7824 */ /* 0x000fe200000e060f */
[----:B------:R-:W-:Y:S01]  /*1870*/  IADD3 R9, P0, R140, R9, RZ ;  /* 0x000000098c097210 */ /* 0x000fe20007f1e0ff */
[C---:B------:R-:W-:Y:S02]  /*1880*/  IMAD R2, R3.reuse, c[0x0][0x1bc], R2 ;  /* 0x00006f0003027a24 */ /* 0x040fe400078e0202 */
[----:B------:R-:W-:Y:S01]  /*1890*/  IMAD.WIDE.U32 R22, R3, c[0x0][0x1b8], R14 ;  /* 0x00006e0003167a25 */ /* 0x000fe200078e000e */
[----:B------:R-:W-:-:S03]  /*18a0*/  IADD3.X R7, R141, R7, RZ, P0, !PT ;  /* 0x000000078d077210 */ /* 0x000fc600007fe4ff */
[----:B------:R-:W-:Y:S02]  /*18b0*/  IMAD.IADD R23, R23, 0x1, R2 ;  /* 0x0000000117177824 */ /* 0x000fe400078e0202 */
[----:B------:R-:W-:Y:S01]  /*18c0*/  IMAD R2, R7, c[0x0][0x1a0], RZ ;  /* 0x0000680007027a24 */ /* 0x000fe200078e02ff */
[----:B------:R-:W-:Y:S01]  /*18d0*/  SHF.R.S32.HI R7, RZ, 0x1f, R136 ;  /* 0x0000001fff077819 */ /* 0x000fe20000011488 */
[----:B------:R-:W-:Y:S02]  /*18e0*/  IMAD R15, R21, c[0x0][0x190], RZ ;  /* 0x00006400150f7a24 */ /* 0x000fe400078e02ff */
[----:B------:R-:W-:Y:S01]  /*18f0*/  IMAD.X R17, R25, 0x1, R17, P1 ;  /* 0x0000000119117824 */ /* 0x000fe200008e0611 */
[----:B------:R-:W-:Y:S01]  /*1900*/  IADD3 R134, P1, R24, R134, RZ ;  /* 0x0000008618867210 */ /* 0x000fe20007f3e0ff */
[----:B------:R-:W-:Y:S02]  /*1910*/  IMAD R7, R7, c[0x0][0x1a8], RZ ;  /* 0x00006a0007077a24 */ /* 0x000fe400078e02ff */
[----:B------:R-:W-:-:S02]  /*1920*/  IMAD R15, R20, c[0x0][0x194], R15 ;  /* 0x00006500140f7a24 */ /* 0x000fc400078e020f */
[----:B------:R-:W-:-:S04]  /*1930*/  IMAD.WIDE.U32 R20, R20, c[0x0][0x190], R16 ;  /* 0x0000640014147a25 */ /* 0x000fc800078e0010 */
[C---:B------:R-:W-:Y:S02]  /*1940*/  IMAD R2, R9.reuse, c[0x0][0x1a4], R2 ;  /* 0x0000690009027a24 */ /* 0x040fe400078e0202 */
[----:B------:R-:W-:Y:S01]  /*1950*/  IMAD.WIDE.U32 R16, R9, c[0x0][0x1a0], R22 ;  /* 0x0000680009107a25 */ /* 0x000fe200078e0016 */
[CC--:B------:R-:W-:Y:S02]  /*1960*/  LEA.HI R9, R59.reuse, R56.reuse, RZ, 0x6 ;  /* 0x000000383b097211 */ /* 0x0c0fe400078f30ff */
[----:B------:R-:W-:Y:S01]  /*1970*/  LEA.HI R59, R59, R56, RZ, 0x4 ;  /* 0x000000383b3b7211 */ /* 0x000fe200078f20ff */
[----:B------:R-:W-:Y:S01]  /*1980*/  IMAD R139, R136, c[0x0][0x1ac], R7 ;  /* 0x00006b00888b7a24 */ /* 0x000fe200078e0207 */
[----:B------:R-:W-:Y:S01]  /*1990*/  SHF.R.S32.HI R7, RZ, 0x1f, R86 ;  /* 0x0000001fff077819 */ /* 0x000fe20000011456 */
[----:B------:R-:W-:Y:S01]  /*19a0*/  IMAD.IADD R87, R17, 0x1, R2 ;  /* 0x0000000111577824 */ /* 0x000fe200078e0202 */
[----:B------:R-:W-:Y:S01]  /*19b0*/  LOP3.LUT R131, R59, 0xfffffff0, RZ, 0xc0, !PT ;  /* 0xfffffff03b837812 */ /* 0x000fe200078ec0ff */
[----:B------:R-:W-:Y:S01]  /*19c0*/  IMAD.SHL.U32 R10, R140, 0x40, RZ ;  /* 0x000000408c0a7824 */ /* 0x000fe200078e00ff */
[----:B------:R-:W-:Y:S01]  /*19d0*/  LEA.HI R2, R7, R86, RZ, 0x6 ;  /* 0x0000005607027211 */ /* 0x000fe200078f30ff */
[----:B------:R-:W-:Y:S01]  /*19e0*/  IMAD R7, R141, c[0x0][0x198], RZ ;  /* 0x000066008d077a24 */ /* 0x000fe200078e02ff */
[----:B------:R-:W-:Y:S01]  /*19f0*/  LEA R88, P0, R16, c[0x0][0x170], 0x1 ;  /* 0x00005c0010587a11 */ /* 0x000fe200078008ff */
[----:B------:R-:W-:Y:S01]  /*1a00*/  IMAD.X R135, R25, 0x1, R13, P1 ;  /* 0x0000000119877824 */ /* 0x000fe200008e060d */
[----:B------:R-:W-:Y:S01]  /*1a10*/  SHF.R.S32.HI R2, RZ, 0x6, R2 ;  /* 0x00000006ff027819 */ /* 0x000fe20000011402 */
[----:B------:R-:W-:Y:S01]  /*1a20*/  IMAD R7, R140, c[0x0][0x19c], R7 ;  /* 0x000067008c077a24 */ /* 0x000fe200078e0207 */
[----:B------:R-:W-:Y:S01]  /*1a30*/  LOP3.LUT R19, R10, 0x1c0, RZ, 0xc0, !PT ;  /* 0x000001c00a137812 */ /* 0x000fe200078ec0ff */
[----:B------:R-:W-:Y:S01]  /*1a40*/  IMAD.WIDE.U32 R134, R140, c[0x0][0x198], R134 ;  /* 0x000066008c867a25 */ /* 0x000fe200078e0086 */
[----:B------:R-:W-:-:S02]  /*1a50*/  IMNMX R83, R235, R2, !PT ;  /* 0x00000002eb537217 */ /* 0x000fc40007800200 */
[----:B------:R-:W-:Y:S01]  /*1a60*/  LOP3.LUT R4, R19, 0x38, R24, 0xf8, !PT ;  /* 0x0000003813047812 */ /* 0x000fe200078ef818 */
[----:B------:R-:W-:Y:S01]  /*1a70*/  IMAD.IADD R21, R21, 0x1, R15 ;  /* 0x0000000115157824 */ /* 0x000fe200078e020f */
[----:B------:R-:W-:Y:S01]  /*1a80*/  ISETP.GT.AND P2, PT, R166, R83, PT ;  /* 0x00000053a600720c */ /* 0x000fe20003f44270 */
[----:B------:R-:W-:Y:S01]  /*1a90*/  IMAD.SHL.U32 R9, R9, 0x8, RZ ;  /* 0x0000000809097824 */ /* 0x000fe200078e00ff */
[----:B------:R-:W-:Y:S01]  /*1aa0*/  SHF.R.U32.HI R19, RZ, 0x3, R19 ;  /* 0x00000003ff137819 */ /* 0x000fe20000011613 */
[----:B------:R-:W-:Y:S01]  /*1ab0*/  IMAD.MOV.U32 R10, RZ, RZ, 0x2 ;  /* 0x00000002ff0a7424 */ /* 0x000fe200078e00ff */
[----:B------:R-:W-:Y:S01]  /*1ac0*/  MOV R15, c[0x0][0x230] ;  /* 0x00008c00000f7a02 */ /* 0x000fe20000000f00 */
[----:B------:R-:W-:Y:S01]  /*1ad0*/  IMAD.MOV.U32 R14, RZ, RZ, RZ ;  /* 0x000000ffff0e7224 */ /* 0x000fe200078e00ff */
[----:B------:R-:W-:Y:S01]  /*1ae0*/  LOP3.LUT R4, R4, R19, RZ, 0x3c, !PT ;  /* 0x0000001304047212 */ /* 0x000fe200078e3cff */
[----:B------:R-:W-:Y:S01]  /*1af0*/  IMAD.IADD R48, R135, 0x1, R7 ;  /* 0x0000000187307824 */ /* 0x000fe200078e0207 */
[----:B------:R-:W-:Y:S01]  /*1b00*/  SHF.L.U64.HI R87, R16, 0x1, R87 ;  /* 0x0000000110577819 */ /* 0x000fe20000010257 */
[----:B------:R-:W-:Y:S01]  /*1b10*/  IMAD.HI.U32 R129, R10, R129, R14 ;  /* 0x000000810a817227 */ /* 0x000fe200078e000e */
[----:B------:R-:W-:-:S02]  /*1b20*/  IADD3 R131, -R131, R56, RZ ;  /* 0x0000003883837210 */ /* 0x000fc40007ffe1ff */
[----:B------:R-:W-:Y:S01]  /*1b30*/  LOP3.LUT R132, R4, 0xfffffe00, R9, 0xf8, !PT ;  /* 0xfffffe0004847812 */ /* 0x000fe200078ef809 */
[----:B------:R-:W-:Y:S01]  /*1b40*/  IMAD.WIDE.U32 R136, R136, c[0x0][0x1a8], R20 ;  /* 0x00006a0088887a25 */ /* 0x000fe200078e0014 */
[----:B------:R-:W-:Y:S02]  /*1b50*/  IADD3.X R87, R87, c[0x0][0x174], RZ, P0, !PT ;  /* 0x00005d0057577a10 */ /* 0x000fe400007fe4ff */
[----:B------:R-:W-:Y:S01]  /*1b60*/  MOV R9, c[0x0][0x1a0] ;  /* 0x0000680000097a02 */ /* 0x000fe20000000f00 */
[----:B------:R-:W-:Y:S01]  /*1b70*/  IMAD.SHL.U32 R128, R57, 0x4, RZ ;  /* 0x0000000439807824 */ /* 0x000fe200078e00ff */
[C---:B------:R-:W-:Y:S01]  /*1b80*/  LEA R236, P1, R134.reuse, c[0x0][0x168], 0x1 ;  /* 0x00005a0086ec7a11 */ /* 0x040fe200078208ff */
[----:B------:R-:W-:Y:S01]  /*1b90*/  IMAD.IADD R139, R137, 0x1, R139 ;  /* 0x00000001898b7824 */ /* 0x000fe200078e028b */
[----:B------:R-:W-:Y:S01]  /*1ba0*/  SHF.L.U64.HI R237, R134, 0x1, R48 ;  /* 0x0000000186ed7819 */ /* 0x000fe20000010230 */
[----:B------:R-:W-:Y:S01]  /*1bb0*/  IMAD.MOV.U32 R243, RZ, RZ, R87 ;  /* 0x000000fffff37224 */ /* 0x000fe200078e0057 */
[----:B------:R-:W-:-:S02]  /*1bc0*/  SHF.R.S32.HI R130, RZ, 0x1f, R131 ;  /* 0x0000001fff827819 */ /* 0x000fc40000011483 */
[C---:B------:R-:W-:Y:S02]  /*1bd0*/  SHF.L.U64.HI R122, R9.reuse, R0, c[0x0][0x1a4] ;  /* 0x00006900097a7619 */ /* 0x040fe40000010200 */
[----:B------:R-:W-:Y:S02]  /*1be0*/  SHF.L.U32 R123, R9, 0x4, RZ ;  /* 0x00000004097b7819 */ /* 0x000fe400000006ff */
[----:B------:R-:W-:Y:S02]  /*1bf0*/  SHF.R.S32.HI R59, RZ, 0x4, R59 ;  /* 0x00000004ff3b7819 */ /* 0x000fe4000001143b */
[----:B------:R-:W-:Y:S02]  /*1c00*/  SHF.R.S32.HI R127, RZ, 0x1, R129 ;  /* 0x00000001ff7f7819 */ /* 0x000fe40000011481 */
[----:B------:R-:W-:Y:S02]  /*1c10*/  IADD3.X R237, R237, c[0x0][0x16c], RZ, P1, !PT ;  /* 0x00005b00eded7a10 */ /* 0x000fe40000ffe4ff */
[----:B------:R-:W-:-:S02]  /*1c20*/  LEA.HI R130, R130, R131, RZ, 0x3 ;  /* 0x0000008382827211 */ /* 0x000fc400078f18ff */
[----:B------:R-:W-:Y:S01]  /*1c30*/  MOV R242, R88 ;  /* 0x0000005800f27202 */ /* 0x000fe20000000f00 */
[----:B------:R-:W-:Y:S01]  /*1c40*/  @!P5 IMAD.MOV.U32 R8, RZ, RZ, RZ ;  /* 0x000000ffff08d224 */ /* 0x000fe200078e00ff */
[----:B------:R-:W-:Y:S05]  /*1c50*/  @!P2 BRA `(.L_x_5260) ;  /* 0x0000add00000a947 */ /* 0x000fea0003800000 */
[----:B-1----:R-:W-:Y:S01]  /*1c60*/  IMAD R2, R11, c[0x0][0x280], RZ ;  /* 0x0000a0000b027a24 */ /* 0x002fe200078e02ff */
[----:B------:R-:W-:Y:S01]  /*1c70*/  SHF.R.S32.HI R7, RZ, 0x1f, R5 ;  /* 0x0000001fff077819 */ /* 0x000fe20000011405 */
[----:B------:R-:W-:Y:S01]  /*1c80*/  IMAD.WIDE.U32 R12, R239, c[0x0][0x280], R24 ;  /* 0x0000a000ef0c7a25 */ /* 0x000fe200078e0018 */
[--C-:B------:R-:W-:Y:S01]  /*1c90*/  SHF.R.S32.HI R10, RZ, 0x1f, R86.reuse ;  /* 0x0000001fff0a7819 */ /* 0x100fe20000011456 */
[----:B------:R-:W-:Y:S01]  /*1ca0*/  UMOV UR9, 0x20 ;  /* 0x0000002000097882 */ /* 0x000fe20000000000 */
[----:B------:R-:W-:Y:S01]  /*1cb0*/  IADD3 R4, P1, P0, R5, R140, -R86 ;  /* 0x0000008c05047210 */ /* 0x000fe2000783e856 */
[C---:B------:R-:W-:Y:S01]  /*1cc0*/  IMAD R2, R239.reuse, c[0x0][0x284], R2 ;  /* 0x0000a100ef027a24 */ /* 0x040fe200078e0202 */
[----:B------:R-:W-:Y:S01]  /*1cd0*/  ULDC.64 UR4, c[0x0][0x1a0] ;  /* 0x0000680000047ab9 */ /* 0x000fe20000000a00 */
[----:B------:R-:W-:Y:S01]  /*1ce0*/  IMAD.WIDE.U32 R16, R239, c[0x0][0x278], R24 ;  /* 0x00009e00ef107a25 */ /* 0x000fe200078e0018 */
[----:B------:R-:W-:Y:S01]  /*1cf0*/  IADD3.X R7, R7, R141, ~R10, P1, P0 ;  /* 0x0000008d07077210 */ /* 0x000fe20000fe0c0a */
[----:B------:R-:W-:Y:S01]  /*1d00*/  UIMAD UR8, UR9, UR5, URZ ;  /* 0x00000005090872a4 */ /* 0x000fe2000f8e023f */
[C---:B------:R-:W-:Y:S01]  /*1d10*/  IADD3 R126, R140.reuse, 0x10, RZ ;  /* 0x000000108c7e7810 */ /* 0x040fe20007ffe0ff */
[----:B------:R-:W-:Y:S01]  /*1d20*/  IMAD.IADD R13, R13, 0x1, R2 ;  /* 0x000000010d0d7824 */ /* 0x000fe200078e0202 */
[----:B------:R-:W-:Y:S01]  /*1d30*/  ULDC UR10, c[0x0][0x19c] ;  /* 0x00006700000a7ab9 */ /* 0x000fe20000000800 */
[----:B------:R-:W-:Y:S01]  /*1d40*/  IMAD R2, R11, c[0x0][0x278], RZ ;  /* 0x00009e000b027a24 */ /* 0x000fe200078e02ff */
[----:B------:R-:W-:Y:S01]  /*1d50*/  UIMAD UR10, UR9, UR10, URZ ;  /* 0x0000000a090a72a4 */ /* 0x000fe2000f8e023f */
[----:B------:R-:W-:Y:S01]  /*1d60*/  IMAD.WIDE.U32 R14, R9, 0x20, RZ ;  /* 0x00000020090e7825 */ /* 0x000fe200078e00ff */
[----:B------:R-:W-:-:S02]  /*1d70*/  IADD3 R125, R140, 0x20, RZ ;  /* 0x000000208c7d7810 */ /* 0x000fc40007ffe0ff */
[----:B------:R-:W-:Y:S01]  /*1d80*/  IADD3 R124, R140, 0x30, RZ ;  /* 0x000000308c7c7810 */ /* 0x000fe20007ffe0ff */
[----:B------:R-:W-:Y:S01]  /*1d90*/  IMAD R2, R239, c[0x0][0x27c], R2 ;  /* 0x00009f00ef027a24 */ /* 0x000fe200078e0202 */
[----:B------:R-:W-:Y:S01]  /*1da0*/  IADD3 R112, R15, UR8, RZ ;  /* 0x000000080f707c10 */ /* 0x000fe2000fffe0ff */
[----:B------:R-:W-:Y:S01]  /*1db0*/  IMAD R9, R7, c[0x0][0x290], RZ ;  /* 0x0000a40007097a24 */ /* 0x000fe200078e02ff */
[----:B------:R-:W-:Y:S01]  /*1dc0*/  UMOV UR8, 0x60 ;  /* 0x0000006000087882 */ /* 0x000fe20000000000 */
[----:B------:R-:W-:Y:S01]  /*1dd0*/  IMAD.IADD R17, R17, 0x1, R2 ;  /* 0x0000000111117824 */ /* 0x000fe200078e0202 */
[----:B------:R-:W-:Y:S01]  /*1de0*/  UIMAD UR11, UR8, UR5, URZ ;  /* 0x00000005080b72a4 */ /* 0x000fe2000f8e023f */
[----:B------:R-:W-:Y:S01]  /*1df0*/  IMAD R7, R7, c[0x0][0x288], RZ ;  /* 0x0000a20007077a24 */ /* 0x000fe200078e02ff */
[----:B------:R-:W-:Y:S01]  /*1e00*/  UIMAD.WIDE.U32 UR12, UR8, UR4, URZ ;  /* 0x00000004080c72a5 */ /* 0x000fe2000f8e003f */
[----:B------:R-:W-:Y:S01]  /*1e10*/  IMAD.WIDE.U32 R18, R4, c[0x0][0x290], R12 ;  /* 0x0000a40004127a25 */ /* 0x000fe200078e000c */
[----:B------:R-:W-:Y:S01]  /*1e20*/  ULDC UR5, c[0x0][0x294] ;  /* 0x0000a50000057ab9 */ /* 0x000fe20000000800 */
[----:B------:R-:W-:Y:S01]  /*1e30*/  SHF.L.U64.HI R112, R14, 0x1, R112 ;  /* 0x000000010e707819 */ /* 0x000fe20000010270 */
[----:B------:R-:W-:Y:S01]  /*1e40*/  UIMAD UR5, UR8, UR5, URZ ;  /* 0x00000005080572a4 */ /* 0x000fe2000f8e023f */
[----:B------:R-:W-:Y:S01]  /*1e50*/  IMAD R2, R4, c[0x0][0x28c], R7 ;  /* 0x0000a30004027a24 */ /* 0x000fe200078e0207 */
[----:B------:R-:W-:Y:S01]  /*1e60*/  IADD3 R20, R24, 0x40, RZ ;  /* 0x0000004018147810 */ /* 0x000fe20007ffe0ff */
[----:B------:R-:W-:Y:S01]  /*1e70*/  IMAD.WIDE.U32 R12, R4, c[0x0][0x288], R16 ;  /* 0x0000a200040c7a25 */ /* 0x000fe200078e0010 */
[----:B------:R-:W-:-:S02]  /*1e80*/  ULDC UR4, c[0x0][0x230] ;  /* 0x00008c0000047ab9 */ /* 0x000fc40000000800 */
[----:B------:R-:W-:Y:S01]  /*1e90*/  UIADD3 UR11, UR13, UR11, URZ ;  /* 0x0000000b0d0b7290 */ /* 0x000fe2000fffe03f */
[----:B------:R-:W-:Y:S01]  /*1ea0*/  IMAD R10, R4, c[0x0][0x294], R9 ;  /* 0x0000a500040a7a24 */ /* 0x000fe200078e0209 */
[----:B------:R-:W-:Y:S01]  /*1eb0*/  ULDC.U8 UR8, c[0x0][0x313] ;  /* 0x0000c4c000087ab9 */ /* 0x000fe20000000000 */
[----:B------:R-:W-:Y:S02]  /*1ec0*/  IMAD.IADD R9, R13, 0x1, R2 ;  /* 0x000000010d097824 */ /* 0x000fe400078e0202 */
[----:B------:R-:W-:Y:S02]  /*1ed0*/  IMAD.IADD R8, R8, 0x1, R5 ;  /* 0x0000000108087824 */ /* 0x000fe400078e0205 */
[----:B------:R-:W-:Y:S02]  /*1ee0*/  IMAD R2, R6, c[0x0][0x2a0], RZ ;  /* 0x0000a80006027a24 */ /* 0x000fe400078e02ff */
[----:B------:R-:W-:Y:S02]  /*1ef0*/  IMAD R4, R140, R127, R128 ;  /* 0x0000007f8c047224 */ /* 0x000fe400078e0280 */
[----:B------:R-:W-:-:S02]  /*1f00*/  IMAD R5, R127, R8, RZ ;  /* 0x000000087f057224 */ /* 0x000fc400078e02ff */
[----:B------:R-:W-:Y:S02]  /*1f10*/  IMAD R115, R3, c[0x0][0x2a4], R2 ;  /* 0x0000a90003737a24 */ /* 0x000fe400078e0202 */
[----:B------:R-:W-:Y:S01]  /*1f20*/  IMAD.IADD R2, R128, 0x1, R4 ;  /* 0x0000000180027824 */ /* 0x000fe200078e0204 */
[----:B------:R-:W-:Y:S01]  /*1f30*/  SHF.R.S32.HI R121, RZ, 0x1f, R5 ;  /* 0x0000001fff797819 */ /* 0x000fe20000011405 */
[----:B------:R-:W-:Y:S01]  /*1f40*/  IMAD.IADD R11, R19, 0x1, R10 ;  /* 0x00000001130b7824 */ /* 0x000fe200078e020a */
[C---:B------:R-:W-:Y:S01]  /*1f50*/  IADD3 R50, P1, R5.reuse, R4, RZ ;  /* 0x0000000405327210 */ /* 0x040fe20007f3e0ff */
[----:B------:R-:W-:Y:S01]  /*1f60*/  IMAD.MOV.U32 R10, RZ, RZ, R18 ;  /* 0x000000ffff0a7224 */ /* 0x000fe200078e0012 */
[----:B------:R-:W-:Y:S01]  /*1f70*/  IADD3 R120, P0, R5, R2, RZ ;  /* 0x0000000205787210 */ /* 0x000fe20007f1e0ff */
[----:B------:R-:W-:Y:S01]  /*1f80*/  IMAD R6, R6, c[0x0][0x298], RZ ;  /* 0x0000a60006067a24 */ /* 0x000fe200078e02ff */
[C---:B------:R-:W-:Y:S01]  /*1f90*/  IADD3 R19, R24.reuse, 0x80, RZ ;  /* 0x0000008018137810 */ /* 0x040fe20007ffe0ff */
[----:B------:R-:W-:Y:S01]  /*1fa0*/  IMAD.MOV.U32 R8, RZ, RZ, R12 ;  /* 0x000000ffff087224 */ /* 0x000fe200078e000c */
[----:B------:R-:W-:Y:S01]  /*1fb0*/  IADD3 R18, R24, 0xc0, RZ ;  /* 0x000000c018127810 */ /* 0x000fe20007ffe0ff */
[----:B------:R-:W-:-:S02]  /*1fc0*/  IMAD.MOV.U32 R93, RZ, RZ, c[0x0][0x288] ;  /* 0x0000a200ff5d7624 */ /* 0x000fc400078e00ff */
[C---:B------:R-:W-:Y:S02]  /*1fd0*/  IMAD R117, R3.reuse, c[0x0][0x29c], R6 ;  /* 0x0000a70003757a24 */ /* 0x040fe400078e0206 */
[----:B------:R-:W-:Y:S01]  /*1fe0*/  IMAD.WIDE.U32 R10, R3, c[0x0][0x2a0], R10 ;  /* 0x0000a800030a7a25 */ /* 0x000fe200078e000a */
[C---:B------:R-:W-:Y:S02]  /*1ff0*/  SHF.L.U32 R91, R93.reuse, 0x4, RZ ;  /* 0x000000045d5b7819 */ /* 0x040fe400000006ff */
[-C--:B------:R-:W-:Y:S01]  /*2000*/  SHF.L.U64.HI R90, R93, R0.reuse, c[0x0][0x28c] ;  /* 0x0000a3005d5a7619 */ /* 0x080fe20000010200 */
[----:B------:R-:W-:Y:S01]  /*2010*/  IMAD.WIDE.U32 R8, R3, c[0x0][0x298], R8 ;  /* 0x0000a60003087a25 */ /* 0x000fe200078e0008 */
[-C--:B------:R-:W-:Y:S02]  /*2020*/  LEA.HI.X.SX32 R3, R4, R121.reuse, 0x1, P1 ;  /* 0x0000007904037211 */ /* 0x080fe400008f0eff */
[----:B------:R-:W-:Y:S01]  /*2030*/  LEA.HI.X.SX32 R121, R2, R121, 0x1, P0 ;  /* 0x0000007902797211 */ /* 0x000fe200000f0eff */
[----:B------:R-:W-:Y:S01]  /*2040*/  IMAD.SHL.U32 R84, R127, 0x10, RZ ;  /* 0x000000107f547824 */ /* 0x000fe200078e00ff */
[----:B------:R-:W-:Y:S01]  /*2050*/  LEA R114, P1, R10, c[0x0][0x270], 0x1 ;  /* 0x00009c000a727a11 */ /* 0x000fe200078208ff */
[----:B------:R-:W-:Y:S01]  /*2060*/  IMAD.IADD R115, R11, 0x1, R115 ;  /* 0x000000010b737824 */ /* 0x000fe200078e0273 */
[----:B------:R-:W-:Y:S01]  /*2070*/  IADD3 R100, P4, R91, R91, RZ ;  /* 0x0000005b5b647210 */ /* 0x000fe20007f9e0ff */
[----:B------:R-:W-:Y:S01]  /*2080*/  IMAD.MOV.U32 R144, RZ, RZ, c[0x0][0x290] ;  /* 0x0000a400ff907624 */ /* 0x000fe200078e00ff */
[C---:B------:R-:W-:Y:S01]  /*2090*/  SHF.L.U64.HI R121, R120.reuse, 0x1, R121 ;  /* 0x0000000178797819 */ /* 0x040fe20000010279 */
[----:B------:R-:W-:Y:S01]  /*20a0*/  IMAD.SHL.U32 R120, R120, 0x2, RZ ;  /* 0x0000000278787824 */ /* 0x000fe200078e00ff */
[----:B------:R-:W-:Y:S01]  /*20b0*/  IADD3 R117, R9, R117, RZ ;  /* 0x0000007509757210 */ /* 0x000fe20007ffe0ff */
[----:B------:R-:W-:Y:S01]  /*20c0*/  IMAD.MOV.U32 R92, RZ, RZ, 0x5 ;  /* 0x00000005ff5c7424 */ /* 0x000fe200078e00ff */
[----:B------:R-:W-:Y:S01]  /*20d0*/  LEA R116, P0, R8, c[0x0][0x268], 0x1 ;  /* 0x00009a0008747a11 */ /* 0x000fe200078008ff */
[----:B------:R-:W-:Y:S01]  /*20e0*/  IMAD.X R99, R90, 0x1, R90, P4 ;  /* 0x000000015a637824 */ /* 0x000fe200020e065a */
[----:B------:R-:W-:Y:S01]  /*20f0*/  IADD3 R79, R84, 0x40, RZ ;  /* 0x00000040544f7810 */ /* 0x000fe20007ffe0ff */
[----:B------:R-:W-:Y:S01]  /*2100*/  IMAD.SHL.U32 R110, R144, 0x20, RZ ;  /* 0x00000020906e7824 */ /* 0x000fe200078e00ff */
[----:B------:R-:W-:Y:S01]  /*2110*/  IADD3 R75, R84, 0x80, RZ ;  /* 0x00000080544b7810 */ /* 0x000fe20007ffe0ff */
[----:B------:R-:W-:Y:S01]  /*2120*/  IMAD.SHL.U32 R108, R144, 0x10, RZ ;  /* 0x00000010906c7824 */ /* 0x000fe200078e00ff */
[C---:B------:R-:W-:Y:S01]  /*2130*/  IADD3 R71, R84.reuse, 0xc0, RZ ;  /* 0x000000c054477810 */ /* 0x040fe20007ffe0ff */
[----:B------:R-:W-:Y:S01]  /*2140*/  IMAD.IADD R73, R84, 0x1, R79 ;  /* 0x0000000154497824 */ /* 0x000fe200078e024f */
[----:B------:R-:W-:Y:S01]  /*2150*/  LEA.HI.X R115, R10, c[0x0][0x274], R115, 0x1, P1 ;  /* 0x00009d000a737a11 */ /* 0x000fe200008f0c73 */
[----:B------:R-:W-:Y:S01]  /*2160*/  IMAD.IADD R69, R84, 0x1, R75 ;  /* 0x0000000154457824 */ /* 0x000fe200078e024b */
[----:B------:R-:W-:Y:S01]  /*2170*/  SHF.L.U64.HI R107, R144, R0, c[0x0][0x294] ;  /* 0x0000a500906b7619 */ /* 0x000fe20000010200 */
[----:B------:R-:W-:Y:S01]  /*2180*/  IMAD.WIDE.U32 R146, R147, 0x20, RZ ;  /* 0x0000002093927825 */ /* 0x000fe200078e00ff */
[----:B------:R-:W-:-:S02]  /*2190*/  LEA.HI.X R117, R8, c[0x0][0x26c], R117, 0x1, P0 ;  /* 0x00009b0008757a11 */ /* 0x000fc400000f0c75 */
[C---:B------:R-:W-:Y:S01]  /*21a0*/  SHF.L.U64.HI R0, R50.reuse, 0x1, R3 ;  /* 0x0000000132007819 */ /* 0x040fe20000010203 */
[----:B------:R-:W-:Y:S01]  /*21b0*/  IMAD.SHL.U32 R50, R50, 0x2, RZ ;  /* 0x0000000232327824 */ /* 0x000fe200078e00ff */
[C---:B------:R-:W-:Y:S01]  /*21c0*/  IADD3 R96, P2, R100.reuse, 0x40, RZ ;  /* 0x0000004064607810 */ /* 0x040fe20007f5e0ff */
[C---:B------:R-:W-:Y:S01]  /*21d0*/  IMAD.SHL.U32 R81, R127.reuse, 0x20, RZ ;  /* 0x000000207f517824 */ /* 0x040fe200078e00ff */
[----:B------:R-:W-:Y:S01]  /*21e0*/  IADD3 R98, P1, R100, 0x80, RZ ;  /* 0x0000008064627810 */ /* 0x000fe20007f3e0ff */
[----:B------:R-:W-:Y:S01]  /*21f0*/  IMAD R77, R127, 0x30, RZ ;  /* 0x000000307f4d7824 */ /* 0x000fe200078e02ff */
[----:B------:R-:W-:Y:S01]  /*2200*/  IADD3 R65, R84, R71, RZ ;  /* 0x0000004754417210 */ /* 0x000fe20007ffe0ff */
[----:B------:R-:W-:Y:S01]  /*2210*/  IMAD.X R95, RZ, RZ, R99, P2 ;  /* 0x000000ffff5f7224 */ /* 0x000fe200010e0663 */
[----:B------:R-:W-:Y:S01]  /*2220*/  IADD3 R100, P0, R100, 0xc0, RZ ;  /* 0x000000c064647810 */ /* 0x000fe20007f1e0ff */
[----:B------:R-:W-:Y:S01]  /*2230*/  IMAD.IADD R67, R84, 0x1, R73 ;  /* 0x0000000154437824 */ /* 0x000fe200078e0249 */
[----:B------:R-:W-:Y:S01]  /*2240*/  IADD3 R118, P4, R120, c[0x0][0x2b0], RZ ;  /* 0x0000ac0078767a10 */ /* 0x000fe20007f9e0ff */
[----:B------:R-:W-:Y:S01]  /*2250*/  IMAD.IADD R63, R84, 0x1, R69 ;  /* 0x00000001543f7824 */ /* 0x000fe200078e0245 */
[C---:B------:R-:W-:Y:S01]  /*2260*/  SHF.L.U64.HI R109, R144.reuse, R92, c[0x0][0x294] ;  /* 0x0000a500906d7619 */ /* 0x040fe2000001025c */
[----:B------:R-:W-:Y:S01]  /*2270*/  IMAD.WIDE.U32 R144, R144, 0x60, RZ ;  /* 0x0000006090907825 */ /* 0x000fe200078e00ff */
[----:B------:R-:W-:-:S02]  /*2280*/  IADD3.X R97, RZ, R99, RZ, P1, !PT ;  /* 0x00000063ff617210 */ /* 0x000fc40000ffe4ff */
[----:B------:R-:W-:Y:S01]  /*2290*/  IADD3.X R119, R121, c[0x0][0x2b4], RZ, P4, !PT ;  /* 0x0000ad0079777a10 */ /* 0x000fe200027fe4ff */
[----:B------:R-:W-:Y:S01]  /*22a0*/  IMAD.IADD R61, R84, 0x1, R65 ;  /* 0x00000001543d7824 */ /* 0x000fe200078e0241 */
[----:B------:R-:W-:Y:S01]  /*22b0*/  IADD3 R26, P1, R50, c[0x0][0x2b0], RZ ;  /* 0x0000ac00321a7a10 */ /* 0x000fe20007f3e0ff */
[----:B------:R-:W-:Y:S01]  /*22c0*/  IMAD.X R99, RZ, RZ, R99, P0 ;  /* 0x000000ffff637224 */ /* 0x000fe200000e0663 */
[-C--:B------:R-:W-:Y:S01]  /*22d0*/  IADD3 R102, P6, R96, R91.reuse, RZ ;  /* 0x0000005b60667210 */ /* 0x080fe20007fde0ff */
[----:B------:R-:W-:Y:S01]  /*22e0*/  IMAD.MOV.U32 R85, RZ, RZ, c[0x0][0x290] ;  /* 0x0000a400ff557624 */ /* 0x000fe200078e00ff */
[-C--:B------:R-:W-:Y:S01]  /*22f0*/  IADD3 R104, P5, R98, R91.reuse, RZ ;  /* 0x0000005b62687210 */ /* 0x080fe20007fbe0ff */
[----:B------:R-:W-:Y:S01]  /*2300*/  IMAD.SHL.U32 R111, R14, 0x2, RZ ;  /* 0x000000020e6f7824 */ /* 0x000fe200078e00ff */
[----:B------:R-:W-:Y:S01]  /*2310*/  IADD3 R106, P4, R100, R91, RZ ;  /* 0x0000005b646a7210 */ /* 0x000fe20007f9e0ff */
[----:B------:R-:W-:Y:S01]  /*2320*/  IMAD.MOV.U32 R148, RZ, RZ, R236 ;  /* 0x000000ffff947224 */ /* 0x000fe200078e00ec */
[----:B------:R-:W-:Y:S01]  /*2330*/  IADD3 R120, P2, R120, c[0x0][0x2a8], RZ ;  /* 0x0000aa0078787a10 */ /* 0x000fe20007f5e0ff */
[----:B------:R-:W-:Y:S01]  /*2340*/  IMAD.MOV.U32 R149, RZ, RZ, R237 ;  /* 0x000000ffff957224 */ /* 0x000fe200078e00ed */
[----:B------:R-:W-:Y:S01]  /*2350*/  IADD3 R50, P0, R50, c[0x0][0x2a8], RZ ;  /* 0x0000aa0032327a10 */ /* 0x000fe20007f1e0ff */
[----:B------:R-:W-:Y:S01]  /*2360*/  IMAD.MOV.U32 R17, RZ, RZ, R166 ;  /* 0x000000ffff117224 */ /* 0x000fe200078e00a6 */
[C---:B------:R-:W-:Y:S01]  /*2370*/  SHF.L.U64.HI R92, R93.reuse, R92, c[0x0][0x28c] ;  /* 0x0000a3005d5c7619 */ /* 0x040fe2000001025c */
[----:B------:R-:W-:Y:S01]  /*2380*/  IMAD.SHL.U32 R93, R93, 0x20, RZ ;  /* 0x000000205d5d7824 */ /* 0x000fe200078e00ff */
[C---:B------:R-:W-:Y:S01]  /*2390*/  SHF.L.U64.HI R109, R110.reuse, 0x1, R109 ;  /* 0x000000016e6d7819 */ /* 0x040fe2000001026d */
[----:B------:R-:W-:Y:S01]  /*23a0*/  IMAD.SHL.U32 R110, R110, 0x2, RZ ;  /* 0x000000026e6e7824 */ /* 0x000fe200078e00ff */
[C---:B------:R-:W-:Y:S01]  /*23b0*/  SHF.L.U64.HI R107, R108.reuse, 0x1, R107 ;  /* 0x000000016c6b7819 */ /* 0x040fe2000001026b */
[----:B------:R-:W-:Y:S01]  /*23c0*/  IMAD.SHL.U32 R108, R108, 0x2, RZ ;  /* 0x000000026c6c7824 */ /* 0x000fe200078e00ff */
[----:B------:R-:W-:Y:S01]  /*23d0*/  SHF.R.S32.HI R82, RZ, 0x1f, R84 ;  /* 0x0000001fff527819 */ /* 0x000fe20000011454 */
[--C-:B------:R-:W-:Y:S01]  /*23e0*/  IMAD.X R101, R95, 0x1, R90.reuse, P6 ;  /* 0x000000015f657824 */ /* 0x100fe200030e065a */
[----:B------:R-:W-:Y:S01]  /*23f0*/  SHF.R.S32.HI R80, RZ, 0x1f, R81 ;  /* 0x0000001fff507819 */ /* 0x000fe20000011451 */
[--C-:B------:R-:W-:Y:S01]  /*2400*/  IMAD.X R103, R97, 0x1, R90.reuse, P5 ;  /* 0x0000000161677824 */ /* 0x100fe200028e065a */
[----:B------:R-:W-:Y:S01]  /*2410*/  SHF.R.S32.HI R76, RZ, 0x1f, R77 ;  /* 0x0000001fff4c7819 */ /* 0x000fe2000001144d */
[----:B------:R-:W-:Y:S01]  /*2420*/  IMAD.X R105, R99, 0x1, R90, P4 ;  /* 0x0000000163697824 */ /* 0x000fe200020e065a */
[----:B------:R-:W-:Y:S01]  /*2430*/  IADD3 R94, R147, UR10, RZ ;  /* 0x0000000a935e7c10 */ /* 0x000fe2000fffe0ff */
[----:B------:R-:W-:Y:S01]  /*2440*/  IMAD.U32 R85, R85, -0x40, RZ ;  /* 0xffffffc055557824 */ /* 0x000fe200078e00ff */
[----:B------:R-:W-:-:S02]  /*2450*/  SHF.R.S32.HI R78, RZ, 0x1f, R79 ;  /* 0x0000001fff4e7819 */ /* 0x000fc4000001144f */
[----:B------:R-:W-:Y:S02]  /*2460*/  SHF.R.S32.HI R74, RZ, 0x1f, R75 ;  /* 0x0000001fff4a7819 */ /* 0x000fe4000001144b */
[----:B------:R-:W-:Y:S02]  /*2470*/  SHF.R.S32.HI R70, RZ, 0x1f, R71 ;  /* 0x0000001fff467819 */ /* 0x000fe40000011447 */
[----:B------:R-:W-:Y:S02]  /*2480*/  IADD3 R113, R145, UR5, RZ ;  /* 0x0000000591717c10 */ /* 0x000fe4000fffe0ff */
[----:B------:R-:W-:Y:S02]  /*2490*/  SHF.R.S32.HI R72, RZ, 0x1f, R73 ;  /* 0x0000001fff487819 */ /* 0x000fe40000011449 */
[----:B------:R-:W-:Y:S02]  /*24a0*/  SHF.R.S32.HI R68, RZ, 0x1f, R69 ;  /* 0x0000001fff447819 */ /* 0x000fe40000011445 */
[----:B------:R-:W-:-:S02]  /*24b0*/  SHF.R.S32.HI R64, RZ, 0x1f, R65 ;  /* 0x0000001fff407819 */ /* 0x000fc40000011441 */
[----:B------:R-:W-:Y:S02]  /*24c0*/  SHF.R.S32.HI R66, RZ, 0x1f, R67 ;  /* 0x0000001fff427819 */ /* 0x000fe40000011443 */
[----:B------:R-:W-:Y:S02]  /*24d0*/  SHF.R.S32.HI R62, RZ, 0x1f, R63 ;  /* 0x0000001fff3e7819 */ /* 0x000fe4000001143f */
[----:B------:R-:W-:Y:S02]  /*24e0*/  SHF.R.S32.HI R60, RZ, 0x1f, R61 ;  /* 0x0000001fff3c7819 */ /* 0x000fe4000001143d */
[----:B------:R-:W-:Y:S02]  /*24f0*/  IADD3.X R121, R121, c[0x0][0x2ac], RZ, P2, !PT ;  /* 0x0000ab0079797a10 */ /* 0x000fe400017fe4ff */
[C---:B------:R-:W-:Y:S02]  /*2500*/  IADD3.X R27, R0.reuse, c[0x0][0x2b4], RZ, P1, !PT ;  /* 0x0000ad00001b7a10 */ /* 0x040fe40000ffe4ff */
[----:B------:R-:W-:-:S02]  /*2510*/  IADD3.X R51, R0, c[0x0][0x2ac], RZ, P0, !PT ;  /* 0x0000ab0000337a10 */ /* 0x000fc400007fe4ff */
.L_x_5314:
[----:B------:R-:W-:Y:S05]  /*2520*/  IMAD.SHL.U32 R22, R17, 0x40, RZ ;  /* 0x0000004011167824 */ /* 0x000fea00078e00ff */
[----:B------:R-:W-:Y:S05]  /*2530*/  IADD3 R21, R22, -0x40, RZ ;  /* 0xffffffc016157810 */ /* 0x000fea0007ffe0ff */
[--C-:B------:R-:W-:Y:S02]  /*2540*/  IMAD.IADD R153, R58, 0x1, -R21.reuse ;  /* 0x000000013a997824 */ /* 0x100fe400078e0a15 */
[----:B------:R-:W-:Y:S03]  /*2550*/  IMAD.IADD R151, R86, 0x1, -R21 ;  /* 0x0000000156977824 */ /* 0x000fe600078e0a15 */
[-C--:B------:R-:W-:Y:S02]  /*2560*/  ISETP.GE.AND P4, PT, R140, R153.reuse, PT ;  /* 0x000000998c00720c */ /* 0x080fe40003f86270 */
[----:B------:R-:W-:Y:S02]  /*2570*/  ISETP.GE.AND P2, PT, R126, R153, PT ;  /* 0x000000997e00720c */ /* 0x000fe40003f46270 */
[-C--:B------:R-:W-:Y:S02]  /*2580*/  ISETP.GE.AND P4, PT, R140, R151.reuse, !P4 ;  /* 0x000000978c00720c */ /* 0x080fe40006786270 */
[----:B------:R-:W-:Y:S02]  /*2590*/  ISETP.GE.AND P2, PT, R126, R151, !P2 ;  /* 0x000000977e00720c */ /* 0x000fe40005746270 */
        /* <DEDUP_REMOVED lines=254> */
.L_x_5264:
[----:B------:R-:W-:Y:S05]  /*3580*/  BSYNC B0 ;  /* 0x0000000000007941 */ /* 0x000fea0003800000 */
.L_x_5263:
[----:B------:R-:W-:Y:S01]  /*3590*/  BSSY B0, `(.L_x_5265) ;  /* 0x00000d0000007945 */ /* 0x000fe20003800000 */
[----:B------:R-:W-:-:S05]  /*35a0*/  @!P2 BRA `(.L_x_5266) ;  /* 0x00000ce00000a947 */ /* 0x000fca0003800000 */
[C---:B------:R-:W-:Y:S02]  /*35b0*/  LEA R156, P1, R91.reuse, R116, 0x1 ;  /* 0x000000745b9c7211 */ /* 0x040fe400078208ff */
        /* <DEDUP_REMOVED lines=205> */
.L_x_5266:
[----:B------:R-:W-:Y:S05]  /*4290*/  BSYNC B0 ;  /* 0x0000000000007941 */ /* 0x000fea0003800000 */
.L_x_5265:
[C---:B------:R-:W-:Y:S01]  /*42a0*/  ISETP.GE.AND P0, PT, R125.reuse, R153, PT ;  /* 0x000000997d00720c */ /* 0x040fe20003f06270 */
[----:B------:R-:W-:Y:S03]  /*42b0*/  BSSY B0, `(.L_x_5267) ;  /* 0x00000d8000007945 */ /* 0x000fe60003800000 */
[----:B------:R-:W-:Y:S11]  /*42c0*/  ISETP.GE.AND P0, PT, R125, R151, !P0 ;  /* 0x000000977d00720c */ /* 0x000ff60004706270 */
[----:B------:R-:W-:Y:S02]  /*42d0*/  @!UPT UIADD3 URZ, URZ, URZ, URZ ;  /* 0x0000003f3f3ff290 */ /* 0x000fe4000fffe03f */
[----:B------:R-:W-:-:S05]  /*42e0*/  @!P0 BRA `(.L_x_5268) ;  /* 0x00000d4000008947 */ /* 0x000fca0003800000 */
[----:B------:R-:W-:Y:S02]  /*42f0*/  LEA R156, P1, R93, R116, 0x1 ;  /* 0x000000745d9c7211 */ /* 0x000fe400078208ff */
[----:B------:R-:W-:Y:S02]  /*4300*/  ISETP.GE.AND P0, PT, R24, UR4, PT ;  /* 0x0000000418007c0c */ /* 0x000fe4000bf06270 */
[----:B-1----:R-:W-:Y:S02]  /*4310*/  SHF.L.U32 R155, R81, 0x1, RZ ;  /* 0x00000001519b7819 */ /* 0x002fe400000006ff */
[----:B------:R-:W-:Y:S02]  /*4320*/  LEA.HI.X R157, R93, R117, R92, 0x1, P1 ;  /* 0x000000755d9d7211 */ /* 0x000fe400008f0c5c */
[-C--:B----4-:R-:W-:Y:S02]  /*4330*/  IADD3 R30, P1, R26, R155.reuse, RZ ;  /* 0x0000009b1a1e7210 */ /* 0x090fe40007f3e0ff */
[----:B------:R-:W-:Y:S01]  /*4340*/  SHF.L.U64.HI R89, R81, 0x1, R80 ;  /* 0x0000000151597819 */ /* 0x000fe20000010250 */
[----:B------:R-:W2:Y:S01]  /*4350*/  LDG.E.128 R32, [R156.64] ;  /* 0x000000069c207981 */ /* 0x000ea2000c1e1d00 */
[----:B------:R-:W-:Y:S02]  /*4360*/  IADD3 R52, P2, R50, R155, RZ ;  /* 0x0000009b32347210 */ /* 0x000fe40007f5e0ff */
[-C--:B------:R-:W-:Y:S02]  /*4370*/  IADD3.X R31, R27, R89.reuse, RZ, P1, !PT ;  /* 0x000000591b1f7210 */ /* 0x080fe40000ffe4ff */
[----:B------:R-:W-:Y:S02]  /*4380*/  IADD3.X R53, R51, R89, RZ, P2, !PT ;  /* 0x0000005933357210 */ /* 0x000fe400017fe4ff */
[----:B------:R-:W-:Y:S01]  /*4390*/  LEA R154, P4, R146, R148, 0x1 ;  /* 0x00000094929a7211 */ /* 0x000fe200078808ff */
[----:B------:R-:W3:Y:S01]  /*43a0*/  @!P0 LDG.E.64 R28, [R30.64] ;  /* 0x000000061e1c8981 */ /* 0x000ee2000c1e1b00 */
[----:B------:R-:W-:Y:S02]  /*43b0*/  LEA R158, P2, R96, R116, 0x1 ;  /* 0x00000074609e7211 */ /* 0x000fe400078408ff */
[----:B------:R-:W-:Y:S02]  /*43c0*/  ISETP.GE.AND P1, PT, R20, UR4, PT ;  /* 0x0000000414007c0c */ /* 0x000fe4000bf26270 */
[----:B------:R-:W-:Y:S01]  /*43d0*/  LEA.HI.X R159, R96, R117, R95, 0x1, P2 ;  /* 0x00000075609f7211 */ /* 0x000fe200010f0c5f */
        /* <DEDUP_REMOVED lines=197> */
.L_x_5268:
[----:B------:R-:W-:Y:S05]  /*5030*/  BSYNC B0 ;  /* 0x0000000000007941 */ /* 0x000fea0003800000 */
.L_x_5267:
        /* <DEDUP_REMOVED lines=220> */
.L_x_5270:
[----:B------:R-:W-:Y:S05]  /*5e00*/  BSYNC B0 ;  /* 0x0000000000007941 */ /* 0x000fea0003800000 */
.L_x_5269:
        /* <DEDUP_REMOVED lines=8> */
.L_x_5262:
        /* <DEDUP_REMOVED lines=89> */
.L_x_5275:
[----:B------:R-:W-:Y:S05]  /*6420*/  BSYNC B0 ;  /* 0x0000000000007941 */ /* 0x000fea0003800000 */
.L_x_5274:
        /* <DEDUP_REMOVED lines=89> */
.L_x_5277:
[----:B------:R-:W-:Y:S05]  /*69c0*/  BSYNC B0 ;  /* 0x0000000000007941 */ /* 0x000fea0003800000 */
.L_x_5276:
        /* <DEDUP_REMOVED lines=89> */
.L_x_5279:
[----:B------:R-:W-:Y:S05]  /*6f60*/  BSYNC B0 ;  /* 0x0000000000007941 */ /* 0x000fea0003800000 */
.L_x_5278:
        /* <DEDUP_REMOVED lines=89> */
.L_x_5281:
[----:B------:R-:W-:Y:S05]  /*7500*/  BSYNC B0 ;  /* 0x0000000000007941 */ /* 0x000fea0003800000 */
.L_x_5280:
[----:B-----5:R1:W-:Y:S02]  /*7510*/  STG.E.128 [R148.64+0x180], R36 ;  /* 0x0001802494007986 */ /* 0x0203e4000c101d06 */
.L_x_5273:
[----:B------:R-:W-:Y:S05]  /*7520*/  BSYNC B1 ;  /* 0x0000000000017941 */ /* 0x000fea0003800000 */
.L_x_5272:
        /* <DEDUP_REMOVED lines=98> */
.L_x_5285:
[----:B------:R-:W-:Y:S05]  /*7b50*/  BSYNC B0 ;  /* 0x0000000000007941 */ /* 0x000fea0003800000 */
.L_x_5284:
        /* <DEDUP_REMOVED lines=100> */
.L_x_5287:
[----:B------:R-:W-:Y:S05]  /*81a0*/  BSYNC B0 ;  /* 0x0000000000007941 */ /* 0x000fea0003800000 */
.L_x_5286:
        /* <DEDUP_REMOVED lines=97> */
.L_x_5289:
[----:B------:R-:W-:Y:S05]  /*87c0*/  BSYNC B0 ;  /* 0x0000000000007941 */ /* 0x000fea0003800000 */
.L_x_5288:
        /* <DEDUP_REMOVED lines=98> */
.L_x_5291:
[----:B------:R-:W-:Y:S05]  /*8df0*/  BSYNC B0 ;  /* 0x0000000000007941 */ /* 0x000fea0003800000 */
.L_x_5290:
[----:B-----5:R1:W-:Y:S02]  /*8e00*/  STG.E.128 [R40.64+0x180], R4 ;  /* 0x0001800428007986 */ /* 0x0203e4000c101d06 */
.L_x_5283:
[----:B------:R-:W-:Y:S05]  /*8e10*/  BSYNC B1 ;  /* 0x0000000000017941 */ /* 0x000fea0003800000 */
.L_x_5282:
        /* <DEDUP_REMOVED lines=101> */
.L_x_5295:
[----:B------:R-:W-:Y:S05]  /*9470*/  BSYNC B0 ;  /* 0x0000000000007941 */ /* 0x000fea0003800000 */
.L_x_5294:
[----:B------:R-:W-:Y:S01]  /*9480*/  LEA R40, P1, R146, R148, 0x1 ;  /* 0x0000009492287211 */ /* 0x000fe200078208ff */
[----:B------:R-:W-:Y:S01]  /*9490*/  BSSY B0, `(.L_x_5296) ;  /* 0x0000063000007945 */ /* 0x000fe20003800000 */
[----:B-1----:R-:W-:Y:S02]  /*94a0*/  LEA R2, P0, R96, R116, 0x1 ;  /* 0x0000007460027211 */ /* 0x002fe400078008ff */
        /* <DEDUP_REMOVED lines=97> */
.L_x_5297:
[----:B------:R-:W-:Y:S05]  /*9ac0*/  BSYNC B0 ;  /* 0x0000000000007941 */ /* 0x000fea0003800000 */
.L_x_5296:
        /* <DEDUP_REMOVED lines=97> */
.L_x_5299:
[----:B------:R-:W-:Y:S05]  /*a0e0*/  BSYNC B0 ;  /* 0x0000000000007941 */ /* 0x000fea0003800000 */
.L_x_5298:
        /* <DEDUP_REMOVED lines=98> */
.L_x_5301:
[----:B------:R-:W-:Y:S05]  /*a710*/  BSYNC B0 ;  /* 0x0000000000007941 */ /* 0x000fea0003800000 */
.L_x_5300:
[----:B-----5:R4:W-:Y:S02]  /*a720*/  STG.E.128 [R40.64+0x180], R4 ;  /* 0x0001800428007986 */ /* 0x0209e4000c101d06 */
.L_x_5293:
[----:B------:R-:W-:Y:S05]  /*a730*/  BSYNC B1 ;  /* 0x0000000000017941 */ /* 0x000fea0003800000 */
.L_x_5292:
        /* <DEDUP_REMOVED lines=103> */
.L_x_5305:
[----:B------:R-:W-:Y:S05]  /*adb0*/  BSYNC B0 ;  /* 0x0000000000007941 */ /* 0x000fea0003800000 */
.L_x_5304:
        /* <DEDUP_REMOVED lines=101> */
.L_x_5307:
[----:B------:R-:W-:Y:S05]  /*b410*/  BSYNC B0 ;  /* 0x0000000000007941 */ /* 0x000fea0003800000 */
.L_x_5306:
        /* <DEDUP_REMOVED lines=97> */
.L_x_5309:
[----:B------:R-:W-:Y:S05]  /*ba30*/  BSYNC B0 ;  /* 0x0000000000007941 */ /* 0x000fea0003800000 */
.L_x_5308:
        /* <DEDUP_REMOVED lines=98> */
.L_x_5311:
[----:B------:R-:W-:Y:S05]  /*c060*/  BSYNC B0 ;  /* 0x0000000000007941 */ /* 0x000fea0003800000 */
.L_x_5310:
[----:B-----5:R4:W-:Y:S02]  /*c070*/  STG.E.128 [R40.64+0x180], R4 ;  /* 0x0001800428007986 */ /* 0x0209e4000c101d06 */
.L_x_5303:
[----:B------:R-:W-:Y:S05]  /*c080*/  BSYNC B1 ;  /* 0x0000000000017941 */ /* 0x000fea0003800000 */
.L_x_5302:
        /* <DEDUP_REMOVED lines=8> */
.L_x_5261:
        /* <DEDUP_REMOVED lines=53> */
.L_x_5271:
        /* <DEDUP_REMOVED lines=80> */
.L_x_5312:
        /* <DEDUP_REMOVED lines=9> */
.L_x_5313:
[----:B------:R-:W-:Y:S04]  /*c9f0*/  IADD3 R17, R17, -0x1, RZ ;  /* 0xffffffff11117810 */ /* 0x000fe80007ffe0ff */
[----:B------:R-:W-:Y:S11]  /*ca00*/  ISETP.GT.AND P0, PT, R17, R83, PT ;  /* 0x000000531100720c */ /* 0x000ff60003f04270 */
[----:B------:R-:W-:Y:S02]  /*ca10*/  @!UPT UIADD3 URZ, URZ, URZ, URZ ;  /* 0x0000003f3f3ff290 */ /* 0x000fe4000fffe03f */
[----:B------:R-:W-:-:S05]  /*ca20*/  @P0 BRA `(.L_x_5314) ;  /* 0xffff5af000000947 */ /* 0x000fca000383ffff */
.L_x_5260:
        /* <DEDUP_REMOVED lines=94> */
.L_x_5321:
[----:B------:R-:W-:Y:S05]  /*d010*/  BSYNC B0 ;  /* 0x0000000000007941 */ /* 0x000fea0003800000 */
.L_x_5320:
        /* <DEDUP_REMOVED lines=45> */
.L_x_5323:
[----:B------:R-:W-:Y:S05]  /*d2f0*/  BSYNC B0 ;  /* 0x0000000000007941 */ /* 0x000fea0003800000 */
.L_x_5322:
        /* <DEDUP_REMOVED lines=45> */
.L_x_5325:
[----:B------:R-:W-:Y:S05]  /*d5d0*/  BSYNC B0 ;  /* 0x0000000000007941 */ /* 0x000fea0003800000 */
.L_x_5324:
        /* <DEDUP_REMOVED lines=44> */
.L_x_5327:
[----:B------:R-:W-:Y:S05]  /*d8a0*/  BSYNC B0 ;  /* 0x0000000000007941 */ /* 0x000fea0003800000 */
.L_x_5326:
[----:B------:R3:W-:Y:S02]  /*d8b0*/  STS.128 [R245+0x6000], R28 ;  /* 0x0060001cf5007388 */ /* 0x0007e40000000c00 */
.L_x_5319:
[----:B------:R-:W-:Y:S05]  /*d8c0*/  BSYNC B1 ;  /* 0x0000000000017941 */ /* 0x000fea0003800000 */
.L_x_5318:
        /* <DEDUP_REMOVED lines=49> */
.L_x_5331:
[----:B------:R-:W-:Y:S05]  /*dbe0*/  BSYNC B0 ;  /* 0x0000000000007941 */ /* 0x000fea0003800000 */
.L_x_5330:
        /* <DEDUP_REMOVED lines=45> */
.L_x_5333:
[----:B------:R-:W-:Y:S05]  /*dec0*/  BSYNC B0 ;  /* 0x0000000000007941 */ /* 0x000fea0003800000 */
.L_x_5332:
        /* <DEDUP_REMOVED lines=46> */
.L_x_5335:
[----:B------:R-:W-:Y:S05]  /*e1b0*/  BSYNC B0 ;  /* 0x0000000000007941 */ /* 0x000fea0003800000 */
.L_x_5334:
        /* <DEDUP_REMOVED lines=44> */
.L_x_5337:
[----:B------:R-:W-:Y:S05]  /*e480*/  BSYNC B0 ;  /* 0x0000000000007941 */ /* 0x000fea0003800000 */
.L_x_5336:
[----:B------:R3:W-:Y:S02]  /*e490*/  STS.128 [R245+0x6800], R28 ;  /* 0x0068001cf5007388 */ /* 0x0007e40000000c00 */
.L_x_5329:
[----:B------:R-:W-:Y:S05]  /*e4a0*/  BSYNC B1 ;  /* 0x0000000000017941 */ /* 0x000fea0003800000 */
.L_x_5328:
        /* <DEDUP_REMOVED lines=50> */
.L_x_5341:
[----:B------:R-:W-:Y:S05]  /*e7d0*/  BSYNC B0 ;  /* 0x0000000000007941 */ /* 0x000fea0003800000 */
.L_x_5340:
        /* <DEDUP_REMOVED lines=44> */
.L_x_5343:
[----:B------:R-:W-:Y:S05]  /*eaa0*/  BSYNC B0 ;  /* 0x0000000000007941 */ /* 0x000fea0003800000 */
.L_x_5342:
        /* <DEDUP_REMOVED lines=47> */
.L_x_5345:
[----:B------:R-:W-:Y:S05]  /*eda0*/  BSYNC B0 ;  /* 0x0000000000007941 */ /* 0x000fea0003800000 */
.L_x_5344:
        /* <DEDUP_REMOVED lines=44> */
.L_x_5347:
[----:B------:R-:W-:Y:S05]  /*f070*/  BSYNC B0 ;  /* 0x0000000000007941 */ /* 0x000fea0003800000 */
.L_x_5346:
[----:B------:R3:W-:Y:S02]  /*f080*/  STS.128 [R245+0x7000], R28 ;  /* 0x0070001cf5007388 */ /* 0x0007e40000000c00 */
.L_x_5339:
[----:B------:R-:W-:Y:S05]  /*f090*/  BSYNC B1 ;  /* 0x0000000000017941 */ /* 0x000fea0003800000 */
.L_x_5338:
        /* <DEDUP_REMOVED lines=50> */
.L_x_5350:
[----:B------:R-:W-:Y:S05]  /*f3c0*/  BSYNC B0 ;  /* 0x0000000000007941 */ /* 0x000fea0003800000 */
.L_x_5349:
        /* <DEDUP_REMOVED lines=44> */
.L_x_5352:
[----:B------:R-:W-:Y:S05]  /*f690*/  BSYNC B0 ;  /* 0x0000000000007941 */ /* 0x000fea0003800000 */
.L_x_5351:
        /* <DEDUP_REMOVED lines=48> */
.L_x_5354:
[----:B------:R-:W-:Y:S05]  /*f9a0*/  BSYNC B0 ;  /* 0x0000000000007941 */ /* 0x000fea0003800000 */
.L_x_5353:
        /* <DEDUP_REMOVED lines=44> */
.L_x_5356:
[----:B------:R-:W-:Y:S05]  /*fc70*/  BSYNC B0 ;  /* 0x0000000000007941 */ /* 0x000fea0003800000 */
.L_x_5355:
[----:B------:R3:W-:Y:S01]  /*fc80*/  STS.128 [R245+0x7800], R28 ;  /* 0x0078001cf5007388 */ /* 0x0007e20000000c00 */
[----:B------:R-:W-:Y:S05]  /*fc90*/  BRA `(.L_x_5348) ;  /* 0x00005bd000007947 */ /* 0x000fea0003800000 */
.L_x_5317:
        /* <DEDUP_REMOVED lines=87> */
.L_x_5360:
[----:B------:R-:W-:Y:S05]  /*10210*/  BSYNC B0 ;  /* 0x0000000000007941 */ /* 0x000fea0003800000 */
.L_x_5359:
        /* <DEDUP_REMOVED lines=88> */
.L_x_5362:
[----:B------:R-:W-:Y:S05]  /*107a0*/  BSYNC B0 ;  /* 0x0000000000007941 */ /* 0x000fea0003800000 */
.L_x_5361:
        /* <DEDUP_REMOVED lines=87> */
.L_x_5364:
[----:B------:R-:W-:Y:S05]  /*10d20*/  BSYNC B0 ;  /* 0x0000000000007941 */ /* 0x000fea0003800000 */
.L_x_5363:
        /* <DEDUP_REMOVED lines=87> */
.L_x_5366:
[----:B------:R-:W-:Y:S05]  /*112a0*/  BSYNC B0 ;  /* 0x0000000000007941 */ /* 0x000fea0003800000 */
.L_x_5365:
[----:B------:R3:W-:Y:S02]  /*112b0*/  STS.128 [R245+0x6000], R28 ;  /* 0x0060001cf5007388 */ /* 0x0007e40000000c00 */
.L_x_5358:
[----:B------:R-:W-:Y:S05]  /*112c0*/  BSYNC B1 ;  /* 0x0000000000017941 */ /* 0x000fea0003800000 */
.L_x_5357:
        /* <DEDUP_REMOVED lines=90> */
.L_x_5370:
[----:B------:R-:W-:Y:S05]  /*11870*/  BSYNC B0 ;  /* 0x0000000000007941 */ /* 0x000fea0003800000 */
.L_x_5369:
        /* <DEDUP_REMOVED lines=87> */
.L_x_5372:
[----:B------:R-:W-:Y:S05]  /*11df0*/  BSYNC B0 ;  /* 0x0000000000007941 */ /* 0x000fea0003800000 */
.L_x_5371:
        /* <DEDUP_REMOVED lines=87> */
.L_x_5374:
[----:B------:R-:W-:Y:S05]  /*12370*/  BSYNC B0 ;  /* 0x0000000000007941 */ /* 0x000fea0003800000 */
.L_x_5373:
        /* <DEDUP_REMOVED lines=87> */
.L_x_5376:
[----:B------:R-:W-:Y:S05]  /*128f0*/  BSYNC B0 ;  /* 0x0000000000007941 */ /* 0x000fea0003800000 */
.L_x_5375:
[----:B------:R3:W-:Y:S02]  /*12900*/  STS.128 [R245+0x6800], R20 ;  /* 0x00680014f5007388 */ /* 0x0007e40000000c00 */
.L_x_5368:
[----:B------:R-:W-:Y:S05]  /*12910*/  BSYNC B1 ;  /* 0x0000000000017941 */ /* 0x000fea0003800000 */
.L_x_5367:
        /* <DEDUP_REMOVED lines=90> */
.L_x_5380:
[----:B------:R-:W-:Y:S05]  /*12ec0*/  BSYNC B0 ;  /* 0x0000000000007941 */ /* 0x000fea0003800000 */
.L_x_5379:
        /* <DEDUP_REMOVED lines=87> */
.L_x_5382:
[----:B------:R-:W-:Y:S05]  /*13440*/  BSYNC B0 ;  /* 0x0000000000007941 */ /* 0x000fea0003800000 */
.L_x_5381:
        /* <DEDUP_REMOVED lines=87> */
.L_x_5384:
[----:B------:R-:W-:Y:S05]  /*139c0*/  BSYNC B0 ;  /* 0x0000000000007941 */ /* 0x000fea0003800000 */
.L_x_5383:
        /* <DEDUP_REMOVED lines=87> */
.L_x_5386:
[----:B------:R-:W-:Y:S05]  /*13f40*/  BSYNC B0 ;  /* 0x0000000000007941 */ /* 0x000fea0003800000 */
.L_x_5385:
[----:B------:R3:W-:Y:S02]  /*13f50*/  STS.128 [R245+0x7000], R20 ;  /* 0x00700014f5007388 */ /* 0x0007e40000000c00 */
.L_x_5378:
[----:B------:R-:W-:Y:S05]  /*13f60*/  BSYNC B1 ;  /* 0x0000000000017941 */ /* 0x000fea0003800000 */
.L_x_5377:
        /* <DEDUP_REMOVED lines=88> */
.L_x_5388:
[----:B------:R-:W-:Y:S05]  /*144f0*/  BSYNC B0 ;  /* 0x0000000000007941 */ /* 0x000fea0003800000 */
.L_x_5387:
        /* <DEDUP_REMOVED lines=86> */
.L_x_5390:
[----:B------:R-:W-:Y:S05]  /*14a60*/  BSYNC B0 ;  /* 0x0000000000007941 */ /* 0x000fea0003800000 */
.L_x_5389:
        /* <DEDUP_REMOVED lines=86> */
.L_x_5392:
[----:B------:R-:W-:Y:S05]  /*14fd0*/  BSYNC B0 ;  /* 0x0000000000007941 */ /* 0x000fea0003800000 */
.L_x_5391:
        /* <DEDUP_REMOVED lines=88> */
.L_x_5394:
[----:B------:R-:W-:Y:S05]  /*15560*/  BSYNC B0 ;  /* 0x0000000000007941 */ /* 0x000fea0003800000 */
.L_x_5393:
[----:B------:R3:W-:Y:S01]  /*15570*/  STS.128 [R245+0x7800], R20 ;  /* 0x00780014f5007388 */ /* 0x0007e20000000c00 */
[----:B------:R-:W-:Y:S05]  /*15580*/  BRA `(.L_x_5348) ;  /* 0x000002e000007947 */ /* 0x000fea0003800000 */
.L_x_5316:
        /* <DEDUP_REMOVED lines=46> */
.L_x_5348:
[----:B------:R-:W-:Y:S05]  /*15870*/  BSYNC B2 ;  /* 0x0000000000027941 */ /* 0x000fea0003800000 */
.L_x_5315:
[----:B-1----:R-:W-:Y:S01]  /*15880*/  IADD3 R2, R166, -0x1, RZ ;  /* 0xffffffffa6027810 */ /* 0x002fe20007ffe0ff */
[----:B------:R-:W-:-:S04]  /*15890*/  IMAD.SHL.U32 R49, R130, 0x40, RZ ;  /* 0x0000004082317824 */ /* 0x000fc800078e00ff */
[----:B------:R-:W-:Y:S01]  /*158a0*/  IMAD.SHL.U32 R3, R2, 0x40, RZ ;  /* 0x0000004002037824 */ /* 0x000fe200078e00ff */
[----:B------:R-:W-:-:S03]  /*158b0*/  LOP3.LUT R49, R49, 0xfffffe00, RZ, 0xc0, !PT ;  /* 0xfffffe0031317812 */ /* 0x000fc600078ec0ff */
[----:B------:R-:W-:-:S05]  /*158c0*/  IMAD.IADD R5, R58, 0x1, -R3 ;  /* 0x000000013a057824 */ /* 0x000fca00078e0a03 */
[-C--:B------:R-:W-:Y:S02]  /*158d0*/  ISETP.GE.AND P2, PT, R16, R5.reuse, PT ;  /* 0x000000051000720c */ /* 0x080fe40003f46270 */
[-C--:B------:R-:W-:Y:S02]  /*158e0*/  ISETP.GE.AND P4, PT, R18, R5.reuse, PT ;  /* 0x000000051200720c */ /* 0x080fe40003f86270 */
[-C--:B------:R-:W-:Y:S02]  /*158f0*/  ISETP.GE.AND P5, PT, R14, R5.reuse, PT ;  /* 0x000000050e00720c */ /* 0x080fe40003fa6270 */
[----:B------:R-:W-:-:S07]  /*15900*/  ISETP.GE.AND P6, PT, R140, R5, PT ;  /* 0x000000058c00720c */ /* 0x000fce0003fc6270 */
[----:B------:R-:W-:Y:S02]  /*15910*/  @!P2 IMAD.MOV.U32 R0, RZ, RZ, c[0x0][0x198] ;  /* 0x00006600ff00a624 */ /* 0x000fe400078e00ff */
[----:B------:R-:W-:Y:S02]  /*15920*/  @!P2 IMAD.MOV.U32 R6, RZ, RZ, c[0x0][0x19c] ;  /* 0x00006700ff06a624 */ /* 0x000fe400078e00ff */
[----:B------:R-:W-:Y:S02]  /*15930*/  @!P2 IMAD.WIDE.U32 R8, R0, 0x60, R236 ;  /* 0x000000600008a825 */ /* 0x000fe400078e00ec */
[----:B------:R-:W-:Y:S01]  /*15940*/  @!PT LDS RZ, [RZ] ;  /* 0x00000000fffff984 */ /* 0x000fe20000000800 */
[----:B------:R-:W-:Y:S01]  /*15950*/  @!PT LDS RZ, [RZ] ;  /* 0x00000000fffff984 */ /* 0x000fe20000000800 */
[----:B------:R-:W-:Y:S01]  /*15960*/  @!PT LDS RZ, [RZ] ;  /* 0x00000000fffff984 */ /* 0x000fe20000000800 */
[----:B------:R1:W-:Y:S02]  /*15970*/  @!P6 LDGSTS.E.BYPASS.LTC128B.128 [R245+0x8000], [R236.64] ;  /* 0x08000000ecf5efae */ /* 0x0003e4000b901d46 */
[----:B------:R-:W-:Y:S02]  /*15980*/  @!P2 IMAD R6, R6, 0x60, RZ ;  /* 0x000000600606a824 */ /* 0x000fe400078e02ff */
[----:B------:R-:W-:Y:S01]  /*15990*/  @!P4 IMAD.MOV.U32 R0, RZ, RZ, c[0x0][0x198] ;  /* 0x00006600ff00c624 */ /* 0x000fe200078e00ff */
[----:B------:R1:W-:Y:S01]  /*159a0*/  @!P6 LDGSTS.E.BYPASS.LTC128B.128 [R245+0xa000], [R236.64+0x80] ;  /* 0x0a000080ecf5efae */ /* 0x0003e2000b901d46 */
[----:B--2---:R-:W-:Y:S01]  /*159b0*/  @!P2 IMAD.IADD R13, R9, 0x1, R6 ;  /* 0x00000001090da824 */ /* 0x004fe200078e0206 */
[CC--:B------:R-:W-:Y:S01]  /*159c0*/  @!P5 LEA R6, P1, R55.reuse, R236.reuse, 0x1 ;  /* 0x000000ec3706d211 */ /* 0x0c0fe200078208ff */
[----:B------:R-:W-:Y:S01]  /*159d0*/  @!P4 IMAD.MOV.U32 R4, RZ, RZ, c[0x0][0x19c] ;  /* 0x00006700ff04c624 */ /* 0x000fe200078e00ff */
[C---:B------:R-:W-:Y:S01]  /*159e0*/  @!P4 LEA R10, P0, R0.reuse, R236, 0x6 ;  /* 0x000000ec000ac211 */ /* 0x040fe200078030ff */
[----:B------:R1:W-:Y:S01]  /*159f0*/  @!P6 LDGSTS.E.BYPASS.LTC128B.128 [R245+0xc000], [R236.64+0x100] ;  /* 0x0c000100ecf5efae */ /* 0x0003e2000b901d46 */
[-C--:B------:R-:W-:Y:S01]  /*15a00*/  @!P5 LEA.HI.X R7, R55, R237.reuse, R54, 0x1, P1 ;  /* 0x000000ed3707d211 */ /* 0x080fe200008f0c36 */
[----:B------:R-:W-:Y:S01]  /*15a10*/  @!P2 IMAD.MOV.U32 R12, RZ, RZ, R8 ;  /* 0x000000ffff0ca224 */ /* 0x000fe200078e0008 */
[----:B------:R-:W-:Y:S01]  /*15a20*/  @!P4 LEA.HI.X R11, R0, R237, R4, 0x6, P0 ;  /* 0x000000ed000bc211 */ /* 0x000fe200000f3404 */
[----:B------:R1:W-:Y:S01]  /*15a30*/  @!P6 LDGSTS.E.BYPASS.LTC128B.128 [R245+0xe000], [R236.64+0x180] ;  /* 0x0e000180ecf5efae */ /* 0x0003e2000b901d46 */
[----:B------:R-:W-:Y:S01]  /*15a40*/  IMAD.SHL.U32 R0, R57, 0x40, RZ ;  /* 0x0000004039007824 */ /* 0x000fe200078e00ff */
[----:B------:R-:W-:-:S02]  /*15a50*/  ISETP.GE.AND P6, PT, R14, R5, PT ;  /* 0x000000050e00720c */ /* 0x000fc40003fc6270 */
[----:B------:R2:W-:Y:S01]  /*15a60*/  @!P5 LDGSTS.E.BYPASS.LTC128B.128 [R245+0x8800], [R6.64] ;  /* 0x0880000006f5dfae */ /* 0x0005e2000b901d46 */
[----:B------:R-:W-:Y:S02]  /*15a70*/  ISETP.GE.AND P1, PT, R140, R5, PT ;  /* 0x000000058c00720c */ /* 0x000fe40003f26270 */
[----:B------:R-:W-:Y:S01]  /*15a80*/  LOP3.LUT R9, R0, 0x1c0, RZ, 0xc0, !PT ;  /* 0x000001c000097812 */ /* 0x000fe200078ec0ff */
[----:B------:R2:W-:Y:S01]  /*15a90*/  @!P5 LDGSTS.E.BYPASS.LTC128B.128 [R245+0xa800], [R6.64+0x80] ;  /* 0x0a80008006f5dfae */ /* 0x0005e2000b901d46 */
[----:B------:R-:W-:Y:S02]  /*15aa0*/  LOP3.LUT R4, R130, 0xfffffff8, RZ, 0xc0, !PT ;  /* 0xfffffff882047812 */ /* 0x000fe400078ec0ff */
[----:B------:R-:W-:Y:S01]  /*15ab0*/  SHF.R.U32.HI R233, RZ, 0x3, R9 ;  /* 0x00000003ffe97819 */ /* 0x000fe20000011609 */
[----:B------:R2:W-:Y:S02]  /*15ac0*/  @!P5 LDGSTS.E.BYPASS.LTC128B.128 [R245+0xc800], [R6.64+0x100] ;  /* 0x0c80010006f5dfae */ /* 0x0005e4000b901d46 */
[----:B------:R-:W-:-:S02]  /*15ad0*/  IMAD.IADD R4, R131, 0x1, -R4 ;  /* 0x0000000183047824 */ /* 0x000fc400078e0a04 */
[----:B------:R2:W-:Y:S01]  /*15ae0*/  @!P5 LDGSTS.E.BYPASS.LTC128B.128 [R245+0xe800], [R6.64+0x180] ;  /* 0x0e80018006f5dfae */ /* 0x0005e2000b901d46 */
[----:B------:R-:W-:-:S03]  /*15af0*/  ISETP.GE.AND P5, PT, R18, R5, PT ;  /* 0x000000051200720c */ /* 0x000fc60003fa6270 */
[----:B------:R4:W-:Y:S04]  /*15b00*/  @!P4 LDGSTS.E.BYPASS.LTC128B.128 [R245+0x9000], [R10.64] ;  /* 0x090000000af5cfae */ /* 0x0009e8000b901d46 */
[----:B------:R4:W-:Y:S04]  /*15b10*/  @!P4 LDGSTS.E.BYPASS.LTC128B.128 [R245+0xb000], [R10.64+0x80] ;  /* 0x0b0000800af5cfae */ /* 0x0009e8000b901d46 */
[----:B------:R4:W-:Y:S04]  /*15b20*/  @!P4 LDGSTS.E.BYPASS.LTC128B.128 [R245+0xd000], [R10.64+0x100] ;  /* 0x0d0001000af5cfae */ /* 0x0009e8000b901d46 */
[----:B------:R4:W-:Y:S01]  /*15b30*/  @!P4 LDGSTS.E.BYPASS.LTC128B.128 [R245+0xf000], [R10.64+0x180] ;  /* 0x0f0001800af5cfae */ /* 0x0009e2000b901d46 */
[----:B------:R-:W-:-:S02]  /*15b40*/  ISETP.GE.AND P4, PT, R16, R5, PT ;  /* 0x000000051000720c */ /* 0x000fc40003f86270 */
[----:B------:R-:W-:Y:S01]  /*15b50*/  SHF.R.S32.HI R5, RZ, 0x1f, R56 ;  /* 0x0000001fff057819 */ /* 0x000fe20000011438 */
[----:B------:R5:W-:Y:S03]  /*15b60*/  @!P2 LDGSTS.E.BYPASS.LTC128B.128 [R245+0x9800], [R12.64] ;  /* 0x098000000cf5afae */ /* 0x000be6000b901d46 */
[----:B------:R-:W-:Y:S01]  /*15b70*/  LEA.HI R8, R5, R56, RZ, 0x5 ;  /* 0x0000003805087211 */ /* 0x000fe200078f28ff */
[----:B------:R5:W-:Y:S01]  /*15b80*/  @!P2 LDGSTS.E.BYPASS.LTC128B.128 [R245+0xb800], [R12.64+0x80] ;  /* 0x0b8000800cf5afae */ /* 0x000be2000b901d46 */
[----:B------:R-:W-:Y:S02]  /*15b90*/  @!P5 IMAD.MOV.U32 R5, RZ, RZ, c[0x0][0x1a0] ;  /* 0x00006800ff05d624 */ /* 0x000fe400078e00ff */
[----:B--2---:R-:W-:Y:S01]  /*15ba0*/  IMAD.SHL.U32 R6, R140, 0x8, RZ ;  /* 0x000000088c067824 */ /* 0x004fe200078e00ff */
[----:B------:R5:W-:Y:S01]  /*15bb0*/  @!P2 LDGSTS.E.BYPASS.LTC128B.128 [R245+0xd800], [R12.64+0x100] ;  /* 0x0d8001000cf5afae */ /* 0x000be2000b901d46 */
[----:B------:R-:W-:Y:S01]  /*15bc0*/  LEA.HI R7, R59, R59, RZ, 0x1 ;  /* 0x0000003b3b077211 */ /* 0x000fe200078f08ff */
[----:B------:R-:W-:Y:S01]  /*15bd0*/  @!P4 IMAD.MOV.U32 R15, RZ, RZ, c[0x0][0x1a0] ;  /* 0x00006800ff0fc624 */ /* 0x000fe200078e00ff */
[----:B------:R-:W-:Y:S01]  /*15be0*/  SHF.R.S32.HI R8, RZ, 0x5, R8 ;  /* 0x00000005ff087819 */ /* 0x000fe20000011408 */
[----:B------:R5:W-:Y:S01]  /*15bf0*/  @!P2 LDGSTS.E.BYPASS.LTC128B.128 [R245+0xf800], [R12.64+0x180] ;  /* 0x0f8001800cf5afae */ /* 0x000be2000b901d46 */
[----:B------:R-:W-:Y:S01]  /*15c00*/  LOP3.LUT R6, R9, 0x8, R6, 0xf8, !PT ;  /* 0x0000000809067812 */ /* 0x000fe200078ef806 */
[----:B------:R-:W-:Y:S01]  /*15c10*/  IMAD.SHL.U32 R9, R4, 0x40, RZ ;  /* 0x0000004004097824 */ /* 0x000fe200078e00ff */
[----:B------:R-:W-:Y:S01]  /*15c20*/  LOP3.LUT R0, R7, 0xfffffffe, RZ, 0xc0, !PT ;  /* 0xfffffffe07007812 */ /* 0x000fe200078ec0ff */
[----:B------:R-:W0:Y:S01]  /*15c30*/  LDGDEPBAR ;  /* 0x00000000000079af */ /* 0x000e220000000000 */
[----:B------:R-:W-:Y:S01]  /*15c40*/  LOP3.LUT R233, R6, R233, RZ, 0x3c, !PT ;  /* 0x000000e906e97212 */ /* 0x000fe200078e3cff */
[----:B------:R-:W-:Y:S01]  /*15c50*/  @!P4 IMAD.WIDE.U32 R14, R15, 0x60, R242 ;  /* 0x000000600f0ec825 */ /* 0x000fe200078e00f2 */
[----:B------:R-:W-:-:S02]  /*15c60*/  @!P6 LEA R6, P0, R123, R242, 0x1 ;  /* 0x000000f27b06e211 */ /* 0x000fc400078008ff */
[----:B------:R-:W-:Y:S01]  /*15c70*/  LOP3.LUT R9, R9, 0x1c0, RZ, 0xc0, !PT ;  /* 0x000001c009097812 */ /* 0x000fe200078ec0ff */
[----:B------:R-:W-:Y:S01]  /*15c80*/  IMAD.IADD R0, R59, 0x1, -R0 ;  /* 0x000000013b007824 */ /* 0x000fe200078e0a00 */
[----:B------:R-:W-:Y:S01]  /*15c90*/  @!P6 LEA.HI.X R7, R123, R243, R122, 0x1, P0 ;  /* 0x000000f37b07e211 */ /* 0x000fe200000f0c7a */
[----:B----4-:R-:W-:Y:S02]  /*15ca0*/  @!P4 IMAD.MOV.U32 R10, RZ, RZ, c[0x0][0x1a4] ;  /* 0x00006900ff0ac624 */ /* 0x010fe400078e00ff */
[----:B------:R-:W-:Y:S02]  /*15cb0*/  IMAD R233, R0, 0x200, R233 ;  /* 0x0000020000e97824 */ /* 0x000fe400078e02e9 */
[----:B------:R-:W-:Y:S02]  /*15cc0*/  @!P4 IMAD R10, R10, 0x60, RZ ;  /* 0x000000600a0ac824 */ /* 0x000fe400078e02ff */
[----:B------:R-:W-:Y:S02]  /*15cd0*/  IMAD.SHL.U32 R233, R233, 0x2, RZ ;  /* 0x00000002e9e97824 */ /* 0x000fe400078e00ff */
[----:B------:R-:W-:-:S02]  /*15ce0*/  @!P4 IMAD.IADD R11, R15, 0x1, R10 ;  /* 0x000000010f0bc824 */ /* 0x000fc400078e020a */
[----:B------:R-:W-:Y:S01]  /*15cf0*/  @!P4 IMAD.MOV.U32 R10, RZ, RZ, R14 ;  /* 0x000000ffff0ac224 */ /* 0x000fe200078e000e */
[----:B------:R-:W-:Y:S01]  /*15d00*/  IADD3 R231, R233, 0x8020, RZ ;  /* 0x00008020e9e77810 */ /* 0x000fe20007ffe0ff */
[----:B------:R-:W-:Y:S01]  /*15d10*/  IMAD.SHL.U32 R56, R56, 0x2, RZ ;  /* 0x0000000238387824 */ /* 0x000fe200078e00ff */
[----:B------:R-:W-:-:S04]  /*15d20*/  DEPBAR.LE SB0, 0x0 ;  /* 0x000080000000791a */ /* 0x000fc80000000000 */
[----:B------:R-:W-:Y:S01]  /*15d30*/  BAR.SYNC.DEFER_BLOCKING 0x0 ;  /* 0x0000000000007b1d */ /* 0x000fe20000010000 */
[----:B------:R-:W-:-:S05]  /*15d40*/  LOP3.LUT R56, R56, 0x6, RZ, 0xc0, !PT ;  /* 0x0000000638387812 */ /* 0x000fca00078ec0ff */
        /* <DEDUP_REMOVED lines=12> */
[----:B------:R-:W-:Y:S01]  /*15e10*/  IMAD.SHL.U32 R4, R0, 0x8, RZ ;  /* 0x0000000800047824 */ /* 0x000fe200078e00ff */
[----:B-----5:R-:W-:Y:S01]  /*15e20*/  @!P5 LEA R12, P0, R5, R242, 0x6 ;  /* 0x000000f2050cd211 */ /* 0x020fe200078030ff */
[----:B------:R-:W-:Y:S01]  /*15e30*/  @!P5 IMAD.MOV.U32 R0, RZ, RZ, c[0x0][0x1a4] ;  /* 0x00006900ff00d624 */ /* 0x000fe200078e00ff */
[----:B------:R-:W-:Y:S02]  /*15e40*/  @P6 STS.128 [R245+0x10800], RZ ;  /* 0x010800fff5006388 */ /* 0x000fe40000000c00 */
[----:B------:R-:W-:-:S02]  /*15e50*/  LOP3.LUT R4, R9, 0x8, R4, 0xf8, !PT ;  /* 0x0000000809047812 */ /* 0x000fc400078ef804 */
[----:B------:R-:W-:Y:S01]  /*15e60*/  SHF.R.U32.HI R9, RZ, 0x3, R9 ;  /* 0x00000003ff097819 */ /* 0x000fe20000011609 */
[----:B------:R-:W-:Y:S01]  /*15e70*/  @P6 STS.128 [R245+0x12800], RZ ;  /* 0x012800fff5006388 */ /* 0x000fe20000000c00 */
[----:B------:R-:W-:Y:S01]  /*15e80*/  @!P5 LEA.HI.X R13, R5, R243, R0, 0x6, P0 ;  /* 0x000000f3050dd211 */ /* 0x000fe200000f3400 */
[----:B------:R-:W-:Y:S01]  /*15e90*/  IMAD R5, R8, 0x400, R49 ;  /* 0x0000040008057824 */ /* 0x000fe200078e0231 */
[----:B------:R-:W-:Y:S01]  /*15ea0*/  LOP3.LUT R4, R4, R9, RZ, 0x3c, !PT ;  /* 0x0000000904047212 */ /* 0x000fe200078e3cff */
[----:B------:R-:W-:Y:S01]  /*15eb0*/  @P6 STS.128 [R245+0x14800], RZ ;  /* 0x014800fff5006388 */ /* 0x000fe20000000c00 */
[----:B------:R-:W-:-:S03]  /*15ec0*/  IADD3 R0, R233, 0x8000, RZ ;  /* 0x00008000e9007810 */ /* 0x000fc60007ffe0ff */
[----:B------:R-:W-:Y:S01]  /*15ed0*/  @P6 STS.128 [R245+0x16800], RZ ;  /* 0x016800fff5006388 */ /* 0x000fe20000000c00 */
[----:B------:R-:W-:Y:S02]  /*15ee0*/  IMAD.IADD R234, R4, 0x1, R5 ;  /* 0x0000000104ea7824 */ /* 0x000fe400078e0205 */
[----:B------:R-:W-:Y:S01]  /*15ef0*/  IMAD.MOV.U32 R5, RZ, RZ, 0x20 ;  /* 0x00000020ff057424 */ /* 0x000fe200078e00ff */
[----:B------:R-:W-:Y:S01]  /*15f00*/  @!PT LDS RZ, [RZ] ;  /* 0x00000000fffff984 */ /* 0x000fe20000000800 */
[----:B------:R-:W-:Y:S01]  /*15f10*/  @!PT LDS RZ, [RZ] ;  /* 0x00000000fffff984 */ /* 0x000fe20000000800 */
[----:B------:R-:W-:Y:S01]  /*15f20*/  @!PT LDS RZ, [RZ] ;  /* 0x00000000fffff984 */ /* 0x000fe20000000800 */
[----:B------:R2:W-:Y:S01]  /*15f30*/  @!P6 LDGSTS.E.BYPASS.LTC128B.128 [R245+0x10800], [R6.64] ;  /* 0x1080000006f5efae */ /* 0x0005e2000b901d46 */
[----:B------:R-:W-:-:S03]  /*15f40*/  IMAD.SHL.U32 R234, R234, 0x2, RZ ;  /* 0x00000002eaea7824 */ /* 0x000fc600078e00ff */
[----:B------:R2:W-:Y:S01]  /*15f50*/  @!P6 LDGSTS.E.BYPASS.LTC128B.128 [R245+0x12800], [R6.64+0x80] ;  /* 0x1280008006f5efae */ /* 0x0005e2000b901d46 */
[----:B------:R-:W-:-:S03]  /*15f60*/  SEL R5, R5, 0xffffffe0, !P2 ;  /* 0xffffffe005057807 */ /* 0x000fc60005000000 */
[----:B------:R2:W-:Y:S02]  /*15f70*/  @!P6 LDGSTS.E.BYPASS.LTC128B.128 [R245+0x14800], [R6.64+0x100] ;  /* 0x1480010006f5efae */ /* 0x0005e4000b901d46 */
[----:B------:R-:W-:Y:S02]  /*15f80*/  IMAD R230, R5, 0x2, R234 ;  /* 0x0000000205e67824 */ /* 0x000fe400078e02ea */
        /* <DEDUP_REMOVED lines=10> */
[----:B--2---:R-:W-:-:S03]  /*16030*/  IMAD.MOV.U32 R7, RZ, RZ, 0x10 ;  /* 0x00000010ff077424 */ /* 0x004fc600078e00ff */
[----:B------:R4:W-:Y:S04]  /*16040*/  @!P5 LDGSTS.E.BYPASS.LTC128B.128 [R245+0x15000], [R12.64+0x100] ;  /* 0x150001000cf5dfae */ /* 0x0009e8000b901d46 */
[----:B------:R4:W-:Y:S01]  /*16050*/  @!P5 LDGSTS.E.BYPASS.LTC128B.128 [R245+0x17000], [R12.64+0x180] ;  /* 0x170001800cf5dfae */ /* 0x0009e2000b901d46 */
[----:B------:R-:W-:Y:S02]  /*16060*/  SEL R7, R7, 0xfffffff0, !P1 ;  /* 0xfffffff007077807 */ /* 0x000fe40004800000 */
[----:B------:R-:W-:Y:S01]  /*16070*/  R2P PR, R57, 0x6 ;  /* 0x0000000639007804 */ /* 0x000fe20000000000 */
[----:B------:R-:W-:Y:S01]  /*16080*/  @P4 STS.128 [R245+0x11800], RZ ;  /* 0x011800fff5004388 */ /* 0x000fe20000000c00 */
[----:B------:R-:W-:Y:S01]  /*16090*/  ISETP.GT.AND P0, PT, R2, R235, PT ;  /* 0x000000eb0200720c */ /* 0x000fe20003f04270 */
[----:B------:R-:W-:-:S02]  /*160a0*/  IMAD R232, R7, 0x2, R234 ;  /* 0x0000000207e87824 */ /* 0x000fc400078e02ea */
[----:B------:R-:W-:Y:S02]  /*160b0*/  @P4 STS.128 [R245+0x13800], RZ ;  /* 0x013800fff5004388 */ /* 0x000fe40000000c00 */
[----:B------:R-:W-:Y:S02]  /*160c0*/  IMAD R229, R5, 0x2, R232 ;  /* 0x0000000205e57824 */ /* 0x000fe400078e02e8 */
[----:B------:R-:W-:Y:S04]  /*160d0*/  @P4 STS.128 [R245+0x15800], RZ ;  /* 0x015800fff5004388 */ /* 0x000fe80000000c00 */
[----:B------:R-:W-:Y:S01]  /*160e0*/  @P4 STS.128 [R245+0x17800], RZ ;  /* 0x017800fff5004388 */ /* 0x000fe20000000c00 */
[----:B------:R-:W-:Y:S01]  /*160f0*/  @P1 IADD3 R231, R0, -0x20, RZ ;  /* 0xffffffe000e71810 */ /* 0x000fe20007ffe0ff */
[----:B------:R-:W-:-:S02]  /*16100*/  IMAD.MOV.U32 R0, RZ, RZ, 0x40 ;  /* 0x00000040ff007424 */ /* 0x000fc400078e00ff */
[----:B------:R-:W-:Y:S01]  /*16110*/  @!PT LDS RZ, [RZ] ;  /* 0x00000000fffff984 */ /* 0x000fe20000000800 */
[----:B------:R-:W-:Y:S01]  /*16120*/  @!PT LDS RZ, [RZ] ;  /* 0x00000000fffff984 */ /* 0x000fe20000000800 */
[----:B------:R-:W-:Y:S01]  /*16130*/  @!PT LDS RZ, [RZ] ;  /* 0x00000000fffff984 */ /* 0x000fe20000000800 */
[----:B------:R2:W-:Y:S01]  /*16140*/  @!P4 LDGSTS.E.BYPASS.LTC128B.128 [R245+0x11800], [R10.64] ;  /* 0x118000000af5cfae */ /* 0x0005e2000b901d46 */
[C---:B------:R-:W-:Y:S02]  /*16150*/  IADD3 R223, R231.reuse, 0x800, RZ ;  /* 0x00000800e7df7810 */ /* 0x040fe40007ffe0ff */
[----:B------:R-:W-:Y:S01]  /*16160*/  SEL R0, R0, 0xffffffc0, !P2 ;  /* 0xffffffc000007807 */ /* 0x000fe20005000000 */
[----:B------:R2:W-:Y:S01]  /*16170*/  @!P4 LDGSTS.E.BYPASS.LTC128B.128 [R245+0x13800], [R10.64+0x80] ;  /* 0x138000800af5cfae */ /* 0x0005e2000b901d46 */
[C---:B------:R-:W-:Y:S02]  /*16180*/  IADD3 R222, R231.reuse, 0x1000, RZ ;  /* 0x00001000e7de7810 */ /* 0x040fe40007ffe0ff */
[----:B------:R-:W-:Y:S01]  /*16190*/  IADD3 R221, R231, 0x1800, RZ ;  /* 0x00001800e7dd7810 */ /* 0x000fe20007ffe0ff */
[----:B------:R2:W-:Y:S01]  /*161a0*/  @!P4 LDGSTS.E.BYPASS.LTC128B.128 [R245+0x15800], [R10.64+0x100] ;  /* 0x158001000af5cfae */ /* 0x0005e2000b901d46 */
[----:B------:R-:W-:Y:S01]  /*161b0*/  IMAD.IADD R227, R233, 0x1, R0 ;  /* 0x00000001e9e37824 */ /* 0x000fe200078e0200 */
[----:B------:R-:W-:Y:S01]  /*161c0*/  IADD3 R219, R231, 0x2000, RZ ;  /* 0x00002000e7db7810 */ /* 0x000fe20007ffe0ff */
[----:B------:R-:W-:Y:S01]  /*161d0*/  IMAD.IADD R220, R0, 0x1, R231 ;  /* 0x0000000100dc7824 */ /* 0x000fe200078e02e7 */
[----:B------:R2:W-:Y:S01]  /*161e0*/  @!P4 LDGSTS.E.BYPASS.LTC128B.128 [R245+0x17800], [R10.64+0x180] ;  /* 0x178001800af5cfae */ /* 0x0005e2000b901d46 */
[----:B------:R-:W-:-:S02]  /*161f0*/  LOP3.LUT R0, R4, R49, RZ, 0xfc, !PT ;  /* 0x0000003104007212 */ /* 0x000fc400078efcff */
[C---:B------:R-:W-:Y:S01]  /*16200*/  IADD3 R218, R231.reuse, 0x2800, RZ ;  /* 0x00002800e7da7810 */ /* 0x040fe20007ffe0ff */
[----:B------:R-:W-:Y:S01]  /*16210*/  LDSM.16.M88.4 R88, [R234] ;  /* 0x00000000ea58783b */ /* 0x000fe20000000200 */
[C---:B------:R-:W-:Y:S02]  /*16220*/  IADD3 R217, R231.reuse, 0x3000, RZ ;  /* 0x00003000e7d97810 */ /* 0x040fe40007ffe0ff */
[C---:B------:R-:W-:Y:S01]  /*16230*/  IADD3 R216, R231.reuse, 0x3800, RZ ;  /* 0x00003800e7d87810 */ /* 0x040fe20007ffe0ff */
[----:B------:R-:W5:Y:S01]  /*16240*/  LDSM.16.M88.4 R60, [R233+0x8000] ;  /* 0x00800000e93c783b */ /* 0x000f620000000200 */
[C---:B------:R-:W-:Y:S02]  /*16250*/  IADD3 R215, R231.reuse, 0x4000, RZ ;  /* 0x00004000e7d77810 */ /* 0x040fe40007ffe0ff */
[C---:B------:R-:W-:Y:S01]  /*16260*/  IADD3 R214, R231.reuse, 0x4800, RZ ;  /* 0x00004800e7d67810 */ /* 0x040fe20007ffe0ff */
[----:B------:R-:W3:Y:S01]  /*16270*/  LDSM.16.M88.4 R40, [R233+0x8800] ;  /* 0x00880000e928783b */ /* 0x000ee20000000200 */
[----:B------:R-:W-:-:S02]  /*16280*/  IADD3 R213, R231, 0x5000, RZ ;  /* 0x00005000e7d57810 */ /* 0x000fc40007ffe0ff */
[C---:B------:R-:W-:Y:S01]  /*16290*/  IADD3 R212, R231.reuse, 0x5800, RZ ;  /* 0x00005800e7d47810 */ /* 0x040fe20007ffe0ff */
[----:B----4-:R-:W4:Y:S01]  /*162a0*/  LDSM.16.M88.4 R12, [R233+0x9000] ;  /* 0x00900000e90c783b */ /* 0x010f220000000200 */
[C---:B------:R-:W-:Y:S02]  /*162b0*/  IADD3 R211, R231.reuse, 0x6000, RZ ;  /* 0x00006000e7d37810 */ /* 0x040fe40007ffe0ff */
[C---:B------:R-:W-:Y:S01]  /*162c0*/  IADD3 R210, R231.reuse, 0x6800, RZ ;  /* 0x00006800e7d27810 */ /* 0x040fe20007ffe0ff */
[----:B---3--:R-:W2:Y:S01]  /*162d0*/  LDSM.16.M88.4 R20, [R233+0x9800] ;  /* 0x00980000e914783b */ /* 0x008ea20000000200 */
[C---:B------:R-:W-:Y:S02]  /*162e0*/  IADD3 R209, R231.reuse, 0x7000, RZ ;  /* 0x00007000e7d17810 */ /* 0x040fe40007ffe0ff */
[----:B------:R-:W-:Y:S01]  /*162f0*/  IADD3 R208, R231, 0x7800, RZ ;  /* 0x00007800e7d07810 */ /* 0x000fe20007ffe0ff */
        /* <DEDUP_REMOVED lines=17> */
[C---:B--2---:R-:W-:Y:S08]  /*16410*/  HMMA.16816.F32 R8, R88.reuse, R20, RZ ;  /* 0x000000145808723c */ /* 0x044ff000000018ff */
[----:B------:R-:W-:Y:S01]  /*16420*/  HMMA.16816.F32 R88, R88, R22, RZ ;  /* 0x000000165858723c */ /* 0x000fe200000018ff */
[----:B------:R-:W2:Y:S07]  /*16430*/  LDSM.16.M88.4 R20, [R231+0x1000] ;  /* 0x00100000e714783b */ /* 0x000eae0000000200 */
[C---:B---3--:R-:W-:Y:S08]  /*16440*/  HMMA.16816.F32 R64, R36.reuse, R24, R64 ;  /* 0x000000182440723c */ /* 0x048ff00000001840 */
[C---:B------:R-:W-:Y:S01]  /*16450*/  HMMA.16816.F32 R60, R36.reuse, R26, R60 ;  /* 0x0000001a243c723c */ /* 0x040fe2000000183c */
[----:B------:R-:W3:Y:S07]  /*16460*/  LDSM.16.M88.4 R24, [R230] ;  /* 0x00000000e618783b */ /* 0x000eee0000000200 */
[C---:B-1----:R-:W-:Y:S08]  /*16470*/  HMMA.16816.F32 R44, R36.reuse, R28, R44 ;  /* 0x0000001c242c723c */ /* 0x042ff0000000182c */
[C---:B------:R-:W-:Y:S01]  /*16480*/  HMMA.16816.F32 R40, R36.reuse, R30, R40 ;  /* 0x0000001e2428723c */ /* 0x040fe20000001828 */
[----:B------:R-:W1:Y:S07]  /*16490*/  LDSM.16.M88.4 R28, [R227+0x8800] ;  /* 0x00880000e31c783b */ /* 0x000e6e0000000200 */
[C---:B------:R-:W-:Y:S08]  /*164a0*/  HMMA.16816.F32 R8, R36.reuse, R68, R8 ;  /* 0x000000442408723c */ /* 0x040ff00000001808 */
[C---:B--2---:R-:W-:Y:S08]  /*164b0*/  HMMA.16816.F32 R16, R36.reuse, R20, R16 ;  /* 0x000000142410723c */ /* 0x044ff00000001810 */
[C---:B------:R-:W-:Y:S01]  /*164c0*/  HMMA.16816.F32 R12, R36.reuse, R22, R12 ;  /* 0x00000016240c723c */ /* 0x040fe2000000180c */
[----:B------:R-:W2:Y:S07]  /*164d0*/  LDSM.16.M88.4 R20, [R227+0x9000] ;  /* 0x00900000e314783b */ /* 0x000eae0000000200 */
        /* <DEDUP_REMOVED lines=36> */
[C---:B-----5:R-:W-:Y:S01]  /*16720*/  HMMA.16816.F32 R80, R36.reuse, R24, R8 ;  /* 0x000000182450723c */ /* 0x060fe20000001808 */
[----:B------:R-:W2:Y:S07]  /*16730*/  LDSM.16.M88.4 R8, [R227+0xa000] ;  /* 0x00a00000e308783b */ /* 0x000eae0000000200 */
        /* <DEDUP_REMOVED lines=16> */
[C---:B--2---:R-:W-:Y:S08]  /*16840*/  HMMA.16816.F32 R64, R20.reuse, R8, R64 ;  /* 0x000000081440723c */ /* 0x044ff00000001840 */
[C---:B------:R-:W-:Y:S01]  /*16850*/  HMMA.16816.F32 R60, R20.reuse, R10, R60 ;  /* 0x0000000a143c723c */ /* 0x040fe2000000183c */
[----:B------:R-:W1:Y:S07]  /*16860*/  LDSM.16.M88.4 R8, [R220+0x3000] ;  /* 0x00300000dc08783b */ /* 0x000e6e0000000200 */
[C---:B----4-:R-:W-:Y:S08]  /*16870*/  HMMA.16816.F32 R16, R20.reuse, R36, R16 ;  /* 0x000000241410723c */ /* 0x050ff00000001810 */
        /* <DEDUP_REMOVED lines=21> */
[C---:B--2---:R-:W-:Y:S08]  /*169d0*/  HMMA.16816.F32 R64, R36.reuse, R24, R64 ;  /* 0x000000182440723c */ /* 0x044ff00000001840 */
[C---:B------:R-:W-:Y:S01]  /*169e0*/  HMMA.16816.F32 R60, R36.reuse, R26, R60 ;  /* 0x0000001a243c723c */ /* 0x040fe2000000183c */
[----:B------:R-:W2:Y:S07]  /*169f0*/  LDSM.16.M88.4 R24, [R231+0x5000] ;  /* 0x00500000e718783b */ /* 0x000eae0000000200 */
[C---:B---3--:R-:W-:Y:S08]  /*16a00*/  HMMA.16816.F32 R44, R36.reuse, R20, R44 ;  /* 0x00000014242c723c */ /* 0x048ff0000000182c */
[C---:B------:R-:W-:Y:S01]  /*16a10*/  HMMA.16816.F32 R76, R36.reuse, R22, R40 ;  /* 0x00000016244c723c */ /* 0x040fe20000001828 */
[----:B------:R-:W-:Y:S04]  /*16a20*/  LDSM.16.M88.4 R40, [R230+0x4000] ;  /* 0x00400000e628783b */ /* 0x000fe80000000200 */
[----:B------:R-:W3:Y:S03]  /*16a30*/  LDSM.16.M88.4 R20, [R227+0xc000] ;  /* 0x00c00000e314783b */ /* 0x000ee60000000200 */
        /* <DEDUP_REMOVED lines=53> */
[C---:B------:R-:W-:Y:S01]  /*16d90*/  HMMA.16816.F32 R60, R80.reuse, R74, R60 ;  /* 0x0000004a503c723c */ /* 0x040fe2000000183c */
[----:B------:R-:W-:Y:S07]  /*16da0*/  LDSM.16.M88.4 R72, [R229+0x6000] ;  /* 0x00600000e548783b */ /* 0x000fee0000000200 */
[C---:B--2---:R-:W-:Y:S08]  /*16db0*/  HMMA.16816.F32 R84, R80.reuse, R24, R84 ;  /* 0x000000185054723c */ /* 0x044ff00000001854 */
[----:B------:R-:W-:Y:S01]  /*16dc0*/  HMMA.16816.F32 R88, R80, R26, R88 ;  /* 0x0000001a5058723c */ /* 0x000fe20000001858 */
[----:B------:R-:W-:Y:S07]  /*16dd0*/  LDSM.16.M88.4 R24, [R227+0xe800] ;  /* 0x00e80000e318783b */ /* 0x000fee0000000200 */
[C---:B-1----:R-:W-:Y:S08]  /*16de0*/  HMMA.16816.F32 R16, R40.reuse, R8, R16 ;  /* 0x000000082810723c */ /* 0x042ff00000001810 */
[C---:B------:R-:W-:Y:S01]  /*16df0*/  HMMA.16816.F32 R12, R40.reuse, R10, R12 ;  /* 0x0000000a280c723c */ /* 0x040fe2000000180c */
[----:B------:R-:W1:Y:S07]  /*16e00*/  LDSM.16.M88.4 R8, [R227+0xf800] ;  /* 0x00f80000e308783b */ /* 0x000e6e0000000200 */
[C---:B---3--:R-:W-:Y:S08]  /*16e10*/  HMMA.16816.F32 R64, R40.reuse, R32, R64 ;  /* 0x000000202840723c */ /* 0x048ff00000001840 */
[C---:B------:R-:W-:Y:S08]  /*16e20*/  HMMA.16816.F32 R44, R40.reuse, R20, R44 ;  /* 0x00000014282c723c */ /* 0x040ff0000000182c */
[C---:B------:R-:W-:Y:S01]  /*16e30*/  HMMA.16816.F32 R76, R40.reuse, R22, R76 ;  /* 0x00000016284c723c */ /* 0x040fe2000000184c */
[----:B------:R-:W2:Y:S07]  /*16e40*/  LDSM.16.M88.4 R20, [R227+0xf000] ;  /* 0x00f00000e314783b */ /* 0x000eae0000000200 */
[C---:B------:R-:W-:Y:S01]  /*16e50*/  HMMA.16816.F32 R60, R40.reuse, R34, R60 ;  /* 0x00000022283c723c */ /* 0x040fe2000000183c */
[----:B------:R-:W3:Y:S07]  /*16e60*/  LDSM.16.M88.4 R32, [R220+0x6000] ;  /* 0x00600000dc20783b */ /* 0x000eee0000000200 */
[C---:B----4-:R-:W-:Y:S08]  /*16e70*/  HMMA.16816.F32 R84, R40.reuse, R28, R84 ;  /* 0x0000001c2854723c */ /* 0x050ff00000001854 */
[----:B------:R-:W-:Y:S01]  /*16e80*/  HMMA.16816.F32 R88, R40, R30, R88 ;  /* 0x0000001e2858723c */ /* 0x000fe20000001858 */
[----:B------:R-:W4:Y:S07]  /*16e90*/  LDSM.16.M88.4 R28, [R220+0x6800] ;  /* 0x00680000dc1c783b */ /* 0x000f2e0000000200 */
[C---:B-----5:R-:W-:Y:S08]  /*16ea0*/  HMMA.16816.F32 R64, R68.reuse, R36, R64 ;  /* 0x000000244440723c */ /* 0x060ff00000001840 */
[C---:B------:R-:W-:Y:S08]  /*16eb0*/  HMMA.16816.F32 R60, R68.reuse, R38, R60 ;  /* 0x00000026443c723c */ /* 0x040ff0000000183c */
[C---:B-1----:R-:W-:Y:S08]  /*16ec0*/  HMMA.16816.F32 R84, R68.reuse, R8, R84 ;  /* 0x000000084454723c */ /* 0x042ff00000001854 */
[C---:B------:R-:W-:Y:S01]  /*16ed0*/  HMMA.16816.F32 R88, R68.reuse, R10, R88 ;  /* 0x0000000a4458723c */ /* 0x040fe20000001858 */
[----:B------:R-:W1:Y:S07]  /*16ee0*/  LDSM.16.M88.4 R8, [R220+0x7000] ;  /* 0x00700000dc08783b */ /* 0x000e6e0000000200 */
[C---:B------:R-:W-:Y:S08]  /*16ef0*/  HMMA.16816.F32 R44, R68.reuse, R24, R44 ;  /* 0x00000018442c723c */ /* 0x040ff0000000182c */
[C---:B------:R-:W-:Y:S08]  /*16f00*/  HMMA.16816.F32 R76, R68.reuse, R26, R76 ;  /* 0x0000001a444c723c */ /* 0x040ff0000000184c */
[C---:B--2---:R-:W-:Y:S08]  /*16f10*/  HMMA.16816.F32 R16, R68.reuse, R20, R16 ;  /* 0x000000144410723c */ /* 0x044ff00000001810 */
[----:B------:R-:W-:Y:S01]  /*16f20*/  HMMA.16816.F32 R12, R68, R22, R12 ;  /* 0x00000016440c723c */ /* 0x000fe2000000180c */
[----:B------:R-:W2:Y:S01]  /*16f30*/  LDSM.16.M88.4 R20, [R220+0x7800] ;  /* 0x00780000dc14783b */ /* 0x000ea20000000200 */
[----:B------:R-:W-:-:S06]  /*16f40*/  DEPBAR.LE SB0, 0x0 ;  /* 0x000080000000791a */ /* 0x000fcc0000000000 */
[C---:B---3--:R-:W-:Y:S07]  /*16f50*/  HMMA.16816.F32 R64, R72.reuse, R32, R64 ;  /* 0x000000204840723c */ /* 0x048fee0000001840 */
[----:B------:R-:W-:Y:S01]  /*16f60*/  IMAD.IADD R33, R3, 0x1, R56 ;  /* 0x0000000103217824 */ /* 0x000fe200078e0238 */
[----:B------:R-:W-:Y:S04]  /*16f70*/  HMMA.16816.F32 R60, R72, R34, R60 ;  /* 0x00000022483c723c */ /* 0x000fe8000000183c */
[----:B------:R-:W-:-:S02]  /*16f80*/  IADD3 R25, R33, 0x10, RZ ;  /* 0x0000001021197810 */ /* 0x000fc40007ffe0ff */
[C---:B------:R-:W-:Y:S02]  /*16f90*/  IADD3 R27, R33.reuse, 0x9, RZ ;  /* 0x00000009211b7810 */ /* 0x040fe40007ffe0ff */
[C---:B----4-:R-:W-:Y:S01]  /*16fa0*/  HMMA.16816.F32 R44, R72.reuse, R28, R44 ;  /* 0x0000001c482c723c */ /* 0x050fe2000000182c */
[----:B------:R-:W-:Y:S02]  /*16fb0*/  IADD3 R35, R33, 0x1, RZ ;  /* 0x0000000121237810 */ /* 0x000fe40007ffe0ff */
[-C--:B------:R-:W-:Y:S02]  /*16fc0*/  ISETP.GE.AND P2, PT, R25, R58.reuse, PT ;  /* 0x0000003a1900720c */ /* 0x080fe40003f46270 */
[----:B------:R-:W-:Y:S02]  /*16fd0*/  ISETP.GE.AND P6, PT, R35, R58, PT ;  /* 0x0000003a2300720c */ /* 0x000fe40003fc6270 */
[C---:B------:R-:W-:Y:S01]  /*16fe0*/  IADD3 R29, R33.reuse, 0x8, RZ ;  /* 0x00000008211d7810 */ /* 0x040fe20007ffe0ff */
[----:B------:R-:W-:Y:S01]  /*16ff0*/  HMMA.16816.F32 R76, R72, R30, R76 ;  /* 0x0000001e484c723c */ /* 0x000fe2000000184c */
[----:B------:R-:W-:-:S02]  /*17000*/  IADD3 R25, R33, 0x18, RZ ;  /* 0x0000001821197810 */ /* 0x000fc40007ffe0ff */
[----:B------:R-:W-:Y:S02]  /*17010*/  FSEL R67, R67, -INF , !P6 ;  /* 0xff80000043437808 */ /* 0x000fe40007000000 */
[----:B------:R-:W-:Y:S01]  /*17020*/  FSEL R28, R65, -INF , !P6 ;  /* 0xff800000411c7808 */ /* 0x000fe20007000000 */
[----:B------:R-:W-:Y:S01]  /*17030*/  BAR.SYNC.DEFER_BLOCKING 0x0 ;  /* 0x0000000000007b1d */ /* 0x000fe20000010000 */
[-C--:B------:R-:W-:Y:S01]  /*17040*/  ISETP.GE.AND P5, PT, R29, R58.reuse, PT ;  /* 0x0000003a1d00720c */ /* 0x080fe20003fa6270 */
[----:B-1----:R-:W-:Y:S01]  /*17050*/  HMMA.16816.F32 R16, R72, R8, R16 ;  /* 0x000000084810723c */ /* 0x002fe20000001810 */
[-C--:B------:R-:W-:Y:S02]  /*17060*/  ISETP.GE.AND P4, PT, R27, R58.reuse, PT ;  /* 0x0000003a1b00720c */ /* 0x080fe40003f86270 */
[-C--:B------:R-:W-:Y:S02]  /*17070*/  ISETP.GE.AND P1, PT, R33, R58.reuse, PT ;  /* 0x0000003a2100720c */ /* 0x080fe40003f26270 */
[----:B------:R-:W-:-:S02]  /*17080*/  ISETP.GE.AND P6, PT, R25, R58, PT ;  /* 0x0000003a1900720c */ /* 0x000fc40003fc6270 */
[C---:B------:R-:W-:Y:S01]  /*17090*/  IADD3 R27, R33.reuse, 0x11, RZ ;  /* 0x00000011211b7810 */ /* 0x040fe20007ffe0ff */
[C---:B--2---:R-:W-:Y:S01]  /*170a0*/  HMMA.16816.F32 R84, R72.reuse, R20, R84 ;  /* 0x000000144854723c */ /* 0x044fe20000001854 */
[C---:B------:R-:W-:Y:S02]  /*170b0*/  IADD3 R25, R33.reuse, 0x19, RZ ;  /* 0x0000001921197810 */ /* 0x040fe40007ffe0ff */
[----:B------:R-:W-:Y:S02]  /*170c0*/  FSEL R66, R66, -INF , !P1 ;  /* 0xff80000042427808 */ /* 0x000fe40004800000 */
[----:B------:R-:W-:Y:S02]  /*170d0*/  FSEL R64, R64, -INF , !P1 ;  /* 0xff80000040407808 */ /* 0x000fe40004800000 */
[----:B------:R-:W-:Y:S01]  /*170e0*/  IADD3 R9, R33, 0x20, RZ ;  /* 0x0000002021097810 */ /* 0x000fe20007ffe0ff */
[----:B------:R-:W-:Y:S01]  /*170f0*/  HMMA.16816.F32 R88, R72, R22, R88 ;  /* 0x000000164858723c */ /* 0x000fe20000001858 */
[----:B------:R-:W-:-:S02]  /*17100*/  FSEL R29, R62, -INF , !P5 ;  /* 0xff8000003e1d7808 */ /* 0x000fc40006800000 */
[----:B------:R-:W-:Y:S02]  /*17110*/  FSEL R60, R60, -INF , !P5 ;  /* 0xff8000003c3c7808 */ /* 0x000fe40006800000 */
[-C--:B------:R-:W-:Y:S02]  /*17120*/  ISETP.GE.AND P1, PT, R27, R58.reuse, PT ;  /* 0x0000003a1b00720c */ /* 0x080fe40003f26270 */
[-C--:B------:R-:W-:Y:S02]  /*17130*/  ISETP.GE.AND P5, PT, R25, R58.reuse, PT ;  /* 0x0000003a1900720c */ /* 0x080fe40003fa6270 */
[----:B------:R-:W-:Y:S01]  /*17140*/  HMMA.16816.F32 R24, R72, R10, R12 ;  /* 0x0000000a4818723c */ /* 0x000fe2000000180c */
[----:B------:R-:W-:Y:S02]  /*17150*/  FSEL R63, R63, -INF , !P4 ;  /* 0xff8000003f3f7808 */ /* 0x000fe40006000000 */
[----:B------:R-:W-:Y:S02]  /*17160*/  FSEL R30, R61, -INF , !P4 ;  /* 0xff8000003d1e7808 */ /* 0x000fe40006000000 */
[----:B------:R-:W-:-:S02]  /*17170*/  ISETP.GE.AND P4, PT, R9, R58, PT ;  /* 0x0000003a0900720c */ /* 0x000fc40003f86270 */
[C---:B------:R-:W-:Y:S02]  /*17180*/  IADD3 R11, R33.reuse, 0x21, RZ ;  /* 0x00000021210b7810 */ /* 0x040fe40007ffe0ff */
[----:B------:R-:W-:Y:S02]  /*17190*/  IADD3 R9, R33, 0x28, RZ ;  /* 0x0000002821097810 */ /* 0x000fe40007ffe0ff */
[----:B------:R-:W-:Y:S02]  /*171a0*/  FSEL R15, R46, -INF , !P2 ;  /* 0xff8000002e0f7808 */ /* 0x000fe40005000000 */
[----:B------:R-:W-:Y:S02]  /*171b0*/  FSEL R10, R44, -INF , !P2 ;  /* 0xff8000002c0a7808 */ /* 0x000fe40005000000 */
[----:B------:R-:W-:Y:S02]  /*171c0*/  ISETP.GE.AND P2, PT, R11, R58, PT ;  /* 0x0000003a0b00720c */ /* 0x000fe40003f46270 */
[----:B------:R-:W-:-:S02]  /*171d0*/  FSEL R11, R47, -INF , !P1 ;  /* 0xff8000002f0b7808 */ /* 0x000fc40004800000 */
[----:B------:R-:W-:Y:S02]  /*171e0*/  FSEL R6, R45, -INF , !P1 ;  /* 0xff8000002d067808 */ /* 0x000fe40004800000 */
[----:B------:R-:W-:Y:S02]  /*171f0*/  ISETP.GE.AND P1, PT, R9, R58, PT ;  /* 0x0000003a0900720c */ /* 0x000fe40003f26270 */
[C---:B------:R-:W-:Y:S02]  /*17200*/  IADD3 R9, R33.reuse, 0x29, RZ ;  /* 0x0000002921097810 */ /* 0x040fe40007ffe0ff */
[----:B------:R-:W-:Y:S02]  /*17210*/  IADD3 R21, R33, 0x30, RZ ;  /* 0x0000003021157810 */ /* 0x000fe40007ffe0ff */
[----:B------:R-:W-:Y:S02]  /*17220*/  FSEL R13, R78, -INF , !P6 ;  /* 0xff8000004e0d7808 */ /* 0x000fe40007000000 */
[----:B------:R-:W-:-:S02]  /*17230*/  FSEL R8, R76, -INF , !P6 ;  /* 0xff8000004c087808 */ /* 0x000fc40007000000 */
[-C--:B------:R-:W-:Y:S02]  /*17240*/  ISETP.GE.AND P6, PT, R9, R58.reuse, PT ;  /* 0x0000003a0900720c */ /* 0x080fe40003fc6270 */
[----:B------:R-:W-:Y:S02]  /*17250*/  FSEL R9, R79, -INF , !P5 ;  /* 0xff8000004f097808 */ /* 0x000fe40006800000 */
[----:B------:R-:W-:Y:S02]  /*17260*/  FSEL R2, R77, -INF , !P5 ;  /* 0xff8000004d027808 */ /* 0x000fe40006800000 */
[----:B------:R-:W-:Y:S02]  /*17270*/  ISETP.GE.AND P5, PT, R21, R58, PT ;  /* 0x0000003a1500720c */ /* 0x000fe40003fa6270 */
[----:B------:R-:W-:Y:S02]  /*17280*/  IADD3 R21, R33, 0x31, RZ ;  /* 0x0000003121157810 */ /* 0x000fe40007ffe0ff */
[----:B------:R-:W-:-:S02]  /*17290*/  FSEL R199, R18, -INF , !P4 ;  /* 0xff80000012c77808 */ /* 0x000fc40006000000 */
[----:B------:R-:W-:Y:S02]  /*172a0*/  FSEL R184, R16, -INF , !P4 ;  /* 0xff80000010b87808 */ /* 0x000fe40006000000 */
[----:B------:R-:W-:Y:S02]  /*172b0*/  ISETP.GE.AND P4, PT, R21, R58, PT ;  /* 0x0000003a1500720c */ /* 0x000fe40003f86270 */
[C---:B------:R-:W-:Y:S02]  /*172c0*/  IADD3 R21, R33.reuse, 0x38, RZ ;  /* 0x0000003821157810 */ /* 0x040fe40007ffe0ff */
[----:B------:R-:W-:Y:S02]  /*172d0*/  IADD3 R33, R33, 0x39, RZ ;  /* 0x0000003921217810 */ /* 0x000fe40007ffe0ff */
[----:B------:R-:W-:Y:S02]  /*172e0*/  FSEL R189, R19, -INF , !P2 ;  /* 0xff80000013bd7808 */ /* 0x000fe40005000000 */
[----:B------:R-:W-:-:S02]  /*172f0*/  FSEL R190, R17, -INF , !P2 ;  /* 0xff80000011be7808 */ /* 0x000fc40005000000 */
[----:B------:R-:W-:Y:S02]  /*17300*/  FSEL R197, R26, -INF , !P1 ;  /* 0xff8000001ac57808 */ /* 0x000fe40004800000 */
[----:B------:R-:W-:Y:S02]  /*17310*/  FSEL R186, R24, -INF , !P1 ;  /* 0xff80000018ba7808 */ /* 0x000fe40004800000 */
[-C--:B------:R-:W-:Y:S02]  /*17320*/  ISETP.GE.AND P2, PT, R21, R58.reuse, PT ;  /* 0x0000003a1500720c */ /* 0x080fe40003f46270 */
[----:B------:R-:W-:Y:S02]  /*17330*/  ISETP.GE.AND P1, PT, R33, R58, PT ;  /* 0x0000003a2100720c */ /* 0x000fe40003f26270 */
        /* <DEDUP_REMOVED lines=9> */
[----:B------:R-:W-:Y:S01]  /*173d0*/  FSEL R192, R89, -INF , !P1 ;  /* 0xff80000059c07808 */ /* 0x000fe20004800000 */
[----:B------:R-:W-:Y:S05]  /*173e0*/  @!P0 BRA `(.L_x_5395) ;  /* 0x000006a000008947 */ /* 0x000fea0003800000 */
[----:B------:R-:W-:Y:S05]  /*173f0*/  @!P3 BRA `(.L_x_5396) ;  /* 0x000003a00000b947 */ /* 0x000fea0003800000 */
[----:B------:R-:W-:Y:S02]  /*17400*/  IABS R4, c[0x0][0x2d0] ;  /* 0x0000b40000047a13 */ /* 0x000fe40000000000 */
[----:B------:R-:W-:Y:S02]  /*17410*/  IADD3 R18, R3, -0x40, RZ ;  /* 0xffffffc003127810 */ /* 0x000fe40007ffe0ff */
[----:B------:R-:W1:Y:S01]  /*17420*/  I2F.RP R16, R4 ;  /* 0x0000000400107306 */ /* 0x000e620000209400 */
[----:B------:R-:W-:Y:S02]  /*17430*/  IABS R14, R3 ;  /* 0x00000003000e7213 */ /* 0x000fe40000000000 */
[----:B------:R-:W-:-:S02]  /*17440*/  IABS R12, R18 ;  /* 0x00000012000c7213 */ /* 0x000fc40000000000 */
        /* <DEDUP_REMOVED lines=25> */
[----:B------:R-:W-:-:S02]  /*175e0*/  ISETP.NE.AND P2, PT, RZ, c[0x0][0x2d0], PT ;  /* 0x0000b400ff007a0c */ /* 0x000fc40003f45270 */
[----:B------:R-:W-:-:S05]  /*175f0*/  LOP3.LUT R4, RZ, c[0x0][0x2d0], RZ, 0x33, !PT ;  /* 0x0000b400ff047a12 */ /* 0x000fca00078e33ff */
[----:B------:R-:W-:Y:S02]  /*17600*/  @P5 IADD3 R16, R16, 0x1, RZ ;  /* 0x0000000110105810 */ /* 0x000fe40007ffe0ff */
[----:B------:R-:W-:-:S03]  /*17610*/  @P6 IADD3 R20, R20, 0x1, RZ ;  /* 0x0000000114146810 */ /* 0x000fc60007ffe0ff */
[----:B------:R-:W-:Y:S01]  /*17620*/  @!P1 IMAD.MOV R16, RZ, RZ, -R16 ;  /* 0x000000ffff109224 */ /* 0x000fe200078e0a10 */
[----:B------:R-:W-:-:S04]  /*17630*/  @!P4 IADD3 R20, -R20, RZ, RZ ;  /* 0x000000ff1414c210 */ /* 0x000fc80007ffe1ff */
[C---:B------:R-:W-:Y:S02]  /*17640*/  SEL R3, R4.reuse, R20, !P2 ;  /* 0x0000001404037207 */ /* 0x040fe40005000000 */
[----:B------:R-:W-:-:S03]  /*17650*/  SEL R4, R4, R16, !P2 ;  /* 0x0000001004047207 */ /* 0x000fc60005000000 */
[----:B------:R-:W-:-:S04]  /*17660*/  IMAD.WIDE R16, R3, 0x4, R240 ;  /* 0x0000000403107825 */ /* 0x000fc800078e02f0 */
[----:B------:R-:W-:Y:S02]  /*17670*/  IMAD.WIDE R20, R4, 0x4, R240 ;  /* 0x0000000404147825 */ /* 0x000fe400078e02f0 */
[----:B------:R-:W2:Y:S04]  /*17680*/  LDG.E R17, [R16.64] ;  /* 0x0000000610117981 */ /* 0x000ea8000c1e1900 */
[----:B------:R-:W2:Y:S01]  /*17690*/  LDG.E R14, [R20.64] ;  /* 0x00000006140e7981 */ /* 0x000ea2000c1e1900 */
[----:B------:R-:W-:Y:S01]  /*176a0*/  MOV R12, 0x40 ;  /* 0x00000040000c7802 */ /* 0x000fe20000000f00 */
[----:B------:R-:W-:-:S04]  /*176b0*/  IMAD.IADD R3, R3, 0x1, -R4 ;  /* 0x0000000103037824 */ /* 0x000fc800078e0a04 */
        /* <DEDUP_REMOVED lines=9> */
[----:B------:R-:W-:Y:S02]  /*17750*/  IMAD R17, R4, c[0x0][0x180], RZ ;  /* 0x0000600004117a24 */ /* 0x000fe400078e02ff */
[----:B------:R-:W-:Y:S02]  /*17760*/  IMAD.MOV.U32 R4, RZ, RZ, R18 ;  /* 0x000000ffff047224 */ /* 0x000fe400078e0012 */
[----:B------:R-:W-:-:S05]  /*17770*/  IMAD R17, R14, c[0x0][0x184], R17 ;  /* 0x000061000e117a24 */ /* 0x000fca00078e0211 */
[----:B------:R-:W-:Y:S01]  /*17780*/  IADD3 R17, R19, R17, RZ ;  /* 0x0000001113117210 */ /* 0x000fe20007ffe0ff */
[----:B------:R-:W-:Y:S05]  /*17790*/  BRA `(.L_x_5397) ;  /* 0x0000003000007947 */ /* 0x000fea0003800000 */
.L_x_5396:
[----:B------:R-:W-:-:S05]  /*177a0*/  IMAD.MOV.U32 R4, RZ, RZ, c[0x0][0x198] ;  /* 0x00006600ff047624 */ /* 0x000fca00078e00ff */
[----:B------:R-:W-:-:S04]  /*177b0*/  LEA R4, -R4, RZ, 0x6 ;  /* 0x000000ff04047211 */ /* 0x000fc800078e31ff */
[----:B------:R-:W-:Y:S02]  /*177c0*/  SHF.R.S32.HI R17, RZ, 0x1f, R4 ;  /* 0x0000001fff117819 */ /* 0x000fe40000011404 */
.L_x_5397:
[----:B------:R-:W-:Y:S01]  /*177d0*/  IADD3 R55, P2, P1, R134, R4, R55 ;  /* 0x0000000486377210 */ /* 0x000fe2000795e037 */
[----:B------:R-:W-:Y:S01]  /*177e0*/  ULDC.64 UR4, c[0x0][0x198] ;  /* 0x0000660000047ab9 */ /* 0x000fe20000000a00 */
[----:B------:R-:W-:Y:S01]  /*177f0*/  IADD3 R134, P4, R4, R134, RZ ;  /* 0x0000008604867210 */ /* 0x000fe20007f9e0ff */
[----:B------:R-:W-:Y:S01]  /*17800*/  USHF.L.U32 UR9, UR4, 0x5, URZ ;  /* 0x0000000504097899 */ /* 0x000fe2000800063f */
[----:B------:R-:W-:Y:S01]  /*17810*/  IADD3.X R54, R48, R17, R54, P2, P1 ;  /* 0x0000001130367210 */ /* 0x000fe200017e2436 */
[----:B------:R-:W-:Y:S01]  /*17820*/  UMOV UR8, 0x5 ;  /* 0x0000000500087882 */ /* 0x000fe20000000000 */
[----:B------:R-:W-:Y:S01]  /*17830*/  LEA R18, P2, R134, c[0x0][0x168], 0x1 ;  /* 0x00005a0086127a11 */ /* 0x000fe200078408ff */
[----:B------:R-:W-:Y:S01]  /*17840*/  IMAD.X R3, R17, 0x1, R48, P4 ;  /* 0x0000000111037824 */ /* 0x000fe200020e0630 */
[----:B------:R-:W-:Y:S01]  /*17850*/  LEA R236, P5, R4, R236, 0x1 ;  /* 0x000000ec04ec7211 */ /* 0x000fe200078a08ff */
[----:B------:R-:W-:Y:S01]  /*17860*/  USHF.L.U64.HI UR5, UR4, UR8, UR5 ;  /* 0x0000000804057299 */ /* 0x000fe20008010205 */
[----:B------:R-:W-:-:S02]  /*17870*/  LEA R16, P1, R55, c[0x0][0x168], 0x1 ;  /* 0x00005a0037107a11 */ /* 0x000fc400078208ff */
[----:B------:R-:W-:Y:S02]  /*17880*/  LEA.HI.X R19, R134, c[0x0][0x16c], R3, 0x1, P2 ;  /* 0x00005b0086137a11 */ /* 0x000fe400010f0c03 */
[----:B------:R-:W-:Y:S02]  /*17890*/  LEA.HI.X R237, R4, R237, R17, 0x1, P5 ;  /* 0x000000ed04ed7211 */ /* 0x000fe400028f0c11 */
[----:B------:R-:W-:Y:S02]  /*178a0*/  IADD3 R20, P2, R236, UR9, RZ ;  /* 0x00000009ec147c10 */ /* 0x000fe4000ff5e0ff */
[----:B------:R-:W-:Y:S01]  /*178b0*/  LEA.HI.X R17, R55, c[0x0][0x16c], R54, 0x1, P1 ;  /* 0x00005b0037117a11 */ /* 0x000fe200008f0c36 */
[----:B------:R-:W-:Y:S01]  /*178c0*/  @!PT LDS RZ, [RZ] ;  /* 0x00000000fffff984 */ /* 0x000fe20000000800 */
[----:B------:R-:W-:Y:S01]  /*178d0*/  @!PT LDS RZ, [RZ] ;  /* 0x00000000fffff984 */ /* 0x000fe20000000800 */
[----:B------:R-:W-:Y:S01]  /*178e0*/  @!PT LDS RZ, [RZ] ;  /* 0x00000000fffff984 */ /* 0x000fe20000000800 */
[----:B------:R1:W-:Y:S01]  /*178f0*/  LDGSTS.E.BYPASS.LTC128B.128 [R245+0x8000], [R236.64] ;  /* 0x08000000ecf57fae */ /* 0x0003e2000b901d46 */
[----:B------:R-:W-:Y:S02]  /*17900*/  IADD3.X R21, R237, UR5, RZ, P2, !PT ;  /* 0x00000005ed157c10 */ /* 0x000fe400097fe4ff */
[----:B------:R-:W-:Y:S01]  /*17910*/  IADD3 R26, P2, R20, UR9, RZ ;  /* 0x00000009141a7c10 */ /* 0x000fe2000ff5e0ff */
[----:B------:R1:W-:Y:S01]  /*17920*/  LDGSTS.E.BYPASS.LTC128B.128 [R245+0xa000], [R18.64+0x80] ;  /* 0x0a00008012f57fae */ /* 0x0003e2000b901d46 */
[----:B------:R-:W-:-:S02]  /*17930*/  IADD3 R22, P1, R16, UR9, RZ ;  /* 0x0000000910167c10 */ /* 0x000fc4000ff3e0ff */
[----:B------:R-:W-:Y:S01]  /*17940*/  IADD3.X R27, R21, UR5, RZ, P2, !PT ;  /* 0x00000005151b7c10 */ /* 0x000fe200097fe4ff */
[----:B------:R1:W-:Y:S01]  /*17950*/  LDGSTS.E.BYPASS.LTC128B.128 [R245+0xc000], [R18.64+0x100] ;  /* 0x0c00010012f57fae */ /* 0x0003e2000b901d46 */
[----:B------:R-:W-:Y:S02]  /*17960*/  IADD3.X R23, R17, UR5, RZ, P1, !PT ;  /* 0x0000000511177c10 */ /* 0x000fe40008ffe4ff */
[----:B------:R-:W-:Y:S01]  /*17970*/  IADD3 R24, P2, R26, UR9, RZ ;  /* 0x000000091a187c10 */ /* 0x000fe2000ff5e0ff */
[----:B------:R1:W-:Y:S01]  /*17980*/  LDGSTS.E.BYPASS.LTC128B.128 [R245+0xe000], [R18.64+0x180] ;  /* 0x0e00018012f57fae */ /* 0x0003e2000b901d46 */
[----:B------:R-:W-:Y:S02]  /*17990*/  IADD3 R32, P1, R22, UR9, RZ ;  /* 0x0000000916207c10 */ /* 0x000fe4000ff3e0ff */
[----:B------:R-:W-:Y:S01]  /*179a0*/  IADD3.X R25, R27, UR5, RZ, P2, !PT ;  /* 0x000000051b197c10 */ /* 0x000fe200097fe4ff */
[----:B------:R1:W-:Y:S01]  /*179b0*/  LDGSTS.E.BYPASS.LTC128B.128 [R245+0x8800], [R20.64] ;  /* 0x0880000014f57fae */ /* 0x0003e2000b901d46 */
[----:B------:R-:W-:-:S03]  /*179c0*/  IADD3.X R33, R23, UR5, RZ, P1, !PT ;  /* 0x0000000517217c10 */ /* 0x000fc60008ffe4ff */
        /* <DEDUP_REMOVED lines=12> */
.L_x_5395:
        /* <DEDUP_REMOVED lines=55> */
[----:B------:R-:W-:Y:S01]  /*17e00*/  FMUL.FTZ R170, R3, c[0x0][0x23c] ;  /* 0x00008f0003aa7a20 */ /* 0x000fe20000410000 */
        /* <DEDUP_REMOVED lines=17> */
[--C-:B------:R-:W-:Y:S01]  /*17f20*/  FFMA.FTZ R172, R6, c[0x0][0x23c], -R195.reuse ;  /* 0x00008f0006ac7a23 */ /* 0x100fe200000108c3 */
[----:B------:R-:W2:Y:S01]  /*17f30*/  MUFU.EX2 R178, R178 ;  /* 0x000000b200b27308 */ /* 0x000ea20000000800 */
[--C-:B------:R-:W-:Y:S01]  /*17f40*/  FFMA.FTZ R177, R10, c[0x0][0x23c], -R195.reuse ;  /* 0x00008f000ab17a23 */ /* 0x100fe200000108c3 */
[----:B------:R-:W3:Y:S01]  /*17f50*/  LDSM.16.MT88.4 R4, [R224+0x16000] ;  /* 0x01600000e004783b */ /* 0x000ee20000004200 */
[----:B------:R-:W-:Y:S02]  /*17f60*/  FFMA.FTZ R173, R8, c[0x0][0x23c], -R195 ;  /* 0x00008f0008ad7a23 */ /* 0x000fe400000108c3 */
        /* <DEDUP_REMOVED lines=8> */
[----:B------:R-:W4:Y:S01]  /*17ff0*/  LDSM.16.MT88.4 R12, [R225+0x10800] ;  /* 0x01080000e10c783b */ /* 0x000f220000004200 */
        /* <DEDUP_REMOVED lines=27> */
[----:B------:R-:W-:Y:S01]  /*181b0*/  FADD.FTZ R178, R181, R178 ;  /* 0x000000b2b5b27221 */ /* 0x000fe20000010000 */
[----:B------:R-:W-:Y:S01]  /*181c0*/  LDSM.16.MT88.4 R168, [R225+0x13800] ;  /* 0x01380000e1a8783b */ /* 0x000fe20000004200 */
        /* <DEDUP_REMOVED lines=116> */
[C---:B---3--:R-:W-:Y:S08]  /*18910*/  HMMA.16816.F32 R128, R4.reuse, R16, R128 ;  /* 0x000000100480723c */ /* 0x048ff00000001880 */
[C---:B------:R-:W-:Y:S01]  /*18920*/  HMMA.16816.F32 R132, R4.reuse, R18, R132 ;  /* 0x000000120484723c */ /* 0x040fe20000001884 */
[----:B------:R-:W3:Y:S07]  /*18930*/  LDSM.16.MT88.4 R16, [R226+0x11000] ;  /* 0x01100000e210783b */ /* 0x000eee0000004200 */
        /* <DEDUP_REMOVED lines=130> */
.L_x_5402:
        /* <DEDUP_REMOVED lines=64> */
.L_x_5399:
        /* <DEDUP_REMOVED lines=305> */
.L_x_5401:
        /* <DEDUP_REMOVED lines=30> */
.L_x_5400:
        /* <DEDUP_REMOVED lines=490> */
.L_x_5398:
[----:B------:R-:W1:Y:S01]  /*1c8f0*/  SHFL.BFLY PT, R0, R249, 0x2, 0x1f ;  /* 0x0c401f00f9007f89 */ /* 0x000e6200000e0000 */
[----:B------:R-:W-:Y:S01]  /*1c900*/  MOV R8, 0x3f800000 ;  /* 0x3f80000000087802 */ /* 0x000fe20000000f00 */
[----:B------:R-:W-:Y:S01]  /*1c910*/  ULDC.64 UR4, c[0x0][0x118] ;  /* 0x0000460000047ab9 */ /* 0x000fe20000000a00 */
[----:B------:R-:W-:Y:S01]  /*1c920*/  BSSY B0, `(.L_x_5403) ;  /* 0x0000148000007945 */ /* 0x000fe20003800000 */
[----:B------:R-:W2:Y:S04]  /*1c930*/  SHFL.BFLY PT, R2, R247, 0x2, 0x1f ;  /* 0x0c401f00f7027f89 */ /* 0x000ea800000e0000 */
[----:B------:R-:W3:Y:S04]  /*1c940*/  S2R R15, SR_TID.X ;  /* 0x00000000000f7919 */ /* 0x000ee80000002100 */
[----:B------:R-:W-:Y:S01]  /*1c950*/  BAR.SYNC.DEFER_BLOCKING 0x0 ;  /* 0x0000000000007b1d */ /* 0x000fe20000010000 */
[----:B-1----:R-:W-:-:S02]  /*1c960*/  FADD.FTZ R0, R0, R249 ;  /* 0x000000f900007221 */ /* 0x002fc40000010000 */
[----:B--2---:R-:W-:-:S03]  /*1c970*/  FADD.FTZ R7, R2, R247 ;  /* 0x000000f702077221 */ /* 0x004fc60000010000 */
[----:B------:R-:W1:Y:S04]  /*1c980*/  SHFL.BFLY PT, R5, R0, 0x1, 0x1f ;  /* 0x0c201f0000057f89 */ /* 0x000e6800000e0000 */
[----:B------:R-:W2:Y:S04]  /*1c990*/  S2R R2, SR_TID.X ;  /* 0x0000000000027919 */ /* 0x000ea80000002100 */
[----:B------:R-:W4:Y:S01]  /*1c9a0*/  SHFL.BFLY PT, R4, R7, 0x1, 0x1f ;  /* 0x0c201f0007047f89 */ /* 0x000f2200000e0000 */
[----:B-1----:R-:W-:Y:S01]  /*1c9b0*/  FADD.FTZ R5, R0, R5 ;  /* 0x0000000500057221 */ /* 0x002fe20000010000 */
[----:B---3--:R-:W-:-:S02]  /*1c9c0*/  SHF.R.S32.HI R0, RZ, 0x1f, R15 ;  /* 0x0000001fff007819 */ /* 0x008fc4000001140f */
[----:B--2---:R-:W-:Y:S02]  /*1c9d0*/  SHF.R.S32.HI R11, RZ, 0x1f, R2 ;  /* 0x0000001fff0b7819 */ /* 0x004fe40000011402 */
[----:B------:R-:W-:Y:S02]  /*1c9e0*/  LEA.HI R9, R0, R15, RZ, 0x4 ;  /* 0x0000000f00097211 */ /* 0x000fe400078f20ff */
[----:B------:R-:W-:Y:S01]  /*1c9f0*/  LEA.HI R10, R11, R2, RZ, 0x2 ;  /* 0x000000020b0a7211 */ /* 0x000fe200078f10ff */
[----:B----4-:R-:W-:Y:S01]  /*1ca00*/  FADD.FTZ R4, R7, R4 ;  /* 0x0000000407047221 */ /* 0x010fe20000010000 */
[----:B------:R-:W-:Y:S02]  /*1ca10*/  LOP3.LUT R0, R9, 0xfffffff0, RZ, 0xc0, !PT ;  /* 0xfffffff009007812 */ /* 0x000fe400078ec0ff */
[--C-:B------:R-:W-:Y:S02]  /*1ca20*/  SHF.R.S32.HI R13, RZ, 0x2, R10.reuse ;  /* 0x00000002ff0d7819 */ /* 0x100fe4000001140a */
[----:B------:R-:W-:-:S02]  /*1ca30*/  SHF.R.S32.HI R6, RZ, 0x1f, R10 ;  /* 0x0000001fff067819 */ /* 0x000fc4000001140a */
[----:B------:R-:W-:Y:S02]  /*1ca40*/  FSETP.NE.FTZ.AND P4, PT, R5, RZ, PT ;  /* 0x000000ff0500720b */ /* 0x000fe40003f95000 */
[----:B------:R-:W-:Y:S02]  /*1ca50*/  FSETP.NE.FTZ.AND P3, PT, R4, RZ, PT ;  /* 0x000000ff0400720b */ /* 0x000fe40003f75000 */
[----:B------:R-:W-:Y:S02]  /*1ca60*/  LEA.HI R6, R6, R13, RZ, 0x3 ;  /* 0x0000000d06067211 */ /* 0x000fe400078f18ff */
[----:B------:R-:W-:Y:S02]  /*1ca70*/  IADD3 R0, -R0, R15, RZ ;  /* 0x0000000f00007210 */ /* 0x000fe40007ffe1ff */
[----:B------:R-:W-:Y:S02]  /*1ca80*/  LOP3.LUT R6, R6, 0xfffffff8, RZ, 0xc0, !PT ;  /* 0xfffffff806067812 */ /* 0x000fe400078ec0ff */
[----:B------:R-:W-:-:S02]  /*1ca90*/  LEA.HI R11, R11, R2, RZ, 0x5 ;  /* 0x000000020b0b7211 */ /* 0x000fc400078f28ff */
[----:B------:R-:W-:Y:S01]  /*1caa0*/  LOP3.LUT R15, R10, 0x1ffffffc, RZ, 0xc0, !PT ;  /* 0x1ffffffc0a0f7812 */ /* 0x000fe200078ec0ff */
[----:B------:R-:W1:Y:S01]  /*1cab0*/  @P4 MUFU.RCP R8, R5 ;  /* 0x0000000500084308 */ /* 0x000e620000001000 */
[----:B------:R-:W-:Y:S02]  /*1cac0*/  MOV R7, 0x3f800000 ;  /* 0x3f80000000077802 */ /* 0x000fe40000000f00 */
[----:B------:R-:W-:Y:S02]  /*1cad0*/  IADD3 R6, R13, -R6, RZ ;  /* 0x800000060d067210 */ /* 0x000fe40007ffe0ff */
[----:B------:R-:W-:Y:S02]  /*1cae0*/  SHF.R.S32.HI R10, RZ, 0x5, R11 ;  /* 0x00000005ff0a7819 */ /* 0x000fe4000001140b */
[----:B------:R-:W-:Y:S01]  /*1caf0*/  IADD3 R15, -R15, R2, RZ ;  /* 0x000000020f0f7210 */ /* 0x000fe20007ffe1ff */
[----:B------:R-:W2:Y:S01]  /*1cb00*/  @P3 MUFU.RCP R7, R4 ;  /* 0x0000000400073308 */ /* 0x000ea20000001000 */
[----:B------:R-:W-:-:S02]  /*1cb10*/  SHF.R.S32.HI R9, RZ, 0x4, R9 ;  /* 0x00000004ff097819 */ /* 0x000fc40000011409 */
[----:B------:R-:W-:Y:S02]  /*1cb20*/  LOP3.LUT R14, R6, 0x1, RZ, 0xc0, !PT ;  /* 0x00000001060e7812 */ /* 0x000fe400078ec0ff */
[----:B------:R-:W-:Y:S02]  /*1cb30*/  LEA R12, R10, R15, 0x9 ;  /* 0x0000000f0a0c7211 */ /* 0x000fe400078e48ff */
[----:B------:R-:W-:Y:S01]  /*1cb40*/  SHF.L.U32 R13, R9, 0x6, RZ ;  /* 0x00000006090d7819 */ /* 0x000fe200000006ff */
[----:B-1----:R-:W-:Y:S01]  /*1cb50*/  FMUL.FTZ R160, R8, R160 ;  /* 0x000000a008a07220 */ /* 0x002fe20000410000 */
[----:B------:R-:W-:Y:S01]  /*1cb60*/  LEA.HI R15, R0, R0, RZ, 0x1 ;  /* 0x00000000000f7211 */ /* 0x000fe200078f08ff */
[----:B------:R-:W-:Y:S01]  /*1cb70*/  FMUL.FTZ R161, R8, R161 ;  /* 0x000000a108a17220 */ /* 0x000fe20000410000 */
[----:B------:R-:W-:Y:S01]  /*1cb80*/  SHF.L.U32 R17, R6, 0x6, RZ ;  /* 0x0000000606117819 */ /* 0x000fe200000006ff */
[----:B------:R-:W-:Y:S01]  /*1cb90*/  FMUL.FTZ R36, R8, R36 ;  /* 0x0000002408247220 */ /* 0x000fe20000410000 */
[----:B------:R-:W-:Y:S01]  /*1cba0*/  ISETP.NE.U32.AND P0, PT, R14, 0x1, PT ;  /* 0x000000010e00780c */ /* 0x000fe20003f05070 */
[C---:B------:R-:W-:Y:S01]  /*1cbb0*/  FMUL.FTZ R37, R8.reuse, R37 ;  /* 0x0000002508257220 */ /* 0x040fe20000410000 */
[----:B------:R-:W-:Y:S01]  /*1cbc0*/  LOP3.LUT R13, R13, 0x1c0, RZ, 0xc0, !PT ;  /* 0x000001c00d0d7812 */ /* 0x000fe200078ec0ff */
[----:B--2---:R-:W-:Y:S01]  /*1cbd0*/  FMUL.FTZ R163, R7, R163 ;  /* 0x000000a307a37220 */ /* 0x004fe20000410000 */
[----:B------:R-:W-:Y:S01]  /*1cbe0*/  SHF.L.U32 R14, R15, 0x2, RZ ;  /* 0x000000020f0e7819 */ /* 0x000fe200000006ff */
[----:B------:R-:W-:Y:S01]  /*1cbf0*/  FMUL.FTZ R162, R7, R162 ;  /* 0x000000a207a27220 */ /* 0x000fe20000410000 */
[----:B------:R-:W-:Y:S01]  /*1cc00*/  LOP3.LUT R17, R17, 0x1c0, RZ, 0xc0, !PT ;  /* 0x000001c011117812 */ /* 0x000fe200078ec0ff */
[----:B------:R-:W-:Y:S01]  /*1cc10*/  FMUL.FTZ R39, R7, R39 ;  /* 0x0000002707277220 */ /* 0x000fe20000410000 */
[----:B------:R-:W-:Y:S01]  /*1cc20*/  LOP3.LUT R14, R13, 0x38, R14, 0xf8, !PT ;  /* 0x000000380d0e7812 */ /* 0x000fe200078ef80e */
        /* <DEDUP_REMOVED lines=25> */
[----:B------:R-:W1:Y:S01]  /*1cdc0*/  @P4 MUFU.LG2 R5, R5 ;  /* 0x0000000500054308 */ /* 0x000e620000000c00 */
[----:B------:R-:W-:-:S02]  /*1cdd0*/  FMUL.FTZ R52, R8, R52 ;  /* 0x0000003408347220 */ /* 0x000fc40000410000 */
[C---:B------:R-:W-:Y:S02]  /*1cde0*/  FMUL.FTZ R53, R8.reuse, R53 ;  /* 0x0000003508357220 */ /* 0x040fe40000410000 */
[C---:B------:R-:W-:Y:S02]  /*1cdf0*/  FMUL.FTZ R55, R7.reuse, R55 ;  /* 0x0000003707377220 */ /* 0x040fe40000410000 */
[C---:B------:R-:W-:Y:S01]  /*1ce00*/  FMUL.FTZ R54, R7.reuse, R54 ;  /* 0x0000003607367220 */ /* 0x040fe20000410000 */
[----:B------:R-:W2:Y:S01]  /*1ce10*/  @P3 MUFU.LG2 R4, R4 ;  /* 0x0000000400043308 */ /* 0x000ea20000000c00 */
        /* <DEDUP_REMOVED lines=173> */
[----:B------:R-:W-:Y:S04]  /*1d8f0*/  STS.64 [R18+0xc000], R144 ;  /* 0x00c0009012007388 */ /* 0x000fe80000000a00 */
[----:B------:R-:W-:Y:S04]  /*1d900*/  STS.64 [R18+0xc800], R146 ;  /* 0x00c8009212007388 */ /* 0x000fe80000000a00 */
[----:B------:R-:W-:Y:S04]  /*1d910*/  STS.64 [R19+0xc000], R152 ;  /* 0x00c0009813007388 */ /* 0x000fe80000000a00 */
[----:B------:R-:W-:Y:S04]  /*1d920*/  STS.64 [R19+0xc800], R154 ;  /* 0x00c8009a13007388 */ /* 0x000fe80000000a00 */
[----:B------:R-:W3:Y:S01]  /*1d930*/  S2R R7, SR_CTAID.Z ;  /* 0x0000000000077919 */ /* 0x000ee20000002700 */
[----:B-1----:R-:W-:-:S03]  /*1d940*/  IADD3 R140, -R239, RZ, RZ ;  /* 0x000000ffef8c7210 */ /* 0x002fc60007ffe1ff */
[----:B------:R-:W1:Y:S01]  /*1d950*/  S2R R8, SR_CTAID.Y ;  /* 0x0000000000087919 */ /* 0x000e620000002600 */
[----:B--2---:R-:W-:-:S03]  /*1d960*/  LOP3.LUT R143, R11, 0xffffffe0, RZ, 0xc0, !PT ;  /* 0xffffffe00b8f7812 */ /* 0x004fc600078ec0ff */
[----:B------:R-:W-:Y:S01]  /*1d970*/  STS.64 [R16+0xc000], R148 ;  /* 0x00c0009410007388 */ /* 0x000fe20000000a00 */
[----:B------:R-:W-:Y:S02]  /*1d980*/  SHF.R.S32.HI R11, RZ, 0x1f, R10 ;  /* 0x0000001fff0b7819 */ /* 0x000fe4000001140a */
[----:B------:R-:W-:Y:S01]  /*1d990*/  IADD3 R143, -R143, R2, RZ ;  /* 0x000000028f8f7210 */ /* 0x000fe20007ffe1ff */
[----:B------:R-:W-:Y:S01]  /*1d9a0*/  STS.64 [R16+0xc800], R150 ;  /* 0x00c8009610007388 */ /* 0x000fe20000000a00 */
[----:B------:R-:W-:-:S03]  /*1d9b0*/  LEA.HI R11, R11, R10, RZ, 0x2 ;  /* 0x0000000a0b0b7211 */ /* 0x000fc600078f10ff */
[----:B------:R-:W-:Y:S01]  /*1d9c0*/  BAR.SYNC.DEFER_BLOCKING 0x0 ;  /* 0x0000000000007b1d */ /* 0x000fe20000010000 */
[----:B------:R-:W-:Y:S02]  /*1d9d0*/  LOP3.LUT P0, RZ, R143, 0x3, RZ, 0xc0, !PT ;  /* 0x000000038fff7812 */ /* 0x000fe4000780c0ff */
[----:B------:R-:W-:Y:S02]  /*1d9e0*/  SHF.R.S32.HI R2, RZ, 0x1f, R143 ;  /* 0x0000001fff027819 */ /* 0x000fe4000001148f */
[----:B------:R-:W-:Y:S01]  /*1d9f0*/  LOP3.LUT R11, R11, 0xffffffc, RZ, 0xc0, !PT ;  /* 0x0ffffffc0b0b7812 */ /* 0x000fe200078ec0ff */
[----:B------:R-:W2:Y:S01]  /*1da00*/  S2R R141, SR_CTAID.X ;  /* 0x00000000008d7919 */ /* 0x000ea20000002500 */
[----:B------:R-:W-:Y:S01]  /*1da10*/  LEA.HI R2, R2, R143, RZ, 0x2 ;  /* 0x0000008f02027211 */ /* 0x000fe200078f10ff */
[----:B---3--:R-:W-:Y:S01]  /*1da20*/  IMAD R7, R140, c[0x0][0x1c0], R7 ;  /* 0x000070008c077a24 */ /* 0x008fe200078e0207 */
[----:B------:R-:W-:Y:S02]  /*1da30*/  IADD3 R11, -R11, R10, RZ ;  /* 0x0000000a0b0b7210 */ /* 0x000fe40007ffe1ff */
[----:B------:R-:W-:Y:S01]  /*1da40*/  SHF.R.S32.HI R2, RZ, 0x2, R2 ;  /* 0x00000002ff027819 */ /* 0x000fe20000011402 */
[----:B-1----:R-:W-:Y:S01]  /*1da50*/  IMAD R8, R8, c[0x0][0x210], R239 ;  /* 0x0000840008087a24 */ /* 0x002fe200078e02ef */
[----:B------:R-:W-:Y:S01]  /*1da60*/  MOV R10, 0xff800000 ;  /* 0xff800000000a7802 */ /* 0x000fe20000000f00 */
[----:B------:R-:W-:Y:S01]  /*1da70*/  @P3 FFMA.FTZ R10, R3, c[0x0][0x238], R4 ;  /* 0x00008e00030a3a23 */ /* 0x000fe20000010004 */
[----:B------:R-:W-:Y:S01]  /*1da80*/  LEA R11, R11, R2, 0x4 ;  /* 0x000000020b0b7211 */ /* 0x000fe200078e20ff */
[----:B------:R-:W-:Y:S01]  /*1da90*/  IMAD R7, R8, c[0x0][0x1c0], R7 ;  /* 0x0000700008077a24 */ /* 0x000fe200078e0207 */
[----:B------:R-:W-:Y:S01]  /*1daa0*/  MOV R8, 0xff800000 ;  /* 0xff80000000087802 */ /* 0x000fe20000000f00 */
[----:B------:R-:W-:Y:S01]  /*1dab0*/  @P4 FFMA.FTZ R8, R164, c[0x0][0x238], R5 ;  /* 0x00008e00a4084a23 */ /* 0x000fe20000010005 */
[----:B------:R-:W1:Y:S04]  /*1dac0*/  LDS.128 R132, [R6.X4] ;  /* 0x0000000006847984 */ /* 0x000e680000004c00 */
        /* <DEDUP_REMOVED lines=31> */
[----:B--2---:R-:W-:-:S05]  /*1dcc0*/  SHF.L.U32 R6, R141, 0x6, RZ ;  /* 0x000000068d067819 */ /* 0x004fca00000006ff */
[----:B------:R-:W-:Y:S01]  /*1dcd0*/  IMAD R6, R7, c[0x0][0x214], R6 ;  /* 0x0000850007067a24 */ /* 0x000fe200078e0206 */
[----:B------:R-:W-:Y:S05]  /*1dce0*/  @P0 BRA `(.L_x_5404) ;  /* 0x000000b000000947 */ /* 0x000fea0003800000 */
[----:B---34-:R-:W-:Y:S01]  /*1dcf0*/  IMAD R2, R141, -0x40, R238 ;  /* 0xffffffc08d027824 */ /* 0x018fe200078e02ee */
[C---:B------:R-:W-:Y:S02]  /*1dd00*/  IADD3 R7, R11.reuse, 0x8, RZ ;  /* 0x000000080b077810 */ /* 0x040fe40007ffe0ff */
[----:B------:R-:W-:Y:S02]  /*1dd10*/  SHF.R.S32.HI R5, RZ, 0x1f, R11 ;  /* 0x0000001fff057819 */ /* 0x000fe4000001140b */
[----:B------:R-:W-:Y:S02]  /*1dd20*/  IADD3 R3, P0, R6, R11, RZ ;  /* 0x0000000b06037210 */ /* 0x000fe40007f1e0ff */
[-C--:B------:R-:W-:Y:S02]  /*1dd30*/  ISETP.GE.AND P2, PT, R11, R2.reuse, PT ;  /* 0x000000020b00720c */ /* 0x080fe40003f46270 */
[----:B------:R-:W-:-:S02]  /*1dd40*/  ISETP.GE.AND P1, PT, R7, R2, PT ;  /* 0x000000020700720c */ /* 0x000fc40003f26270 */
[----:B------:R-:W-:Y:S02]  /*1dd50*/  LEA.HI.X.SX32 R2, R6, R5, 0x1, P0 ;  /* 0x0000000506027211 */ /* 0x000fe400000f0eff */
[----:B------:R-:W-:-:S04]  /*1dd60*/  LEA R4, P0, R3, c[0x0][0x208], 0x2 ;  /* 0x0000820003047a11 */ /* 0x000fc800078010ff */
[----:B------:R-:W-:-:S05]  /*1dd70*/  LEA.HI.X R5, R3, c[0x0][0x20c], R2, 0x2, P0 ;  /* 0x0000830003057a11 */ /* 0x000fca00000f1402 */
[----:B------:R2:W-:Y:S04]  /*1dd80*/  @!P2 STG.E [R4.64], R8 ;  /* 0x000000080400a986 */ /* 0x0005e8000c101904 */
[----:B------:R2:W-:Y:S02]  /*1dd90*/  @!P1 STG.E [R4.64+0x20], R10 ;  /* 0x0000200a04009986 */ /* 0x0005e4000c101904 */
.L_x_5404:
[----:B---34-:R-:W-:Y:S05]  /*1dda0*/  BSYNC B0 ;  /* 0x0000000000007941 */ /* 0x018fea0003800000 */
.L_x_5403:
[----:B------:R-:W-:Y:S01]  /*1ddb0*/  IMAD.SHL.U32 R2, R0, 0x4, RZ ;  /* 0x0000000400027824 */ /* 0x000fe200078e00ff */
[----:B--2---:R-:W-:Y:S01]  /*1ddc0*/  IADD3 R4, R9, 0x10, RZ ;  /* 0x0000001009047810 */ /* 0x004fe20007ffe0ff */
[----:B------:R-:W-:Y:S02]  /*1ddd0*/  IMAD R6, R6, c[0x0][0x22c], RZ ;  /* 0x00008b0006067a24 */ /* 0x000fe400078e02ff */
[----:B------:R-:W-:Y:S01]  /*1dde0*/  IMAD R141, R141, -0x40, R238 ;  /* 0xffffffc08d8d7824 */ /* 0x000fe200078e02ee */
[----:B------:R-:W-:-:S04]  /*1ddf0*/  SHF.R.S32.HI R3, RZ, 0x1f, R2 ;  /* 0x0000001fff037819 */ /* 0x000fc80000011402 */
[-C--:B------:R-:W-:Y:S01]  /*1de00*/  ISETP.GE.AND P4, PT, R4, R141.reuse, PT ;  /* 0x0000008d0400720c */ /* 0x080fe20003f86270 */
[C---:B------:R-:W-:Y:S01]  /*1de10*/  IMAD.WIDE R2, R9.reuse, 0x100, R2 ;  /* 0x0000010009027825 */ /* 0x040fe200078e0202 */
[C---:B------:R-:W-:Y:S02]  /*1de20*/  IADD3 R4, R9.reuse, 0x18, RZ ;  /* 0x0000001809047810 */ /* 0x040fe40007ffe0ff */
[C---:B------:R-:W-:Y:S02]  /*1de30*/  ISETP.GE.AND P6, PT, R9.reuse, R141, PT ;  /* 0x0000008d0900720c */ /* 0x040fe40003fc6270 */
[C---:B------:R-:W-:Y:S02]  /*1de40*/  IADD3 R0, P0, R6.reuse, R2, RZ ;  /* 0x0000000206007210 */ /* 0x040fe40007f1e0ff */
[----:B------:R-:W-:Y:S02]  /*1de50*/  IADD3 R2, R9, 0x8, RZ ;  /* 0x0000000809027810 */ /* 0x000fe40007ffe0ff */
[----:B------:R-:W-:-:S02]  /*1de60*/  LEA.HI.X.SX32 R3, R6, R3, 0x1, P0 ;  /* 0x0000000306037211 */ /* 0x000fc400000f0eff */
[----:B------:R-:W-:Y:S02]  /*1de70*/  LEA R6, P0, R0, c[0x0][0x1d8], 0x2 ;  /* 0x0000760000067a11 */ /* 0x000fe400078010ff */
[-C--:B------:R-:W-:Y:S02]  /*1de80*/  ISETP.GE.AND P5, PT, R2, R141.reuse, PT ;  /* 0x0000008d0200720c */ /* 0x080fe40003fa6270 */
[----:B------:R-:W-:Y:S02]  /*1de90*/  LEA.HI.X R7, R0, c[0x0][0x1dc], R3, 0x2, P0 ;  /* 0x0000770000077a11 */ /* 0x000fe400000f1403 */
[C---:B------:R-:W-:Y:S02]  /*1dea0*/  IADD3 R0, R9.reuse, 0x30, RZ ;  /* 0x0000003009007810 */ /* 0x040fe40007ffe0ff */
[----:B------:R-:W-:Y:S01]  /*1deb0*/  IADD3 R3, R9, 0x20, RZ ;  /* 0x0000002009037810 */ /* 0x000fe20007ffe0ff */
[----:B-1----:R1:W-:Y:S01]  /*1dec0*/  @!P6 STG.E.128 [R6.64+0x100], R100 ;  /* 0x000100640600e986 */ /* 0x0023e2000c101d04 */
[----:B------:R-:W-:-:S02]  /*1ded0*/  ISETP.GE.AND P0, PT, R0, R141, PT ;  /* 0x0000008d0000720c */ /* 0x000fc40003f06270 */
[C---:B------:R-:W-:Y:S01]  /*1dee0*/  IADD3 R2, R9.reuse, 0x28, RZ ;  /* 0x0000002809027810 */ /* 0x040fe20007ffe0ff */
[----:B------:R1:W-:Y:S01]  /*1def0*/  @!P6 STG.E.128 [R6.64+0x200], R68 ;  /* 0x000200440600e986 */ /* 0x0003e2000c101d04 */
[----:B------:R-:W-:Y:S02]  /*1df00*/  IADD3 R0, R9, 0x38, RZ ;  /* 0x0000003809007810 */ /* 0x000fe40007ffe0ff */
        /* <DEDUP_REMOVED lines=37> */
.L_x_5405:
        /* <DEDUP_REMOVED lines=10> */
.L_x_8808:


//--------------------- .text._ZN5flash24flash_fwd_splitkv_kernelI23Flash_fwd_kernel_traitsILi256ELi64ELi64ELi4ELb0ELb0EN7cutlass6half_tE19Flash_kernel_traitsILi256ELi64ELi64ELi4ES3_EELb0ELb0ELb0ELb0ELb1ELb1ELb1ELb1EEEvNS_16Flash_fwd_paramsE --------------------------
	.section	.text._ZN5flash24flash_fwd_splitkv_kernelI23Flash_fwd_kernel_traitsILi256ELi64ELi64ELi4ELb0ELb0EN7cutlass6half_tE19Flash_kernel_traitsILi256ELi64ELi64ELi4ES3_EELb0ELb0ELb0ELb0ELb1ELb1ELb1ELb1EEEvNS_16Flash_fwd_paramsE,"ax",@progbits
	.sectioninfo	@"SHI_REGISTERS=253"
	.align	128
        .global         _ZN5flash24flash_fwd_splitkv_kernelI23Flash_fwd_kernel_traitsILi256ELi64ELi64ELi4ELb0ELb0EN7cutlass6half_tE19Flash_kernel_traitsILi256ELi64ELi64ELi4ES3_EELb0ELb0ELb0ELb0ELb1ELb1ELb1ELb1EEEvNS_16Flash_fwd_paramsE
        .type           _ZN5flash24flash_fwd_splitkv_kernelI23Flash_fwd_kernel_traitsILi256ELi64ELi64ELi4ELb0ELb0EN7cutlass6half_tE19Flash_kernel_traitsILi256ELi64ELi64ELi4ES3_EELb0ELb0ELb0ELb0ELb1ELb1ELb1ELb1EEEvNS_16Flash_fwd_paramsE,@function
        .size           _ZN5flash24flash_fwd_splitkv_kernelI23Flash_fwd_kernel_traitsILi256ELi64ELi64ELi4ELb0ELb0EN7cutlass6half_tE19Flash_kernel_traitsILi256ELi64ELi64ELi4ES3_EELb0ELb0ELb0ELb0ELb1ELb1ELb1ELb1EEEvNS_16Flash_fwd_paramsE,(.L_x_8809 - _ZN5flash24flash_fwd_splitkv_kernelI23Flash_fwd_kernel_traitsILi256ELi64ELi64ELi4ELb0ELb0EN7cutlass6half_tE19Flash_kernel_traitsILi256ELi64ELi64ELi4ES3_EELb0ELb0ELb0ELb0ELb1ELb1ELb1ELb1EEEvNS_16Flash_fwd_paramsE)
        .other          _ZN5flash24flash_fwd_splitkv_kernelI23Flash_fwd_kernel_traitsILi256ELi64ELi64ELi4ELb0ELb0EN7cutlass6half_tE19Flash_kernel_traitsILi256ELi64ELi64ELi4ES3_EELb0ELb0ELb0ELb0ELb1ELb1ELb1ELb1EEEvNS_16Flash_fwd_paramsE,@"STO_CUDA_ENTRY STV_DEFAULT"
_ZN5flash24flash_fwd_splitkv_kernelI23Flash_fwd_kernel_traitsILi256ELi64ELi64ELi4ELb0ELb0EN7cutlass6half_tE19Flash_kernel_traitsILi256ELi64ELi64ELi4ES3_EELb0ELb0ELb0ELb0ELb1ELb1ELb1ELb1EEEvNS_16Flash_fwd_paramsE:
.text._ZN5flash24flash_fwd_splitkv_kernelI23Flash_fwd_kernel_traitsILi256ELi64ELi64ELi4ELb0ELb0EN7cutlass6half_tE19Flash_kernel_traitsILi256ELi64ELi64ELi4ES3_EELb0ELb0ELb0ELb0ELb1ELb1ELb1ELb1EEEvNS_16Flash_fwd_paramsE:
[----:B------:R-:W-:Y:S02]  /*0000*/  MOV R1, c[0x0][0x28] ;  /* 0x00000a0000017a02 */ /* 0x000fe40000000f00 */
[----:B------:R-:W1:Y:S01]  /*0010*/  I2F.U32.RP R4, c[0x0][0x1c0] ;  /* 0x0000700000047b06 */ /* 0x000e620000209000 */
[----:B------:R-:W2:Y:S01]  /*0020*/  S2R R2, SR_CTAID.Z ;  /* 0x0000000000027919 */ /* 0x000ea20000002700 */
[----:B------:R-:W-:Y:S01]  /*0030*/  ISETP.NE.U32.AND P0, PT, RZ, c[0x0][0x1c0], PT ;  /* 0x00007000ff007a0c */ /* 0x000fe20003f05070 */
[----:B------:R-:W-:Y:S01]  /*0040*/  IMAD.MOV.U32 R99, RZ, RZ, 0x4 ;  /* 0x00000004ff637424 */ /* 0x000fe200078e00ff */
[----:B------:R-:W-:Y:S01]  /*0050*/  ISETP.NE.U32.AND P5, PT, RZ, c[0x0][0x250], PT ;  /* 0x00009400ff007a0c */ /* 0x000fe20003fa5070 */
[----:B------:R-:W-:Y:S01]  /*0060*/  IMAD.MOV.U32 R7, RZ, RZ, -0x1 ;  /* 0xffffffffff077424 */ /* 0x000fe200078e00ff */
[----:B------:R-:W-:Y:S02]  /*0070*/  ULDC.64 UR6, c[0x0][0x118] ;  /* 0x0000460000067ab9 */ /* 0x000fe40000000a00 */
[----:B------:R-:W-:Y:S01]  /*0080*/  ISETP.NE.AND.EX P5, PT, RZ, c[0x0][0x254], PT, P5 ;  /* 0x00009500ff007a0c */ /* 0x000fe20003fa5350 */
[----:B-1----:R-:W1:Y:S02]  /*0090*/  MUFU.RCP R4, R4 ;  /* 0x0000000400047308 */ /* 0x002e640000001000 */
[----:B-1----:R-:W-:-:S06]  /*00a0*/  IADD3 R4, R4, 0xffffffe, RZ ;  /* 0x0ffffffe04047810 */ /* 0x002fcc0007ffe0ff */
[----:B------:R-:W1:Y:S02]  /*00b0*/  F2I.FTZ.U32.TRUNC.NTZ R5, R4 ;  /* 0x0000000400057305 */ /* 0x000e64000021f000 */
[----:B-1----:R-:W-:Y:S02]  /*00c0*/  IMAD.MOV R0, RZ, RZ, -R5 ;  /* 0x000000ffff007224 */ /* 0x002fe400078e0a05 */
[----:B------:R-:W-:Y:S02]  /*00d0*/  IMAD.MOV.U32 R4, RZ, RZ, RZ ;  /* 0x000000ffff047224 */ /* 0x000fe400078e00ff */
[----:B------:R-:W-:-:S04]  /*00e0*/  IMAD R0, R0, c[0x0][0x1c0], RZ ;  /* 0x0000700000007a24 */ /* 0x000fc800078e02ff */
[----:B------:R-:W-:-:S06]  /*00f0*/  IMAD.HI.U32 R0, R5, R0, R4 ;  /* 0x0000000005007227 */ /* 0x000fcc00078e0004 */
[----:B--2---:R-:W-:Y:S02]  /*0100*/  IMAD.HI.U32 R239, R0, R2, RZ ;  /* 0x0000000200ef7227 */ /* 0x004fe400078e00ff */
[----:B------:R-:W1:Y:S02]  /*0110*/  LDC.U8 R0, c[0x0][0x312] ;  /* 0x0000c480ff007b82 */ /* 0x000e640000000000 */
[----:B------:R-:W-:-:S04]  /*0120*/  IMAD.MOV R3, RZ, RZ, -R239 ;  /* 0x000000ffff037224 */ /* 0x000fc800078e0aef */
[----:B------:R-:W-:-:S05]  /*0130*/  IMAD R3, R3, c[0x0][0x1c0], R2 ;  /* 0x0000700003037a24 */ /* 0x000fca00078e0202 */
[----:B------:R-:W-:-:S13]  /*0140*/  ISETP.GE.U32.AND P1, PT, R3, c[0x0][0x1c0], PT ;  /* 0x0000700003007a0c */ /* 0x000fda0003f26070 */
[----:B------:R-:W-:Y:S02]  /*0150*/  @P1 IADD3 R3, R3, -c[0x0][0x1c0], RZ ;  /* 0x8000700003031a10 */ /* 0x000fe40007ffe0ff */
[----:B------:R-:W-:Y:S02]  /*0160*/  @P1 IADD3 R239, R239, 0x1, RZ ;  /* 0x00000001efef1810 */ /* 0x000fe40007ffe0ff */
[----:B------:R-:W-:Y:S02]  /*0170*/  ISETP.GE.U32.AND P2, PT, R3, c[0x0][0x1c0], PT ;  /* 0x0000700003007a0c */ /* 0x000fe40003f46070 */
        /* <DEDUP_REMOVED lines=9> */
[----:B------:R-:W-:Y:S01]  /*0210*/  IMAD.WIDE R134, R239, R99, c[0x0][0x250] ;  /* 0x00009400ef867625 */ /* 0x000fe200078e0263 */
[----:B------:R1:W2:Y:S04]  /*0220*/  @P1 LDG.E R7, [R4.64] ;  /* 0x0000000604071981 */ /* 0x0002a8000c1e1900 */
[----:B------:R1:W2:Y:S01]  /*0230*/  @P1 LDG.E R238, [R4.64+0x4] ;  /* 0x0000040604ee1981 */ /* 0x0002a2000c1e1900 */
[----:B------:R-:W-:-:S03]  /*0240*/  MOV R6, 0xffffffff ;  /* 0xffffffff00067802 */ /* 0x000fc60000000f00 */
[----:B------:R3:W5:Y:S04]  /*0250*/  @P5 LDG.E R8, [R134.64] ;  /* 0x0000000686085981 */ /* 0x000768000c1e1900 */
[----:B------:R-:W4:Y:S04]  /*0260*/  S2R R18, SR_CTAID.X ;  /* 0x0000000000127919 */ /* 0x000f280000002500 */
[----:B------:R-:W2:Y:S04]  /*0270*/  S2R R0, SR_CTAID.Y ;  /* 0x0000000000007919 */ /* 0x000ea80000002600 */
[----:B------:R-:W2:Y:S01]  /*0280*/  S2R R48, SR_TID.X ;  /* 0x0000000000307919 */ /* 0x000ea20000002100 */
[----:B-1----:R-:W-:-:S05]  /*0290*/  IMAD.WIDE R4, R239, R99, c[0x0][0x248] ;  /* 0x00009200ef047625 */ /* 0x002fca00078e0263 */
[----:B------:R3:W5:Y:S01]  /*02a0*/  @!P0 LDG.E R6, [R4.64] ;  /* 0x0000000604068981 */ /* 0x000762000c1e1900 */
[----:B------:R-:W-:-:S04]  /*02b0*/  ISETP.NE.U32.AND P0, PT, RZ, c[0x0][0x248], PT ;  /* 0x00009200ff007a0c */ /* 0x000fc80003f05070 */
[----:B------:R-:W-:Y:S01]  /*02c0*/  ISETP.NE.AND.EX P0, PT, RZ, c[0x0][0x24c], PT, P0 ;  /* 0x00009300ff007a0c */ /* 0x000fe20003f05300 */
[----:B------:R-:W-:-:S04]  /*02d0*/  IMAD.MOV R128, RZ, RZ, -R239 ;  /* 0x000000ffff807224 */ /* 0x000fc800078e0aef */
[----:B------:R-:W-:Y:S01]  /*02e0*/  IMAD R128, R128, c[0x0][0x1c0], R2 ;  /* 0x0000700080807a24 */ /* 0x000fe200078e0202 */
[----:B--2---:R-:W-:Y:S01]  /*02f0*/  @P1 IADD3 R238, R238, -R7, RZ ;  /* 0x80000007eeee1210 */ /* 0x004fe20007ffe0ff */
[----:B------:R-:W-:-:S06]  /*0300*/  @!P1 IMAD.MOV.U32 R238, RZ, RZ, c[0x0][0x214] ;  /* 0x00008500ffee9624 */ /* 0x000fcc00078e00ff */
[----:B------:R-:W-:Y:S05]  /*0310*/  @!P0 BRA `(.L_x_5406) ;  /* 0x0000004000008947 */ /* 0x000fea0003800000 */
[----:B---34-:R-:W2:Y:S02]  /*0320*/  @P2 LDG.E R77, [R4.64+0x4] ;  /* 0x00000406044d2981 */ /* 0x018ea4000c1e1900 */
[----:B--2--5:R-:W-:-:S06]  /*0330*/  @P2 IADD3 R77, R77, -R6, RZ ;  /* 0x800000064d4d2210 */ /* 0x024fcc0007ffe0ff */
[----:B------:R1:W5:Y:S01]  /*0340*/  @!P2 LDG.E R77, [R4.64] ;  /* 0x00000006044da981 */ /* 0x000362000c1e1900 */
[----:B------:R-:W-:Y:S05]  /*0350*/  BRA `(.L_x_5407) ;  /* 0x0000001000007947 */ /* 0x000fea0003800000 */
.L_x_5406:
[----:B---34-:R-:W-:Y:S02]  /*0360*/  MOV R77, c[0x0][0x218] ;  /* 0x00008600004d7a02 */ /* 0x018fe40000000f00 */
.L_x_5407:
[----:B------:R-:W-:-:S04]  /*0370*/  ISETP.NE.U32.AND P2, PT, RZ, c[0x0][0x258], PT ;  /* 0x00009600ff007a0c */ /* 0x000fc80003f45070 */
[----:B------:R-:W-:-:S13]  /*0380*/  ISETP.NE.AND.EX P2, PT, RZ, c[0x0][0x25c], PT, P2 ;  /* 0x00009700ff007a0c */ /* 0x000fda0003f45320 */
[----:B------:R-:W-:-:S05]  /*0390*/  @P2 IMAD.WIDE R2, R239, R99, c[0x0][0x258] ;  /* 0x00009600ef022625 */ /* 0x000fca00078e0263 */
        /* <DEDUP_REMOVED lines=10> */
[----:B-1----:R-:W-:Y:S01]  /*0440*/  IABS R4, c[0x0][0x10] ;  /* 0x0000040000047a13 */ /* 0x002fe20000000000 */
        /* <DEDUP_REMOVED lines=41> */
[----:B------:R-:W-:-:S04]  /*06e0*/  LEA.HI R2, R2, R48, RZ, 0x4 ;  /* 0x0000003002027211 */ /* 0x000fc800078f20ff */
[----:B------:R-:W-:-:S05]  /*06f0*/  LOP3.LUT R3, R2, 0x3ffffff0, RZ, 0xc0, !PT ;  /* 0x3ffffff002037812 */ /* 0x000fca00078ec0ff */
[----:B------:R-:W-:Y:S02]  /*0700*/  IMAD.IADD R6, R48, 0x1, -R3 ;  /* 0x0000000130067824 */ /* 0x000fe400078e0a03 */
[----:B------:R-:W-:Y:S01]  /*0710*/  IMAD R3, R0, c[0x0][0x1c0], R128 ;  /* 0x0000700000037a24 */ /* 0x000fe200078e0280 */
[----:B------:R-:W-:Y:S01]  /*0720*/  SHF.R.S32.HI R0, RZ, 0x4, R2 ;  /* 0x00000004ff007819 */ /* 0x000fe20000011402 */
[----:B------:R-:W-:Y:S02]  /*0730*/  IMAD.SHL.U32 R6, R6, 0x4, RZ ;  /* 0x0000000406067824 */ /* 0x000fe400078e00ff */
[--C-:B------:R-:W-:Y:S01]  /*0740*/  IMAD R3, R3, c[0x0][0x214], R125.reuse ;  /* 0x0000850003037a24 */ /* 0x100fe200078e027d */
[----:B------:R-:W-:Y:S01]  /*0750*/  IADD3 R5, R0, 0x8, RZ ;  /* 0x0000000800057810 */ /* 0x000fe20007ffe0ff */
        /* <DEDUP_REMOVED lines=8> */
[----:B------:R-:W-:Y:S02]  /*07e0*/  IADD3 R2, P0, R4, R6, RZ ;  /* 0x0000000604027210 */ /* 0x000fe40007f1e0ff */
[----:B------:R-:W-:Y:S02]  /*07f0*/  IADD3 R6, R0, 0x10, RZ ;  /* 0x0000001000067810 */ /* 0x000fe40007ffe0ff */
[----:B------:R-:W-:-:S02]  /*0800*/  LEA.HI.X.SX32 R4, R4, R7, 0x1, P0 ;  /* 0x0000000704047211 */ /* 0x000fc400000f0eff */
[----:B------:R-:W-:Y:S02]  /*0810*/  LEA R10, P0, R2, c[0x0][0x1d8], 0x2 ;  /* 0x00007600020a7a11 */ /* 0x000fe400078010ff */
[----:B------:R-:W-:Y:S02]  /*0820*/  IADD3 R7, R0, 0x20, RZ ;  /* 0x0000002000077810 */ /* 0x000fe40007ffe0ff */
[----:B------:R-:W-:Y:S02]  /*0830*/  LEA.HI.X R11, R2, c[0x0][0x1dc], R4, 0x2, P0 ;  /* 0x00007700020b7a11 */ /* 0x000fe400000f1404 */
[CC--:B------:R-:W-:Y:S02]  /*0840*/  ISETP.GE.AND P1, PT, R6.reuse, R125.reuse, PT ;  /* 0x0000007d0600720c */ /* 0x0c0fe40003f26270 */
[----:B------:R-:W-:Y:S01]  /*0850*/  ISETP.GE.OR P4, PT, R6, R125, P6 ;  /* 0x0000007d0600720c */ /* 0x000fe20003786670 */
[----:B------:R-:W-:Y:S01]  /*0860*/  @!P3 STG.E.128 [R10.64], RZ ;  /* 0x000000ff0a00b986 */ /* 0x000fe2000c101d06 */
[----:B------:R-:W-:-:S02]  /*0870*/  IADD3 R6, R0, 0x28, RZ ;  /* 0x0000002800067810 */ /* 0x000fc40007ffe0ff */
[C---:B------:R-:W-:Y:S01]  /*0880*/  IADD3 R5, R0.reuse, 0x30, RZ ;  /* 0x0000003000057810 */ /* 0x040fe20007ffe0ff */
[----:B------:R-:W-:Y:S01]  /*0890*/  @!P3 STG.E.128 [R10.64+0x100], RZ ;  /* 0x000100ff0a00b986 */ /* 0x000fe2000c101d06 */
[----:B------:R-:W-:Y:S02]  /*08a0*/  IADD3 R4, R0, 0x38, RZ ;  /* 0x0000003800047810 */ /* 0x000fe40007ffe0ff */
[----:B------:R-:W-:Y:S01]  /*08b0*/  SHF.R.S32.HI R2, RZ, 0x1f, R3 ;  /* 0x0000001fff027819 */ /* 0x000fe20000011403 */
[----:B------:R-:W-:Y:S01]  /*08c0*/  @!P3 STG.E.128 [R10.64+0x200], RZ ;  /* 0x000200ff0a00b986 */ /* 0x000fe2000c101d06 */
[----:B------:R-:W-:-:S03]  /*08d0*/  IADD3 R3, P0, R3, R0, RZ ;  /* 0x0000000003037210 */ /* 0x000fc60007f1e0ff */
[----:B------:R-:W-:Y:S01]  /*08e0*/  @!P3 STG.E.128 [R10.64+0x300], RZ ;  /* 0x000300ff0a00b986 */ /* 0x000fe2000c101d06 */
[----:B------:R-:W-:Y:S02]  /*08f0*/  ISETP.GE.AND P3, PT, R8, R125, PT ;  /* 0x0000007d0800720c */ /* 0x000fe40003f66270 */
[----:B------:R-:W-:Y:S01]  /*0900*/  LEA.HI.X.SX32 R2, R0, R2, 0x1, P0 ;  /* 0x0000000200027211 */ /* 0x000fe200000f0eff */
[----:B------:R-:W-:Y:S01]  /*0910*/  @!P2 STG.E.128 [R10.64+0x2000], RZ ;  /* 0x002000ff0a00a986 */ /* 0x000fe2000c101d06 */
[----:B------:R-:W-:-:S03]  /*0920*/  LEA R12, P0, R3, c[0x0][0x208], 0x2 ;  /* 0x00008200030c7a11 */ /* 0x000fc600078010ff */
[----:B------:R-:W-:Y:S01]  /*0930*/  @!P2 STG.E.128 [R10.64+0x2100], RZ ;  /* 0x002100ff0a00a986 */ /* 0x000fe2000c101d06 */
[----:B------:R-:W-:Y:S01]  /*0940*/  LEA.HI.X R13, R3, c[0x0][0x20c], R2, 0x2, P0 ;  /* 0x00008300030d7a11 */ /* 0x000fe200000f1402 */
[----:B------:R-:W-:Y:S01]  /*0950*/  @!P5 IMAD.MOV.U32 R2, RZ, RZ, -0x800000 ;  /* 0xff800000ff02d424 */ /* 0x000fe200078e00ff */
[-C--:B------:R-:W-:Y:S01]  /*0960*/  ISETP.GE.OR P0, PT, R5, R125.reuse, P6 ;  /* 0x0000007d0500720c */ /* 0x080fe20003706670 */
        /* <DEDUP_REMOVED lines=52> */
.L_x_5408:
[----:B------:R-:W-:Y:S01]  /*0cb0*/  ISETP.NE.U32.AND P0, PT, RZ, c[0x0][0x2b8], PT ;  /* 0x0000ae00ff007a0c */ /* 0x000fe20003f05070 */
[--C-:B------:R-:W-:Y:S01]  /*0cc0*/  IMAD.MOV.U32 R2, RZ, RZ, R239.reuse ;  /* 0x000000ffff027224 */ /* 0x100fe200078e00ef */
[----:B------:R-:W-:Y:S02]  /*0cd0*/  ISETP.NE.U32.AND P1, PT, RZ, c[0x0][0x2c0], PT ;  /* 0x0000b000ff007a0c */ /* 0x000fe40003f25070 */
[----:B------:R-:W-:Y:S02]  /*0ce0*/  ISETP.NE.AND.EX P0, PT, RZ, c[0x0][0x2bc], PT, P0 ;  /* 0x0000af00ff007a0c */ /* 0x000fe40003f05300 */
[----:B------:R-:W-:Y:S02]  /*0cf0*/  ISETP.NE.AND.EX P1, PT, RZ, c[0x0][0x2c4], PT, P1 ;  /* 0x0000b100ff007a0c */ /* 0x000fe40003f25310 */
[----:B------:R-:W-:-:S09]  /*0d00*/  SHF.R.S32.HI R12, RZ, 0x1f, R239 ;  /* 0x0000001fff0c7819 */ /* 0x000fd200000114ef */
        /* <DEDUP_REMOVED lines=17> */
[----:B-----5:R-:W-:-:S06]  /*0e20*/  IABS R2, R113 ;  /* 0x0000007100027213 */ /* 0x020fcc0000000000 */
        /* <DEDUP_REMOVED lines=22> */
[----:B------:R-:W-:Y:S02]  /*0f90*/  IADD3 R4, -R4, RZ, RZ ;  /* 0x000000ff04047210 */ /* 0x000fe40007ffe1ff */
        /* <DEDUP_REMOVED lines=17> */
[----:B------:R-:W-:Y:S01]  /*10b0*/  ISETP.GE.U32.AND P1, PT, R5, R3, PT ;  /* 0x000000030500720c */ /* 0x000fe20003f26070 */
[----:B------:R-:W-:Y:S01]  /*10c0*/  IMAD R5, R4, c[0x0][0x2d0], R113 ;  /* 0x0000b40004057a24 */ /* 0x000fe200078e0271 */
[----:B------:R-:W-:-:S04]  /*10d0*/  LOP3.LUT R3, R128, c[0x0][0x1c8], RZ, 0x3c, !PT ;  /* 0x0000720080037a12 */ /* 0x000fc800078e3cff */
[----:B------:R-:W-:Y:S02]  /*10e0*/  ISETP.GE.AND P0, PT, R3, RZ, PT ;  /* 0x000000ff0300720c */ /* 0x000fe40003f06270 */
[----:B------:R-:W-:-:S05]  /*10f0*/  SHF.R.S32.HI R3, RZ, 0x1f, R5 ;  /* 0x0000001fff037819 */ /* 0x000fca0000011405 */
[----:B------:R-:W-:Y:S01]  /*1100*/  @P1 IADD3 R0, R0, 0x1, RZ ;  /* 0x0000000100001810 */ /* 0x000fe20007ffe0ff */
[----:B------:R-:W-:Y:S01]  /*1110*/  IMAD R4, R3, c[0x0][0x198], RZ ;  /* 0x0000660003047a24 */ /* 0x000fe200078e02ff */
[----:B------:R-:W-:-:S03]  /*1120*/  ISETP.NE.AND P1, PT, RZ, c[0x0][0x1c8], PT ;  /* 0x00007200ff007a0c */ /* 0x000fc60003f25270 */
[----:B------:R-:W-:Y:S02]  /*1130*/  IMAD R4, R5, c[0x0][0x19c], R4 ;  /* 0x0000670005047a24 */ /* 0x000fe400078e0204 */
[----:B------:R-:W-:-:S08]  /*1140*/  @!P0 IMAD.MOV R0, RZ, RZ, -R0 ;  /* 0x000000ffff008224 */ /* 0x000fd000078e0a00 */
[----:B------:R-:W-:-:S04]  /*1150*/  @!P1 LOP3.LUT R0, RZ, c[0x0][0x1c8], RZ, 0x33, !PT ;  /* 0x00007200ff009a12 */ /* 0x000fc800078e33ff */
[----:B------:R-:W-:Y:S02]  /*1160*/  SHF.R.S32.HI R108, RZ, 0x1f, R0 ;  /* 0x0000001fff6c7819 */ /* 0x000fe40000011400 */
[----:B--2---:R-:W-:Y:S01]  /*1170*/  SHF.R.S32.HI R6, RZ, 0x1f, R2 ;  /* 0x0000001fff067819 */ /* 0x004fe20000011402 */
[----:B------:R-:W-:-:S04]  /*1180*/  IMAD.WIDE.U32 R10, R2, c[0x0][0x180], RZ ;  /* 0x00006000020a7a25 */ /* 0x000fc800078e00ff */
[C---:B------:R-:W-:Y:S02]  /*1190*/  IMAD R8, R6.reuse, c[0x0][0x180], RZ ;  /* 0x0000600006087a24 */ /* 0x040fe400078e02ff */
[----:B------:R-:W-:Y:S02]  /*11a0*/  IMAD R6, R6, c[0x0][0x188], RZ ;  /* 0x0000620006067a24 */ /* 0x000fe400078e02ff */
[C---:B------:R-:W-:Y:S02]  /*11b0*/  IMAD R8, R2.reuse, c[0x0][0x184], R8 ;  /* 0x0000610002087a24 */ /* 0x040fe400078e0208 */
[----:B------:R-:W-:-:S03]  /*11c0*/  IMAD R6, R2, c[0x0][0x18c], R6 ;  /* 0x0000630002067a24 */ /* 0x000fc600078e0206 */
[----:B------:R-:W-:Y:S01]  /*11d0*/  IADD3 R9, R11, R8, RZ ;  /* 0x000000080b097210 */ /* 0x000fe20007ffe0ff */
[----:B------:R-:W-:Y:S02]  /*11e0*/  IMAD.MOV.U32 R8, RZ, RZ, R10 ;  /* 0x000000ffff087224 */ /* 0x000fe400078e000a */
[----:B------:R-:W-:-:S04]  /*11f0*/  IMAD.WIDE.U32 R10, R2, c[0x0][0x188], RZ ;  /* 0x00006200020a7a25 */ /* 0x000fc800078e00ff */
[----:B------:R-:W-:Y:S01]  /*1200*/  IMAD.WIDE.U32 R8, R5, c[0x0][0x198], R8 ;  /* 0x0000660005087a25 */ /* 0x000fe200078e0008 */
[----:B------:R-:W-:-:S03]  /*1210*/  IADD3 R6, R11, R6, RZ ;  /* 0x000000060b067210 */ /* 0x000fc60007ffe0ff */
[----:B------:R-:W-:Y:S01]  /*1220*/  IMAD.MOV.U32 R14, RZ, RZ, R10 ;  /* 0x000000ffff0e7224 */ /* 0x000fe200078e000a */
[----:B------:R-:W-:Y:S01]  /*1230*/  IADD3 R9, R9, R4, RZ ;  /* 0x0000000409097210 */ /* 0x000fe20007ffe0ff */
[----:B------:R-:W-:-:S04]  /*1240*/  IMAD R4, R108, c[0x0][0x1b0], RZ ;  /* 0x00006c006c047a24 */ /* 0x000fc800078e02ff */
[----:B------:R-:W-:-:S04]  /*1250*/  IMAD.WIDE.U32 R8, R0, c[0x0][0x1b0], R8 ;  /* 0x00006c0000087a25 */ /* 0x000fc800078e0008 */
[----:B------:R-:W-:Y:S01]  /*1260*/  IMAD R4, R0, c[0x0][0x1b4], R4 ;  /* 0x00006d0000047a24 */ /* 0x000fe200078e0204 */
[----:B------:R-:W-:-:S03]  /*1270*/  MOV R126, R8 ;  /* 0x00000008007e7202 */ /* 0x000fc60000000f00 */
[----:B------:R-:W-:Y:S01]  /*1280*/  IMAD.IADD R4, R9, 0x1, R4 ;  /* 0x0000000109047824 */ /* 0x000fe200078e0204 */
[----:B------:R-:W-:Y:S05]  /*1290*/  BRA `(.L_x_5410) ;  /* 0x0000047000007947 */ /* 0x000fea0003800000 */
.L_x_5409:
        /* <DEDUP_REMOVED lines=17> */
.L_x_5411:
[----:B------:R-:W-:Y:S01]  /*13b0*/  IABS R4, c[0x0][0x1c8] ;  /* 0x0000720000047a13 */ /* 0x000fe20000000000 */
[----:B------:R-:W-:Y:S01]  /*13c0*/  @P4 IMAD.IADD R6, R8, 0x1, R6 ;  /* 0x0000000108064824 */ /* 0x000fe200078e0206 */
[----:B------:R-:W-:Y:S02]  /*13d0*/  LEA R113, R165, 0xffffffc0, 0x6 ;  /* 0xffffffc0a5717811 */ /* 0x000fe400078e30ff */
[----:B------:R-:W1:Y:S01]  /*13e0*/  I2F.RP R10, R4 ;  /* 0x00000004000a7306 */ /* 0x000e620000209400 */
[----:B------:R-:W-:-:S04]  /*13f0*/  @P4 IMAD.WIDE.U32 R14, R6, c[0x0][0x1a0], RZ ;  /* 0x00006800060e4a25 */ /* 0x000fc800078e00ff */
[----:B------:R-:W-:-:S03]  /*1400*/  @P4 IMAD R6, R6, c[0x0][0x1a4], R15 ;  /* 0x0000690006064a24 */ /* 0x000fc600078e020f */
[----:B-1----:R-:W1:Y:S02]  /*1410*/  MUFU.RCP R10, R10 ;  /* 0x0000000a000a7308 */ /* 0x002e640000001000 */
[----:B-1----:R-:W-:-:S06]  /*1420*/  IADD3 R10, R10, 0xffffffe, RZ ;  /* 0x0ffffffe0a0a7810 */ /* 0x002fcc0007ffe0ff */
[----:B------:R-:W1:Y:S02]  /*1430*/  F2I.FTZ.U32.TRUNC.NTZ R11, R10 ;  /* 0x0000000a000b7305 */ /* 0x000e64000021f000 */
[----:B-1----:R-:W-:Y:S01]  /*1440*/  IMAD.MOV R0, RZ, RZ, -R11 ;  /* 0x000000ffff007224 */ /* 0x002fe200078e0a0b */
[----:B------:R-:W-:-:S03]  /*1450*/  MOV R10, RZ ;  /* 0x000000ff000a7202 */ /* 0x000fc60000000f00 */
[----:B------:R-:W-:Y:S01]  /*1460*/  IMAD R3, R0, R4, RZ ;  /* 0x0000000400037224 */ /* 0x000fe200078e02ff */
[----:B------:R-:W-:-:S03]  /*1470*/  IABS R0, R128 ;  /* 0x0000008000007213 */ /* 0x000fc60000000000 */
[----:B------:R-:W-:Y:S01]  /*1480*/  IMAD.HI.U32 R3, R11, R3, R10 ;  /* 0x000000030b037227 */ /* 0x000fe200078e000a */
[----:B------:R-:W-:-:S03]  /*1490*/  MOV R11, R5 ;  /* 0x00000005000b7202 */ /* 0x000fc60000000f00 */
[----:B------:R-:W-:Y:S02]  /*14a0*/  IMAD.MOV.U32 R10, RZ, RZ, R0 ;  /* 0x000000ffff0a7224 */ /* 0x000fe400078e0000 */
[----:B------:R-:W-:Y:S02]  /*14b0*/  IMAD.MOV.U32 R5, RZ, RZ, R113 ;  /* 0x000000ffff057224 */ /* 0x000fe400078e0071 */
[----:B------:R-:W-:-:S05]  /*14c0*/  IMAD.HI.U32 R0, R3, R10, RZ ;  /* 0x0000000a03007227 */ /* 0x000fca00078e00ff */
[----:B------:R-:W-:-:S05]  /*14d0*/  IADD3 R3, -R0, RZ, RZ ;  /* 0x000000ff00037210 */ /* 0x000fca0007ffe1ff */
[----:B------:R-:W-:Y:S02]  /*14e0*/  IMAD R3, R4, R3, R10 ;  /* 0x0000000304037224 */ /* 0x000fe400078e020a */
[----:B------:R-:W-:-:S03]  /*14f0*/  IMAD.MOV.U32 R10, RZ, RZ, R9 ;  /* 0x000000ffff0a7224 */ /* 0x000fc600078e0009 */
[----:B------:R-:W-:Y:S01]  /*1500*/  ISETP.GT.U32.AND P0, PT, R4, R3, PT ;  /* 0x000000030400720c */ /* 0x000fe20003f04070 */
[----:B------:R-:W-:-:S12]  /*1510*/  IMAD.WIDE.U32 R10, R113, c[0x0][0x198], R10 ;  /* 0x00006600710a7a25 */ /* 0x000fd800078e000a */
[----:B------:R-:W-:Y:S01]  /*1520*/  @!P0 IMAD.IADD R3, R3, 0x1, -R4 ;  /* 0x0000000103038824 */ /* 0x000fe200078e0a04 */
[----:B------:R-:W-:Y:S02]  /*1530*/  @!P0 IADD3 R0, R0, 0x1, RZ ;  /* 0x0000000100008810 */ /* 0x000fe40007ffe0ff */
[----:B------:R-:W-:Y:S02]  /*1540*/  ISETP.NE.AND P0, PT, RZ, c[0x0][0x1c8], PT ;  /* 0x00007200ff007a0c */ /* 0x000fe40003f05270 */
[----:B------:R-:W-:Y:S02]  /*1550*/  ISETP.GE.U32.AND P2, PT, R3, R4, PT ;  /* 0x000000040300720c */ /* 0x000fe40003f46070 */
[----:B------:R-:W-:-:S04]  /*1560*/  LOP3.LUT R3, R128, c[0x0][0x1c8], RZ, 0x3c, !PT ;  /* 0x0000720080037a12 */ /* 0x000fc800078e3cff */
[----:B------:R-:W-:Y:S02]  /*1570*/  ISETP.GE.AND P1, PT, R3, RZ, PT ;  /* 0x000000ff0300720c */ /* 0x000fe40003f26270 */
[----:B------:R-:W-:-:S05]  /*1580*/  SHF.R.S32.HI R3, RZ, 0x1f, R113 ;  /* 0x0000001fff037819 */ /* 0x000fca0000011471 */
[----:B------:R-:W-:Y:S01]  /*1590*/  @P2 IADD3 R0, R0, 0x1, RZ ;  /* 0x0000000100002810 */ /* 0x000fe20007ffe0ff */
[----:B------:R-:W-:-:S04]  /*15a0*/  IMAD R4, R3, c[0x0][0x198], RZ ;  /* 0x0000660003047a24 */ /* 0x000fc800078e02ff */
[----:B------:R-:W-:Y:S01]  /*15b0*/  IMAD R4, R113, c[0x0][0x19c], R4 ;  /* 0x0000670071047a24 */ /* 0x000fe200078e0204 */
[----:B------:R-:W-:Y:S02]  /*15c0*/  @!P1 IADD3 R0, -R0, RZ, RZ ;  /* 0x000000ff00009210 */ /* 0x000fe40007ffe1ff */
[----:B------:R-:W-:Y:S02]  /*15d0*/  @!P0 LOP3.LUT R0, RZ, c[0x0][0x1c8], RZ, 0x33, !PT ;  /* 0x00007200ff008a12 */ /* 0x000fe400078e33ff */
[----:B------:R-:W-:Y:S02]  /*15e0*/  IADD3 R11, R11, R4, RZ ;  /* 0x000000040b0b7210 */ /* 0x000fe40007ffe0ff */
[----:B------:R-:W-:-:S03]  /*15f0*/  SHF.R.S32.HI R108, RZ, 0x1f, R0 ;  /* 0x0000001fff6c7819 */ /* 0x000fc60000011400 */
[----:B------:R-:W-:-:S04]  /*1600*/  IMAD.WIDE.U32 R10, R0, c[0x0][0x1b0], R10 ;  /* 0x00006c00000a7a25 */ /* 0x000fc800078e000a */
[----:B------:R-:W-:Y:S02]  /*1610*/  IMAD R4, R108, c[0x0][0x1b0], RZ ;  /* 0x00006c006c047a24 */ /* 0x000fe400078e02ff */
[----:B------:R-:W-:Y:S02]  /*1620*/  IMAD.MOV.U32 R126, RZ, RZ, R10 ;  /* 0x000000ffff7e7224 */ /* 0x000fe400078e000a */
        /* <DEDUP_REMOVED lines=14> */
.L_x_5410:
[----:B------:R1:W5:Y:S01]  /*1710*/  @P5 LDG.E R8, [R134.64] ;  /* 0x0000000686085981 */ /* 0x000362000c1e1900 */
[----:B------:R-:W-:Y:S02]  /*1720*/  ISETP.NE.AND P0, PT, R7, -0x1, PT ;  /* 0xffffffff0700780c */ /* 0x000fe40003f05270 */
[----:B------:R-:W-:Y:S02]  /*1730*/  SHF.R.S32.HI R51, RZ, 0x1f, R48 ;  /* 0x0000001fff337819 */ /* 0x000fe40000011430 */
[----:B------:R-:W-:Y:S02]  /*1740*/  SHF.R.S32.HI R76, RZ, 0x1f, R77 ;  /* 0x0000001fff4c7819 */ /* 0x000fe4000001144d */
[----:B------:R-:W-:Y:S02]  /*1750*/  LEA.HI R132, R51, R48, RZ, 0x3 ;  /* 0x0000003033847211 */ /* 0x000fe400078f18ff */
[----:B------:R-:W-:-:S02]  /*1760*/  LEA.HI R76, R76, R77, RZ, 0x6 ;  /* 0x0000004d4c4c7211 */ /* 0x000fc400078f30ff */
[----:B------:R-:W-:Y:S02]  /*1770*/  LOP3.LUT R50, R132, 0xfffffff8, RZ, 0xc0, !PT ;  /* 0xfffffff884327812 */ /* 0x000fe400078ec0ff */
[----:B------:R-:W-:Y:S01]  /*1780*/  SHF.R.S32.HI R132, RZ, 0x3, R132 ;  /* 0x00000003ff847819 */ /* 0x000fe20000011484 */
[----:B------:R-:W-:Y:S01]  /*1790*/  @P0 IMAD.WIDE.U32 R16, R7, c[0x0][0x190], RZ ;  /* 0x0000640007100a25 */ /* 0x000fe200078e00ff */
[----:B------:R-:W-:Y:S02]  /*17a0*/  SHF.R.S32.HI R76, RZ, 0x6, R76 ;  /* 0x00000006ff4c7819 */ /* 0x000fe4000001144c */
[----:B------:R-:W-:Y:S01]  /*17b0*/  SHF.R.S32.HI R133, RZ, 0x1f, R132 ;  /* 0x0000001fff857819 */ /* 0x000fe20000011484 */
[----:B-----5:R-:W-:Y:S01]  /*17c0*/  @!P0 IMAD R2, R12, c[0x0][0x178], RZ ;  /* 0x00005e000c028a24 */ /* 0x020fe200078e02ff */
[----:B------:R-:W-:Y:S01]  /*17d0*/  MOV R121, c[0x0][0x230] ;  /* 0x00008c0000797a02 */ /* 0x000fe20000000f00 */
[----:B------:R-:W-:Y:S01]  /*17e0*/  IMAD.IADD R50, R48, 0x1, -R50 ;  /* 0x0000000130327824 */ /* 0x000fe200078e0a32 */
[----:B------:R-:W-:Y:S01]  /*17f0*/  LEA.HI R124, R51, R48, RZ, 0x6 ;  /* 0x00000030337c7211 */ /* 0x000fe200078f30ff */
[----:B------:R-:W-:Y:S01]  /*1800*/  @!P0 IMAD.WIDE.U32 R10, R239, c[0x0][0x178], RZ ;  /* 0x00005e00ef0a8a25 */ /* 0x000fe200078e00ff */
[----:B------:R-:W-:-:S02]  /*1810*/  IMNMX R76, R235, R76, !PT ;  /* 0x0000004ceb4c7217 */ /* 0x000fc40007800200 */
[----:B------:R-:W-:Y:S01]  /*1820*/  LEA.HI R51, R51, R48, RZ, 0x4 ;  /* 0x0000003033337211 */ /* 0x000fe200078f20ff */
[----:B------:R-:W-:Y:S01]  /*1830*/  @P0 IMAD.MOV.U32 R9, RZ, RZ, R16 ;  /* 0x000000ffff090224 */ /* 0x000fe200078e0010 */
[----:B------:R-:W-:Y:S01]  /*1840*/  @!P0 MOV R9, R10 ;  /* 0x0000000a00098202 */ /* 0x000fe20000000f00 */
[----:B------:R-:W-:Y:S01]  /*1850*/  @!P0 IMAD R2, R239, c[0x0][0x17c], R2 ;  /* 0x00005f00ef028a24 */ /* 0x000fe200078e0202 */
[----:B------:R-:W-:Y:S01]  /*1860*/  ISETP.GT.AND P2, PT, R165, R76, PT ;  /* 0x0000004ca500720c */ /* 0x000fe20003f44270 */
[----:B------:R-:W-:Y:S01]  /*1870*/  IMAD.SHL.U32 R16, R50, 0x8, RZ ;  /* 0x0000000832107824 */ /* 0x000fe200078e00ff */
[----:B------:R-:W-:Y:S01]  /*1880*/  LOP3.LUT R123, R51, 0xfffffff0, RZ, 0xc0, !PT ;  /* 0xfffffff0337b7812 */ /* 0x000fe200078ec0ff */
[----:B------:R-:W-:Y:S01]  /*1890*/  @P0 IMAD R7, R7, c[0x0][0x194], R17 ;  /* 0x0000650007070a24 */ /* 0x000fe200078e0211 */
[----:B------:R-:W-:Y:S01]  /*18a0*/  MOV R138, c[0x0][0x198] ;  /* 0x00006600008a7a02 */ /* 0x000fe20000000f00 */
[----:B------:R-:W-:Y:S01]  /*18b0*/  @!P0 IMAD.IADD R7, R11, 0x1, R2 ;  /* 0x000000010b078824 */ /* 0x000fe200078e0202 */
[----:B------:R-:W-:Y:S01]  /*18c0*/  IADD3 R14, P0, R16, R14, RZ ;  /* 0x0000000e100e7210 */ /* 0x000fe20007f1e0ff */
[----:B------:R-:W-:Y:S01]  /*18d0*/  IMAD.SHL.U32 R10, R132, 0x40, RZ ;  /* 0x00000040840a7824 */ /* 0x000fe200078e00ff */
[----:B------:R-:W-:Y:S01]  /*18e0*/  SHF.R.S32.HI R17, RZ, 0x1f, R16 ;  /* 0x0000001fff117819 */ /* 0x000fe20000011410 */
[----:B------:R-:W-:Y:S01]  /*18f0*/  IMAD R2, R108, c[0x0][0x1b8], RZ ;  /* 0x00006e006c027a24 */ /* 0x000fe200078e02ff */
[----:B------:R-:W-:Y:S01]  /*1900*/  IADD3 R20, P1, R16, R9, RZ ;  /* 0x0000000910147210 */ /* 0x000fe20007f3e0ff */
[----:B------:R-:W-:Y:S01]  /*1910*/  IMAD R45, R133, c[0x0][0x198], RZ ;  /* 0x00006600852d7a24 */ /* 0x000fe200078e02ff */
[C---:B------:R-:W-:Y:S01]  /*1920*/  IADD3.X R15, R17.reuse, R6, RZ, P0, !PT ;  /* 0x00000006110f7210 */ /* 0x040fe200007fe4ff */
[----:B------:R-:W-:Y:S01]  /*1930*/  IMAD R2, R0, c[0x0][0x1bc], R2 ;  /* 0x00006f0000027a24 */ /* 0x000fe200078e0202 */
[----:B------:R-:W-:Y:S01]  /*1940*/  LOP3.LUT R10, R10, 0x1c0, RZ, 0xc0, !PT ;  /* 0x000001c00a0a7812 */ /* 0x000fe200078ec0ff */
[----:B------:R-:W-:Y:S01]  /*1950*/  IMAD.X R21, R17, 0x1, R7, P1 ;  /* 0x0000000111157824 */ /* 0x000fe200008e0607 */
[----:B------:R-:W-:Y:S01]  /*1960*/  IADD3 R5, P0, R132, R5, RZ ;  /* 0x0000000584057210 */ /* 0x000fe20007f1e0ff */
[----:B------:R-:W-:Y:S01]  /*1970*/  IMAD.WIDE.U32 R14, R0, c[0x0][0x1b8], R14 ;  /* 0x00006e00000e7a25 */ /* 0x000fe200078e000e */
[----:B------:R-:W-:-:S02]  /*1980*/  LOP3.LUT R6, R10, 0x38, R16, 0xf8, !PT ;  /* 0x000000380a067812 */ /* 0x000fc400078ef810 */
[----:B------:R-:W-:Y:S01]  /*1990*/  SHF.R.U32.HI R10, RZ, 0x3, R10 ;  /* 0x00000003ff0a7819 */ /* 0x000fe2000001160a */
[----:B------:R-:W-:Y:S01]  /*19a0*/  IMAD.X R3, R133, 0x1, R3, P0 ;  /* 0x0000000185037824 */ /* 0x000fe200000e0603 */
[----:B------:R-:W-:Y:S01]  /*19b0*/  IADD3 R126, P1, R16, R126, RZ ;  /* 0x0000007e107e7210 */ /* 0x000fe20007f3e0ff */
[----:B------:R-:W-:Y:S01]  /*19c0*/  IMAD.WIDE R18, R18, 0x40, R132 ;  /* 0x0000004012127825 */ /* 0x000fe200078e0284 */
[----:B------:R-:W-:Y:S02]  /*19d0*/  LOP3.LUT R6, R6, R10, RZ, 0x3c, !PT ;  /* 0x0000000a06067212 */ /* 0x000fe400078e3cff */
[----:B------:R-:W-:Y:S01]  /*19e0*/  IADD3 R11, R15, R2, RZ ;  /* 0x000000020f0b7210 */ /* 0x000fe20007ffe0ff */
[----:B------:R-:W-:Y:S01]  /*19f0*/  IMAD R3, R3, c[0x0][0x1a0], RZ ;  /* 0x0000680003037a24 */ /* 0x000fe200078e02ff */
[----:B------:R-:W-:Y:S01]  /*1a00*/  SHF.R.S32.HI R2, RZ, 0x1f, R128 ;  /* 0x0000001fff027819 */ /* 0x000fe20000011480 */
[----:B------:R-:W-:Y:S01]  /*1a10*/  IMAD.MOV.U32 R10, RZ, RZ, R14 ;  /* 0x000000ffff0a7224 */ /* 0x000fe200078e000e */
[----:B------:R-:W-:Y:S01]  /*1a20*/  MOV R14, RZ ;  /* 0x000000ff000e7202 */ /* 0x000fe20000000f00 */
[----:B------:R-:W-:Y:S01]  /*1a30*/  IMAD.X R127, R17, 0x1, R4, P1 ;  /* 0x00000001117f7824 */ /* 0x000fe200008e0604 */
[C---:B------:R-:W-:Y:S01]  /*1a40*/  SHF.L.U64.HI R46, R138.reuse, R99, c[0x0][0x19c] ;  /* 0x000067008a2e7619 */ /* 0x040fe20000010263 */
[C---:B------:R-:W-:Y:S01]  /*1a50*/  IMAD R3, R5.reuse, c[0x0][0x1a4], R3 ;  /* 0x0000690005037a24 */ /* 0x040fe200078e0203 */
[----:B------:R-:W-:Y:S01]  /*1a60*/  SHF.L.U32 R47, R138, 0x4, RZ ;  /* 0x000000048a2f7819 */ /* 0x000fe200000006ff */
[----:B------:R-:W-:Y:S01]  /*1a70*/  IMAD.WIDE.U32 R10, R5, c[0x0][0x1a0], R10 ;  /* 0x00006800050a7a25 */ /* 0x000fe200078e000a */
[----:B------:R-:W-:-:S03]  /*1a80*/  SHF.R.S32.HI R51, RZ, 0x4, R51 ;  /* 0x00000004ff337819 */ /* 0x000fc60000011433 */
[----:B------:R-:W-:Y:S02]  /*1a90*/  IMAD.MOV.U32 R5, RZ, RZ, 0x2 ;  /* 0x00000002ff057424 */ /* 0x000fe400078e00ff */
[----:B------:R-:W-:Y:S02]  /*1aa0*/  IMAD.MOV.U32 R15, RZ, RZ, c[0x0][0x230] ;  /* 0x00008c00ff0f7624 */ /* 0x000fe400078e00ff */
[C---:B------:R-:W-:Y:S02]  /*1ab0*/  IMAD R45, R132.reuse, c[0x0][0x19c], R45 ;  /* 0x00006700842d7a24 */ /* 0x040fe400078e022d */
[----:B------:R-:W-:-:S04]  /*1ac0*/  IMAD.WIDE.U32 R126, R132, c[0x0][0x198], R126 ;  /* 0x00006600847e7a25 */ /* 0x000fc800078e007e */
[----:B------:R-:W-:Y:S01]  /*1ad0*/  IMAD R7, R19, c[0x0][0x190], RZ ;  /* 0x0000640013077a24 */ /* 0x000fe200078e02ff */
[----:B------:R-:W-:Y:S01]  /*1ae0*/  IADD3 R45, R127, R45, RZ ;  /* 0x0000002d7f2d7210 */ /* 0x000fe20007ffe0ff */
[----:B------:R-:W-:Y:S01]  /*1af0*/  IMAD.HI.U32 R121, R5, R121, R14 ;  /* 0x0000007905797227 */ /* 0x000fe200078e000e */
[C---:B------:R-:W-:Y:S02]  /*1b00*/  LEA R237, P1, R126.reuse, c[0x0][0x168], 0x1 ;  /* 0x00005a007eed7a11 */ /* 0x040fe400078208ff */
[----:B------:R-:W-:Y:S01]  /*1b10*/  SHF.L.U64.HI R236, R126, 0x1, R45 ;  /* 0x000000017eec7819 */ /* 0x000fe2000001022d */
[----:B------:R-:W-:Y:S01]  /*1b20*/  IMAD R2, R2, c[0x0][0x1a8], RZ ;  /* 0x00006a0002027a24 */ /* 0x000fe200078e02ff */
[----:B------:R-:W-:Y:S01]  /*1b30*/  SHF.R.S32.HI R119, RZ, 0x1, R121 ;  /* 0x00000001ff777819 */ /* 0x000fe20000011479 */
[----:B------:R-:W-:Y:S01]  /*1b40*/  IMAD.IADD R5, R11, 0x1, R3 ;  /* 0x000000010b057824 */ /* 0x000fe200078e0203 */
[----:B------:R-:W-:Y:S01]  /*1b50*/  LEA R3, P0, R10, c[0x0][0x170], 0x1 ;  /* 0x00005c000a037a11 */ /* 0x000fe200078008ff */
[----:B------:R-:W-:Y:S01]  /*1b60*/  IMAD R7, R18, c[0x0][0x194], R7 ;  /* 0x0000650012077a24 */ /* 0x000fe200078e0207 */
[----:B------:R-:W-:Y:S01]  /*1b70*/  IADD3.X R236, R236, c[0x0][0x16c], RZ, P1, !PT ;  /* 0x00005b00ecec7a10 */ /* 0x000fe20000ffe4ff */
[----:B------:R-:W-:Y:S01]  /*1b80*/  IMAD.WIDE.U32 R20, R18, c[0x0][0x190], R20 ;  /* 0x0000640012147a25 */ /* 0x000fe200078e0014 */
[----:B------:R-:W-:-:S03]  /*1b90*/  MOV R242, R3 ;  /* 0x0000000300f27202 */ /* 0x000fc60000000f00 */
[----:B------:R-:W-:Y:S01]  /*1ba0*/  IMAD R130, R128, c[0x0][0x1ac], R2 ;  /* 0x00006b0080827a24 */ /* 0x000fe200078e0202 */
[----:B------:R-:W-:Y:S01]  /*1bb0*/  SHF.L.U64.HI R2, R10, 0x1, R5 ;  /* 0x000000010a027819 */ /* 0x000fe20000010205 */
[----:B------:R-:W-:Y:S02]  /*1bc0*/  IMAD.IADD R21, R21, 0x1, R7 ;  /* 0x0000000115157824 */ /* 0x000fe400078e0207 */
[----:B------:R-:W-:Y:S01]  /*1bd0*/  IMAD.IADD R123, R48, 0x1, -R123 ;  /* 0x00000001307b7824 */ /* 0x000fe200078e0a7b */
[----:B------:R-:W-:Y:S01]  /*1be0*/  IADD3.X R2, R2, c[0x0][0x174], RZ, P0, !PT ;  /* 0x00005d0002027a10 */ /* 0x000fe200007fe4ff */
[----:B------:R-:W-:Y:S02]  /*1bf0*/  IMAD.SHL.U32 R124, R124, 0x8, RZ ;  /* 0x000000087c7c7824 */ /* 0x000fe400078e00ff */
[----:B------:R-:W-:Y:S01]  /*1c00*/  IMAD.WIDE.U32 R128, R128, c[0x0][0x1a8], R20 ;  /* 0x00006a0080807a25 */ /* 0x000fe200078e0014 */
[----:B------:R-:W-:Y:S02]  /*1c10*/  SHF.R.S32.HI R122, RZ, 0x1f, R123 ;  /* 0x0000001fff7a7819 */ /* 0x000fe4000001147b */
[----:B------:R-:W-:Y:S01]  /*1c20*/  LOP3.LUT R124, R6, 0xfffffe00, R124, 0xf8, !PT ;  /* 0xfffffe00067c7812 */ /* 0x000fe200078ef87c */
[----:B------:R-:W-:Y:S01]  /*1c30*/  IMAD.MOV.U32 R9, RZ, RZ, c[0x0][0x1a0] ;  /* 0x00006800ff097624 */ /* 0x000fe200078e00ff */
[----:B------:R-:W-:Y:S01]  /*1c40*/  LEA.HI R122, R122, R123, RZ, 0x3 ;  /* 0x0000007b7a7a7211 */ /* 0x000fe200078f18ff */
[----:B------:R-:W-:Y:S01]  /*1c50*/  IMAD.SHL.U32 R120, R50, 0x4, RZ ;  /* 0x0000000432787824 */ /* 0x000fe200078e00ff */
[----:B------:R-:W-:Y:S01]  /*1c60*/  IADD3 R131, R129, R130, RZ ;  /* 0x0000008281837210 */ /* 0x000fe20007ffe0ff */
[C---:B------:R-:W-:Y:S01]  /*1c70*/  IMAD.SHL.U32 R115, R9.reuse, 0x10, RZ ;  /* 0x0000001009737824 */ /* 0x040fe200078e00ff */
[----:B------:R-:W-:Y:S01]  /*1c80*/  SHF.L.U64.HI R114, R9, R99, c[0x0][0x1a4] ;  /* 0x0000690009727619 */ /* 0x000fe20000010263 */
[----:B------:R-:W-:-:S02]  /*1c90*/  IMAD.MOV.U32 R4, RZ, RZ, R237 ;  /* 0x000000ffff047224 */ /* 0x000fc400078e00ed */
[----:B------:R-:W-:Y:S02]  /*1ca0*/  IMAD.MOV.U32 R5, RZ, RZ, R236 ;  /* 0x000000ffff057224 */ /* 0x000fe400078e00ec */
[----:B------:R-:W-:Y:S02]  /*1cb0*/  IMAD.MOV.U32 R243, RZ, RZ, R2 ;  /* 0x000000fffff37224 */ /* 0x000fe400078e0002 */
[----:B------:R-:W-:Y:S01]  /*1cc0*/  @!P5 IMAD.MOV.U32 R8, RZ, RZ, RZ ;  /* 0x000000ffff08d224 */ /* 0x000fe200078e00ff */
[----:B------:R-:W-:Y:S05]  /*1cd0*/  @!P2 BRA `(.L_x_5412) ;  /* 0x0000b1600000a947 */ /* 0x000fea0003800000 */
[C---:B-1----:R-:W-:Y:S01]  /*1ce0*/  IMAD R10, R12.reuse, c[0x0][0x280], RZ ;  /* 0x0000a0000c0a7a24 */ /* 0x042fe200078e02ff */
[----:B------:R-:W-:Y:S01]  /*1cf0*/  SHF.R.S32.HI R6, RZ, 0x1f, R113 ;  /* 0x0000001fff067819 */ /* 0x000fe20000011471 */
[----:B------:R-:W-:Y:S01]  /*1d00*/  IMAD R12, R12, c[0x0][0x278], RZ ;  /* 0x00009e000c0c7a24 */ /* 0x000fe200078e02ff */
[--C-:B------:R-:W-:Y:S01]  /*1d10*/  SHF.R.S32.HI R11, RZ, 0x1f, R77.reuse ;  /* 0x0000001fff0b7819 */ /* 0x100fe2000001144d */
[----:B------:R-:W-:Y:S01]  /*1d20*/  IMAD R10, R239, c[0x0][0x284], R10 ;  /* 0x0000a100ef0a7a24 */ /* 0x000fe200078e020a */
[----:B------:R-:W-:Y:S01]  /*1d30*/  IADD3 R7, P1, P0, R113, R132, -R77 ;  /* 0x0000008471077210 */ /* 0x000fe2000783e84d */
[C---:B------:R-:W-:Y:S01]  /*1d40*/  IMAD.WIDE.U32 R14, R239.reuse, c[0x0][0x280], R16 ;  /* 0x0000a000ef0e7a25 */ /* 0x040fe200078e0010 */
[----:B------:R-:W-:Y:S01]  /*1d50*/  UMOV UR9, 0x20 ;  /* 0x0000002000097882 */ /* 0x000fe20000000000 */
[----:B------:R-:W-:Y:S01]  /*1d60*/  MOV R136, c[0x0][0x290] ;  /* 0x0000a40000887a02 */ /* 0x000fe20000000f00 */
[----:B------:R-:W-:Y:S01]  /*1d70*/  ULDC.64 UR4, c[0x0][0x1a0] ;  /* 0x0000680000047ab9 */ /* 0x000fe20000000a00 */
[----:B------:R-:W-:Y:S01]  /*1d80*/  IADD3.X R6, R6, R133, ~R11, P1, P0 ;  /* 0x0000008506067210 */ /* 0x000fe20000fe0c0b */
[C---:B------:R-:W-:Y:S01]  /*1d90*/  IMAD R12, R239.reuse, c[0x0][0x27c], R12 ;  /* 0x00009f00ef0c7a24 */ /* 0x040fe200078e020c */
[----:B------:R-:W-:Y:S01]  /*1da0*/  UIMAD UR8, UR9, UR5, URZ ;  /* 0x00000005090872a4 */ /* 0x000fe2000f8e023f */
[----:B------:R-:W-:Y:S01]  /*1db0*/  IMAD.WIDE.U32 R18, R239, c[0x0][0x278], R16 ;  /* 0x00009e00ef127a25 */ /* 0x000fe200078e0010 */
[----:B------:R-:W-:Y:S01]  /*1dc0*/  ULDC UR10, c[0x0][0x19c] ;  /* 0x00006700000a7ab9 */ /* 0x000fe20000000800 */
[----:B------:R-:W-:Y:S01]  /*1dd0*/  SHF.L.U32 R100, R136, 0x4, RZ ;  /* 0x0000000488647819 */ /* 0x000fe200000006ff */
[----:B------:R-:W-:Y:S01]  /*1de0*/  UIMAD UR10, UR9, UR10, URZ ;  /* 0x0000000a090a72a4 */ /* 0x000fe2000f8e023f */
[----:B------:R-:W-:Y:S01]  /*1df0*/  IMAD.IADD R15, R15, 0x1, R10 ;  /* 0x000000010f0f7824 */ /* 0x000fe200078e020a */
[C---:B------:R-:W-:Y:S01]  /*1e00*/  IADD3 R118, R132.reuse, 0x10, RZ ;  /* 0x0000001084767810 */ /* 0x040fe20007ffe0ff */
[----:B------:R-:W-:Y:S01]  /*1e10*/  IMAD.WIDE.U32 R10, R9, 0x20, RZ ;  /* 0x00000020090a7825 */ /* 0x000fe200078e00ff */
[----:B------:R-:W-:-:S02]  /*1e20*/  IADD3 R117, R132, 0x20, RZ ;  /* 0x0000002084757810 */ /* 0x000fc40007ffe0ff */
[----:B------:R-:W-:Y:S01]  /*1e30*/  IADD3 R116, R132, 0x30, RZ ;  /* 0x0000003084747810 */ /* 0x000fe20007ffe0ff */
[C---:B------:R-:W-:Y:S01]  /*1e40*/  IMAD R9, R6.reuse, c[0x0][0x290], RZ ;  /* 0x0000a40006097a24 */ /* 0x040fe200078e02ff */
[----:B------:R-:W-:Y:S01]  /*1e50*/  IADD3 R103, R11, UR8, RZ ;  /* 0x000000080b677c10 */ /* 0x000fe2000fffe0ff */
[----:B------:R-:W-:Y:S01]  /*1e60*/  IMAD.IADD R13, R19, 0x1, R12 ;  /* 0x00000001130d7824 */ /* 0x000fe200078e020c */
[----:B------:R-:W-:Y:S01]  /*1e70*/  UMOV UR8, 0x60 ;  /* 0x0000006000087882 */ /* 0x000fe20000000000 */
[----:B------:R-:W-:Y:S01]  /*1e80*/  IMAD R6, R6, c[0x0][0x288], RZ ;  /* 0x0000a20006067a24 */ /* 0x000fe200078e02ff */
[----:B------:R-:W-:Y:S01]  /*1e90*/  SHF.L.U64.HI R103, R10, 0x1, R103 ;  /* 0x000000010a677819 */ /* 0x000fe20000010267 */
[----:B------:R-:W-:Y:S01]  /*1ea0*/  IMAD.MOV.U32 R12, RZ, RZ, R18 ;  /* 0x000000ffff0c7224 */ /* 0x000fe200078e0012 */
[----:B------:R-:W-:Y:S01]  /*1eb0*/  UIMAD UR11, UR8, UR5, URZ ;  /* 0x00000005080b72a4 */ /* 0x000fe2000f8e023f */
[C---:B------:R-:W-:Y:S01]  /*1ec0*/  IMAD R9, R7.reuse, c[0x0][0x294], R9 ;  /* 0x0000a50007097a24 */ /* 0x040fe200078e0209 */
[----:B------:R-:W-:Y:S01]  /*1ed0*/  UIMAD.WIDE.U32 UR12, UR8, UR4, URZ ;  /* 0x00000004080c72a5 */ /* 0x000fe2000f8e003f */
[----:B------:R-:W-:Y:S01]  /*1ee0*/  IMAD.WIDE.U32 R14, R7, c[0x0][0x290], R14 ;  /* 0x0000a400070e7a25 */ /* 0x000fe200078e000e */
[----:B------:R-:W-:-:S02]  /*1ef0*/  ULDC UR5, c[0x0][0x294] ;  /* 0x0000a50000057ab9 */ /* 0x000fc40000000800 */
[----:B------:R-:W-:Y:S01]  /*1f00*/  UIMAD UR5, UR8, UR5, URZ ;  /* 0x00000005080572a4 */ /* 0x000fe2000f8e023f */
[C---:B------:R-:W-:Y:S01]  /*1f10*/  IMAD R6, R7.reuse, c[0x0][0x28c], R6 ;  /* 0x0000a30007067a24 */ /* 0x040fe200078e0206 */
[----:B------:R-:W-:Y:S01]  /*1f20*/  ULDC UR4, c[0x0][0x230] ;  /* 0x00008c0000047ab9 */ /* 0x000fe20000000800 */
[----:B------:R-:W-:Y:S01]  /*1f30*/  IMAD.WIDE.U32 R12, R7, c[0x0][0x288], R12 ;  /* 0x0000a200070c7a25 */ /* 0x000fe200078e000c */
[----:B------:R-:W-:Y:S02]  /*1f40*/  UIADD3 UR11, UR13, UR11, URZ ;  /* 0x0000000b0d0b7290 */ /* 0x000fe4000fffe03f */
[----:B------:R-:W-:Y:S01]  /*1f50*/  ULDC.U8 UR8, c[0x0][0x313] ;  /* 0x0000c4c000087ab9 */ /* 0x000fe20000000000 */
[----:B------:R-:W-:Y:S02]  /*1f60*/  IMAD.IADD R113, R8, 0x1, R113 ;  /* 0x0000000108717824 */ /* 0x000fe400078e0271 */
[----:B------:R-:W-:Y:S02]  /*1f70*/  IMAD R7, R132, R119, R120 ;  /* 0x0000007784077224 */ /* 0x000fe400078e0278 */
[----:B------:R-:W-:-:S02]  /*1f80*/  IMAD R113, R119, R113, RZ ;  /* 0x0000007177717224 */ /* 0x000fc400078e02ff */
[----:B------:R-:W-:Y:S01]  /*1f90*/  IMAD.IADD R11, R13, 0x1, R6 ;  /* 0x000000010d0b7824 */ /* 0x000fe200078e0206 */
[-C--:B------:R-:W-:Y:S01]  /*1fa0*/  IADD3 R6, R120, R7.reuse, RZ ;  /* 0x0000000778067210 */ /* 0x080fe20007ffe0ff */
[----:B------:R-:W-:Y:S01]  /*1fb0*/  IMAD.SHL.U32 R104, R10, 0x2, RZ ;  /* 0x000000020a687824 */ /* 0x000fe200078e00ff */
[----:B------:R-:W-:Y:S01]  /*1fc0*/  SHF.R.S32.HI R112, RZ, 0x1f, R113 ;  /* 0x0000001fff707819 */ /* 0x000fe20000011471 */
[C---:B------:R-:W-:Y:S01]  /*1fd0*/  IMAD R106, R108.reuse, c[0x0][0x2a0], RZ ;  /* 0x0000a8006c6a7a24 */ /* 0x040fe200078e02ff */
[----:B------:R-:W-:Y:S01]  /*1fe0*/  IADD3 R34, P1, R113, R7, RZ ;  /* 0x0000000771227210 */ /* 0x000fe20007f3e0ff */
[----:B------:R-:W-:Y:S01]  /*1ff0*/  IMAD.IADD R9, R15, 0x1, R9 ;  /* 0x000000010f097824 */ /* 0x000fe200078e0209 */
[----:B------:R-:W-:Y:S01]  /*2000*/  IADD3 R113, P0, R113, R6, RZ ;  /* 0x0000000671717210 */ /* 0x000fe20007f1e0ff */
[----:B------:R-:W-:Y:S02]  /*2010*/  IMAD.MOV.U32 R8, RZ, RZ, R14 ;  /* 0x000000ffff087224 */ /* 0x000fe400078e000e */
[----:B------:R-:W-:-:S02]  /*2020*/  IMAD R108, R108, c[0x0][0x298], RZ ;  /* 0x0000a6006c6c7a24 */ /* 0x000fc400078e02ff */
[----:B------:R-:W-:Y:S01]  /*2030*/  IMAD.MOV.U32 R10, RZ, RZ, R12 ;  /* 0x000000ffff0a7224 */ /* 0x000fe200078e000c */
[----:B------:R-:W-:Y:S01]  /*2040*/  IADD3 R12, R16, 0x40, RZ ;  /* 0x00000040100c7810 */ /* 0x000fe20007ffe0ff */
[----:B------:R-:W-:Y:S02]  /*2050*/  IMAD.MOV.U32 R85, RZ, RZ, c[0x0][0x288] ;  /* 0x0000a200ff557624 */ /* 0x000fe400078e00ff */
[C---:B------:R-:W-:Y:S02]  /*2060*/  IMAD R106, R0.reuse, c[0x0][0x2a4], R106 ;  /* 0x0000a900006a7a24 */ /* 0x040fe400078e026a */
[C---:B------:R-:W-:Y:S01]  /*2070*/  IMAD R108, R0.reuse, c[0x0][0x29c], R108 ;  /* 0x0000a700006c7a24 */ /* 0x040fe200078e026c */
[-C--:B------:R-:W-:Y:S01]  /*2080*/  SHF.L.U64.HI R82, R85, R99.reuse, c[0x0][0x28c] ;  /* 0x0000a30055527619 */ /* 0x080fe20000010263 */
[----:B------:R-:W-:Y:S01]  /*2090*/  IMAD.WIDE.U32 R8, R0, c[0x0][0x2a0], R8 ;  /* 0x0000a80000087a25 */ /* 0x000fe200078e0008 */
[----:B------:R-:W-:-:S03]  /*20a0*/  SHF.L.U64.HI R99, R136, R99, c[0x0][0x294] ;  /* 0x0000a50088637619 */ /* 0x000fc60000010263 */
[----:B------:R-:W-:Y:S01]  /*20b0*/  IMAD.WIDE.U32 R10, R0, c[0x0][0x298], R10 ;  /* 0x0000a600000a7a25 */ /* 0x000fe200078e000a */
[-C--:B------:R-:W-:Y:S02]  /*20c0*/  LEA.HI.X.SX32 R0, R7, R112.reuse, 0x1, P1 ;  /* 0x0000007007007211 */ /* 0x080fe400008f0eff */
[----:B------:R-:W-:Y:S01]  /*20d0*/  LEA.HI.X.SX32 R112, R6, R112, 0x1, P0 ;  /* 0x0000007006707211 */ /* 0x000fe200000f0eff */
[----:B------:R-:W-:Y:S01]  /*20e0*/  IMAD.SHL.U32 R83, R85, 0x10, RZ ;  /* 0x0000001055537824 */ /* 0x000fe200078e00ff */
[----:B------:R-:W-:Y:S01]  /*20f0*/  LEA R107, P1, R8, c[0x0][0x270], 0x1 ;  /* 0x00009c00086b7a11 */ /* 0x000fe200078208ff */
[----:B------:R-:W-:Y:S01]  /*2100*/  IMAD.SHL.U32 R75, R119, 0x10, RZ ;  /* 0x00000010774b7824 */ /* 0x000fe200078e00ff */
[----:B------:R-:W-:Y:S01]  /*2110*/  SHF.L.U64.HI R112, R113, 0x1, R112 ;  /* 0x0000000171707819 */ /* 0x000fe20000010270 */
[----:B------:R-:W-:Y:S01]  /*2120*/  IMAD.IADD R106, R9, 0x1, R106 ;  /* 0x00000001096a7824 */ /* 0x000fe200078e026a */
[----:B------:R-:W-:Y:S01]  /*2130*/  IADD3 R92, P4, R83, R83, RZ ;  /* 0x00000053535c7210 */ /* 0x000fe20007f9e0ff */
[----:B------:R-:W-:Y:S01]  /*2140*/  IMAD.IADD R108, R11, 0x1, R108 ;  /* 0x000000010b6c7824 */ /* 0x000fe200078e026c */
[----:B------:R-:W-:Y:S01]  /*2150*/  LEA R109, P0, R10, c[0x0][0x268], 0x1 ;  /* 0x00009a000a6d7a11 */ /* 0x000fe200078008ff */
[----:B------:R-:W-:Y:S01]  /*2160*/  IMAD.MOV.U32 R84, RZ, RZ, 0x5 ;  /* 0x00000005ff547424 */ /* 0x000fe200078e00ff */
[C---:B------:R-:W-:Y:S01]  /*2170*/  IADD3 R71, R75.reuse, 0x40, RZ ;  /* 0x000000404b477810 */ /* 0x040fe20007ffe0ff */
[----:B------:R-:W-:Y:S01]  /*2180*/  IMAD.X R91, R82, 0x1, R82, P4 ;  /* 0x00000001525b7824 */ /* 0x000fe200020e0652 */
[C---:B------:R-:W-:Y:S01]  /*2190*/  IADD3 R67, R75.reuse, 0x80, RZ ;  /* 0x000000804b437810 */ /* 0x040fe20007ffe0ff */
[----:B------:R-:W-:Y:S01]  /*21a0*/  IMAD.SHL.U32 R102, R136, 0x20, RZ ;  /* 0x0000002088667824 */ /* 0x000fe200078e00ff */
[C---:B------:R-:W-:Y:S01]  /*21b0*/  IADD3 R63, R75.reuse, 0xc0, RZ ;  /* 0x000000c04b3f7810 */ /* 0x040fe20007ffe0ff */
[----:B------:R-:W-:Y:S01]  /*21c0*/  IMAD.IADD R65, R75, 0x1, R71 ;  /* 0x000000014b417824 */ /* 0x000fe200078e0247 */
[----:B------:R-:W-:Y:S01]  /*21d0*/  SHF.L.U32 R113, R113, 0x1, RZ ;  /* 0x0000000171717819 */ /* 0x000fe200000006ff */
[C---:B------:R-:W-:Y:S01]  /*21e0*/  IMAD.IADD R61, R75.reuse, 0x1, R67 ;  /* 0x000000014b3d7824 */ /* 0x040fe200078e0243 */
[----:B------:R-:W-:Y:S01]  /*21f0*/  LEA.HI.X R106, R8, c[0x0][0x274], R106, 0x1, P1 ;  /* 0x00009d00086a7a11 */ /* 0x000fe200008f0c6a */
[----:B------:R-:W-:Y:S01]  /*2200*/  IMAD.IADD R57, R75, 0x1, R63 ;  /* 0x000000014b397824 */ /* 0x000fe200078e023f */
[C---:B------:R-:W-:Y:S01]  /*2210*/  SHF.L.U64.HI R0, R34.reuse, 0x1, R0 ;  /* 0x0000000122007819 */ /* 0x040fe20000010200 */
[----:B------:R-:W-:Y:S01]  /*2220*/  IMAD.SHL.U32 R34, R34, 0x2, RZ ;  /* 0x0000000222227824 */ /* 0x000fe200078e00ff */
[----:B------:R-:W-:Y:S01]  /*2230*/  IADD3 R88, P2, R92, 0x40, RZ ;  /* 0x000000405c587810 */ /* 0x000fe20007f5e0ff */
[----:B------:R-:W-:Y:S01]  /*2240*/  IMAD.WIDE.U32 R138, R138, 0x20, RZ ;  /* 0x000000208a8a7825 */ /* 0x000fe200078e00ff */
[----:B------:R-:W-:-:S02]  /*2250*/  IADD3 R90, P1, R92, 0x80, RZ ;  /* 0x000000805c5a7810 */ /* 0x000fc40007f3e0ff */
[----:B------:R-:W-:Y:S01]  /*2260*/  LEA.HI.X R108, R10, c[0x0][0x26c], R108, 0x1, P0 ;  /* 0x00009b000a6c7a11 */ /* 0x000fe200000f0c6c */
[--C-:B------:R-:W-:Y:S01]  /*2270*/  IMAD.X R87, RZ, RZ, R91.reuse, P2 ;  /* 0x000000ffff577224 */ /* 0x100fe200010e065b */
[----:B------:R-:W-:Y:S01]  /*2280*/  IADD3 R111, P4, R113, c[0x0][0x2b0], RZ ;  /* 0x0000ac00716f7a10 */ /* 0x000fe20007f9e0ff */
[----:B------:R-:W-:Y:S01]  /*2290*/  IMAD.X R89, RZ, RZ, R91, P1 ;  /* 0x000000ffff597224 */ /* 0x000fe200008e065b */
[----:B------:R-:W-:Y:S01]  /*22a0*/  IADD3 R92, P0, R92, 0xc0, RZ ;  /* 0x000000c05c5c7810 */ /* 0x000fe20007f1e0ff */
[C---:B------:R-:W-:Y:S01]  /*22b0*/  IMAD.SHL.U32 R73, R119.reuse, 0x20, RZ ;  /* 0x0000002077497824 */ /* 0x040fe200078e00ff */
[----:B------:R-:W-:Y:S01]  /*22c0*/  SHF.L.U64.HI R101, R136, R84, c[0x0][0x294] ;  /* 0x0000a50088657619 */ /* 0x000fe20000010254 */
[----:B------:R-:W-:Y:S01]  /*22d0*/  IMAD R69, R119, 0x30, RZ ;  /* 0x0000003077457824 */ /* 0x000fe200078e02ff */
[----:B------:R-:W-:Y:S01]  /*22e0*/  IADD3.X R110, R112, c[0x0][0x2b4], RZ, P4, !PT ;  /* 0x0000ad00706e7a10 */ /* 0x000fe200027fe4ff */
[----:B------:R-:W-:Y:S01]  /*22f0*/  IMAD.WIDE.U32 R136, R136, 0x60, RZ ;  /* 0x0000006088887825 */ /* 0x000fe200078e00ff */
[----:B------:R-:W-:-:S02]  /*2300*/  IADD3.X R91, RZ, R91, RZ, P0, !PT ;  /* 0x0000005bff5b7210 */ /* 0x000fc400007fe4ff */
[----:B------:R-:W-:Y:S01]  /*2310*/  IADD3 R18, P1, R34, c[0x0][0x2b0], RZ ;  /* 0x0000ac0022127a10 */ /* 0x000fe20007f3e0ff */
[C---:B------:R-:W-:Y:S01]  /*2320*/  IMAD.IADD R59, R75.reuse, 0x1, R65 ;  /* 0x000000014b3b7824 */ /* 0x040fe200078e0241 */
[-C--:B------:R-:W-:Y:S01]  /*2330*/  IADD3 R94, P6, R88, R83.reuse, RZ ;  /* 0x00000053585e7210 */ /* 0x080fe20007fde0ff */
[C---:B------:R-:W-:Y:S01]  /*2340*/  IMAD.IADD R55, R75.reuse, 0x1, R61 ;  /* 0x000000014b377824 */ /* 0x040fe200078e023d */
[-C--:B------:R-:W-:Y:S01]  /*2350*/  IADD3 R96, P5, R90, R83.reuse, RZ ;  /* 0x000000535a607210 */ /* 0x080fe20007fbe0ff */
[----:B------:R-:W-:Y:S01]  /*2360*/  IMAD.IADD R53, R75, 0x1, R57 ;  /* 0x000000014b357824 */ /* 0x000fe200078e0239 */
[----:B------:R-:W-:Y:S01]  /*2370*/  IADD3 R98, P4, R92, R83, RZ ;  /* 0x000000535c627210 */ /* 0x000fe20007f9e0ff */
[----:B------:R-:W-:Y:S01]  /*2380*/  IMAD.MOV.U32 R78, RZ, RZ, c[0x0][0x290] ;  /* 0x0000a400ff4e7624 */ /* 0x000fe200078e00ff */
[----:B------:R-:W-:Y:S01]  /*2390*/  IADD3 R113, P2, R113, c[0x0][0x2a8], RZ ;  /* 0x0000aa0071717a10 */ /* 0x000fe20007f5e0ff */
[----:B------:R-:W-:Y:S01]  /*23a0*/  IMAD.MOV.U32 R80, RZ, RZ, R3 ;  /* 0x000000ffff507224 */ /* 0x000fe200078e0003 */
[----:B------:R-:W-:Y:S01]  /*23b0*/  IADD3 R34, P0, R34, c[0x0][0x2a8], RZ ;  /* 0x0000aa0022227a10 */ /* 0x000fe20007f1e0ff */
[----:B------:R-:W-:Y:S01]  /*23c0*/  IMAD.MOV.U32 R79, RZ, RZ, R2 ;  /* 0x000000ffff4f7224 */ /* 0x000fe200078e0002 */
[C---:B------:R-:W-:Y:S01]  /*23d0*/  SHF.L.U64.HI R84, R85.reuse, R84, c[0x0][0x28c] ;  /* 0x0000a30055547619 */ /* 0x040fe20000010254 */
[----:B------:R-:W-:Y:S01]  /*23e0*/  IMAD.MOV.U32 R140, RZ, RZ, R4 ;  /* 0x000000ffff8c7224 */ /* 0x000fe200078e0004 */
[----:B------:R-:W-:Y:S01]  /*23f0*/  SHF.L.U64.HI R101, R102, 0x1, R101 ;  /* 0x0000000166657819 */ /* 0x000fe20000010265 */
[----:B------:R-:W-:Y:S01]  /*2400*/  IMAD.MOV.U32 R141, RZ, RZ, R5 ;  /* 0x000000ffff8d7224 */ /* 0x000fe200078e0005 */
[----:B------:R-:W-:Y:S01]  /*2410*/  SHF.L.U64.HI R99, R100, 0x1, R99 ;  /* 0x0000000164637819 */ /* 0x000fe20000010263 */
[----:B------:R-:W-:Y:S01]  /*2420*/  IMAD.MOV.U32 R9, RZ, RZ, R165 ;  /* 0x000000ffff097224 */ /* 0x000fe200078e00a5 */
[C---:B------:R-:W-:Y:S01]  /*2430*/  IADD3 R11, R16.reuse, 0x80, RZ ;  /* 0x00000080100b7810 */ /* 0x040fe20007ffe0ff */
[----:B------:R-:W-:Y:S01]  /*2440*/  IMAD.SHL.U32 R85, R85, 0x20, RZ ;  /* 0x0000002055557824 */ /* 0x000fe200078e00ff */
[----:B------:R-:W-:Y:S01]  /*2450*/  IADD3 R10, R16, 0xc0, RZ ;  /* 0x000000c0100a7810 */ /* 0x000fe20007ffe0ff */
[----:B------:R-:W-:Y:S01]  /*2460*/  IMAD.SHL.U32 R102, R102, 0x2, RZ ;  /* 0x0000000266667824 */ /* 0x000fe200078e00ff */
[----:B------:R-:W-:Y:S01]  /*2470*/  SHF.R.S32.HI R74, RZ, 0x1f, R75 ;  /* 0x0000001fff4a7819 */ /* 0x000fe2000001144b */
[----:B------:R-:W-:Y:S01]  /*2480*/  IMAD.SHL.U32 R100, R100, 0x2, RZ ;  /* 0x0000000264647824 */ /* 0x000fe200078e00ff */
[----:B------:R-:W-:Y:S01]  /*2490*/  SHF.R.S32.HI R72, RZ, 0x1f, R73 ;  /* 0x0000001fff487819 */ /* 0x000fe20000011449 */
[--C-:B------:R-:W-:Y:S01]  /*24a0*/  IMAD.X R93, R87, 0x1, R82.reuse, P6 ;  /* 0x00000001575d7824 */ /* 0x100fe200030e0652 */
[----:B------:R-:W-:Y:S01]  /*24b0*/  SHF.R.S32.HI R68, RZ, 0x1f, R69 ;  /* 0x0000001fff447819 */ /* 0x000fe20000011445 */
[--C-:B------:R-:W-:Y:S01]  /*24c0*/  IMAD.X R95, R89, 0x1, R82.reuse, P5 ;  /* 0x00000001595f7824 */ /* 0x100fe200028e0652 */
[----:B------:R-:W-:Y:S01]  /*24d0*/  IADD3 R86, R139, UR10, RZ ;  /* 0x0000000a8b567c10 */ /* 0x000fe2000fffe0ff */
[----:B------:R-:W-:Y:S01]  /*24e0*/  IMAD.X R97, R91, 0x1, R82, P4 ;  /* 0x000000015b617824 */ /* 0x000fe200020e0652 */
[----:B------:R-:W-:Y:S01]  /*24f0*/  SHF.R.S32.HI R70, RZ, 0x1f, R71 ;  /* 0x0000001fff467819 */ /* 0x000fe20000011447 */
[----:B------:R-:W-:Y:S01]  /*2500*/  IMAD.U32 R78, R78, -0x40, RZ ;  /* 0xffffffc04e4e7824 */ /* 0x000fe200078e00ff */
[----:B------:R-:W-:-:S02]  /*2510*/  SHF.R.S32.HI R66, RZ, 0x1f, R67 ;  /* 0x0000001fff427819 */ /* 0x000fc40000011443 */
[----:B------:R-:W-:Y:S02]  /*2520*/  SHF.R.S32.HI R62, RZ, 0x1f, R63 ;  /* 0x0000001fff3e7819 */ /* 0x000fe4000001143f */
[----:B------:R-:W-:Y:S02]  /*2530*/  IADD3 R105, R137, UR5, RZ ;  /* 0x0000000589697c10 */ /* 0x000fe4000fffe0ff */
[----:B------:R-:W-:Y:S02]  /*2540*/  SHF.R.S32.HI R64, RZ, 0x1f, R65 ;  /* 0x0000001fff407819 */ /* 0x000fe40000011441 */
[----:B------:R-:W-:Y:S02]  /*2550*/  SHF.R.S32.HI R60, RZ, 0x1f, R61 ;  /* 0x0000001fff3c7819 */ /* 0x000fe4000001143d */
[----:B------:R-:W-:Y:S02]  /*2560*/  SHF.R.S32.HI R56, RZ, 0x1f, R57 ;  /* 0x0000001fff387819 */ /* 0x000fe40000011439 */
[----:B------:R-:W-:-:S02]  /*2570*/  SHF.R.S32.HI R58, RZ, 0x1f, R59 ;  /* 0x0000001fff3a7819 */ /* 0x000fc4000001143b */
[----:B------:R-:W-:Y:S02]  /*2580*/  SHF.R.S32.HI R54, RZ, 0x1f, R55 ;  /* 0x0000001fff367819 */ /* 0x000fe40000011437 */
[----:B------:R-:W-:Y:S02]  /*2590*/  SHF.R.S32.HI R52, RZ, 0x1f, R53 ;  /* 0x0000001fff347819 */ /* 0x000fe40000011435 */
[----:B------:R-:W-:Y:S02]  /*25a0*/  IADD3.X R112, R112, c[0x0][0x2ac], RZ, P2, !PT ;  /* 0x0000ab0070707a10 */ /* 0x000fe400017fe4ff */
[C---:B------:R-:W-:Y:S02]  /*25b0*/  IADD3.X R19, R0.reuse, c[0x0][0x2b4], RZ, P1, !PT ;  /* 0x0000ad0000137a10 */ /* 0x040fe40000ffe4ff */
[----:B------:R-:W-:Y:S02]  /*25c0*/  IADD3.X R35, R0, c[0x0][0x2ac], RZ, P0, !PT ;  /* 0x0000ab0000237a10 */ /* 0x000fe400007fe4ff */
.L_x_5466:
[----:B------:R-:W-:Y:S02]  /*25d0*/  IMAD.SHL.U32 R14, R9, 0x40, RZ ;  /* 0x00000040090e7824 */ /* 0x000fe400078e00ff */
[----:B------:R-:W-:Y:S02]  /*25e0*/  IMAD.MOV.U32 R2, RZ, RZ, R107 ;  /* 0x000000ffff027224 */ /* 0x000fe400078e006b */
[----:B------:R-:W-:Y:S01]  /*25f0*/  IMAD.MOV.U32 R3, RZ, RZ, R106 ;  /* 0x000000ffff037224 */ /* 0x000fe200078e006a */
[----:B------:R-:W-:Y:S05]  /*2600*/  IADD3 R13, R14, -0x40, RZ ;  /* 0xffffffc00e0d7810 */ /* 0x000fea0007ffe0ff */
[--C-:B------:R-:W-:Y:S02]  /*2610*/  IMAD.IADD R143, R49, 0x1, -R13.reuse ;  /* 0x00000001318f7824 */ /* 0x100fe400078e0a0d */
[----:B------:R-:W-:Y:S03]  /*2620*/  IMAD.IADD R142, R77, 0x1, -R13 ;  /* 0x000000014d8e7824 */ /* 0x000fe600078e0a0d */
[-C--:B------:R-:W-:Y:S02]  /*2630*/  ISETP.GE.AND P4, PT, R132, R143.reuse, PT ;  /* 0x0000008f8400720c */ /* 0x080fe40003f86270 */
[-C--:B------:R-:W-:Y:S02]  /*2640*/  ISETP.GE.AND P2, PT, R118, R143.reuse, PT ;  /* 0x0000008f7600720c */ /* 0x080fe40003f46270 */
        /* <DEDUP_REMOVED lines=258> */
.L_x_5416:
[----:B------:R-:W-:Y:S05]  /*3670*/  BSYNC B0 ;  /* 0x0000000000007941 */ /* 0x000fea0003800000 */
.L_x_5415:
        /* <DEDUP_REMOVED lines=208> */
.L_x_5418:
[----:B------:R-:W-:Y:S05]  /*4380*/  BSYNC B0 ;  /* 0x0000000000007941 */ /* 0x000fea0003800000 */
.L_x_5417:
        /* <DEDUP_REMOVED lines=217> */
.L_x_5420:
[----:B------:R-:W-:Y:S05]  /*5120*/  BSYNC B0 ;  /* 0x0000000000007941 */ /* 0x000fea0003800000 */
.L_x_5419:
        /* <DEDUP_REMOVED lines=222> */
.L_x_5422:
[----:B------:R-:W-:Y:S05]  /*5f10*/  BSYNC B0 ;  /* 0x0000000000007941 */ /* 0x000fea0003800000 */
.L_x_5421:
        /* <DEDUP_REMOVED lines=8> */
.L_x_5414:
        /* <DEDUP_REMOVED lines=97> */
.L_x_5427:
[----:B------:R-:W-:Y:S05]  /*65b0*/  BSYNC B0 ;  /* 0x0000000000007941 */ /* 0x000fea0003800000 */
.L_x_5426:
        /* <DEDUP_REMOVED lines=96> */
.L_x_5429:
[----:B------:R-:W-:Y:S05]  /*6bc0*/  BSYNC B0 ;  /* 0x0000000000007941 */ /* 0x000fea0003800000 */
.L_x_5428:
        /* <DEDUP_REMOVED lines=96> */
.L_x_5431:
[----:B------:R-:W-:Y:S05]  /*71d0*/  BSYNC B0 ;  /* 0x0000000000007941 */ /* 0x000fea0003800000 */
.L_x_5430:
        /* <DEDUP_REMOVED lines=96> */
.L_x_5433:
[----:B------:R-:W-:Y:S05]  /*77e0*/  BSYNC B0 ;  /* 0x0000000000007941 */ /* 0x000fea0003800000 */
.L_x_5432:
[----:B-----5:R1:W-:Y:S02]  /*77f0*/  STG.E.128 [R140.64+0x180], R40 ;  /* 0x000180288c007986 */ /* 0x0203e4000c101d06 */
.L_x_5425:
[----:B------:R-:W-:Y:S05]  /*7800*/  BSYNC B1 ;  /* 0x0000000000017941 */ /* 0x000fea0003800000 */
.L_x_5424:
        /* <DEDUP_REMOVED lines=99> */
.L_x_5437:
[----:B------:R-:W-:Y:S05]  /*7e40*/  BSYNC B0 ;  /* 0x0000000000007941 */ /* 0x000fea0003800000 */
.L_x_5436:
        /* <DEDUP_REMOVED lines=100> */
.L_x_5439:
[----:B------:R-:W-:Y:S05]  /*8490*/  BSYNC B0 ;  /* 0x0000000000007941 */ /* 0x000fea0003800000 */
.L_x_5438:
        /* <DEDUP_REMOVED lines=98> */
.L_x_5441:
[----:B------:R-:W-:Y:S05]  /*8ac0*/  BSYNC B0 ;  /* 0x0000000000007941 */ /* 0x000fea0003800000 */
.L_x_5440:
        /* <DEDUP_REMOVED lines=98> */
.L_x_5443:
[----:B------:R-:W-:Y:S05]  /*90f0*/  BSYNC B0 ;  /* 0x0000000000007941 */ /* 0x000fea0003800000 */
.L_x_5442:
[----:B-----5:R1:W-:Y:S02]  /*9100*/  STG.E.128 [R38.64+0x180], R4 ;  /* 0x0001800426007986 */ /* 0x0203e4000c101d06 */
.L_x_5435:
[----:B------:R-:W-:Y:S05]  /*9110*/  BSYNC B1 ;  /* 0x0000000000017941 */ /* 0x000fea0003800000 */
.L_x_5434:
        /* <DEDUP_REMOVED lines=102> */
.L_x_5447:
[----:B------:R-:W-:Y:S05]  /*9780*/  BSYNC B0 ;  /* 0x0000000000007941 */ /* 0x000fea0003800000 */
.L_x_5446:
        /* <DEDUP_REMOVED lines=100> */
.L_x_5449:
[----:B------:R-:W-:Y:S05]  /*9dd0*/  BSYNC B0 ;  /* 0x0000000000007941 */ /* 0x000fea0003800000 */
.L_x_5448:
        /* <DEDUP_REMOVED lines=98> */
.L_x_5451:
[----:B------:R-:W-:Y:S05]  /*a400*/  BSYNC B0 ;  /* 0x0000000000007941 */ /* 0x000fea0003800000 */
.L_x_5450:
        /* <DEDUP_REMOVED lines=98> */
.L_x_5453:
[----:B------:R-:W-:Y:S05]  /*aa30*/  BSYNC B0 ;  /* 0x0000000000007941 */ /* 0x000fea0003800000 */
.L_x_5452:
[----:B-----5:R1:W-:Y:S02]  /*aa40*/  STG.E.128 [R38.64+0x180], R4 ;  /* 0x0001800426007986 */ /* 0x0203e4000c101d06 */
.L_x_5445:
[----:B------:R-:W-:Y:S05]  /*aa50*/  BSYNC B1 ;  /* 0x0000000000017941 */ /* 0x000fea0003800000 */
.L_x_5444:
        /* <DEDUP_REMOVED lines=106> */
.L_x_5457:
[----:B------:R-:W-:Y:S05]  /*b100*/  BSYNC B0 ;  /* 0x0000000000007941 */ /* 0x000fea0003800000 */
.L_x_5456:
        /* <DEDUP_REMOVED lines=101> */
.L_x_5459:
[----:B------:R-:W-:Y:S05]  /*b760*/  BSYNC B0 ;  /* 0x0000000000007941 */ /* 0x000fea0003800000 */
.L_x_5458:
        /* <DEDUP_REMOVED lines=98> */
.L_x_5461:
[----:B------:R-:W-:Y:S05]  /*bd90*/  BSYNC B0 ;  /* 0x0000000000007941 */ /* 0x000fea0003800000 */
.L_x_5460:
        /* <DEDUP_REMOVED lines=98> */
.L_x_5463:
[----:B------:R-:W-:Y:S05]  /*c3c0*/  BSYNC B0 ;  /* 0x0000000000007941 */ /* 0x000fea0003800000 */
.L_x_5462:
[----:B-----5:R1:W-:Y:S02]  /*c3d0*/  STG.E.128 [R38.64+0x180], R4 ;  /* 0x0001800426007986 */ /* 0x0203e4000c101d06 */
.L_x_5455:
[----:B------:R-:W-:Y:S05]  /*c3e0*/  BSYNC B1 ;  /* 0x0000000000017941 */ /* 0x000fea0003800000 */
.L_x_5454:
        /* <DEDUP_REMOVED lines=12> */
.L_x_5413:
        /* <DEDUP_REMOVED lines=58> */
.L_x_5423:
        /* <DEDUP_REMOVED lines=82> */
.L_x_5464:
        /* <DEDUP_REMOVED lines=9> */
.L_x_5465:
[----:B------:R-:W-:Y:S04]  /*ce00*/  IADD3 R9, R9, -0x1, RZ ;  /* 0xffffffff09097810 */ /* 0x000fe80007ffe0ff */
[----:B------:R-:W-:Y:S11]  /*ce10*/  ISETP.GT.AND P0, PT, R9, R76, PT ;  /* 0x0000004c0900720c */ /* 0x000ff60003f04270 */
[----:B------:R-:W-:Y:S02]  /*ce20*/  @!UPT UIADD3 URZ, URZ, URZ, URZ ;  /* 0x0000003f3f3ff290 */ /* 0x000fe4000fffe03f */
[----:B------:R-:W-:-:S05]  /*ce30*/  @P0 BRA `(.L_x_5466) ;  /* 0xffff579000000947 */ /* 0x000fca000383ffff */
.L_x_5412:
        /* <DEDUP_REMOVED lines=38> */
[-C--:B------:R-:W-:Y:S02]  /*d0a0*/  IADD3 R4, P6, R120, R0.reuse, RZ ;  /* 0x0000000078047210 */ /* 0x080fe40007fde0ff */
        /* <DEDUP_REMOVED lines=61> */
.L_x_5473:
[----:B------:R-:W-:Y:S05]  /*d480*/  BSYNC B0 ;  /* 0x0000000000007941 */ /* 0x000fea0003800000 */
.L_x_5472:
        /* <DEDUP_REMOVED lines=51> */
.L_x_5475:
[----:B------:R-:W-:Y:S05]  /*d7c0*/  BSYNC B0 ;  /* 0x0000000000007941 */ /* 0x000fea0003800000 */
.L_x_5474:
        /* <DEDUP_REMOVED lines=51> */
.L_x_5477:
[----:B------:R-:W-:Y:S05]  /*db00*/  BSYNC B0 ;  /* 0x0000000000007941 */ /* 0x000fea0003800000 */
.L_x_5476:
        /* <DEDUP_REMOVED lines=52> */
.L_x_5479:
[----:B------:R-:W-:Y:S05]  /*de50*/  BSYNC B0 ;  /* 0x0000000000007941 */ /* 0x000fea0003800000 */
.L_x_5478:
[----:B------:R1:W-:Y:S02]  /*de60*/  STS.128 [R244+0x6000], R28 ;  /* 0x0060001cf4007388 */ /* 0x0003e40000000c00 */
.L_x_5471:
[----:B------:R-:W-:Y:S05]  /*de70*/  BSYNC B1 ;  /* 0x0000000000017941 */ /* 0x000fea0003800000 */
.L_x_5470:
        /* <DEDUP_REMOVED lines=55> */
.L_x_5483:
[----:B------:R-:W-:Y:S05]  /*e1f0*/  BSYNC B0 ;  /* 0x0000000000007941 */ /* 0x000fea0003800000 */
.L_x_5482:
        /* <DEDUP_REMOVED lines=51> */
.L_x_5485:
[----:B------:R-:W-:Y:S05]  /*e530*/  BSYNC B0 ;  /* 0x0000000000007941 */ /* 0x000fea0003800000 */
.L_x_5484:
        /* <DEDUP_REMOVED lines=52> */
.L_x_5487:
[----:B------:R-:W-:Y:S05]  /*e880*/  BSYNC B0 ;  /* 0x0000000000007941 */ /* 0x000fea0003800000 */
.L_x_5486:
        /* <DEDUP_REMOVED lines=52> */
.L_x_5489:
[----:B------:R-:W-:Y:S05]  /*ebd0*/  BSYNC B0 ;  /* 0x0000000000007941 */ /* 0x000fea0003800000 */
.L_x_5488:
[----:B------:R1:W-:Y:S02]  /*ebe0*/  STS.128 [R244+0x6800], R20 ;  /* 0x00680014f4007388 */ /* 0x0003e40000000c00 */
.L_x_5481:
[----:B------:R-:W-:Y:S05]  /*ebf0*/  BSYNC B1 ;  /* 0x0000000000017941 */ /* 0x000fea0003800000 */
.L_x_5480:
        /* <DEDUP_REMOVED lines=55> */
.L_x_5493:
[----:B------:R-:W-:Y:S05]  /*ef70*/  BSYNC B0 ;  /* 0x0000000000007941 */ /* 0x000fea0003800000 */
.L_x_5492:
        /* <DEDUP_REMOVED lines=53> */
.L_x_5495:
[----:B------:R-:W-:Y:S05]  /*f2d0*/  BSYNC B0 ;  /* 0x0000000000007941 */ /* 0x000fea0003800000 */
.L_x_5494:
        /* <DEDUP_REMOVED lines=52> */
.L_x_5497:
[----:B------:R-:W-:Y:S05]  /*f620*/  BSYNC B0 ;  /* 0x0000000000007941 */ /* 0x000fea0003800000 */
.L_x_5496:
        /* <DEDUP_REMOVED lines=51> */
.L_x_5499:
[----:B------:R-:W-:Y:S05]  /*f960*/  BSYNC B0 ;  /* 0x0000000000007941 */ /* 0x000fea0003800000 */
.L_x_5498:
[----:B------:R1:W-:Y:S02]  /*f970*/  STS.128 [R244+0x7000], R24 ;  /* 0x00700018f4007388 */ /* 0x0003e40000000c00 */
.L_x_5491:
[----:B------:R-:W-:Y:S05]  /*f980*/  BSYNC B1 ;  /* 0x0000000000017941 */ /* 0x000fea0003800000 */
.L_x_5490:
        /* <DEDUP_REMOVED lines=52> */
.L_x_5502:
[----:B------:R-:W-:Y:S05]  /*fcd0*/  BSYNC B0 ;  /* 0x0000000000007941 */ /* 0x000fea0003800000 */
.L_x_5501:
        /* <DEDUP_REMOVED lines=51> */
.L_x_5504:
[----:B------:R-:W-:Y:S05]  /*10010*/  BSYNC B0 ;  /* 0x0000000000007941 */ /* 0x000fea0003800000 */
.L_x_5503:
        /* <DEDUP_REMOVED lines=50> */
.L_x_5506:
[----:B------:R-:W-:Y:S05]  /*10340*/  BSYNC B0 ;  /* 0x0000000000007941 */ /* 0x000fea0003800000 */
.L_x_5505:
        /* <DEDUP_REMOVED lines=52> */
.L_x_5508:
[----:B------:R-:W-:Y:S05]  /*10690*/  BSYNC B0 ;  /* 0x0000000000007941 */ /* 0x000fea0003800000 */
.L_x_5507:
[----:B------:R1:W-:Y:S01]  /*106a0*/  STS.128 [R244+0x7800], R24 ;  /* 0x00780018f4007388 */ /* 0x0003e20000000c00 */
[----:B------:R-:W-:Y:S05]  /*106b0*/  BRA `(.L_x_5500) ;  /* 0x000064c000007947 */ /* 0x000fea0003800000 */
.L_x_5469:
        /* <DEDUP_REMOVED lines=94> */
.L_x_5512:
[----:B------:R-:W-:Y:S05]  /*10ca0*/  BSYNC B0 ;  /* 0x0000000000007941 */ /* 0x000fea0003800000 */
.L_x_5511:
        /* <DEDUP_REMOVED lines=95> */
.L_x_5514:
[----:B------:R-:W-:Y:S05]  /*112a0*/  BSYNC B0 ;  /* 0x0000000000007941 */ /* 0x000fea0003800000 */
.L_x_5513:
        /* <DEDUP_REMOVED lines=94> */
.L_x_5516:
[----:B------:R-:W-:Y:S05]  /*11890*/  BSYNC B0 ;  /* 0x0000000000007941 */ /* 0x000fea0003800000 */
.L_x_5515:
        /* <DEDUP_REMOVED lines=96> */
.L_x_5518:
[----:B------:R-:W-:Y:S05]  /*11ea0*/  BSYNC B0 ;  /* 0x0000000000007941 */ /* 0x000fea0003800000 */
.L_x_5517:
[----:B------:R1:W-:Y:S02]  /*11eb0*/  STS.128 [R244+0x6000], R28 ;  /* 0x0060001cf4007388 */ /* 0x0003e40000000c00 */
.L_x_5510:
[----:B------:R-:W-:Y:S05]  /*11ec0*/  BSYNC B1 ;  /* 0x0000000000017941 */ /* 0x000fea0003800000 */
.L_x_5509:
        /* <DEDUP_REMOVED lines=100> */
.L_x_5522:
[----:B------:R-:W-:Y:S05]  /*12510*/  BSYNC B0 ;  /* 0x0000000000007941 */ /* 0x000fea0003800000 */
.L_x_5521:
        /* <DEDUP_REMOVED lines=99> */
.L_x_5524:
[----:B------:R-:W-:Y:S05]  /*12b50*/  BSYNC B0 ;  /* 0x0000000000007941 */ /* 0x000fea0003800000 */
.L_x_5523:
        /* <DEDUP_REMOVED lines=97> */
.L_x_5526:
[----:B------:R-:W-:Y:S05]  /*13170*/  BSYNC B0 ;  /* 0x0000000000007941 */ /* 0x000fea0003800000 */
.L_x_5525:
        /* <DEDUP_REMOVED lines=96> */
.L_x_5528:
[----:B------:R-:W-:Y:S05]  /*13780*/  BSYNC B0 ;  /* 0x0000000000007941 */ /* 0x000fea0003800000 */
.L_x_5527:
[----:B------:R1:W-:Y:S02]  /*13790*/  STS.128 [R244+0x6800], R24 ;  /* 0x00680018f4007388 */ /* 0x0003e40000000c00 */
.L_x_5520:
[----:B------:R-:W-:Y:S05]  /*137a0*/  BSYNC B1 ;  /* 0x0000000000017941 */ /* 0x000fea0003800000 */
.L_x_5519:
        /* <DEDUP_REMOVED lines=98> */
.L_x_5532:
[----:B------:R-:W-:Y:S05]  /*13dd0*/  BSYNC B0 ;  /* 0x0000000000007941 */ /* 0x000fea0003800000 */
.L_x_5531:
        /* <DEDUP_REMOVED lines=96> */
.L_x_5534:
[----:B------:R-:W-:Y:S05]  /*143e0*/  BSYNC B0 ;  /* 0x0000000000007941 */ /* 0x000fea0003800000 */
.L_x_5533:
        /* <DEDUP_REMOVED lines=93> */
.L_x_5536:
[----:B------:R-:W-:Y:S05]  /*149c0*/  BSYNC B0 ;  /* 0x0000000000007941 */ /* 0x000fea0003800000 */
.L_x_5535:
        /* <DEDUP_REMOVED lines=96> */
.L_x_5538:
[----:B------:R-:W-:Y:S05]  /*14fd0*/  BSYNC B0 ;  /* 0x0000000000007941 */ /* 0x000fea0003800000 */
.L_x_5537:
[----:B------:R1:W-:Y:S02]  /*14fe0*/  STS.128 [R244+0x7000], R20 ;  /* 0x00700014f4007388 */ /* 0x0003e40000000c00 */
.L_x_5530:
[----:B------:R-:W-:Y:S05]  /*14ff0*/  BSYNC B1 ;  /* 0x0000000000017941 */ /* 0x000fea0003800000 */
.L_x_5529:
        /* <DEDUP_REMOVED lines=97> */
.L_x_5540:
[----:B------:R-:W-:Y:S05]  /*15610*/  BSYNC B0 ;  /* 0x0000000000007941 */ /* 0x000fea0003800000 */
.L_x_5539:
        /* <DEDUP_REMOVED lines=95> */
.L_x_5542:
[----:B------:R-:W-:Y:S05]  /*15c10*/  BSYNC B0 ;  /* 0x0000000000007941 */ /* 0x000fea0003800000 */
.L_x_5541:
        /* <DEDUP_REMOVED lines=96> */
.L_x_5544:
[----:B------:R-:W-:Y:S05]  /*16220*/  BSYNC B0 ;  /* 0x0000000000007941 */ /* 0x000fea0003800000 */
.L_x_5543:
        /* <DEDUP_REMOVED lines=100> */
.L_x_5546:
[----:B------:R-:W-:Y:S05]  /*16870*/  BSYNC B0 ;  /* 0x0000000000007941 */ /* 0x000fea0003800000 */
.L_x_5545:
[----:B------:R1:W-:Y:S01]  /*16880*/  STS.128 [R244+0x7800], R20 ;  /* 0x00780014f4007388 */ /* 0x0003e20000000c00 */
[----:B------:R-:W-:Y:S05]  /*16890*/  BRA `(.L_x_5500) ;  /* 0x000002e000007947 */ /* 0x000fea0003800000 */
.L_x_5468:
        /* <DEDUP_REMOVED lines=46> */
.L_x_5500:
[----:B------:R-:W-:Y:S05]  /*16b80*/  BSYNC B2 ;  /* 0x0000000000027941 */ /* 0x000fea0003800000 */
.L_x_5467:
[----:B------:R-:W-:Y:S01]  /*16b90*/  IADD3 R100, R165, -0x1, RZ ;  /* 0xffffffffa5647810 */ /* 0x000fe20007ffe0ff */
[----:B------:R-:W-:Y:S01]  /*16ba0*/  IMAD.SHL.U32 R6, R50, 0x40, RZ ;  /* 0x0000004032067824 */ /* 0x000fe200078e00ff */
[----:B------:R-:W-:Y:S01]  /*16bb0*/  LEA.HI R2, R51, R51, RZ, 0x1 ;  /* 0x0000003333027211 */ /* 0x000fe200078f08ff */
[C---:B------:R-:W-:Y:S01]  /*16bc0*/  IMAD.SHL.U32 R101, R122.reuse, 0x40, RZ ;  /* 0x000000407a657824 */ /* 0x040fe200078e00ff */
[----:B------:R-:W-:Y:S01]  /*16bd0*/  LOP3.LUT R4, R122, 0xfffffff8, RZ, 0xc0, !PT ;  /* 0xfffffff87a047812 */ /* 0x000fe200078ec0ff */
[----:B------:R-:W-:Y:S01]  /*16be0*/  IMAD.SHL.U32 R44, R100, 0x40, RZ ;  /* 0x00000040642c7824 */ /* 0x000fe200078e00ff */
[----:B------:R-:W-:-:S02]  /*16bf0*/  LOP3.LUT R2, R2, 0xfffffffe, RZ, 0xc0, !PT ;  /* 0xfffffffe02027812 */ /* 0x000fc400078ec0ff */
[----:B------:R-:W-:Y:S01]  /*16c00*/  LOP3.LUT R6, R6, 0x1c0, RZ, 0xc0, !PT ;  /* 0x000001c006067812 */ /* 0x000fe200078ec0ff */
[----:B------:R-:W-:Y:S01]  /*16c10*/  IMAD.IADD R0, R49, 0x1, -R44 ;  /* 0x0000000131007824 */ /* 0x000fe200078e0a2c */
[----:B------:R-:W-:Y:S01]  /*16c20*/  LOP3.LUT R101, R101, 0xfffffe00, RZ, 0xc0, !PT ;  /* 0xfffffe0065657812 */ /* 0x000fe200078ec0ff */
[----:B------:R-:W-:Y:S02]  /*16c30*/  IMAD.IADD R51, R51, 0x1, -R2 ;  /* 0x0000000133337824 */ /* 0x000fe400078e0a02 */
[----:B------:R-:W-:Y:S01]  /*16c40*/  IMAD.IADD R123, R123, 0x1, -R4 ;  /* 0x000000017b7b7824 */ /* 0x000fe200078e0a04 */
[-C--:B------:R-:W-:Y:S02]  /*16c50*/  ISETP.GE.AND P0, PT, R3, R0.reuse, PT ;  /* 0x000000000300720c */ /* 0x080fe40003f06270 */
[-C--:B------:R-:W-:Y:S02]  /*16c60*/  ISETP.GE.AND P4, PT, R132, R0.reuse, PT ;  /* 0x000000008400720c */ /* 0x080fe40003f86270 */
[----:B------:R-:W-:-:S02]  /*16c70*/  ISETP.GE.AND P6, PT, R15, R0, PT ;  /* 0x000000000f00720c */ /* 0x000fc40003fc6270 */
[-C--:B------:R-:W-:Y:S02]  /*16c80*/  ISETP.GE.AND P2, PT, R3, R0.reuse, PT ;  /* 0x000000000300720c */ /* 0x080fe40003f46270 */
[----:B------:R-:W-:-:S05]  /*16c90*/  ISETP.GE.AND P5, PT, R18, R0, PT ;  /* 0x000000001200720c */ /* 0x000fca0003fa6270 */
[C---:B-1----:R-:W-:Y:S02]  /*16ca0*/  @!P0 LEA R12, P1, R47.reuse, R237, 0x1 ;  /* 0x000000ed2f0c8211 */ /* 0x042fe400078208ff */
[--C-:B------:R-:W-:Y:S02]  /*16cb0*/  @!P4 IMAD.MOV.U32 R2, RZ, RZ, R237.reuse ;  /* 0x000000ffff02c224 */ /* 0x100fe400078e00ed */
[----:B------:R-:W-:Y:S01]  /*16cc0*/  @!P4 IMAD.MOV.U32 R3, RZ, RZ, R236 ;  /* 0x000000ffff03c224 */ /* 0x000fe200078e00ec */
[----:B------:R-:W-:Y:S01]  /*16cd0*/  @!P0 LEA.HI.X R13, R47, R236, R46, 0x1, P1 ;  /* 0x000000ec2f0d8211 */ /* 0x000fe200008f0c2e */
[----:B------:R-:W-:Y:S01]  /*16ce0*/  @!P6 IMAD.MOV.U32 R4, RZ, RZ, c[0x0][0x198] ;  /* 0x00006600ff04e624 */ /* 0x000fe200078e00ff */
[----:B------:R-:W-:Y:S01]  /*16cf0*/  ISETP.GE.AND P1, PT, R15, R0, PT ;  /* 0x000000000f00720c */ /* 0x000fe20003f26270 */
[----:B------:R-:W-:Y:S01]  /*16d00*/  @!P6 IMAD.MOV.U32 R5, RZ, RZ, c[0x0][0x19c] ;  /* 0x00006700ff05e624 */ /* 0x000fe200078e00ff */
[----:B------:R-:W-:Y:S01]  /*16d10*/  @!PT LDS RZ, [RZ] ;  /* 0x00000000fffff984 */ /* 0x000fe20000000800 */
[----:B------:R-:W-:Y:S01]  /*16d20*/  @!PT LDS RZ, [RZ] ;  /* 0x00000000fffff984 */ /* 0x000fe20000000800 */
[----:B------:R-:W-:Y:S01]  /*16d30*/  @!PT LDS RZ, [RZ] ;  /* 0x00000000fffff984 */ /* 0x000fe20000000800 */
[----:B------:R1:W-:Y:S01]  /*16d40*/  @!P4 LDGSTS.E.BYPASS.LTC128B.128 [R244+0x8000], [R2.64] ;  /* 0x0800000002f4cfae */ /* 0x0003e2000b901d46 */
[----:B------:R-:W-:-:S02]  /*16d50*/  @!P5 IMAD.MOV.U32 R10, RZ, RZ, R237 ;  /* 0x000000ffff0ad224 */ /* 0x000fc400078e00ed */
[----:B------:R-:W-:Y:S01]  /*16d60*/  @!P5 IMAD.MOV.U32 R11, RZ, RZ, R236 ;  /* 0x000000ffff0bd224 */ /* 0x000fe200078e00ec */
[----:B------:R1:W-:Y:S04]  /*16d70*/  @!P4 LDGSTS.E.BYPASS.LTC128B.128 [R244+0xa000], [R2.64+0x80] ;  /* 0x0a00008002f4cfae */ /* 0x0003e8000b901d46 */
[----:B------:R1:W-:Y:S04]  /*16d80*/  @!P4 LDGSTS.E.BYPASS.LTC128B.128 [R244+0xc000], [R2.64+0x100] ;  /* 0x0c00010002f4cfae */ /* 0x0003e8000b901d46 */
[----:B------:R1:W-:Y:S01]  /*16d90*/  @!P4 LDGSTS.E.BYPASS.LTC128B.128 [R244+0xe000], [R2.64+0x180] ;  /* 0x0e00018002f4cfae */ /* 0x0003e2000b901d46 */
[C---:B------:R-:W-:Y:S01]  /*16da0*/  ISETP.GE.AND P4, PT, R132.reuse, R0, PT ;  /* 0x000000008400720c */ /* 0x040fe20003f86270 */
[----:B------:R-:W-:-:S02]  /*16db0*/  IMAD.SHL.U32 R132, R132, 0x8, RZ ;  /* 0x0000000884847824 */ /* 0x000fc400078e00ff */
[----:B------:R5:W-:Y:S03]  /*16dc0*/  @!P0 LDGSTS.E.BYPASS.LTC128B.128 [R244+0x8800], [R12.64] ;  /* 0x088000000cf48fae */ /* 0x000be6000b901d46 */
[----:B------:R-:W-:Y:S01]  /*16dd0*/  LOP3.LUT R132, R6, 0x8, R132, 0xf8, !PT ;  /* 0x0000000806847812 */ /* 0x000fe200078ef884 */
[----:B------:R5:W-:Y:S01]  /*16de0*/  @!P0 LDGSTS.E.BYPASS.LTC128B.128 [R244+0xa800], [R12.64+0x80] ;  /* 0x0a8000800cf48fae */ /* 0x000be2000b901d46 */
[----:B------:R-:W-:-:S03]  /*16df0*/  SHF.R.U32.HI R6, RZ, 0x3, R6 ;  /* 0x00000003ff067819 */ /* 0x000fc60000011606 */
[----:B------:R5:W-:Y:S01]  /*16e00*/  @!P0 LDGSTS.E.BYPASS.LTC128B.128 [R244+0xc800], [R12.64+0x100] ;  /* 0x0c8001000cf48fae */ /* 0x000be2000b901d46 */
[----:B------:R-:W-:Y:S01]  /*16e10*/  LOP3.LUT R132, R132, R6, RZ, 0x3c, !PT ;  /* 0x0000000684847212 */ /* 0x000fe200078e3cff */
[----:B------:R-:W-:Y:S02]  /*16e20*/  IMAD.SHL.U32 R6, R123, 0x40, RZ ;  /* 0x000000407b067824 */ /* 0x000fe400078e00ff */
[----:B------:R5:W-:Y:S01]  /*16e30*/  @!P0 LDGSTS.E.BYPASS.LTC128B.128 [R244+0xe800], [R12.64+0x180] ;  /* 0x0e8001800cf48fae */ /* 0x000be2000b901d46 */
[----:B------:R-:W-:Y:S01]  /*16e40*/  @!P6 LEA R8, P0, R4, R237, 0x6 ;  /* 0x000000ed0408e211 */ /* 0x000fe200078030ff */
[C---:B------:R-:W-:Y:S01]  /*16e50*/  IMAD R233, R51.reuse, 0x200, R132 ;  /* 0x0000020033e97824 */ /* 0x040fe200078e0284 */
[----:B------:R-:W-:Y:S01]  /*16e60*/  LOP3.LUT R6, R6, 0x1c0, RZ, 0xc0, !PT ;  /* 0x000001c006067812 */ /* 0x000fe200078ec0ff */
[----:B------:R-:W-:Y:S01]  /*16e70*/  IMAD.SHL.U32 R51, R51, 0x8, RZ ;  /* 0x0000000833337824 */ /* 0x000fe200078e00ff */
[----:B------:R-:W-:Y:S01]  /*16e80*/  @!P6 LEA.HI.X R9, R4, R236, R5, 0x6, P0 ;  /* 0x000000ec0409e211 */ /* 0x000fe200000f3405 */
[----:B------:R-:W-:Y:S01]  /*16e90*/  IMAD.SHL.U32 R233, R233, 0x2, RZ ;  /* 0x00000002e9e97824 */ /* 0x000fe200078e00ff */
[----:B------:R-:W-:-:S02]  /*16ea0*/  @!P2 LEA R4, P0, R115, R242, 0x1 ;  /* 0x000000f27304a211 */ /* 0x000fc400078008ff */
[----:B------:R-:W-:Y:S01]  /*16eb0*/  LOP3.LUT R51, R6, 0x8, R51, 0xf8, !PT ;  /* 0x0000000806337812 */ /* 0x000fe200078ef833 */
[----:B------:R2:W-:Y:S01]  /*16ec0*/  @!P6 LDGSTS.E.BYPASS.LTC128B.128 [R244+0x9000], [R8.64] ;  /* 0x0900000008f4efae */ /* 0x0005e2000b901d46 */
[----:B-1----:R-:W-:Y:S01]  /*16ed0*/  @!P5 IMAD.MOV.U32 R3, RZ, RZ, c[0x0][0x198] ;  /* 0x00006600ff03d624 */ /* 0x002fe200078e00ff */
[----:B------:R-:W-:Y:S01]  /*16ee0*/  @!P2 LEA.HI.X R5, R115, R243, R114, 0x1, P0 ;  /* 0x000000f37305a211 */ /* 0x000fe200000f0c72 */
[----:B------:R-:W-:Y:S01]  /*16ef0*/  @!P5 IMAD.MOV.U32 R2, RZ, RZ, c[0x0][0x19c] ;  /* 0x00006700ff02d624 */ /* 0x000fe200078e00ff */
[----:B------:R2:W-:Y:S01]  /*16f00*/  @!P6 LDGSTS.E.BYPASS.LTC128B.128 [R244+0xb000], [R8.64+0x80] ;  /* 0x0b00008008f4efae */ /* 0x0005e2000b901d46 */
[----:B------:R-:W-:Y:S01]  /*16f10*/  @!P5 IMAD.WIDE.U32 R10, R3, 0x60, R10 ;  /* 0x00000060030ad825 */ /* 0x000fe200078e000a */
[----:B------:R-:W-:Y:S02]  /*16f20*/  SHF.R.S32.HI R3, RZ, 0x1f, R48 ;  /* 0x0000001fff037819 */ /* 0x000fe40000011430 */
[----:B------:R2:W-:Y:S01]  /*16f30*/  @!P6 LDGSTS.E.BYPASS.LTC128B.128 [R244+0xd000], [R8.64+0x100] ;  /* 0x0d00010008f4efae */ /* 0x0005e2000b901d46 */
[----:B------:R-:W-:Y:S01]  /*16f40*/  @!P5 IMAD R2, R2, 0x60, RZ ;  /* 0x000000600202d824 */ /* 0x000fe200078e02ff */
[----:B------:R-:W-:-:S02]  /*16f50*/  LEA.HI R3, R3, R48, RZ, 0x5 ;  /* 0x0000003003037211 */ /* 0x000fc400078f28ff */
[----:B------:R2:W-:Y:S01]  /*16f60*/  @!P6 LDGSTS.E.BYPASS.LTC128B.128 [R244+0xf000], [R8.64+0x180] ;  /* 0x0f00018008f4efae */ /* 0x0005e2000b901d46 */
[----:B------:R-:W-:Y:S01]  /*16f70*/  ISETP.GE.AND P6, PT, R18, R0, PT ;  /* 0x000000001200720c */ /* 0x000fe20003fc6270 */
[----:B------:R-:W-:Y:S01]  /*16f80*/  @!P1 IMAD.MOV.U32 R0, RZ, RZ, c[0x0][0x1a0] ;  /* 0x00006800ff009624 */ /* 0x000fe200078e00ff */
[----:B------:R-:W-:Y:S01]  /*16f90*/  SHF.R.U32.HI R6, RZ, 0x3, R6 ;  /* 0x00000003ff067819 */ /* 0x000fe20000011606 */
[----:B-----5:R-:W-:Y:S01]  /*16fa0*/  @!P5 IMAD.IADD R13, R11, 0x1, R2 ;  /* 0x000000010b0dd824 */ /* 0x020fe200078e0202 */
[----:B------:R-:W-:Y:S01]  /*16fb0*/  SHF.R.S32.HI R3, RZ, 0x5, R3 ;  /* 0x00000005ff037819 */ /* 0x000fe20000011403 */
[----:B------:R-:W-:Y:S01]  /*16fc0*/  @!P5 IMAD.MOV.U32 R12, RZ, RZ, R10 ;  /* 0x000000ffff0cd224 */ /* 0x000fe200078e000a */
[----:B------:R-:W-:Y:S01]  /*16fd0*/  LOP3.LUT R51, R51, R6, RZ, 0x3c, !PT ;  /* 0x0000000633337212 */ /* 0x000fe200078e3cff */
[----:B------:R-:W-:Y:S01]  /*16fe0*/  @!P1 IMAD.MOV.U32 R2, RZ, RZ, c[0x0][0x1a4] ;  /* 0x00006900ff029624 */ /* 0x000fe200078e00ff */
[----:B------:R-:W-:Y:S01]  /*16ff0*/  IADD3 R231, R233, 0x8020, RZ ;  /* 0x00008020e9e77810 */ /* 0x000fe20007ffe0ff */
[----:B------:R-:W-:Y:S01]  /*17000*/  IMAD R3, R3, 0x400, R101 ;  /* 0x0000040003037824 */ /* 0x000fe200078e0265 */
[----:B------:R1:W-:Y:S01]  /*17010*/  @!P5 LDGSTS.E.BYPASS.LTC128B.128 [R244+0x9800], [R12.64] ;  /* 0x098000000cf4dfae */ /* 0x0003e2000b901d46 */
[----:B------:R-:W-:-:S02]  /*17020*/  LOP3.LUT R228, R51, R101, RZ, 0xfc, !PT ;  /* 0x0000006533e47212 */ /* 0x000fc400078efcff */
[----:B------:R-:W-:Y:S01]  /*17030*/  @!P6 IMAD.MOV.U32 R7, RZ, RZ, c[0x0][0x1a4] ;  /* 0x00006900ff07e624 */ /* 0x000fe200078e00ff */
[----:B------:R1:W-:Y:S01]  /*17040*/  @!P5 LDGSTS.E.BYPASS.LTC128B.128 [R244+0xb800], [R12.64+0x80] ;  /* 0x0b8000800cf4dfae */ /* 0x0003e2000b901d46 */
[----:B------:R-:W-:Y:S02]  /*17050*/  @!P6 IMAD.MOV.U32 R10, RZ, RZ, c[0x0][0x1a0] ;  /* 0x00006800ff0ae624 */ /* 0x000fe400078e00ff */
[----:B------:R-:W-:Y:S01]  /*17060*/  @!P6 IMAD R7, R7, 0x60, RZ ;  /* 0x000000600707e824 */ /* 0x000fe200078e02ff */
[----:B------:R1:W-:Y:S01]  /*17070*/  @!P5 LDGSTS.E.BYPASS.LTC128B.128 [R244+0xd800], [R12.64+0x100] ;  /* 0x0d8001000cf4dfae */ /* 0x0003e2000b901d46 */
[----:B------:R-:W-:-:S03]  /*17080*/  @!P6 IMAD.WIDE.U32 R10, R10, 0x60, R242 ;  /* 0x000000600a0ae825 */ /* 0x000fc600078e00f2 */
[----:B------:R1:W-:Y:S01]  /*17090*/  @!P5 LDGSTS.E.BYPASS.LTC128B.128 [R244+0xf800], [R12.64+0x180] ;  /* 0x0f8001800cf4dfae */ /* 0x0003e2000b901d46 */
[----:B------:R-:W-:Y:S01]  /*170a0*/  @!P6 IMAD.IADD R7, R11, 0x1, R7 ;  /* 0x000000010b07e824 */ /* 0x000fe200078e0207 */
[C---:B--2---:R-:W-:Y:S02]  /*170b0*/  @!P1 LEA R8, P0, R0.reuse, R242, 0x6 ;  /* 0x000000f200089211 */ /* 0x044fe400078030ff */
[----:B------:R-:W0:Y:S01]  /*170c0*/  LDGDEPBAR ;  /* 0x00000000000079af */ /* 0x000e220000000000 */
[----:B------:R-:W-:Y:S01]  /*170d0*/  @!P6 IMAD.MOV.U32 R6, RZ, RZ, R10 ;  /* 0x000000ffff06e224 */ /* 0x000fe200078e000a */
[----:B------:R-:W-:Y:S01]  /*170e0*/  @!P1 LEA.HI.X R9, R0, R243, R2, 0x6, P0 ;  /* 0x000000f300099211 */ /* 0x000fe200000f3402 */
[----:B------:R-:W-:Y:S01]  /*170f0*/  IMAD.IADD R234, R51, 0x1, R3 ;  /* 0x0000000133ea7824 */ /* 0x000fe200078e0203 */
[----:B------:R-:W-:Y:S01]  /*17100*/  IADD3 R3, R233, 0x8000, RZ ;  /* 0x00008000e9037810 */ /* 0x000fe20007ffe0ff */
[----:B------:R-:W-:Y:S02]  /*17110*/  IMAD.MOV.U32 R2, RZ, RZ, 0x10 ;  /* 0x00000010ff027424 */ /* 0x000fe400078e00ff */
[----:B------:R-:W-:-:S02]  /*17120*/  IMAD.SHL.U32 R234, R234, 0x2, RZ ;  /* 0x00000002eaea7824 */ /* 0x000fc400078e00ff */
[----:B------:R-:W-:Y:S01]  /*17130*/  IMAD.MOV.U32 R0, RZ, RZ, 0x20 ;  /* 0x00000020ff007424 */ /* 0x000fe200078e00ff */
[----:B------:R-:W-:-:S04]  /*17140*/  DEPBAR.LE SB0, 0x0 ;  /* 0x000080000000791a */ /* 0x000fc80000000000 */
[----:B------:R-:W-:Y:S06]  /*17150*/  BAR.SYNC.DEFER_BLOCKING 0x0 ;  /* 0x0000000000007b1d */ /* 0x000fec0000010000 */
        /* <DEDUP_REMOVED lines=33> */
[----:B------:R-:W-:-:S03]  /*17370*/  R2P PR, R123, 0x6 ;  /* 0x000000067b007804 */ /* 0x000fc60000000000 */
[----:B------:R-:W-:Y:S02]  /*17380*/  @P6 STS.128 [R244+0x11800], RZ ;  /* 0x011800fff4006388 */ /* 0x000fe40000000c00 */
[----:B------:R-:W-:Y:S02]  /*17390*/  SEL R2, R2, 0xfffffff0, !P1 ;  /* 0xfffffff002027807 */ /* 0x000fe40004800000 */
[----:B------:R-:W-:Y:S01]  /*173a0*/  @P6 STS.128 [R244+0x13800], RZ ;  /* 0x013800fff4006388 */ /* 0x000fe20000000c00 */
[----:B------:R-:W-:Y:S02]  /*173b0*/  SEL R0, R0, 0xffffffe0, !P2 ;  /* 0xffffffe000007807 */ /* 0x000fe40005000000 */
[----:B------:R-:W-:Y:S01]  /*173c0*/  R2P PR, R50, 0x6 ;  /* 0x0000000632007804 */ /* 0x000fe20000000000 */
[----:B------:R-:W-:Y:S01]  /*173d0*/  @P6 STS.128 [R244+0x15800], RZ ;  /* 0x015800fff4006388 */ /* 0x000fe20000000c00 */
[--C-:B------:R-:W-:Y:S01]  /*173e0*/  IMAD R232, R2, 0x2, R234.reuse ;  /* 0x0000000202e87824 */ /* 0x100fe200078e02ea */
[----:B------:R-:W-:Y:S01]  /*173f0*/  ISETP.GT.AND P0, PT, R100, R235, PT ;  /* 0x000000eb6400720c */ /* 0x000fe20003f04270 */
[C---:B------:R-:W-:Y:S01]  /*17400*/  IMAD R230, R0.reuse, 0x2, R234 ;  /* 0x0000000200e67824 */ /* 0x040fe200078e02ea */
[----:B------:R-:W-:Y:S01]  /*17410*/  @P6 STS.128 [R244+0x17800], RZ ;  /* 0x017800fff4006388 */ /* 0x000fe20000000c00 */
[----:B------:R-:W-:-:S03]  /*17420*/  IMAD R229, R0, 0x2, R232 ;  /* 0x0000000200e57824 */ /* 0x000fc600078e02e8 */
[----:B------:R-:W-:Y:S01]  /*17430*/  @!PT LDS RZ, [RZ] ;  /* 0x00000000fffff984 */ /* 0x000fe20000000800 */
[----:B------:R-:W-:Y:S01]  /*17440*/  @!PT LDS RZ, [RZ] ;  /* 0x00000000fffff984 */ /* 0x000fe20000000800 */
[----:B------:R-:W-:Y:S01]  /*17450*/  @!PT LDS RZ, [RZ] ;  /* 0x00000000fffff984 */ /* 0x000fe20000000800 */
[----:B------:R5:W-:Y:S04]  /*17460*/  @!P6 LDGSTS.E.BYPASS.LTC128B.128 [R244+0x11800], [R6.64] ;  /* 0x1180000006f4efae */ /* 0x000be8000b901d46 */
[----:B------:R5:W-:Y:S01]  /*17470*/  @!P6 LDGSTS.E.BYPASS.LTC128B.128 [R244+0x13800], [R6.64+0x80] ;  /* 0x1380008006f4efae */ /* 0x000be2000b901d46 */
[----:B------:R-:W-:Y:S01]  /*17480*/  @P1 IADD3 R231, R3, -0x20, RZ ;  /* 0xffffffe003e71810 */ /* 0x000fe20007ffe0ff */
[----:B------:R-:W-:Y:S02]  /*17490*/  IMAD.MOV.U32 R3, RZ, RZ, 0x40 ;  /* 0x00000040ff037424 */ /* 0x000fe400078e00ff */
[----:B------:R5:W-:Y:S01]  /*174a0*/  @!P6 LDGSTS.E.BYPASS.LTC128B.128 [R244+0x15800], [R6.64+0x100] ;  /* 0x1580010006f4efae */ /* 0x000be2000b901d46 */
[----:B------:R-:W-:Y:S02]  /*174b0*/  IADD3 R223, R231, 0x800, RZ ;  /* 0x00000800e7df7810 */ /* 0x000fe40007ffe0ff */
[----:B------:R-:W-:Y:S01]  /*174c0*/  SEL R3, R3, 0xffffffc0, !P2 ;  /* 0xffffffc003037807 */ /* 0x000fe20005000000 */
[----:B------:R5:W-:Y:S01]  /*174d0*/  @!P6 LDGSTS.E.BYPASS.LTC128B.128 [R244+0x17800], [R6.64+0x180] ;  /* 0x1780018006f4efae */ /* 0x000be2000b901d46 */
[----:B------:R-:W-:-:S02]  /*174e0*/  IADD3 R222, R231, 0x1000, RZ ;  /* 0x00001000e7de7810 */ /* 0x000fc40007ffe0ff */
[----:B------:R-:W-:Y:S01]  /*174f0*/  IADD3 R221, R231, 0x1800, RZ ;  /* 0x00001800e7dd7810 */ /* 0x000fe20007ffe0ff */
[----:B------:R-:W-:Y:S01]  /*17500*/  LDSM.16.M88.4 R52, [R234] ;  /* 0x00000000ea34783b */ /* 0x000fe20000000200 */
[----:B------:R-:W-:Y:S01]  /*17510*/  IMAD.IADD R227, R233, 0x1, R3 ;  /* 0x00000001e9e37824 */ /* 0x000fe200078e0203 */
[----:B------:R-:W-:Y:S01]  /*17520*/  IADD3 R219, R231, 0x2000, RZ ;  /* 0x00002000e7db7810 */ /* 0x000fe20007ffe0ff */
[----:B------:R-:W-:Y:S01]  /*17530*/  IMAD.IADD R220, R3, 0x1, R231 ;  /* 0x0000000103dc7824 */ /* 0x000fe200078e02e7 */
[----:B-1----:R-:W1:Y:S01]  /*17540*/  LDSM.16.M88.4 R12, [R233+0x8000] ;  /* 0x00800000e90c783b */ /* 0x002e620000000200 */
[C---:B------:R-:W-:Y:S02]  /*17550*/  IADD3 R218, R231.reuse, 0x2800, RZ ;  /* 0x00002800e7da7810 */ /* 0x040fe40007ffe0ff */
[C---:B------:R-:W-:Y:S01]  /*17560*/  IADD3 R217, R231.reuse, 0x3000, RZ ;  /* 0x00003000e7d97810 */ /* 0x040fe20007ffe0ff */
[----:B------:R-:W4:Y:S01]  /*17570*/  LDSM.16.M88.4 R40, [R233+0x8800] ;  /* 0x00880000e928783b */ /* 0x000f220000000200 */
[----:B------:R-:W-:-:S02]  /*17580*/  IADD3 R216, R231, 0x3800, RZ ;  /* 0x00003800e7d87810 */ /* 0x000fc40007ffe0ff */
[C---:B------:R-:W-:Y:S01]  /*17590*/  IADD3 R215, R231.reuse, 0x4000, RZ ;  /* 0x00004000e7d77810 */ /* 0x040fe20007ffe0ff */
[----:B------:R-:W-:Y:S01]  /*175a0*/  LDSM.16.M88.4 R72, [R232] ;  /* 0x00000000e848783b */ /* 0x000fe20000000200 */
[C---:B------:R-:W-:Y:S02]  /*175b0*/  IADD3 R214, R231.reuse, 0x4800, RZ ;  /* 0x00004800e7d67810 */ /* 0x040fe40007ffe0ff */
[C---:B------:R-:W-:Y:S01]  /*175c0*/  IADD3 R213, R231.reuse, 0x5000, RZ ;  /* 0x00005000e7d57810 */ /* 0x040fe20007ffe0ff */
[----:B------:R-:W2:Y:S01]  /*175d0*/  LDSM.16.M88.4 R20, [R231] ;  /* 0x00000000e714783b */ /* 0x000ea20000000200 */
[C---:B------:R-:W-:Y:S02]  /*175e0*/  IADD3 R212, R231.reuse, 0x5800, RZ ;  /* 0x00005800e7d47810 */ /* 0x040fe40007ffe0ff */
[C---:B------:R-:W-:Y:S01]  /*175f0*/  IADD3 R211, R231.reuse, 0x6000, RZ ;  /* 0x00006000e7d37810 */ /* 0x040fe20007ffe0ff */
[----:B------:R-:W2:Y:S01]  /*17600*/  LDSM.16.M88.4 R64, [R233+0x9000] ;  /* 0x00900000e940783b */ /* 0x000ea20000000200 */
[----:B------:R-:W-:-:S02]  /*17610*/  IADD3 R210, R231, 0x6800, RZ ;  /* 0x00006800e7d27810 */ /* 0x000fc40007ffe0ff */
[C---:B------:R-:W-:Y:S01]  /*17620*/  IADD3 R209, R231.reuse, 0x7000, RZ ;  /* 0x00007000e7d17810 */ /* 0x040fe20007ffe0ff */
[----:B------:R-:W2:Y:S01]  /*17630*/  LDSM.16.M88.4 R56, [R233+0x9800] ;  /* 0x00980000e938783b */ /* 0x000ea20000000200 */
[----:B------:R-:W-:-:S03]  /*17640*/  IADD3 R208, R231, 0x7800, RZ ;  /* 0x00007800e7d07810 */ /* 0x000fc60007ffe0ff */
[----:B---3--:R-:W3:Y:S04]  /*17650*/  LDSM.16.M88.4 R8, [R231+0x800] ;  /* 0x00080000e708783b */ /* 0x008ee80000000200 */
[----:B------:R-:W-:Y:S04]  /*17660*/  LDSM.16.M88.4 R80, [R230] ;  /* 0x00000000e650783b */ /* 0x000fe80000000200 */
[----:B------:R-:W2:Y:S04]  /*17670*/  LDSM.16.M88.4 R32, [R227+0x8000] ;  /* 0x00800000e320783b */ /* 0x000ea80000000200 */
[----:B------:R-:W3:Y:S01]  /*17680*/  LDSM.16.M88.4 R24, [R231+0x1000] ;  /* 0x00100000e718783b */ /* 0x000ee20000000200 */
[C---:B-1----:R-:W-:Y:S03]  /*17690*/  HMMA.16816.F32 R16, R52.reuse, R12, RZ ;  /* 0x0000000c3410723c */ /* 0x042fe600000018ff */
[----:B------:R-:W1:Y:S04]  /*176a0*/  LDSM.16.M88.4 R76, [R231+0x1800] ;  /* 0x00180000e74c783b */ /* 0x000e680000000200 */
[----:B-----5:R-:W5:Y:S01]  /*176b0*/  LDSM.16.M88.4 R4, [R227+0x8800] ;  /* 0x00880000e304783b */ /* 0x020f620000000200 */
[C---:B------:R-:W-:Y:S03]  /*176c0*/  HMMA.16816.F32 R12, R52.reuse, R14, RZ ;  /* 0x0000000e340c723c */ /* 0x040fe600000018ff */
[----:B------:R-:W-:Y:S04]  /*176d0*/  LDSM.16.M88.4 R36, [R227+0x9000] ;  /* 0x00900000e324783b */ /* 0x000fe80000000200 */
[----:B------:R-:W-:Y:S01]  /*176e0*/  LDSM.16.M88.4 R84, [R227+0x9800] ;  /* 0x00980000e354783b */ /* 0x000fe20000000200 */
[C---:B----4-:R-:W-:Y:S03]  /*176f0*/  HMMA.16816.F32 R28, R52.reuse, R40, RZ ;  /* 0x00000028341c723c */ /* 0x050fe600000018ff */
[----:B------:R-:W-:Y:S04]  /*17700*/  LDSM.16.M88.4 R96, [R220+0x4800] ;  /* 0x00480000dc60783b */ /* 0x000fe80000000200 */
[----:B------:R-:W-:Y:S01]  /*17710*/  LDSM.16.M88.4 R88, [R233+0xe800] ;  /* 0x00e80000e958783b */ /* 0x000fe20000000200 */
[----:B------:R-:W-:Y:S03]  /*17720*/  HMMA.16816.F32 R40, R52, R42, RZ ;  /* 0x0000002a3428723c */ /* 0x000fe600000018ff */
[----:B------:R-:W-:Y:S04]  /*17730*/  LDSM.16.M88.4 R92, [R227+0xd800] ;  /* 0x00d80000e35c783b */ /* 0x000fe80000000200 */
[----:B------:R-:W0:Y:S01]  /*17740*/  LDGDEPBAR ;  /* 0x00000000000079af */ /* 0x000e220000000000 */
[C---:B--2---:R-:W-:Y:S08]  /*17750*/  HMMA.16816.F32 R16, R72.reuse, R20, R16 ;  /* 0x000000144810723c */ /* 0x044ff00000001810 */
[----:B------:R-:W-:Y:S01]  /*17760*/  HMMA.16816.F32 R12, R72, R22, R12 ;  /* 0x00000016480c723c */ /* 0x000fe2000000180c */
[----:B------:R-:W-:Y:S07]  /*17770*/  LDSM.16.M88.4 R20, [R220] ;  /* 0x00000000dc14783b */ /* 0x000fee0000000200 */
[C---:B------:R-:W-:Y:S08]  /*17780*/  HMMA.16816.F32 R68, R52.reuse, R64, RZ ;  /* 0x000000403444723c */ /* 0x040ff000000018ff */
[C---:B------:R-:W-:Y:S08]  /*17790*/  HMMA.16816.F32 R64, R52.reuse, R66, RZ ;  /* 0x000000423440723c */ /* 0x040ff000000018ff */
        /* <DEDUP_REMOVED lines=16> */
[C---:B-----5:R-:W-:Y:S08]  /*178a0*/  HMMA.16816.F32 R28, R80.reuse, R4, R28 ;  /* 0x00000004501c723c */ /* 0x060ff0000000181c */
[----:B------:R-:W-:Y:S01]  /*178b0*/  HMMA.16816.F32 R40, R80, R6, R40 ;  /* 0x000000065028723c */ /* 0x000fe20000001828 */
[----:B------:R-:W5:Y:S07]  /*178c0*/  LDSM.16.M88.4 R4, [R233+0xa800] ;  /* 0x00a80000e904783b */ /* 0x000f6e0000000200 */
        /* <DEDUP_REMOVED lines=49> */
[C---:B-----5:R-:W-:Y:S08]  /*17be0*/  HMMA.16816.F32 R28, R56.reuse, R4, R28 ;  /* 0x00000004381c723c */ /* 0x060ff0000000181c */
        /* <DEDUP_REMOVED lines=96> */
[----:B------:R-:W3:Y:S01]  /*181f0*/  LDSM.16.M88.4 R4, [R227+0xf000] ;  /* 0x00f00000e304783b */ /* 0x000ee20000000200 */
[----:B------:R-:W-:-:S05]  /*18200*/  FMUL.FTZ R15, R15, c[0x0][0x2ec] ;  /* 0x0000bb000f0f7a20 */ /* 0x000fca0000410000 */
[----:B------:R-:W-:Y:S01]  /*18210*/  MUFU.TANH R55, R13 ;  /* 0x0000000d00377308 */ /* 0x000fe20000002400 */
[----:B------:R-:W-:Y:S08]  /*18220*/  HMMA.16816.F32 R84, R76, R90, R84 ;  /* 0x0000005a4c54723c */ /* 0x000ff00000001854 */
[----:B--2---:R-:W-:Y:S08]  /*18230*/  HMMA.16816.F32 R60, R56, R32, R60 ;  /* 0x00000020383c723c */ /* 0x004ff0000000183c */
[----:B------:R-:W-:Y:S01]  /*18240*/  HMMA.16816.F32 R28, R8, R64, R28 ;  /* 0x00000040081c723c */ /* 0x000fe2000000181c */
[----:B------:R-:W-:Y:S01]  /*18250*/  MUFU.TANH R64, R14 ;  /* 0x0000000e00407308 */ /* 0x000fe20000002400 */
[----:B------:R-:W-:-:S02]  /*18260*/  FMUL.FTZ R17, R17, c[0x0][0x2ec] ;  /* 0x0000bb0011117a20 */ /* 0x000fc40000410000 */
[----:B------:R-:W-:Y:S02]  /*18270*/  FMUL.FTZ R18, R18, c[0x0][0x2ec] ;  /* 0x0000bb0012127a20 */ /* 0x000fe40000410000 */
[----:B------:R-:W-:Y:S02]  /*18280*/  FMUL.FTZ R19, R19, c[0x0][0x2ec] ;  /* 0x0000bb0013137a20 */ /* 0x000fe40000410000 */
[----:B------:R-:W-:Y:S01]  /*18290*/  HMMA.16816.F32 R84, R56, R34, R84 ;  /* 0x000000223854723c */ /* 0x000fe20000001854 */
[----:B------:R2:W-:Y:S01]  /*182a0*/  MUFU.TANH R65, R15 ;  /* 0x0000000f00417308 */ /* 0x0005e20000002400 */
[----:B------:R-:W-:-:S06]  /*182b0*/  FMUL.FTZ R3, R16, c[0x0][0x2ec] ;  /* 0x0000bb0010037a20 */ /* 0x000fcc0000410000 */
[----:B-1----:R-:W-:Y:S01]  /*182c0*/  HMMA.16816.F32 R60, R36, R20, R60 ;  /* 0x00000014243c723c */ /* 0x002fe2000000183c */
[----:B------:R-:W-:Y:S07]  /*182d0*/  MUFU.TANH R50, R17 ;  /* 0x0000001100327308 */ /* 0x000fee0000002400 */
[----:B---3--:R-:W-:Y:S01]  /*182e0*/  HMMA.16816.F32 R68, R24, R4, R68 ;  /* 0x000000041844723c */ /* 0x008fe20000001844 */
[----:B--2---:R-:W1:Y:S01]  /*182f0*/  LDSM.16.M88.4 R12, [R227+0xf800] ;  /* 0x00f80000e30c783b */ /* 0x004e620000000200 */
[----:B------:R-:W2:Y:S01]  /*18300*/  MUFU.TANH R52, R18 ;  /* 0x0000001200347308 */ /* 0x000ea20000002400 */
[----:B------:R-:W-:-:S02]  /*18310*/  FMUL.FTZ R28, R28, c[0x0][0x2ec] ;  /* 0x0000bb001c1c7a20 */ /* 0x000fc40000410000 */
[----:B------:R-:W-:Y:S02]  /*18320*/  FMUL.FTZ R30, R30, c[0x0][0x2ec] ;  /* 0x0000bb001e1e7a20 */ /* 0x000fe40000410000 */
[----:B------:R-:W-:Y:S01]  /*18330*/  FMUL.FTZ R29, R29, c[0x0][0x2ec] ;  /* 0x0000bb001d1d7a20 */ /* 0x000fe20000410000 */
[----:B------:R-:W-:Y:S01]  /*18340*/  HMMA.16816.F32 R72, R24, R6, R72 ;  /* 0x000000061848723c */ /* 0x000fe20000001848 */
[----:B------:R-:W3:Y:S01]  /*18350*/  LDSM.16.M88.4 R4, [R220+0x7800] ;  /* 0x00780000dc04783b */ /* 0x000ee20000000200 */
[----:B------:R4:W-:Y:S01]  /*18360*/  MUFU.TANH R53, R19 ;  /* 0x0000001300357308 */ /* 0x0009e20000002400 */
[----:B------:R-:W-:-:S05]  /*18370*/  FMUL.FTZ R31, R31, c[0x0][0x2ec] ;  /* 0x0000bb001f1f7a20 */ /* 0x000fca0000410000 */
[----:B------:R-:W-:Y:S02]  /*18380*/  HMMA.16816.F32 R84, R36, R22, R84 ;  /* 0x000000162454723c */ /* 0x000fe40000001854 */
[----:B------:R-:W5:Y:S05]  /*18390*/  MUFU.TANH R3, R3 ;  /* 0x0000000300037308 */ /* 0x000f6a0000002400 */
[----:B------:R-:W-:Y:S01]  /*183a0*/  IMAD.SHL.U32 R22, R48, 0x2, RZ ;  /* 0x0000000230167824 */ /* 0x000fe200078e00ff */
[----:B------:R-:W-:Y:S01]  /*183b0*/  HMMA.16816.F32 R40, R24, R82, R40 ;  /* 0x000000521828723c */ /* 0x000fe20000001828 */
[----:B----4-:R-:W4:Y:S01]  /*183c0*/  LDSM.16.M88.4 R16, [R220+0x7000] ;  /* 0x00700000dc10783b */ /* 0x010f220000000200 */
[----:B------:R-:W3:Y:S02]  /*183d0*/  MUFU.TANH R28, R28 ;  /* 0x0000001c001c7308 */ /* 0x000ee40000002400 */
[----:B------:R-:W-:Y:S01]  /*183e0*/  LOP3.LUT R22, R22, 0x6, RZ, 0xc0, !PT ;  /* 0x0000000616167812 */ /* 0x000fe200078ec0ff */
[----:B------:R-:W-:-:S04]  /*183f0*/  DEPBAR.LE SB0, 0x0 ;  /* 0x000080000000791a */ /* 0x000fc80000000000 */
[----:B------:R-:W-:Y:S01]  /*18400*/  IMAD.IADD R22, R44, 0x1, R22 ;  /* 0x000000012c167824 */ /* 0x000fe200078e0216 */
[----:B------:R-:W-:Y:S01]  /*18410*/  MUFU.TANH R30, R30 ;  /* 0x0000001e001e7308 */ /* 0x000fe20000002400 */
[----:B------:R-:W-:Y:S03]  /*18420*/  BAR.SYNC.DEFER_BLOCKING 0x0 ;  /* 0x0000000000007b1d */ /* 0x000fe60000010000 */
[----:B------:R-:W-:Y:S01]  /*18430*/  ISETP.GE.AND P1, PT, R22, R49, PT ;  /* 0x000000311600720c */ /* 0x000fe20003f26270 */
[----:B-1----:R-:W-:Y:S03]  /*18440*/  HMMA.16816.F32 R60, R24, R12, R60 ;  /* 0x0000000c183c723c */ /* 0x002fe6000000183c */
[----:B--2---:R-:W-:Y:S01]  /*18450*/  FSEL R52, R52, -INF , !P1 ;  /* 0xff80000034347808 */ /* 0x004fe20004800000 */
[----:B------:R-:W-:Y:S01]  /*18460*/  MUFU.TANH R29, R29 ;  /* 0x0000001d001d7308 */ /* 0x000fe20000002400 */
[----:B-----5:R-:W-:-:S02]  /*18470*/  FSEL R3, R3, -INF , !P1 ;  /* 0xff80000003037808 */ /* 0x020fc40004800000 */
[----:B------:R-:W-:Y:S02]  /*18480*/  IADD3 R12, R22, 0x1, RZ ;  /* 0x00000001160c7810 */ /* 0x000fe40007ffe0ff */
[----:B------:R-:W-:Y:S03]  /*18490*/  HMMA.16816.F32 R40, R8, R66, R40 ;  /* 0x000000420828723c */ /* 0x000fe60000001828 */
[----:B------:R-:W-:Y:S01]  /*184a0*/  MUFU.TANH R31, R31 ;  /* 0x0000001f001f7308 */ /* 0x000fe20000002400 */
[----:B------:R-:W-:-:S04]  /*184b0*/  ISETP.GE.AND P6, PT, R12, R49, PT ;  /* 0x000000310c00720c */ /* 0x000fc80003fc6270 */
[----:B------:R-:W-:Y:S02]  /*184c0*/  FSEL R53, R53, -INF , !P6 ;  /* 0xff80000035357808 */ /* 0x000fe40007000000 */
[----:B------:R-:W-:-:S05]  /*184d0*/  FSEL R50, R50, -INF , !P6 ;  /* 0xff80000032327808 */ /* 0x000fca0007000000 */
[C---:B---3--:R-:W-:Y:S07]  /*184e0*/  HMMA.16816.F32 R60, R8.reuse, R4, R60 ;  /* 0x00000004083c723c */ /* 0x048fee000000183c */
[C---:B------:R-:W-:Y:S01]  /*184f0*/  IADD3 R4, R22.reuse, 0x9, RZ ;  /* 0x0000000916047810 */ /* 0x040fe20007ffe0ff */
[C---:B----4-:R-:W-:Y:S01]  /*18500*/  HMMA.16816.F32 R68, R8.reuse, R16, R68 ;  /* 0x000000100844723c */ /* 0x050fe20000001844 */
[----:B------:R-:W-:Y:S01]  /*18510*/  IADD3 R5, R22, 0x8, RZ ;  /* 0x0000000816057810 */ /* 0x000fe20007ffe0ff */
        /* <DEDUP_REMOVED lines=9> */
[----:B------:R-:W-:Y:S01]  /*185b0*/  IADD3 R4, R22, 0x11, RZ ;  /* 0x0000001116047810 */ /* 0x000fe20007ffe0ff */
[----:B------:R-:W1:Y:S01]  /*185c0*/  MUFU.TANH R32, R32 ;  /* 0x0000002000207308 */ /* 0x000e620000002400 */
[----:B------:R-:W-:-:S02]  /*185d0*/  FSEL R64, R64, -INF , !P5 ;  /* 0xff80000040407808 */ /* 0x000fc40006800000 */
        /* <DEDUP_REMOVED lines=14> */
[----:B------:R-:W-:Y:S01]  /*186c0*/  IADD3 R4, R22, 0x20, RZ ;  /* 0x0000002016047810 */ /* 0x000fe20007ffe0ff */
[----:B------:R-:W-:Y:S01]  /*186d0*/  FMUL.FTZ R69, R69, c[0x0][0x2ec] ;  /* 0x0000bb0045457a20 */ /* 0x000fe20000410000 */
[----:B------:R-:W-:Y:S01]  /*186e0*/  FSEL R55, R55, -INF , !P4 ;  /* 0xff80000037377808 */ /* 0x000fe20006000000 */
[----:B------:R-:W-:Y:S01]  /*186f0*/  FMUL.FTZ R71, R71, c[0x0][0x2ec] ;  /* 0x0000bb0047477a20 */ /* 0x000fe20000410000 */
[----:B------:R-:W-:Y:S01]  /*18700*/  ISETP.GE.AND P4, PT, R4, R49, PT ;  /* 0x000000310400720c */ /* 0x000fe20003f86270 */
[----:B------:R-:W-:Y:S01]  /*18710*/  FMUL.FTZ R72, R72, c[0x0][0x2ec] ;  /* 0x0000bb0048487a20 */ /* 0x000fe20000410000 */
[----:B------:R-:W-:Y:S01]  /*18720*/  IADD3 R4, R22, 0x21, RZ ;  /* 0x0000002116047810 */ /* 0x000fe20007ffe0ff */
[----:B------:R-:W3:Y:S01]  /*18730*/  MUFU.TANH R33, R33 ;  /* 0x0000002100217308 */ /* 0x000ee20000002400 */
[----:B------:R-:W-:Y:S01]  /*18740*/  FSEL R5, R28, -INF , !P2 ;  /* 0xff8000001c057808 */ /* 0x000fe20005000000 */
[----:B------:R-:W-:Y:S01]  /*18750*/  FMUL.FTZ R74, R74, c[0x0][0x2ec] ;  /* 0x0000bb004a4a7a20 */ /* 0x000fe20000410000 */
[----:B-1----:R-:W-:Y:S01]  /*18760*/  FSEL R13, R32, -INF , !P6 ;  /* 0xff800000200d7808 */ /* 0x002fe20007000000 */
[----:B------:R-:W-:Y:S01]  /*18770*/  HMMA.16816.F32 R16, R8, R6, R16 ;  /* 0x000000060810723c */ /* 0x000fe20000001810 */
[----:B------:R-:W-:-:S02]  /*18780*/  FMUL.FTZ R73, R73, c[0x0][0x2ec] ;  /* 0x0000bb0049497a20 */ /* 0x000fc40000410000 */
[----:B------:R-:W-:Y:S01]  /*18790*/  FMUL.FTZ R75, R75, c[0x0][0x2ec] ;  /* 0x0000bb004b4b7a20 */ /* 0x000fe20000410000 */
[----:B------:R-:W-:Y:S01]  /*187a0*/  MUFU.TANH R184, R68 ;  /* 0x0000004400b87308 */ /* 0x000fe20000002400 */
[----:B------:R-:W-:Y:S01]  /*187b0*/  FMUL.FTZ R62, R62, c[0x0][0x2ec] ;  /* 0x0000bb003e3e7a20 */ /* 0x000fe20000410000 */
[----:B--2---:R-:W-:Y:S01]  /*187c0*/  FSEL R12, R20, -INF , !P5 ;  /* 0xff800000140c7808 */ /* 0x004fe20006800000 */
[----:B------:R-:W-:Y:S01]  /*187d0*/  FMUL.FTZ R63, R63, c[0x0][0x2ec] ;  /* 0x0000bb003f3f7a20 */ /* 0x000fe20000410000 */
[----:B------:R-:W-:Y:S02]  /*187e0*/  IADD3 R6, R22, 0x28, RZ ;  /* 0x0000002816067810 */ /* 0x000fe40007ffe0ff */
[----:B------:R-:W-:Y:S02]  /*187f0*/  FSEL R11, R30, -INF , !P2 ;  /* 0xff8000001e0b7808 */ /* 0x000fe40005000000 */
[----:B------:R-:W1:Y:S01]  /*18800*/  MUFU.TANH R188, R70 ;  /* 0x0000004600bc7308 */ /* 0x000e620000002400 */
[----:B------:R-:W-:-:S02]  /*18810*/  ISETP.GE.AND P2, PT, R4, R49, PT ;  /* 0x000000310400720c */ /* 0x000fc40003f46270 */
[----:B------:R-:W-:Y:S02]  /*18820*/  FSEL R10, R31, -INF , !P1 ;  /* 0xff8000001f0a7808 */ /* 0x000fe40004800000 */
[----:B------:R-:W-:Y:S02]  /*18830*/  FSEL R4, R29, -INF , !P1 ;  /* 0xff8000001d047808 */ /* 0x000fe40004800000 */
[-C--:B------:R-:W-:Y:S01]  /*18840*/  ISETP.GE.AND P1, PT, R6, R49.reuse, PT ;  /* 0x000000310600720c */ /* 0x080fe20003f26270 */
[----:B------:R-:W-:Y:S01]  /*18850*/  MUFU.TANH R185, R69 ;  /* 0x0000004500b97308 */ /* 0x000fe20000002400 */
[----:B------:R-:W-:Y:S02]  /*18860*/  IADD3 R6, R22, 0x29, RZ ;  /* 0x0000002916067810 */ /* 0x000fe40007ffe0ff */
[----:B------:R-:W-:Y:S01]  /*18870*/  FSEL R9, R21, -INF , !P6 ;  /* 0xff80000015097808 */ /* 0x000fe20007000000 */
[----:B------:R-:W-:Y:S01]  /*18880*/  FMUL.FTZ R16, R16, c[0x0][0x2ec] ;  /* 0x0000bb0010107a20 */ /* 0x000fe20000410000 */
[-C--:B------:R-:W-:Y:S01]  /*18890*/  ISETP.GE.AND P6, PT, R6, R49.reuse, PT ;  /* 0x000000310600720c */ /* 0x080fe20003fc6270 */
[----:B------:R-:W-:Y:S01]  /*188a0*/  FMUL.FTZ R18, R18, c[0x0][0x2ec] ;  /* 0x0000bb0012127a20 */ /* 0x000fe20000410000 */
[----:B------:R-:W-:Y:S01]  /*188b0*/  IADD3 R6, R22, 0x30, RZ ;  /* 0x0000003016067810 */ /* 0x000fe20007ffe0ff */
[----:B------:R-:W2:Y:S01]  /*188c0*/  MUFU.TANH R189, R71 ;  /* 0x0000004700bd7308 */ /* 0x000ea20000002400 */
[----:B------:R-:W-:Y:S01]  /*188d0*/  FMUL.FTZ R17, R17, c[0x0][0x2ec] ;  /* 0x0000bb0011117a20 */ /* 0x000fe20000410000 */
[----:B---3--:R-:W-:Y:S01]  /*188e0*/  FSEL R8, R33, -INF , !P5 ;  /* 0xff80000021087808 */ /* 0x008fe20006800000 */
[----:B------:R-:W-:Y:S01]  /*188f0*/  FMUL.FTZ R19, R19, c[0x0][0x2ec] ;  /* 0x0000bb0013137a20 */ /* 0x000fe20000410000 */
[----:B------:R-:W-:-:S02]  /*18900*/  ISETP.GE.AND P5, PT, R6, R49, PT ;  /* 0x000000310600720c */ /* 0x000fc40003fa6270 */
[----:B------:R-:W-:Y:S02]  /*18910*/  IADD3 R6, R22, 0x31, RZ ;  /* 0x0000003116067810 */ /* 0x000fe40007ffe0ff */
[----:B------:R-:W3:Y:S01]  /*18920*/  MUFU.TANH R186, R72 ;  /* 0x0000004800ba7308 */ /* 0x000ee20000002400 */
[----:B-1----:R-:W-:Y:S02]  /*18930*/  FSEL R188, R188, -INF , !P4 ;  /* 0xff800000bcbc7808 */ /* 0x002fe40006000000 */
[----:B------:R-:W-:Y:S02]  /*18940*/  FSEL R184, R184, -INF , !P4 ;  /* 0xff800000b8b87808 */ /* 0x000fe40006000000 */
[----:B------:R-:W-:Y:S02]  /*18950*/  ISETP.GE.AND P4, PT, R6, R49, PT ;  /* 0x000000310600720c */ /* 0x000fe40003f86270 */
[C---:B------:R-:W-:Y:S01]  /*18960*/  IADD3 R6, R22.reuse, 0x38, RZ ;  /* 0x0000003816067810 */ /* 0x040fe20007ffe0ff */
[----:B------:R-:W1:Y:S01]  /*18970*/  MUFU.TANH R190, R74 ;  /* 0x0000004a00be7308 */ /* 0x000e620000002400 */
[----:B------:R-:W-:-:S02]  /*18980*/  IADD3 R22, R22, 0x39, RZ ;  /* 0x0000003916167810 */ /* 0x000fc40007ffe0ff */
[----:B--2---:R-:W-:Y:S02]  /*18990*/  FSEL R189, R189, -INF , !P2 ;  /* 0xff800000bdbd7808 */ /* 0x004fe40005000000 */
[----:B------:R-:W-:Y:S02]  /*189a0*/  FSEL R185, R185, -INF , !P2 ;  /* 0xff800000b9b97808 */ /* 0x000fe40005000000 */
[----:B------:R-:W-:Y:S01]  /*189b0*/  ISETP.GE.AND P2, PT, R6, R49, PT ;  /* 0x000000310600720c */ /* 0x000fe20003f46270 */
[----:B------:R-:W2:Y:S01]  /*189c0*/  MUFU.TANH R187, R73 ;  /* 0x0000004900bb7308 */ /* 0x000ea20000002400 */
[----:B---3--:R-:W-:-:S07]  /*189d0*/  FSEL R186, R186, -INF , !P1 ;  /* 0xff800000baba7808 */ /* 0x008fce0004800000 */
[----:B------:R-:W3:Y:S01]  /*189e0*/  MUFU.TANH R191, R75 ;  /* 0x0000004b00bf7308 */ /* 0x000ee20000002400 */
[----:B-1----:R-:W-:Y:S02]  /*189f0*/  FSEL R190, R190, -INF , !P1 ;  /* 0xff800000bebe7808 */ /* 0x002fe40004800000 */
[----:B------:R-:W-:-:S05]  /*18a00*/  ISETP.GE.AND P1, PT, R22, R49, PT ;  /* 0x000000311600720c */ /* 0x000fca0003f26270 */
        /* <DEDUP_REMOVED lines=79> */
.L_x_5548:
[----:B------:R-:W-:-:S05]  /*18f00*/  IMAD.MOV.U32 R6, RZ, RZ, c[0x0][0x198] ;  /* 0x00006600ff067624 */ /* 0x000fca00078e00ff */
[----:B------:R-:W-:-:S04]  /*18f10*/  LEA R6, -R6, RZ, 0x6 ;  /* 0x000000ff06067211 */ /* 0x000fc800078e31ff */
[----:B------:R-:W-:Y:S02]  /*18f20*/  SHF.R.S32.HI R7, RZ, 0x1f, R6 ;  /* 0x0000001fff077819 */ /* 0x000fe40000011406 */
.L_x_5549:
        /* <DEDUP_REMOVED lines=15> */
[C---:B------:R-:W-:Y:S02]  /*19020*/  LEA R14, P1, R47.reuse, c[0x0][0x168], 0x1 ;  /* 0x00005a002f0e7a11 */ /* 0x040fe400078208ff */
        /* <DEDUP_REMOVED lines=30> */
.L_x_5547:
        /* <DEDUP_REMOVED lines=68> */
[--C-:B------:R-:W-:Y:S01]  /*19650*/  FFMA.FTZ R173, R4, c[0x0][0x23c], -R194.reuse ;  /* 0x00008f0004ad7a23 */ /* 0x100fe200000108c2 */
[----:B------:R-:W-:Y:S01]  /*19660*/  LDSM.16.MT88.4 R16, [R228+0x10800] ;  /* 0x01080000e410783b */ /* 0x000fe20000004200 */
[----:B------:R-:W-:-:S02]  /*19670*/  FFMA.FTZ R172, R13, c[0x0][0x23c], -R194 ;  /* 0x00008f000dac7a23 */ /* 0x000fc400000108c2 */
[--C-:B------:R-:W-:Y:S01]  /*19680*/  FFMA.FTZ R182, R52, c[0x0][0x23c], -R170.reuse ;  /* 0x00008f0034b67a23 */ /* 0x100fe200000108aa */
[----:B------:R-:W-:Y:S01]  /*19690*/  LDSM.16.MT88.4 R4, [R224+0x16000] ;  /* 0x01600000e004783b */ /* 0x000fe20000004200 */
[--C-:B------:R-:W-:Y:S01]  /*196a0*/  FFMA.FTZ R181, R53, c[0x0][0x23c], -R170.reuse ;  /* 0x00008f0035b57a23 */ /* 0x100fe200000108aa */
[----:B------:R-:W2:Y:S01]  /*196b0*/  MUFU.EX2 R179, R179 ;  /* 0x000000b300b37308 */ /* 0x000ea20000000800 */
[--C-:B------:R-:W-:Y:S01]  /*196c0*/  FFMA.FTZ R183, R64, c[0x0][0x23c], -R170.reuse ;  /* 0x00008f0040b77a23 */ /* 0x100fe200000108aa */
[----:B------:R-:W-:Y:S01]  /*196d0*/  LDSM.16.MT88.4 R20, [R228+0x12800] ;  /* 0x01280000e414783b */ /* 0x000fe20000004200 */
[----:B------:R-:W-:Y:S02]  /*196e0*/  FFMA.FTZ R176, R65, c[0x0][0x23c], -R170 ;  /* 0x00008f0041b07a23 */ /* 0x000fe400000108aa */
[----:B------:R-:W-:Y:S01]  /*196f0*/  FFMA.FTZ R2, R12, c[0x0][0x23c], -R194 ;  /* 0x00008f000c027a23 */ /* 0x000fe200000108c2 */
[----:B------:R-:W3:Y:S01]  /*19700*/  LDSM.16.MT88.4 R64, [R224+0x12000] ;  /* 0x01200000e040783b */ /* 0x000ee20000004200 */
[--C-:B------:R-:W-:Y:S01]  /*19710*/  FFMA.FTZ R175, R11, c[0x0][0x23c], -R170.reuse ;  /* 0x00008f000baf7a23 */ /* 0x100fe200000108aa */
[----:B------:R-:W-:Y:S01]  /*19720*/  MUFU.EX2 R178, R178 ;  /* 0x000000b200b27308 */ /* 0x000fe20000000800 */
[--C-:B------:R-:W-:Y:S01]  /*19730*/  FFMA.FTZ R167, R10, c[0x0][0x23c], -R170.reuse ;  /* 0x00008f000aa77a23 */ /* 0x100fe200000108aa */
[----:B------:R-:W4:Y:S01]  /*19740*/  LDSM.16.MT88.4 R12, [R225+0x10800] ;  /* 0x01080000e10c783b */ /* 0x000f220000004200 */
[----:B------:R-:W-:-:S02]  /*19750*/  FFMA.FTZ R166, R9, c[0x0][0x23c], -R170 ;  /* 0x00008f0009a67a23 */ /* 0x000fc400000108aa */
[----:B------:R-:W-:Y:S01]  /*19760*/  FFMA.FTZ R0, R8, c[0x0][0x23c], -R170 ;  /* 0x00008f0008007a23 */ /* 0x000fe200000108aa */
        /* <DEDUP_REMOVED lines=56> */
[C---:B---3--:R-:W-:Y:S02]  /*19af0*/  HMMA.16816.F32 R60, R128.reuse, R64, RZ ;  /* 0x00000040803c723c */ /* 0x048fe400000018ff */
        /* <DEDUP_REMOVED lines=92> */
[C---:B-----5:R-:W-:Y:S08]  /*1a0c0*/  HMMA.16816.F32 R124, R4.reuse, R20, R124 ;  /* 0x00000014047c723c */ /* 0x060ff0000000187c */
[----:B------:R-:W-:Y:S01]  /*1a0d0*/  HMMA.16816.F32 R128, R4, R22, R128 ;  /* 0x000000160480723c */ /* 0x000fe20000001880 */
[----:B------:R-:W-:Y:S06]  /*1a0e0*/  LDSM.16.MT88.4 R20, [R228+0x13000] ;  /* 0x01300000e414783b */ /* 0x000fec0000004200 */
[----:B------:R-:W-:Y:S01]  /*1a0f0*/  F2FP.PACK_AB R4, R185, R184 ;  /* 0x000000b8b904723e */ /* 0x000fe200000000ff */
[----:B------:R-:W-:Y:S01]  /*1a100*/  FADD.FTZ R184, R184, R172 ;  /* 0x000000acb8b87221 */ /* 0x000fe20000010000 */
[----:B---3--:R-:W-:Y:S01]  /*1a110*/  F2FP.PACK_AB R5, R189, R188 ;  /* 0x000000bcbd05723e */ /* 0x008fe200000000ff */
        /* <DEDUP_REMOVED lines=124> */
.L_x_5554:
        /* <DEDUP_REMOVED lines=64> */
.L_x_5551:
        /* <DEDUP_REMOVED lines=64> */
[----:B------:R-:W2:Y:S06]  /*1b0e0*/  LDSM.16.M88.4 R168, [R220+0x800] ;  /* 0x00080000dca8783b */ /* 0x000eac0000000200 */
[----:B------:R-:W-:Y:S01]  /*1b0f0*/  LDSM.16.M88.4 R184, [R234+0x2000] ;  /* 0x00200000eab8783b */ /* 0x000fe20000000200 */
        /* <DEDUP_REMOVED lines=16> */
[C---:B--2---:R-:W-:Y:S08]  /*1b200*/  HMMA.16816.F32 R12, R200.reuse, R168, R12 ;  /* 0x000000a8c80c723c */ /* 0x044ff0000000180c */
[C---:B------:R-:W-:Y:S01]  /*1b210*/  HMMA.16816.F32 R16, R200.reuse, R170, R16 ;  /* 0x000000aac810723c */ /* 0x040fe20000001810 */
[----:B------:R-:W2:Y:S07]  /*1b220*/  LDSM.16.M88.4 R168, [R218] ;  /* 0x00000000daa8783b */ /* 0x000eae0000000200 */
[C---:B------:R-:W-:Y:S08]  /*1b230*/  HMMA.16816.F32 R20, R200.reuse, R176, R20 ;  /* 0x000000b0c814723c */ /* 0x040ff00000001814 */
[C---:B------:R-:W-:Y:S01]  /*1b240*/  HMMA.16816.F32 R24, R200.reuse, R178, R24 ;  /* 0x000000b2c818723c */ /* 0x040fe20000001818 */
[----:B------:R-:W1:Y:S07]  /*1b250*/  LDSM.16.M88.4 R176, [R217] ;  /* 0x00000000d9b0783b */ /* 0x000e6e0000000200 */
[C---:B------:R-:W-:Y:S08]  /*1b260*/  HMMA.16816.F32 R28, R200.reuse, R180, R28 ;  /* 0x000000b4c81c723c */ /* 0x040ff0000000181c */
[----:B------:R-:W-:Y:S01]  /*1b270*/  HMMA.16816.F32 R32, R200, R182, R32 ;  /* 0x000000b6c820723c */ /* 0x000fe20000001820 */
[----:B------:R-:W2:Y:S06]  /*1b280*/  LDSM.16.M88.4 R180, [R216] ;  /* 0x00000000d8b4783b */ /* 0x000eac0000000200 */
[----:B------:R-:W-:Y:S01]  /*1b290*/  LDSM.16.M88.4 R200, [R227+0xa000] ;  /* 0x00a00000e3c8783b */ /* 0x000fe20000000200 */
        /* <DEDUP_REMOVED lines=16> */
[C---:B--2---:R-:W-:Y:S08]  /*1b3a0*/  HMMA.16816.F32 R12, R196.reuse, R168, R12 ;  /* 0x000000a8c40c723c */ /* 0x044ff0000000180c */
[C---:B------:R-:W-:Y:S01]  /*1b3b0*/  HMMA.16816.F32 R16, R196.reuse, R170, R16 ;  /* 0x000000aac410723c */ /* 0x040fe20000001810 */
[----:B------:R-:W2:Y:S07]  /*1b3c0*/  LDSM.16.M88.4 R168, [R220+0x2800] ;  /* 0x00280000dca8783b */ /* 0x000eae0000000200 */
[C---:B------:R-:W-:Y:S08]  /*1b3d0*/  HMMA.16816.F32 R20, R196.reuse, R176, R20 ;  /* 0x000000b0c414723c */ /* 0x040ff00000001814 */
[C---:B------:R-:W-:Y:S01]  /*1b3e0*/  HMMA.16816.F32 R24, R196.reuse, R178, R24 ;  /* 0x000000b2c418723c */ /* 0x040fe20000001818 */
[----:B------:R-:W1:Y:S07]  /*1b3f0*/  LDSM.16.M88.4 R176, [R220+0x3000] ;  /* 0x00300000dcb0783b */ /* 0x000e6e0000000200 */
        /* <DEDUP_REMOVED lines=99> */
[C---:B------:R-:W-:Y:S08]  /*1ba30*/  HMMA.16816.F32 R16, R188.reuse, R170, R16 ;  /* 0x000000aabc10723c */ /* 0x040ff00000001810 */
[C---:B------:R-:W-:Y:S08]  /*1ba40*/  HMMA.16816.F32 R20, R188.reuse, R176, R20 ;  /* 0x000000b0bc14723c */ /* 0x040ff00000001814 */
[C---:B------:R-:W-:Y:S08]  /*1ba50*/  HMMA.16816.F32 R24, R188.reuse, R178, R24 ;  /* 0x000000b2bc18723c */ /* 0x040ff00000001818 */
[C---:B------:R-:W-:Y:S08]  /*1ba60*/  HMMA.16816.F32 R28, R188.reuse, R180, R28 ;  /* 0x000000b4bc1c723c */ /* 0x040ff0000000181c */
[----:B------:R-:W-:Y:S08]  /*1ba70*/  HMMA.16816.F32 R32, R188, R182, R32 ;  /* 0x000000b6bc20723c */ /* 0x000ff00000001820 */
[C---:B---3--:R-:W-:Y:S08]  /*1ba80*/  HMMA.16816.F32 R4, R196.reuse, R200, R4 ;  /* 0x000000c8c404723c */ /* 0x048ff00000001804 */
        /* <DEDUP_REMOVED lines=150> */
.L_x_5553:
        /* <DEDUP_REMOVED lines=32> */
.L_x_5552:
        /* <DEDUP_REMOVED lines=490> */
.L_x_5550:
[----:B------:R-:W1:Y:S01]  /*1e490*/  SHFL.BFLY PT, R2, R249, 0x2, 0x1f ;  /* 0x0c401f00f9027f89 */ /* 0x000e6200000e0000 */
[----:B------:R-:W-:Y:S01]  /*1e4a0*/  MOV R8, 0x3f800000 ;  /* 0x3f80000000087802 */ /* 0x000fe20000000f00 */
[----:B------:R-:W-:Y:S01]  /*1e4b0*/  ULDC.64 UR4, c[0x0][0x118] ;  /* 0x0000460000047ab9 */ /* 0x000fe20000000a00 */
[----:B------:R-:W-:Y:S01]  /*1e4c0*/  MOV R7, 0x3f800000 ;  /* 0x3f80000000077802 */ /* 0x000fe20000000f00 */
[----:B------:R-:W2:Y:S01]  /*1e4d0*/  SHFL.BFLY PT, R0, R245, 0x2, 0x1f ;  /* 0x0c401f00f5007f89 */ /* 0x000ea200000e0000 */
[----:B------:R-:W-:Y:S03]  /*1e4e0*/  BSSY B0, `(.L_x_5555) ;  /* 0x0000146000007945 */ /* 0x000fe60003800000 */
        /* <DEDUP_REMOVED lines=16> */
[CC--:B------:R-:W-:Y:S01]  /*1e5f0*/  LEA.HI R11, R10.reuse, R2.reuse, RZ, 0x2 ;  /* 0x000000020a0b7211 */ /* 0x0c0fe200078f10ff */
        /* <DEDUP_REMOVED lines=204> */
[----:B------:R-:W-:Y:S02]  /*1f2c0*/  SHF.R.S32.HI R2, RZ, 0x2, R2 ;  /* 0x00000002ff027819 */ /* 0x000fe40000011402 */
[----:B------:R-:W-:Y:S01]  /*1f2d0*/  MOV R11, 0xff800000 ;  /* 0xff800000000b7802 */ /* 0x000fe20000000f00 */
[----:B------:R-:W-:Y:S01]  /*1f2e0*/  STS.64 [R8+0x4000], R48 ;  /* 0x0040003008007388 */ /* 0x000fe20000000a00 */
[----:B------:R-:W-:Y:S01]  /*1f2f0*/  @P3 FFMA.FTZ R11, R3, c[0x0][0x238], R4 ;  /* 0x00008e00030b3a23 */ /* 0x000fe20000010004 */
[----:B------:R-:W-:Y:S02]  /*1f300*/  LEA R10, R10, R2, 0x4 ;  /* 0x000000020a0a7211 */ /* 0x000fe400078e20ff */
        /* <DEDUP_REMOVED lines=49> */
[----:B------:R-:W2:Y:S04]  /*1f620*/  LDS.128 R120, [R6.X4+0x1800] ;  /* 0x0018000006787984 */ /* 0x000ea80000004c00 */
        /* <DEDUP_REMOVED lines=35> */
[----:B---3--:R-:W-:-:S05]  /*1f860*/  SHF.L.U32 R7, R141, 0x6, RZ ;  /* 0x000000068d077819 */ /* 0x008fca00000006ff */
[----:B------:R-:W-:Y:S01]  /*1f870*/  IMAD R5, R5, c[0x0][0x214], R7 ;  /* 0x0000850005057a24 */ /* 0x000fe200078e0207 */
[----:B------:R-:W-:Y:S05]  /*1f880*/  @P0 BRA `(.L_x_5556) ;  /* 0x000000b000000947 */ /* 0x000fea0003800000 */
[----:B--2-4-:R-:W-:Y:S01]  /*1f890*/  IMAD R2, R141, -0x40, R238 ;  /* 0xffffffc08d027824 */ /* 0x014fe200078e02ee */
        /* <DEDUP_REMOVED lines=10> */
.L_x_5556:
[----:B--2-4-:R-:W-:Y:S05]  /*1f940*/  BSYNC B0 ;  /* 0x0000000000007941 */ /* 0x014fea0003800000 */
.L_x_5555:
[----:B-1----:R-:W-:Y:S01]  /*1f950*/  IMAD.SHL.U32 R2, R0, 0x4, RZ ;  /* 0x0000000400027824 */ /* 0x002fe200078e00ff */
[----:B------:R-:W-:Y:S01]  /*1f960*/  IADD3 R4, R9, 0x18, RZ ;  /* 0x0000001809047810 */ /* 0x000fe20007ffe0ff */
[----:B------:R-:W-:Y:S02]  /*1f970*/  IMAD R5, R5, c[0x0][0x22c], RZ ;  /* 0x00008b0005057a24 */ /* 0x000fe400078e02ff */
[----:B------:R-:W-:Y:S01]  /*1f980*/  IMAD R141, R141, -0x40, R238 ;  /* 0xffffffc08d8d7824 */ /* 0x000fe200078e02ee */
[----:B------:R-:W-:-:S04]  /*1f990*/  SHF.R.S32.HI R3, RZ, 0x1f, R2 ;  /* 0x0000001fff037819 */ /* 0x000fc80000011402 */
[CC--:B------:R-:W-:Y:S01]  /*1f9a0*/  ISETP.GE.AND P6, PT, R9.reuse, R141.reuse, PT ;  /* 0x0000008d0900720c */ /* 0x0c0fe20003fc6270 */
[----:B------:R-:W-:Y:S01]  /*1f9b0*/  IMAD.WIDE R2, R9, 0x100, R2 ;  /* 0x0000010009027825 */ /* 0x000fe200078e0202 */
[----:B------:R-:W-:-:S04]  /*1f9c0*/  ISETP.GE.AND P3, PT, R4, R141, PT ;  /* 0x0000008d0400720c */ /* 0x000fc80003f66270 */
[----:B------:R-:W-:Y:S02]  /*1f9d0*/  IADD3 R0, P0, R5, R2, RZ ;  /* 0x0000000205007210 */ /* 0x000fe40007f1e0ff */
[----:B------:R-:W-:Y:S02]  /*1f9e0*/  IADD3 R2, R9, 0x8, RZ ;  /* 0x0000000809027810 */ /* 0x000fe40007ffe0ff */
[----:B------:R-:W-:Y:S02]  /*1f9f0*/  LEA.HI.X.SX32 R5, R5, R3, 0x1, P0 ;  /* 0x0000000305057211 */ /* 0x000fe400000f0eff */
[C---:B------:R-:W-:Y:S02]  /*1fa00*/  LEA R6, P0, R0.reuse, c[0x0][0x1d8], 0x2 ;  /* 0x0000760000067a11 */ /* 0x040fe400078010ff */
[----:B------:R-:W-:Y:S02]  /*1fa10*/  IADD3 R3, R9, 0x10, RZ ;  /* 0x0000001009037810 */ /* 0x000fe40007ffe0ff */
[----:B------:R-:W-:-:S02]  /*1fa20*/  LEA.HI.X R7, R0, c[0x0][0x1dc], R5, 0x2, P0 ;  /* 0x0000770000077a11 */ /* 0x000fc400000f1405 */
[----:B------:R-:W-:Y:S02]  /*1fa30*/  IADD3 R0, R9, 0x30, RZ ;  /* 0x0000003009007810 */ /* 0x000fe40007ffe0ff */
[-C--:B------:R-:W-:Y:S01]  /*1fa40*/  ISETP.GE.AND P5, PT, R2, R141.reuse, PT ;  /* 0x0000008d0200720c */ /* 0x080fe20003fa6270 */
[----:B------:R1:W-:Y:S01]  /*1fa50*/  @!P6 STG.E.128 [R6.64+0x100], R100 ;  /* 0x000100640600e986 */ /* 0x0003e2000c101d04 */
[-C--:B------:R-:W-:Y:S02]  /*1fa60*/  ISETP.GE.AND P0, PT, R0, R141.reuse, PT ;  /* 0x0000008d0000720c */ /* 0x080fe40003f06270 */
[----:B------:R-:W-:Y:S01]  /*1fa70*/  ISETP.GE.AND P4, PT, R3, R141, PT ;  /* 0x0000008d0300720c */ /* 0x000fe20003f86270 */
[----:B------:R1:W-:Y:S01]  /*1fa80*/  @!P6 STG.E.128 [R6.64+0x200], R68 ;  /* 0x000200440600e986 */ /* 0x0003e2000c101d04 */
[C---:B------:R-:W-:Y:S02]  /*1fa90*/  IADD3 R3, R9.reuse, 0x20, RZ ;  /* 0x0000002009037810 */ /* 0x040fe40007ffe0ff */
[C---:B------:R-:W-:Y:S01]  /*1faa0*/  IADD3 R2, R9.reuse, 0x28, RZ ;  /* 0x0000002809027810 */ /* 0x040fe20007ffe0ff */
[----:B------:R1:W-:Y:S01]  /*1fab0*/  @!P6 STG.E.128 [R6.64+0x300], R36 ;  /* 0x000300240600e986 */ /* 0x0003e2000c101d04 */
[----:B------:R-:W-:-:S02]  /*1fac0*/  IADD3 R9, R9, 0x38, RZ ;  /* 0x0000003809097810 */ /* 0x000fc40007ffe0ff */
[-C--:B------:R-:W-:Y:S01]  /*1fad0*/  ISETP.GE.AND P2, PT, R3, R141.reuse, PT ;  /* 0x0000008d0300720c */ /* 0x080fe20003f46270 */
[----:B------:R1:W-:Y:S01]  /*1fae0*/  @!P5 STG.E.128 [R6.64+0x2000], R128 ;  /* 0x002000800600d986 */ /* 0x0003e2000c101d04 */
[----:B------:R-:W-:-:S03]  /*1faf0*/  ISETP.GE.AND P1, PT, R2, R141, PT ;  /* 0x0000008d0200720c */ /* 0x000fc60003f26270 */
        /* <DEDUP_REMOVED lines=32> */
.L_x_5557:
        /* <DEDUP_REMOVED lines=16> */
.L_x_8809:


//--------------------- .text._ZN5flash24flash_fwd_splitkv_kernelI23Flash_fwd_kernel_traitsILi256ELi64ELi64ELi4ELb0ELb0EN7cutlass6half_tE19Flash_kernel_traitsILi256ELi64ELi64ELi4ES3_EELb0ELb0ELb1ELb0ELb0ELb0ELb1ELb1EEEvNS_16Flash_fwd_paramsE --------------------------
	.section	.text._ZN5flash24flash_fwd_splitkv_kernelI23Flash_fwd_kernel_traitsILi256ELi64ELi64ELi4ELb0ELb0EN7cutlass6half_tE19Flash_kernel_traitsILi256ELi64ELi64ELi4ES3_EELb0ELb0ELb1ELb0ELb0ELb0ELb1ELb1EEEvNS_16Flash_fwd_paramsE,"ax",@progbits
	.sectioninfo	@"SHI_REGISTERS=254"
	.align	128
        .global         _ZN5flash24flash_fwd_splitkv_kernelI23Flash_fwd_kernel_traitsILi256ELi64ELi64ELi4ELb0ELb0EN7cutlass6half_tE19Flash_kernel_traitsILi256ELi64ELi64ELi4ES3_EELb0ELb0ELb1ELb0ELb0ELb0ELb1ELb1EEEvNS_16Flash_fwd_paramsE
        .type           _ZN5flash24flash_fwd_splitkv_kernelI23Flash_fwd_kernel_traitsILi256ELi64ELi64ELi4ELb0ELb0EN7cutlass6half_tE19Flash_kernel_traitsILi256ELi64ELi64ELi4ES3_EELb0ELb0ELb1ELb0ELb0ELb0ELb1ELb1EEEvNS_16Flash_fwd_paramsE,@function
        .size           _ZN5flash24flash_fwd_splitkv_kernelI23Flash_fwd_kernel_traitsILi256ELi64ELi64ELi4ELb0ELb0EN7cutlass6half_tE19Flash_kernel_traitsILi256ELi64ELi64ELi4ES3_EELb0ELb0ELb1ELb0ELb0ELb0ELb1ELb1EEEvNS_16Flash_fwd_paramsE,(.L_x_8751 - _ZN5flash24flash_fwd_splitkv_kernelI23Flash_fwd_kernel_traitsILi256ELi64ELi64ELi4ELb0ELb0EN7cutlass6half_tE19Flash_kernel_traitsILi256ELi64ELi64ELi4ES3_EELb0ELb0ELb1ELb0ELb0ELb0ELb1ELb1EEEvNS_16Flash_fwd_paramsE)
        .other          _ZN5flash24flash_fwd_splitkv_kernelI23Flash_fwd_kernel_traitsILi256ELi64ELi64ELi4ELb0ELb0EN7cutlass6half_tE19Flash_kernel_traitsILi256ELi64ELi64ELi4ES3_EELb0ELb0ELb1ELb0ELb0ELb0ELb1ELb1EEEvNS_16Flash_fwd_paramsE,@"STO_CUDA_ENTRY STV_DEFAULT"
_ZN5flash24flash_fwd_splitkv_kernelI23Flash_fwd_kernel_traitsILi256ELi64ELi64ELi4ELb0ELb0EN7cutlass6half_tE19Flash_kernel_traitsILi256ELi64ELi64ELi4ES3_EELb0ELb0ELb1ELb0ELb0ELb0ELb1ELb1EEEvNS_16Flash_fwd_paramsE:
.text._ZN5flash24flash_fwd_splitkv_kernelI23Flash_fwd_kernel_traitsILi256ELi64ELi64ELi4ELb0ELb0EN7cutlass6half_tE19Flash_kernel_traitsILi256ELi64ELi64ELi4ES3_EELb0ELb0ELb1ELb0ELb0ELb0ELb1ELb1EEEvNS_16Flash_fwd_paramsE:
        /* <DEDUP_REMOVED lines=29> */
[----:B---34-:R-:W-:Y:S05]  /*01d0*/  CALL.REL.NOINC `($_ZN5flash24flash_fwd_splitkv_kernelI23Flash_fwd_kernel_traitsILi256ELi64ELi64ELi4ELb0ELb0EN7cutlass6half_tE19Flash_kernel_traitsILi256ELi64ELi64ELi4ES3_EELb0ELb0ELb1ELb0ELb0ELb0ELb1ELb1EEEvNS_16Flash_fwd_paramsE$_ZN5flash30compute_attn_1rowblock_splitkvI23Flash_fwd_kernel_traitsILi256ELi64ELi64ELi4ELb0ELb0EN7cutlass6half_tE19Flash_kernel_traitsILi256ELi64ELi64ELi4ES3_EELb0ELb0ELb1ELb0ELb0ELb0ELb1ELb1ENS_16Flash_fwd_paramsEEEvRKT8_iiiii) ;  /* 0x0000002000007944 */ /* 0x018fea0003c00000 */
[----:B------:R-:W-:Y:S05]  /*01e0*/  BSYNC B4 ;  /* 0x0000000000047941 */ /* 0x000fea0003800000 */
.L_x_5558:
[----:B------:R-:W-:Y:S05]  /*01f0*/  EXIT ;  /* 0x000000000000794d */ /* 0x000fea0003800000 */
        .type           $_ZN5flash24flash_fwd_splitkv_kernelI23Flash_fwd_kernel_traitsILi256ELi64ELi64ELi4ELb0ELb0EN7cutlass6half_tE19Flash_kernel_traitsILi256ELi64ELi64ELi4ES3_EELb0ELb0ELb1ELb0ELb0ELb0ELb1ELb1EEEvNS_16Flash_fwd_paramsE$_ZN5flash30compute_attn_1rowblock_splitkvI23Flash_fwd_kernel_traitsILi256ELi64ELi64ELi4ELb0ELb0EN7cutlass6half_tE19Flash_kernel_traitsILi256ELi64ELi64ELi4ES3_EELb0ELb0ELb1ELb0ELb0ELb0ELb1ELb1ENS_16Flash_fwd_paramsEEEvRKT8_iiiii,@function
        .size           $_ZN5flash24flash_fwd_splitkv_kernelI23Flash_fwd_kernel_traitsILi256ELi64ELi64ELi4ELb0ELb0EN7cutlass6half_tE19Flash_kernel_traitsILi256ELi64ELi64ELi4ES3_EELb0ELb0ELb1ELb0ELb0ELb0ELb1ELb1EEEvNS_16Flash_fwd_paramsE$_ZN5flash30compute_attn_1rowblock_splitkvI23Flash_fwd_kernel_traitsILi256ELi64ELi64ELi4ELb0ELb0EN7cutlass6half_tE19Flash_kernel_traitsILi256ELi64ELi64ELi4ES3_EELb0ELb0ELb1ELb0ELb0ELb0ELb1ELb1ENS_16Flash_fwd_paramsEEEvRKT8_iiiii,($__internal_24_$__cuda_sm70_shflsync_bfly_p - $_ZN5flash24flash_fwd_splitkv_kernelI23Flash_fwd_kernel_traitsILi256ELi64ELi64ELi4ELb0ELb0EN7cutlass6half_tE19Flash_kernel_traitsILi256ELi64ELi64ELi4ES3_EELb0ELb0ELb1ELb0ELb0ELb0ELb1ELb1EEEvNS_16Flash_fwd_paramsE$_ZN5flash30compute_attn_1rowblock_splitkvI23Flash_fwd_kernel_traitsILi256ELi64ELi64ELi4ELb0ELb0EN7cutlass6half_tE19Flash_kernel_traitsILi256ELi64ELi64ELi4ES3_EELb0ELb0ELb1ELb0ELb0ELb0ELb1ELb1ENS_16Flash_fwd_paramsEEEvRKT8_iiiii)
$_ZN5flash24flash_fwd_splitkv_kernelI23Flash_fwd_kernel_traitsILi256ELi64ELi64ELi4ELb0ELb0EN7cutlass6half_tE19Flash_kernel_traitsILi256ELi64ELi64ELi4ES3_EELb0ELb0ELb1ELb0ELb0ELb0ELb1ELb1EEEvNS_16Flash_fwd_paramsE$_ZN5flash30compute_attn_1rowblock_splitkvI23Flash_fwd_kernel_traitsILi256ELi64ELi64ELi4ELb0ELb0EN7cutlass6half_tE19Flash_kernel_traitsILi256ELi64ELi64ELi4ES3_EELb0ELb0ELb1ELb0ELb0ELb0ELb1ELb1ENS_16Flash_fwd_paramsEEEvRKT8_iiiii:
        /* <DEDUP_REMOVED lines=21> */
.L_x_5560:
[----:B------:R-:W-:Y:S05]  /*0350*/  BSYNC B0 ;  /* 0x0000000000007941 */ /* 0x000fea0003800000 */
.L_x_5559:
[----:B------:R-:W4:Y:S04]  /*0360*/  LD.E.64 R20, [R14.64+0xf0] ;  /* 0x0000f0060e147980 */ /* 0x000f28000c101b00 */
[----:B---3--:R-:W3:Y:S01]  /*0370*/  @P1 LD.E R240, [R4.64+0x4] ;  /* 0x0000040604f01980 */ /* 0x008ee2000c101900 */
        /* <DEDUP_REMOVED lines=15> */
.L_x_5562:
[----:B------:R4:W5:Y:S02]  /*0470*/  LD.E R79, [R14.64+0xb8] ;  /* 0x0000b8060e4f7980 */ /* 0x000964000c101900 */
.L_x_5563:
[----:B------:R-:W-:Y:S05]  /*0480*/  BSYNC B0 ;  /* 0x0000000000007941 */ /* 0x000fea0003800000 */
.L_x_5561:
        /* <DEDUP_REMOVED lines=10> */
.L_x_5565:
[----:B------:R-:W4:Y:S01]  /*0530*/  LD.E.64 R2, [R14.64+0x108] ;  /* 0x000108060e027980 */ /* 0x000f22000c101b00 */
[----:B------:R-:W-:Y:S01]  /*0540*/  BSSY B0, `(.L_x_5567) ;  /* 0x0000006000007945 */ /* 0x000fe20003800000 */
[----:B------:R-:W-:Y:S01]  /*0550*/  IMAD.MOV.U32 R166, RZ, RZ, RZ ;  /* 0x000000ffffa67224 */ /* 0x000fe200078e00ff */
[----:B----4-:R-:W-:-:S04]  /*0560*/  ISETP.NE.U32.AND P0, PT, R2, RZ, PT ;  /* 0x000000ff0200720c */ /* 0x010fc80003f05070 */
[----:B------:R-:W-:-:S13]  /*0570*/  ISETP.NE.AND.EX P0, PT, R3, RZ, PT, P0 ;  /* 0x000000ff0300720c */ /* 0x000fda0003f05300 */
[----:B------:R-:W-:Y:S05]  /*0580*/  @!P0 BRA `(.L_x_5568) ;  /* 0x0000001000008947 */ /* 0x000fea0003800000 */
[----:B------:R4:W5:Y:S02]  /*0590*/  LD.E R166, [R14.64+0xbc] ;  /* 0x0000bc060ea67980 */ /* 0x000964000c101900 */
.L_x_5568:
[----:B------:R-:W-:Y:S05]  /*05a0*/  BSYNC B0 ;  /* 0x0000000000007941 */ /* 0x000fea0003800000 */
.L_x_5567:
[----:B-----5:R-:W-:Y:S02]  /*05b0*/  IADD3 R166, R79, R166, RZ ;  /* 0x000000a64fa67210 */ /* 0x020fe40007ffe0ff */
.L_x_5566:
[----:B------:R-:W-:Y:S05]  /*05c0*/  BSYNC B1 ;  /* 0x0000000000017941 */ /* 0x000fea0003800000 */
.L_x_5564:
[----:B------:R-:W-:Y:S01]  /*05d0*/  IMAD.SHL.U32 R51, R239, 0x40, RZ ;  /* 0x00000040ef337824 */ /* 0x000fe200078e00ff */
[----:B------:R-:W-:Y:S01]  /*05e0*/  MOV R2, R238 ;  /* 0x000000ee00027202 */ /* 0x000fe20000000f00 */
[----:B------:R-:W-:-:S03]  /*05f0*/  IMAD.MOV.U32 R3, RZ, RZ, 0x0 ;  /* 0x00000000ff037424 */ /* 0x000fc600078e00ff */
[----:B------:R-:W-:-:S13]  /*0600*/  ISETP.GT.AND P0, PT, R240, R51, PT ;  /* 0x00000033f000720c */ /* 0x000fda0003f04270 */
[----:B------:R-:W-:Y:S05]  /*0610*/  @!P0 RET.REL.NODEC R2 `(_ZN5flash24flash_fwd_splitkv_kernelI23Flash_fwd_kernel_traitsILi256ELi64ELi64ELi4ELb0ELb0EN7cutlass6half_tE19Flash_kernel_traitsILi256ELi64ELi64ELi4ES3_EELb0ELb0ELb1ELb0ELb0ELb0ELb1ELb1EEEvNS_16Flash_fwd_paramsE) ;  /* 0xfffff9e002008950 */ /* 0x000fea0003c3ffff */
[----:B------:R-:W5:Y:S01]  /*0620*/  LD.E R0, [R14.64+0xb8] ;  /* 0x0000b8060e007980 */ /* 0x000f62000c101900 */
[----:B-1----:R-:W-:-:S04]  /*0630*/  IABS R4, c[0x0][0x10] ;  /* 0x0000040000047a13 */ /* 0x002fc80000000000 */
[----:B------:R-:W1:Y:S08]  /*0640*/  I2F.RP R8, R4 ;  /* 0x0000000400087306 */ /* 0x000e700000209400 */
[----:B-1----:R-:W1:Y:S02]  /*0650*/  MUFU.RCP R8, R8 ;  /* 0x0000000800087308 */ /* 0x002e640000001000 */
[----:B-1----:R-:W-:-:S06]  /*0660*/  IADD3 R8, R8, 0xffffffe, RZ ;  /* 0x0ffffffe08087810 */ /* 0x002fcc0007ffe0ff */
[----:B------:R-:W1:Y:S02]  /*0670*/  F2I.FTZ.U32.TRUNC.NTZ R9, R8 ;  /* 0x0000000800097305 */ /* 0x000e64000021f000 */
[----:B-1----:R-:W-:Y:S02]  /*0680*/  IMAD.MOV R3, RZ, RZ, -R9 ;  /* 0x000000ffff037224 */ /* 0x002fe400078e0a09 */
[----:B------:R-:W-:Y:S02]  /*0690*/  IMAD.MOV.U32 R8, RZ, RZ, RZ ;  /* 0x000000ffff087224 */ /* 0x000fe400078e00ff */
[----:B------:R-:W-:-:S04]  /*06a0*/  IMAD R3, R3, R4, RZ ;  /* 0x0000000403037224 */ /* 0x000fc800078e02ff */
[----:B------:R-:W-:Y:S01]  /*06b0*/  IMAD.HI.U32 R3, R9, R3, R8 ;  /* 0x0000000309037227 */ /* 0x000fe200078e0008 */
[----:B-----5:R-:W-:-:S04]  /*06c0*/  IADD3 R0, R0, 0x3f, RZ ;  /* 0x0000003f00007810 */ /* 0x020fc80007ffe0ff */
        /* <DEDUP_REMOVED lines=9> */
[----:B------:R-:W-:-:S03]  /*0760*/  ISETP.GE.AND P0, PT, R5, RZ, PT ;  /* 0x000000ff0500720c */ /* 0x000fc60003f06270 */
        /* <DEDUP_REMOVED lines=13> */
[----:B------:R-:W-:-:S04]  /*0840*/  IMAD R235, R3, UR8, RZ ;  /* 0x0000000803eb7c24 */ /* 0x000fc8000f8e02ff */
[----:B------:R-:W-:-:S05]  /*0850*/  IMAD.IADD R167, R3, 0x1, R235 ;  /* 0x0000000103a77824 */ /* 0x000fca00078e02eb */
[----:B------:R-:W-:-:S04]  /*0860*/  IMNMX R167, R0, R167, PT ;  /* 0x000000a700a77217 */ /* 0x000fc80003800200 */
[----:B------:R-:W-:-:S13]  /*0870*/  ISETP.GE.AND P0, PT, R235, R167, PT ;  /* 0x000000a7eb00720c */ /* 0x000fda0003f06270 */
[----:B------:R-:W-:Y:S05]  /*0880*/  @!P0 BRA `(.L_x_5569) ;  /* 0x00000a4000008947 */ /* 0x000fea0003800000 */
[----:B---3--:R1:W3:Y:S04]  /*0890*/  LD.E.64 R2, [R14.64+0xb0] ;  /* 0x0000b0060e027980 */ /* 0x0082e8000c101b00 */
[----:B----4-:R1:W4:Y:S04]  /*08a0*/  LD.E R4, [R14.64+0x60] ;  /* 0x000060060e047980 */ /* 0x010328000c101900 */
[----:B--2---:R1:W2:Y:S04]  /*08b0*/  LD.E R6, [R14.64+0xcc] ;  /* 0x0000cc060e067980 */ /* 0x0042a8000c101900 */
[----:B------:R1:W2:Y:S04]  /*08c0*/  LD.E.64 R8, [R14.64+0x78] ;  /* 0x000078060e087980 */ /* 0x0002a8000c101b00 */
[----:B------:R1:W5:Y:S04]  /*08d0*/  LD.E R0, [R14.64+0xc0] ;  /* 0x0000c0060e007980 */ /* 0x000368000c101900 */
[----:B-1----:R-:W5:Y:S01]  /*08e0*/  LD.E.64 R14, [R14.64+0xa8] ;  /* 0x0000a8060e0e7980 */ /* 0x002f62000c101b00 */
[----:B------:R-:W-:Y:S01]  /*08f0*/  SHF.R.S32.HI R7, RZ, 0x1f, R45 ;  /* 0x0000001fff077819 */ /* 0x000fe2000001142d */
[----:B------:R-:W-:Y:S03]  /*0900*/  BSSY B0, `(.L_x_5570) ;  /* 0x000001e000007945 */ /* 0x000fe60003800000 */
[----:B------:R-:W-:-:S04]  /*0910*/  LEA.HI R7, R7, R45, RZ, 0x4 ;  /* 0x0000002d07077211 */ /* 0x000fc800078f20ff */
[----:B------:R-:W-:-:S05]  /*0920*/  LOP3.LUT R5, R7, 0xfffffff0, RZ, 0xc0, !PT ;  /* 0xfffffff007057812 */ /* 0x000fca00078ec0ff */
[----:B------:R-:W-:Y:S02]  /*0930*/  IMAD.IADD R45, R45, 0x1, -R5 ;  /* 0x000000012d2d7824 */ /* 0x000fe400078e0a05 */
[----:B---3--:R-:W-:-:S04]  /*0940*/  IMAD R2, R2, UR8, R242 ;  /* 0x0000000802027c24 */ /* 0x008fc8000f8e02f2 */
[----:B----4-:R-:W-:Y:S02]  /*0950*/  IMAD R2, R2, R4, R241 ;  /* 0x0000000402027224 */ /* 0x010fe400078e02f1 */
[----:B------:R-:W-:Y:S02]  /*0960*/  IMAD.SHL.U32 R4, R45, 0x4, RZ ;  /* 0x000000042d047824 */ /* 0x000fe400078e00ff */
[----:B------:R-:W-:Y:S01]  /*0970*/  IMAD R3, R3, R2, R51 ;  /* 0x0000000203037224 */ /* 0x000fe200078e0233 */
[----:B------:R-:W-:Y:S01]  /*0980*/  SHF.R.S32.HI R2, RZ, 0x4, R7 ;  /* 0x00000004ff027819 */ /* 0x000fe20000011407 */
[----:B------:R-:W-:Y:S01]  /*0990*/  IMAD.IADD R51, R240, 0x1, -R51 ;  /* 0x00000001f0337824 */ /* 0x000fe200078e0a33 */
[--C-:B------:R-:W-:Y:S01]  /*09a0*/  SHF.R.S32.HI R5, RZ, 0x1f, R4.reuse ;  /* 0x0000001fff057819 */ /* 0x100fe20000011404 */
[----:B--2---:R-:W-:Y:S01]  /*09b0*/  IMAD R7, R3, R6, RZ ;  /* 0x0000000603077224 */ /* 0x004fe200078e02ff */
        /* <DEDUP_REMOVED lines=18> */
.L_x_5571:
[----:B------:R-:W-:Y:S05]  /*0ae0*/  BSYNC B0 ;  /* 0x0000000000007941 */ /* 0x000fea0003800000 */
.L_x_5570:
        /* <DEDUP_REMOVED lines=12> */
.L_x_5573:
[----:B------:R-:W-:Y:S05]  /*0bb0*/  BSYNC B0 ;  /* 0x0000000000007941 */ /* 0x000fea0003800000 */
.L_x_5572:
        /* <DEDUP_REMOVED lines=12> */
.L_x_5575:
[----:B------:R-:W-:Y:S05]  /*0c80*/  BSYNC B0 ;  /* 0x0000000000007941 */ /* 0x000fea0003800000 */
.L_x_5574:
        /* <DEDUP_REMOVED lines=12> */
.L_x_5577:
[----:B------:R-:W-:Y:S05]  /*0d50*/  BSYNC B0 ;  /* 0x0000000000007941 */ /* 0x000fea0003800000 */
.L_x_5576:
        /* <DEDUP_REMOVED lines=12> */
.L_x_5579:
[----:B------:R-:W-:Y:S05]  /*0e20*/  BSYNC B0 ;  /* 0x0000000000007941 */ /* 0x000fea0003800000 */
.L_x_5578:
        /* <DEDUP_REMOVED lines=12> */
.L_x_5581:
[----:B------:R-:W-:Y:S05]  /*0ef0*/  BSYNC B0 ;  /* 0x0000000000007941 */ /* 0x000fea0003800000 */
.L_x_5580:
        /* <DEDUP_REMOVED lines=12> */
.L_x_5583:
[----:B------:R-:W-:Y:S05]  /*0fc0*/  BSYNC B0 ;  /* 0x0000000000007941 */ /* 0x000fea0003800000 */
.L_x_5582:
        /* <DEDUP_REMOVED lines=12> */
.L_x_5585:
[----:B------:R-:W-:Y:S05]  /*1090*/  BSYNC B0 ;  /* 0x0000000000007941 */ /* 0x000fea0003800000 */
.L_x_5584:
[----:B------:R-:W-:Y:S02]  /*10a0*/  ISETP.NE.AND P6, PT, R45, RZ, PT ;  /* 0x000000ff2d00720c */ /* 0x000fe40003fc5270 */
[----:B-----5:R-:W-:-:S02]  /*10b0*/  SHF.R.S32.HI R0, RZ, 0x1f, R3 ;  /* 0x0000001fff007819 */ /* 0x020fc40000011403 */
[-C--:B------:R-:W-:Y:S02]  /*10c0*/  ISETP.GE.OR P0, PT, R2, R51.reuse, P6 ;  /* 0x000000330200720c */ /* 0x080fe40003706670 */
[----:B------:R-:W-:Y:S02]  /*10d0*/  IADD3 R3, P1, R3, R2, RZ ;  /* 0x0000000203037210 */ /* 0x000fe40007f3e0ff */
[-C--:B------:R-:W-:Y:S02]  /*10e0*/  ISETP.GE.OR P5, PT, R12, R51.reuse, P6 ;  /* 0x000000330c00720c */ /* 0x080fe400037a6670 */
        /* <DEDUP_REMOVED lines=25> */
[----:B------:R-:W-:Y:S05]  /*1280*/  @P6 RET.REL.NODEC R4 `(_ZN5flash24flash_fwd_splitkv_kernelI23Flash_fwd_kernel_traitsILi256ELi64ELi64ELi4ELb0ELb0EN7cutlass6half_tE19Flash_kernel_traitsILi256ELi64ELi64ELi4ES3_EELb0ELb0ELb1ELb0ELb0ELb0ELb1ELb1EEEvNS_16Flash_fwd_paramsE) ;  /* 0xffffed7004006950 */ /* 0x000fea0003c3ffff */
[----:B-1----:R-:W-:Y:S02]  /*1290*/  MOV R0, 0xff800000 ;  /* 0xff80000000007802 */ /* 0x002fe40000000f00 */
[----:B------:R-:W-:-:S03]  /*12a0*/  MOV R239, 0x0 ;  /* 0x0000000000ef7802 */ /* 0x000fc60000000f00 */
[----:B------:R1:W-:Y:S01]  /*12b0*/  ST.E [R2.64+0xe0], R0 ;  /* 0x0000e00002007985 */ /* 0x0003e2000c101906 */
[----:B------:R-:W-:Y:S05]  /*12c0*/  RET.REL.NODEC R238 `(_ZN5flash24flash_fwd_splitkv_kernelI23Flash_fwd_kernel_traitsILi256ELi64ELi64ELi4ELb0ELb0EN7cutlass6half_tE19Flash_kernel_traitsILi256ELi64ELi64ELi4ES3_EELb0ELb0ELb1ELb0ELb0ELb0ELb1ELb1EEEvNS_16Flash_fwd_paramsE) ;  /* 0xffffed30ee007950 */ /* 0x000fea0003c3ffff */
.L_x_5569:
        /* <DEDUP_REMOVED lines=25> */
[----:B-----5:R-:W3:Y:S04]  /*1460*/  LD.E R12, [R14.64+0x170] ;  /* 0x000170060e0c7980 */ /* 0x020ee8000c101900 */
[----:B------:R-:W4:Y:S01]  /*1470*/  LD.E R4, [R14.64+0x68] ;  /* 0x000068060e047980 */ /* 0x000f22000c101900 */
[----:B------:R-:W-:-:S03]  /*1480*/  LEA R2, R167, 0xffffffc0, 0x6 ;  /* 0xffffffc0a7027811 */ /* 0x000fc600078e30ff */
[----:B--2---:R-:W3:Y:S01]  /*1490*/  LD.E.64 R22, [R14.64+0x20] ;  /* 0x000020060e167980 */ /* 0x004ee2000c101b00 */
[----:B------:R-:W-:-:S03]  /*14a0*/  IABS R3, R2 ;  /* 0x0000000200037213 */ /* 0x000fc60000000000 */
[----:B------:R-:W3:Y:S04]  /*14b0*/  LD.E.64 R48, [R14.64+0x38] ;  /* 0x000038060e307980 */ /* 0x000ee8000c101b00 */
[----:B------:R-:W3:Y:S04]  /*14c0*/  LD.E.64 R18, [R14.64+0x50] ;  /* 0x000050060e127980 */ /* 0x000ee8000c101b00 */
[----:B------:R1:W5:Y:S04]  /*14d0*/  LD.E.64 R28, [R14.64+0x58] ;  /* 0x000058060e1c7980 */ /* 0x000368000c101b00 */
[----:B------:R1:W5:Y:S01]  /*14e0*/  LD.E.64 R46, [R14.64+0x40] ;  /* 0x000040060e2e7980 */ /* 0x000362000c101b00 */
[----:B---3--:R-:W-:-:S04]  /*14f0*/  IABS R5, R12 ;  /* 0x0000000c00057213 */ /* 0x008fc80000000000 */
[----:B------:R-:W3:Y:S08]  /*1500*/  I2F.RP R8, R5 ;  /* 0x0000000500087306 */ /* 0x000ef00000209400 */
[----:B---3--:R-:W3:Y:S02]  /*1510*/  MUFU.RCP R8, R8 ;  /* 0x0000000800087308 */ /* 0x008ee40000001000 */
[----:B---3--:R-:W-:-:S06]  /*1520*/  IADD3 R8, R8, 0xffffffe, RZ ;  /* 0x0ffffffe08087810 */ /* 0x008fcc0007ffe0ff */
[----:B------:R-:W3:Y:S01]  /*1530*/  F2I.FTZ.U32.TRUNC.NTZ R9, R8 ;  /* 0x0000000800097305 */ /* 0x000ee2000021f000 */
[----:B------:R-:W-:Y:S01]  /*1540*/  IABS R0, R12 ;  /* 0x0000000c00007213 */ /* 0x000fe20000000000 */
[----:B---3--:R-:W-:Y:S02]  /*1550*/  IMAD.MOV R6, RZ, RZ, -R9 ;  /* 0x000000ffff067224 */ /* 0x008fe400078e0a09 */
        /* <DEDUP_REMOVED lines=18> */
[----:B------:R3:W2:Y:S04]  /*1680*/  LD.E R3, [R8.64] ;  /* 0x0000000608037980 */ /* 0x0006a8000c101900 */
[----:B---3--:R-:W3:Y:S01]  /*1690*/  LD.E.64 R8, [R14.64+0x28] ;  /* 0x000028060e087980 */ /* 0x008ee2000c101b00 */
        /* <DEDUP_REMOVED lines=18> */
[----:B------:R-:W-:Y:S01]  /*17c0*/  LOP3.LUT R6, R241, R4, RZ, 0x3c, !PT ;  /* 0x00000004f1067212 */ /* 0x000fe200078e3cff */
[----:B------:R-:W-:Y:S01]  /*17d0*/  IMAD R12, R12, R10, R2 ;  /* 0x0000000a0c0c7224 */ /* 0x000fe200078e0202 */
[----:B------:R-:W-:Y:S02]  /*17e0*/  @!P1 IADD3 R16, R16, 0x1, RZ ;  /* 0x0000000110109810 */ /* 0x000fe40007ffe0ff */
[----:B------:R-:W-:Y:S02]  /*17f0*/  ISETP.GE.AND P0, PT, R6, RZ, PT ;  /* 0x000000ff0600720c */ /* 0x000fe40003f06270 */
[----:B------:R-:W-:Y:S01]  /*1800*/  ISETP.NE.AND P1, PT, R4, RZ, PT ;  /* 0x000000ff0400720c */ /* 0x000fe20003f25270 */
[----:B------:R-:W-:-:S04]  /*1810*/  IMAD R6, R49, R12, RZ ;  /* 0x0000000c31067224 */ /* 0x000fc800078e02ff */
[----:B------:R-:W-:-:S06]  /*1820*/  @P2 IADD3 R16, R16, 0x1, RZ ;  /* 0x0000000110102810 */ /* 0x000fcc0007ffe0ff */
[----:B------:R-:W-:Y:S02]  /*1830*/  @!P0 IMAD.MOV R16, RZ, RZ, -R16 ;  /* 0x000000ffff108224 */ /* 0x000fe400078e0a10 */
[----:B------:R-:W-:-:S04]  /*1840*/  @!P1 LOP3.LUT R16, RZ, R4, RZ, 0x33, !PT ;  /* 0x00000004ff109212 */ /* 0x000fc800078e33ff */
[----:B------:R-:W-:Y:S02]  /*1850*/  SHF.R.S32.HI R13, RZ, 0x1f, R16 ;  /* 0x0000001fff0d7819 */ /* 0x000fe40000011410 */
[----:B--2---:R-:W-:Y:S01]  /*1860*/  SHF.R.S32.HI R0, RZ, 0x1f, R3 ;  /* 0x0000001fff007819 */ /* 0x004fe20000011403 */
[-C--:B------:R-:W-:Y:S02]  /*1870*/  IMAD R5, R23, R3.reuse, RZ ;  /* 0x0000000317057224 */ /* 0x080fe400078e02ff */
[----:B------:R-:W-:-:S04]  /*1880*/  IMAD.WIDE.U32 R10, R22, R3, RZ ;  /* 0x00000003160a7225 */ /* 0x000fc800078e00ff */
[----:B------:R-:W-:-:S05]  /*1890*/  IMAD R5, R22, R0, R5 ;  /* 0x0000000016057224 */ /* 0x000fca00078e0205 */
[----:B------:R-:W-:Y:S02]  /*18a0*/  IADD3 R11, R11, R5, RZ ;  /* 0x000000050b0b7210 */ /* 0x000fe40007ffe0ff */
[----:B------:R-:W-:-:S03]  /*18b0*/  SHF.R.S32.HI R5, RZ, 0x1f, R12 ;  /* 0x0000001fff057819 */ /* 0x000fc6000001140c */
[----:B------:R-:W-:-:S04]  /*18c0*/  IMAD.WIDE.U32 R10, R12, R48, R10 ;  /* 0x000000300c0a7225 */ /* 0x000fc800078e000a */
[----:B------:R-:W-:Y:S02]  /*18d0*/  IMAD R6, R48, R5, R6 ;  /* 0x0000000530067224 */ /* 0x000fe400078e0206 */
[----:B---3--:R-:W-:-:S03]  /*18e0*/  IMAD R4, R9, R3, RZ ;  /* 0x0000000309047224 */ /* 0x008fc600078e02ff */
        /* <DEDUP_REMOVED lines=11> */
.L_x_5587:
        /* <DEDUP_REMOVED lines=20> */
[----:B------:R-:W-:-:S03]  /*1ae0*/  IADD3 R0, RZ, -R0, RZ ;  /* 0x80000000ff007210 */ /* 0x000fc60007ffe0ff */
[----:B----4-:R-:W-:Y:S02]  /*1af0*/  @!P3 IMAD R2, R49, R13, RZ ;  /* 0x0000000d3102b224 */ /* 0x010fe400078e02ff */
        /* <DEDUP_REMOVED lines=10> */
[-C--:B--2---:R-:W-:Y:S02]  /*1ba0*/  @!P3 IMAD R2, R25, R12.reuse, RZ ;  /* 0x0000000c1902b224 */ /* 0x084fe400078e02ff */
        /* <DEDUP_REMOVED lines=8> */
[----:B------:R-:W-:Y:S02]  /*1c30*/  LOP3.LUT R11, R11, R10, RZ, 0x3c, !PT ;  /* 0x0000000a0b0b7212 */ /* 0x000fe400078e3cff */
        /* <DEDUP_REMOVED lines=8> */
[----:B------:R-:W-:Y:S01]  /*1cc0*/  @!P3 IMAD R8, R47, R13, RZ ;  /* 0x0000000d2f08b224 */ /* 0x000fe200078e02ff */
[----:B------:R-:W-:Y:S01]  /*1cd0*/  @!P3 SHF.R.S32.HI R0, RZ, 0x1f, R13 ;  /* 0x0000001fff00b819 */ /* 0x000fe2000001140d */
[----:B------:R-:W-:Y:S01]  /*1ce0*/  IMAD.WIDE.U32 R24, R48, R2, R10 ;  /* 0x0000000230187225 */ /* 0x000fe200078e000a */
[----:B------:R-:W-:Y:S02]  /*1cf0*/  SHF.R.S32.HI R5, RZ, 0x1f, R2 ;  /* 0x0000001fff057819 */ /* 0x000fe40000011402 */
[----:B------:R-:W-:Y:S01]  /*1d00*/  @P2 IADD3 R4, R4, 0x1, RZ ;  /* 0x0000000104042810 */ /* 0x000fe20007ffe0ff */
[----:B------:R-:W-:-:S02]  /*1d10*/  @!P3 IMAD R0, R0, R46, R8 ;  /* 0x0000002e0000b224 */ /* 0x000fc400078e0208 */
[----:B------:R-:W-:-:S04]  /*1d20*/  @!P3 IMAD.WIDE.U32 R10, R46, R13, RZ ;  /* 0x0000000d2e0ab225 */ /* 0x000fc800078e00ff */
[----:B------:R-:W-:Y:S01]  /*1d30*/  IMAD R9, R49, R2, RZ ;  /* 0x0000000231097224 */ /* 0x000fe200078e02ff */
[----:B------:R-:W-:Y:S01]  /*1d40*/  @!P3 IADD3 R11, R11, R0, RZ ;  /* 0x000000000b0bb210 */ /* 0x000fe20007ffe0ff */
[----:B------:R-:W-:Y:S01]  /*1d50*/  @P3 IMAD.IADD R13, R13, 0x1, R16 ;  /* 0x000000010d0d3824 */ /* 0x000fe200078e0210 */
[----:B------:R-:W-:Y:S01]  /*1d60*/  @!P3 SHF.R.S32.HI R0, RZ, 0x1f, R12 ;  /* 0x0000001fff00b819 */ /* 0x000fe2000001140c */
[----:B------:R-:W-:Y:S02]  /*1d70*/  IMAD R9, R5, R48, R9 ;  /* 0x0000003005097224 */ /* 0x000fe400078e0209 */
[----:B------:R-:W-:Y:S01]  /*1d80*/  @!P1 IMAD.MOV R4, RZ, RZ, -R4 ;  /* 0x000000ffff049224 */ /* 0x000fe200078e0a04 */
[----:B------:R-:W-:Y:S01]  /*1d90*/  @!P0 LOP3.LUT R4, RZ, R6, RZ, 0x33, !PT ;  /* 0x00000006ff048212 */ /* 0x000fe200078e33ff */
[----:B------:R-:W-:Y:S01]  /*1da0*/  @!P3 IMAD R3, R23, R12, RZ ;  /* 0x0000000c1703b224 */ /* 0x000fe200078e02ff */
[----:B------:R-:W-:Y:S01]  /*1db0*/  MOV R8, R24 ;  /* 0x0000001800087202 */ /* 0x000fe20000000f00 */
[----:B------:R-:W-:-:S02]  /*1dc0*/  IMAD.IADD R9, R25, 0x1, R9 ;  /* 0x0000000119097824 */ /* 0x000fc400078e0209 */
[-C--:B------:R-:W-:Y:S02]  /*1dd0*/  @P3 IMAD R17, R47, R13.reuse, RZ ;  /* 0x0000000d2f113224 */ /* 0x080fe400078e02ff */
[----:B------:R-:W-:Y:S01]  /*1de0*/  @P3 IMAD.WIDE.U32 R24, R46, R13, RZ ;  /* 0x0000000d2e183225 */ /* 0x000fe200078e00ff */
[----:B------:R-:W-:-:S03]  /*1df0*/  SHF.R.S32.HI R13, RZ, 0x1f, R4 ;  /* 0x0000001fff0d7819 */ /* 0x000fc60000011404 */
[C---:B------:R-:W-:Y:S02]  /*1e00*/  @!P3 IMAD R0, R22.reuse, R0, R3 ;  /* 0x000000001600b224 */ /* 0x040fe400078e0203 */
[----:B------:R-:W-:Y:S02]  /*1e10*/  IMAD R3, R19, R4, RZ ;  /* 0x0000000413037224 */ /* 0x000fe400078e02ff */
        /* <DEDUP_REMOVED lines=11> */
.L_x_5588:
[----:B-1----:R-:W-:Y:S05]  /*1ed0*/  BSYNC B0 ;  /* 0x0000000000007941 */ /* 0x002fea0003800000 */
.L_x_5586:
        /* <DEDUP_REMOVED lines=17> */
[C---:B------:R-:W-:Y:S02]  /*1ff0*/  IMAD.IADD R52, R45.reuse, 0x1, -R52 ;  /* 0x000000012d347824 */ /* 0x040fe400078e0a34 */
[----:B------:R-:W-:Y:S02]  /*2000*/  IMAD.IADD R4, R45, 0x1, -R4 ;  /* 0x000000012d047824 */ /* 0x000fe400078e0a04 */
[----:B------:R-:W-:Y:S02]  /*2010*/  IMAD.IADD R53, R53, 0x1, -R18 ;  /* 0x0000000135357824 */ /* 0x000fe400078e0a12 */
[----:B------:R-:W-:Y:S01]  /*2020*/  IMAD.SHL.U32 R18, R52, 0x8, RZ ;  /* 0x0000000834127824 */ /* 0x000fe200078e00ff */
[----:B------:R-:W-:Y:S02]  /*2030*/  SHF.R.S32.HI R19, RZ, 0x1f, R4 ;  /* 0x0000001fff137819 */ /* 0x000fe40000011404 */
[----:B------:R-:W-:-:S02]  /*2040*/  SHF.R.S32.HI R164, RZ, 0x3, R164 ;  /* 0x00000003ffa47819 */ /* 0x000fc400000114a4 */
[----:B------:R-:W-:Y:S02]  /*2050*/  IADD3 R30, P0, R18, R6, RZ ;  /* 0x00000006121e7210 */ /* 0x000fe40007f1e0ff */
[----:B------:R-:W-:Y:S01]  /*2060*/  LEA.HI R6, R19, R4, RZ, 0x3 ;  /* 0x0000000413067211 */ /* 0x000fe200078f18ff */
[----:B------:R-:W-:-:S03]  /*2070*/  IMAD.SHL.U32 R22, R164, 0x40, RZ ;  /* 0x00000040a4167824 */ /* 0x000fc600078e00ff */
[----:B-1----:R-:W-:Y:S02]  /*2080*/  LOP3.LUT R21, R6, 0xfffffff8, RZ, 0xc0, !PT ;  /* 0xfffffff806157812 */ /* 0x002fe400078ec0ff */
[--C-:B------:R-:W-:Y:S02]  /*2090*/  SHF.R.S32.HI R19, RZ, 0x1f, R18.reuse ;  /* 0x0000001fff137819 */ /* 0x100fe40000011412 */
[----:B------:R-:W-:Y:S01]  /*20a0*/  LOP3.LUT R22, R22, 0x1c0, RZ, 0xc0, !PT ;  /* 0x000001c016167812 */ /* 0x000fe200078ec0ff */
[----:B------:R-:W-:Y:S01]  /*20b0*/  IMAD.IADD R21, R4, 0x1, -R21 ;  /* 0x0000000104157824 */ /* 0x000fe200078e0a15 */
[----:B------:R-:W-:Y:S01]  /*20c0*/  LEA.HI R23, R50, R45, RZ, 0x6 ;  /* 0x0000002d32177211 */ /* 0x000fe200078f30ff */
[----:B-----5:R-:W-:Y:S01]  /*20d0*/  IMAD R5, R5, R46, RZ ;  /* 0x0000002e05057224 */ /* 0x020fe200078e02ff */
[----:B------:R-:W-:Y:S01]  /*20e0*/  LOP3.LUT R24, R22, 0x38, R18, 0xf8, !PT ;  /* 0x0000003816187812 */ /* 0x000fe200078ef812 */
[----:B------:R-:W-:Y:S01]  /*20f0*/  IMAD.X R31, R19, 0x1, R17, P0 ;  /* 0x00000001131f7824 */ /* 0x000fe200000e0611 */
[----:B------:R-:W-:Y:S01]  /*2100*/  SHF.R.U32.HI R22, RZ, 0x3, R22 ;  /* 0x00000003ff167819 */ /* 0x000fe20000011616 */
[----:B------:R-:W-:-:S02]  /*2110*/  IMAD.SHL.U32 R4, R21, 0x40, RZ ;  /* 0x0000004015047824 */ /* 0x000fc400078e00ff */
[----:B------:R-:W-:Y:S01]  /*2120*/  IMAD R5, R12, R47, R5 ;  /* 0x0000002f0c057224 */ /* 0x000fe200078e0205 */
[----:B------:R-:W-:Y:S01]  /*2130*/  LOP3.LUT R22, R24, R22, RZ, 0x3c, !PT ;  /* 0x0000001618167212 */ /* 0x000fe200078e3cff */
[----:B------:R-:W-:Y:S02]  /*2140*/  IMAD.SHL.U32 R23, R23, 0x8, RZ ;  /* 0x0000000817177824 */ /* 0x000fe400078e00ff */
[----:B------:R-:W-:Y:S01]  /*2150*/  IMAD.WIDE.U32 R30, R12, R46, R30 ;  /* 0x0000002e0c1e7225 */ /* 0x000fe200078e001e */
[----:B------:R-:W-:-:S03]  /*2160*/  LOP3.LUT R4, R4, 0x1c0, RZ, 0xc0, !PT ;  /* 0x000001c004047812 */ /* 0x000fc600078ec0ff */
[----:B------:R-:W-:Y:S01]  /*2170*/  IMAD.SHL.U32 R12, R53, 0x8, RZ ;  /* 0x00000008350c7824 */ /* 0x000fe200078e00ff */
[----:B------:R-:W-:Y:S01]  /*2180*/  LOP3.LUT R154, R22, 0xfffffe00, R23, 0xf8, !PT ;  /* 0xfffffe00169a7812 */ /* 0x000fe200078ef817 */
[----:B------:R-:W-:Y:S01]  /*2190*/  IMAD.IADD R31, R31, 0x1, R5 ;  /* 0x000000011f1f7824 */ /* 0x000fe200078e0205 */
[----:B------:R-:W-:Y:S02]  /*21a0*/  SHF.R.U32.HI R35, RZ, 0x3, R4 ;  /* 0x00000003ff237819 */ /* 0x000fe40000011604 */
[----:B------:R-:W-:Y:S02]  /*21b0*/  LOP3.LUT R12, R4, 0x8, R12, 0xf8, !PT ;  /* 0x00000008040c7812 */ /* 0x000fe400078ef80c */
[----:B------:R-:W-:Y:S01]  /*21c0*/  SHF.R.S32.HI R54, RZ, 0x1f, R242 ;  /* 0x0000001fff367819 */ /* 0x000fe200000114f2 */
[----:B------:R-:W-:Y:S01]  /*21d0*/  IMAD.SHL.U32 R6, R6, 0x40, RZ ;  /* 0x0000004006067824 */ /* 0x000fe200078e00ff */
[----:B------:R-:W-:-:S04]  /*21e0*/  LOP3.LUT R35, R12, R35, RZ, 0x3c, !PT ;  /* 0x000000230c237212 */ /* 0x000fc800078e3cff */
[----:B------:R-:W-:Y:S02]  /*21f0*/  LOP3.LUT R35, R35, 0xfffffe00, R6, 0xf8, !PT ;  /* 0xfffffe0023237812 */ /* 0x000fe400078ef806 */
[----:B------:R-:W-:Y:S02]  /*2200*/  IADD3 R12, R18, 0x40, RZ ;  /* 0x00000040120c7810 */ /* 0x000fe40007ffe0ff */
[----:B------:R-:W-:-:S04]  /*2210*/  SHF.R.S32.HI R78, RZ, 0x1f, R79 ;  /* 0x0000001fff4e7819 */ /* 0x000fc8000001144f */
[----:B------:R-:W-:Y:S01]  /*2220*/  LEA.HI R78, R78, R79, RZ, 0x6 ;  /* 0x0000004f4e4e7211 */ /* 0x000fe200078f30ff */
[----:B------:R-:W-:-:S03]  /*2230*/  IMAD R160, R29, R16, RZ ;  /* 0x000000101da07224 */ /* 0x000fc600078e02ff */
[----:B------:R-:W-:Y:S01]  /*2240*/  SHF.R.S32.HI R78, RZ, 0x6, R78 ;  /* 0x00000006ff4e7819 */ /* 0x000fe2000001144e */
[-C--:B------:R-:W-:Y:S01]  /*2250*/  IMAD R160, R13, R28.reuse, R160 ;  /* 0x0000001c0da07224 */ /* 0x080fe200078e02a0 */
[----:B------:R-:W-:Y:S01]  /*2260*/  SHF.R.S32.HI R171, RZ, 0x1f, R241 ;  /* 0x0000001fffab7819 */ /* 0x000fe200000114f1 */
[----:B------:R-:W-:Y:S01]  /*2270*/  IMAD.WIDE.U32 R28, R16, R28, R30 ;  /* 0x0000001c101c7225 */ /* 0x000fe200078e001e */
[----:B------:R-:W-:Y:S02]  /*2280*/  IMNMX R78, R235, R78, !PT ;  /* 0x0000004eeb4e7217 */ /* 0x000fe40007800200 */
        /* <DEDUP_REMOVED lines=11> */
[----:B------:R-:W-:Y:S01]  /*2340*/  IMAD.MOV.U32 R34, RZ, RZ, 0x10 ;  /* 0x00000010ff227424 */ /* 0x000fe200078e00ff */
[----:B------:R-:W-:Y:S01]  /*2350*/  LEA.HI R50, R50, R45, RZ, 0x5 ;  /* 0x0000002d32327211 */ /* 0x000fe200078f28ff */
[----:B------:R-:W-:-:S02]  /*2360*/  IMAD.MOV.U32 R33, RZ, RZ, 0x20 ;  /* 0x00000020ff217424 */ /* 0x000fc400078e00ff */
[----:B------:R-:W-:Y:S01]  /*2370*/  IMAD.IADD R163, R161, 0x1, R162 ;  /* 0x00000001a1a37824 */ /* 0x000fe200078e02a2 */
[C---:B------:R-:W-:Y:S01]  /*2380*/  SHF.L.U64.HI R234, R48.reuse, 0x4, R49 ;  /* 0x0000000430ea7819 */ /* 0x040fe20000010231 */
[----:B------:R-:W-:Y:S01]  /*2390*/  IMAD.SHL.U32 R233, R48, 0x10, RZ ;  /* 0x0000001030e97824 */ /* 0x000fe200078e00ff */
[C---:B------:R-:W-:Y:S01]  /*23a0*/  SHF.L.U64.HI R232, R46.reuse, 0x4, R47 ;  /* 0x000000042ee87819 */ /* 0x040fe2000001022f */
[----:B------:R-:W-:Y:S01]  /*23b0*/  IMAD.SHL.U32 R231, R46, 0x10, RZ ;  /* 0x000000102ee77824 */ /* 0x000fe200078e00ff */
[----:B------:R-:W-:Y:S01]  /*23c0*/  SHF.R.S32.HI R50, RZ, 0x5, R50 ;  /* 0x00000005ff327819 */ /* 0x000fe20000011432 */
[----:B------:R-:W-:Y:S01]  /*23d0*/  IMAD.SHL.U32 R151, R52, 0x4, RZ ;  /* 0x0000000434977824 */ /* 0x000fe200078e00ff */
[----:B------:R-:W-:Y:S02]  /*23e0*/  SEL R34, R34, 0xfffffff0, !P0 ;  /* 0xfffffff022227807 */ /* 0x000fe40004000000 */
        /* <DEDUP_REMOVED lines=9> */
[----:B------:R-:W-:Y:S01]  /*2480*/  IADD3 R6, P2, R18, R4, RZ ;  /* 0x0000000412067210 */ /* 0x000fe20007f5e0ff */
[----:B------:R-:W-:Y:S02]  /*2490*/  @!P3 IMAD.IADD R5, R23, 0x1, R26 ;  /* 0x000000011705b824 */ /* 0x000fe400078e021a */
[----:B------:R-:W-:-:S02]  /*24a0*/  @P3 IMAD.MOV.U32 R176, RZ, RZ, R10 ;  /* 0x000000ffffb03224 */ /* 0x000fc400078e000a */
[----:B------:R-:W-:Y:S01]  /*24b0*/  IMAD.X R7, R19, 0x1, R5, P2 ;  /* 0x0000000113077824 */ /* 0x000fe200010e0605 */
[-C--:B------:R-:W-:Y:S01]  /*24c0*/  ISETP.GE.AND P2, PT, R12, R153.reuse, PT ;  /* 0x000000990c00720c */ /* 0x080fe20003f46270 */
[----:B------:R-:W-:Y:S01]  /*24d0*/  @!P3 IMAD.MOV.U32 R176, RZ, RZ, R10 ;  /* 0x000000ffffb0b224 */ /* 0x000fe200078e000a */
[----:B------:R-:W-:Y:S02]  /*24e0*/  IADD3 R10, R18, 0xc0, RZ ;  /* 0x000000c0120a7810 */ /* 0x000fe40007ffe0ff */
[----:B------:R-:W-:Y:S02]  /*24f0*/  SEL R5, RZ, 0xffffffff, P2 ;  /* 0xffffffffff057807 */ /* 0x000fe40001000000 */
[----:B------:R-:W-:Y:S01]  /*2500*/  ISETP.GE.AND P2, PT, R10, R153, PT ;  /* 0x000000990a00720c */ /* 0x000fe20003f46270 */
[----:B----4-:R-:W-:-:S03]  /*2510*/  IMAD R4, R9, R241, RZ ;  /* 0x000000f109047224 */ /* 0x010fc600078e02ff */
[----:B------:R-:W-:Y:S02]  /*2520*/  SEL R152, RZ, 0x8, P2 ;  /* 0x00000008ff987807 */ /* 0x000fe40001000000 */
[C---:B------:R-:W-:Y:S01]  /*2530*/  IADD3 R156, P2, R18.reuse, R3, RZ ;  /* 0x00000003129c7210 */ /* 0x040fe20007f5e0ff */
[--C-:B------:R-:W-:Y:S02]  /*2540*/  @P3 IMAD.MOV.U32 R177, RZ, RZ, R11.reuse ;  /* 0x000000ffffb13224 */ /* 0x100fe400078e000b */
[----:B------:R-:W-:Y:S01]  /*2550*/  @!P4 IMAD.MOV.U32 R20, RZ, RZ, RZ ;  /* 0x000000ffff14c224 */ /* 0x000fe200078e00ff */
[----:B------:R-:W-:Y:S01]  /*2560*/  ISETP.GT.AND P4, PT, R167, R78, PT ;  /* 0x0000004ea700720c */ /* 0x000fe20003f84270 */
[----:B------:R-:W-:Y:S01]  /*2570*/  @!P3 IMAD.MOV.U32 R177, RZ, RZ, R11 ;  /* 0x000000ffffb1b224 */ /* 0x000fe200078e000b */
[----:B------:R-:W-:Y:S01]  /*2580*/  ISETP.GE.AND P3, PT, R18, R153, PT ;  /* 0x000000991200720c */ /* 0x000fe20003f66270 */
[----:B------:R-:W-:Y:S01]  /*2590*/  IMAD R4, R8, R171, R4 ;  /* 0x000000ab08047224 */ /* 0x000fe200078e0204 */
[----:B------:R-:W-:Y:S01]  /*25a0*/  IADD3 R11, R18, 0x80, RZ ;  /* 0x00000080120b7810 */ /* 0x000fe20007ffe0ff */
[----:B------:R-:W-:-:S02]  /*25b0*/  IMAD.X R157, R19, 0x1, R0, P2 ;  /* 0x00000001139d7824 */ /* 0x000fc400010e0600 */
[----:B------:R-:W-:Y:S01]  /*25c0*/  IMAD.WIDE.U32 R8, R241, R8, R6 ;  /* 0x00000008f1087225 */ /* 0x000fe200078e0006 */
[----:B------:R-:W-:Y:S02]  /*25d0*/  SEL R6, RZ, 0x1, P3 ;  /* 0x00000001ff067807 */ /* 0x000fe40001800000 */
[----:B------:R-:W-:Y:S01]  /*25e0*/  ISETP.GE.AND P3, PT, R11, R153, PT ;  /* 0x000000990b00720c */ /* 0x000fe20003f66270 */
[----:B------:R-:W-:Y:S02]  /*25f0*/  IMAD.SHL.U32 R5, R5, 0x2, RZ ;  /* 0x0000000205057824 */ /* 0x000fe400078e00ff */
[----:B------:R-:W-:Y:S02]  /*2600*/  IMAD R174, R173, R176, RZ ;  /* 0x000000b0adae7224 */ /* 0x000fe400078e02ff */
        /* <DEDUP_REMOVED lines=25> */
[----:B------:R-:W-:Y:S01]  /*27a0*/  IMAD.SHL.U32 R56, R46, 0x20, RZ ;  /* 0x000000202e387824 */ /* 0x000fe200078e00ff */
[----:B------:R-:W-:Y:S01]  /*27b0*/  LOP3.LUT R143, R152, 0xffff, RZ, 0xc0, !PT ;  /* 0x0000ffff988f7812 */ /* 0x000fe200078ec0ff */
[----:B------:R-:W-:Y:S01]  /*27c0*/  IMAD R55, R47, 0x60, RZ ;  /* 0x000000602f377824 */ /* 0x000fe200078e02ff */
[C---:B------:R-:W-:Y:S01]  /*27d0*/  SHF.L.U64.HI R57, R46.reuse, 0x5, R47 ;  /* 0x000000052e397819 */ /* 0x040fe2000001022f */
[----:B------:R-:W-:Y:S01]  /*27e0*/  IMAD.WIDE.U32 R180, R46, 0x60, RZ ;  /* 0x000000602eb47825 */ /* 0x000fe200078e00ff */
[----:B------:R-:W-:-:S02]  /*27f0*/  LOP3.LUT R149, R143, 0x1, RZ, 0xc0, !PT ;  /* 0x000000018f957812 */ /* 0x000fc400078ec0ff */
        /* <DEDUP_REMOVED lines=8> */
[C---:B------:R-:W-:Y:S01]  /*2880*/  IADD3 R146, R164.reuse, 0x20, RZ ;  /* 0x00000020a4927810 */ /* 0x040fe20007ffe0ff */
[----:B------:R-:W-:Y:S01]  /*2890*/  IMAD.IADD R55, R181, 0x1, R55 ;  /* 0x00000001b5377824 */ /* 0x000fe200078e0237 */
[----:B------:R-:W-:-:S02]  /*28a0*/  IADD3 R144, R164, 0x30, RZ ;  /* 0x00000030a4907810 */ /* 0x000fc40007ffe0ff */
[C---:B------:R-:W-:Y:S02]  /*28b0*/  SHF.L.U64.HI R77, R48.reuse, 0x5, R49 ;  /* 0x00000005304d7819 */ /* 0x040fe40000010231 */
[----:B------:R-:W-:Y:S02]  /*28c0*/  SHF.L.U32 R76, R48, 0x5, RZ ;  /* 0x00000005304c7819 */ /* 0x000fe400000006ff */
[----:B------:R-:W-:Y:S02]  /*28d0*/  MOV R118, R184 ;  /* 0x000000b800767202 */ /* 0x000fe40000000f00 */
[----:B------:R-:W-:Y:S01]  /*28e0*/  LOP3.LUT R143, R143, 0x8, RZ, 0xc0, !PT ;  /* 0x000000088f8f7812 */ /* 0x000fe200078ec0ff */
[-C--:B--2---:R-:W-:Y:S02]  /*28f0*/  IMAD R0, R37, R242.reuse, RZ ;  /* 0x000000f225007224 */ /* 0x084fe400078e02ff */
[----:B---3--:R-:W-:Y:S02]  /*2900*/  IMAD R4, R39, R242, RZ ;  /* 0x000000f227047224 */ /* 0x008fe400078e02ff */
[----:B------:R-:W-:-:S02]  /*2910*/  IMAD R0, R36, R54, R0 ;  /* 0x0000003624007224 */ /* 0x000fc400078e0200 */
        /* <DEDUP_REMOVED lines=9> */
[----:B------:R-:W-:-:S04]  /*29b0*/  IMAD.WIDE.U32 R36, R182, R2, R36 ;  /* 0x00000002b6247225 */ /* 0x000fc800078e0024 */
[C---:B------:R-:W-:Y:S02]  /*29c0*/  IMAD R3, R186.reuse, R0, R3 ;  /* 0x00000000ba037224 */ /* 0x040fe400078e0203 */
[----:B------:R-:W-:Y:S01]  /*29d0*/  IMAD.WIDE.U32 R30, R186, R2, R30 ;  /* 0x00000002ba1e7225 */ /* 0x000fe200078e001e */
[----:B------:R-:W-:-:S03]  /*29e0*/  LEA.HI R140, R17, R17, RZ, 0x1 ;  /* 0x00000011118c7211 */ /* 0x000fc600078f08ff */
[----:B------:R-:W-:Y:S02]  /*29f0*/  IMAD R0, R27, R16, RZ ;  /* 0x000000101b007224 */ /* 0x000fe400078e02ff */
[----:B------:R-:W-:Y:S01]  /*2a00*/  IMAD.IADD R37, R37, 0x1, R5 ;  /* 0x0000000125257824 */ /* 0x000fe200078e0205 */
[----:B------:R-:W-:Y:S01]  /*2a10*/  SHF.R.S32.HI R5, RZ, 0x1f, R79 ;  /* 0x0000001fff057819 */ /* 0x000fe2000001144f */
[----:B------:R-:W-:Y:S01]  /*2a20*/  IMAD.IADD R31, R31, 0x1, R3 ;  /* 0x000000011f1f7824 */ /* 0x000fe200078e0203 */
[----:B------:R-:W-:Y:S01]  /*2a30*/  IADD3 R3, P0, -R79, R164, RZ ;  /* 0x000000a44f037210 */ /* 0x000fe20007f1e1ff */
[-C--:B------:R-:W-:Y:S01]  /*2a40*/  IMAD R4, R29, R16.reuse, RZ ;  /* 0x000000101d047224 */ /* 0x080fe200078e02ff */
[----:B------:R-:W-:Y:S01]  /*2a50*/  SHF.R.S32.HI R140, RZ, 0x1, R140 ;  /* 0x00000001ff8c7819 */ /* 0x000fe2000001148c */
[C---:B------:R-:W-:Y:S02]  /*2a60*/  IMAD R0, R26.reuse, R13, R0 ;  /* 0x0000000d1a007224 */ /* 0x040fe400078e0200 */
[----:B------:R-:W-:Y:S01]  /*2a70*/  IMAD.WIDE.U32 R26, R26, R16, R30 ;  /* 0x000000101a1a7225 */ /* 0x000fe200078e001e */
[----:B------:R-:W-:-:S03]  /*2a80*/  IADD3 R2, R20, R2, RZ ;  /* 0x0000000214027210 */ /* 0x000fc60007ffe0ff */
[----:B------:R-:W-:Y:S02]  /*2a90*/  IMAD.X R5, R165, 0x1, ~R5, P0 ;  /* 0x00000001a5057824 */ /* 0x000fe400000e0e05 */
[C---:B------:R-:W-:Y:S02]  /*2aa0*/  IMAD R4, R28.reuse, R13, R4 ;  /* 0x0000000d1c047224 */ /* 0x040fe400078e0204 */
[----:B------:R-:W-:-:S04]  /*2ab0*/  IMAD.WIDE.U32 R28, R28, R16, R36 ;  /* 0x000000101c1c7225 */ /* 0x000fc800078e0024 */
[----:B------:R-:W-:Y:S02]  /*2ac0*/  IMAD.IADD R21, R27, 0x1, R0 ;  /* 0x000000011b157824 */ /* 0x000fe400078e0200 */
[----:B------:R-:W-:Y:S02]  /*2ad0*/  IMAD R0, R164, R140, R151 ;  /* 0x0000008ca4007224 */ /* 0x000fe400078e0297 */
[----:B------:R-:W-:Y:S02]  /*2ae0*/  IMAD R110, R5, R186, RZ ;  /* 0x000000ba056e7224 */ /* 0x000fe400078e02ff */
[----:B------:R-:W-:Y:S02]  /*2af0*/  IMAD.MOV.U32 R20, RZ, RZ, R26 ;  /* 0x000000ffff147224 */ /* 0x000fe400078e001a */
[----:B------:R-:W-:Y:S02]  /*2b00*/  IMAD.IADD R17, R29, 0x1, R4 ;  /* 0x000000011d117824 */ /* 0x000fe400078e0204 */
[----:B------:R-:W-:-:S02]  /*2b10*/  IMAD R107, R5, R182, RZ ;  /* 0x000000b6056b7224 */ /* 0x000fc400078e02ff */
[----:B------:R-:W-:Y:S02]  /*2b20*/  IMAD.MOV.U32 R16, RZ, RZ, R28 ;  /* 0x000000ffff107224 */ /* 0x000fe400078e001c */
[----:B------:R-:W-:Y:S01]  /*2b30*/  IMAD R2, R140, R2, RZ ;  /* 0x000000028c027224 */ /* 0x000fe200078e02ff */
[----:B------:R-:W-:Y:S01]  /*2b40*/  IADD3 R4, R151, R0, RZ ;  /* 0x0000000097047210 */ /* 0x000fe20007ffe0ff */
        /* <DEDUP_REMOVED lines=8> */
[----:B------:R-:W-:Y:S01]  /*2bd0*/  LEA R111, P0, R20, R24, 0x1 ;  /* 0x00000018146f7211 */ /* 0x000fe200078008ff */
[----:B------:R-:W-:Y:S01]  /*2be0*/  IMAD.IADD R107, R17, 0x1, R107 ;  /* 0x00000001116b7824 */ /* 0x000fe200078e026b */
[----:B------:R-:W-:Y:S01]  /*2bf0*/  LEA.HI.X.SX32 R0, R0, R114, 0x1, P3 ;  /* 0x0000007200007211 */ /* 0x000fe200018f0eff */
[----:B------:R-:W-:Y:S01]  /*2c00*/  IMAD.SHL.U32 R115, R2, 0x2, RZ ;  /* 0x0000000202737824 */ /* 0x000fe200078e00ff */
[----:B------:R-:W-:Y:S01]  /*2c10*/  LEA.HI.X R110, R20, R25, R110, 0x1, P0 ;  /* 0x00000019146e7211 */ /* 0x000fe200000f0c6e */
[----:B------:R-:W-:Y:S01]  /*2c20*/  IMAD.SHL.U32 R20, R3, 0x2, RZ ;  /* 0x0000000203147824 */ /* 0x000fe200078e00ff */
[----:B------:R-:W-:-:S02]  /*2c30*/  LEA R108, P1, R16, R22, 0x1 ;  /* 0x00000016106c7211 */ /* 0x000fc400078208ff */
[----:B------:R-:W-:Y:S02]  /*2c40*/  LEA.HI.X.SX32 R114, R4, R114, 0x1, P2 ;  /* 0x0000007204727211 */ /* 0x000fe400010f0eff */
[----:B------:R-:W-:Y:S02]  /*2c50*/  LEA.HI.X R107, R16, R23, R107, 0x1, P1 ;  /* 0x00000017106b7211 */ /* 0x000fe400008f0c6b */
[----:B------:R-:W-:Y:S02]  /*2c60*/  SHF.L.U64.HI R114, R2, 0x1, R114 ;  /* 0x0000000102727819 */ /* 0x000fe40000010272 */
[CC--:B------:R-:W-:Y:S02]  /*2c70*/  IADD3 R113, P3, R8.reuse, R115.reuse, RZ ;  /* 0x0000007308717210 */ /* 0x0c0fe40007f7e0ff */
[----:B------:R-:W-:Y:S02]  /*2c80*/  IADD3 R36, P1, R8, R20, RZ ;  /* 0x0000001408247210 */ /* 0x000fe40007f3e0ff */
[----:B------:R-:W-:-:S02]  /*2c90*/  IADD3 R115, P2, R6, R115, RZ ;  /* 0x0000007306737210 */ /* 0x000fc40007f5e0ff */
[----:B------:R-:W-:Y:S02]  /*2ca0*/  SHF.L.U64.HI R0, R3, 0x1, R0 ;  /* 0x0000000103007819 */ /* 0x000fe40000010200 */
[----:B------:R-:W-:Y:S01]  /*2cb0*/  IADD3 R20, P0, R6, R20, RZ ;  /* 0x0000001406147210 */ /* 0x000fe20007f1e0ff */
[C-C-:B------:R-:W-:Y:S01]  /*2cc0*/  IMAD.X R112, R9.reuse, 0x1, R114.reuse, P3 ;  /* 0x0000000109707824 */ /* 0x140fe200018e0672 */
[----:B------:R-:W-:Y:S01]  /*2cd0*/  IADD3.X R37, R9, R0, RZ, P1, !PT ;  /* 0x0000000009257210 */ /* 0x000fe20000ffe4ff */
[----:B------:R-:W-:Y:S01]  /*2ce0*/  IMAD.X R114, R7, 0x1, R114, P2 ;  /* 0x0000000107727824 */ /* 0x000fe200010e0672 */
[----:B------:R-:W-:Y:S01]  /*2cf0*/  IADD3 R75, P2, R233, 0x40, RZ ;  /* 0x00000040e94b7810 */ /* 0x000fe20007f5e0ff */
[----:B------:R-:W-:Y:S01]  /*2d00*/  IMAD.X R21, R7, 0x1, R0, P0 ;  /* 0x0000000107157824 */ /* 0x000fe200000e0600 */
[C---:B------:R-:W-:Y:S02]  /*2d10*/  IADD3 R71, P1, R233.reuse, 0x80, RZ ;  /* 0x00000080e9477810 */ /* 0x040fe40007f3e0ff */
[----:B------:R-:W-:Y:S01]  /*2d20*/  IADD3 R65, P0, R233, 0xc0, RZ ;  /* 0x000000c0e9417810 */ /* 0x000fe20007f1e0ff */
[----:B------:R-:W-:-:S02]  /*2d30*/  IMAD.SHL.U32 R150, R140, 0x10, RZ ;  /* 0x000000108c967824 */ /* 0x000fc400078e00ff */
[--C-:B------:R-:W-:Y:S01]  /*2d40*/  IMAD.X R74, RZ, RZ, R234.reuse, P2 ;  /* 0x000000ffff4a7224 */ /* 0x100fe200010e06ea */
[----:B------:R-:W-:Y:S01]  /*2d50*/  IADD3.X R64, RZ, R234, RZ, P0, !PT ;  /* 0x000000eaff407210 */ /* 0x000fe200007fe4ff */
[----:B------:R-:W-:Y:S01]  /*2d60*/  IMAD.X R70, RZ, RZ, R234, P1 ;  /* 0x000000ffff467224 */ /* 0x000fe200008e06ea */
[-C--:B------:R-:W-:Y:S01]  /*2d70*/  IADD3 R73, P2, R75, R233.reuse, RZ ;  /* 0x000000e94b497210 */ /* 0x080fe20007f5e0ff */
[----:B------:R-:W-:Y:S01]  /*2d80*/  IMAD.SHL.U32 R81, R186, 0x10, RZ ;  /* 0x00000010ba517824 */ /* 0x000fe200078e00ff */
[-C--:B------:R-:W-:Y:S02]  /*2d90*/  IADD3 R69, P1, R71, R233.reuse, RZ ;  /* 0x000000e947457210 */ /* 0x080fe40007f3e0ff */
[----:B------:R-:W-:Y:S02]  /*2da0*/  IADD3 R63, P0, R65, R233, RZ ;  /* 0x000000e9413f7210 */ /* 0x000fe40007f1e0ff */
[C---:B------:R-:W-:Y:S02]  /*2db0*/  IADD3 R141, R150.reuse, 0x40, RZ ;  /* 0x00000040968d7810 */ /* 0x040fe40007ffe0ff */
[----:B------:R-:W-:-:S02]  /*2dc0*/  IADD3 R139, R150, 0x80, RZ ;  /* 0x00000080968b7810 */ /* 0x000fc40007ffe0ff */
[----:B------:R-:W-:Y:S01]  /*2dd0*/  IADD3 R137, R150, 0xc0, RZ ;  /* 0x000000c096897810 */ /* 0x000fe20007ffe0ff */
[--C-:B------:R-:W-:Y:S01]  /*2de0*/  IMAD.X R68, R70, 0x1, R234.reuse, P1 ;  /* 0x0000000146447824 */ /* 0x100fe200008e06ea */
[----:B------:R-:W-:Y:S01]  /*2df0*/  IADD3.X R72, R74, R234, RZ, P2, !PT ;  /* 0x000000ea4a487210 */ /* 0x000fe200017fe4ff */
[--C-:B------:R-:W-:Y:S01]  /*2e00*/  IMAD.X R62, R64, 0x1, R234.reuse, P0 ;  /* 0x00000001403e7824 */ /* 0x100fe200000e06ea */
[C---:B------:R-:W-:Y:S01]  /*2e10*/  SHF.L.U64.HI R80, R186.reuse, 0x4, R187 ;  /* 0x00000004ba507819 */ /* 0x040fe200000102bb */
[----:B------:R-:W-:Y:S01]  /*2e20*/  IMAD.SHL.U32 R91, R186, 0x20, RZ ;  /* 0x00000020ba5b7824 */ /* 0x000fe200078e00ff */
[-C--:B------:R-:W-:Y:S02]  /*2e30*/  IADD3 R61, P3, R69, R233.reuse, RZ ;  /* 0x000000e9453d7210 */ /* 0x080fe40007f7e0ff */
[-C--:B------:R-:W-:Y:S02]  /*2e40*/  IADD3 R59, P2, R63, R233.reuse, RZ ;  /* 0x000000e93f3b7210 */ /* 0x080fe40007f5e0ff */
[----:B------:R-:W-:Y:S01]  /*2e50*/  IADD3 R83, P5, R81, 0x40, RZ ;  /* 0x0000004051537810 */ /* 0x000fe20007fbe0ff */
[C---:B------:R-:W-:Y:S01]  /*2e60*/  IMAD.IADD R138, R150.reuse, 0x1, R141 ;  /* 0x00000001968a7824 */ /* 0x040fe200078e028d */
[----:B------:R-:W-:Y:S01]  /*2e70*/  IADD3 R67, P4, R73, R233, RZ ;  /* 0x000000e949437210 */ /* 0x000fe20007f9e0ff */
[C---:B------:R-:W-:Y:S01]  /*2e80*/  IMAD.IADD R136, R150.reuse, 0x1, R139 ;  /* 0x0000000196887824 */ /* 0x040fe200078e028b */
[C---:B------:R-:W-:Y:S01]  /*2e90*/  IADD3 R87, P1, R81.reuse, 0x80, RZ ;  /* 0x0000008051577810 */ /* 0x040fe20007f3e0ff */
[----:B------:R-:W-:Y:S01]  /*2ea0*/  IMAD.IADD R134, R150, 0x1, R137 ;  /* 0x0000000196867824 */ /* 0x000fe200078e0289 */
[----:B------:R-:W-:Y:S01]  /*2eb0*/  IADD3 R95, P0, R81, 0xc0, RZ ;  /* 0x000000c0515f7810 */ /* 0x000fe20007f1e0ff */
[C---:B------:R-:W-:Y:S01]  /*2ec0*/  IMAD.SHL.U32 R103, R182.reuse, 0x10, RZ ;  /* 0x00000010b6677824 */ /* 0x040fe200078e00ff */
[C-C-:B------:R-:W-:Y:S01]  /*2ed0*/  SHF.L.U64.HI R102, R182.reuse, 0x4, R183.reuse ;  /* 0x00000004b6667819 */ /* 0x140fe200000102b7 */
[C---:B------:R-:W-:Y:S01]  /*2ee0*/  IMAD.SHL.U32 R105, R182.reuse, 0x20, RZ ;  /* 0x00000020b6697824 */ /* 0x040fe200078e00ff */
[----:B------:R-:W-:Y:S01]  /*2ef0*/  SHF.L.U64.HI R104, R182, 0x5, R183 ;  /* 0x00000005b6687819 */ /* 0x000fe200000102b7 */
[----:B------:R-:W-:Y:S01]  /*2f00*/  IMAD R106, R183, 0x60, RZ ;  /* 0x00000060b76a7824 */ /* 0x000fe200078e02ff */
[----:B------:R-:W-:Y:S01]  /*2f10*/  IADD3.X R86, RZ, R80, RZ, P1, !PT ;  /* 0x00000050ff567210 */ /* 0x000fe20000ffe4ff */
[--C-:B------:R-:W-:Y:S01]  /*2f20*/  IMAD.X R60, R68, 0x1, R234.reuse, P3 ;  /* 0x00000001443c7824 */ /* 0x100fe200018e06ea */
[----:B------:R-:W-:Y:S01]  /*2f30*/  SHF.L.U64.HI R90, R186, 0x5, R187 ;  /* 0x00000005ba5a7819 */ /* 0x000fe200000102bb */
[----:B------:R-:W-:Y:S01]  /*2f40*/  IMAD.X R58, R62, 0x1, R234, P2 ;  /* 0x000000013e3a7824 */ /* 0x000fe200010e06ea */
[----:B------:R-:W-:Y:S01]  /*2f50*/  IADD3 R93, P3, R91, R83, RZ ;  /* 0x000000535b5d7210 */ /* 0x000fe20007f7e0ff */
[----:B------:R-:W-:Y:S01]  /*2f60*/  IMAD.X R82, RZ, RZ, R80, P5 ;  /* 0x000000ffff527224 */ /* 0x000fe200028e0650 */
[-C--:B------:R-:W-:Y:S01]  /*2f70*/  IADD3 R85, P5, R83, R81.reuse, RZ ;  /* 0x0000005153557210 */ /* 0x080fe20007fbe0ff */
[----:B------:R-:W-:Y:S01]  /*2f80*/  IMAD.SHL.U32 R142, R140, 0x20, RZ ;  /* 0x000000208c8e7824 */ /* 0x000fe200078e00ff */
[----:B------:R-:W-:Y:S01]  /*2f90*/  IADD3 R97, P2, R95, R81, RZ ;  /* 0x000000515f617210 */ /* 0x000fe20007f5e0ff */
[----:B------:R-:W-:Y:S01]  /*2fa0*/  IMAD.WIDE.U32 R182, R182, 0x60, RZ ;  /* 0x00000060b6b67825 */ /* 0x000fe200078e00ff */
[----:B------:R-:W-:-:S02]  /*2fb0*/  IADD3 R99, P1, R91, R87, RZ ;  /* 0x000000575b637210 */ /* 0x000fc40007f3e0ff */
[----:B------:R-:W-:Y:S01]  /*2fc0*/  IADD3 R135, R150, R138, RZ ;  /* 0x0000008a96877210 */ /* 0x000fe20007ffe0ff */
[----:B------:R-:W-:Y:S01]  /*2fd0*/  IMAD.X R66, R72, 0x1, R234, P4 ;  /* 0x0000000148427824 */ /* 0x000fe200020e06ea */
[----:B------:R-:W-:Y:S01]  /*2fe0*/  IADD3 R89, P4, R87, R81, RZ ;  /* 0x0000005157597210 */ /* 0x000fe20007f9e0ff */
[----:B------:R-:W-:Y:S01]  /*2ff0*/  IMAD.X R94, RZ, RZ, R80, P0 ;  /* 0x000000ffff5e7224 */ /* 0x000fe200000e0650 */
[----:B------:R-:W-:Y:S01]  /*3000*/  IADD3 R101, P0, R95, R91, RZ ;  /* 0x0000005b5f657210 */ /* 0x000fe20007f1e0ff */
[----:B------:R-:W-:Y:S02]  /*3010*/  IMAD R140, R140, 0x30, RZ ;  /* 0x000000308c8c7824 */ /* 0x000fe400078e02ff */
[C---:B------:R-:W-:Y:S02]  /*3020*/  IMAD.IADD R133, R150.reuse, 0x1, R136 ;  /* 0x0000000196857824 */ /* 0x040fe400078e0288 */
[----:B------:R-:W-:Y:S01]  /*3030*/  IMAD.IADD R132, R150, 0x1, R134 ;  /* 0x0000000196847824 */ /* 0x000fe200078e0286 */
[----:B------:R-:W-:Y:S01]  /*3040*/  SHF.L.U64.HI R102, R103, 0x1, R102 ;  /* 0x0000000167667819 */ /* 0x000fe20000010266 */
[----:B------:R-:W-:Y:S01]  /*3050*/  IMAD.MOV.U32 R9, RZ, RZ, R167 ;  /* 0x000000ffff097224 */ /* 0x000fe200078e00a7 */
[----:B------:R-:W-:Y:S01]  /*3060*/  SHF.L.U64.HI R104, R105, 0x1, R104 ;  /* 0x0000000169687819 */ /* 0x000fe20000010268 */
[----:B------:R-:W-:Y:S01]  /*3070*/  IMAD.SHL.U32 R103, R103, 0x2, RZ ;  /* 0x0000000267677824 */ /* 0x000fe200078e00ff */
[----:B------:R-:W-:Y:S01]  /*3080*/  IADD3 R106, R183, R106, RZ ;  /* 0x0000006ab76a7210 */ /* 0x000fe20007ffe0ff */
[----:B------:R-:W-:Y:S01]  /*3090*/  IMAD.SHL.U32 R105, R105, 0x2, RZ ;  /* 0x0000000269697824 */ /* 0x000fe200078e00ff */
[----:B------:R-:W-:Y:S01]  /*30a0*/  IADD3.X R88, R86, R80, RZ, P4, !PT ;  /* 0x0000005056587210 */ /* 0x000fe200027fe4ff */
[----:B------:R-:W-:Y:S01]  /*30b0*/  IMAD.X R84, R82, 0x1, R80, P5 ;  /* 0x0000000152547824 */ /* 0x000fe200028e0650 */
[----:B------:R-:W-:Y:S01]  /*30c0*/  IADD3.X R100, R94, R90, RZ, P0, !PT ;  /* 0x0000005a5e647210 */ /* 0x000fe200007fe4ff */
[----:B------:R-:W-:Y:S01]  /*30d0*/  IMAD.X R92, R90, 0x1, R82, P3 ;  /* 0x000000015a5c7824 */ /* 0x000fe200018e0652 */
        /* <DEDUP_REMOVED lines=14> */
.L_x_5707:
        /* <DEDUP_REMOVED lines=30> */
.L_x_5591:
[----:B------:R-:W-:Y:S05]  /*33a0*/  BSYNC B0 ;  /* 0x0000000000007941 */ /* 0x000fea0003800000 */
.L_x_5590:
        /* <DEDUP_REMOVED lines=21> */
.L_x_5593:
[----:B------:R-:W-:Y:S05]  /*3500*/  BSYNC B0 ;  /* 0x0000000000007941 */ /* 0x000fea0003800000 */
.L_x_5592:
        /* <DEDUP_REMOVED lines=21> */
.L_x_5595:
[----:B------:R-:W-:Y:S05]  /*3660*/  BSYNC B0 ;  /* 0x0000000000007941 */ /* 0x000fea0003800000 */
.L_x_5594:
        /* <DEDUP_REMOVED lines=21> */
.L_x_5597:
[----:B------:R-:W-:Y:S05]  /*37c0*/  BSYNC B0 ;  /* 0x0000000000007941 */ /* 0x000fea0003800000 */
.L_x_5596:
        /* <DEDUP_REMOVED lines=70> */
.L_x_5604:
[----:B------:R-:W-:Y:S05]  /*3c30*/  BSYNC B0 ;  /* 0x0000000000007941 */ /* 0x000fea0003800000 */
.L_x_5603:
        /* <DEDUP_REMOVED lines=55> */
.L_x_5606:
[----:B------:R-:W-:Y:S05]  /*3fb0*/  BSYNC B0 ;  /* 0x0000000000007941 */ /* 0x000fea0003800000 */
.L_x_5605:
        /* <DEDUP_REMOVED lines=55> */
.L_x_5608:
[----:B------:R-:W-:Y:S05]  /*4330*/  BSYNC B0 ;  /* 0x0000000000007941 */ /* 0x000fea0003800000 */
.L_x_5607:
        /* <DEDUP_REMOVED lines=54> */
.L_x_5602:
[----:B------:R-:W-:Y:S05]  /*46a0*/  BSYNC B1 ;  /* 0x0000000000017941 */ /* 0x000fea0003800000 */
.L_x_5601:
        /* <DEDUP_REMOVED lines=67> */
.L_x_5612:
[----:B------:R-:W-:Y:S05]  /*4ae0*/  BSYNC B0 ;  /* 0x0000000000007941 */ /* 0x000fea0003800000 */
.L_x_5611:
        /* <DEDUP_REMOVED lines=57> */
.L_x_5614:
[----:B------:R-:W-:Y:S05]  /*4e80*/  BSYNC B0 ;  /* 0x0000000000007941 */ /* 0x000fea0003800000 */
.L_x_5613:
        /* <DEDUP_REMOVED lines=57> */
.L_x_5616:
[----:B------:R-:W-:Y:S05]  /*5220*/  BSYNC B0 ;  /* 0x0000000000007941 */ /* 0x000fea0003800000 */
.L_x_5615:
        /* <DEDUP_REMOVED lines=56> */
.L_x_5610:
[----:B------:R-:W-:Y:S05]  /*55b0*/  BSYNC B1 ;  /* 0x0000000000017941 */ /* 0x000fea0003800000 */
.L_x_5609:
        /* <DEDUP_REMOVED lines=67> */
.L_x_5620:
[----:B------:R-:W-:Y:S05]  /*59f0*/  BSYNC B0 ;  /* 0x0000000000007941 */ /* 0x000fea0003800000 */
.L_x_5619:
        /* <DEDUP_REMOVED lines=57> */
.L_x_5622:
[----:B------:R-:W-:Y:S05]  /*5d90*/  BSYNC B0 ;  /* 0x0000000000007941 */ /* 0x000fea0003800000 */
.L_x_5621:
        /* <DEDUP_REMOVED lines=57> */
.L_x_5624:
[----:B------:R-:W-:Y:S05]  /*6130*/  BSYNC B0 ;  /* 0x0000000000007941 */ /* 0x000fea0003800000 */
.L_x_5623:
        /* <DEDUP_REMOVED lines=56> */
.L_x_5618:
[----:B------:R-:W-:Y:S05]  /*64c0*/  BSYNC B1 ;  /* 0x0000000000017941 */ /* 0x000fea0003800000 */
.L_x_5617:
        /* <DEDUP_REMOVED lines=71> */
.L_x_5628:
[----:B------:R-:W-:Y:S05]  /*6940*/  BSYNC B0 ;  /* 0x0000000000007941 */ /* 0x000fea0003800000 */
.L_x_5627:
        /* <DEDUP_REMOVED lines=57> */
.L_x_5630:
[----:B------:R-:W-:Y:S05]  /*6ce0*/  BSYNC B0 ;  /* 0x0000000000007941 */ /* 0x000fea0003800000 */
.L_x_5629:
        /* <DEDUP_REMOVED lines=57> */
.L_x_5632:
[----:B------:R-:W-:Y:S05]  /*7080*/  BSYNC B0 ;  /* 0x0000000000007941 */ /* 0x000fea0003800000 */
.L_x_5631:
        /* <DEDUP_REMOVED lines=56> */
.L_x_5626:
[----:B------:R-:W-:Y:S05]  /*7410*/  BSYNC B1 ;  /* 0x0000000000017941 */ /* 0x000fea0003800000 */
.L_x_5625:
[----:B------:R-:W2:Y:S02]  /*7420*/  LD.E R0, [R14.64+0xd0] ;  /* 0x0000d0060e007980 */ /* 0x000ea4000c101900 */
[----:B--2---:R-:W-:Y:S05]  /*7430*/  IMAD.U32 R0, R0, -0x20, RZ ;  /* 0xffffffe000007824 */ /* 0x004fea00078e00ff */
[C---:B------:R-:W-:Y:S02]  /*7440*/  LEA R20, P1, R0.reuse, R20, 0x1 ;  /* 0x0000001400147211 */ /* 0x040fe400078208ff */
[C---:B------:R-:W-:Y:S02]  /*7450*/  LEA R36, P0, R0.reuse, R36, 0x1 ;  /* 0x0000002400247211 */ /* 0x040fe400078008ff */
[C---:B------:R-:W-:Y:S02]  /*7460*/  LEA.HI.X.SX32 R21, R0.reuse, R21, 0x1, P1 ;  /* 0x0000001500157211 */ /* 0x040fe400008f0eff */
[----:B------:R-:W-:Y:S01]  /*7470*/  LEA.HI.X.SX32 R37, R0, R37, 0x1, P0 ;  /* 0x0000002500257211 */ /* 0x000fe200000f0eff */
[----:B------:R-:W-:-:S05]  /*7480*/  BRA `(.L_x_5633) ;  /* 0x0000714000007947 */ /* 0x000fca0003800000 */
.L_x_5600:
        /* <DEDUP_REMOVED lines=101> */
.L_x_5639:
[----:B------:R-:W-:Y:S05]  /*7ae0*/  BSYNC B0 ;  /* 0x0000000000007941 */ /* 0x000fea0003800000 */
.L_x_5638:
[----:B-----5:R2:W-:Y:S02]  /*7af0*/  ST.E.128 [R116.64], R28 ;  /* 0x0000001c74007985 */ /* 0x0205e4000c101d06 */
.L_x_5637:
[----:B------:R-:W-:Y:S05]  /*7b00*/  BSYNC B1 ;  /* 0x0000000000017941 */ /* 0x000fea0003800000 */
.L_x_5636:
        /* <DEDUP_REMOVED lines=99> */
.L_x_5643:
[----:B------:R-:W-:Y:S05]  /*8140*/  BSYNC B0 ;  /* 0x0000000000007941 */ /* 0x000fea0003800000 */
.L_x_5642:
[----:B-----5:R3:W-:Y:S02]  /*8150*/  ST.E.128 [R116.64+0x80], R28 ;  /* 0x0000801c74007985 */ /* 0x0207e4000c101d06 */
.L_x_5641:
[----:B------:R-:W-:Y:S05]  /*8160*/  BSYNC B1 ;  /* 0x0000000000017941 */ /* 0x000fea0003800000 */
.L_x_5640:
        /* <DEDUP_REMOVED lines=99> */
.L_x_5647:
[----:B------:R-:W-:Y:S05]  /*87a0*/  BSYNC B0 ;  /* 0x0000000000007941 */ /* 0x000fea0003800000 */
.L_x_5646:
[----:B-----5:R3:W-:Y:S02]  /*87b0*/  ST.E.128 [R116.64+0x100], R28 ;  /* 0x0001001c74007985 */ /* 0x0207e4000c101d06 */
.L_x_5645:
[----:B------:R-:W-:Y:S05]  /*87c0*/  BSYNC B1 ;  /* 0x0000000000017941 */ /* 0x000fea0003800000 */
.L_x_5644:
        /* <DEDUP_REMOVED lines=98> */
.L_x_5649:
[----:B------:R-:W-:Y:S05]  /*8df0*/  BSYNC B0 ;  /* 0x0000000000007941 */ /* 0x000fea0003800000 */
.L_x_5648:
[----:B-----5:R3:W-:Y:S02]  /*8e00*/  ST.E.128 [R116.64+0x180], R28 ;  /* 0x0001801c74007985 */ /* 0x0207e4000c101d06 */
.L_x_5635:
[----:B------:R-:W-:Y:S05]  /*8e10*/  BSYNC B2 ;  /* 0x0000000000027941 */ /* 0x000fea0003800000 */
.L_x_5634:
        /* <DEDUP_REMOVED lines=104> */
.L_x_5655:
[----:B------:R-:W-:Y:S05]  /*94a0*/  BSYNC B0 ;  /* 0x0000000000007941 */ /* 0x000fea0003800000 */
.L_x_5654:
[C---:B------:R-:W-:Y:S04]  /*94b0*/  LEA R2, P0, R233.reuse, R116, 0x1 ;  /* 0x00000074e9027211 */ /* 0x040fe800078008ff */
[----:B------:R-:W-:Y:S05]  /*94c0*/  LEA.HI.X R3, R233, R117, R234, 0x1, P0 ;  /* 0x00000075e9037211 */ /* 0x000fea00000f0cea */
[----:B-----5:R2:W-:Y:S04]  /*94d0*/  ST.E.128 [R2.64], R28 ;  /* 0x0000001c02007985 */ /* 0x0205e8000c101d06 */
.L_x_5653:
[----:B------:R-:W-:Y:S05]  /*94e0*/  BSYNC B1 ;  /* 0x0000000000017941 */ /* 0x000fea0003800000 */
.L_x_5652:
        /* <DEDUP_REMOVED lines=99> */
.L_x_5659:
[----:B------:R-:W-:Y:S05]  /*9b20*/  BSYNC B0 ;  /* 0x0000000000007941 */ /* 0x000fea0003800000 */
.L_x_5658:
[C---:B------:R-:W-:Y:S04]  /*9b30*/  LEA R2, P0, R75.reuse, R116, 0x1 ;  /* 0x000000744b027211 */ /* 0x040fe800078008ff */
[----:B------:R-:W-:Y:S05]  /*9b40*/  LEA.HI.X R3, R75, R117, R74, 0x1, P0 ;  /* 0x000000754b037211 */ /* 0x000fea00000f0c4a */
[----:B-----5:R2:W-:Y:S04]  /*9b50*/  ST.E.128 [R2.64], R28 ;  /* 0x0000001c02007985 */ /* 0x0205e8000c101d06 */
.L_x_5657:
[----:B------:R-:W-:Y:S05]  /*9b60*/  BSYNC B1 ;  /* 0x0000000000017941 */ /* 0x000fea0003800000 */
.L_x_5656:
        /* <DEDUP_REMOVED lines=99> */
.L_x_5663:
[----:B------:R-:W-:Y:S05]  /*a1a0*/  BSYNC B0 ;  /* 0x0000000000007941 */ /* 0x000fea0003800000 */
.L_x_5662:
[C---:B------:R-:W-:Y:S04]  /*a1b0*/  LEA R2, P0, R71.reuse, R116, 0x1 ;  /* 0x0000007447027211 */ /* 0x040fe800078008ff */
[----:B------:R-:W-:Y:S05]  /*a1c0*/  LEA.HI.X R3, R71, R117, R70, 0x1, P0 ;  /* 0x0000007547037211 */ /* 0x000fea00000f0c46 */
[----:B-----5:R2:W-:Y:S04]  /*a1d0*/  ST.E.128 [R2.64], R28 ;  /* 0x0000001c02007985 */ /* 0x0205e8000c101d06 */
.L_x_5661:
[----:B------:R-:W-:Y:S05]  /*a1e0*/  BSYNC B1 ;  /* 0x0000000000017941 */ /* 0x000fea0003800000 */
.L_x_5660:
        /* <DEDUP_REMOVED lines=98> */
.L_x_5665:
[----:B------:R-:W-:Y:S05]  /*a810*/  BSYNC B0 ;  /* 0x0000000000007941 */ /* 0x000fea0003800000 */
.L_x_5664:
[C---:B------:R-:W-:Y:S04]  /*a820*/  LEA R2, P0, R65.reuse, R116, 0x1 ;  /* 0x0000007441027211 */ /* 0x040fe800078008ff */
[----:B------:R-:W-:Y:S05]  /*a830*/  LEA.HI.X R3, R65, R117, R64, 0x1, P0 ;  /* 0x0000007541037211 */ /* 0x000fea00000f0c40 */
[----:B-----5:R2:W-:Y:S04]  /*a840*/  ST.E.128 [R2.64], R28 ;  /* 0x0000001c02007985 */ /* 0x0205e8000c101d06 */
.L_x_5651:
[----:B------:R-:W-:Y:S05]  /*a850*/  BSYNC B2 ;  /* 0x0000000000027941 */ /* 0x000fea0003800000 */
.L_x_5650:
        /* <DEDUP_REMOVED lines=104> */
.L_x_5671:
[----:B------:R-:W-:Y:S05]  /*aee0*/  BSYNC B0 ;  /* 0x0000000000007941 */ /* 0x000fea0003800000 */
.L_x_5670:
[C---:B------:R-:W-:Y:S04]  /*aef0*/  LEA R2, P0, R76.reuse, R116, 0x1 ;  /* 0x000000744c027211 */ /* 0x040fe800078008ff */
[----:B------:R-:W-:Y:S05]  /*af00*/  LEA.HI.X R3, R76, R117, R77, 0x1, P0 ;  /* 0x000000754c037211 */ /* 0x000fea00000f0c4d */
[----:B-----5:R2:W-:Y:S04]  /*af10*/  ST.E.128 [R2.64], R28 ;  /* 0x0000001c02007985 */ /* 0x0205e8000c101d06 */
.L_x_5669:
[----:B------:R-:W-:Y:S05]  /*af20*/  BSYNC B1 ;  /* 0x0000000000017941 */ /* 0x000fea0003800000 */
.L_x_5668:
        /* <DEDUP_REMOVED lines=99> */
.L_x_5675:
[----:B------:R-:W-:Y:S05]  /*b560*/  BSYNC B0 ;  /* 0x0000000000007941 */ /* 0x000fea0003800000 */
.L_x_5674:
[C---:B------:R-:W-:Y:S04]  /*b570*/  LEA R2, P0, R73.reuse, R116, 0x1 ;  /* 0x0000007449027211 */ /* 0x040fe800078008ff */
[----:B------:R-:W-:Y:S05]  /*b580*/  LEA.HI.X R3, R73, R117, R72, 0x1, P0 ;  /* 0x0000007549037211 */ /* 0x000fea00000f0c48 */
[----:B-----5:R2:W-:Y:S04]  /*b590*/  ST.E.128 [R2.64], R28 ;  /* 0x0000001c02007985 */ /* 0x0205e8000c101d06 */
.L_x_5673:
[----:B------:R-:W-:Y:S05]  /*b5a0*/  BSYNC B1 ;  /* 0x0000000000017941 */ /* 0x000fea0003800000 */
.L_x_5672:
        /* <DEDUP_REMOVED lines=99> */
.L_x_5679:
[----:B------:R-:W-:Y:S05]  /*bbe0*/  BSYNC B0 ;  /* 0x0000000000007941 */ /* 0x000fea0003800000 */
.L_x_5678:
[C---:B------:R-:W-:Y:S04]  /*bbf0*/  LEA R2, P0, R69.reuse, R116, 0x1 ;  /* 0x0000007445027211 */ /* 0x040fe800078008ff */
[----:B------:R-:W-:Y:S05]  /*bc00*/  LEA.HI.X R3, R69, R117, R68, 0x1, P0 ;  /* 0x0000007545037211 */ /* 0x000fea00000f0c44 */
[----:B-----5:R2:W-:Y:S04]  /*bc10*/  ST.E.128 [R2.64], R28 ;  /* 0x0000001c02007985 */ /* 0x0205e8000c101d06 */
.L_x_5677:
[----:B------:R-:W-:Y:S05]  /*bc20*/  BSYNC B1 ;  /* 0x0000000000017941 */ /* 0x000fea0003800000 */
.L_x_5676:
        /* <DEDUP_REMOVED lines=98> */
.L_x_5681:
[----:B------:R-:W-:Y:S05]  /*c250*/  BSYNC B0 ;  /* 0x0000000000007941 */ /* 0x000fea0003800000 */
.L_x_5680:
[C---:B------:R-:W-:Y:S04]  /*c260*/  LEA R2, P0, R63.reuse, R116, 0x1 ;  /* 0x000000743f027211 */ /* 0x040fe800078008ff */
[----:B------:R-:W-:Y:S05]  /*c270*/  LEA.HI.X R3, R63, R117, R62, 0x1, P0 ;  /* 0x000000753f037211 */ /* 0x000fea00000f0c3e */
[----:B-----5:R2:W-:Y:S04]  /*c280*/  ST.E.128 [R2.64], R28 ;  /* 0x0000001c02007985 */ /* 0x0205e8000c101d06 */
.L_x_5667:
[----:B------:R-:W-:Y:S05]  /*c290*/  BSYNC B2 ;  /* 0x0000000000027941 */ /* 0x000fea0003800000 */
.L_x_5666:
        /* <DEDUP_REMOVED lines=107> */
.L_x_5687:
[----:B------:R-:W-:Y:S05]  /*c950*/  BSYNC B0 ;  /* 0x0000000000007941 */ /* 0x000fea0003800000 */
.L_x_5686:
[----:B------:R-:W-:Y:S02]  /*c960*/  IMAD R0, R49, 0x60, RZ ;  /* 0x0000006031007824 */ /* 0x000fe400078e02ff */
[----:B------:R-:W-:Y:S05]  /*c970*/  IMAD.WIDE.U32 R2, R48, 0x60, R116 ;  /* 0x0000006030027825 */ /* 0x000fea00078e0074 */
[----:B------:R-:W-:Y:S05]  /*c980*/  IADD3 R3, R3, R0, RZ ;  /* 0x0000000003037210 */ /* 0x000fea0007ffe0ff */
[----:B-----5:R2:W-:Y:S02]  /*c990*/  ST.E.128 [R2.64], R28 ;  /* 0x0000001c02007985 */ /* 0x0205e4000c101d06 */
.L_x_5685:
[----:B------:R-:W-:Y:S05]  /*c9a0*/  BSYNC B1 ;  /* 0x0000000000017941 */ /* 0x000fea0003800000 */
.L_x_5684:
        /* <DEDUP_REMOVED lines=99> */
.L_x_5691:
[----:B------:R-:W-:Y:S05]  /*cfe0*/  BSYNC B0 ;  /* 0x0000000000007941 */ /* 0x000fea0003800000 */
.L_x_5690:
[C---:B------:R-:W-:Y:S04]  /*cff0*/  LEA R2, P0, R67.reuse, R116, 0x1 ;  /* 0x0000007443027211 */ /* 0x040fe800078008ff */
[----:B------:R-:W-:Y:S05]  /*d000*/  LEA.HI.X R3, R67, R117, R66, 0x1, P0 ;  /* 0x0000007543037211 */ /* 0x000fea00000f0c42 */
[----:B-----5:R2:W-:Y:S04]  /*d010*/  ST.E.128 [R2.64], R28 ;  /* 0x0000001c02007985 */ /* 0x0205e8000c101d06 */
.L_x_5689:
[----:B------:R-:W-:Y:S05]  /*d020*/  BSYNC B1 ;  /* 0x0000000000017941 */ /* 0x000fea0003800000 */
.L_x_5688:
        /* <DEDUP_REMOVED lines=99> */
.L_x_5695:
[----:B------:R-:W-:Y:S05]  /*d660*/  BSYNC B0 ;  /* 0x0000000000007941 */ /* 0x000fea0003800000 */
.L_x_5694:
[C---:B------:R-:W-:Y:S04]  /*d670*/  LEA R2, P0, R61.reuse, R116, 0x1 ;  /* 0x000000743d027211 */ /* 0x040fe800078008ff */
[----:B------:R-:W-:Y:S05]  /*d680*/  LEA.HI.X R3, R61, R117, R60, 0x1, P0 ;  /* 0x000000753d037211 */ /* 0x000fea00000f0c3c */
[----:B-----5:R2:W-:Y:S04]  /*d690*/  ST.E.128 [R2.64], R28 ;  /* 0x0000001c02007985 */ /* 0x0205e8000c101d06 */
.L_x_5693:
[----:B------:R-:W-:Y:S05]  /*d6a0*/  BSYNC B1 ;  /* 0x0000000000017941 */ /* 0x000fea0003800000 */
.L_x_5692:
        /* <DEDUP_REMOVED lines=99> */
.L_x_5697:
[----:B------:R-:W-:Y:S05]  /*dce0*/  BSYNC B0 ;  /* 0x0000000000007941 */ /* 0x000fea0003800000 */
.L_x_5696:
[C---:B--2---:R-:W-:Y:S04]  /*dcf0*/  LEA R2, P0, R59.reuse, R116, 0x1 ;  /* 0x000000743b027211 */ /* 0x044fe800078008ff */
[----:B------:R-:W-:Y:S05]  /*dd00*/  LEA.HI.X R3, R59, R117, R58, 0x1, P0 ;  /* 0x000000753b037211 */ /* 0x000fea00000f0c3a */
[----:B-----5:R2:W-:Y:S04]  /*dd10*/  ST.E.128 [R2.64], R40 ;  /* 0x0000002802007985 */ /* 0x0205e8000c101d06 */
.L_x_5683:
[----:B------:R-:W-:Y:S05]  /*dd20*/  BSYNC B2 ;  /* 0x0000000000027941 */ /* 0x000fea0003800000 */
.L_x_5682:
        /* <DEDUP_REMOVED lines=11> */
.L_x_5599:
        /* <DEDUP_REMOVED lines=22> */
.L_x_5699:
[----:B------:R-:W-:Y:S05]  /*df40*/  BSYNC B0 ;  /* 0x0000000000007941 */ /* 0x000fea0003800000 */
.L_x_5698:
        /* <DEDUP_REMOVED lines=33> */
.L_x_5701:
[----:B------:R-:W-:Y:S05]  /*e160*/  BSYNC B0 ;  /* 0x0000000000007941 */ /* 0x000fea0003800000 */
.L_x_5700:
        /* <DEDUP_REMOVED lines=33> */
.L_x_5703:
[----:B------:R-:W-:Y:S05]  /*e380*/  BSYNC B0 ;  /* 0x0000000000007941 */ /* 0x000fea0003800000 */
.L_x_5702:
        /* <DEDUP_REMOVED lines=36> */
.L_x_5633:
[----:B------:R-:W-:Y:S05]  /*e5d0*/  BSYNC B3 ;  /* 0x0000000000037941 */ /* 0x000fea0003800000 */
.L_x_5598:
        /* <DEDUP_REMOVED lines=91> */
.L_x_5705:
        /* <DEDUP_REMOVED lines=10> */
.L_x_5706:
[----:B------:R-:W-:Y:S05]  /*ec30*/  BSYNC B0 ;  /* 0x0000000000007941 */ /* 0x000fea0003800000 */
.L_x_5704:
[----:B------:R-:W-:Y:S04]  /*ec40*/  IADD3 R9, R9, -0x1, RZ ;  /* 0xffffffff09097810 */ /* 0x000fe80007ffe0ff */
[----:B------:R-:W-:Y:S11]  /*ec50*/  ISETP.GT.AND P0, PT, R9, R78, PT ;  /* 0x0000004e0900720c */ /* 0x000ff60003f04270 */
[----:B------:R-:W-:Y:S02]  /*ec60*/  @!UPT UIADD3 URZ, URZ, URZ, URZ ;  /* 0x0000003f3f3ff290 */ /* 0x000fe4000fffe03f */
[----:B------:R-:W-:-:S05]  /*ec70*/  @P0 BRA `(.L_x_5707) ;  /* 0xffff454000000947 */ /* 0x000fca000383ffff */
.L_x_5589:
        /* <DEDUP_REMOVED lines=18> */
[----:B------:R2:W4:Y:S04]  /*eda0*/  @P1 LD.E R2, [R4.64] ;  /* 0x0000000604021980 */ /* 0x000528000c101900 */
[----:B--2---:R-:W2:Y:S01]  /*edb0*/  LD.E.U8 R4, [R14.64+0x1b3] ;  /* 0x0001b3060e047980 */ /* 0x004ea2000c101100 */
[----:B------:R-:W-:-:S02]  /*edc0*/  IADD3 R6, P1, R6, R172, RZ ;  /* 0x000000ac06067210 */ /* 0x000fc40007f3e0ff */
[----:B------:R-:W-:Y:S01]  /*edd0*/  LEA R5, P0, R176, R172, 0x5 ;  /* 0x000000acb0057211 */ /* 0x000fe200078028ff */
[----:B------:R-:W-:Y:S01]  /*ede0*/  IMAD.MOV.U32 R174, RZ, RZ, R172 ;  /* 0x000000ffffae7224 */ /* 0x000fe200078e00ac */
[-C--:B---3--:R-:W-:Y:S01]  /*edf0*/  LEA R28, P2, R172, R178.reuse, 0x1 ;  /* 0x000000b2ac1c7211 */ /* 0x088fe200078408ff */
[----:B------:R-:W-:Y:S01]  /*ee00*/  IMAD.X R9, R9, 0x1, R175, P1 ;  /* 0x0000000109097824 */ /* 0x000fe200008e06af */
[----:B------:R-:W-:Y:S01]  /*ee10*/  LEA.HI.X R8, R176, R175, R177, 0x5, P0 ;  /* 0x000000afb0087211 */ /* 0x000fe200000f2cb1 */
[----:B------:R-:W-:Y:S01]  /*ee20*/  IMAD R7, R177, 0x30, RZ ;  /* 0x00000030b1077824 */ /* 0x000fe200078e02ff */
[-CC-:B------:R-:W-:Y:S01]  /*ee30*/  LEA.HI.X R29, R172, R179.reuse, R175.reuse, 0x1, P2 ;  /* 0x000000b3ac1d7211 */ /* 0x180fe200010f0caf */
[----:B------:R-:W-:Y:S01]  /*ee40*/  IMAD.WIDE.U32 R174, R176, 0x30, R174 ;  /* 0x00000030b0ae7825 */ /* 0x000fe200078e00ae */
[-C--:B------:R-:W-:Y:S02]  /*ee50*/  LEA R38, P1, R6, R178.reuse, 0x1 ;  /* 0x000000b206267211 */ /* 0x080fe400078208ff */
        /* <DEDUP_REMOVED lines=9> */
[----:B----4-:R-:W-:Y:S01]  /*eef0*/  IMAD.IADD R79, R79, 0x1, R2 ;  /* 0x000000014f4f7824 */ /* 0x010fe200078e0202 */
[----:B------:R-:W-:-:S04]  /*ef00*/  LEA.HI R2, R0, R0, RZ, 0x1 ;  /* 0x0000000000027211 */ /* 0x000fc800078f08ff */
[----:B------:R-:W-:-:S05]  /*ef10*/  SHF.R.S32.HI R2, RZ, 0x1, R2 ;  /* 0x00000001ff027819 */ /* 0x000fca0000011402 */
[----:B------:R-:W-:-:S05]  /*ef20*/  IMAD R79, R2, R79, RZ ;  /* 0x0000004f024f7224 */ /* 0x000fca00078e02ff */
[----:B------:R-:W-:Y:S02]  /*ef30*/  SHF.R.S32.HI R9, RZ, 0x1f, R79 ;  /* 0x0000001fff097819 */ /* 0x000fe4000001144f */
[----:B--2---:R-:W-:Y:S02]  /*ef40*/  ISETP.NE.AND P4, PT, R4, RZ, PT ;  /* 0x000000ff0400720c */ /* 0x004fe40003f85270 */
[CC--:B------:R-:W-:Y:S02]  /*ef50*/  IADD3 R4, P3, R151.reuse, R79.reuse, RZ ;  /* 0x0000004f97047210 */ /* 0x0c0fe40007f7e0ff */
        /* <DEDUP_REMOVED lines=8> */
[-C--:B-----5:R-:W-:Y:S02]  /*efe0*/  IADD3 R8, P2, R24, R2.reuse, RZ ;  /* 0x0000000218087210 */ /* 0x0a0fe40007f5e0ff */
        /* <DEDUP_REMOVED lines=57> */
.L_x_5716:
[----:B------:R-:W-:Y:S05]  /*f380*/  BSYNC B0 ;  /* 0x0000000000007941 */ /* 0x000fea0003800000 */
.L_x_5715:
[----:B-----5:R3:W-:Y:S02]  /*f390*/  STS.128 [R243], R20 ;  /* 0x00000014f3007388 */ /* 0x0207e40000000c00 */
.L_x_5714:
[----:B------:R-:W-:Y:S05]  /*f3a0*/  BSYNC B1 ;  /* 0x0000000000017941 */ /* 0x000fea0003800000 */
.L_x_5713:
        /* <DEDUP_REMOVED lines=53> */
.L_x_5720:
[----:B------:R-:W-:Y:S05]  /*f700*/  BSYNC B0 ;  /* 0x0000000000007941 */ /* 0x000fea0003800000 */
.L_x_5719:
[----:B-----5:R1:W-:Y:S02]  /*f710*/  STS.128 [R243+0x2000], R20 ;  /* 0x00200014f3007388 */ /* 0x0203e40000000c00 */
.L_x_5718:
[----:B------:R-:W-:Y:S05]  /*f720*/  BSYNC B1 ;  /* 0x0000000000017941 */ /* 0x000fea0003800000 */
.L_x_5717:
        /* <DEDUP_REMOVED lines=53> */
.L_x_5724:
[----:B------:R-:W-:Y:S05]  /*fa80*/  BSYNC B0 ;  /* 0x0000000000007941 */ /* 0x000fea0003800000 */
.L_x_5723:
[----:B-----5:R3:W-:Y:S02]  /*fa90*/  STS.128 [R243+0x4000], R20 ;  /* 0x00400014f3007388 */ /* 0x0207e40000000c00 */
.L_x_5722:
[----:B------:R-:W-:Y:S05]  /*faa0*/  BSYNC B1 ;  /* 0x0000000000017941 */ /* 0x000fea0003800000 */
.L_x_5721:
        /* <DEDUP_REMOVED lines=52> */
.L_x_5726:
[----:B------:R-:W-:Y:S05]  /*fdf0*/  BSYNC B0 ;  /* 0x0000000000007941 */ /* 0x000fea0003800000 */
.L_x_5725:
[----:B-----5:R3:W-:Y:S02]  /*fe00*/  STS.128 [R243+0x6000], R20 ;  /* 0x00600014f3007388 */ /* 0x0207e40000000c00 */
.L_x_5712:
[----:B------:R-:W-:Y:S05]  /*fe10*/  BSYNC B2 ;  /* 0x0000000000027941 */ /* 0x000fea0003800000 */
.L_x_5711:
        /* <DEDUP_REMOVED lines=58> */
.L_x_5732:
[----:B------:R-:W-:Y:S05]  /*101c0*/  BSYNC B0 ;  /* 0x0000000000007941 */ /* 0x000fea0003800000 */
.L_x_5731:
[----:B-----5:R3:W-:Y:S02]  /*101d0*/  STS.128 [R243+0x800], R20 ;  /* 0x00080014f3007388 */ /* 0x0207e40000000c00 */
.L_x_5730:
[----:B------:R-:W-:Y:S05]  /*101e0*/  BSYNC B1 ;  /* 0x0000000000017941 */ /* 0x000fea0003800000 */
.L_x_5729:
        /* <DEDUP_REMOVED lines=53> */
.L_x_5736:
[----:B------:R-:W-:Y:S05]  /*10540*/  BSYNC B0 ;  /* 0x0000000000007941 */ /* 0x000fea0003800000 */
.L_x_5735:
[----:B-----5:R1:W-:Y:S02]  /*10550*/  STS.128 [R243+0x2800], R20 ;  /* 0x00280014f3007388 */ /* 0x0203e40000000c00 */
.L_x_5734:
[----:B------:R-:W-:Y:S05]  /*10560*/  BSYNC B1 ;  /* 0x0000000000017941 */ /* 0x000fea0003800000 */
.L_x_5733:
        /* <DEDUP_REMOVED lines=53> */
.L_x_5740:
[----:B------:R-:W-:Y:S05]  /*108c0*/  BSYNC B0 ;  /* 0x0000000000007941 */ /* 0x000fea0003800000 */
.L_x_5739:
[----:B-----5:R3:W-:Y:S02]  /*108d0*/  STS.128 [R243+0x4800], R20 ;  /* 0x00480014f3007388 */ /* 0x0207e40000000c00 */
.L_x_5738:
[----:B------:R-:W-:Y:S05]  /*108e0*/  BSYNC B1 ;  /* 0x0000000000017941 */ /* 0x000fea0003800000 */
.L_x_5737:
        /* <DEDUP_REMOVED lines=52> */
.L_x_5742:
[----:B------:R-:W-:Y:S05]  /*10c30*/  BSYNC B0 ;  /* 0x0000000000007941 */ /* 0x000fea0003800000 */
.L_x_5741:
[----:B-----5:R3:W-:Y:S02]  /*10c40*/  STS.128 [R243+0x6800], R20 ;  /* 0x00680014f3007388 */ /* 0x0207e40000000c00 */
.L_x_5728:
[----:B------:R-:W-:Y:S05]  /*10c50*/  BSYNC B2 ;  /* 0x0000000000027941 */ /* 0x000fea0003800000 */
.L_x_5727:
        /* <DEDUP_REMOVED lines=58> */
.L_x_5748:
[----:B------:R-:W-:Y:S05]  /*11000*/  BSYNC B0 ;  /* 0x0000000000007941 */ /* 0x000fea0003800000 */
.L_x_5747:
[----:B-----5:R3:W-:Y:S02]  /*11010*/  STS.128 [R243+0x1000], R20 ;  /* 0x00100014f3007388 */ /* 0x0207e40000000c00 */
.L_x_5746:
[----:B------:R-:W-:Y:S05]  /*11020*/  BSYNC B1 ;  /* 0x0000000000017941 */ /* 0x000fea0003800000 */
.L_x_5745:
        /* <DEDUP_REMOVED lines=53> */
.L_x_5752:
[----:B------:R-:W-:Y:S05]  /*11380*/  BSYNC B0 ;  /* 0x0000000000007941 */ /* 0x000fea0003800000 */
.L_x_5751:
[----:B-----5:R3:W-:Y:S02]  /*11390*/  STS.128 [R243+0x3000], R20 ;  /* 0x00300014f3007388 */ /* 0x0207e40000000c00 */
.L_x_5750:
[----:B------:R-:W-:Y:S05]  /*113a0*/  BSYNC B1 ;  /* 0x0000000000017941 */ /* 0x000fea0003800000 */
.L_x_5749:
        /* <DEDUP_REMOVED lines=53> */
.L_x_5756:
[----:B------:R-:W-:Y:S05]  /*11700*/  BSYNC B0 ;  /* 0x0000000000007941 */ /* 0x000fea0003800000 */
.L_x_5755:
[----:B-----5:R3:W-:Y:S02]  /*11710*/  STS.128 [R243+0x5000], R20 ;  /* 0x00500014f3007388 */ /* 0x0207e40000000c00 */
.L_x_5754:
[----:B------:R-:W-:Y:S05]  /*11720*/  BSYNC B1 ;  /* 0x0000000000017941 */ /* 0x000fea0003800000 */
.L_x_5753:
        /* <DEDUP_REMOVED lines=53> */
.L_x_5758:
[----:B------:R-:W-:Y:S05]  /*11a80*/  BSYNC B0 ;  /* 0x0000000000007941 */ /* 0x000fea0003800000 */
.L_x_5757:
[----:B-----5:R1:W-:Y:S02]  /*11a90*/  STS.128 [R243+0x7000], R36 ;  /* 0x00700024f3007388 */ /* 0x0203e40000000c00 */
.L_x_5744:
[----:B------:R-:W-:Y:S05]  /*11aa0*/  BSYNC B2 ;  /* 0x0000000000027941 */ /* 0x000fea0003800000 */
.L_x_5743:
        /* <DEDUP_REMOVED lines=58> */
.L_x_5763:
[----:B------:R-:W-:Y:S05]  /*11e50*/  BSYNC B0 ;  /* 0x0000000000007941 */ /* 0x000fea0003800000 */
.L_x_5762:
[----:B-----5:R3:W-:Y:S02]  /*11e60*/  STS.128 [R243+0x1800], R20 ;  /* 0x00180014f3007388 */ /* 0x0207e40000000c00 */
.L_x_5761:
[----:B------:R-:W-:Y:S05]  /*11e70*/  BSYNC B1 ;  /* 0x0000000000017941 */ /* 0x000fea0003800000 */
.L_x_5760:
        /* <DEDUP_REMOVED lines=53> */
.L_x_5767:
[----:B------:R-:W-:Y:S05]  /*121d0*/  BSYNC B0 ;  /* 0x0000000000007941 */ /* 0x000fea0003800000 */
.L_x_5766:
[----:B-----5:R1:W-:Y:S02]  /*121e0*/  STS.128 [R243+0x3800], R16 ;  /* 0x00380010f3007388 */ /* 0x0203e40000000c00 */
.L_x_5765:
[----:B------:R-:W-:Y:S05]  /*121f0*/  BSYNC B1 ;  /* 0x0000000000017941 */ /* 0x000fea0003800000 */
.L_x_5764:
        /* <DEDUP_REMOVED lines=53> */
.L_x_5771:
[----:B------:R-:W-:Y:S05]  /*12550*/  BSYNC B0 ;  /* 0x0000000000007941 */ /* 0x000fea0003800000 */
.L_x_5770:
[----:B-----5:R1:W-:Y:S02]  /*12560*/  STS.128 [R243+0x5800], R16 ;  /* 0x00580010f3007388 */ /* 0x0203e40000000c00 */
.L_x_5769:
[----:B------:R-:W-:Y:S05]  /*12570*/  BSYNC B1 ;  /* 0x0000000000017941 */ /* 0x000fea0003800000 */
.L_x_5768:
        /* <DEDUP_REMOVED lines=53> */
.L_x_5773:
[----:B------:R-:W-:Y:S05]  /*128d0*/  BSYNC B0 ;  /* 0x0000000000007941 */ /* 0x000fea0003800000 */
.L_x_5772:
[----:B-----5:R1:W-:Y:S01]  /*128e0*/  STS.128 [R243+0x7800], R16 ;  /* 0x00780010f3007388 */ /* 0x0203e20000000c00 */
[----:B------:R-:W-:Y:S05]  /*128f0*/  BRA `(.L_x_5759) ;  /* 0x00006e4000007947 */ /* 0x000fea0003800000 */
.L_x_5710:
        /* <DEDUP_REMOVED lines=99> */
.L_x_5779:
[----:B------:R-:W-:Y:S05]  /*12f30*/  BSYNC B0 ;  /* 0x0000000000007941 */ /* 0x000fea0003800000 */
.L_x_5778:
[----:B-----5:R3:W-:Y:S02]  /*12f40*/  STS.128 [R243], R56 ;  /* 0x00000038f3007388 */ /* 0x0207e40000000c00 */
.L_x_5777:
[----:B------:R-:W-:Y:S05]  /*12f50*/  BSYNC B1 ;  /* 0x0000000000017941 */ /* 0x000fea0003800000 */
.L_x_5776:
        /* <DEDUP_REMOVED lines=97> */
.L_x_5783:
[----:B------:R-:W-:Y:S05]  /*13570*/  BSYNC B0 ;  /* 0x0000000000007941 */ /* 0x000fea0003800000 */
.L_x_5782:
[----:B-----5:R1:W-:Y:S02]  /*13580*/  STS.128 [R243+0x2000], R56 ;  /* 0x00200038f3007388 */ /* 0x0203e40000000c00 */
.L_x_5781:
[----:B------:R-:W-:Y:S05]  /*13590*/  BSYNC B1 ;  /* 0x0000000000017941 */ /* 0x000fea0003800000 */
.L_x_5780:
        /* <DEDUP_REMOVED lines=97> */
.L_x_5787:
[----:B------:R-:W-:Y:S05]  /*13bb0*/  BSYNC B0 ;  /* 0x0000000000007941 */ /* 0x000fea0003800000 */
.L_x_5786:
[----:B-----5:R3:W-:Y:S02]  /*13bc0*/  STS.128 [R243+0x4000], R56 ;  /* 0x00400038f3007388 */ /* 0x0207e40000000c00 */
.L_x_5785:
[----:B------:R-:W-:Y:S05]  /*13bd0*/  BSYNC B1 ;  /* 0x0000000000017941 */ /* 0x000fea0003800000 */
.L_x_5784:
        /* <DEDUP_REMOVED lines=96> */
.L_x_5789:
[----:B------:R-:W-:Y:S05]  /*141e0*/  BSYNC B0 ;  /* 0x0000000000007941 */ /* 0x000fea0003800000 */
.L_x_5788:
[----:B-----5:R3:W-:Y:S02]  /*141f0*/  STS.128 [R243+0x6000], R56 ;  /* 0x00600038f3007388 */ /* 0x0207e40000000c00 */
.L_x_5775:
[----:B------:R-:W-:Y:S05]  /*14200*/  BSYNC B2 ;  /* 0x0000000000027941 */ /* 0x000fea0003800000 */
.L_x_5774:
[----:B-123--:R-:W-:Y:S01]  /*14210*/  IADD3 R28, R164, 0x10, RZ ;  /* 0x00000010a41c7810 */ /* 0x00efe20007ffe0ff */
        /* <DEDUP_REMOVED lines=101> */
.L_x_5795:
[----:B------:R-:W-:Y:S05]  /*14870*/  BSYNC B0 ;  /* 0x0000000000007941 */ /* 0x000fea0003800000 */
.L_x_5794:
[----:B-----5:R3:W-:Y:S02]  /*14880*/  STS.128 [R243+0x800], R56 ;  /* 0x00080038f3007388 */ /* 0x0207e40000000c00 */
.L_x_5793:
[----:B------:R-:W-:Y:S05]  /*14890*/  BSYNC B1 ;  /* 0x0000000000017941 */ /* 0x000fea0003800000 */
.L_x_5792:
        /* <DEDUP_REMOVED lines=97> */
.L_x_5799:
[----:B------:R-:W-:Y:S05]  /*14eb0*/  BSYNC B0 ;  /* 0x0000000000007941 */ /* 0x000fea0003800000 */
.L_x_5798:
[----:B-----5:R1:W-:Y:S02]  /*14ec0*/  STS.128 [R243+0x2800], R56 ;  /* 0x00280038f3007388 */ /* 0x0203e40000000c00 */
.L_x_5797:
[----:B------:R-:W-:Y:S05]  /*14ed0*/  BSYNC B1 ;  /* 0x0000000000017941 */ /* 0x000fea0003800000 */
.L_x_5796:
        /* <DEDUP_REMOVED lines=97> */
.L_x_5803:
[----:B------:R-:W-:Y:S05]  /*154f0*/  BSYNC B0 ;  /* 0x0000000000007941 */ /* 0x000fea0003800000 */
.L_x_5802:
[----:B-----5:R3:W-:Y:S02]  /*15500*/  STS.128 [R243+0x4800], R56 ;  /* 0x00480038f3007388 */ /* 0x0207e40000000c00 */
.L_x_5801:
[----:B------:R-:W-:Y:S05]  /*15510*/  BSYNC B1 ;  /* 0x0000000000017941 */ /* 0x000fea0003800000 */
.L_x_5800:
        /* <DEDUP_REMOVED lines=34> */
[--C-:B------:R-:W-:Y:S01]  /*15740*/  HADD2.F32 R4, -RZ, R5.reuse.H0_H0 ;  /* 0x20000005ff047230 */ /* 0x100fe20000004100 */
[----:B------:R-:W-:Y:S01]  /*15750*/  MOV R40, R58 ;  /* 0x0000003a00287202 */ /* 0x000fe20000000f00 */
[--C-:B------:R-:W-:Y:S02]  /*15760*/  HADD2.F32 R57, -RZ, R38.reuse.H0_H0 ;  /* 0x20000026ff397230 */ /* 0x100fe40000004100 */
[----:B------:R-:W-:Y:S01]  /*15770*/  HADD2.F32 R58, -RZ, R38.H1_H1 ;  /* 0x30000026ff3a7230 */ /* 0x000fe20000004100 */
[----:B------:R-:W-:Y:S01]  /*15780*/  IMAD.MOV.U32 R43, RZ, RZ, R59 ;  /* 0x000000ffff2b7224 */ /* 0x000fe200078e003b */
[----:B------:R-:W-:Y:S01]  /*15790*/  HADD2.F32 R55, -RZ, R5.H1_H1 ;  /* 0x30000005ff377230 */ /* 0x000fe20000004100 */
[----:B------:R-:W-:Y:S01]  /*157a0*/  @!P0 FADD.FTZ R42, -R42, -RZ ;  /* 0x800000ff2a2a8221 */ /* 0x000fe20000010100 */
[----:B------:R-:W-:Y:S01]  /*157b0*/  HADD2.F32 R38, -RZ, R41.H0_H0 ;  /* 0x20000029ff267230 */ /* 0x000fe20000004100 */
        /* <DEDUP_REMOVED lines=56> */
.L_x_5805:
[----:B------:R-:W-:Y:S05]  /*15b40*/  BSYNC B0 ;  /* 0x0000000000007941 */ /* 0x000fea0003800000 */
.L_x_5804:
[----:B-----5:R1:W-:Y:S02]  /*15b50*/  STS.128 [R243+0x6800], R40 ;  /* 0x00680028f3007388 */ /* 0x0203e40000000c00 */
.L_x_5791:
[----:B------:R-:W-:Y:S05]  /*15b60*/  BSYNC B2 ;  /* 0x0000000000027941 */ /* 0x000fea0003800000 */
.L_x_5790:
        /* <DEDUP_REMOVED lines=102> */
.L_x_5811:
[----:B------:R-:W-:Y:S05]  /*161d0*/  BSYNC B0 ;  /* 0x0000000000007941 */ /* 0x000fea0003800000 */
.L_x_5810:
[----:B-----5:R3:W-:Y:S02]  /*161e0*/  STS.128 [R243+0x1000], R56 ;  /* 0x00100038f3007388 */ /* 0x0207e40000000c00 */
.L_x_5809:
[----:B------:R-:W-:Y:S05]  /*161f0*/  BSYNC B1 ;  /* 0x0000000000017941 */ /* 0x000fea0003800000 */
.L_x_5808:
        /* <DEDUP_REMOVED lines=97> */
.L_x_5815:
[----:B------:R-:W-:Y:S05]  /*16810*/  BSYNC B0 ;  /* 0x0000000000007941 */ /* 0x000fea0003800000 */
.L_x_5814:
[----:B-----5:R3:W-:Y:S02]  /*16820*/  STS.128 [R243+0x3000], R56 ;  /* 0x00300038f3007388 */ /* 0x0207e40000000c00 */
.L_x_5813:
[----:B------:R-:W-:Y:S05]  /*16830*/  BSYNC B1 ;  /* 0x0000000000017941 */ /* 0x000fea0003800000 */
.L_x_5812:
        /* <DEDUP_REMOVED lines=97> */
.L_x_5819:
[----:B------:R-:W-:Y:S05]  /*16e50*/  BSYNC B0 ;  /* 0x0000000000007941 */ /* 0x000fea0003800000 */
.L_x_5818:
[----:B-----5:R3:W-:Y:S02]  /*16e60*/  STS.128 [R243+0x5000], R56 ;  /* 0x00500038f3007388 */ /* 0x0207e40000000c00 */
.L_x_5817:
[----:B------:R-:W-:Y:S05]  /*16e70*/  BSYNC B1 ;  /* 0x0000000000017941 */ /* 0x000fea0003800000 */
.L_x_5816:
        /* <DEDUP_REMOVED lines=95> */
.L_x_5821:
[----:B------:R-:W-:Y:S05]  /*17470*/  BSYNC B0 ;  /* 0x0000000000007941 */ /* 0x000fea0003800000 */
.L_x_5820:
[----:B-----5:R1:W-:Y:S02]  /*17480*/  STS.128 [R243+0x7000], R40 ;  /* 0x00700028f3007388 */ /* 0x0203e40000000c00 */
.L_x_5807:
[----:B------:R-:W-:Y:S05]  /*17490*/  BSYNC B2 ;  /* 0x0000000000027941 */ /* 0x000fea0003800000 */
.L_x_5806:
[----:B------:R-:W-:-:S04]  /*174a0*/  IADD3 R32, R164, 0x30, RZ ;  /* 0x00000030a4207810 */ /* 0x000fc80007ffe0ff */
        /* <DEDUP_REMOVED lines=99> */
.L_x_5825:
[----:B------:R-:W-:Y:S05]  /*17ae0*/  BSYNC B0 ;  /* 0x0000000000007941 */ /* 0x000fea0003800000 */
.L_x_5824:
[----:B-----5:R1:W-:Y:S02]  /*17af0*/  STS.128 [R243+0x1800], R20 ;  /* 0x00180014f3007388 */ /* 0x0203e40000000c00 */
.L_x_5823:
[----:B------:R-:W-:Y:S05]  /*17b00*/  BSYNC B1 ;  /* 0x0000000000017941 */ /* 0x000fea0003800000 */
.L_x_5822:
        /* <DEDUP_REMOVED lines=97> */
.L_x_5829:
[----:B------:R-:W-:Y:S05]  /*18120*/  BSYNC B0 ;  /* 0x0000000000007941 */ /* 0x000fea0003800000 */
.L_x_5828:
[----:B-----5:R1:W-:Y:S02]  /*18130*/  STS.128 [R243+0x3800], R20 ;  /* 0x00380014f3007388 */ /* 0x0203e40000000c00 */
.L_x_5827:
[----:B------:R-:W-:Y:S05]  /*18140*/  BSYNC B1 ;  /* 0x0000000000017941 */ /* 0x000fea0003800000 */
.L_x_5826:
        /* <DEDUP_REMOVED lines=21> */
[----:B----4-:R3:W4:Y:S01]  /*182a0*/  LD.E.128 R4, [R16.64+0x100] ;  /* 0x0001000610047980 */ /* 0x010722000c101d00 */
[----:B------:R-:W-:-:S04]  /*182b0*/  IADD3 R12, P1, R11, R8, RZ ;  /* 0x000000080b0c7210 */ /* 0x000fc80007f3e0ff */
[----:B------:R-:W-:Y:S02]  /*182c0*/  LEA.HI.X.SX32 R11, R11, R9, 0x1, P1 ;  /* 0x000000090b0b7211 */ /* 0x000fe400008f0eff */
[----:B---3--:R-:W-:-:S04]  /*182d0*/  LEA R16, P1, R12, R24, 0x1 ;  /* 0x000000180c107211 */ /* 0x008fc800078208ff */
        /* <DEDUP_REMOVED lines=52> */
[--C-:B------:R-:W-:Y:S02]  /*18620*/  HADD2.F32 R11, -RZ, R12.reuse.H0_H0 ;  /* 0x2000000cff0b7230 */ /* 0x100fe40000004100 */
        /* <DEDUP_REMOVED lines=17> */
.L_x_5833:
[----:B------:R-:W-:Y:S05]  /*18740*/  BSYNC B0 ;  /* 0x0000000000007941 */ /* 0x000fea0003800000 */
.L_x_5832:
[----:B-----5:R1:W-:Y:S02]  /*18750*/  STS.128 [R243+0x5800], R20 ;  /* 0x00580014f3007388 */ /* 0x0203e40000000c00 */
.L_x_5831:
[----:B------:R-:W-:Y:S05]  /*18760*/  BSYNC B1 ;  /* 0x0000000000017941 */ /* 0x000fea0003800000 */
.L_x_5830:
        /* <DEDUP_REMOVED lines=101> */
.L_x_5835:
[----:B------:R-:W-:Y:S05]  /*18dc0*/  BSYNC B0 ;  /* 0x0000000000007941 */ /* 0x000fea0003800000 */
.L_x_5834:
[----:B-----5:R1:W-:Y:S01]  /*18dd0*/  STS.128 [R243+0x7800], R16 ;  /* 0x00780010f3007388 */ /* 0x0203e20000000c00 */
[----:B------:R-:W-:Y:S05]  /*18de0*/  BRA `(.L_x_5759) ;  /* 0x0000095000007947 */ /* 0x000fea0003800000 */
.L_x_5709:
        /* <DEDUP_REMOVED lines=37> */
.L_x_5837:
[----:B------:R-:W-:Y:S05]  /*19040*/  BSYNC B0 ;  /* 0x0000000000007941 */ /* 0x000fea0003800000 */
.L_x_5836:
[----:B---3--:R-:W-:Y:S01]  /*19050*/  IADD3 R28, R164, 0x10, RZ ;  /* 0x00000010a41c7810 */ /* 0x008fe20007ffe0ff */
        /* <DEDUP_REMOVED lines=35> */
.L_x_5839:
[----:B------:R-:W-:Y:S05]  /*19290*/  BSYNC B0 ;  /* 0x0000000000007941 */ /* 0x000fea0003800000 */
.L_x_5838:
        /* <DEDUP_REMOVED lines=36> */
.L_x_5841:
[----:B------:R-:W-:Y:S05]  /*194e0*/  BSYNC B0 ;  /* 0x0000000000007941 */ /* 0x000fea0003800000 */
.L_x_5840:
        /* <DEDUP_REMOVED lines=37> */
.L_x_5759:
[----:B------:R-:W-:Y:S05]  /*19740*/  BSYNC B3 ;  /* 0x0000000000037941 */ /* 0x000fea0003800000 */
.L_x_5708:
        /* <DEDUP_REMOVED lines=38> */
.L_x_5843:
[----:B------:R-:W-:Y:S05]  /*199b0*/  BSYNC B0 ;  /* 0x0000000000007941 */ /* 0x000fea0003800000 */
.L_x_5842:
        /* <DEDUP_REMOVED lines=38> */
.L_x_5845:
[----:B------:R-:W-:Y:S05]  /*19c20*/  BSYNC B0 ;  /* 0x0000000000007941 */ /* 0x000fea0003800000 */
.L_x_5844:
        /* <DEDUP_REMOVED lines=40> */
.L_x_5847:
[----:B------:R-:W-:Y:S05]  /*19eb0*/  BSYNC B0 ;  /* 0x0000000000007941 */ /* 0x000fea0003800000 */
.L_x_5846:
        /* <DEDUP_REMOVED lines=43> */
.L_x_5849:
[----:B------:R-:W-:Y:S05]  /*1a170*/  BSYNC B0 ;  /* 0x0000000000007941 */ /* 0x000fea0003800000 */
.L_x_5848:
[----:B-1----:R-:W5:Y:S04]  /*1a180*/  LD.E.64 R10, [R14.64+0x1c0] ;  /* 0x0001c0060e0a7980 */ /* 0x002f68000c101b00 */
[----:B--2---:R-:W2:Y:S01]  /*1a190*/  LD.E.64 R6, [R14.64+0x1b8] ;  /* 0x0001b8060e067980 */ /* 0x004ea2000c101b00 */
[----:B------:R-:W-:-:S03]  /*1a1a0*/  MOV R170, R241 ;  /* 0x000000f100aa7202 */ /* 0x000fc60000000f00 */
[----:B---3--:R-:W3:Y:S04]  /*1a1b0*/  LD.E R4, [R14.64+0xd8] ;  /* 0x0000d8060e047980 */ /* 0x008ee8000c101900 */
[----:B------:R-:W0:Y:S01]  /*1a1c0*/  LDGDEPBAR ;  /* 0x00000000000079af */ /* 0x000e220000000000 */
[----:B-----5:R-:W-:Y:S02]  /*1a1d0*/  IMAD R0, R11, R242, RZ ;  /* 0x000000f20b007224 */ /* 0x020fe400078e02ff */
[----:B------:R-:W-:-:S04]  /*1a1e0*/  IMAD.WIDE.U32 R8, R242, R10, R170 ;  /* 0x0000000af2087225 */ /* 0x000fc800078e00aa */
[----:B------:R-:W-:Y:S01]  /*1a1f0*/  IMAD R0, R10, R54, R0 ;  /* 0x000000360a007224 */ /* 0x000fe200078e0200 */
[----:B--2---:R-:W-:-:S04]  /*1a200*/  LEA R6, P0, R8, R6, 0x2 ;  /* 0x0000000608067211 */ /* 0x004fc800078010ff */
[----:B------:R-:W-:-:S04]  /*1a210*/  IADD3 R0, R9, R0, RZ ;  /* 0x0000000009007210 */ /* 0x000fc80007ffe0ff */
[----:B------:R-:W-:-:S05]  /*1a220*/  LEA.HI.X R7, R8, R7, R0, 0x2, P0 ;  /* 0x0000000708077211 */ /* 0x000fca00000f1400 */
[----:B------:R-:W2:Y:S01]  /*1a230*/  LD.E R0, [R6.64] ;  /* 0x0000000606007980 */ /* 0x000ea2000c101900 */
[----:B------:R-:W-:-:S04]  /*1a240*/  DEPBAR.LE SB0, 0x0 ;  /* 0x000080000000791a */ /* 0x000fc80000000000 */
[----:B------:R-:W-:Y:S01]  /*1a250*/  BAR.SYNC.DEFER_BLOCKING 0x0 ;  /* 0x0000000000007b1d */ /* 0x000fe20000010000 */
[----:B------:R-:W-:-:S05]  /*1a260*/  ISETP.GE.AND P0, PT, R164, R2, PT ;  /* 0x00000002a400720c */ /* 0x000fca0003f06270 */
[----:B---3--:R-:W2:Y:S01]  /*1a270*/  MUFU.RCP R4, R4 ;  /* 0x0000000400047308 */ /* 0x008ea20000001000 */
        /* <DEDUP_REMOVED lines=38> */
.L_x_5851:
[----:B-1----:R-:W-:Y:S05]  /*1a4e0*/  BSYNC B0 ;  /* 0x0000000000007941 */ /* 0x002fea0003800000 */
.L_x_5850:
        /* <DEDUP_REMOVED lines=42> */
.L_x_5853:
[----:B------:R-:W-:Y:S05]  /*1a790*/  BSYNC B0 ;  /* 0x0000000000007941 */ /* 0x000fea0003800000 */
.L_x_5852:
        /* <DEDUP_REMOVED lines=44> */
.L_x_5855:
[----:B------:R-:W-:Y:S05]  /*1aa60*/  BSYNC B0 ;  /* 0x0000000000007941 */ /* 0x000fea0003800000 */
.L_x_5854:
        /* <DEDUP_REMOVED lines=19> */
[CC--:B--2---:R-:W-:Y:S02]  /*1aba0*/  @P2 LEA R8, P4, R162.reuse, R168.reuse, 0x1 ;  /* 0x000000a8a2082211 */ /* 0x0c4fe400078808ff */
        /* <DEDUP_REMOVED lines=32> */
.L_x_5858:
[----:B------:R1:W-:Y:S02]  /*1adb0*/  STS.128 [R243+0x17800], RZ ;  /* 0x017800fff3007388 */ /* 0x0003e40000000c00 */
.L_x_5857:
[----:B------:R-:W-:Y:S05]  /*1adc0*/  BSYNC B0 ;  /* 0x0000000000007941 */ /* 0x000fea0003800000 */
.L_x_5856:
[C---:B------:R-:W-:Y:S01]  /*1add0*/  IMAD.SHL.U32 R2, R52.reuse, 0x40, RZ ;  /* 0x0000004034027824 */ /* 0x040fe200078e00ff */
[----:B------:R-:W-:Y:S01]  /*1ade0*/  R2P PR, R52, 0x6 ;  /* 0x0000000634007804 */ /* 0x000fe20000000000 */
[----:B------:R-:W-:Y:S01]  /*1adf0*/  IMAD.SHL.U32 R164, R164, 0x8, RZ ;  /* 0x00000008a4a47824 */ /* 0x000fe200078e00ff */
[----:B------:R-:W-:Y:S01]  /*1ae00*/  ISETP.GT.AND P5, PT, R12, R235, PT ;  /* 0x000000eb0c00720c */ /* 0x000fe20003fa4270 */
[----:B------:R-:W-:Y:S01]  /*1ae10*/  IMAD R226, R50, 0x400, R35 ;  /* 0x0000040032e27824 */ /* 0x000fe200078e0223 */
[----:B------:R-:W-:Y:S01]  /*1ae20*/  LOP3.LUT R2, R2, 0x1c0, RZ, 0xc0, !PT ;  /* 0x000001c002027812 */ /* 0x000fe200078ec0ff */
[----:B------:R-:W-:Y:S01]  /*1ae30*/  IMAD.SHL.U32 R45, R45, 0x2, RZ ;  /* 0x000000022d2d7824 */ /* 0x000fe200078e00ff */
[----:B------:R-:W0:Y:S01]  /*1ae40*/  LDGDEPBAR ;  /* 0x00000000000079af */ /* 0x000e220000000000 */
[----:B------:R-:W-:Y:S01]  /*1ae50*/  IMAD.SHL.U32 R226, R226, 0x2, RZ ;  /* 0x00000002e2e27824 */ /* 0x000fe200078e00ff */
[----:B------:R-:W-:Y:S01]  /*1ae60*/  LOP3.LUT R164, R2, 0x8, R164, 0xf8, !PT ;  /* 0x0000000802a47812 */ /* 0x000fe200078ef8a4 */
[----:B------:R-:W-:Y:S01]  /*1ae70*/  BSSY B1, `(.L_x_5859) ;  /* 0x0000290000017945 */ /* 0x000fe20003800000 */
        /* <DEDUP_REMOVED lines=8> */
[----:B------:R-:W-:Y:S01]  /*1af00*/  IMAD R225, R53, 0x200, R225 ;  /* 0x0000020035e17824 */ /* 0x000fe200078e02e1 */
[----:B------:R-:W-:Y:S02]  /*1af10*/  LDSM.16.M88.4 R64, [R222] ;  /* 0x00000000de40783b */ /* 0x000fe40000000200 */
[----:B------:R-:W-:Y:S02]  /*1af20*/  IMAD.IADD R32, R3, 0x1, R32 ;  /* 0x0000000103207824 */ /* 0x000fe400078e0220 */
[----:B------:R-:W-:Y:S01]  /*1af30*/  IMAD.SHL.U32 R225, R225, 0x2, RZ ;  /* 0x00000002e1e17824 */ /* 0x000fe200078e00ff */
[----:B------:R-:W-:Y:S02]  /*1af40*/  LDSM.16.M88.4 R88, [R222+0x4000] ;  /* 0x00400000de58783b */ /* 0x000fe40000000200 */
[----:B------:R-:W-:Y:S02]  /*1af50*/  IADD3 R94, R32, 0x30, RZ ;  /* 0x00000030205e7810 */ /* 0x000fe40007ffe0ff */
[----:B------:R-:W5:Y:S01]  /*1af60*/  LDSM.16.M88.4 R72, [R225+0x9000] ;  /* 0x00900000e148783b */ /* 0x000f620000000200 */
[----:B------:R-:W-:-:S02]  /*1af70*/  IADD3 R2, R225, 0x8000, RZ ;  /* 0x00008000e1027810 */ /* 0x000fc40007ffe0ff */
[----:B------:R-:W-:Y:S01]  /*1af80*/  IADD3 R223, R225, 0x8020, RZ ;  /* 0x00008020e1df7810 */ /* 0x000fe20007ffe0ff */
[----:B------:R-:W1:Y:S01]  /*1af90*/  LDSM.16.M88.4 R24, [R225+0x8000] ;  /* 0x00800000e118783b */ /* 0x000e620000000200 */
[----:B------:R-:W-:Y:S01]  /*1afa0*/  @P1 IADD3 R223, R2, -0x20, RZ ;  /* 0xffffffe002df1810 */ /* 0x000fe20007ffe0ff */
[----:B------:R-:W-:Y:S01]  /*1afb0*/  IMAD.MOV.U32 R2, RZ, RZ, 0x40 ;  /* 0x00000040ff027424 */ /* 0x000fe200078e00ff */
[C---:B------:R-:W-:Y:S01]  /*1afc0*/  IADD3 R93, R32.reuse, 0x38, RZ ;  /* 0x00000038205d7810 */ /* 0x040fe20007ffe0ff */
[----:B--2---:R-:W2:Y:S01]  /*1afd0*/  LDSM.16.M88.4 R16, [R225+0x8800] ;  /* 0x00880000e110783b */ /* 0x004ea20000000200 */
[----:B------:R-:W-:Y:S02]  /*1afe0*/  IADD3 R92, R32, 0x29, RZ ;  /* 0x00000029205c7810 */ /* 0x000fe40007ffe0ff */
[----:B------:R-:W-:Y:S01]  /*1aff0*/  SEL R2, R2, 0xffffffc0, !P2 ;  /* 0xffffffc002027807 */ /* 0x000fe20005000000 */
[----:B------:R-:W3:Y:S01]  /*1b000*/  LDSM.16.M88.4 R52, [R225+0x9800] ;  /* 0x00980000e134783b */ /* 0x000ee20000000200 */
[----:B------:R-:W-:-:S02]  /*1b010*/  ISETP.GE.AND P3, PT, R32, R166, PT ;  /* 0x000000a62000720c */ /* 0x000fc40003f66270 */
[----:B------:R-:W-:Y:S01]  /*1b020*/  IADD3 R219, R223, 0x800, RZ ;  /* 0x00000800dfdb7810 */ /* 0x000fe20007ffe0ff */
[----:B------:R-:W4:Y:S01]  /*1b030*/  LDSM.16.M88.4 R4, [R223+0x1000] ;  /* 0x00100000df04783b */ /* 0x000f220000000200 */
[----:B------:R-:W-:Y:S01]  /*1b040*/  IMAD.IADD R220, R225, 0x1, R2 ;  /* 0x00000001e1dc7824 */ /* 0x000fe200078e0202 */
[C---:B------:R-:W-:Y:S01]  /*1b050*/  IADD3 R218, R223.reuse, 0x1000, RZ ;  /* 0x00001000dfda7810 */ /* 0x040fe20007ffe0ff */
[----:B------:R-:W-:Y:S01]  /*1b060*/  IMAD.IADD R216, R2, 0x1, R223 ;  /* 0x0000000102d87824 */ /* 0x000fe200078e02df */
[----:B------:R-:W2:Y:S01]  /*1b070*/  LDSM.16.M88.4 R40, [R223] ;  /* 0x00000000df28783b */ /* 0x000ea20000000200 */
[----:B------:R-:W-:Y:S02]  /*1b080*/  SHF.R.S32.HI R2, RZ, 0x1f, R13 ;  /* 0x0000001fff027819 */ /* 0x000fe4000001140d */
[----:B------:R-:W-:Y:S01]  /*1b090*/  IADD3 R217, R223, 0x1800, RZ ;  /* 0x00001800dfd97810 */ /* 0x000fe20007ffe0ff */
[----:B------:R-:W2:Y:S01]  /*1b0a0*/  LDSM.16.M88.4 R8, [R223+0x800] ;  /* 0x00080000df08783b */ /* 0x000ea20000000200 */
[----:B------:R-:W-:-:S02]  /*1b0b0*/  LEA.HI R13, R2, R13, RZ, 0x2 ;  /* 0x0000000d020d7211 */ /* 0x000fc400078f10ff */
[C---:B------:R-:W-:Y:S01]  /*1b0c0*/  IADD3 R215, R223.reuse, 0x2000, RZ ;  /* 0x00002000dfd77810 */ /* 0x040fe20007ffe0ff */
[----:B------:R-:W3:Y:S01]  /*1b0d0*/  LDSM.16.M88.4 R80, [R223+0x1800] ;  /* 0x00180000df50783b */ /* 0x000ee20000000200 */
[----:B------:R-:W-:Y:S02]  /*1b0e0*/  SHF.R.S32.HI R2, RZ, 0x2, R13 ;  /* 0x00000002ff027819 */ /* 0x000fe4000001140d */
[C---:B------:R-:W-:Y:S01]  /*1b0f0*/  IADD3 R214, R223.reuse, 0x2800, RZ ;  /* 0x00002800dfd67810 */ /* 0x040fe20007ffe0ff */
[----:B------:R-:W3:Y:S01]  /*1b100*/  LDSM.16.M88.4 R56, [R220+0x8000] ;  /* 0x00800000dc38783b */ /* 0x000ee20000000200 */
[C---:B------:R-:W-:Y:S01]  /*1b110*/  IADD3 R213, R223.reuse, 0x3000, RZ ;  /* 0x00003000dfd57810 */ /* 0x040fe20007ffe0ff */
[----:B------:R-:W-:Y:S01]  /*1b120*/  IMAD R2, R50, 0x10, R2 ;  /* 0x0000001032027824 */ /* 0x000fe200078e0202 */
[C---:B------:R-:W-:Y:S01]  /*1b130*/  IADD3 R212, R223.reuse, 0x3800, RZ ;  /* 0x00003800dfd47810 */ /* 0x040fe20007ffe0ff */
[----:B------:R-:W-:Y:S01]  /*1b140*/  LDSM.16.M88.4 R84, [R220+0x9800] ;  /* 0x00980000dc54783b */ /* 0x000fe20000000200 */
[----:B------:R-:W-:Y:S01]  /*1b150*/  IADD3 R211, R223, 0x4000, RZ ;  /* 0x00004000dfd37810 */ /* 0x000fe20007ffe0ff */
[----:B------:R-:W-:Y:S01]  /*1b160*/  IMAD.IADD R2, R51, 0x1, R2 ;  /* 0x0000000133027824 */ /* 0x000fe200078e0202 */
[C---:B------:R-:W-:Y:S01]  /*1b170*/  IADD3 R210, R223.reuse, 0x4800, RZ ;  /* 0x00004800dfd27810 */ /* 0x040fe20007ffe0ff */
[----:B-----5:R-:W-:Y:S01]  /*1b180*/  HMMA.16816.F32 R76, R60, R72, RZ ;  /* 0x000000483c4c723c */ /* 0x020fe200000018ff */
        /* <DEDUP_REMOVED lines=8> */
[C---:B-1----:R-:W-:Y:S08]  /*1b210*/  HMMA.16816.F32 R28, R60.reuse, R24, RZ ;  /* 0x000000183c1c723c */ /* 0x042ff000000018ff */
        /* <DEDUP_REMOVED lines=38> */
[C---:B-----5:R-:W-:Y:S08]  /*1b480*/  HMMA.16816.F32 R76, R8.reuse, R56, R76 ;  /* 0x00000038084c723c */ /* 0x060ff0000000184c */
[C---:B------:R-:W-:Y:S01]  /*1b490*/  HMMA.16816.F32 R72, R8.reuse, R58, R72 ;  /* 0x0000003a0848723c */ /* 0x040fe20000001848 */
[----:B------:R-:W-:Y:S07]  /*1b4a0*/  LDSM.16.M88.4 R56, [R223+0x3800] ;  /* 0x00380000df38783b */ /* 0x000fee0000000200 */
[C---:B-1----:R-:W-:Y:S08]  /*1b4b0*/  HMMA.16816.F32 R68, R8.reuse, R52, R68 ;  /* 0x000000340844723c */ /* 0x042ff00000001844 */
[----:B------:R-:W-:Y:S01]  /*1b4c0*/  HMMA.16816.F32 R64, R8, R54, R64 ;  /* 0x000000360840723c */ /* 0x000fe20000001840 */
[----:B------:R-:W1:Y:S04]  /*1b4d0*/  LDSM.16.M88.4 R8, [R224+0x2000] ;  /* 0x00200000e008783b */ /* 0x000e680000000200 */
[----:B------:R-:W5:Y:S03]  /*1b4e0*/  LDSM.16.M88.4 R52, [R223+0x2800] ;  /* 0x00280000df34783b */ /* 0x000f660000000200 */
        /* <DEDUP_REMOVED lines=11> */
[----:B------:R-:W4:Y:S04]  /*1b5a0*/  LDSM.16.M88.4 R84, [R220+0xa800] ;  /* 0x00a80000dc54783b */ /* 0x000f280000000200 */
[----:B------:R-:W3:Y:S03]  /*1b5b0*/  LDSM.16.M88.4 R80, [R220+0xb000] ;  /* 0x00b00000dc50783b */ /* 0x000ee60000000200 */
[C---:B-1----:R-:W-:Y:S08]  /*1b5c0*/  HMMA.16816.F32 R28, R8.reuse, R60, R28 ;  /* 0x0000003c081c723c */ /* 0x042ff0000000181c */
[C---:B------:R-:W-:Y:S01]  /*1b5d0*/  HMMA.16816.F32 R24, R8.reuse, R62, R24 ;  /* 0x0000003e0818723c */ /* 0x040fe20000001818 */
[----:B------:R-:W1:Y:S07]  /*1b5e0*/  LDSM.16.M88.4 R60, [R220+0xb800] ;  /* 0x00b80000dc3c783b */ /* 0x000e6e0000000200 */
[C---:B-----5:R-:W-:Y:S08]  /*1b5f0*/  HMMA.16816.F32 R20, R8.reuse, R52, R20 ;  /* 0x000000340814723c */ /* 0x060ff00000001814 */
[C---:B------:R-:W-:Y:S01]  /*1b600*/  HMMA.16816.F32 R16, R8.reuse, R54, R16 ;  /* 0x000000360810723c */ /* 0x040fe20000001810 */
[----:B------:R-:W-:Y:S07]  /*1b610*/  LDSM.16.M88.4 R52, [R221+0x2000] ;  /* 0x00200000dd34783b */ /* 0x000fee0000000200 */
[C---:B--2---:R-:W-:Y:S08]  /*1b620*/  HMMA.16816.F32 R76, R8.reuse, R4, R76 ;  /* 0x00000004084c723c */ /* 0x044ff0000000184c */
[C---:B------:R-:W-:Y:S01]  /*1b630*/  HMMA.16816.F32 R72, R8.reuse, R6, R72 ;  /* 0x000000060848723c */ /* 0x040fe20000001848 */
[----:B------:R-:W2:Y:S07]  /*1b640*/  LDSM.16.M88.4 R4, [R216+0x2000] ;  /* 0x00200000d804783b */ /* 0x000eae0000000200 */
[C---:B------:R-:W-:Y:S08]  /*1b650*/  HMMA.16816.F32 R68, R8.reuse, R56, R68 ;  /* 0x000000380844723c */ /* 0x040ff00000001844 */
        /* <DEDUP_REMOVED lines=12> */
[C---:B-1----:R-:W-:Y:S08]  /*1b720*/  HMMA.16816.F32 R68, R40.reuse, R60, R68 ;  /* 0x0000003c2844723c */ /* 0x042ff00000001844 */
[----:B------:R-:W-:Y:S01]  /*1b730*/  HMMA.16816.F32 R64, R40, R62, R64 ;  /* 0x0000003e2840723c */ /* 0x000fe20000001840 */
[----:B------:R-:W-:Y:S04]  /*1b740*/  LDSM.16.M88.4 R40, [R225+0xd000] ;  /* 0x00d00000e128783b */ /* 0x000fe80000000200 */
[----:B------:R-:W-:Y:S03]  /*1b750*/  LDSM.16.M88.4 R60, [R223+0x4000] ;  /* 0x00400000df3c783b */ /* 0x000fe60000000200 */
[C---:B--2---:R-:W-:Y:S08]  /*1b760*/  HMMA.16816.F32 R28, R52.reuse, R4, R28 ;  /* 0x00000004341c723c */ /* 0x044ff0000000181c */
[C---:B------:R-:W-:Y:S01]  /*1b770*/  HMMA.16816.F32 R24, R52.reuse, R6, R24 ;  /* 0x000000063418723c */ /* 0x040fe20000001818 */
[----:B------:R-:W1:Y:S07]  /*1b780*/  LDSM.16.M88.4 R4, [R226+0x4000] ;  /* 0x00400000e204783b */ /* 0x000e6e0000000200 */
[C---:B-----5:R-:W-:Y:S08]  /*1b790*/  HMMA.16816.F32 R20, R52.reuse, R8, R20 ;  /* 0x000000083414723c */ /* 0x060ff00000001814 */
        /* <DEDUP_REMOVED lines=30> */
[----:B------:R-:W-:Y:S07]  /*1b980*/  LDSM.16.M88.4 R40, [R216+0x5000] ;  /* 0x00500000d828783b */ /* 0x000fee0000000200 */
[C---:B------:R-:W-:Y:S08]  /*1b990*/  HMMA.16816.F32 R76, R36.reuse, R52, R76 ;  /* 0x00000034244c723c */ /* 0x040ff0000000184c */
[----:B------:R-:W-:Y:S01]  /*1b9a0*/  HMMA.16816.F32 R72, R36, R54, R72 ;  /* 0x000000362448723c */ /* 0x000fe20000001848 */
[----:B------:R-:W1:Y:S04]  /*1b9b0*/  LDSM.16.M88.4 R36, [R216+0x5800] ;  /* 0x00580000d824783b */ /* 0x000e680000000200 */
[----:B------:R-:W4:Y:S03]  /*1b9c0*/  LDSM.16.M88.4 R52, [R216+0x4800] ;  /* 0x00480000d834783b */ /* 0x000f260000000200 */
[C---:B--2---:R-:W-:Y:S08]  /*1b9d0*/  HMMA.16816.F32 R28, R88.reuse, R8, R28 ;  /* 0x00000008581c723c */ /* 0x044ff0000000181c */
[C---:B------:R-:W-:Y:S01]  /*1b9e0*/  HMMA.16816.F32 R24, R88.reuse, R10, R24 ;  /* 0x0000000a5818723c */ /* 0x040fe20000001818 */
[----:B------:R-:W-:Y:S07]  /*1b9f0*/  LDSM.16.M88.4 R8, [R225+0xe000] ;  /* 0x00e00000e108783b */ /* 0x000fee0000000200 */
[C---:B------:R-:W-:Y:S08]  /*1ba00*/  HMMA.16816.F32 R68, R88.reuse, R80, R68 ;  /* 0x000000505844723c */ /* 0x040ff00000001844 */
[C---:B-----5:R-:W-:Y:S08]  /*1ba10*/  HMMA.16816.F32 R20, R88.reuse, R4, R20 ;  /* 0x000000045814723c */ /* 0x060ff00000001814 */
[C---:B------:R-:W-:Y:S01]  /*1ba20*/  HMMA.16816.F32 R16, R88.reuse, R6, R16 ;  /* 0x000000065810723c */ /* 0x040fe20000001810 */
[----:B------:R-:W2:Y:S07]  /*1ba30*/  LDSM.16.M88.4 R4, [R226+0x6000] ;  /* 0x00600000e204783b */ /* 0x000eae0000000200 */
[----:B------:R-:W-:Y:S01]  /*1ba40*/  HMMA.16816.F32 R80, R88, R82, R64 ;  /* 0x000000525850723c */ /* 0x000fe20000001840 */
[----:B------:R-:W5:Y:S07]  /*1ba50*/  LDSM.16.M88.4 R64, [R225+0xe800] ;  /* 0x00e80000e140783b */ /* 0x000f6e0000000200 */
[----:B---3--:R-:W-:Y:S08]  /*1ba60*/  HMMA.16816.F32 R28, R60, R56, R28 ;  /* 0x000000383c1c723c */ /* 0x008ff0000000181c */
[C---:B------:R-:W-:Y:S07]  /*1ba70*/  HMMA.16816.F32 R76, R88.reuse, R84, R76 ;  /* 0x00000054584c723c */ /* 0x040fee000000184c */
[C---:B------:R-:W-:Y:S01]  /*1ba80*/  IADD3 R85, R32.reuse, 0x20, RZ ;  /* 0x0000002020557810 */ /* 0x040fe20007ffe0ff */
[----:B------:R-:W-:Y:S07]  /*1ba90*/  HMMA.16816.F32 R72, R88, R86, R72 ;  /* 0x000000565848723c */ /* 0x000fee0000001848 */
[C---:B------:R-:W-:Y:S01]  /*1baa0*/  IADD3 R87, R32.reuse, 0x10, RZ ;  /* 0x0000001020577810 */ /* 0x040fe20007ffe0ff */
[----:B------:R-:W-:Y:S01]  /*1bab0*/  HMMA.16816.F32 R56, R60, R58, R24 ;  /* 0x0000003a3c38723c */ /* 0x000fe20000001818 */
[----:B------:R-:W3:Y:S01]  /*1bac0*/  LDSM.16.M88.4 R24, [R225+0xf000] ;  /* 0x00f00000e118783b */ /* 0x000ee20000000200 */
[----:B------:R-:W-:-:S02]  /*1bad0*/  IADD3 R86, R32, 0x18, RZ ;  /* 0x0000001820567810 */ /* 0x000fc40007ffe0ff */
[C---:B------:R-:W-:Y:S02]  /*1bae0*/  IADD3 R89, R32.reuse, 0x21, RZ ;  /* 0x0000002120597810 */ /* 0x040fe40007ffe0ff */
[C---:B------:R-:W-:Y:S02]  /*1baf0*/  IADD3 R88, R32.reuse, 0x28, RZ ;  /* 0x0000002820587810 */ /* 0x040fe40007ffe0ff */
[----:B-1----:R-:W-:Y:S01]  /*1bb00*/  HMMA.16816.F32 R68, R60, R36, R68 ;  /* 0x000000243c44723c */ /* 0x002fe20000001844 */
[----:B------:R-:W-:Y:S02]  /*1bb10*/  IADD3 R90, R32, 0x31, RZ ;  /* 0x00000031205a7810 */ /* 0x000fe40007ffe0ff */
[----:B------:R-:W-:-:S05]  /*1bb20*/  ISETP.GE.AND P6, PT, R87, R166, PT ;  /* 0x000000a65700720c */ /* 0x000fca0003fc6270 */
[C---:B------:R-:W-:Y:S01]  /*1bb30*/  HMMA.16816.F32 R80, R60.reuse, R38, R80 ;  /* 0x000000263c50723c */ /* 0x040fe20000001850 */
[----:B------:R-:W1:Y:S07]  /*1bb40*/  LDSM.16.M88.4 R36, [R225+0xf800] ;  /* 0x00f80000e124783b */ /* 0x000e6e0000000200 */
[C---:B----4-:R-:W-:Y:S07]  /*1bb50*/  HMMA.16816.F32 R20, R60.reuse, R52, R20 ;  /* 0x000000343c14723c */ /* 0x050fee0000001814 */
[----:B------:R-:W-:Y:S01]  /*1bb60*/  IADD3 R52, R32, 0x1, RZ ;  /* 0x0000000120347810 */ /* 0x000fe20007ffe0ff */
[----:B------:R-:W-:Y:S03]  /*1bb70*/  HMMA.16816.F32 R16, R60, R54, R16 ;  /* 0x000000363c10723c */ /* 0x000fe60000001810 */
[----:B------:R-:W-:-:S04]  /*1bb80*/  ISETP.GE.AND P2, PT, R52, R166, PT ;  /* 0x000000a63400720c */ /* 0x000fc80003f46270 */
[----:B------:R-:W-:Y:S01]  /*1bb90*/  IADD3 R55, R32, 0x8, RZ ;  /* 0x0000000820377810 */ /* 0x000fe20007ffe0ff */
[----:B------:R-:W-:Y:S03]  /*1bba0*/  HMMA.16816.F32 R76, R60, R40, R76 ;  /* 0x000000283c4c723c */ /* 0x000fe6000000184c */
[----:B------:R-:W-:-:S05]  /*1bbb0*/  ISETP.GE.AND P1, PT, R55, R166, PT ;  /* 0x000000a63700720c */ /* 0x000fca0003f26270 */
[----:B------:R-:W-:Y:S01]  /*1bbc0*/  HMMA.16816.F32 R72, R60, R42, R72 ;  /* 0x0000002a3c48723c */ /* 0x000fe20000001848 */
[----:B------:R-:W-:Y:S06]  /*1bbd0*/  LDSM.16.M88.4 R40, [R224+0x6000] ;  /* 0x00600000e028783b */ /* 0x000fec0000000200 */
[----:B------:R-:W-:Y:S01]  /*1bbe0*/  IADD3 R62, R166, R2, -R240 ;  /* 0x00000002a63e7210 */ /* 0x000fe20007ffe8f0 */
[----:B--2---:R-:W-:Y:S01]  /*1bbf0*/  HMMA.16816.F32 R28, R4, R8, R28 ;  /* 0x00000008041c723c */ /* 0x004fe2000000181c */
[----:B------:R-:W-:Y:S02]  /*1bc00*/  IADD3 R63, R32, 0x9, RZ ;  /* 0x00000009203f7810 */ /* 0x000fe40007ffe0ff */
[C---:B------:R-:W-:Y:S01]  /*1bc10*/  IADD3 R97, R62.reuse, 0x8, RZ ;  /* 0x000000083e617810 */ /* 0x040fe20007ffe0ff */
[C---:B------:R-:W-:Y:S01]  /*1bc20*/  IMAD.IADD R95, R62.reuse, 0x1, -R90 ;  /* 0x000000013e5f7824 */ /* 0x040fe200078e0a5a */
[----:B------:R-:W-:Y:S01]  /*1bc30*/  ISETP.GE.AND P0, PT, R63, R166, PT ;  /* 0x000000a63f00720c */ /* 0x000fe20003f06270 */
[----:B------:R-:W-:-:S02]  /*1bc40*/  IMAD.IADD R13, R62, 0x1, -R32 ;  /* 0x000000013e0d7824 */ /* 0x000fc400078e0a20 */
[----:B------:R-:W-:Y:S01]  /*1bc50*/  HMMA.16816.F32 R56, R4, R10, R56 ;  /* 0x0000000a0438723c */ /* 0x000fe20000001838 */
[----:B------:R-:W2:Y:S01]  /*1bc60*/  LDSM.16.M88.4 R8, [R223+0x6000] ;  /* 0x00600000df08783b */ /* 0x000ea20000000200 */
[----:B------:R-:W-:Y:S02]  /*1bc70*/  IABS R95, R95 ;  /* 0x0000005f005f7213 */ /* 0x000fe40000000000 */
[----:B------:R-:W-:-:S03]  /*1bc80*/  IABS R13, R13 ;  /* 0x0000000d000d7213 */ /* 0x000fc60000000000 */
[----:B------:R-:W-:Y:S01]  /*1bc90*/  IMAD.MOV.U32 R96, RZ, RZ, R95 ;  /* 0x000000ffff607224 */ /* 0x000fe200078e005f */
[C---:B-----5:R-:W-:Y:S01]  /*1bca0*/  HMMA.16816.F32 R20, R4.reuse, R64, R20 ;  /* 0x000000400414723c */ /* 0x060fe20000001814 */
[C---:B------:R-:W-:Y:S01]  /*1bcb0*/  IADD3 R95, R32.reuse, 0x39, RZ ;  /* 0x00000039205f7810 */ /* 0x040fe20007ffe0ff */
[----:B------:R-:W4:Y:S05]  /*1bcc0*/  I2F R13, R13 ;  /* 0x0000000d000d7306 */ /* 0x000f2a0000201400 */
[C---:B------:R-:W-:Y:S01]  /*1bcd0*/  IADD3 R65, R32.reuse, 0x19, RZ ;  /* 0x0000001920417810 */ /* 0x040fe20007ffe0ff */
[C---:B------:R-:W-:Y:S02]  /*1bce0*/  HMMA.16816.F32 R16, R4.reuse, R66, R16 ;  /* 0x000000420410723c */ /* 0x040fe40000001810 */
[----:B------:R-:W-:Y:S05]  /*1bcf0*/  I2F R96, R96 ;  /* 0x0000006000607306 */ /* 0x000fea0000201400 */
[----:B------:R-:W-:Y:S01]  /*1bd00*/  IADD3 R66, R32, 0x11, RZ ;  /* 0x0000001120427810 */ /* 0x000fe20007ffe0ff */
[----:B---3--:R-:W-:Y:S01]  /*1bd10*/  HMMA.16816.F32 R76, R4, R24, R76 ;  /* 0x00000018044c723c */ /* 0x008fe2000000184c */
[----:B------:R-:W-:-:S02]  /*1bd20*/  IMAD.IADD R67, R62, 0x1, -R92 ;  /* 0x000000013e437824 */ /* 0x000fc400078e0a5c */
[----:B------:R-:W-:-:S03]  /*1bd30*/  ISETP.GE.AND P4, PT, R66, R166, PT ;  /* 0x000000a64200720c */ /* 0x000fc60003f86270 */
[----:B------:R-:W-:Y:S02]  /*1bd40*/  IABS R67, R67 ;  /* 0x0000004300437213 */ /* 0x000fe40000000000 */
[C---:B------:R-:W-:Y:S01]  /*1bd50*/  HMMA.16816.F32 R72, R4.reuse, R26, R72 ;  /* 0x0000001a0448723c */ /* 0x040fe20000001848 */
[----:B------:R-:W3:Y:S03]  /*1bd60*/  LDSM.16.M88.4 R24, [R223+0x7000] ;  /* 0x00700000df18783b */ /* 0x000ee60000000200 */
[----:B------:R-:W-:Y:S04]  /*1bd70*/  I2F R67, R67 ;  /* 0x0000004300437306 */ /* 0x000fe80000201400 */
        /* <DEDUP_REMOVED lines=13> */
[C---:B------:R-:W-:Y:S02]  /*1be50*/  IMAD.IADD R9, R62.reuse, 0x1, -R87 ;  /* 0x000000013e097824 */ /* 0x040fe400078e0a57 */
[----:B------:R-:W-:Y:S01]  /*1be60*/  I2F R50, R50 ;  /* 0x0000003200327306 */ /* 0x000fe20000201400 */
[C---:B------:R-:W-:Y:S01]  /*1be70*/  HMMA.16816.F32 R20, R40.reuse, R44, R20 ;  /* 0x0000002c2814723c */ /* 0x040fe20000001814 */
[----:B------:R-:W-:Y:S01]  /*1be80*/  IMAD.MOV.U32 R51, RZ, RZ, R8 ;  /* 0x000000ffff337224 */ /* 0x000fe200078e0008 */
[----:B------:R-:W-:Y:S01]  /*1be90*/  IABS R8, R9 ;  /* 0x0000000900087213 */ /* 0x000fe20000000000 */
[----:B-1----:R-:W-:Y:S04]  /*1bea0*/  LDSM.16.M88.4 R36, [R222+0x6000] ;  /* 0x00600000de24783b */ /* 0x002fe80000000200 */
[----:B------:R-:W-:Y:S01]  /*1beb0*/  IMAD.MOV.U32 R54, RZ, RZ, R8 ;  /* 0x000000ffff367224 */ /* 0x000fe200078e0008 */
[----:B---3--:R-:W-:Y:S01]  /*1bec0*/  HMMA.16816.F32 R76, R40, R24, R76 ;  /* 0x00000018284c723c */ /* 0x008fe2000000184c */
[----:B------:R-:W1:Y:S01]  /*1bed0*/  LDSM.16.M88.4 R8, [R220+0xe000] ;  /* 0x00e00000dc08783b */ /* 0x000e620000000200 */
[C---:B------:R-:W-:Y:S01]  /*1bee0*/  IMAD.IADD R44, R62.reuse, 0x1, -R66 ;  /* 0x000000013e2c7824 */ /* 0x040fe200078e0a42 */
[----:B------:R-:W-:Y:S01]  /*1bef0*/  I2F R51, R51 ;  /* 0x0000003300337306 */ /* 0x000fe20000201400 */
[----:B------:R-:W-:-:S03]  /*1bf00*/  IMAD.IADD R45, R62, 0x1, -R86 ;  /* 0x000000013e2d7824 */ /* 0x000fc600078e0a56 */
[----:B------:R-:W-:Y:S01]  /*1bf10*/  IMAD.IADD R24, R62, 0x1, -R65 ;  /* 0x000000013e187824 */ /* 0x000fe200078e0a41 */
[----:B------:R-:W-:Y:S01]  /*1bf20*/  IABS R44, R44 ;  /* 0x0000002c002c7213 */ /* 0x000fe20000000000 */
[----:B------:R-:W-:Y:S02]  /*1bf30*/  HMMA.16816.F32 R72, R40, R26, R72 ;  /* 0x0000001a2848723c */ /* 0x000fe40000001848 */
[----:B------:R-:W-:Y:S01]  /*1bf40*/  I2F R54, R54 ;  /* 0x0000003600367306 */ /* 0x000fe20000201400 */
[----:B------:R-:W-:Y:S01]  /*1bf50*/  IABS R24, R24 ;  /* 0x0000001800187213 */ /* 0x000fe20000000000 */
[----:B------:R-:W-:Y:S01]  /*1bf60*/  IMAD.MOV.U32 R49, RZ, RZ, R44 ;  /* 0x000000ffff317224 */ /* 0x000fe200078e002c */
[----:B------:R-:W-:-:S03]  /*1bf70*/  IABS R44, R45 ;  /* 0x0000002d002c7213 */ /* 0x000fc60000000000 */
[----:B------:R-:W-:Y:S01]  /*1bf80*/  IMAD.MOV.U32 R53, RZ, RZ, R24 ;  /* 0x000000ffff357224 */ /* 0x000fe200078e0018 */
[C---:B------:R-:W-:Y:S01]  /*1bf90*/  HMMA.16816.F32 R16, R40.reuse, R46, R16 ;  /* 0x0000002e2810723c */ /* 0x040fe20000001810 */
[----:B------:R-:W3:Y:S01]  /*1bfa0*/  LDSM.16.M88.4 R24, [R220+0xe800] ;  /* 0x00e80000dc18783b */ /* 0x000ee20000000200 */
[----:B------:R5:W-:Y:S06]  /*1bfb0*/  I2F R60, R44 ;  /* 0x0000002c003c7306 */ /* 0x000bec0000201400 */
[C---:B--2---:R-:W-:Y:S02]  /*1bfc0*/  HMMA.16816.F32 R68, R40.reuse, R4, R68 ;  /* 0x000000042844723c */ /* 0x044fe40000001844 */
[----:B------:R-:W-:Y:S05]  /*1bfd0*/  I2F R49, R49 ;  /* 0x0000003100317306 */ /* 0x000fea0000201400 */
[C---:B------:R-:W-:Y:S01]  /*1bfe0*/  IMAD.IADD R4, R62.reuse, 0x1, -R89 ;  /* 0x000000013e047824 */ /* 0x040fe200078e0a59 */
[----:B------:R-:W-:Y:S01]  /*1bff0*/  HMMA.16816.F32 R80, R40, R6, R80 ;  /* 0x000000062850723c */ /* 0x000fe20000001850 */
[----:B-----5:R-:W-:Y:S01]  /*1c000*/  IMAD.IADD R44, R62, 0x1, -R85 ;  /* 0x000000013e2c7824 */ /* 0x020fe200078e0a55 */
[----:B------:R-:W-:Y:S02]  /*1c010*/  I2F R53, R53 ;  /* 0x0000003500357306 */ /* 0x000fe40000201400 */
[----:B------:R-:W-:-:S02]  /*1c020*/  IABS R4, R4 ;  /* 0x0000000400047213 */ /* 0x000fc40000000000 */
[----:B------:R-:W-:Y:S01]  /*1c030*/  IABS R44, R44 ;  /* 0x0000002c002c7213 */ /* 0x000fe20000000000 */
[----:B------:R-:W-:Y:S01]  /*1c040*/  IMAD.IADD R40, R62, 0x1, -R88 ;  /* 0x000000013e287824 */ /* 0x000fe200078e0a58 */
[----:B-1----:R-:W-:Y:S01]  /*1c050*/  HMMA.16816.F32 R28, R36, R8, R28 ;  /* 0x00000008241c723c */ /* 0x002fe2000000181c */
[----:B------:R-:W-:Y:S01]  /*1c060*/  IMAD.MOV.U32 R64, RZ, RZ, R4 ;  /* 0x000000ffff407224 */ /* 0x000fe200078e0004 */
[----:B------:R1:W-:Y:S01]  /*1c070*/  I2F R61, R44 ;  /* 0x0000002c003d7306 */ /* 0x0003e20000201400 */
[----:B------:R-:W2:Y:S01]  /*1c080*/  LDSM.16.M88.4 R4, [R220+0xf000] ;  /* 0x00f00000dc04783b */ /* 0x000ea20000000200 */
[----:B------:R-:W-:-:S03]  /*1c090*/  IABS R40, R40 ;  /* 0x0000002800287213 */ /* 0x000fc60000000000 */
[----:B------:R-:W-:Y:S01]  /*1c0a0*/  IMAD.IADD R8, R62, 0x1, -R94 ;  /* 0x000000013e087824 */ /* 0x000fe200078e0a5e */
[----:B------:R-:W-:Y:S02]  /*1c0b0*/  HMMA.16816.F32 R56, R36, R10, R56 ;  /* 0x0000000a2438723c */ /* 0x000fe40000001838 */
[----:B------:R5:W-:Y:S02]  /*1c0c0*/  I2F R84, R40 ;  /* 0x0000002800547306 */ /* 0x000be40000201400 */
[----:B------:R-:W-:-:S04]  /*1c0d0*/  IABS R8, R8 ;  /* 0x0000000800087213 */ /* 0x000fc80000000000 */
[C---:B---3--:R-:W-:Y:S01]  /*1c0e0*/  HMMA.16816.F32 R20, R36.reuse, R24, R20 ;  /* 0x000000182414723c */ /* 0x048fe20000001814 */
[----:B-1----:R-:W-:Y:S01]  /*1c0f0*/  LDSM.16.M88.4 R44, [R221+0x6000] ;  /* 0x00600000dd2c783b */ /* 0x002fe20000000200 */
[----:B------:R1:W-:Y:S05]  /*1c100*/  I2F R91, R8 ;  /* 0x00000008005b7306 */ /* 0x0003ea0000201400 */
[----:B------:R-:W-:Y:S01]  /*1c110*/  IMAD.IADD R24, R62, 0x1, -R93 ;  /* 0x000000013e187824 */ /* 0x000fe200078e0a5d */
[----:B------:R-:W-:Y:S01]  /*1c120*/  HMMA.16816.F32 R16, R36, R26, R16 ;  /* 0x0000001a2410723c */ /* 0x000fe20000001810 */
[----:B-----5:R-:W3:Y:S01]  /*1c130*/  LDSM.16.M88.4 R40, [R216+0x6000] ;  /* 0x00600000d828783b */ /* 0x020ee20000000200 */
[----:B------:R-:W-:Y:S02]  /*1c140*/  I2F R64, R64 ;  /* 0x0000004000407306 */ /* 0x000fe40000201400 */
[----:B------:R-:W-:-:S03]  /*1c150*/  IABS R24, R24 ;  /* 0x0000001800187213 */ /* 0x000fc60000000000 */
[----:B------:R-:W-:Y:S02]  /*1c160*/  IMAD.IADD R26, R62, 0x1, -R95 ;  /* 0x000000013e1a7824 */ /* 0x000fe400078e0a5f */
[----:B------:R-:W-:Y:S01]  /*1c170*/  IMAD.MOV.U32 R25, RZ, RZ, R24 ;  /* 0x000000ffff197224 */ /* 0x000fe200078e0018 */
[----:B-1----:R-:W1:Y:S02]  /*1c180*/  LDSM.16.M88.4 R8, [R220+0xf800] ;  /* 0x00f80000dc08783b */ /* 0x002e640000000200 */
[----:B------:R-:W-:Y:S01]  /*1c190*/  IABS R24, R26 ;  /* 0x0000001a00187213 */ /* 0x000fe20000000000 */
[----:B------:R5:W-:Y:S01]  /*1c1a0*/  I2F R62, R25 ;  /* 0x00000019003e7306 */ /* 0x000be20000201400 */
[C---:B--2---:R-:W-:Y:S07]  /*1c1b0*/  HMMA.16816.F32 R76, R36.reuse, R4, R76 ;  /* 0x00000004244c723c */ /* 0x044fee000000184c */
[----:B------:R2:W-:Y:S01]  /*1c1c0*/  I2F R98, R24 ;  /* 0x0000001800627306 */ /* 0x0005e20000201400 */
[C---:B------:R-:W-:Y:S01]  /*1c1d0*/  IMAD.IADD R4, R97.reuse, 0x1, -R52 ;  /* 0x0000000161047824 */ /* 0x040fe200078e0a34 */
[----:B------:R-:W-:Y:S01]  /*1c1e0*/  HMMA.16816.F32 R72, R36, R6, R72 ;  /* 0x000000062448723c */ /* 0x000fe20000001848 */
[----:B-----5:R-:W-:-:S05]  /*1c1f0*/  IMAD.IADD R25, R97, 0x1, -R32 ;  /* 0x0000000161197824 */ /* 0x020fca00078e0a20 */
[----:B------:R-:W-:-:S05]  /*1c200*/  IABS R25, R25 ;  /* 0x0000001900197213 */ /* 0x000fca0000000000 */
[----:B------:R-:W-:Y:S02]  /*1c210*/  IMAD.MOV.U32 R99, RZ, RZ, R25 ;  /* 0x000000ffff637224 */ /* 0x000fe400078e0019 */
[----:B--2---:R-:W2:Y:S01]  /*1c220*/  LDSM.16.M88.4 R24, [R216+0x6800] ;  /* 0x00680000d818783b */ /* 0x004ea20000000200 */
[----:B---3--:R-:W-:Y:S03]  /*1c230*/  HMMA.16816.F32 R28, R44, R40, R28 ;  /* 0x000000282c1c723c */ /* 0x008fe6000000181c */
[----:B------:R-:W3:Y:S04]  /*1c240*/  I2F R99, R99 ;  /* 0x0000006300637306 */ /* 0x000ee80000201400 */
[----:B------:R-:W-:Y:S01]  /*1c250*/  IABS R40, R4 ;  /* 0x0000000400287213 */ /* 0x000fe20000000000 */
[C---:B------:R-:W-:Y:S01]  /*1c260*/  IMAD.IADD R4, R97.reuse, 0x1, -R55 ;  /* 0x0000000161047824 */ /* 0x040fe200078e0a37 */
[C---:B-1----:R-:W-:Y:S04]  /*1c270*/  HMMA.16816.F32 R68, R36.reuse, R8, R68 ;  /* 0x000000082444723c */ /* 0x042fe80000001844 */
[----:B------:R-:W-:Y:S01]  /*1c280*/  IABS R5, R4 ;  /* 0x0000000400057213 */ /* 0x000fe20000000000 */
[C---:B------:R-:W-:Y:S01]  /*1c290*/  IMAD.IADD R4, R97.reuse, 0x1, -R63 ;  /* 0x0000000161047824 */ /* 0x040fe200078e0a3f */
[----:B------:R-:W1:Y:S01]  /*1c2a0*/  I2F R40, R40 ;  /* 0x0000002800287306 */ /* 0x000e620000201400 */
[C---:B------:R-:W-:Y:S01]  /*1c2b0*/  IMAD.IADD R8, R97.reuse, 0x1, -R66 ;  /* 0x0000000161087824 */ /* 0x040fe200078e0a42 */
[----:B------:R-:W-:Y:S01]  /*1c2c0*/  HMMA.16816.F32 R80, R36, R10, R80 ;  /* 0x0000000a2450723c */ /* 0x000fe20000001850 */
[----:B------:R-:W-:Y:S01]  /*1c2d0*/  IMAD.MOV.U32 R12, RZ, RZ, R5 ;  /* 0x000000ffff0c7224 */ /* 0x000fe200078e0005 */
[----:B------:R-:W-:Y:S01]  /*1c2e0*/  IABS R41, R4 ;  /* 0x0000000400297213 */ /* 0x000fe20000000000 */
[----:B------:R-:W-:Y:S01]  /*1c2f0*/  IMAD.IADD R4, R97, 0x1, -R87 ;  /* 0x0000000161047824 */ /* 0x000fe200078e0a57 */
[----:B------:R-:W-:-:S03]  /*1c300*/  IABS R8, R8 ;  /* 0x0000000800087213 */ /* 0x000fc60000000000 */
[----:B------:R-:W-:Y:S01]  /*1c310*/  IMAD.IADD R10, R97, 0x1, -R86 ;  /* 0x00000001610a7824 */ /* 0x000fe200078e0a56 */
[----:B------:R-:W-:Y:S01]  /*1c320*/  IABS R9, R4 ;  /* 0x0000000400097213 */ /* 0x000fe20000000000 */
[C---:B----4-:R-:W-:Y:S01]  /*1c330*/  FFMA.FTZ R28, -R0.reuse, R13, R28 ;  /* 0x0000000d001c7223 */ /* 0x050fe2000001011c */
[----:B------:R-:W4:Y:S01]  /*1c340*/  LDSM.16.M88.4 R4, [R216+0x7000] ;  /* 0x00700000d804783b */ /* 0x000f220000000200 */
[C---:B---3--:R-:W-:Y:S01]  /*1c350*/  FFMA.FTZ R32, -R0.reuse, R99, R30 ;  /* 0x0000006300207223 */ /* 0x048fe2000001011e */
[----:B------:R3:W-:Y:S01]  /*1c360*/  I2F R13, R9 ;  /* 0x00000009000d7306 */ /* 0x0007e20000201400 */
[----:B------:R-:W-:Y:S01]  /*1c370*/  FFMA.FTZ R36, -R0, R48, R29 ;  /* 0x0000003000247223 */ /* 0x000fe2000001011d */
[----:B------:R-:W-:Y:S01]  /*1c380*/  FSEL R30, R28, -INF , !P3 ;  /* 0xff8000001c1e7808 */ /* 0x000fe20005800000 */
[----:B------:R-:W-:Y:S01]  /*1c390*/  HMMA.16816.F32 R56, R44, R42, R56 ;  /* 0x0000002a2c38723c */ /* 0x000fe20000001838 */
[----:B------:R-:W-:Y:S02]  /*1c3a0*/  FSEL R32, R32, -INF , !P3 ;  /* 0xff80000020207808 */ /* 0x000fe40005800000 */
[----:B------:R-:W-:-:S02]  /*1c3b0*/  FSEL R36, R36, -INF , !P2 ;  /* 0xff80000024247808 */ /* 0x000fc40005000000 */
[----:B------:R-:W5:Y:S01]  /*1c3c0*/  I2F R12, R12 ;  /* 0x0000000c000c7306 */ /* 0x000f620000201400 */
[----:B------:R-:W-:Y:S02]  /*1c3d0*/  ISETP.GE.AND P3, PT, R86, R166, PT ;  /* 0x000000a65600720c */ /* 0x000fe40003f66270 */
[----:B--2---:R-:W-:Y:S01]  /*1c3e0*/  HMMA.16816.F32 R20, R44, R24, R20 ;  /* 0x000000182c14723c */ /* 0x004fe20000001814 */
[----:B---3--:R-:W-:Y:S01]  /*1c3f0*/  IMAD.MOV.U32 R9, RZ, RZ, R8 ;  /* 0x000000ffff097224 */ /* 0x008fe200078e0008 */
[----:B------:R-:W-:-:S05]  /*1c400*/  IABS R8, R10 ;  /* 0x0000000a00087213 */ /* 0x000fca0000000000 */
[C---:B------:R-:W-:Y:S01]  /*1c410*/  IMAD.IADD R25, R97.reuse, 0x1, -R65 ;  /* 0x0000000161197824 */ /* 0x040fe200078e0a41 */
[----:B------:R-:W-:Y:S01]  /*1c420*/  HMMA.16816.F32 R16, R44, R26, R16 ;  /* 0x0000001a2c10723c */ /* 0x000fe20000001810 */
[----:B------:R2:W-:Y:S01]  /*1c430*/  I2F R28, R9 ;  /* 0x00000009001c7306 */ /* 0x0005e20000201400 */
[----:B-1----:R-:W-:Y:S02]  /*1c440*/  FFMA.FTZ R24, -R0, R40, R31 ;  /* 0x0000002800187223 */ /* 0x002fe4000001011f */
[----:B------:R-:W-:Y:S01]  /*1c450*/  IMAD.MOV.U32 R29, RZ, RZ, R8 ;  /* 0x000000ffff1d7224 */ /* 0x000fe200078e0008 */
[----:B------:R-:W-:Y:S01]  /*1c460*/  IABS R25, R25 ;  /* 0x0000001900197213 */ /* 0x000fe20000000000 */
[----:B------:R-:W-:Y:S01]  /*1c470*/  IMAD.IADD R31, R97, 0x1, -R85 ;  /* 0x00000001611f7824 */ /* 0x000fe200078e0a55 */
[----:B------:R-:W-:Y:S01]  /*1c480*/  FSEL R24, R24, -INF , !P2 ;  /* 0xff80000018187808 */ /* 0x000fe20005000000 */
[C---:B-----5:R-:W-:Y:S01]  /*1c490*/  FFMA.FTZ R58, -R0.reuse, R12, R58 ;  /* 0x0000000c003a7223 */ /* 0x060fe2000001013a */
[----:B------:R-:W1:Y:S01]  /*1c4a0*/  I2F R41, R41 ;  /* 0x0000002900297306 */ /* 0x000e620000201400 */
[C---:B------:R-:W-:Y:S01]  /*1c4b0*/  FFMA.FTZ R50, -R0.reuse, R50, R56 ;  /* 0x0000003200327223 */ /* 0x040fe20000010138 */
[----:B------:R-:W-:Y:S01]  /*1c4c0*/  IABS R31, R31 ;  /* 0x0000001f001f7213 */ /* 0x000fe20000000000 */
[----:B------:R-:W-:Y:S01]  /*1c4d0*/  FFMA.FTZ R37, -R0, R51, R57 ;  /* 0x0000003300257223 */ /* 0x000fe20000010139 */
[----:B------:R-:W-:-:S02]  /*1c4e0*/  FSEL R26, R58, -INF , !P1 ;  /* 0xff8000003a1a7808 */ /* 0x000fc40004800000 */
[----:B------:R-:W-:Y:S01]  /*1c4f0*/  FSEL R27, R50, -INF , !P1 ;  /* 0xff800000321b7808 */ /* 0x000fe20004800000 */
[C---:B------:R-:W-:Y:S01]  /*1c500*/  FFMA.FTZ R13, -R0.reuse, R13, R22 ;  /* 0x0000000d000d7223 */ /* 0x040fe20000010116 */
[----:B--2---:R-:W2:Y:S01]  /*1c510*/  LDSM.16.M88.4 R8, [R216+0x7800] ;  /* 0x00780000d808783b */ /* 0x004ea20000000200 */
[----:B------:R-:W-:Y:S01]  /*1c520*/  I2F R29, R29 ;  /* 0x0000001d001d7306 */ /* 0x000fe20000201400 */
[----:B----4-:R-:W-:Y:S01]  /*1c530*/  HMMA.16816.F32 R76, R44, R4, R76 ;  /* 0x000000042c4c723c */ /* 0x010fe2000000184c */
[----:B------:R-:W-:Y:S01]  /*1c540*/  FFMA.FTZ R21, -R0, R49, R21 ;  /* 0x0000003100157223 */ /* 0x000fe20000010115 */
[----:B------:R-:W-:Y:S01]  /*1c550*/  FSEL R37, R37, -INF , !P0 ;  /* 0xff80000025257808 */ /* 0x000fe20004000000 */
[----:B------:R-:W-:-:S04]  /*1c560*/  DEPBAR.LE SB0, 0x0 ;  /* 0x000080000000791a */ /* 0x000fc80000000000 */
[----:B------:R-:W-:Y:S01]  /*1c570*/  IMAD.IADD R5, R97, 0x1, -R88 ;  /* 0x0000000161057824 */ /* 0x000fe200078e0a58 */
[----:B------:R-:W-:Y:S01]  /*1c580*/  HMMA.16816.F32 R72, R44, R6, R72 ;  /* 0x000000062c48723c */ /* 0x000fe20000001848 */
[----:B------:R3:W4:Y:S01]  /*1c590*/  I2F R12, R25 ;  /* 0x00000019000c7306 */ /* 0x0007220000201400 */
[C---:B-1----:R-:W-:Y:S01]  /*1c5a0*/  FFMA.FTZ R41, -R0.reuse, R41, R59 ;  /* 0x0000002900297223 */ /* 0x042fe2000001013b */
[----:B------:R-:W-:Y:S01]  /*1c5b0*/  ISETP.GE.AND P2, PT, R65, R166, PT ;  /* 0x000000a64100720c */ /* 0x000fe20003f46270 */
[----:B------:R-:W-:Y:S01]  /*1c5c0*/  FFMA.FTZ R16, -R0, R60, R16 ;  /* 0x0000003c00107223 */ /* 0x000fe20000010110 */
[----:B------:R-:W-:Y:S02]  /*1c5d0*/  IABS R5, R5 ;  /* 0x0000000500057213 */ /* 0x000fe40000000000 */
[----:B------:R-:W-:Y:S01]  /*1c5e0*/  IMAD.IADD R7, R97, 0x1, -R92 ;  /* 0x0000000161077824 */ /* 0x000fe200078e0a5c */
[----:B------:R-:W-:Y:S01]  /*1c5f0*/  ISETP.GE.AND P1, PT, R85, R166, PT ;  /* 0x000000a65500720c */ /* 0x000fe20003f26270 */
[----:B------:R-:W1:Y:S01]  /*1c600*/  I2F R31, R31 ;  /* 0x0000001f001f7306 */ /* 0x000e620000201400 */
[----:B------:R-:W-:Y:S01]  /*1c610*/  IMAD.MOV.U32 R6, RZ, RZ, R5 ;  /* 0x000000ffff067224 */ /* 0x000fe200078e0005 */
[----:B------:R-:W-:-:S02]  /*1c620*/  FSEL R13, R13, -INF , !P6 ;  /* 0xff8000000d0d7808 */ /* 0x000fc40007000000 */
[----:B------:R-:W-:Y:S01]  /*1c630*/  IABS R5, R7 ;  /* 0x0000000700057213 */ /* 0x000fe20000000000 */
[C---:B------:R-:W-:Y:S01]  /*1c640*/  IMAD.IADD R7, R97.reuse, 0x1, -R94 ;  /* 0x0000000161077824 */ /* 0x040fe200078e0a5e */
[----:B------:R-:W-:Y:S01]  /*1c650*/  FSEL R16, R16, -INF , !P3 ;  /* 0xff80000010107808 */ /* 0x000fe20005800000 */
[C---:B------:R-:W-:Y:S01]  /*1c660*/  FFMA.FTZ R61, -R0.reuse, R61, R76 ;  /* 0x0000003d003d7223 */ /* 0x040fe2000001014c */
[----:B------:R-:W-:Y:S01]  /*1c670*/  I2F R6, R6 ;  /* 0x0000000600067306 */ /* 0x000fe20000201400 */
[----:B---3--:R-:W-:Y:S01]  /*1c680*/  IMAD.IADD R25, R97, 0x1, -R89 ;  /* 0x0000000161197824 */ /* 0x008fe200078e0a59 */
[----:B------:R-:W-:Y:S01]  /*1c690*/  IABS R22, R7 ;  /* 0x0000000700167213 */ /* 0x000fe20000000000 */
[C---:B----4-:R-:W-:Y:S01]  /*1c6a0*/  FFMA.FTZ R12, -R0.reuse, R12, R19 ;  /* 0x0000000c000c7223 */ /* 0x050fe20000010113 */
[----:B------:R-:W-:Y:S01]  /*1c6b0*/  FSEL R179, R61, -INF , !P1 ;  /* 0xff8000003db37808 */ /* 0x000fe20004800000 */
[C---:B------:R-:W-:Y:S01]  /*1c6c0*/  FFMA.FTZ R64, -R0.reuse, R64, R77 ;  /* 0x0000004000407223 */ /* 0x040fe2000001014d */
[----:B------:R-:W-:Y:S01]  /*1c6d0*/  IABS R4, R25 ;  /* 0x0000001900047213 */ /* 0x000fe20000000000 */
[C---:B------:R-:W-:Y:S01]  /*1c6e0*/  FFMA.FTZ R72, -R0.reuse, R84, R72 ;  /* 0x0000005400487223 */ /* 0x040fe20000010148 */
[----:B------:R3:W-:Y:S01]  /*1c6f0*/  I2F R7, R5 ;  /* 0x0000000500077306 */ /* 0x0007e20000201400 */
[----:B------:R-:W-:Y:S01]  /*1c700*/  FSEL R25, R41, -INF , !P0 ;  /* 0xff80000029197808 */ /* 0x000fe20004000000 */
[C---:B-1----:R-:W-:Y:S01]  /*1c710*/  FFMA.FTZ R31, -R0.reuse, R31, R78 ;  /* 0x0000001f001f7223 */ /* 0x042fe2000001014e */
[----:B------:R-:W-:Y:S01]  /*1c720*/  ISETP.GE.AND P0, PT, R89, R166, PT ;  /* 0x000000a65900720c */ /* 0x000fe20003f06270 */
[----:B------:R-:W-:Y:S01]  /*1c730*/  IMAD.MOV.U32 R38, RZ, RZ, R4 ;  /* 0x000000ffff267224 */ /* 0x000fe200078e0004 */
[C---:B--2---:R-:W-:Y:S01]  /*1c740*/  HMMA.16816.F32 R68, R44.reuse, R8, R68 ;  /* 0x000000082c44723c */ /* 0x044fe20000001844 */
[----:B------:R-:W-:Y:S01]  /*1c750*/  FFMA.FTZ R4, -R0, R54, R20 ;  /* 0x0000003600047223 */ /* 0x000fe20000010114 */
[----:B------:R-:W-:Y:S01]  /*1c760*/  FSEL R12, R12, -INF , !P2 ;  /* 0xff8000000c0c7808 */ /* 0x000fe20005000000 */
[----:B------:R-:W1:Y:S01]  /*1c770*/  I2F R20, R38 ;  /* 0x0000002600147306 */ /* 0x000e620000201400 */
[----:B------:R-:W-:Y:S01]  /*1c780*/  FSEL R183, R31, -INF , !P1 ;  /* 0xff8000001fb77808 */ /* 0x000fe20004800000 */
[----:B------:R-:W-:Y:S01]  /*1c790*/  FFMA.FTZ R67, -R0, R67, R73 ;  /* 0x0000004300437223 */ /* 0x000fe20000010149 */
[----:B------:R-:W-:Y:S01]  /*1c7a0*/  FSEL R4, R4, -INF , !P6 ;  /* 0xff80000004047808 */ /* 0x000fe20007000000 */
[C---:B------:R-:W-:Y:S01]  /*1c7b0*/  FFMA.FTZ R8, -R0.reuse, R29, R18 ;  /* 0x0000001d00087223 */ /* 0x040fe20000010112 */
[----:B------:R-:W-:Y:S01]  /*1c7c0*/  HMMA.16816.F32 R80, R44, R10, R80 ;  /* 0x0000000a2c50723c */ /* 0x000fe20000001850 */
[----:B------:R-:W-:Y:S01]  /*1c7d0*/  FFMA.FTZ R9, -R0, R28, R23 ;  /* 0x0000001c00097223 */ /* 0x000fe20000010117 */
[----:B------:R-:W-:Y:S01]  /*1c7e0*/  FSEL R180, R64, -INF , !P0 ;  /* 0xff80000040b47808 */ /* 0x000fe20004000000 */
[----:B------:R-:W-:Y:S01]  /*1c7f0*/  IMAD.MOV.U32 R18, RZ, RZ, R22 ;  /* 0x000000ffff127224 */ /* 0x000fe200078e0016 */
[----:B---3--:R-:W-:Y:S01]  /*1c800*/  FSEL R5, R21, -INF , !P4 ;  /* 0xff80000015057808 */ /* 0x008fe20006000000 */
[----:B------:R-:W-:Y:S01]  /*1c810*/  IMAD.IADD R23, R97, 0x1, -R90 ;  /* 0x0000000161177824 */ /* 0x000fe200078e0a5a */
[----:B------:R-:W-:Y:S01]  /*1c820*/  FSEL R9, R9, -INF , !P4 ;  /* 0xff80000009097808 */ /* 0x000fe20006000000 */
[C---:B------:R-:W-:Y:S01]  /*1c830*/  IMAD.IADD R22, R97.reuse, 0x1, -R93 ;  /* 0x0000000161167824 */ /* 0x040fe200078e0a5d */
[----:B------:R-:W-:Y:S01]  /*1c840*/  FSEL R8, R8, -INF , !P3 ;  /* 0xff80000008087808 */ /* 0x000fe20005800000 */
[----:B------:R-:W-:Y:S01]  /*1c850*/  IMAD.IADD R97, R97, 0x1, -R95 ;  /* 0x0000000161617824 */ /* 0x000fe200078e0a5f */
[----:B------:R-:W-:Y:S01]  /*1c860*/  IABS R21, R23 ;  /* 0x0000001700157213 */ /* 0x000fe20000000000 */
[----:B------:R-:W-:Y:S01]  /*1c870*/  FFMA.FTZ R10, -R0, R53, R17 ;  /* 0x00000035000a7223 */ /* 0x000fe20000010111 */
[----:B------:R-:W-:Y:S01]  /*1c880*/  IABS R22, R22 ;  /* 0x0000001600167213 */ /* 0x000fe20000000000 */
[----:B------:R-:W2:Y:S01]  /*1c890*/  I2F R18, R18 ;  /* 0x0000001200127306 */ /* 0x000ea20000201400 */
[----:B------:R-:W-:Y:S01]  /*1c8a0*/  IABS R97, R97 ;  /* 0x0000006100617213 */ /* 0x000fe20000000000 */
[----:B------:R-:W-:Y:S01]  /*1c8b0*/  IMAD.MOV.U32 R11, RZ, RZ, R21 ;  /* 0x000000ffff0b7224 */ /* 0x000fe200078e0015 */
[----:B------:R-:W-:Y:S01]  /*1c8c0*/  FSEL R10, R10, -INF , !P2 ;  /* 0xff8000000a0a7808 */ /* 0x000fe20005000000 */
[----:B------:R-:W-:Y:S01]  /*1c8d0*/  IMAD.MOV.U32 R17, RZ, RZ, R22 ;  /* 0x000000ffff117224 */ /* 0x000fe200078e0016 */
[-C--:B------:R-:W-:Y:S01]  /*1c8e0*/  ISETP.GE.AND P6, PT, R88, R166.reuse, PT ;  /* 0x000000a65800720c */ /* 0x080fe20003fc6270 */
[----:B------:R-:W-:Y:S01]  /*1c8f0*/  IMAD.MOV.U32 R28, RZ, RZ, R97 ;  /* 0x000000ffff1c7224 */ /* 0x000fe200078e0061 */
[----:B------:R-:W-:Y:S01]  /*1c900*/  ISETP.GE.AND P4, PT, R92, R166, PT ;  /* 0x000000a65c00720c */ /* 0x000fe20003f86270 */
[----:B------:R-:W3:Y:S01]  /*1c910*/  I2F R11, R11 ;  /* 0x0000000b000b7306 */ /* 0x000ee20000201400 */
[----:B-1----:R-:W-:Y:S01]  /*1c920*/  FFMA.FTZ R20, -R0, R20, R79 ;  /* 0x0000001400147223 */ /* 0x002fe2000001014f */
[-C--:B------:R-:W-:Y:S01]  /*1c930*/  ISETP.GE.AND P3, PT, R94, R166.reuse, PT ;  /* 0x000000a65e00720c */ /* 0x080fe20003f66270 */
[----:B------:R-:W-:Y:S01]  /*1c940*/  FFMA.FTZ R68, -R0, R91, R68 ;  /* 0x0000005b00447223 */ /* 0x000fe20000010144 */
[----:B------:R-:W-:Y:S01]  /*1c950*/  ISETP.GE.AND P2, PT, R90, R166, PT ;  /* 0x000000a65a00720c */ /* 0x000fe20003f46270 */
[----:B------:R-:W-:Y:S01]  /*1c960*/  FFMA.FTZ R69, -R0, R96, R69 ;  /* 0x0000006000457223 */ /* 0x000fe20000010145 */
[----:B------:R-:W-:Y:S01]  /*1c970*/  FSEL R186, R20, -INF , !P0 ;  /* 0xff80000014ba7808 */ /* 0x000fe20004000000 */
[C---:B------:R-:W-:Y:S01]  /*1c980*/  FFMA.FTZ R62, -R0.reuse, R62, R80 ;  /* 0x0000003e003e7223 */ /* 0x040fe20000010150 */
[----:B------:R-:W1:Y:S01]  /*1c990*/  I2F R17, R17 ;  /* 0x0000001100117306 */ /* 0x000e620000201400 */
[C---:B------:R-:W-:Y:S01]  /*1c9a0*/  FFMA.FTZ R81, -R0.reuse, R98, R81 ;  /* 0x0000006200517223 */ /* 0x040fe20000010151 */
[----:B------:R-:W-:Y:S01]  /*1c9b0*/  ISETP.GE.AND P1, PT, R93, R166, PT ;  /* 0x000000a65d00720c */ /* 0x000fe20003f26270 */
[C---:B------:R-:W-:Y:S01]  /*1c9c0*/  FFMA.FTZ R6, -R0.reuse, R6, R74 ;  /* 0x0000000600067223 */ /* 0x040fe2000001014a */
[----:B------:R-:W-:Y:S01]  /*1c9d0*/  ISETP.GE.AND P0, PT, R95, R166, PT ;  /* 0x000000a65f00720c */ /* 0x000fe20003f06270 */
[----:B------:R-:W-:Y:S01]  /*1c9e0*/  FFMA.FTZ R7, -R0, R7, R75 ;  /* 0x0000000700077223 */ /* 0x000fe2000001014b */
[----:B------:R-:W-:Y:S01]  /*1c9f0*/  FSEL R181, R72, -INF , !P6 ;  /* 0xff80000048b57808 */ /* 0x000fe20007000000 */
[C---:B--2---:R-:W-:Y:S01]  /*1ca00*/  FFMA.FTZ R18, -R0.reuse, R18, R70 ;  /* 0x0000001200127223 */ /* 0x044fe20000010146 */
[----:B------:R-:W2:Y:S01]  /*1ca10*/  I2F R28, R28 ;  /* 0x0000001c001c7306 */ /* 0x000ea20000201400 */
[----:B---3--:R-:W-:Y:S01]  /*1ca20*/  FFMA.FTZ R11, -R0, R11, R71 ;  /* 0x0000000b000b7223 */ /* 0x008fe20000010147 */
[----:B------:R-:W-:-:S02]  /*1ca30*/  FSEL R189, R6, -INF , !P6 ;  /* 0xff80000006bd7808 */ /* 0x000fc40007000000 */
[----:B------:R-:W-:Y:S02]  /*1ca40*/  FSEL R182, R67, -INF , !P4 ;  /* 0xff80000043b67808 */ /* 0x000fe40006000000 */
[----:B------:R-:W-:Y:S01]  /*1ca50*/  FSEL R190, R7, -INF , !P4 ;  /* 0xff80000007be7808 */ /* 0x000fe20006000000 */
[----:B-1----:R-:W-:Y:S01]  /*1ca60*/  FFMA.FTZ R17, -R0, R17, R82 ;  /* 0x0000001100117223 */ /* 0x002fe20000010152 */
[----:B------:R-:W-:Y:S02]  /*1ca70*/  FSEL R195, R68, -INF , !P3 ;  /* 0xff80000044c37808 */ /* 0x000fe40005800000 */
[----:B------:R-:W-:Y:S02]  /*1ca80*/  FSEL R188, R18, -INF , !P3 ;  /* 0xff80000012bc7808 */ /* 0x000fe40005800000 */
[----:B------:R-:W-:Y:S02]  /*1ca90*/  FSEL R194, R69, -INF , !P2 ;  /* 0xff80000045c27808 */ /* 0x000fe40005000000 */
[----:B------:R-:W-:Y:S01]  /*1caa0*/  FSEL R187, R11, -INF , !P2 ;  /* 0xff8000000bbb7808 */ /* 0x000fe20005000000 */
[----:B--2---:R-:W-:Y:S01]  /*1cab0*/  FFMA.FTZ R28, -R0, R28, R83 ;  /* 0x0000001c001c7223 */ /* 0x004fe20000010153 */
        /* <DEDUP_REMOVED lines=72> */
.L_x_5862:
[----:B------:R-:W2:Y:S02]  /*1cf40*/  LD.E R6, [R14.64+0x38] ;  /* 0x000038060e067980 */ /* 0x000ea4000c101900 */
[----:B--2---:R-:W-:-:S04]  /*1cf50*/  LEA R6, -R6, RZ, 0x6 ;  /* 0x000000ff06067211 */ /* 0x004fc800078e31ff */
[----:B------:R-:W-:Y:S02]  /*1cf60*/  SHF.R.S32.HI R3, RZ, 0x1f, R6 ;  /* 0x0000001fff037819 */ /* 0x000fe40000011406 */
.L_x_5863:
[----:B------:R-:W-:Y:S05]  /*1cf70*/  BSYNC B0 ;  /* 0x0000000000007941 */ /* 0x000fea0003800000 */
.L_x_5861:
        /* <DEDUP_REMOVED lines=127> */
.L_x_5860:
[----:B------:R-:W-:Y:S05]  /*1d770*/  BSYNC B1 ;  /* 0x0000000000017941 */ /* 0x000fea0003800000 */
.L_x_5859:
[----:B------:R-:W2:Y:S01]  /*1d780*/  LD.E R31, [R14.64+0xdc] ;  /* 0x0000dc060e1f7980 */ /* 0x000ea2000c101900 */
        /* <DEDUP_REMOVED lines=30> */
[----:B------:R-:W-:Y:S01]  /*1d970*/  SHF.L.U32 R230, R35, 0x1, RZ ;  /* 0x0000000123e67819 */ /* 0x000fe200000006ff */
[----:B------:R-:W3:Y:S03]  /*1d980*/  SHFL.BFLY PT, R6, R11, 0x2, 0x1f ;  /* 0x0c401f000b067f89 */ /* 0x000ee600000e0000 */
[-C--:B------:R-:W-:Y:S01]  /*1d990*/  LEA R229, R34, R230.reuse, 0x1 ;  /* 0x000000e622e57211 */ /* 0x080fe200078e08ff */
[----:B------:R-:W4:Y:S01]  /*1d9a0*/  SHFL.BFLY PT, R3, R7, 0x2, 0x1f ;  /* 0x0c401f0007037f89 */ /* 0x000f2200000e0000 */
[----:B------:R-:W-:-:S02]  /*1d9b0*/  LEA R228, R33, R230, 0x1 ;  /* 0x000000e621e47211 */ /* 0x000fc400078e08ff */
        /* <DEDUP_REMOVED lines=16> */
[----:B------:R-:W-:-:S03]  /*1dac0*/  FSETP.NEU.FTZ.AND P0, PT, R165, -INF , PT ;  /* 0xff800000a500780b */ /* 0x000fc60003f1d000 */
[----:B------:R-:W1:Y:S01]  /*1dad0*/  LDSM.16.MT88.4 R112, [R228+0x14000] ;  /* 0x01400000e470783b */ /* 0x000e620000004200 */
[----:B---3--:R-:W-:-:S03]  /*1dae0*/  FMNMX.FTZ R164, R3, R164, !PT ;  /* 0x000000a403a47209 */ /* 0x008fc60007810000 */
[----:B------:R-:W3:Y:S04]  /*1daf0*/  LDSM.16.MT88.4 R120, [R227+0x14000] ;  /* 0x01400000e378783b */ /* 0x000ee80000004200 */
[----:B------:R-:W1:Y:S04]  /*1db00*/  LDSM.16.MT88.4 R128, [R230+0x16000] ;  /* 0x01600000e680783b */ /* 0x000e680000004200 */
[----:B------:R-:W1:Y:S04]  /*1db10*/  LDSM.16.MT88.4 R136, [R229+0x16000] ;  /* 0x01600000e588783b */ /* 0x000e680000004200 */
[----:B------:R-:W1:Y:S04]  /*1db20*/  LDSM.16.MT88.4 R152, [R228+0x16000] ;  /* 0x01600000e498783b */ /* 0x000e680000004200 */
[----:B------:R-:W-:Y:S01]  /*1db30*/  LDSM.16.MT88.4 R20, [R227+0x10800] ;  /* 0x01080000e314783b */ /* 0x000fe20000004200 */
[----:B--2---:R-:W-:-:S05]  /*1db40*/  FMUL.FTZ R193, R31, R165 ;  /* 0x000000a51fc17220 */ /* 0x004fca0000410000 */
[----:B------:R-:W-:Y:S02]  /*1db50*/  FSEL R193, R193, RZ, P0 ;  /* 0x000000ffc1c17208 */ /* 0x000fe40000000000 */
[----:B------:R-:W-:-:S03]  /*1db60*/  FSETP.NEU.FTZ.AND P0, PT, R164, -INF , PT ;  /* 0xff800000a400780b */ /* 0x000fc60003f1d000 */
[-CC-:B------:R-:W-:Y:S02]  /*1db70*/  FFMA.FTZ R175, R30, R31.reuse, -R193.reuse ;  /* 0x0000001f1eaf7223 */ /* 0x180fe400000108c1 */
[----:B------:R-:W-:Y:S02]  /*1db80*/  FMUL.FTZ R30, R31, R164 ;  /* 0x000000a41f1e7220 */ /* 0x000fe40000410000 */
[-CC-:B------:R-:W-:Y:S02]  /*1db90*/  FFMA.FTZ R174, R36, R31.reuse, -R193.reuse ;  /* 0x0000001f24ae7223 */ /* 0x180fe400000108c1 */
[-CC-:B------:R-:W-:Y:S01]  /*1dba0*/  FFMA.FTZ R173, R27, R31.reuse, -R193.reuse ;  /* 0x0000001f1bad7223 */ /* 0x180fe200000108c1 */
[----:B------:R-:W-:Y:S01]  /*1dbb0*/  FSEL R30, R30, RZ, P0 ;  /* 0x000000ff1e1e7208 */ /* 0x000fe20000000000 */
[-CC-:B------:R-:W-:Y:S01]  /*1dbc0*/  FFMA.FTZ R169, R37, R31.reuse, -R193.reuse ;  /* 0x0000001f25a97223 */ /* 0x180fe200000108c1 */
[----:B------:R-:W-:Y:S01]  /*1dbd0*/  MUFU.EX2 R175, R175 ;  /* 0x000000af00af7308 */ /* 0x000fe20000000800 */
[----:B------:R-:W-:-:S02]  /*1dbe0*/  FFMA.FTZ R172, R4, R31, -R193 ;  /* 0x0000001f04ac7223 */ /* 0x000fc400000108c1 */
[-CC-:B------:R-:W-:Y:S02]  /*1dbf0*/  FFMA.FTZ R177, R32, R31.reuse, -R30.reuse ;  /* 0x0000001f20b17223 */ /* 0x180fe4000001081e */
[-CC-:B------:R-:W-:Y:S02]  /*1dc00*/  FFMA.FTZ R176, R24, R31.reuse, -R30.reuse ;  /* 0x0000001f18b07223 */ /* 0x180fe4000001081e */
[-CC-:B------:R-:W-:Y:S01]  /*1dc10*/  FFMA.FTZ R178, R26, R31.reuse, -R30.reuse ;  /* 0x0000001f1ab27223 */ /* 0x180fe2000001081e */
[----:B------:R-:W2:Y:S01]  /*1dc20*/  MUFU.EX2 R174, R174 ;  /* 0x000000ae00ae7308 */ /* 0x000ea20000000800 */
[-C--:B------:R-:W-:Y:S02]  /*1dc30*/  FFMA.FTZ R171, R25, R31.reuse, -R30 ;  /* 0x0000001f19ab7223 */ /* 0x080fe4000001081e */
[-CC-:B------:R-:W-:Y:S01]  /*1dc40*/  FFMA.FTZ R168, R5, R31.reuse, -R193.reuse ;  /* 0x0000001f05a87223 */ /* 0x180fe200000108c1 */
[----:B------:R-:W-:Y:S01]  /*1dc50*/  LDSM.16.MT88.4 R24, [R227+0x12800] ;  /* 0x01280000e318783b */ /* 0x000fe20000004200 */
[----:B------:R-:W-:-:S02]  /*1dc60*/  FFMA.FTZ R32, R10, R31, -R193 ;  /* 0x0000001f0a207223 */ /* 0x000fc400000108c1 */
[-CC-:B------:R-:W-:Y:S01]  /*1dc70*/  FFMA.FTZ R34, R9, R31.reuse, -R30.reuse ;  /* 0x0000001f09227223 */ /* 0x180fe2000001081e */
[----:B------:R-:W1:Y:S01]  /*1dc80*/  LDSM.16.MT88.4 R4, [R227+0x16000] ;  /* 0x01600000e304783b */ /* 0x000e620000004200 */
[----:B------:R-:W-:Y:S01]  /*1dc90*/  MUFU.EX2 R173, R173 ;  /* 0x000000ad00ad7308 */ /* 0x000fe20000000800 */
[-CC-:B------:R-:W-:Y:S02]  /*1dca0*/  FFMA.FTZ R33, R8, R31.reuse, -R30.reuse ;  /* 0x0000001f08217223 */ /* 0x180fe4000001081e */
[----:B------:R-:W1:Y:S01]  /*1dcb0*/  LDSM.16.MT88.4 R8, [R229+0x10800] ;  /* 0x01080000e508783b */ /* 0x000e620000004200 */
[-CC-:B------:R-:W-:Y:S02]  /*1dcc0*/  FFMA.FTZ R35, R16, R31.reuse, -R193.reuse ;  /* 0x0000001f10237223 */ /* 0x180fe400000108c1 */
[--C-:B------:R-:W-:Y:S01]  /*1dcd0*/  FFMA.FTZ R170, R13, R31, -R30.reuse ;  /* 0x0000001f0daa7223 */ /* 0x100fe2000001081e */
[----:B--2---:R-:W-:Y:S01]  /*1dce0*/  F2FP.PACK_AB R144, R174, R175 ;  /* 0x000000afae90723e */ /* 0x004fe200000000ff */
[----:B------:R-:W2:Y:S01]  /*1dcf0*/  MUFU.EX2 R169, R169 ;  /* 0x000000a900a97308 */ /* 0x000ea20000000800 */
[-C--:B------:R-:W-:Y:S01]  /*1dd00*/  FFMA.FTZ R3, R12, R31.reuse, -R30 ;  /* 0x0000001f0c037223 */ /* 0x080fe2000001081e */
[----:B------:R-:W1:Y:S01]  /*1dd10*/  LDSM.16.MT88.4 R16, [R230+0x10800] ;  /* 0x01080000e610783b */ /* 0x000e620000004200 */
[----:B------:R-:W-:-:S02]  /*1dd20*/  FFMA.FTZ R179, R179, R31, -R193 ;  /* 0x0000001fb3b37223 */ /* 0x000fc400000108c1 */
[-CC-:B------:R-:W-:Y:S01]  /*1dd30*/  FFMA.FTZ R180, R180, R31.reuse, -R193.reuse ;  /* 0x0000001fb4b47223 */ /* 0x180fe200000108c1 */
[----:B------:R-:W1:Y:S01]  /*1dd40*/  LDSM.16.MT88.4 R12, [R228+0x10800] ;  /* 0x01080000e40c783b */ /* 0x000e620000004200 */
[-CC-:B------:R-:W-:Y:S01]  /*1dd50*/  FFMA.FTZ R181, R181, R31.reuse, -R193.reuse ;  /* 0x0000001fb5b57223 */ /* 0x180fe200000108c1 */
[----:B------:R-:W-:Y:S01]  /*1dd60*/  MUFU.EX2 R177, R177 ;  /* 0x000000b100b17308 */ /* 0x000fe20000000800 */
[-C--:B------:R-:W-:Y:S02]  /*1dd70*/  FFMA.FTZ R182, R182, R31.reuse, -R193 ;  /* 0x0000001fb6b67223 */ /* 0x080fe400000108c1 */
[-CC-:B------:R-:W-:Y:S02]  /*1dd80*/  FFMA.FTZ R183, R183, R31.reuse, -R30.reuse ;  /* 0x0000001fb7b77223 */ /* 0x180fe4000001081e */
[-CC-:B------:R-:W-:Y:S02]  /*1dd90*/  FFMA.FTZ R186, R186, R31.reuse, -R30.reuse ;  /* 0x0000001fbaba7223 */ /* 0x180fe4000001081e */
[--C-:B------:R-:W-:Y:S01]  /*1dda0*/  FFMA.FTZ R189, R189, R31, -R30.reuse ;  /* 0x0000001fbdbd7223 */ /* 0x100fe2000001081e */
[----:B------:R-:W3:Y:S01]  /*1ddb0*/  MUFU.EX2 R176, R176 ;  /* 0x000000b000b07308 */ /* 0x000ee20000000800 */
[----:B--2---:R-:W-:Y:S01]  /*1ddc0*/  F2FP.PACK_AB R146, R169, R173 ;  /* 0x000000ada992723e */ /* 0x004fe200000000ff */
[----:B------:R-:W-:-:S02]  /*1ddd0*/  FFMA.FTZ R190, R190, R31, -R30 ;  /* 0x0000001fbebe7223 */ /* 0x000fc4000001081e */
[-CC-:B------:R-:W-:Y:S02]  /*1dde0*/  FFMA.FTZ R250, R191, R31.reuse, -R193.reuse ;  /* 0x0000001fbffa7223 */ /* 0x180fe400000108c1 */
[-CC-:B------:R-:W-:Y:S02]  /*1ddf0*/  FFMA.FTZ R195, R195, R31.reuse, -R193.reuse ;  /* 0x0000001fc3c37223 */ /* 0x180fe400000108c1 */
[----:B------:R-:W-:Y:S01]  /*1de00*/  MUFU.EX2 R178, R178 ;  /* 0x000000b200b27308 */ /* 0x000fe20000000800 */
[-CC-:B------:R-:W-:Y:S02]  /*1de10*/  FFMA.FTZ R194, R194, R31.reuse, -R193.reuse ;  /* 0x0000001fc2c27223 */ /* 0x180fe400000108c1 */
[-C--:B------:R-:W-:Y:S02]  /*1de20*/  FFMA.FTZ R192, R192, R31.reuse, -R193 ;  /* 0x0000001fc0c07223 */ /* 0x080fe400000108c1 */
[-CC-:B------:R-:W-:Y:S02]  /*1de30*/  FFMA.FTZ R188, R188, R31.reuse, -R30.reuse ;  /* 0x0000001fbcbc7223 */ /* 0x180fe4000001081e */
[--C-:B------:R-:W-:Y:S01]  /*1de40*/  FFMA.FTZ R187, R187, R31, -R30.reuse ;  /* 0x0000001fbbbb7223 */ /* 0x100fe2000001081e */
[----:B------:R-:W2:Y:S01]  /*1de50*/  MUFU.EX2 R171, R171 ;  /* 0x000000ab00ab7308 */ /* 0x000ea20000000800 */
[----:B---3--:R-:W-:Y:S01]  /*1de60*/  F2FP.PACK_AB R145, R176, R177 ;  /* 0x000000b1b091723e */ /* 0x008fe200000000ff */
        /* <DEDUP_REMOVED lines=24> */
[C---:B----4-:R-:W-:Y:S02]  /*1dff0*/  HMMA.16816.F32 R68, R144.reuse, R72, RZ ;  /* 0x000000489044723c */ /* 0x050fe400000018ff */
[----:B------:R-:W-:Y:S06]  /*1e000*/  MUFU.EX2 R179, R179 ;  /* 0x000000b300b37308 */ /* 0x000fec0000000800 */
[C---:B-----5:R-:W-:Y:S02]  /*1e010*/  HMMA.16816.F32 R76, R144.reuse, R80, RZ ;  /* 0x00000050904c723c */ /* 0x060fe400000018ff */
[----:B------:R-:W4:Y:S06]  /*1e020*/  MUFU.EX2 R180, R180 ;  /* 0x000000b400b47308 */ /* 0x000f2c0000000800 */
[C---:B------:R-:W-:Y:S02]  /*1e030*/  HMMA.16816.F32 R84, R144.reuse, R88, RZ ;  /* 0x000000589054723c */ /* 0x040fe400000018ff */
[----:B------:R-:W-:Y:S06]  /*1e040*/  MUFU.EX2 R181, R181 ;  /* 0x000000b500b57308 */ /* 0x000fec0000000800 */
[C---:B------:R-:W-:Y:S02]  /*1e050*/  HMMA.16816.F32 R92, R144.reuse, R96, RZ ;  /* 0x00000060905c723c */ /* 0x040fe400000018ff */
[----:B------:R-:W-:Y:S06]  /*1e060*/  MUFU.EX2 R182, R182 ;  /* 0x000000b600b67308 */ /* 0x000fec0000000800 */
[C---:B-1----:R-:W-:Y:S02]  /*1e070*/  HMMA.16816.F32 R100, R144.reuse, R104, RZ ;  /* 0x000000689064723c */ /* 0x042fe400000018ff */
[----:B------:R-:W-:Y:S06]  /*1e080*/  MUFU.EX2 R183, R183 ;  /* 0x000000b700b77308 */ /* 0x000fec0000000800 */
[C---:B------:R-:W-:Y:S02]  /*1e090*/  HMMA.16816.F32 R108, R144.reuse, R112, RZ ;  /* 0x00000070906c723c */ /* 0x040fe400000018ff */
        /* <DEDUP_REMOVED lines=84> */
[----:B------:R-:W-:Y:S07]  /*1e5e0*/  LDSM.16.MT88.4 R16, [R230+0x11000] ;  /* 0x01100000e610783b */ /* 0x000fee0000004200 */
[C---:B-1----:R-:W-:Y:S08]  /*1e5f0*/  HMMA.16816.F32 R140, R4.reuse, R12, R140 ;  /* 0x0000000c048c723c */ /* 0x042ff0000000188c */
[C---:B------:R-:W-:Y:S01]  /*1e600*/  HMMA.16816.F32 R152, R4.reuse, R14, R152 ;  /* 0x0000000e0498723c */ /* 0x040fe20000001898 */
[----:B------:R-:W1:Y:S07]  /*1e610*/  LDSM.16.MT88.4 R12, [R228+0x11000] ;  /* 0x01100000e40c783b */ /* 0x000e6e0000004200 */
        /* <DEDUP_REMOVED lines=27> */
[C---:B------:R-:W-:Y:S08]  /*1e7d0*/  HMMA.16816.F32 R160, R4.reuse, R16, R160 ;  /* 0x0000001004a0723c */ /* 0x040ff000000018a0 */
        /* <DEDUP_REMOVED lines=55> */
[----:B------:R-:W4:Y:S07]  /*1eb50*/  LDSM.16.MT88.4 R16, [R228+0x13800] ;  /* 0x01380000e410783b */ /* 0x000f2e0000004200 */
[C---:B---3--:R-:W-:Y:S08]  /*1eb60*/  HMMA.16816.F32 R52, R4.reuse, R24, R52 ;  /* 0x000000180434723c */ /* 0x048ff00000001834 */
        /* <DEDUP_REMOVED lines=28> */
[C---:B-1----:R-:W-:Y:S08]  /*1ed30*/  HMMA.16816.F32 R140, R4.reuse, R12, R140 ;  /* 0x0000000c048c723c */ /* 0x042ff0000000188c */
[C---:B------:R-:W-:Y:S08]  /*1ed40*/  HMMA.16816.F32 R152, R4.reuse, R14, R152 ;  /* 0x0000000e0498723c */ /* 0x040ff00000001898 */
[C---:B--2---:R-:W-:Y:S08]  /*1ed50*/  HMMA.16816.F32 R148, R4.reuse, R8, R148 ;  /* 0x000000080494723c */ /* 0x044ff00000001894 */
        /* <DEDUP_REMOVED lines=9> */
.L_x_5873:
        /* <DEDUP_REMOVED lines=76> */
.L_x_5866:
[----:B------:R-:W-:Y:S02]  /*1f2b0*/  ULDC.64 UR4, c[0x0][0x118] ;  /* 0x0000460000047ab9 */ /* 0x000fe40000000a00 */
[----:B------:R-:W2:Y:S02]  /*1f2c0*/  LD.E R8, [R166.64+0x40] ;  /* 0x00004004a6087980 */ /* 0x000ea4000c101900 */
[----:B--2---:R-:W-:Y:S04]  /*1f2d0*/  LEA R8, -R8, RZ, 0x6 ;  /* 0x000000ff08087211 */ /* 0x004fe800078e31ff */
[----:B------:R-:W-:Y:S02]  /*1f2e0*/  SHF.R.S32.HI R4, RZ, 0x1f, R8 ;  /* 0x0000001fff047819 */ /* 0x000fe40000011408 */
.L_x_5867:
[----:B------:R-:W-:Y:S05]  /*1f2f0*/  BSYNC B0 ;  /* 0x0000000000007941 */ /* 0x000fea0003800000 */
.L_x_5865:
        /* <DEDUP_REMOVED lines=403> */
.L_x_5871:
[----:B------:R-:W-:Y:S02]  /*20c30*/  ULDC.64 UR4, c[0x0][0x118] ;  /* 0x0000460000047ab9 */ /* 0x000fe40000000a00 */
[----:B------:R-:W2:Y:S02]  /*20c40*/  LD.E R170, [R166.64+0x38] ;  /* 0x00003804a6aa7980 */ /* 0x000ea4000c101900 */
[----:B--2---:R-:W-:Y:S04]  /*20c50*/  LEA R170, -R170, RZ, 0x6 ;  /* 0x000000ffaaaa7211 */ /* 0x004fe800078e31ff */
[----:B------:R-:W-:Y:S02]  /*20c60*/  SHF.R.S32.HI R164, RZ, 0x1f, R170 ;  /* 0x0000001fffa47819 */ /* 0x000fe400000114aa */
.L_x_5872:
[----:B------:R-:W-:Y:S05]  /*20c70*/  BSYNC B0 ;  /* 0x0000000000007941 */ /* 0x000fea0003800000 */
.L_x_5870:
[C---:B------:R-:W-:Y:S01]  /*20c80*/  LEA R180, P0, R170.reuse, R237, 0x1 ;  /* 0x000000edaab47211 */ /* 0x040fe200078008ff */
[----:B------:R-:W-:Y:S01]  /*20c90*/  ULDC.64 UR4, c[0x0][0x118] ;  /* 0x0000460000047ab9 */ /* 0x000fe20000000a00 */
[C---:B------:R-:W-:Y:S02]  /*20ca0*/  IADD3 R169, P1, R170.reuse, R233, RZ ;  /* 0x000000e9aaa97210 */ /* 0x040fe40007f3e0ff */
[-C--:B------:R-:W-:Y:S02]  /*20cb0*/  LEA.HI.X R181, R170, R236.reuse, R164, 0x1, P0 ;  /* 0x000000ecaab57211 */ /* 0x080fe400000f0ca4 */
[CC--:B------:R-:W-:Y:S01]  /*20cc0*/  @P5 LEA R174, P0, R169.reuse, R237.reuse, 0x1 ;  /* 0x000000eda9ae5211 */ /* 0x0c0fe200078008ff */
[----:B------:R-:W-:Y:S01]  /*20cd0*/  IMAD.X R168, R164, 0x1, R234, P1 ;  /* 0x00000001a4a87824 */ /* 0x000fe200008e06ea */
        /* <DEDUP_REMOVED lines=110> */
.L_x_5869:
[----:B------:R-:W-:Y:S05]  /*213c0*/  BSYNC B1 ;  /* 0x0000000000017941 */ /* 0x000fea0003800000 */
.L_x_5868:
        /* <DEDUP_REMOVED lines=162> */
[----:B------:R-:W-:Y:S01]  /*21df0*/  ISETP.GT.AND P0, PT, R248, R235, PT ;  /* 0x000000ebf800720c */ /* 0x000fe20003f04270 */
        /* <DEDUP_REMOVED lines=432> */
.L_x_5864:
        /* <DEDUP_REMOVED lines=11> */
.L_x_5892:
[----:B---3--:R-:W-:Y:S01]  /*239b0*/  FADD.FTZ R4, R4, R250 ;  /* 0x000000fa04047221 */ /* 0x008fe20000010000 */
[----:B------:R-:W-:Y:S05]  /*239c0*/  BRA.DIV ~URZ, `(.L_x_5875) ;  /* 0x00001e827f007947 */ /* 0x000fea000b800000 */
[----:B------:R-:W3:Y:S04]  /*239d0*/  SHFL.BFLY PT, R5, R247, 0x2, 0x1f ;  /* 0x0c401f00f7057f89 */ /* 0x000ee800000e0000 */
[----:B------:R-:W4:Y:S01]  /*239e0*/  SHFL.BFLY PT, R6, R4, 0x1, 0x1f ;  /* 0x0c201f0004067f89 */ /* 0x000f2200000e0000 */
[----:B---3--:R-:W-:Y:S02]  /*239f0*/  FADD.FTZ R247, R5, R247 ;  /* 0x000000f705f77221 */ /* 0x008fe40000010000 */
[----:B----4-:R-:W-:-:S03]  /*23a00*/  FADD.FTZ R4, R4, R6 ;  /* 0x0000000604047221 */ /* 0x010fc60000010000 */
[----:B------:R3:W4:Y:S04]  /*23a10*/  SHFL.BFLY PT, R5, R247, 0x1, 0x1f ;  /* 0x0c201f00f7057f89 */ /* 0x00072800000e0000 */
.L_x_5893:
        /* <DEDUP_REMOVED lines=230> */
[----:B------:R4:W-:Y:S04]  /*24880*/  STS.64 [R17+0xc000], R148 ;  /* 0x00c0009411007388 */ /* 0x0009e80000000a00 */
[----:B------:R2:W-:Y:S04]  /*24890*/  STS.64 [R17+0xc800], R150 ;  /* 0x00c8009611007388 */ /* 0x0005e80000000a00 */
[----:B------:R-:W-:Y:S04]  /*248a0*/  STS.64 [R6+0xc000], R144 ;  /* 0x00c0009006007388 */ /* 0x000fe80000000a00 */
[----:B------:R2:W-:Y:S04]  /*248b0*/  STS.64 [R6+0xc800], R146 ;  /* 0x00c8009206007388 */ /* 0x0005e80000000a00 */
[----:B-1----:R-:W3:Y:S04]  /*248c0*/  LD.E R142, [R2.64+0x60] ;  /* 0x00006004028e7980 */ /* 0x002ee8000c101900 */
[----:B------:R-:W1:Y:S04]  /*248d0*/  S2R R140, SR_TID.X ;  /* 0x00000000008c7919 */ /* 0x000e680000002100 */
[----:B------:R3:W5:Y:S04]  /*248e0*/  LD.E R141, [R2.64+0xcc] ;  /* 0x0000cc04028d7980 */ /* 0x000768000c101900 */
[----:B----4-:R4:W5:Y:S04]  /*248f0*/  LD.E.64 R148, [R2.64+0x78] ;  /* 0x0000780402947980 */ /* 0x010968000c101b00 */
[----:B--2---:R4:W5:Y:S04]  /*24900*/  LD.E.64 R150, [R2.64+0xa8] ;  /* 0x0000a80402967980 */ /* 0x004968000c101b00 */
[----:B------:R-:W2:Y:S01]  /*24910*/  LD.E.64 R6, [R2.64+0xb0] ;  /* 0x0000b00402067980 */ /* 0x000ea2000c101b00 */
[----:B------:R-:W-:-:S02]  /*24920*/  LEA.HI R144, R9, R8, RZ, 0x4 ;  /* 0x0000000809907211 */ /* 0x000fc400078f20ff */
[----:B-1----:R-:W-:Y:S02]  /*24930*/  SHF.R.S32.HI R12, RZ, 0x1f, R140 ;  /* 0x0000001fff0c7819 */ /* 0x002fe4000001148c */
[----:B------:R-:W-:Y:S02]  /*24940*/  LOP3.LUT R144, R144, 0xfffffff0, RZ, 0xc0, !PT ;  /* 0xfffffff090907812 */ /* 0x000fe400078ec0ff */
[----:B------:R-:W-:Y:S02]  /*24950*/  LEA.HI R9, R12, R140, RZ, 0x4 ;  /* 0x0000008c0c097211 */ /* 0x000fe400078f20ff */
[----:B------:R-:W-:Y:S02]  /*24960*/  IADD3 R144, -R144, R8, RZ ;  /* 0x0000000890907210 */ /* 0x000fe40007ffe1ff */
[----:B------:R-:W-:Y:S02]  /*24970*/  SHF.R.S32.HI R9, RZ, 0x4, R9 ;  /* 0x00000004ff097819 */ /* 0x000fe40000011409 */
[----:B------:R-:W-:-:S02]  /*24980*/  LEA.HI R13, R144, R144, RZ, 0x1 ;  /* 0x00000090900d7211 */ /* 0x000fc400078f08ff */
[----:B------:R-:W-:Y:S02]  /*24990*/  SHF.L.U32 R12, R9, 0x6, RZ ;  /* 0x00000006090c7819 */ /* 0x000fe400000006ff */
[C---:B------:R-:W-:Y:S02]  /*249a0*/  SHF.L.U32 R14, R13.reuse, 0x2, RZ ;  /* 0x000000020d0e7819 */ /* 0x040fe400000006ff */
[----:B------:R-:W-:Y:S02]  /*249b0*/  LOP3.LUT R12, R12, 0x1c0, RZ, 0xc0, !PT ;  /* 0x000001c00c0c7812 */ /* 0x000fe400078ec0ff */
[----:B------:R-:W-:Y:S02]  /*249c0*/  LOP3.LUT R13, R13, 0xffffffe, RZ, 0xc0, !PT ;  /* 0x0ffffffe0d0d7812 */ /* 0x000fe400078ec0ff */
[----:B------:R-:W-:Y:S02]  /*249d0*/  LOP3.LUT R14, R12, 0x38, R14, 0xf8, !PT ;  /* 0x000000380c0e7812 */ /* 0x000fe400078ef80e */
[----:B------:R-:W-:-:S02]  /*249e0*/  SHF.R.U32.HI R12, RZ, 0x3, R12 ;  /* 0x00000003ff0c7819 */ /* 0x000fc4000001160c */
[----:B------:R-:W-:Y:S02]  /*249f0*/  IADD3 R13, R144, -R13, RZ ;  /* 0x8000000d900d7210 */ /* 0x000fe40007ffe0ff */
[----:B------:R-:W-:-:S04]  /*24a00*/  LOP3.LUT R12, R14, R12, RZ, 0x3c, !PT ;  /* 0x0000000c0e0c7212 */ /* 0x000fc800078e3cff */
[----:B------:R-:W-:Y:S01]  /*24a10*/  LEA R146, R13, R12, 0x2 ;  /* 0x0000000c0d927211 */ /* 0x000fe200078e10ff */
[----:B------:R-:W-:Y:S01]  /*24a20*/  BAR.SYNC.DEFER_BLOCKING 0x0 ;  /* 0x0000000000007b1d */ /* 0x000fe20000010000 */
[----:B------:R-:W-:Y:S02]  /*24a30*/  SHF.R.S32.HI R143, RZ, 0x1f, R140 ;  /* 0x0000001fff8f7819 */ /* 0x000fe4000001148c */
[----:B------:R-:W-:Y:S02]  /*24a40*/  LOP3.LUT R11, R11, 0xffffffe0, RZ, 0xc0, !PT ;  /* 0xffffffe00b0b7812 */ /* 0x000fe400078ec0ff */
[----:B------:R-:W-:Y:S01]  /*24a50*/  LEA.HI R143, R143, R140, RZ, 0x5 ;  /* 0x0000008c8f8f7211 */ /* 0x000fe200078f28ff */
[----:B------:R-:W1:Y:S01]  /*24a60*/  @P4 MUFU.LG2 R4, R4 ;  /* 0x0000000400044308 */ /* 0x000e620000000c00 */
[----:B------:R-:W-:Y:S01]  /*24a70*/  IADD3 R11, R8, -R11, RZ ;  /* 0x8000000b080b7210 */ /* 0x000fe20007ffe0ff */
[----:B------:R4:W1:Y:S04]  /*24a80*/  LDS.128 R136, [R146.X4] ;  /* 0x0000000092887984 */ /* 0x0008680000004c00 */
        /* <DEDUP_REMOVED lines=25> */
[----:B------:R4:W2:Y:S04]  /*24c20*/  LDS.128 R32, [R146.X4+0xd000] ;  /* 0x00d0000092207984 */ /* 0x0008a80000004c00 */
[----:B------:R4:W2:Y:S04]  /*24c30*/  LDS.128 R28, [R146.X4+0xd800] ;  /* 0x00d80000921c7984 */ /* 0x0008a80000004c00 */
[----:B------:R4:W2:Y:S04]  /*24c40*/  LDS.128 R24, [R146.X4+0xe000] ;  /* 0x00e0000092187984 */ /* 0x0008a80000004c00 */
[----:B------:R4:W2:Y:S04]  /*24c50*/  LDS.128 R20, [R146.X4+0xe800] ;  /* 0x00e8000092147984 */ /* 0x0008a80000004c00 */
[----:B------:R4:W2:Y:S04]  /*24c60*/  LDS.128 R16, [R146.X4+0xf000] ;  /* 0x00f0000092107984 */ /* 0x0008a80000004c00 */
[----:B------:R4:W2:Y:S01]  /*24c70*/  LDS.128 R12, [R146.X4+0xf800] ;  /* 0x00f80000920c7984 */ /* 0x0008a20000004c00 */
[----:B------:R-:W-:Y:S01]  /*24c80*/  LOP3.LUT R143, R143, 0xffffffe0, RZ, 0xc0, !PT ;  /* 0xffffffe08f8f7812 */ /* 0x000fe200078ec0ff */
[----:B------:R-:W1:Y:S01]  /*24c90*/  @P3 MUFU.LG2 R5, R5 ;  /* 0x0000000500053308 */ /* 0x000e620000000c00 */
[----:B------:R-:W-:-:S02]  /*24ca0*/  SHF.R.S32.HI R145, RZ, 0x1f, R10 ;  /* 0x0000001fff917819 */ /* 0x000fc4000001140a */
[----:B------:R-:W-:Y:S02]  /*24cb0*/  IADD3 R143, R140, -R143, RZ ;  /* 0x8000008f8c8f7210 */ /* 0x000fe40007ffe0ff */
[----:B------:R-:W-:Y:S02]  /*24cc0*/  LOP3.LUT P0, RZ, R11, 0x3, RZ, 0xc0, !PT ;  /* 0x000000030bff7812 */ /* 0x000fe4000780c0ff */
[----:B------:R-:W-:Y:S02]  /*24cd0*/  LEA.HI R145, R145, R10, RZ, 0x2 ;  /* 0x0000000a91917211 */ /* 0x000fe400078f10ff */
[----:B------:R-:W-:Y:S02]  /*24ce0*/  SHF.R.S32.HI R8, RZ, 0x1f, R143 ;  /* 0x0000001fff087819 */ /* 0x000fe4000001148f */
[----:B------:R-:W-:Y:S02]  /*24cf0*/  LOP3.LUT R145, R145, 0xffffffc, RZ, 0xc0, !PT ;  /* 0x0ffffffc91917812 */ /* 0x000fe400078ec0ff */
[----:B------:R-:W-:-:S02]  /*24d00*/  LEA.HI R8, R8, R143, RZ, 0x2 ;  /* 0x0000008f08087211 */ /* 0x000fc400078f10ff */
[----:B------:R-:W-:Y:S01]  /*24d10*/  IADD3 R145, R10, -R145, RZ ;  /* 0x800000910a917210 */ /* 0x000fe20007ffe0ff */
[----:B-1----:R-:W-:Y:S01]  /*24d20*/  @P4 FMUL.FTZ R4, R4, 0.69314718246459960938 ;  /* 0x3f31721804044820 */ /* 0x002fe20000410000 */
[----:B------:R-:W-:Y:S01]  /*24d30*/  SHF.L.U32 R10, R239, 0x6, RZ ;  /* 0x00000006ef0a7819 */ /* 0x000fe200000006ff */
[----:B------:R-:W-:Y:S01]  /*24d40*/  @P3 FMUL.FTZ R5, R5, 0.69314718246459960938 ;  /* 0x3f31721805053820 */ /* 0x000fe20000410000 */
[----:B------:R-:W-:Y:S01]  /*24d50*/  SHF.R.S32.HI R8, RZ, 0x2, R8 ;  /* 0x00000002ff087819 */ /* 0x000fe20000011408 */
[----:B------:R-:W-:Y:S01]  /*24d60*/  BSSY B0, `(.L_x_5876) ;  /* 0x0000018000007945 */ /* 0x000fe20003800000 */
[----:B------:R-:W-:Y:S01]  /*24d70*/  MOV R11, 0xff800000 ;  /* 0xff800000000b7802 */ /* 0x000fe20000000f00 */
[-C--:B-----5:R-:W-:Y:S01]  /*24d80*/  @P4 FFMA.FTZ R11, R165, R0.reuse, R4 ;  /* 0x00000000a50b4223 */ /* 0x0a0fe20000010004 */
[----:B------:R-:W-:Y:S01]  /*24d90*/  MOV R140, 0xff800000 ;  /* 0xff800000008c7802 */ /* 0x000fe20000000f00 */
[----:B------:R-:W-:Y:S01]  /*24da0*/  @P3 FFMA.FTZ R140, R164, R0, R5 ;  /* 0x00000000a48c3223 */ /* 0x000fe20000010005 */
[----:B------:R-:W-:Y:S01]  /*24db0*/  LEA R8, R145, R8, 0x4 ;  /* 0x0000000891087211 */ /* 0x000fe200078e20ff */
[----:B--2---:R-:W-:-:S04]  /*24dc0*/  IMAD R6, R6, UR8, R242 ;  /* 0x0000000806067c24 */ /* 0x004fc8000f8e02f2 */
[----:B---3--:R-:W-:Y:S01]  /*24dd0*/  IMAD R6, R6, R142, R241 ;  /* 0x0000008e06067224 */ /* 0x008fe200078e02f1 */
[----:B------:R-:W-:-:S03]  /*24de0*/  SHF.L.U32 R142, R144, 0x2, RZ ;  /* 0x00000002908e7819 */ /* 0x000fc600000006ff */
[----:B------:R-:W-:Y:S01]  /*24df0*/  IMAD R7, R7, R6, R10 ;  /* 0x0000000607077224 */ /* 0x000fe200078e020a */
[----:B------:R-:W-:Y:S01]  /*24e00*/  SHF.R.S32.HI R143, RZ, 0x1f, R142 ;  /* 0x0000001fff8f7819 */ /* 0x000fe2000001148e */
[----:B------:R-:W-:Y:S05]  /*24e10*/  @P0 BRA `(.L_x_5877) ;  /* 0x000000c000000947 */ /* 0x000fea0003800000 */
[----:B----4-:R-:W-:Y:S01]  /*24e20*/  IMAD R0, R239, -0x40, R240 ;  /* 0xffffffc0ef007824 */ /* 0x010fe200078e02f0 */
        /* <DEDUP_REMOVED lines=11> */
.L_x_5877:
[----:B----4-:R-:W-:Y:S05]  /*24ee0*/  BSYNC B0 ;  /* 0x0000000000007941 */ /* 0x010fea0003800000 */
.L_x_5876:
        /* <DEDUP_REMOVED lines=15> */
[C---:B--2---:R-:W-:Y:S02]  /*24fe0*/  IADD3 R3, R0.reuse, 0x80, RZ ;  /* 0x0000008000037810 */ /* 0x044fe40007ffe0ff */
        /* <DEDUP_REMOVED lines=9> */
.L_x_5879:
[----:B------:R-:W-:Y:S05]  /*25080*/  BSYNC B0 ;  /* 0x0000000000007941 */ /* 0x000fea0003800000 */
.L_x_5878:
[----:B--2---:R-:W-:Y:S01]  /*25090*/  IADD3 R3, R9, 0x8, RZ ;  /* 0x0000000809037810 */ /* 0x004fe20007ffe0ff */
        /* <DEDUP_REMOVED lines=14> */
.L_x_5881:
[----:B------:R-:W-:Y:S05]  /*25180*/  BSYNC B0 ;  /* 0x0000000000007941 */ /* 0x000fea0003800000 */
.L_x_5880:
        /* <DEDUP_REMOVED lines=15> */
.L_x_5883:
[----:B------:R-:W-:Y:S05]  /*25280*/  BSYNC B0 ;  /* 0x0000000000007941 */ /* 0x000fea0003800000 */
.L_x_5882:
        /* <DEDUP_REMOVED lines=15> */
.L_x_5885:
[----:B------:R-:W-:Y:S05]  /*25380*/  BSYNC B0 ;  /* 0x0000000000007941 */ /* 0x000fea0003800000 */
.L_x_5884:
        /* <DEDUP_REMOVED lines=15> */
.L_x_5887:
[----:B------:R-:W-:Y:S05]  /*25480*/  BSYNC B0 ;  /* 0x0000000000007941 */ /* 0x000fea0003800000 */
.L_x_5886:
        /* <DEDUP_REMOVED lines=15> */
.L_x_5889:
[----:B------:R-:W-:Y:S05]  /*25580*/  BSYNC B0 ;  /* 0x0000000000007941 */ /* 0x000fea0003800000 */
.L_x_5888:
        /* <DEDUP_REMOVED lines=15> */
.L_x_5891:
[----:B------:R-:W-:Y:S05]  /*25680*/  BSYNC B0 ;  /* 0x0000000000007941 */ /* 0x000fea0003800000 */
.L_x_5890:
[----:B------:R-:W-:Y:S01]  /*25690*/  IADD3 R9, R9, 0x38, RZ ;  /* 0x0000003809097810 */ /* 0x000fe20007ffe0ff */
[----:B------:R-:W-:-:S02]  /*256a0*/  IMAD.MOV.U32 R4, RZ, RZ, R238 ;  /* 0x000000ffff047224 */ /* 0x000fc400078e00ee */
[----:B------:R-:W-:Y:S01]  /*256b0*/  IMAD.MOV.U32 R5, RZ, RZ, 0x0 ;  /* 0x00000000ff057424 */ /* 0x000fe200078e00ff */
[----:B------:R-:W-:-:S13]  /*256c0*/  ISETP.GE.AND P0, PT, R9, R239, PT ;  /* 0x000000ef0900720c */ /* 0x000fda0003f06270 */
[----:B------:R-:W-:Y:S05]  /*256d0*/  @P0 RET.REL.NODEC R4 `(_ZN5flash24flash_fwd_splitkv_kernelI23Flash_fwd_kernel_traitsILi256ELi64ELi64ELi4ELb0ELb0EN7cutlass6half_tE19Flash_kernel_traitsILi256ELi64ELi64ELi4ES3_EELb0ELb0ELb1ELb0ELb0ELb0ELb1ELb1EEEvNS_16Flash_fwd_paramsE) ;  /* 0xfffda92004000950 */ /* 0x000fea0003c3ffff */
[C---:B------:R-:W-:Y:S01]  /*256e0*/  IADD3 R3, R0.reuse, 0x40, RZ ;  /* 0x0000004000037810 */ /* 0x040fe20007ffe0ff */
[----:B------:R-:W-:Y:S01]  /*256f0*/  ULDC.64 UR4, c[0x0][0x118] ;  /* 0x0000460000047ab9 */ /* 0x000fe20000000a00 */
[CC--:B-----5:R-:W-:Y:S02]  /*25700*/  ISETP.GE.AND P1, PT, R0.reuse, R2.reuse, PT ;  /* 0x000000020000720c */ /* 0x0e0fe40003f26270 */
[-C--:B------:R-:W-:Y:S01]  /*25710*/  ISETP.GE.AND P0, PT, R3, R2.reuse, PT ;  /* 0x000000020300720c */ /* 0x080fe20003f06270 */
[----:B------:R-:W-:Y:S01]  /*25720*/  IMAD.MOV.U32 R3, RZ, RZ, 0x0 ;  /* 0x00000000ff037424 */ /* 0x000fe200078e00ff */
[----:B------:R-:W-:Y:S02]  /*25730*/  IADD3 R0, R0, 0x80, RZ ;  /* 0x0000008000007810 */ /* 0x000fe40007ffe0ff */
[----:B------:R-:W-:-:S07]  /*25740*/  ISETP.GE.AND P2, PT, R142, R2, PT ;  /* 0x000000028e00720c */ /* 0x000fce0003f46270 */
[----:B------:R1:W-:Y:S04]  /*25750*/  @!P1 ST.E.128 [R6.64+0xe100], R76 ;  /* 0x00e1004c06009985 */ /* 0x0003e8000c101d04 */
[----:B------:R1:W-:Y:S01]  /*25760*/  @!P0 ST.E.128 [R6.64+0xe200], R44 ;  /* 0x00e2002c06008985 */ /* 0x0003e2000c101d04 */
[----:B------:R-:W-:Y:S01]  /*25770*/  ISETP.GE.AND P0, PT, R0, R2, PT ;  /* 0x000000020000720c */ /* 0x000fe20003f06270 */
[----:B------:R-:W-:Y:S02]  /*25780*/  IMAD.MOV.U32 R2, RZ, RZ, R238 ;  /* 0x000000ffff027224 */ /* 0x000fe400078e00ee */
[----:B------:R1:W-:Y:S10]  /*25790*/  @!P2 ST.E.128 [R6.64+0xe000], R108 ;  /* 0x00e0006c0600a985 */ /* 0x0003f4000c101d04 */
[----:B------:R-:W-:Y:S05]  /*257a0*/  @P0 RET.REL.NODEC R2 `(_ZN5flash24flash_fwd_splitkv_kernelI23Flash_fwd_kernel_traitsILi256ELi64ELi64ELi4ELb0ELb0EN7cutlass6half_tE19Flash_kernel_traitsILi256ELi64ELi64ELi4ES3_EELb0ELb0ELb1ELb0ELb0ELb0ELb1ELb1EEEvNS_16Flash_fwd_paramsE) ;  /* 0xfffda85002000950 */ /* 0x000fea0003c3ffff */
[----:B------:R-:W-:Y:S01]  /*257b0*/  MOV R239, 0x0 ;  /* 0x0000000000ef7802 */ /* 0x000fe20000000f00 */
[----:B------:R-:W-:-:S02]  /*257c0*/  ULDC.64 UR4, c[0x0][0x118] ;  /* 0x0000460000047ab9 */ /* 0x000fc40000000a00 */
[----:B------:R1:W-:Y:S01]  /*257d0*/  ST.E.128 [R6.64+0xe300], R12 ;  /* 0x00e3000c06007985 */ /* 0x0003e2000c101d04 */
[----:B------:R-:W-:Y:S05]  /*257e0*/  RET.REL.NODEC R238 `(_ZN5flash24flash_fwd_splitkv_kernelI23Flash_fwd_kernel_traitsILi256ELi64ELi64ELi4ELb0ELb0EN7cutlass6half_tE19Flash_kernel_traitsILi256ELi64ELi64ELi4ES3_EELb0ELb0ELb1ELb0ELb0ELb0ELb1ELb1EEEvNS_16Flash_fwd_paramsE) ;  /* 0xfffda810ee007950 */ /* 0x000fea0003c3ffff */
.L_x_5874:
[----:B------:R-:W-:Y:S01]  /*257f0*/  IMAD.MOV.U32 R9, RZ, RZ, R250 ;  /* 0x000000ffff097224 */ /* 0x000fe200078e00fa */
[----:B------:R-:W-:Y:S02]  /*25800*/  MOV R8, 0x2 ;  /* 0x0000000200087802 */ /* 0x000fe40000000f00 */
[----:B------:R-:W-:Y:S02]  /*25810*/  MOV R6, 0x25830 ;  /* 0x0002583000067802 */ /* 0x000fe40000000f00 */
[----:B-1---5:R-:W-:Y:S05]  /*25820*/  CALL.REL.NOINC `($__internal_24_$__cuda_sm70_shflsync_bfly_p) ;  /* 0x0000012000007944 */ /* 0x022fea0003c00000 */
[----:B--2---:R-:W-:Y:S01]  /*25830*/  MOV R4, R8 ;  /* 0x0000000800047202 */ /* 0x004fe20000000f00 */
[----:B-1----:R-:W-:Y:S05]  /*25840*/  BRA `(.L_x_5892) ;  /* 0xffffe16000007947 */ /* 0x002fea000383ffff */
.L_x_5875:
[----:B------:R-:W-:Y:S01]  /*25850*/  IMAD.MOV.U32 R9, RZ, RZ, R4 ;  /* 0x000000ffff097224 */ /* 0x000fe200078e0004 */
[----:B------:R-:W-:Y:S02]  /*25860*/  MOV R8, 0x1 ;  /* 0x0000000100087802 */ /* 0x000fe40000000f00 */
[----:B------:R-:W-:Y:S02]  /*25870*/  MOV R6, 0x25890 ;  /* 0x0002589000067802 */ /* 0x000fe40000000f00 */
[----:B-12--5:R-:W-:Y:S05]  /*25880*/  CALL.REL.NOINC `($__internal_24_$__cuda_sm70_shflsync_bfly_p) ;  /* 0x000000c000007944 */ /* 0x026fea0003c00000 */
[----:B--2---:R-:W-:Y:S01]  /*25890*/  FADD.FTZ R4, R4, R8 ;  /* 0x0000000804047221 */ /* 0x004fe20000010000 */
[----:B-1----:R-:W-:Y:S02]  /*258a0*/  MOV R9, R247 ;  /* 0x000000f700097202 */ /* 0x002fe40000000f00 */
[----:B------:R-:W-:-:S02]  /*258b0*/  MOV R8, 0x2 ;  /* 0x0000000200087802 */ /* 0x000fc40000000f00 */
[----:B------:R-:W-:Y:S02]  /*258c0*/  MOV R6, 0x258e0 ;  /* 0x000258e000067802 */ /* 0x000fe40000000f00 */
[----:B------:R-:W-:Y:S05]  /*258d0*/  CALL.REL.NOINC `($__internal_24_$__cuda_sm70_shflsync_bfly_p) ;  /* 0x0000007000007944 */ /* 0x000fea0003c00000 */
[----:B--2---:R-:W-:Y:S01]  /*258e0*/  FADD.FTZ R247, R247, R8 ;  /* 0x00000008f7f77221 */ /* 0x004fe20000010000 */
[----:B------:R-:W-:Y:S02]  /*258f0*/  MOV R8, 0x1 ;  /* 0x0000000100087802 */ /* 0x000fe40000000f00 */
[----:B------:R-:W-:Y:S02]  /*25900*/  MOV R6, 0x25930 ;  /* 0x0002593000067802 */ /* 0x000fe40000000f00 */
[----:B-1----:R-:W-:Y:S02]  /*25910*/  MOV R9, R247 ;  /* 0x000000f700097202 */ /* 0x002fe40000000f00 */
[----:B------:R-:W-:Y:S05]  /*25920*/  CALL.REL.NOINC `($__internal_24_$__cuda_sm70_shflsync_bfly_p) ;  /* 0x0000002000007944 */ /* 0x000fea0003c00000 */
[----:B-12---:R-:W-:Y:S01]  /*25930*/  MOV R5, R8 ;  /* 0x0000000800057202 */ /* 0x006fe20000000f00 */
[----:B------:R-:W-:Y:S05]  /*25940*/  BRA `(.L_x_5893) ;  /* 0xffffe0d000007947 */ /* 0x000fea000383ffff */
        .weak           $__internal_24_$__cuda_sm70_shflsync_bfly_p
        .type           $__internal_24_$__cuda_sm70_shflsync_bfly_p,@function
        .size           $__internal_24_$__cuda_sm70_shflsync_bfly_p,(.L_x_8751 - $__internal_24_$__cuda_sm70_shflsync_bfly_p)
$__internal_24_$__cuda_sm70_shflsync_bfly_p:
[----:B------:R-:W-:Y:S01]  /*25950*/  MOV R10, R6 ;  /* 0x00000006000a7202 */ /* 0x000fe20000000f00 */
[----:B------:R-:W-:Y:S04]  /*25960*/  WARPSYNC R5 ;  /* 0x0000000500007348 */ /* 0x000fe80003800000 */
[----:B------:R-:W-:Y:S01]  /*25970*/  MOV R11, 0x0 ;  /* 0x00000000000b7802 */ /* 0x000fe20000000f00 */
[----:B------:R1:W2:Y:S03]  /*25980*/  SHFL.BFLY PT, R8, R9, R8, R7 ;  /* 0x0c00000809087389 */ /* 0x0002a600000e0007 */
[----:B------:R-:W-:Y:S05]  /*25990*/  RET.REL.NODEC R10 `(_ZN5flash24flash_fwd_splitkv_kernelI23Flash_fwd_kernel_traitsILi256ELi64ELi64ELi4ELb0ELb0EN7cutlass6half_tE19Flash_kernel_traitsILi256ELi64ELi64ELi4ES3_EELb0ELb0ELb1ELb0ELb0ELb0ELb1ELb1EEEvNS_16Flash_fwd_paramsE) ;  /* 0xfffda6600a007950 */ /* 0x000fea0003c3ffff */
.L_x_5894:
        /* <DEDUP_REMOVED lines=14> */
.L_x_8751:


//--------------------- .text._ZN5flash24flash_fwd_splitkv_kernelI23Flash_fwd_kernel_traitsILi256ELi64ELi64ELi4ELb0ELb0EN7cutlass6half_tE19Flash_kernel_traitsILi256ELi64ELi64ELi4ES3_EELb0ELb0ELb1ELb0ELb0ELb1ELb1ELb1EEEvNS_16Flash_fwd_paramsE --------------------------
	.section	.text._ZN5flash24flash_fwd_splitkv_kernelI23Flash_fwd_kernel_traitsILi256ELi64ELi64ELi4ELb0ELb0EN7cutlass6half_tE19Flash_kernel_traitsILi256ELi64ELi64ELi4ES3_EELb0ELb0ELb1ELb0ELb0ELb1ELb1ELb1EEEvNS_16Flash_fwd_paramsE,"ax",@progbits
	.sectioninfo	@"SHI_REGISTERS=255"
	.align	128
        .global         _ZN5flash24flash_fwd_splitkv_kernelI23Flash_fwd_kernel_traitsILi256ELi64ELi64ELi4ELb0ELb0EN7cutlass6half_tE19Flash_kernel_traitsILi256ELi64ELi64ELi4ES3_EELb0ELb0ELb1ELb0ELb0ELb1ELb1ELb1EEEvNS_16Flash_fwd_paramsE
        .type           _ZN5flash24flash_fwd_splitkv_kernelI23Flash_fwd_kernel_traitsILi256ELi64ELi64ELi4ELb0ELb0EN7cutlass6half_tE19Flash_kernel_traitsILi256ELi64ELi64ELi4ES3_EELb0ELb0ELb1ELb0ELb0ELb1ELb1ELb1EEEvNS_16Flash_fwd_paramsE,@function
        .size           _ZN5flash24flash_fwd_splitkv_kernelI23Flash_fwd_kernel_traitsILi256ELi64ELi64ELi4ELb0ELb0EN7cutlass6half_tE19Flash_kernel_traitsILi256ELi64ELi64ELi4ES3_EELb0ELb0ELb1ELb0ELb0ELb1ELb1ELb1EEEvNS_16Flash_fwd_paramsE,(.L_x_8753 - _ZN5flash24flash_fwd_splitkv_kernelI23Flash_fwd_kernel_traitsILi256ELi64ELi64ELi4ELb0ELb0EN7cutlass6half_tE19Flash_kernel_traitsILi256ELi64ELi64ELi4ES3_EELb0ELb0ELb1ELb0ELb0ELb1ELb1ELb1EEEvNS_16Flash_fwd_paramsE)
        .other          _ZN5flash24flash_fwd_splitkv_kernelI23Flash_fwd_kernel_traitsILi256ELi64ELi64ELi4ELb0ELb0EN7cutlass6half_tE19Flash_kernel_traitsILi256ELi64ELi64ELi4ES3_EELb0ELb0ELb1ELb0ELb0ELb1ELb1ELb1EEEvNS_16Flash_fwd_paramsE,@"STO_CUDA_ENTRY STV_DEFAULT"
_ZN5flash24flash_fwd_splitkv_kernelI23Flash_fwd_kernel_traitsILi256ELi64ELi64ELi4ELb0ELb0EN7cutlass6half_tE19Flash_kernel_traitsILi256ELi64ELi64ELi4ES3_EELb0ELb0ELb1ELb0ELb0ELb1ELb1ELb1EEEvNS_16Flash_fwd_paramsE:
.text._ZN5flash24flash_fwd_splitkv_kernelI23Flash_fwd_kernel_traitsILi256ELi64ELi64ELi4ELb0ELb0EN7cutlass6half_tE19Flash_kernel_traitsILi256ELi64ELi64ELi4ES3_EELb0ELb0ELb1ELb0ELb0ELb1ELb1ELb1EEEvNS_16Flash_fwd_paramsE:
[----:B------:R-:W-:Y:S02]  /*0000*/  MOV R1, c[0x0][0x28] ;  /* 0x00000a0000017a02 */ /* 0x000fe40000000f00 */
[----:B------:R-:W1:Y:S01]  /*0010*/  I2F.U32.RP R2, c[0x0][0x1c0] ;  /* 0x0000700000027b06 */ /* 0x000e620000209000 */
[----:B------:R-:W2:Y:S01]  /*0020*/  S2R R4, SR_CTAID.Z ;  /* 0x0000000000047919 */ /* 0x000ea20000002700 */
[----:B------:R-:W-:Y:S01]  /*0030*/  ISETP.NE.U32.AND P0, PT, RZ, c[0x0][0x1c0], PT ;  /* 0x00007000ff007a0c */ /* 0x000fe20003f05070 */
[----:B------:R-:W3:Y:S01]  /*0040*/  S2UR UR8, SR_CTAID.Y ;  /* 0x00000000000879c3 */ /* 0x000ee20000002600 */
[----:B------:R-:W-:Y:S01]  /*0050*/  IADD3 R1, R1, -0x50, RZ ;  /* 0xffffffb001017810 */ /* 0x000fe20007ffe0ff */
[----:B------:R-:W-:Y:S01]  /*0060*/  ULDC.64 UR4, c[0x0][0x40] ;  /* 0x0000100000047ab9 */ /* 0x000fe20000000a00 */
[----:B------:R-:W-:Y:S01]  /*0070*/  BSSY B4, `(.L_x_5895) ;  /* 0x0000018000047945 */ /* 0x000fe20003800000 */
[----:B------:R-:W-:-:S04]  /*0080*/  UIADD3 UR4, UP0, UR4, 0x160, URZ ;  /* 0x0000016004047890 */ /* 0x000fc8000ff1e03f */
        /* <DEDUP_REMOVED lines=17> */
[----:B------:R-:W-:Y:S01]  /*01a0*/  IMAD.MOV R0, RZ, RZ, -R5 ;  /* 0x000000ffff007224 */ /* 0x000fe200078e0a05 */
[----:B------:R1:W-:Y:S03]  /*01b0*/  STL [R1+0x18], R5 ;  /* 0x0000180501007387 */ /* 0x0003e60000100800 */
[----:B------:R-:W-:-:S05]  /*01c0*/  IMAD R0, R0, c[0x0][0x1c0], R4 ;  /* 0x0000700000007a24 */ /* 0x000fca00078e0204 */
[----:B------:R1:W-:Y:S02]  /*01d0*/  STL [R1+0x20], R0 ;  /* 0x0000200001007387 */ /* 0x0003e40000100800 */
[----:B-1-3--:R-:W-:Y:S05]  /*01e0*/  CALL.REL.NOINC `($_ZN5flash24flash_fwd_splitkv_kernelI23Flash_fwd_kernel_traitsILi256ELi64ELi64ELi4ELb0ELb0EN7cutlass6half_tE19Flash_kernel_traitsILi256ELi64ELi64ELi4ES3_EELb0ELb0ELb1ELb0ELb0ELb1ELb1ELb1EEEvNS_16Flash_fwd_paramsE$_ZN5flash30compute_attn_1rowblock_splitkvI23Flash_fwd_kernel_traitsILi256ELi64ELi64ELi4ELb0ELb0EN7cutlass6half_tE19Flash_kernel_traitsILi256ELi64ELi64ELi4ES3_EELb0ELb0ELb1ELb0ELb0ELb1ELb1ELb1ENS_16Flash_fwd_paramsEEEvRKT8_iiiii) ;  /* 0x0000002000007944 */ /* 0x00afea0003c00000 */
[----:B------:R-:W-:Y:S05]  /*01f0*/  BSYNC B4 ;  /* 0x0000000000047941 */ /* 0x000fea0003800000 */
.L_x_5895:
[----:B------:R-:W-:Y:S05]  /*0200*/  EXIT ;  /* 0x000000000000794d */ /* 0x000fea0003800000 */
        .type           $_ZN5flash24flash_fwd_splitkv_kernelI23Flash_fwd_kernel_traitsILi256ELi64ELi64ELi4ELb0ELb0EN7cutlass6half_tE19Flash_kernel_traitsILi256ELi64ELi64ELi4ES3_EELb0ELb0ELb1ELb0ELb0ELb1ELb1ELb1EEEvNS_16Flash_fwd_paramsE$_ZN5flash30compute_attn_1rowblock_splitkvI23Flash_fwd_kernel_traitsILi256ELi64ELi64ELi4ELb0ELb0EN7cutlass6half_tE19Flash_kernel_traitsILi256ELi64ELi64ELi4ES3_EELb0ELb0ELb1ELb0ELb0ELb1ELb1ELb1ENS_16Flash_fwd_paramsEEEvRKT8_iiiii,@function
        .size           $_ZN5flash24flash_fwd_splitkv_kernelI23Flash_fwd_kernel_traitsILi256ELi64ELi64ELi4ELb0ELb0EN7cutlass6half_tE19Flash_kernel_traitsILi256ELi64ELi64ELi4ES3_EELb0ELb0ELb1ELb0ELb0ELb1ELb1ELb1EEEvNS_16Flash_fwd_paramsE$_ZN5flash30compute_attn_1rowblock_splitkvI23Flash_fwd_kernel_traitsILi256ELi64ELi64ELi4ELb0ELb0EN7cutlass6half_tE19Flash_kernel_traitsILi256ELi64ELi64ELi4ES3_EELb0ELb0ELb1ELb0ELb0ELb1ELb1ELb1ENS_16Flash_fwd_paramsEEEvRKT8_iiiii,($__internal_25_$__cuda_sm70_shflsync_bfly_p - $_ZN5flash24flash_fwd_splitkv_kernelI23Flash_fwd_kernel_traitsILi256ELi64ELi64ELi4ELb0ELb0EN7cutlass6half_tE19Flash_kernel_traitsILi256ELi64ELi64ELi4ES3_EELb0ELb0ELb1ELb0ELb0ELb1ELb1ELb1EEEvNS_16Flash_fwd_paramsE$_ZN5flash30compute_attn_1rowblock_splitkvI23Flash_fwd_kernel_traitsILi256ELi64ELi64ELi4ELb0ELb0EN7cutlass6half_tE19Flash_kernel_traitsILi256ELi64ELi64ELi4ES3_EELb0ELb0ELb1ELb0ELb0ELb1ELb1ELb1ENS_16Flash_fwd_paramsEEEvRKT8_iiiii)
$_ZN5flash24flash_fwd_splitkv_kernelI23Flash_fwd_kernel_traitsILi256ELi64ELi64ELi4ELb0ELb0EN7cutlass6half_tE19Flash_kernel_traitsILi256ELi64ELi64ELi4ES3_EELb0ELb0ELb1ELb0ELb0ELb1ELb1ELb1EEEvNS_16Flash_fwd_paramsE$_ZN5flash30compute_attn_1rowblock_splitkvI23Flash_fwd_kernel_traitsILi256ELi64ELi64ELi4ELb0ELb0EN7cutlass6half_tE19Flash_kernel_traitsILi256ELi64ELi64ELi4ES3_EELb0ELb0ELb1ELb0ELb0ELb1ELb1ELb1ENS_16Flash_fwd_paramsEEEvRKT8_iiiii:
[----:B------:R-:W-:Y:S01]  /*0210*/  IMAD.U32 R24, RZ, RZ, UR4 ;  /* 0x00000004ff187e24 */ /* 0x000fe2000f8e00ff */
[----:B------:R-:W2:Y:S01]  /*0220*/  LDL R37, [R1+0x18] ;  /* 0x0000180001257983 */ /* 0x000ea20000100800 */
[----:B------:R-:W-:Y:S01]  /*0230*/  IMAD.U32 R25, RZ, RZ, UR5 ;  /* 0x00000005ff197e24 */ /* 0x000fe2000f8e00ff */
[----:B------:R-:W-:-:S04]  /*0240*/  ULDC.64 UR6, c[0x0][0x118] ;  /* 0x0000460000067ab9 */ /* 0x000fc80000000a00 */
[----:B------:R-:W3:Y:S04]  /*0250*/  LD.E.64 R4, [R24.64+0xe0] ;  /* 0x0000e00618047980 */ /* 0x000ee8000c101b00 */
[----:B------:R-:W4:Y:S01]  /*0260*/  LD.E.64 R2, [R24.64+0xe8] ;  /* 0x0000e80618027980 */ /* 0x000f22000c101b00 */
[----:B------:R-:W-:Y:S02]  /*0270*/  MOV R31, 0xffffffff ;  /* 0xffffffff001f7802 */ /* 0x000fe40000000f00 */
[----:B---3--:R-:W-:Y:S01]  /*0280*/  ISETP.NE.U32.AND P1, PT, R4, RZ, PT ;  /* 0x000000ff0400720c */ /* 0x008fe20003f25070 */
[----:B--2---:R-:W-:-:S03]  /*0290*/  IMAD.WIDE R6, R37, 0x4, R4 ;  /* 0x0000000425067825 */ /* 0x004fc600078e0204 */
[----:B------:R-:W-:-:S13]  /*02a0*/  ISETP.NE.AND.EX P1, PT, R5, RZ, PT, P1 ;  /* 0x000000ff0500720c */ /* 0x000fda0003f25310 */
[----:B------:R1:W5:Y:S01]  /*02b0*/  @P1 LD.E R31, [R6.64] ;  /* 0x00000006061f1980 */ /* 0x000362000c101900 */
[----:B----4-:R-:W-:Y:S01]  /*02c0*/  ISETP.NE.U32.AND P0, PT, R2, RZ, PT ;  /* 0x000000ff0200720c */ /* 0x010fe20003f05070 */
        /* <DEDUP_REMOVED lines=10> */
.L_x_5897:
[----:B------:R-:W-:Y:S05]  /*0370*/  BSYNC B0 ;  /* 0x0000000000007941 */ /* 0x000fea0003800000 */
.L_x_5896:
[----:B-1----:R-:W4:Y:S04]  /*0380*/  @P1 LD.E R6, [R6.64+0x4] ;  /* 0x0000040606061980 */ /* 0x002f28000c101900 */
[----:B---3--:R-:W3:Y:S01]  /*0390*/  LD.E.64 R2, [R24.64+0xf0] ;  /* 0x0000f00618027980 */ /* 0x008ee2000c101b00 */
[----:B------:R-:W-:Y:S01]  /*03a0*/  IMAD.MOV.U32 R9, RZ, RZ, RZ ;  /* 0x000000ffff097224 */ /* 0x000fe200078e00ff */
[----:B----45:R-:W-:-:S06]  /*03b0*/  @P1 IADD3 R10, R6, -R31, RZ ;  /* 0x8000001f060a1210 */ /* 0x030fcc0007ffe0ff */
[----:B------:R-:W4:Y:S01]  /*03c0*/  @!P1 LD.E R10, [R24.64+0xb4] ;  /* 0x0000b406180a9980 */ /* 0x000f22000c101900 */
[----:B---3--:R-:W-:-:S04]  /*03d0*/  ISETP.NE.U32.AND P4, PT, R2, RZ, PT ;  /* 0x000000ff0200720c */ /* 0x008fc80003f85070 */
[----:B------:R-:W-:Y:S01]  /*03e0*/  ISETP.NE.AND.EX P4, PT, R3, RZ, PT, P4 ;  /* 0x000000ff0300720c */ /* 0x000fe20003f85340 */
[----:B------:R-:W-:-:S12]  /*03f0*/  IMAD.WIDE R32, R37, 0x4, R2 ;  /* 0x0000000425207825 */ /* 0x000fd800078e0202 */
[----:B------:R1:W5:Y:S01]  /*0400*/  @P4 LD.E R9, [R32.64] ;  /* 0x0000000620094980 */ /* 0x000362000c101900 */
[----:B------:R-:W-:Y:S03]  /*0410*/  BSSY B0, `(.L_x_5898) ;  /* 0x000000a000007945 */ /* 0x000fe60003800000 */
[----:B----4-:R1:W-:Y:S01]  /*0420*/  STL [R1+0x28], R10 ;  /* 0x0000280a01007387 */ /* 0x0103e20000100800 */
[----:B------:R-:W-:Y:S05]  /*0430*/  @!P0 BRA `(.L_x_5899) ;  /* 0x0000006000008947 */ /* 0x000fea0003800000 */
[----:B------:R-:W3:Y:S02]  /*0440*/  LD.E.U8 R0, [R24.64+0x1b2] ;  /* 0x0001b20618007980 */ /* 0x000ee4000c101100 */
[----:B---3--:R-:W-:-:S13]  /*0450*/  ISETP.NE.AND P0, PT, R0, RZ, PT ;  /* 0x000000ff0000720c */ /* 0x008fda0003f05270 */
[----:B------:R-:W3:Y:S02]  /*0460*/  @P0 LD.E R0, [R4.64+0x4] ;  /* 0x0000040604000980 */ /* 0x000ee4000c101900 */
[----:B---3--:R-:W-:-:S06]  /*0470*/  @P0 IADD3 R0, R0, -R21, RZ ;  /* 0x8000001500000210 */ /* 0x008fcc0007ffe0ff */
[----:B------:R3:W5:Y:S01]  /*0480*/  @!P0 LD.E R0, [R4.64] ;  /* 0x0000000604008980 */ /* 0x000762000c101900 */
[----:B------:R-:W-:Y:S05]  /*0490*/  BRA `(.L_x_5900) ;  /* 0x0000001000007947 */ /* 0x000fea0003800000 */
.L_x_5899:
[----:B------:R3:W5:Y:S02]  /*04a0*/  LD.E R0, [R24.64+0xb8] ;  /* 0x0000b80618007980 */ /* 0x000764000c101900 */
.L_x_5900:
[----:B------:R-:W-:Y:S05]  /*04b0*/  BSYNC B0 ;  /* 0x0000000000007941 */ /* 0x000fea0003800000 */
.L_x_5898:
[----:B------:R-:W4:Y:S01]  /*04c0*/  LD.E.64 R2, [R24.64+0xf8] ;  /* 0x0000f80618027980 */ /* 0x000f22000c101b00 */
        /* <DEDUP_REMOVED lines=9> */
.L_x_5902:
[----:B------:R-:W4:Y:S01]  /*0560*/  LD.E.64 R2, [R24.64+0x108] ;  /* 0x0001080618027980 */ /* 0x000f22000c101b00 */
[----:B------:R-:W-:Y:S01]  /*0570*/  BSSY B0, `(.L_x_5904) ;  /* 0x0000006000007945 */ /* 0x000fe20003800000 */
[----:B------:R-:W-:Y:S01]  /*0580*/  IMAD.MOV.U32 R0, RZ, RZ, RZ ;  /* 0x000000ffff007224 */ /* 0x000fe200078e00ff */
[----:B----4-:R-:W-:-:S04]  /*0590*/  ISETP.NE.U32.AND P0, PT, R2, RZ, PT ;  /* 0x000000ff0200720c */ /* 0x010fc80003f05070 */
[----:B------:R-:W-:-:S13]  /*05a0*/  ISETP.NE.AND.EX P0, PT, R3, RZ, PT, P0 ;  /* 0x000000ff0300720c */ /* 0x000fda0003f05300 */
[----:B------:R-:W-:Y:S05]  /*05b0*/  @!P0 BRA `(.L_x_5905) ;  /* 0x0000001000008947 */ /* 0x000fea0003800000 */
[----:B------:R4:W5:Y:S02]  /*05c0*/  LD.E R0, [R24.64+0xbc] ;  /* 0x0000bc0618007980 */ /* 0x000964000c101900 */
.L_x_5905:
[----:B------:R-:W-:Y:S05]  /*05d0*/  BSYNC B0 ;  /* 0x0000000000007941 */ /* 0x000fea0003800000 */
.L_x_5904:
[----:B-----5:R-:W-:Y:S02]  /*05e0*/  IADD3 R252, R129, R0, RZ ;  /* 0x0000000081fc7210 */ /* 0x020fe40007ffe0ff */
.L_x_5903:
[----:B------:R-:W-:Y:S05]  /*05f0*/  BSYNC B1 ;  /* 0x0000000000017941 */ /* 0x000fea0003800000 */
.L_x_5901:
[----:B------:R-:W5:Y:S01]  /*0600*/  S2R R38, SR_CTAID.X ;  /* 0x0000000000267919 */ /* 0x000f620000002500 */
[----:B------:R-:W-:Y:S01]  /*0610*/  MOV R20, 0x1f0 ;  /* 0x000001f000147802 */ /* 0x000fe20000000f00 */
[----:B------:R-:W-:-:S03]  /*0620*/  IMAD.MOV.U32 R3, RZ, RZ, 0x0 ;  /* 0x00000000ff037424 */ /* 0x000fc600078e00ff */
[----:B------:R-:W-:Y:S01]  /*0630*/  MOV R2, R20 ;  /* 0x0000001400027202 */ /* 0x000fe20000000f00 */
[----:B-----5:R-:W-:-:S05]  /*0640*/  IMAD.SHL.U32 R184, R38, 0x40, RZ ;  /* 0x0000004026b87824 */ /* 0x020fca00078e00ff */
[----:B------:R-:W-:-:S13]  /*0650*/  ISETP.GT.AND P0, PT, R10, R184, PT ;  /* 0x000000b80a00720c */ /* 0x000fda0003f04270 */
[----:B------:R-:W-:Y:S05]  /*0660*/  @!P0 RET.REL.NODEC R2 `(_ZN5flash24flash_fwd_splitkv_kernelI23Flash_fwd_kernel_traitsILi256ELi64ELi64ELi4ELb0ELb0EN7cutlass6half_tE19Flash_kernel_traitsILi256ELi64ELi64ELi4ES3_EELb0ELb0ELb1ELb0ELb0ELb1ELb1ELb1EEEvNS_16Flash_fwd_paramsE) ;  /* 0xfffff99002008950 */ /* 0x000fea0003c3ffff */
[----:B------:R-:W5:Y:S01]  /*0670*/  LD.E R0, [R24.64+0xb8] ;  /* 0x0000b80618007980 */ /* 0x000f62000c101900 */
[----:B------:R-:W-:Y:S02]  /*0680*/  IABS R6, c[0x0][0x10] ;  /* 0x0000040000067a13 */ /* 0x000fe40000000000 */
[----:B------:R-:W-:Y:S02]  /*0690*/  IABS R7, c[0x0][0x10] ;  /* 0x0000040000077a13 */ /* 0x000fe40000000000 */
[----:B------:R-:W1:Y:S03]  /*06a0*/  I2F.RP R2, R6 ;  /* 0x0000000600027306 */ /* 0x000e660000209400 */
[----:B------:R-:W-:-:S05]  /*06b0*/  IMAD.MOV R7, RZ, RZ, -R7 ;  /* 0x000000ffff077224 */ /* 0x000fca00078e0a07 */
[----:B-1----:R-:W1:Y:S02]  /*06c0*/  MUFU.RCP R2, R2 ;  /* 0x0000000200027308 */ /* 0x002e640000001000 */
[----:B-1----:R-:W-:-:S06]  /*06d0*/  IADD3 R2, R2, 0xffffffe, RZ ;  /* 0x0ffffffe02027810 */ /* 0x002fcc0007ffe0ff */
[----:B------:R1:W3:Y:S01]  /*06e0*/  F2I.FTZ.U32.TRUNC.NTZ R3, R2 ;  /* 0x0000000200037305 */ /* 0x0002e2000021f000 */
[----:B-----5:R-:W-:-:S04]  /*06f0*/  IADD3 R0, R0, 0x3f, RZ ;  /* 0x0000003f00007810 */ /* 0x020fc80007ffe0ff */
[----:B-1----:R-:W-:-:S04]  /*0700*/  SHF.R.S32.HI R2, RZ, 0x1f, R0 ;  /* 0x0000001fff027819 */ /* 0x002fc80000011400 */
[----:B------:R-:W-:Y:S01]  /*0710*/  LEA.HI R0, R2, R0, RZ, 0x6 ;  /* 0x0000000002007211 */ /* 0x000fe200078f30ff */
[----:B---3--:R-:W-:-:S03]  /*0720*/  IMAD.MOV R2, RZ, RZ, -R3 ;  /* 0x000000ffff027224 */ /* 0x008fc600078e0a03 */
[----:B------:R-:W-:-:S04]  /*0730*/  LEA.HI.SX32 R0, R0, c[0x0][0x10], 0x1a ;  /* 0x0000040000007a11 */ /* 0x000fc800078fd2ff */
[----:B------:R-:W-:Y:S01]  /*0740*/  IADD3 R4, R0, -0x1, RZ ;  /* 0xffffffff00047810 */ /* 0x000fe20007ffe0ff */
[----:B------:R-:W-:Y:S02]  /*0750*/  IMAD R0, R2, R6, RZ ;  /* 0x0000000602007224 */ /* 0x000fe400078e02ff */
[----:B------:R-:W-:Y:S01]  /*0760*/  IMAD.MOV.U32 R2, RZ, RZ, RZ ;  /* 0x000000ffff027224 */ /* 0x000fe200078e00ff */
[----:B------:R-:W-:-:S03]  /*0770*/  IABS R5, R4 ;  /* 0x0000000400057213 */ /* 0x000fc60000000000 */
[----:B------:R-:W-:-:S04]  /*0780*/  IMAD.HI.U32 R0, R3, R0, R2 ;  /* 0x0000000003007227 */ /* 0x000fc800078e0002 */
[----:B------:R-:W-:Y:S02]  /*0790*/  IMAD.MOV.U32 R2, RZ, RZ, R5 ;  /* 0x000000ffff027224 */ /* 0x000fe400078e0005 */
[----:B------:R-:W-:Y:S02]  /*07a0*/  IMAD.MOV.U32 R3, RZ, RZ, R7 ;  /* 0x000000ffff037224 */ /* 0x000fe400078e0007 */
[----:B------:R-:W-:-:S04]  /*07b0*/  IMAD.HI.U32 R0, R0, R2, RZ ;  /* 0x0000000200007227 */ /* 0x000fc800078e00ff */
[----:B------:R-:W-:-:S05]  /*07c0*/  IMAD R2, R0, R3, R2 ;  /* 0x0000000300027224 */ /* 0x000fca00078e0202 */
[----:B------:R-:W-:-:S13]  /*07d0*/  ISETP.GT.U32.AND P1, PT, R6, R2, PT ;  /* 0x000000020600720c */ /* 0x000fda0003f24070 */
[----:B------:R-:W-:Y:S01]  /*07e0*/  @!P1 IMAD.IADD R2, R2, 0x1, -R6 ;  /* 0x0000000102029824 */ /* 0x000fe200078e0a06 */
[----:B------:R-:W-:Y:S02]  /*07f0*/  @!P1 IADD3 R0, R0, 0x1, RZ ;  /* 0x0000000100009810 */ /* 0x000fe40007ffe0ff */
[----:B------:R-:W-:Y:S02]  /*0800*/  ISETP.NE.AND P1, PT, RZ, c[0x0][0x10], PT ;  /* 0x00000400ff007a0c */ /* 0x000fe40003f25270 */
[----:B------:R-:W-:Y:S02]  /*0810*/  ISETP.GE.U32.AND P2, PT, R2, R6, PT ;  /* 0x000000060200720c */ /* 0x000fe40003f46070 */
[----:B------:R-:W-:-:S04]  /*0820*/  LOP3.LUT R2, R4, c[0x0][0x10], RZ, 0x3c, !PT ;  /* 0x0000040004027a12 */ /* 0x000fc800078e3cff */
[----:B------:R-:W-:Y:S02]  /*0830*/  ISETP.GE.AND P0, PT, R2, RZ, PT ;  /* 0x000000ff0200720c */ /* 0x000fe40003f06270 */
[----:B------:R-:W-:-:S04]  /*0840*/  IADD3 R2, R252, 0x3f, RZ ;  /* 0x0000003ffc027810 */ /* 0x000fc80007ffe0ff */
[----:B------:R-:W-:Y:S02]  /*0850*/  SHF.R.S32.HI R3, RZ, 0x1f, R2 ;  /* 0x0000001fff037819 */ /* 0x000fe40000011402 */
[----:B------:R-:W-:Y:S02]  /*0860*/  @P2 IADD3 R0, R0, 0x1, RZ ;  /* 0x0000000100002810 */ /* 0x000fe40007ffe0ff */
[----:B------:R-:W-:-:S03]  /*0870*/  LEA.HI R2, R3, R2, RZ, 0x6 ;  /* 0x0000000203027211 */ /* 0x000fc600078f30ff */
[----:B------:R-:W-:Y:S01]  /*0880*/  @!P0 IMAD.MOV R0, RZ, RZ, -R0 ;  /* 0x000000ffff008224 */ /* 0x000fe200078e0a00 */
[----:B------:R-:W-:Y:S02]  /*0890*/  @!P1 LOP3.LUT R0, RZ, c[0x0][0x10], RZ, 0x33, !PT ;  /* 0x00000400ff009a12 */ /* 0x000fe400078e33ff */
[----:B------:R-:W-:-:S03]  /*08a0*/  SHF.R.S32.HI R2, RZ, 0x6, R2 ;  /* 0x00000006ff027819 */ /* 0x000fc60000011402 */
[----:B------:R-:W-:-:S04]  /*08b0*/  IMAD R34, R0, UR8, RZ ;  /* 0x0000000800227c24 */ /* 0x000fc8000f8e02ff */
[----:B------:R-:W-:Y:S01]  /*08c0*/  IMAD.IADD R0, R0, 0x1, R34 ;  /* 0x0000000100007824 */ /* 0x000fe200078e0222 */
[----:B------:R1:W-:Y:S04]  /*08d0*/  STL [R1+0x8], R34 ;  /* 0x0000082201007387 */ /* 0x0003e80000100800 */
[----:B------:R-:W-:-:S04]  /*08e0*/  IMNMX R36, R2, R0, PT ;  /* 0x0000000002247217 */ /* 0x000fc80003800200 */
[----:B------:R-:W-:Y:S01]  /*08f0*/  ISETP.GE.AND P0, PT, R34, R36, PT ;  /* 0x000000242200720c */ /* 0x000fe20003f06270 */
[----:B------:R1:W-:-:S12]  /*0900*/  STL [R1+0x24], R36 ;  /* 0x0000242401007387 */ /* 0x0003d80000100800 */
[----:B------:R-:W-:Y:S05]  /*0910*/  @!P0 BRA `(.L_x_5906) ;  /* 0x00000a6000008947 */ /* 0x000fea0003800000 */
[----:B----4-:R3:W4:Y:S04]  /*0920*/  LD.E.64 R4, [R24.64+0xb0] ;  /* 0x0000b00618047980 */ /* 0x010728000c101b00 */
[----:B--2---:R-:W2:Y:S04]  /*0930*/  LDL.LU R12, [R1+0x20] ;  /* 0x00002000010c7983 */ /* 0x004ea80000300800 */
[----:B------:R3:W2:Y:S04]  /*0940*/  LD.E R3, [R24.64+0x60] ;  /* 0x0000600618037980 */ /* 0x0006a8000c101900 */
[----:B------:R3:W2:Y:S04]  /*0950*/  LD.E R8, [R24.64+0xcc] ;  /* 0x0000cc0618087980 */ /* 0x0006a8000c101900 */
[----:B------:R3:W2:Y:S04]  /*0960*/  LD.E.64 R14, [R24.64+0x78] ;  /* 0x00007806180e7980 */ /* 0x0006a8000c101b00 */
[----:B------:R3:W5:Y:S04]  /*0970*/  LD.E R0, [R24.64+0xc0] ;  /* 0x0000c00618007980 */ /* 0x000768000c101900 */
[----:B---3--:R-:W5:Y:S01]  /*0980*/  LD.E.64 R24, [R24.64+0xa8] ;  /* 0x0000a80618187980 */ /* 0x008f62000c101b00 */
[----:B------:R-:W-:-:S04]  /*0990*/  SHF.R.S32.HI R6, RZ, 0x1f, R183 ;  /* 0x0000001fff067819 */ /* 0x000fc800000114b7 */
[----:B------:R-:W-:-:S04]  /*09a0*/  LEA.HI R6, R6, R183, RZ, 0x4 ;  /* 0x000000b706067211 */ /* 0x000fc800078f20ff */
[----:B------:R-:W-:-:S05]  /*09b0*/  LOP3.LUT R11, R6, 0xfffffff0, RZ, 0xc0, !PT ;  /* 0xfffffff0060b7812 */ /* 0x000fca00078ec0ff */
[----:B------:R-:W-:Y:S01]  /*09c0*/  IMAD.IADD R11, R183, 0x1, -R11 ;  /* 0x00000001b70b7824 */ /* 0x000fe200078e0a0b */
[----:B------:R-:W-:Y:S01]  /*09d0*/  SHF.R.S32.HI R6, RZ, 0x4, R6 ;  /* 0x00000004ff067819 */ /* 0x000fe20000011406 */
[----:B------:R-:W-:-:S05]  /*09e0*/  IMAD.IADD R7, R10, 0x1, -R184 ;  /* 0x000000010a077824 */ /* 0x000fca00078e0ab8 */
[----:B------:R-:W-:Y:S01]  /*09f0*/  ISETP.GE.AND P1, PT, R6, R7, PT ;  /* 0x000000070600720c */ /* 0x000fe20003f26270 */
[----:B------:R-:W-:Y:S01]  /*0a00*/  BSSY B0, `(.L_x_5907) ;  /* 0x0000018000007945 */ /* 0x000fe20003800000 */
[----:B----4-:R-:W-:Y:S02]  /*0a10*/  IMAD R2, R4, UR8, R37 ;  /* 0x0000000804027c24 */ /* 0x010fe4000f8e0225 */
[----:B------:R-:W-:Y:S02]  /*0a20*/  IMAD.SHL.U32 R4, R11, 0x4, RZ ;  /* 0x000000040b047824 */ /* 0x000fe400078e00ff */
[----:B--2---:R-:W-:-:S04]  /*0a30*/  IMAD R2, R2, R3, R12 ;  /* 0x0000000302027224 */ /* 0x004fc800078e020c */
[----:B------:R-:W-:Y:S01]  /*0a40*/  IMAD R12, R5, R2, R184 ;  /* 0x00000002050c7224 */ /* 0x000fe200078e02b8 */
[----:B------:R-:W-:-:S03]  /*0a50*/  SHF.R.S32.HI R5, RZ, 0x1f, R4 ;  /* 0x0000001fff057819 */ /* 0x000fc60000011404 */
[----:B------:R-:W-:Y:S02]  /*0a60*/  IMAD R8, R12, R8, RZ ;  /* 0x000000080c087224 */ /* 0x000fe400078e02ff */
        /* <DEDUP_REMOVED lines=17> */
.L_x_5908:
[----:B------:R-:W-:Y:S05]  /*0b80*/  BSYNC B0 ;  /* 0x0000000000007941 */ /* 0x000fea0003800000 */
.L_x_5907:
        /* <DEDUP_REMOVED lines=12> */
.L_x_5910:
[----:B------:R-:W-:Y:S05]  /*0c50*/  BSYNC B0 ;  /* 0x0000000000007941 */ /* 0x000fea0003800000 */
.L_x_5909:
        /* <DEDUP_REMOVED lines=12> */
.L_x_5912:
[----:B------:R-:W-:Y:S05]  /*0d20*/  BSYNC B0 ;  /* 0x0000000000007941 */ /* 0x000fea0003800000 */
.L_x_5911:
        /* <DEDUP_REMOVED lines=12> */
.L_x_5914:
[----:B------:R-:W-:Y:S05]  /*0df0*/  BSYNC B0 ;  /* 0x0000000000007941 */ /* 0x000fea0003800000 */
.L_x_5913:
        /* <DEDUP_REMOVED lines=12> */
.L_x_5916:
[----:B------:R-:W-:Y:S05]  /*0ec0*/  BSYNC B0 ;  /* 0x0000000000007941 */ /* 0x000fea0003800000 */
.L_x_5915:
        /* <DEDUP_REMOVED lines=12> */
.L_x_5918:
[----:B------:R-:W-:Y:S05]  /*0f90*/  BSYNC B0 ;  /* 0x0000000000007941 */ /* 0x000fea0003800000 */
.L_x_5917:
        /* <DEDUP_REMOVED lines=12> */
.L_x_5920:
[----:B------:R-:W-:Y:S05]  /*1060*/  BSYNC B0 ;  /* 0x0000000000007941 */ /* 0x000fea0003800000 */
.L_x_5919:
        /* <DEDUP_REMOVED lines=12> */
.L_x_5922:
[----:B------:R-:W-:Y:S05]  /*1130*/  BSYNC B0 ;  /* 0x0000000000007941 */ /* 0x000fea0003800000 */
.L_x_5921:
[----:B------:R-:W-:Y:S02]  /*1140*/  ISETP.NE.AND P6, PT, R11, RZ, PT ;  /* 0x000000ff0b00720c */ /* 0x000fe40003fc5270 */
[----:B-1234-:R-:W-:-:S02]  /*1150*/  SHF.R.S32.HI R2, RZ, 0x1f, R12 ;  /* 0x0000001fff027819 */ /* 0x01efc4000001140c */
[-C--:B------:R-:W-:Y:S02]  /*1160*/  ISETP.GE.OR P0, PT, R6, R7.reuse, P6 ;  /* 0x000000070600720c */ /* 0x080fe40003706670 */
[----:B-----5:R-:W-:Y:S02]  /*1170*/  IADD3 R0, P1, R12, R6, RZ ;  /* 0x000000060c007210 */ /* 0x020fe40007f3e0ff */
        /* <DEDUP_REMOVED lines=26> */
[----:B------:R-:W-:Y:S05]  /*1320*/  @P6 RET.REL.NODEC R4 `(_ZN5flash24flash_fwd_splitkv_kernelI23Flash_fwd_kernel_traitsILi256ELi64ELi64ELi4ELb0ELb0EN7cutlass6half_tE19Flash_kernel_traitsILi256ELi64ELi64ELi4ES3_EELb0ELb0ELb1ELb0ELb0ELb1ELb1ELb1EEEvNS_16Flash_fwd_paramsE) ;  /* 0xffffecd004006950 */ /* 0x000fea0003c3ffff */
[----:B-1----:R-:W-:-:S05]  /*1330*/  MOV R0, 0xff800000 ;  /* 0xff80000000007802 */ /* 0x002fca0000000f00 */
[----:B------:R1:W-:Y:S02]  /*1340*/  ST.E [R2.64+0xe0], R0 ;  /* 0x0000e00002007985 */ /* 0x0003e4000c101906 */
[----:B-1----:R-:W-:Y:S02]  /*1350*/  MOV R2, R20 ;  /* 0x0000001400027202 */ /* 0x002fe40000000f00 */
[----:B------:R-:W-:-:S04]  /*1360*/  MOV R3, 0x0 ;  /* 0x0000000000037802 */ /* 0x000fc80000000f00 */
[----:B------:R-:W-:Y:S05]  /*1370*/  RET.REL.NODEC R2 `(_ZN5flash24flash_fwd_splitkv_kernelI23Flash_fwd_kernel_traitsILi256ELi64ELi64ELi4ELb0ELb0EN7cutlass6half_tE19Flash_kernel_traitsILi256ELi64ELi64ELi4ES3_EELb0ELb0ELb1ELb0ELb0ELb1ELb1ELb1EEEvNS_16Flash_fwd_paramsE) ;  /* 0xffffec8002007950 */ /* 0x000fea0003c3ffff */
.L_x_5906:
[----:B------:R-:W3:Y:S04]  /*1380*/  LD.E.64 R2, [R24.64+0x160] ;  /* 0x0001600618027980 */ /* 0x000ee8000c101b00 */
[----:B----4-:R-:W4:Y:S04]  /*1390*/  LD.E.64 R4, [R24.64+0x158] ;  /* 0x0001580618047980 */ /* 0x010f28000c101b00 */
[----:B------:R1:W5:Y:S01]  /*13a0*/  LDL R39, [R1+0x20] ;  /* 0x0000200001277983 */ /* 0x0003620000100800 */
[----:B---3--:R-:W-:-:S04]  /*13b0*/  ISETP.NE.U32.AND P1, PT, R2, RZ, PT ;  /* 0x000000ff0200720c */ /* 0x008fc80003f25070 */
[----:B------:R-:W-:-:S13]  /*13c0*/  ISETP.NE.AND.EX P1, PT, R3, RZ, PT, P1 ;  /* 0x000000ff0300720c */ /* 0x000fda0003f25310 */
[----:B------:R-:W3:Y:S01]  /*13d0*/  @P1 LD.E.64 R6, [R24.64+0x168] ;  /* 0x0001680618061980 */ /* 0x000ee2000c101b00 */
[----:B----4-:R-:W-:-:S04]  /*13e0*/  ISETP.NE.U32.AND P0, PT, R4, RZ, PT ;  /* 0x000000ff0400720c */ /* 0x010fc80003f05070 */
[----:B------:R-:W-:Y:S01]  /*13f0*/  ISETP.NE.AND.EX P0, PT, R5, RZ, PT, P0 ;  /* 0x000000ff0500720c */ /* 0x000fe20003f05300 */
[--C-:B------:R-:W-:Y:S01]  /*1400*/  IMAD.MOV.U32 R13, RZ, RZ, R37.reuse ;  /* 0x000000ffff0d7224 */ /* 0x100fe200078e0025 */
[----:B------:R-:W-:-:S11]  /*1410*/  @P1 SHF.R.S32.HI R0, RZ, 0x1f, R37 ;  /* 0x0000001fff001819 */ /* 0x000fd60000011425 */
[----:B------:R-:W-:-:S05]  /*1420*/  @P0 IMAD.WIDE R4, R37, 0x4, R4 ;  /* 0x0000000425040825 */ /* 0x000fca00078e0204 */
[----:B------:R4:W5:Y:S01]  /*1430*/  @P0 LD.E R13, [R4.64] ;  /* 0x00000006040d0980 */ /* 0x000962000c101900 */
[----:B------:R-:W-:Y:S01]  /*1440*/  BSSY B0, `(.L_x_5923) ;  /* 0x00000ba000007945 */ /* 0x000fe20003800000 */
[-C--:B---3--:R-:W-:Y:S02]  /*1450*/  @P1 IMAD R7, R7, R37.reuse, RZ ;  /* 0x0000002507071224 */ /* 0x088fe400078e02ff */
[----:B----4-:R-:W-:-:S04]  /*1460*/  @P1 IMAD.WIDE.U32 R4, R6, R37, RZ ;  /* 0x0000002506041225 */ /* 0x010fc800078e00ff */
[----:B------:R-:W-:Y:S02]  /*1470*/  @P1 IMAD R7, R6, R0, R7 ;  /* 0x0000000006071224 */ /* 0x000fe400078e0207 */
[----:B------:R-:W-:Y:S01]  /*1480*/  IMAD.MOV.U32 R6, RZ, RZ, RZ ;  /* 0x000000ffff067224 */ /* 0x000fe200078e00ff */
[C---:B------:R-:W-:Y:S02]  /*1490*/  @P1 LEA R6, P0, R4.reuse, R2, 0x2 ;  /* 0x0000000204061211 */ /* 0x040fe400078010ff */
[----:B------:R-:W-:Y:S01]  /*14a0*/  @P1 IADD3 R7, R5, R7, RZ ;  /* 0x0000000705071210 */ /* 0x000fe20007ffe0ff */
[----:B------:R-:W-:Y:S02]  /*14b0*/  IMAD.MOV.U32 R0, RZ, RZ, RZ ;  /* 0x000000ffff007224 */ /* 0x000fe400078e00ff */
[----:B------:R-:W-:Y:S01]  /*14c0*/  IMAD.MOV.U32 R240, RZ, RZ, R6 ;  /* 0x000000fffff07224 */ /* 0x000fe200078e0006 */
[----:B------:R-:W-:-:S04]  /*14d0*/  @P1 LEA.HI.X R0, R4, R3, R7, 0x2, P0 ;  /* 0x0000000304001211 */ /* 0x000fc800000f1407 */
[----:B------:R-:W-:Y:S02]  /*14e0*/  MOV R241, R0 ;  /* 0x0000000000f17202 */ /* 0x000fe40000000f00 */
[----:B------:R-:W-:-:S04]  /*14f0*/  ISETP.NE.U32.AND P0, PT, R240, RZ, PT ;  /* 0x000000fff000720c */ /* 0x000fc80003f05070 */
[----:B------:R-:W-:-:S13]  /*1500*/  ISETP.NE.AND.EX P0, PT, R241, RZ, PT, P0 ;  /* 0x000000fff100720c */ /* 0x000fda0003f05300 */
[----:B------:R-:W-:Y:S05]  /*1510*/  @!P0 BRA `(.L_x_5924) ;  /* 0x0000059000008947 */ /* 0x000fea0003800000 */
[----:B-1---5:R-:W3:Y:S04]  /*1520*/  LD.E R13, [R24.64+0x170] ;  /* 0x00017006180d7980 */ /* 0x022ee8000c101900 */
[----:B------:R-:W4:Y:S01]  /*1530*/  LD.E R15, [R24.64+0x68] ;  /* 0x00006806180f7980 */ /* 0x000f22000c101900 */
[----:B------:R-:W-:-:S03]  /*1540*/  LEA R26, R36, 0xffffffc0, 0x6 ;  /* 0xffffffc0241a7811 */ /* 0x000fc600078e30ff */
[----:B--2---:R-:W2:Y:S04]  /*1550*/  LD.E.64 R116, [R24.64+0x38] ;  /* 0x0000380618747980 */ /* 0x004ea8000c101b00 */
        /* <DEDUP_REMOVED lines=15> */
[----:B------:R-:W-:-:S03]  /*1650*/  MOV R2, R0 ;  /* 0x0000000000027202 */ /* 0x000fc60000000f00 */
[----:B------:R-:W-:Y:S02]  /*1660*/  IMAD.MOV R0, RZ, RZ, -R6 ;  /* 0x000000ffff007224 */ /* 0x000fe400078e0a06 */
[----:B------:R-:W3:Y:S02]  /*1670*/  LD.E.64 R6, [R24.64+0x20] ;  /* 0x0000200618067980 */ /* 0x000ee4000c101b00 */
        /* <DEDUP_REMOVED lines=15> */
[----:B------:R1:W3:Y:S01]  /*1770*/  LD.E R12, [R2.64] ;  /* 0x00000006020c7980 */ /* 0x0002e2000c101900 */
[----:B----4-:R-:W-:-:S04]  /*1780*/  IABS R4, R15 ;  /* 0x0000000f00047213 */ /* 0x010fc80000000000 */
[----:B-1----:R-:W1:Y:S08]  /*1790*/  I2F.RP R2, R4 ;  /* 0x0000000400027306 */ /* 0x002e700000209400 */
[----:B-1----:R-:W1:Y:S02]  /*17a0*/  MUFU.RCP R2, R2 ;  /* 0x0000000200027308 */ /* 0x002e640000001000 */
[----:B-1----:R-:W-:-:S06]  /*17b0*/  IADD3 R2, R2, 0xffffffe, RZ ;  /* 0x0ffffffe02027810 */ /* 0x002fcc0007ffe0ff */
[----:B------:R-:W1:Y:S01]  /*17c0*/  F2I.FTZ.U32.TRUNC.NTZ R3, R2 ;  /* 0x0000000200037305 */ /* 0x000e62000021f000 */
[----:B------:R-:W-:Y:S02]  /*17d0*/  IABS R16, R15 ;  /* 0x0000000f00107213 */ /* 0x000fe40000000000 */
[----:B-1----:R-:W-:Y:S01]  /*17e0*/  IADD3 R0, RZ, -R3, RZ ;  /* 0x80000003ff007210 */ /* 0x002fe20007ffe0ff */
[----:B------:R-:W-:-:S04]  /*17f0*/  IMAD.MOV.U32 R2, RZ, RZ, RZ ;  /* 0x000000ffff027224 */ /* 0x000fc800078e00ff */
[----:B------:R-:W-:Y:S01]  /*1800*/  IMAD R14, R0, R4, RZ ;  /* 0x00000004000e7224 */ /* 0x000fe200078e02ff */
[----:B------:R-:W-:-:S03]  /*1810*/  IABS R0, R39 ;  /* 0x0000002700007213 */ /* 0x000fc60000000000 */
[----:B------:R-:W-:Y:S01]  /*1820*/  IMAD.HI.U32 R14, R3, R14, R2 ;  /* 0x0000000e030e7227 */ /* 0x000fe200078e0002 */
[----:B------:R-:W-:-:S05]  /*1830*/  IADD3 R2, RZ, -R16, RZ ;  /* 0x80000010ff027210 */ /* 0x000fca0007ffe0ff */
[----:B------:R-:W-:Y:S02]  /*1840*/  IMAD.MOV.U32 R3, RZ, RZ, R2 ;  /* 0x000000ffff037224 */ /* 0x000fe400078e0002 */
[----:B------:R-:W-:-:S04]  /*1850*/  IMAD.HI.U32 R2, R14, R0, RZ ;  /* 0x000000000e027227 */ /* 0x000fc800078e00ff */
[----:B------:R-:W-:-:S05]  /*1860*/  IMAD R0, R2, R3, R0 ;  /* 0x0000000302007224 */ /* 0x000fca00078e0200 */
[----:B------:R-:W-:-:S13]  /*1870*/  ISETP.GT.U32.AND P1, PT, R4, R0, PT ;  /* 0x000000000400720c */ /* 0x000fda0003f24070 */
[----:B------:R-:W-:-:S04]  /*1880*/  @!P1 IADD3 R0, R0, -R4, RZ ;  /* 0x8000000400009210 */ /* 0x000fc80007ffe0ff */
[----:B------:R-:W-:Y:S02]  /*1890*/  ISETP.GE.U32.AND P2, PT, R0, R4, PT ;  /* 0x000000040000720c */ /* 0x000fe40003f46070 */
[----:B------:R-:W-:Y:S01]  /*18a0*/  LOP3.LUT R0, R39, R15, RZ, 0x3c, !PT ;  /* 0x0000000f27007212 */ /* 0x000fe200078e3cff */
[----:B------:R-:W-:Y:S01]  /*18b0*/  IMAD.MOV R4, RZ, RZ, -R5 ;  /* 0x000000ffff047224 */ /* 0x000fe200078e0a05 */
[----:B------:R-:W-:Y:S02]  /*18c0*/  @!P1 IADD3 R2, R2, 0x1, RZ ;  /* 0x0000000102029810 */ /* 0x000fe40007ffe0ff */
[----:B------:R-:W-:Y:S02]  /*18d0*/  ISETP.GE.AND P0, PT, R0, RZ, PT ;  /* 0x000000ff0000720c */ /* 0x000fe40003f06270 */
[----:B------:R-:W-:Y:S01]  /*18e0*/  ISETP.NE.AND P1, PT, R15, RZ, PT ;  /* 0x000000ff0f00720c */ /* 0x000fe20003f25270 */
[----:B------:R-:W-:-:S04]  /*18f0*/  IMAD R4, R13, R4, R26 ;  /* 0x000000040d047224 */ /* 0x000fc800078e021a */
[----:B------:R-:W-:Y:S01]  /*1900*/  @P2 IADD3 R2, R2, 0x1, RZ ;  /* 0x0000000102022810 */ /* 0x000fe20007ffe0ff */
[----:B--2---:R-:W-:Y:S01]  /*1910*/  IMAD R5, R117, R4, RZ ;  /* 0x0000000475057224 */ /* 0x004fe200078e02ff */
[----:B------:R-:W-:-:S03]  /*1920*/  SHF.R.S32.HI R20, RZ, 0x1f, R4 ;  /* 0x0000001fff147819 */ /* 0x000fc60000011404 */
[----:B------:R-:W-:Y:S02]  /*1930*/  IMAD.MOV.U32 R0, RZ, RZ, R2 ;  /* 0x000000ffff007224 */ /* 0x000fe400078e0002 */
[----:B------:R-:W-:Y:S02]  /*1940*/  IMAD R5, R116, R20, R5 ;  /* 0x0000001474057224 */ /* 0x000fe400078e0205 */
[----:B------:R-:W-:Y:S01]  /*1950*/  @!P0 IMAD.MOV R0, RZ, RZ, -R0 ;  /* 0x000000ffff008224 */ /* 0x000fe200078e0a00 */
[----:B------:R-:W-:-:S04]  /*1960*/  @!P1 LOP3.LUT R0, RZ, R15, RZ, 0x33, !PT ;  /* 0x0000000fff009212 */ /* 0x000fc800078e33ff */
[----:B------:R-:W-:Y:S02]  /*1970*/  SHF.R.S32.HI R29, RZ, 0x1f, R0 ;  /* 0x0000001fff1d7819 */ /* 0x000fe40000011400 */
[----:B------:R-:W-:Y:S02]  /*1980*/  MOV R27, R0 ;  /* 0x00000000001b7202 */ /* 0x000fe40000000f00 */
[----:B---3--:R-:W-:Y:S01]  /*1990*/  SHF.R.S32.HI R14, RZ, 0x1f, R12 ;  /* 0x0000001fff0e7819 */ /* 0x008fe2000001140c */
[----:B------:R-:W-:-:S04]  /*19a0*/  IMAD R3, R7, R12, RZ ;  /* 0x0000000c07037224 */ /* 0x000fc800078e02ff */
[C---:B------:R-:W-:Y:S02]  /*19b0*/  IMAD R3, R6.reuse, R14, R3 ;  /* 0x0000000e06037224 */ /* 0x040fe400078e0203 */
[----:B------:R-:W-:-:S05]  /*19c0*/  IMAD.WIDE.U32 R6, R6, R12, RZ ;  /* 0x0000000c06067225 */ /* 0x000fca00078e00ff */
[----:B------:R-:W-:Y:S02]  /*19d0*/  IADD3 R3, R7, R3, RZ ;  /* 0x0000000307037210 */ /* 0x000fe40007ffe0ff */
[----:B------:R-:W-:-:S05]  /*19e0*/  MOV R2, R6 ;  /* 0x0000000600027202 */ /* 0x000fca0000000f00 */
[----:B------:R-:W-:-:S05]  /*19f0*/  IMAD.WIDE.U32 R2, R4, R116, R2 ;  /* 0x0000007404027225 */ /* 0x000fca00078e0002 */
[----:B------:R-:W-:Y:S01]  /*1a00*/  IADD3 R3, R3, R5, RZ ;  /* 0x0000000503037210 */ /* 0x000fe20007ffe0ff */
[----:B------:R-:W-:Y:S02]  /*1a10*/  IMAD R5, R11, R0, RZ ;  /* 0x000000000b057224 */ /* 0x000fe400078e02ff */
[-C--:B------:R-:W-:Y:S02]  /*1a20*/  IMAD R6, R9, R12.reuse, RZ ;  /* 0x0000000c09067224 */ /* 0x080fe400078e02ff */
[----:B------:R-:W-:-:S04]  /*1a30*/  IMAD.WIDE.U32 R12, R8, R12, RZ ;  /* 0x0000000c080c7225 */ /* 0x000fc800078e00ff */
[----:B------:R-:W-:Y:S02]  /*1a40*/  IMAD R5, R10, R29, R5 ;  /* 0x0000001d0a057224 */ /* 0x000fe400078e0205 */
[----:B------:R-:W-:-:S04]  /*1a50*/  IMAD.WIDE.U32 R2, R0, R10, R2 ;  /* 0x0000000a00027225 */ /* 0x000fc800078e0002 */
[----:B------:R-:W-:Y:S01]  /*1a60*/  IMAD R8, R8, R14, R6 ;  /* 0x0000000e08087224 */ /* 0x000fe200078e0206 */
[----:B------:R-:W-:Y:S01]  /*1a70*/  IADD3 R30, R3, R5, RZ ;  /* 0x00000005031e7210 */ /* 0x000fe20007ffe0ff */
[----:B------:R-:W-:Y:S02]  /*1a80*/  IMAD.MOV.U32 R28, RZ, RZ, R2 ;  /* 0x000000ffff1c7224 */ /* 0x000fe400078e0002 */
[----:B------:R-:W-:Y:S01]  /*1a90*/  IMAD.IADD R13, R13, 0x1, R8 ;  /* 0x000000010d0d7824 */ /* 0x000fe200078e0208 */
[----:B------:R-:W-:Y:S05]  /*1aa0*/  BRA `(.L_x_5925) ;  /* 0x0000053000007947 */ /* 0x000fea0003800000 */
.L_x_5924:
[----:B-1----:R-:W3:Y:S01]  /*1ab0*/  LD.E R12, [R24.64+0x68] ;  /* 0x00006806180c7980 */ /* 0x002ee2000c101900 */
[----:B------:R-:W-:-:S03]  /*1ac0*/  ISETP.NE.AND P3, PT, R21, -0x1, PT ;  /* 0xffffffff1500780c */ /* 0x000fc60003f65270 */
[----:B------:R-:W4:Y:S04]  /*1ad0*/  LD.E.64 R116, [R24.64+0x38] ;  /* 0x0000380618747980 */ /* 0x000f28000c101b00 */
[----:B--2---:R-:W2:Y:S04]  /*1ae0*/  LD.E.64 R160, [R24.64+0x40] ;  /* 0x0000400618a07980 */ /* 0x004ea8000c101b00 */
[----:B------:R-:W2:Y:S04]  /*1af0*/  LD.E.64 R18, [R24.64+0x50] ;  /* 0x0000500618127980 */ /* 0x000ea8000c101b00 */
[----:B------:R-:W2:Y:S04]  /*1b00*/  @!P3 LD.E.64 R10, [R24.64+0x20] ;  /* 0x00002006180ab980 */ /* 0x000ea8000c101b00 */
[----:B------:R-:W2:Y:S04]  /*1b10*/  @!P3 LD.E.64 R16, [R24.64+0x28] ;  /* 0x000028061810b980 */ /* 0x000ea8000c101b00 */
[----:B------:R1:W5:Y:S02]  /*1b20*/  LD.E.64 R22, [R24.64+0x58] ;  /* 0x0000580618167980 */ /* 0x000364000c101b00 */
[----:B-----5:R-:W-:-:S02]  /*1b30*/  @!P3 SHF.R.S32.HI R14, RZ, 0x1f, R13 ;  /* 0x0000001fff0eb819 */ /* 0x020fc4000001140d */
[----:B------:R-:W-:-:S04]  /*1b40*/  LEA R26, R36, 0xffffffc0, 0x6 ;  /* 0xffffffc0241a7811 */ /* 0x000fc800078e30ff */
[----:B------:R-:W-:Y:S02]  /*1b50*/  SHF.R.S32.HI R20, RZ, 0x1f, R26 ;  /* 0x0000001fff147819 */ /* 0x000fe4000001141a */
[----:B---3--:R-:W-:-:S04]  /*1b60*/  IABS R0, R12 ;  /* 0x0000000c00007213 */ /* 0x008fc80000000000 */
[----:B------:R-:W-:-:S04]  /*1b70*/  MOV R6, R0 ;  /* 0x0000000000067202 */ /* 0x000fc80000000f00 */
[----:B------:R-:W3:Y:S08]  /*1b80*/  I2F.RP R2, R6 ;  /* 0x0000000600027306 */ /* 0x000ef00000209400 */
[----:B---3--:R-:W3:Y:S02]  /*1b90*/  MUFU.RCP R2, R2 ;  /* 0x0000000200027308 */ /* 0x008ee40000001000 */
[----:B---3--:R-:W-:-:S06]  /*1ba0*/  IADD3 R2, R2, 0xffffffe, RZ ;  /* 0x0ffffffe02027810 */ /* 0x008fcc0007ffe0ff */
[----:B------:R-:W3:Y:S01]  /*1bb0*/  F2I.FTZ.U32.TRUNC.NTZ R3, R2 ;  /* 0x0000000200037305 */ /* 0x000ee2000021f000 */
[----:B------:R-:W-:Y:S01]  /*1bc0*/  IABS R5, R12 ;  /* 0x0000000c00057213 */ /* 0x000fe20000000000 */
[----:B---3--:R-:W-:Y:S01]  /*1bd0*/  IMAD.MOV R0, RZ, RZ, -R3 ;  /* 0x000000ffff007224 */ /* 0x008fe200078e0a03 */
[----:B------:R-:W-:-:S03]  /*1be0*/  MOV R2, RZ ;  /* 0x000000ff00027202 */ /* 0x000fc60000000f00 */
[----:B------:R-:W-:Y:S01]  /*1bf0*/  IMAD R4, R0, R6, RZ ;  /* 0x0000000600047224 */ /* 0x000fe200078e02ff */
[----:B------:R-:W-:-:S03]  /*1c00*/  IABS R0, R39 ;  /* 0x0000002700007213 */ /* 0x000fc60000000000 */
[----:B------:R-:W-:-:S04]  /*1c10*/  IMAD.HI.U32 R4, R3, R4, R2 ;  /* 0x0000000403047227 */ /* 0x000fc800078e0002 */
[----:B------:R-:W-:Y:S02]  /*1c20*/  IMAD.MOV R2, RZ, RZ, -R5 ;  /* 0x000000ffff027224 */ /* 0x000fe400078e0a05 */
[----:B------:R-:W-:-:S04]  /*1c30*/  IMAD.HI.U32 R8, R4, R0, RZ ;  /* 0x0000000004087227 */ /* 0x000fc800078e00ff */
[----:B------:R-:W-:Y:S01]  /*1c40*/  IMAD R0, R8, R2, R0 ;  /* 0x0000000208007224 */ /* 0x000fe200078e0200 */
[----:B------:R-:W-:Y:S01]  /*1c50*/  @!P3 SHF.R.S32.HI R5, RZ, 0x1f, R9 ;  /* 0x0000001fff05b819 */ /* 0x000fe20000011409 */
[----:B----4-:R-:W-:-:S03]  /*1c60*/  @!P3 IMAD R3, R117, R9, RZ ;  /* 0x000000097503b224 */ /* 0x010fc600078e02ff */
[----:B------:R-:W-:Y:S01]  /*1c70*/  ISETP.GT.U32.AND P0, PT, R6, R0, PT ;  /* 0x000000000600720c */ /* 0x000fe20003f04070 */
[----:B------:R-:W-:Y:S01]  /*1c80*/  @!P3 IMAD R5, R5, R116, R3 ;  /* 0x000000740505b224 */ /* 0x000fe200078e0203 */
[----:B------:R-:W-:Y:S01]  /*1c90*/  @P3 IADD3 R4, R9, R21, RZ ;  /* 0x0000001509043210 */ /* 0x000fe20007ffe0ff */
[----:B------:R-:W-:-:S04]  /*1ca0*/  @!P3 IMAD.WIDE.U32 R2, R116, R9, RZ ;  /* 0x000000097402b225 */ /* 0x000fc800078e00ff */
[----:B------:R-:W-:Y:S02]  /*1cb0*/  @!P3 IMAD.IADD R3, R3, 0x1, R5 ;  /* 0x000000010303b824 */ /* 0x000fe400078e0205 */
[----:B--2---:R-:W-:Y:S02]  /*1cc0*/  @!P3 IMAD R7, R11, R13, RZ ;  /* 0x0000000d0b07b224 */ /* 0x004fe400078e02ff */
[-C--:B------:R-:W-:Y:S02]  /*1cd0*/  @P3 IMAD R15, R117, R4.reuse, RZ ;  /* 0x00000004750f3224 */ /* 0x080fe400078e02ff */
[----:B------:R-:W-:-:S04]  /*1ce0*/  @P3 IMAD.WIDE.U32 R4, R116, R4, RZ ;  /* 0x0000000474043225 */ /* 0x000fc800078e00ff */
[----:B------:R-:W-:Y:S02]  /*1cf0*/  @!P0 IMAD.IADD R0, R0, 0x1, -R6 ;  /* 0x0000000100008824 */ /* 0x000fe400078e0a06 */
[C---:B------:R-:W-:Y:S02]  /*1d00*/  @!P3 IMAD R11, R10.reuse, R14, R7 ;  /* 0x0000000e0a0bb224 */ /* 0x040fe400078e0207 */
[----:B------:R-:W-:Y:S01]  /*1d10*/  @!P3 IMAD.WIDE.U32 R2, R10, R13, R2 ;  /* 0x0000000d0a02b225 */ /* 0x000fe200078e0002 */
[----:B------:R-:W-:Y:S02]  /*1d20*/  @P3 IADD3 R7, R5, R15, RZ ;  /* 0x0000000f05073210 */ /* 0x000fe40007ffe0ff */
[----:B------:R-:W-:Y:S01]  /*1d30*/  ISETP.GE.U32.AND P2, PT, R0, R6, PT ;  /* 0x000000060000720c */ /* 0x000fe20003f46070 */
[----:B------:R-:W-:Y:S01]  /*1d40*/  @!P3 IMAD.MOV.U32 R4, RZ, RZ, R2 ;  /* 0x000000ffff04b224 */ /* 0x000fe200078e0002 */
[----:B------:R-:W-:Y:S01]  /*1d50*/  @!P3 IADD3 R7, R3, R11, RZ ;  /* 0x0000000b0307b210 */ /* 0x000fe20007ffe0ff */
[----:B------:R-:W-:Y:S01]  /*1d60*/  @!P3 IMAD R3, R161, R9, RZ ;  /* 0x00000009a103b224 */ /* 0x000fe200078e02ff */
[----:B------:R-:W-:-:S02]  /*1d70*/  @!P3 SHF.R.S32.HI R0, RZ, 0x1f, R9 ;  /* 0x0000001fff00b819 */ /* 0x000fc40000011409 */
[----:B------:R-:W-:Y:S01]  /*1d80*/  LOP3.LUT R2, R39, R12, RZ, 0x3c, !PT ;  /* 0x0000000c27027212 */ /* 0x000fe200078e3cff */
[----:B------:R-:W-:Y:S02]  /*1d90*/  IMAD R5, R117, R26, RZ ;  /* 0x0000001a75057224 */ /* 0x000fe400078e02ff */
[----:B------:R-:W-:Y:S01]  /*1da0*/  @!P3 IMAD R0, R0, R160, R3 ;  /* 0x000000a00000b224 */ /* 0x000fe200078e0203 */
[----:B------:R-:W-:Y:S02]  /*1db0*/  ISETP.GE.AND P1, PT, R2, RZ, PT ;  /* 0x000000ff0200720c */ /* 0x000fe40003f26270 */
[----:B------:R-:W-:Y:S02]  /*1dc0*/  MOV R2, R4 ;  /* 0x0000000400027202 */ /* 0x000fe40000000f00 */
[----:B------:R-:W-:Y:S02]  /*1dd0*/  MOV R3, R7 ;  /* 0x0000000700037202 */ /* 0x000fe40000000f00 */
[----:B------:R-:W-:-:S02]  /*1de0*/  @!P0 IADD3 R8, R8, 0x1, RZ ;  /* 0x0000000108088810 */ /* 0x000fc40007ffe0ff */
[----:B------:R-:W-:Y:S01]  /*1df0*/  ISETP.NE.AND P0, PT, R12, RZ, PT ;  /* 0x000000ff0c00720c */ /* 0x000fe20003f05270 */
[----:B------:R-:W-:Y:S02]  /*1e00*/  IMAD R5, R20, R116, R5 ;  /* 0x0000007414057224 */ /* 0x000fe400078e0205 */
[----:B------:R-:W-:Y:S01]  /*1e10*/  IMAD.WIDE.U32 R2, R116, R26, R2 ;  /* 0x0000001a74027225 */ /* 0x000fe200078e0002 */
[----:B------:R-:W-:-:S03]  /*1e20*/  @P2 IADD3 R8, R8, 0x1, RZ ;  /* 0x0000000108082810 */ /* 0x000fc60007ffe0ff */
[----:B------:R-:W-:-:S04]  /*1e30*/  @!P3 IMAD.WIDE.U32 R6, R160, R9, RZ ;  /* 0x00000009a006b225 */ /* 0x000fc800078e00ff */
[----:B------:R-:W-:Y:S01]  /*1e40*/  IMAD.IADD R5, R3, 0x1, R5 ;  /* 0x0000000103057824 */ /* 0x000fe200078e0205 */
[----:B------:R-:W-:Y:S02]  /*1e50*/  @!P3 IADD3 R3, R7, R0, RZ ;  /* 0x000000000703b210 */ /* 0x000fe40007ffe0ff */
[----:B------:R-:W-:Y:S02]  /*1e60*/  MOV R0, R8 ;  /* 0x0000000800007202 */ /* 0x000fe40000000f00 */
[----:B------:R-:W-:Y:S01]  /*1e70*/  MOV R4, R2 ;  /* 0x0000000200047202 */ /* 0x000fe20000000f00 */
[----:B------:R-:W-:Y:S01]  /*1e80*/  @!P3 IMAD.MOV.U32 R2, RZ, RZ, R6 ;  /* 0x000000ffff02b224 */ /* 0x000fe200078e0006 */
[----:B------:R-:W-:Y:S02]  /*1e90*/  @!P1 IADD3 R0, -R0, RZ, RZ ;  /* 0x000000ff00009210 */ /* 0x000fe40007ffe1ff */
[----:B------:R-:W-:Y:S01]  /*1ea0*/  @!P0 LOP3.LUT R0, RZ, R12, RZ, 0x33, !PT ;  /* 0x0000000cff008212 */ /* 0x000fe200078e33ff */
[----:B------:R-:W-:Y:S01]  /*1eb0*/  @!P3 IMAD R7, R17, R13, RZ ;  /* 0x0000000d1107b224 */ /* 0x000fe200078e02ff */
[----:B------:R-:W-:Y:S01]  /*1ec0*/  @!P3 SHF.R.S32.HI R6, RZ, 0x1f, R13 ;  /* 0x0000001fff06b819 */ /* 0x000fe2000001140d */
[----:B------:R-:W-:Y:S01]  /*1ed0*/  @P3 IMAD.IADD R8, R9, 0x1, R21 ;  /* 0x0000000109083824 */ /* 0x000fe200078e0215 */
[----:B------:R-:W-:Y:S01]  /*1ee0*/  SHF.R.S32.HI R29, RZ, 0x1f, R0 ;  /* 0x0000001fff1d7819 */ /* 0x000fe20000011400 */
[----:B------:R-:W-:-:S02]  /*1ef0*/  IMAD R10, R19, R0, RZ ;  /* 0x00000000130a7224 */ /* 0x000fc400078e02ff */
[----:B------:R-:W-:Y:S02]  /*1f00*/  @!P3 IMAD R14, R16, R6, R7 ;  /* 0x00000006100eb224 */ /* 0x000fe400078e0207 */
[----:B------:R-:W-:Y:S02]  /*1f10*/  @P3 IMAD R11, R161, R8, RZ ;  /* 0x00000008a10b3224 */ /* 0x000fe400078e02ff */
[----:B------:R-:W-:-:S04]  /*1f20*/  @!P3 IMAD.WIDE.U32 R6, R16, R13, R2 ;  /* 0x0000000d1006b225 */ /* 0x000fc800078e0002 */
[----:B------:R-:W-:-:S04]  /*1f30*/  @P3 IMAD.WIDE.U32 R8, R160, R8, RZ ;  /* 0x00000008a0083225 */ /* 0x000fc800078e00ff */
[----:B------:R-:W-:-:S04]  /*1f40*/  IMAD.WIDE.U32 R2, R18, R0, R4 ;  /* 0x0000000012027225 */ /* 0x000fc800078e0004 */
[----:B------:R-:W-:Y:S01]  /*1f50*/  IMAD R4, R18, R29, R10 ;  /* 0x0000001d12047224 */ /* 0x000fe200078e020a */
[----:B------:R-:W-:Y:S01]  /*1f60*/  @P3 IADD3 R13, R9, R11, RZ ;  /* 0x0000000b090d3210 */ /* 0x000fe20007ffe0ff */
[----:B------:R-:W-:Y:S01]  /*1f70*/  @!P3 IMAD.IADD R13, R7, 0x1, R14 ;  /* 0x00000001070db824 */ /* 0x000fe200078e020e */
[----:B------:R-:W-:Y:S01]  /*1f80*/  @P3 MOV R12, R8 ;  /* 0x00000008000c3202 */ /* 0x000fe20000000f00 */
[----:B------:R-:W-:Y:S01]  /*1f90*/  IMAD.IADD R30, R3, 0x1, R4 ;  /* 0x00000001031e7824 */ /* 0x000fe200078e0204 */
[----:B------:R-:W-:Y:S02]  /*1fa0*/  @!P3 MOV R12, R6 ;  /* 0x00000006000cb202 */ /* 0x000fe40000000f00 */
[----:B------:R-:W-:Y:S02]  /*1fb0*/  MOV R28, R2 ;  /* 0x00000002001c7202 */ /* 0x000fe40000000f00 */
[----:B------:R-:W-:Y:S02]  /*1fc0*/  MOV R4, R26 ;  /* 0x0000001a00047202 */ /* 0x000fe40000000f00 */
[----:B------:R-:W-:-:S02]  /*1fd0*/  MOV R27, R0 ;  /* 0x00000000001b7202 */ /* 0x000fc40000000f00 */
.L_x_5925:
[----:B-1----:R-:W-:Y:S05]  /*1fe0*/  BSYNC B0 ;  /* 0x0000000000007941 */ /* 0x002fea0003800000 */
.L_x_5923:
        /* <DEDUP_REMOVED lines=10> */
[----:B------:R-:W-:-:S04]  /*2090*/  LEA.HI R0, R32, R183, RZ, 0x4 ;  /* 0x000000b720007211 */ /* 0x000fc800078f20ff */
[----:B------:R-:W-:Y:S02]  /*20a0*/  SHF.R.S32.HI R5, RZ, 0x4, R0 ;  /* 0x00000004ff057819 */ /* 0x000fe40000011400 */
[----:B------:R-:W-:Y:S02]  /*20b0*/  LEA.HI R6, R32, R183, RZ, 0x3 ;  /* 0x000000b720067211 */ /* 0x000fe400078f18ff */
[C---:B------:R-:W-:Y:S02]  /*20c0*/  LEA.HI R2, R0.reuse, R5, RZ, 0x1 ;  /* 0x0000000500027211 */ /* 0x040fe400078f08ff */
[----:B------:R-:W-:Y:S02]  /*20d0*/  LOP3.LUT R0, R0, 0xfffffff0, RZ, 0xc0, !PT ;  /* 0xfffffff000007812 */ /* 0x000fe400078ec0ff */
[----:B------:R-:W-:Y:S02]  /*20e0*/  LOP3.LUT R3, R6, 0xfffffff8, RZ, 0xc0, !PT ;  /* 0xfffffff806037812 */ /* 0x000fe400078ec0ff */
[----:B------:R-:W-:Y:S01]  /*20f0*/  LOP3.LUT R2, R2, 0xfffffffe, RZ, 0xc0, !PT ;  /* 0xfffffffe02027812 */ /* 0x000fe200078ec0ff */
[C---:B------:R-:W-:Y:S01]  /*2100*/  IMAD.IADD R0, R183.reuse, 0x1, -R0 ;  /* 0x00000001b7007824 */ /* 0x040fe200078e0a00 */
[----:B------:R-:W-:Y:S01]  /*2110*/  SHF.R.S32.HI R114, RZ, 0x3, R6 ;  /* 0x00000003ff727819 */ /* 0x000fe20000011406 */
[----:B------:R-:W-:-:S02]  /*2120*/  IMAD.IADD R172, R183, 0x1, -R3 ;  /* 0x00000001b7ac7824 */ /* 0x000fc400078e0a03 */
[----:B------:R-:W-:Y:S01]  /*2130*/  IMAD.IADD R181, R5, 0x1, -R2 ;  /* 0x0000000105b57824 */ /* 0x000fe200078e0a02 */
[----:B------:R-:W-:Y:S01]  /*2140*/  SHF.R.S32.HI R16, RZ, 0x1f, R0 ;  /* 0x0000001fff107819 */ /* 0x000fe20000011400 */
[----:B------:R-:W-:Y:S02]  /*2150*/  IMAD.SHL.U32 R2, R114, 0x40, RZ ;  /* 0x0000004072027824 */ /* 0x000fe400078e00ff */
[----:B------:R-:W-:Y:S01]  /*2160*/  IMAD.SHL.U32 R18, R172, 0x8, RZ ;  /* 0x00000008ac127824 */ /* 0x000fe200078e00ff */
[----:B------:R-:W-:Y:S02]  /*2170*/  LEA.HI R16, R16, R0, RZ, 0x3 ;  /* 0x0000000010107211 */ /* 0x000fe400078f18ff */
[----:B------:R-:W-:Y:S02]  /*2180*/  LOP3.LUT R3, R2, 0x1c0, RZ, 0xc0, !PT ;  /* 0x000001c002037812 */ /* 0x000fe400078ec0ff */
[----:B------:R-:W-:Y:S02]  /*2190*/  IADD3 R2, P0, R18, R12, RZ ;  /* 0x0000000c12027210 */ /* 0x000fe40007f1e0ff */
[----:B------:R-:W-:-:S02]  /*21a0*/  SHF.R.S32.HI R19, RZ, 0x1f, R18 ;  /* 0x0000001fff137819 */ /* 0x000fc40000011412 */
[----:B------:R-:W-:Y:S02]  /*21b0*/  LOP3.LUT R5, R16, 0xfffffff8, RZ, 0xc0, !PT ;  /* 0xfffffff810057812 */ /* 0x000fe400078ec0ff */
[----:B------:R-:W-:Y:S01]  /*21c0*/  LEA.HI R17, R32, R183, RZ, 0x6 ;  /* 0x000000b720117211 */ /* 0x000fe200078f30ff */
[----:B-----5:R-:W-:Y:S01]  /*21d0*/  IMAD R7, R20, R160, RZ ;  /* 0x000000a014077224 */ /* 0x020fe200078e02ff */
[----:B------:R-:W-:Y:S02]  /*21e0*/  LOP3.LUT R6, R3, 0x38, R18, 0xf8, !PT ;  /* 0x0000003803067812 */ /* 0x000fe400078ef812 */
[----:B------:R-:W-:Y:S01]  /*21f0*/  SHF.R.U32.HI R12, RZ, 0x3, R3 ;  /* 0x00000003ff0c7819 */ /* 0x000fe20000011603 */
[----:B------:R-:W-:Y:S02]  /*2200*/  IMAD.X R3, R19, 0x1, R13, P0 ;  /* 0x0000000113037824 */ /* 0x000fe400000e060d */
[----:B------:R-:W-:Y:S01]  /*2210*/  IMAD.IADD R0, R0, 0x1, -R5 ;  /* 0x0000000100007824 */ /* 0x000fe200078e0a05 */
[----:B------:R-:W-:Y:S01]  /*2220*/  LOP3.LUT R12, R6, R12, RZ, 0x3c, !PT ;  /* 0x0000000c060c7212 */ /* 0x000fe200078e3cff */
[----:B------:R-:W-:-:S02]  /*2230*/  IMAD.SHL.U32 R5, R17, 0x8, RZ ;  /* 0x0000000811057824 */ /* 0x000fc400078e00ff */
[C---:B------:R-:W-:Y:S02]  /*2240*/  IMAD R6, R4.reuse, R161, R7 ;  /* 0x000000a104067224 */ /* 0x040fe400078e0207 */
[----:B------:R-:W-:Y:S01]  /*2250*/  IMAD.WIDE.U32 R2, R4, R160, R2 ;  /* 0x000000a004027225 */ /* 0x000fe200078e0002 */
[----:B------:R-:W-:-:S03]  /*2260*/  LOP3.LUT R235, R12, 0xfffffe00, R5, 0xf8, !PT ;  /* 0xfffffe000ceb7812 */ /* 0x000fc600078ef805 */
[----:B------:R-:W-:Y:S02]  /*2270*/  IMAD.SHL.U32 R4, R0, 0x40, RZ ;  /* 0x0000004000047824 */ /* 0x000fe400078e00ff */
[----:B------:R-:W-:-:S03]  /*2280*/  IMAD.SHL.U32 R5, R181, 0x8, RZ ;  /* 0x00000008b5057824 */ /* 0x000fc600078e00ff */
[----:B------:R-:W-:Y:S01]  /*2290*/  LOP3.LUT R4, R4, 0x1c0, RZ, 0xc0, !PT ;  /* 0x000001c004047812 */ /* 0x000fe200078ec0ff */
[----:B------:R-:W-:Y:S01]  /*22a0*/  IMAD.IADD R3, R3, 0x1, R6 ;  /* 0x0000000103037824 */ /* 0x000fe200078e0206 */
[----:B------:R-:W-:Y:S02]  /*22b0*/  LOP3.LUT P1, RZ, R0, 0x4, RZ, 0xc0, !PT ;  /* 0x0000000400ff7812 */ /* 0x000fe4000782c0ff */
[----:B------:R-:W-:Y:S02]  /*22c0*/  LOP3.LUT R7, R4, 0x8, R5, 0xf8, !PT ;  /* 0x0000000804077812 */ /* 0x000fe400078ef805 */
[----:B------:R-:W-:Y:S02]  /*22d0*/  SHF.R.U32.HI R6, RZ, 0x3, R4 ;  /* 0x00000003ff067819 */ /* 0x000fe40000011604 */
        /* <DEDUP_REMOVED lines=9> */
[C---:B------:R-:W-:Y:S02]  /*2370*/  IADD3 R22, R18.reuse, 0xc0, RZ ;  /* 0x000000c012167810 */ /* 0x040fe40007ffe0ff */
[----:B------:R-:W-:Y:S01]  /*2380*/  IADD3 R20, R18, 0x80, RZ ;  /* 0x0000008012147810 */ /* 0x000fe20007ffe0ff */
[----:B------:R-:W-:-:S02]  /*2390*/  IMAD.SHL.U32 R16, R16, 0x40, RZ ;  /* 0x0000004010107824 */ /* 0x000fc400078e00ff */
[----:B------:R-:W-:Y:S01]  /*23a0*/  IMAD.MOV.U32 R43, RZ, RZ, 0x10 ;  /* 0x00000010ff2b7424 */ /* 0x000fe200078e00ff */
[C---:B------:R-:W-:Y:S01]  /*23b0*/  SHF.L.U64.HI R250, R116.reuse, 0x4, R117 ;  /* 0x0000000474fa7819 */ /* 0x040fe20000010275 */
[----:B------:R-:W-:Y:S01]  /*23c0*/  IMAD.SHL.U32 R247, R116, 0x10, RZ ;  /* 0x0000001074f77824 */ /* 0x000fe200078e00ff */
[----:B------:R-:W-:Y:S01]  /*23d0*/  LOP3.LUT R42, R42, 0xfffffe00, R16, 0xf8, !PT ;  /* 0xfffffe002a2a7812 */ /* 0x000fe200078ef810 */
        /* <DEDUP_REMOVED lines=8> */
[----:B------:R-:W-:Y:S02]  /*2460*/  IMAD.IADD R11, R5, 0x1, R13 ;  /* 0x00000001050b7824 */ /* 0x000fe400078e020d */
[----:B------:R-:W-:Y:S01]  /*2470*/  @!P3 IMAD R5, R10, R164, R0 ;  /* 0x000000a40a05b224 */ /* 0x000fe200078e0200 */
[----:B------:R-:W-:Y:S01]  /*2480*/  IADD3 R2, P2, R18, R2, RZ ;  /* 0x0000000212027210 */ /* 0x000fe20007f5e0ff */
[----:B------:R-:W-:Y:S02]  /*2490*/  @P3 IMAD.IADD R0, R3, 0x1, R12 ;  /* 0x0000000103003824 */ /* 0x000fe400078e020c */
[----:B------:R-:W-:-:S04]  /*24a0*/  @!P3 IMAD.IADD R0, R7, 0x1, R5 ;  /* 0x000000010700b824 */ /* 0x000fc800078e0205 */
[----:B------:R-:W-:Y:S01]  /*24b0*/  IMAD.X R3, R19, 0x1, R0, P2 ;  /* 0x0000000113037824 */ /* 0x000fe200010e0600 */
[----:B------:R-:W-:Y:S01]  /*24c0*/  ISETP.GE.AND P2, PT, R21, R152, PT ;  /* 0x000000981500720c */ /* 0x000fe20003f46270 */
[----:B------:R-:W-:Y:S02]  /*24d0*/  IMAD.MOV.U32 R10, RZ, RZ, R4 ;  /* 0x000000ffff0a7224 */ /* 0x000fe400078e0004 */
[--C-:B------:R-:W-:Y:S01]  /*24e0*/  @P3 IMAD.MOV.U32 R148, RZ, RZ, R8.reuse ;  /* 0x000000ffff943224 */ /* 0x100fe200078e0008 */
[----:B------:R-:W-:Y:S01]  /*24f0*/  SEL R0, RZ, 0xffffffff, P2 ;  /* 0xffffffffff007807 */ /* 0x000fe20001000000 */
[----:B------:R-:W-:Y:S02]  /*2500*/  @P3 IMAD.MOV.U32 R149, RZ, RZ, R9 ;  /* 0x000000ffff953224 */ /* 0x000fe400078e0009 */
[----:B----4-:R-:W-:Y:S02]  /*2510*/  IMAD R4, R15, R39, RZ ;  /* 0x000000270f047224 */ /* 0x010fe400078e02ff */
[----:B------:R-:W-:-:S02]  /*2520*/  @!P3 IMAD.MOV.U32 R148, RZ, RZ, R8 ;  /* 0x000000ffff94b224 */ /* 0x000fc400078e0008 */
[----:B------:R-:W-:Y:S01]  /*2530*/  @!P3 IMAD.MOV.U32 R149, RZ, RZ, R9 ;  /* 0x000000ffff95b224 */ /* 0x000fe200078e0009 */
        /* <DEDUP_REMOVED lines=9> */
[C---:B------:R-:W-:Y:S01]  /*25d0*/  IMAD R8, R4.reuse, R149, R0 ;  /* 0x0000009504087224 */ /* 0x040fe200078e0200 */
[----:B------:R-:W-:Y:S01]  /*25e0*/  SHF.R.S32.HI R0, RZ, 0x1f, R129 ;  /* 0x0000001fff007819 */ /* 0x000fe20000011481 */
[----:B------:R-:W-:-:S03]  /*25f0*/  IMAD.WIDE.U32 R134, R4, R148, R2 ;  /* 0x0000009404867225 */ /* 0x000fc600078e0002 */
[----:B------:R-:W-:Y:S02]  /*2600*/  LEA.HI R0, R0, R129, RZ, 0x6 ;  /* 0x0000008100007211 */ /* 0x000fe400078f30ff */
[----:B------:R-:W-:Y:S02]  /*2610*/  SHF.L.U64.HI R2, R160, 0x4, R161 ;  /* 0x00000004a0027819 */ /* 0x000fe400000102a1 */
[----:B------:R-:W-:Y:S02]  /*2620*/  ISETP.GE.AND P2, PT, R22, R152, PT ;  /* 0x000000981600720c */ /* 0x000fe40003f46270 */
[----:B------:R-:W-:Y:S01]  /*2630*/  SHF.R.S32.HI R0, RZ, 0x6, R0 ;  /* 0x00000006ff007819 */ /* 0x000fe20000011400 */
[----:B------:R1:W-:Y:S01]  /*2640*/  STL [R1], R2 ;  /* 0x0000000201007387 */ /* 0x0003e20000100800 */
[----:B------:R-:W-:Y:S02]  /*2650*/  SEL R5, RZ, 0x8, P2 ;  /* 0x00000008ff057807 */ /* 0x000fe40001000000 */
[----:B------:R-:W-:Y:S01]  /*2660*/  IMNMX R120, R34, R0, !PT ;  /* 0x0000000022787217 */ /* 0x000fe20007800200 */
[----:B------:R-:W-:Y:S01]  /*2670*/  @!P4 IMAD.MOV.U32 R35, RZ, RZ, RZ ;  /* 0x000000ffff23c224 */ /* 0x000fe200078e00ff */
[----:B------:R-:W-:-:S02]  /*2680*/  ISETP.GE.AND P3, PT, R20, R152, PT ;  /* 0x000000981400720c */ /* 0x000fc40003f66270 */
[----:B------:R-:W-:Y:S01]  /*2690*/  ISETP.GT.AND P4, PT, R36, R120, PT ;  /* 0x000000782400720c */ /* 0x000fe20003f84270 */
[-C--:B------:R-:W-:Y:S02]  /*26a0*/  IMAD R4, R117, R114.reuse, RZ ;  /* 0x0000007275047224 */ /* 0x080fe400078e02ff */
[----:B------:R-:W-:Y:S01]  /*26b0*/  IMAD R0, R161, R114, RZ ;  /* 0x00000072a1007224 */ /* 0x000fe200078e02ff */
[----:B------:R-:W-:Y:S01]  /*26c0*/  SEL R6, RZ, 0x4, P3 ;  /* 0x00000004ff067807 */ /* 0x000fe20001800000 */
[C---:B------:R-:W-:Y:S02]  /*26d0*/  IMAD R4, R115.reuse, R116, R4 ;  /* 0x0000007473047224 */ /* 0x040fe400078e0204 */
[-C--:B------:R-:W-:Y:S02]  /*26e0*/  IMAD R0, R115, R160.reuse, R0 ;  /* 0x000000a073007224 */ /* 0x080fe400078e0200 */
[----:B------:R-:W-:Y:S01]  /*26f0*/  IMAD.WIDE.U32 R166, R114, R160, R10 ;  /* 0x000000a072a67225 */ /* 0x000fe200078e000a */
[----:B-1----:R-:W-:-:S05]  /*2700*/  IADD3 R2, P2, R18, R28, RZ ;  /* 0x0000001c12027210 */ /* 0x002fca0007f5e0ff */
[----:B------:R-:W-:-:S04]  /*2710*/  IMAD.X R3, R19, 0x1, R30, P2 ;  /* 0x0000000113037824 */ /* 0x000fc800010e061e */
[----:B------:R-:W-:Y:S01]  /*2720*/  IMAD.WIDE.U32 R170, R114, R116, R2 ;  /* 0x0000007472aa7225 */ /* 0x000fe200078e0002 */
[----:B------:R-:W-:Y:S02]  /*2730*/  LOP3.LUT R244, R5, R7, R6, 0xfe, !PT ;  /* 0x0000000705f47212 */ /* 0x000fe400078efe06 */
[----:B------:R-:W-:Y:S01]  /*2740*/  LEA.HI R5, R32, R183, RZ, 0x5 ;  /* 0x000000b720057211 */ /* 0x000fe200078f28ff */
[----:B------:R-:W-:Y:S01]  /*2750*/  IMAD.MOV.U32 R39, RZ, RZ, 0x20 ;  /* 0x00000020ff277424 */ /* 0x000fe200078e00ff */
[----:B------:R-:W-:Y:S01]  /*2760*/  LEA R245, P3, R170, R154, 0x1 ;  /* 0x0000009aaaf57211 */ /* 0x000fe200078608ff */
[----:B------:R-:W-:Y:S01]  /*2770*/  IMAD.IADD R169, R171, 0x1, R4 ;  /* 0x00000001aba97824 */ /* 0x000fe200078e0204 */
[----:B------:R-:W-:Y:S01]  /*2780*/  LEA R243, P2, R166, R156, 0x1 ;  /* 0x0000009ca6f37211 */ /* 0x000fe200078408ff */
[----:B------:R-:W-:Y:S01]  /*2790*/  IMAD.IADD R165, R167, 0x1, R0 ;  /* 0x00000001a7a57824 */ /* 0x000fe200078e0200 */
[----:B------:R-:W-:Y:S01]  /*27a0*/  SHF.R.S32.HI R182, RZ, 0x5, R5 ;  /* 0x00000005ffb67819 */ /* 0x000fe20000011405 */
[----:B------:R-:W-:Y:S01]  /*27b0*/  IMAD.IADD R153, R135, 0x1, R8 ;  /* 0x0000000187997824 */ /* 0x000fe200078e0208 */
[----:B------:R-:W-:-:S02]  /*27c0*/  SEL R39, R39, 0xffffffe0, !P1 ;  /* 0xffffffe027277807 */ /* 0x000fc40004800000 */
[----:B------:R-:W-:Y:S02]  /*27d0*/  LEA.HI.X R246, R170, R155, R169, 0x1, P3 ;  /* 0x0000009baaf67211 */ /* 0x000fe400018f0ca9 */
        /* <DEDUP_REMOVED lines=28> */
[----:B------:R-:W-:Y:S01]  /*29a0*/  SHF.R.S32.HI R0, RZ, 0x1f, R26 ;  /* 0x0000001fff007819 */ /* 0x000fe2000001141a */
[----:B------:R-:W-:Y:S01]  /*29b0*/  IMAD.WIDE.U32 R10, R37, R6, R18 ;  /* 0x00000006250a7225 */ /* 0x000fe200078e0012 */
[C-C-:B-----5:R-:W-:Y:S02]  /*29c0*/  SHF.L.U64.HI R159, R62.reuse, 0x4, R63.reuse ;  /* 0x000000043e9f7819 */ /* 0x160fe4000001023f */
[----:B------:R-:W-:Y:S01]  /*29d0*/  SHF.L.U64.HI R163, R62, 0x5, R63 ;  /* 0x000000053ea37819 */ /* 0x000fe2000001023f */
[----:B------:R-:W-:Y:S02]  /*29e0*/  IMAD R5, R6, R164, R23 ;  /* 0x000000a406057224 */ /* 0x000fe400078e0217 */
[----:B----4-:R-:W-:-:S02]  /*29f0*/  IMAD R23, R3, R26, RZ ;  /* 0x0000001a03177224 */ /* 0x010fc400078e02ff */
[----:B------:R-:W-:Y:S02]  /*2a00*/  IMAD.MOV.U32 R6, RZ, RZ, R4 ;  /* 0x000000ffff067224 */ /* 0x000fe400078e0004 */
[----:B------:R-:W-:Y:S02]  /*2a10*/  IMAD R28, R63, R26, RZ ;  /* 0x0000001a3f1c7224 */ /* 0x000fe400078e02ff */
[----:B------:R-:W-:Y:S02]  /*2a20*/  IMAD.IADD R5, R11, 0x1, R5 ;  /* 0x000000010b057824 */ /* 0x000fe400078e0205 */
[----:B------:R-:W-:Y:S01]  /*2a30*/  IMAD.MOV.U32 R4, RZ, RZ, R10 ;  /* 0x000000ffff047224 */ /* 0x000fe200078e000a */
[----:B------:R-:W-:Y:S01]  /*2a40*/  LEA.HI R10, R34, R34, RZ, 0x1 ;  /* 0x00000022220a7211 */ /* 0x000fe200078f08ff */
[C---:B------:R-:W-:Y:S02]  /*2a50*/  IMAD R11, R2.reuse, R0, R23 ;  /* 0x00000000020b7224 */ /* 0x040fe400078e0217 */
[----:B------:R-:W-:-:S04]  /*2a60*/  IMAD.WIDE.U32 R6, R2, R26, R6 ;  /* 0x0000001a02067225 */ /* 0x000fc800078e0006 */
[C---:B------:R-:W-:Y:S02]  /*2a70*/  IMAD R0, R62.reuse, R0, R28 ;  /* 0x000000003e007224 */ /* 0x040fe400078e021c */
[----:B------:R-:W-:-:S04]  /*2a80*/  IMAD.WIDE.U32 R4, R62, R26, R4 ;  /* 0x0000001a3e047225 */ /* 0x000fc800078e0004 */
[----:B------:R-:W-:Y:S01]  /*2a90*/  IMAD.IADD R7, R7, 0x1, R11 ;  /* 0x0000000107077824 */ /* 0x000fe200078e020b */
[----:B------:R-:W-:Y:S01]  /*2aa0*/  IADD3 R5, R5, R0, RZ ;  /* 0x0000000005057210 */ /* 0x000fe20007ffe0ff */
[-C--:B------:R-:W-:Y:S02]  /*2ab0*/  IMAD R9, R9, R27.reuse, RZ ;  /* 0x0000001b09097224 */ /* 0x080fe400078e02ff */
[----:B------:R-:W-:-:S04]  /*2ac0*/  IMAD.WIDE.U32 R6, R8, R27, R6 ;  /* 0x0000001b08067225 */ /* 0x000fc800078e0006 */
[----:B------:R-:W-:Y:S01]  /*2ad0*/  IMAD R23, R8, R29, R9 ;  /* 0x0000001d08177224 */ /* 0x000fe200078e0209 */
[----:B------:R-:W-:Y:S01]  /*2ae0*/  SHF.R.S32.HI R9, RZ, 0x1f, R129 ;  /* 0x0000001fff097819 */ /* 0x000fe20000011481 */
[-C--:B------:R-:W-:Y:S01]  /*2af0*/  IMAD R0, R13, R27.reuse, RZ ;  /* 0x0000001b0d007224 */ /* 0x080fe200078e02ff */
[----:B------:R-:W-:Y:S01]  /*2b00*/  IADD3 R8, P0, -R129, R114, RZ ;  /* 0x0000007281087210 */ /* 0x000fe20007f1e1ff */
        /* <DEDUP_REMOVED lines=11> */
[----:B------:R-:W-:Y:S02]  /*2bc0*/  IMAD R11, R3, R8, R11 ;  /* 0x00000008030b7224 */ /* 0x000fe400078e020b */
        /* <DEDUP_REMOVED lines=13> */
[-C--:B------:R-:W-:Y:S01]  /*2ca0*/  LEA.HI.X.SX32 R9, R9, R12.reuse, 0x1, P3 ;  /* 0x0000000c09097211 */ /* 0x080fe200018f0eff */
        /* <DEDUP_REMOVED lines=98> */
.L_x_6044:
        /* <DEDUP_REMOVED lines=31> */
.L_x_5928:
[----:B------:R-:W-:Y:S05]  /*34c0*/  BSYNC B0 ;  /* 0x0000000000007941 */ /* 0x000fea0003800000 */
.L_x_5927:
        /* <DEDUP_REMOVED lines=22> */
.L_x_5930:
[----:B------:R-:W-:Y:S05]  /*3630*/  BSYNC B0 ;  /* 0x0000000000007941 */ /* 0x000fea0003800000 */
.L_x_5929:
        /* <DEDUP_REMOVED lines=21> */
.L_x_5932:
[----:B------:R-:W-:Y:S05]  /*3790*/  BSYNC B0 ;  /* 0x0000000000007941 */ /* 0x000fea0003800000 */
.L_x_5931:
        /* <DEDUP_REMOVED lines=21> */
.L_x_5934:
[----:B------:R-:W-:Y:S05]  /*38f0*/  BSYNC B0 ;  /* 0x0000000000007941 */ /* 0x000fea0003800000 */
.L_x_5933:
        /* <DEDUP_REMOVED lines=72> */
.L_x_5941:
[----:B------:R-:W-:Y:S05]  /*3d80*/  BSYNC B0 ;  /* 0x0000000000007941 */ /* 0x000fea0003800000 */
.L_x_5940:
        /* <DEDUP_REMOVED lines=57> */
.L_x_5943:
[----:B------:R-:W-:Y:S05]  /*4120*/  BSYNC B0 ;  /* 0x0000000000007941 */ /* 0x000fea0003800000 */
.L_x_5942:
        /* <DEDUP_REMOVED lines=57> */
.L_x_5945:
[----:B------:R-:W-:Y:S05]  /*44c0*/  BSYNC B0 ;  /* 0x0000000000007941 */ /* 0x000fea0003800000 */
.L_x_5944:
        /* <DEDUP_REMOVED lines=56> */
.L_x_5939:
[----:B------:R-:W-:Y:S05]  /*4850*/  BSYNC B1 ;  /* 0x0000000000017941 */ /* 0x000fea0003800000 */
.L_x_5938:
        /* <DEDUP_REMOVED lines=67> */
.L_x_5949:
[----:B------:R-:W-:Y:S05]  /*4c90*/  BSYNC B0 ;  /* 0x0000000000007941 */ /* 0x000fea0003800000 */
.L_x_5948:
        /* <DEDUP_REMOVED lines=57> */
.L_x_5951:
[----:B------:R-:W-:Y:S05]  /*5030*/  BSYNC B0 ;  /* 0x0000000000007941 */ /* 0x000fea0003800000 */
.L_x_5950:
        /* <DEDUP_REMOVED lines=57> */
.L_x_5953:
[----:B------:R-:W-:Y:S05]  /*53d0*/  BSYNC B0 ;  /* 0x0000000000007941 */ /* 0x000fea0003800000 */
.L_x_5952:
        /* <DEDUP_REMOVED lines=56> */
.L_x_5947:
[----:B------:R-:W-:Y:S05]  /*5760*/  BSYNC B1 ;  /* 0x0000000000017941 */ /* 0x000fea0003800000 */
.L_x_5946:
        /* <DEDUP_REMOVED lines=67> */
.L_x_5957:
[----:B------:R-:W-:Y:S05]  /*5ba0*/  BSYNC B0 ;  /* 0x0000000000007941 */ /* 0x000fea0003800000 */
.L_x_5956:
        /* <DEDUP_REMOVED lines=57> */
.L_x_5959:
[----:B------:R-:W-:Y:S05]  /*5f40*/  BSYNC B0 ;  /* 0x0000000000007941 */ /* 0x000fea0003800000 */
.L_x_5958:
        /* <DEDUP_REMOVED lines=57> */
.L_x_5961:
[----:B------:R-:W-:Y:S05]  /*62e0*/  BSYNC B0 ;  /* 0x0000000000007941 */ /* 0x000fea0003800000 */
.L_x_5960:
        /* <DEDUP_REMOVED lines=56> */
.L_x_5955:
[----:B------:R-:W-:Y:S05]  /*6670*/  BSYNC B1 ;  /* 0x0000000000017941 */ /* 0x000fea0003800000 */
.L_x_5954:
        /* <DEDUP_REMOVED lines=74> */
.L_x_5965:
[----:B------:R-:W-:Y:S05]  /*6b20*/  BSYNC B0 ;  /* 0x0000000000007941 */ /* 0x000fea0003800000 */
.L_x_5964:
        /* <DEDUP_REMOVED lines=57> */
.L_x_5967:
[----:B------:R-:W-:Y:S05]  /*6ec0*/  BSYNC B0 ;  /* 0x0000000000007941 */ /* 0x000fea0003800000 */
.L_x_5966:
        /* <DEDUP_REMOVED lines=57> */
.L_x_5969:
[----:B------:R-:W-:Y:S05]  /*7260*/  BSYNC B0 ;  /* 0x0000000000007941 */ /* 0x000fea0003800000 */
.L_x_5968:
        /* <DEDUP_REMOVED lines=56> */
.L_x_5963:
[----:B------:R-:W-:Y:S05]  /*75f0*/  BSYNC B1 ;  /* 0x0000000000017941 */ /* 0x000fea0003800000 */
.L_x_5962:
[----:B------:R-:W2:Y:S02]  /*7600*/  LD.E R0, [R24.64+0xd0] ;  /* 0x0000d00618007980 */ /* 0x000ea4000c101900 */
[----:B--2---:R-:W-:Y:S05]  /*7610*/  IMAD.U32 R0, R0, -0x20, RZ ;  /* 0xffffffe000007824 */ /* 0x004fea00078e00ff */
[C---:B------:R-:W-:Y:S02]  /*7620*/  LEA R26, P1, R0.reuse, R26, 0x1 ;  /* 0x0000001a001a7211 */ /* 0x040fe400078208ff */
[C---:B------:R-:W-:Y:S02]  /*7630*/  LEA R40, P0, R0.reuse, R40, 0x1 ;  /* 0x0000002800287211 */ /* 0x040fe400078008ff */
[C---:B------:R-:W-:Y:S02]  /*7640*/  LEA.HI.X.SX32 R27, R0.reuse, R27, 0x1, P1 ;  /* 0x0000001b001b7211 */ /* 0x040fe400008f0eff */
[----:B------:R-:W-:Y:S01]  /*7650*/  LEA.HI.X.SX32 R41, R0, R41, 0x1, P0 ;  /* 0x0000002900297211 */ /* 0x000fe200000f0eff */
[----:B------:R-:W-:-:S05]  /*7660*/  BRA `(.L_x_5970) ;  /* 0x0000707000007947 */ /* 0x000fca0003800000 */
.L_x_5937:
        /* <DEDUP_REMOVED lines=99> */
.L_x_5976:
[----:B------:R-:W-:Y:S05]  /*7ca0*/  BSYNC B0 ;  /* 0x0000000000007941 */ /* 0x000fea0003800000 */
.L_x_5975:
[----:B-1----:R-:W-:Y:S02]  /*7cb0*/  MOV R2, R48 ;  /* 0x0000003000027202 */ /* 0x002fe40000000f00 */
[----:B------:R-:W-:Y:S05]  /*7cc0*/  MOV R3, R49 ;  /* 0x0000003100037202 */ /* 0x000fea0000000f00 */
[----:B-----5:R1:W-:Y:S02]  /*7cd0*/  ST.E.128 [R2.64], R8 ;  /* 0x0000000802007985 */ /* 0x0203e4000c101d06 */
.L_x_5974:
[----:B------:R-:W-:Y:S05]  /*7ce0*/  BSYNC B1 ;  /* 0x0000000000017941 */ /* 0x000fea0003800000 */
.L_x_5973:
        /* <DEDUP_REMOVED lines=97> */
.L_x_5980:
[----:B------:R-:W-:Y:S05]  /*8300*/  BSYNC B0 ;  /* 0x0000000000007941 */ /* 0x000fea0003800000 */
.L_x_5979:
[----:B-1----:R-:W-:Y:S02]  /*8310*/  MOV R2, R48 ;  /* 0x0000003000027202 */ /* 0x002fe40000000f00 */
[----:B------:R-:W-:Y:S05]  /*8320*/  MOV R3, R49 ;  /* 0x0000003100037202 */ /* 0x000fea0000000f00 */
[----:B-----5:R1:W-:Y:S02]  /*8330*/  ST.E.128 [R2.64+0x80], R8 ;  /* 0x0000800802007985 */ /* 0x0203e4000c101d06 */
.L_x_5978:
[----:B------:R-:W-:Y:S05]  /*8340*/  BSYNC B1 ;  /* 0x0000000000017941 */ /* 0x000fea0003800000 */
.L_x_5977:
        /* <DEDUP_REMOVED lines=97> */
.L_x_5984:
[----:B------:R-:W-:Y:S05]  /*8960*/  BSYNC B0 ;  /* 0x0000000000007941 */ /* 0x000fea0003800000 */
.L_x_5983:
[----:B-1----:R-:W-:Y:S02]  /*8970*/  MOV R2, R48 ;  /* 0x0000003000027202 */ /* 0x002fe40000000f00 */
[----:B------:R-:W-:Y:S05]  /*8980*/  MOV R3, R49 ;  /* 0x0000003100037202 */ /* 0x000fea0000000f00 */
[----:B-----5:R1:W-:Y:S02]  /*8990*/  ST.E.128 [R2.64+0x100], R8 ;  /* 0x0001000802007985 */ /* 0x0203e4000c101d06 */
.L_x_5982:
[----:B------:R-:W-:Y:S05]  /*89a0*/  BSYNC B1 ;  /* 0x0000000000017941 */ /* 0x000fea0003800000 */
.L_x_5981:
        /* <DEDUP_REMOVED lines=96> */
.L_x_5986:
[----:B------:R-:W-:Y:S05]  /*8fb0*/  BSYNC B0 ;  /* 0x0000000000007941 */ /* 0x000fea0003800000 */
.L_x_5985:
[----:B-1----:R-:W-:Y:S02]  /*8fc0*/  MOV R2, R48 ;  /* 0x0000003000027202 */ /* 0x002fe40000000f00 */
[----:B------:R-:W-:Y:S05]  /*8fd0*/  MOV R3, R49 ;  /* 0x0000003100037202 */ /* 0x000fea0000000f00 */
[----:B-----5:R1:W-:Y:S02]  /*8fe0*/  ST.E.128 [R2.64+0x180], R8 ;  /* 0x0001800802007985 */ /* 0x0203e4000c101d06 */
.L_x_5972:
[----:B------:R-:W-:Y:S05]  /*8ff0*/  BSYNC B2 ;  /* 0x0000000000027941 */ /* 0x000fea0003800000 */
.L_x_5971:
        /* <DEDUP_REMOVED lines=102> */
.L_x_5992:
[----:B------:R-:W-:Y:S05]  /*9660*/  BSYNC B0 ;  /* 0x0000000000007941 */ /* 0x000fea0003800000 */
.L_x_5991:
[C---:B-1----:R-:W-:Y:S04]  /*9670*/  LEA R2, P0, R247.reuse, R48, 0x1 ;  /* 0x00000030f7027211 */ /* 0x042fe800078008ff */
[----:B------:R-:W-:Y:S05]  /*9680*/  LEA.HI.X R3, R247, R49, R250, 0x1, P0 ;  /* 0x00000031f7037211 */ /* 0x000fea00000f0cfa */
[----:B-----5:R1:W-:Y:S04]  /*9690*/  ST.E.128 [R2.64], R8 ;  /* 0x0000000802007985 */ /* 0x0203e8000c101d06 */
.L_x_5990:
[----:B------:R-:W-:Y:S05]  /*96a0*/  BSYNC B1 ;  /* 0x0000000000017941 */ /* 0x000fea0003800000 */
.L_x_5989:
        /* <DEDUP_REMOVED lines=97> */
.L_x_5996:
[----:B------:R-:W-:Y:S05]  /*9cc0*/  BSYNC B0 ;  /* 0x0000000000007941 */ /* 0x000fea0003800000 */
.L_x_5995:
[C---:B-1----:R-:W-:Y:S04]  /*9cd0*/  LEA R2, P0, R79.reuse, R48, 0x1 ;  /* 0x000000304f027211 */ /* 0x042fe800078008ff */
[----:B------:R-:W-:Y:S05]  /*9ce0*/  LEA.HI.X R3, R79, R49, R100, 0x1, P0 ;  /* 0x000000314f037211 */ /* 0x000fea00000f0c64 */
[----:B-----5:R1:W-:Y:S04]  /*9cf0*/  ST.E.128 [R2.64], R8 ;  /* 0x0000000802007985 */ /* 0x0203e8000c101d06 */
.L_x_5994:
[----:B------:R-:W-:Y:S05]  /*9d00*/  BSYNC B1 ;  /* 0x0000000000017941 */ /* 0x000fea0003800000 */
.L_x_5993:
        /* <DEDUP_REMOVED lines=97> */
.L_x_6000:
[----:B------:R-:W-:Y:S05]  /*a320*/  BSYNC B0 ;  /* 0x0000000000007941 */ /* 0x000fea0003800000 */
.L_x_5999:
[C---:B-1----:R-:W-:Y:S04]  /*a330*/  LEA R2, P0, R78.reuse, R48, 0x1 ;  /* 0x000000304e027211 */ /* 0x042fe800078008ff */
[----:B------:R-:W-:Y:S05]  /*a340*/  LEA.HI.X R3, R78, R49, R99, 0x1, P0 ;  /* 0x000000314e037211 */ /* 0x000fea00000f0c63 */
[----:B-----5:R1:W-:Y:S04]  /*a350*/  ST.E.128 [R2.64], R8 ;  /* 0x0000000802007985 */ /* 0x0203e8000c101d06 */
.L_x_5998:
[----:B------:R-:W-:Y:S05]  /*a360*/  BSYNC B1 ;  /* 0x0000000000017941 */ /* 0x000fea0003800000 */
.L_x_5997:
        /* <DEDUP_REMOVED lines=96> */
.L_x_6002:
[----:B------:R-:W-:Y:S05]  /*a970*/  BSYNC B0 ;  /* 0x0000000000007941 */ /* 0x000fea0003800000 */
.L_x_6001:
[C---:B-1----:R-:W-:Y:S04]  /*a980*/  LEA R2, P0, R77.reuse, R48, 0x1 ;  /* 0x000000304d027211 */ /* 0x042fe800078008ff */
[----:B------:R-:W-:Y:S05]  /*a990*/  LEA.HI.X R3, R77, R49, R98, 0x1, P0 ;  /* 0x000000314d037211 */ /* 0x000fea00000f0c62 */
[----:B-----5:R1:W-:Y:S04]  /*a9a0*/  ST.E.128 [R2.64], R8 ;  /* 0x0000000802007985 */ /* 0x0203e8000c101d06 */
.L_x_5988:
[----:B------:R-:W-:Y:S05]  /*a9b0*/  BSYNC B2 ;  /* 0x0000000000027941 */ /* 0x000fea0003800000 */
.L_x_5987:
        /* <DEDUP_REMOVED lines=102> */
.L_x_6008:
[----:B------:R-:W-:Y:S05]  /*b020*/  BSYNC B0 ;  /* 0x0000000000007941 */ /* 0x000fea0003800000 */
.L_x_6007:
[C---:B-1----:R-:W-:Y:S04]  /*b030*/  LEA R2, P0, R89.reuse, R48, 0x1 ;  /* 0x0000003059027211 */ /* 0x042fe800078008ff */
[----:B------:R-:W-:Y:S05]  /*b040*/  LEA.HI.X R3, R89, R49, R110, 0x1, P0 ;  /* 0x0000003159037211 */ /* 0x000fea00000f0c6e */
[----:B-----5:R1:W-:Y:S04]  /*b050*/  ST.E.128 [R2.64], R8 ;  /* 0x0000000802007985 */ /* 0x0203e8000c101d06 */
.L_x_6006:
[----:B------:R-:W-:Y:S05]  /*b060*/  BSYNC B1 ;  /* 0x0000000000017941 */ /* 0x000fea0003800000 */
.L_x_6005:
        /* <DEDUP_REMOVED lines=97> */
.L_x_6012:
[----:B------:R-:W-:Y:S05]  /*b680*/  BSYNC B0 ;  /* 0x0000000000007941 */ /* 0x000fea0003800000 */
.L_x_6011:
[C---:B-1----:R-:W-:Y:S04]  /*b690*/  LEA R2, P0, R76.reuse, R48, 0x1 ;  /* 0x000000304c027211 */ /* 0x042fe800078008ff */
[----:B------:R-:W-:Y:S05]  /*b6a0*/  LEA.HI.X R3, R76, R49, R97, 0x1, P0 ;  /* 0x000000314c037211 */ /* 0x000fea00000f0c61 */
[----:B-----5:R1:W-:Y:S04]  /*b6b0*/  ST.E.128 [R2.64], R8 ;  /* 0x0000000802007985 */ /* 0x0203e8000c101d06 */
.L_x_6010:
[----:B------:R-:W-:Y:S05]  /*b6c0*/  BSYNC B1 ;  /* 0x0000000000017941 */ /* 0x000fea0003800000 */
.L_x_6009:
        /* <DEDUP_REMOVED lines=97> */
.L_x_6016:
[----:B------:R-:W-:Y:S05]  /*bce0*/  BSYNC B0 ;  /* 0x0000000000007941 */ /* 0x000fea0003800000 */
.L_x_6015:
[C---:B-1----:R-:W-:Y:S04]  /*bcf0*/  LEA R2, P0, R75.reuse, R48, 0x1 ;  /* 0x000000304b027211 */ /* 0x042fe800078008ff */
[----:B------:R-:W-:Y:S05]  /*bd00*/  LEA.HI.X R3, R75, R49, R96, 0x1, P0 ;  /* 0x000000314b037211 */ /* 0x000fea00000f0c60 */
[----:B-----5:R1:W-:Y:S04]  /*bd10*/  ST.E.128 [R2.64], R8 ;  /* 0x0000000802007985 */ /* 0x0203e8000c101d06 */
.L_x_6014:
[----:B------:R-:W-:Y:S05]  /*bd20*/  BSYNC B1 ;  /* 0x0000000000017941 */ /* 0x000fea0003800000 */
.L_x_6013:
        /* <DEDUP_REMOVED lines=96> */
.L_x_6018:
[----:B------:R-:W-:Y:S05]  /*c330*/  BSYNC B0 ;  /* 0x0000000000007941 */ /* 0x000fea0003800000 */
.L_x_6017:
[C---:B-1----:R-:W-:Y:S04]  /*c340*/  LEA R2, P0, R74.reuse, R48, 0x1 ;  /* 0x000000304a027211 */ /* 0x042fe800078008ff */
[----:B------:R-:W-:Y:S05]  /*c350*/  LEA.HI.X R3, R74, R49, R95, 0x1, P0 ;  /* 0x000000314a037211 */ /* 0x000fea00000f0c5f */
[----:B-----5:R1:W-:Y:S04]  /*c360*/  ST.E.128 [R2.64], R8 ;  /* 0x0000000802007985 */ /* 0x0203e8000c101d06 */
.L_x_6004:
[----:B------:R-:W-:Y:S05]  /*c370*/  BSYNC B2 ;  /* 0x0000000000027941 */ /* 0x000fea0003800000 */
.L_x_6003:
        /* <DEDUP_REMOVED lines=105> */
.L_x_6024:
[----:B------:R-:W-:Y:S05]  /*ca10*/  BSYNC B0 ;  /* 0x0000000000007941 */ /* 0x000fea0003800000 */
.L_x_6023:
[----:B-1----:R-:W-:Y:S01]  /*ca20*/  MOV R2, R48 ;  /* 0x0000003000027202 */ /* 0x002fe20000000f00 */
[----:B------:R-:W-:Y:S01]  /*ca30*/  IMAD R0, R117, 0x60, RZ ;  /* 0x0000006075007824 */ /* 0x000fe200078e02ff */
[----:B------:R-:W-:Y:S05]  /*ca40*/  MOV R3, R49 ;  /* 0x0000003100037202 */ /* 0x000fea0000000f00 */
[----:B------:R-:W-:Y:S05]  /*ca50*/  IMAD.WIDE.U32 R2, R116, 0x60, R2 ;  /* 0x0000006074027825 */ /* 0x000fea00078e0002 */
[----:B------:R-:W-:Y:S05]  /*ca60*/  IADD3 R3, R3, R0, RZ ;  /* 0x0000000003037210 */ /* 0x000fea0007ffe0ff */
[----:B-----5:R1:W-:Y:S02]  /*ca70*/  ST.E.128 [R2.64], R8 ;  /* 0x0000000802007985 */ /* 0x0203e4000c101d06 */
.L_x_6022:
[----:B------:R-:W-:Y:S05]  /*ca80*/  BSYNC B1 ;  /* 0x0000000000017941 */ /* 0x000fea0003800000 */
.L_x_6021:
        /* <DEDUP_REMOVED lines=97> */
.L_x_6028:
[----:B------:R-:W-:Y:S05]  /*d0a0*/  BSYNC B0 ;  /* 0x0000000000007941 */ /* 0x000fea0003800000 */
.L_x_6027:
[C---:B-1----:R-:W-:Y:S04]  /*d0b0*/  LEA R2, P0, R88.reuse, R48, 0x1 ;  /* 0x0000003058027211 */ /* 0x042fe800078008ff */
[----:B------:R-:W-:Y:S05]  /*d0c0*/  LEA.HI.X R3, R88, R49, R109, 0x1, P0 ;  /* 0x0000003158037211 */ /* 0x000fea00000f0c6d */
[----:B-----5:R1:W-:Y:S04]  /*d0d0*/  ST.E.128 [R2.64], R8 ;  /* 0x0000000802007985 */ /* 0x0203e8000c101d06 */
.L_x_6026:
[----:B------:R-:W-:Y:S05]  /*d0e0*/  BSYNC B1 ;  /* 0x0000000000017941 */ /* 0x000fea0003800000 */
.L_x_6025:
        /* <DEDUP_REMOVED lines=97> */
.L_x_6032:
[----:B------:R-:W-:Y:S05]  /*d700*/  BSYNC B0 ;  /* 0x0000000000007941 */ /* 0x000fea0003800000 */
.L_x_6031:
[C---:B-1----:R-:W-:Y:S04]  /*d710*/  LEA R2, P0, R87.reuse, R48, 0x1 ;  /* 0x0000003057027211 */ /* 0x042fe800078008ff */
[----:B------:R-:W-:Y:S05]  /*d720*/  LEA.HI.X R3, R87, R49, R108, 0x1, P0 ;  /* 0x0000003157037211 */ /* 0x000fea00000f0c6c */
[----:B-----5:R1:W-:Y:S04]  /*d730*/  ST.E.128 [R2.64], R8 ;  /* 0x0000000802007985 */ /* 0x0203e8000c101d06 */
.L_x_6030:
[----:B------:R-:W-:Y:S05]  /*d740*/  BSYNC B1 ;  /* 0x0000000000017941 */ /* 0x000fea0003800000 */
.L_x_6029:
        /* <DEDUP_REMOVED lines=96> */
.L_x_6034:
[----:B------:R-:W-:Y:S05]  /*dd50*/  BSYNC B0 ;  /* 0x0000000000007941 */ /* 0x000fea0003800000 */
.L_x_6033:
[C---:B-1----:R-:W-:Y:S04]  /*dd60*/  LEA R2, P0, R86.reuse, R48, 0x1 ;  /* 0x0000003056027211 */ /* 0x042fe800078008ff */
[----:B------:R-:W-:Y:S05]  /*dd70*/  LEA.HI.X R3, R86, R49, R107, 0x1, P0 ;  /* 0x0000003156037211 */ /* 0x000fea00000f0c6b */
[----:B-----5:R1:W-:Y:S04]  /*dd80*/  ST.E.128 [R2.64], R8 ;  /* 0x0000000802007985 */ /* 0x0203e8000c101d06 */
.L_x_6020:
[----:B------:R-:W-:Y:S05]  /*dd90*/  BSYNC B2 ;  /* 0x0000000000027941 */ /* 0x000fea0003800000 */
.L_x_6019:
        /* <DEDUP_REMOVED lines=11> */
.L_x_5936:
        /* <DEDUP_REMOVED lines=30> */
.L_x_6036:
[----:B------:R-:W-:Y:S05]  /*e030*/  BSYNC B0 ;  /* 0x0000000000007941 */ /* 0x000fea0003800000 */
.L_x_6035:
        /* <DEDUP_REMOVED lines=33> */
.L_x_6038:
[----:B------:R-:W-:Y:S05]  /*e250*/  BSYNC B0 ;  /* 0x0000000000007941 */ /* 0x000fea0003800000 */
.L_x_6037:
        /* <DEDUP_REMOVED lines=33> */
.L_x_6040:
[----:B------:R-:W-:Y:S05]  /*e470*/  BSYNC B0 ;  /* 0x0000000000007941 */ /* 0x000fea0003800000 */
.L_x_6039:
        /* <DEDUP_REMOVED lines=38> */
.L_x_5970:
[----:B------:R-:W-:Y:S05]  /*e6e0*/  BSYNC B3 ;  /* 0x0000000000037941 */ /* 0x000fea0003800000 */
.L_x_5935:
        /* <DEDUP_REMOVED lines=92> */
.L_x_6042:
        /* <DEDUP_REMOVED lines=12> */
.L_x_6043:
[----:B------:R-:W-:Y:S05]  /*ed70*/  BSYNC B0 ;  /* 0x0000000000007941 */ /* 0x000fea0003800000 */
.L_x_6041:
[----:B------:R-:W-:Y:S04]  /*ed80*/  IADD3 R28, R28, -0x1, RZ ;  /* 0xffffffff1c1c7810 */ /* 0x000fe80007ffe0ff */
[----:B------:R-:W-:Y:S11]  /*ed90*/  ISETP.GT.AND P0, PT, R28, R120, PT ;  /* 0x000000781c00720c */ /* 0x000ff60003f04270 */
[----:B------:R-:W-:Y:S02]  /*eda0*/  @!UPT UIADD3 URZ, URZ, URZ, URZ ;  /* 0x0000003f3f3ff290 */ /* 0x000fe4000fffe03f */
[----:B------:R-:W-:-:S05]  /*edb0*/  @P0 BRA `(.L_x_6044) ;  /* 0xffff451000000947 */ /* 0x000fca000383ffff */
.L_x_5926:
[----:B------:R-:W-:Y:S01]  /*edc0*/  WARPSYNC 0xffffffff ;  /* 0xffffffff00007948 */ /* 0x000fe20003800000 */
[----:B------:R-:W-:Y:S06]  /*edd0*/  BAR.SYNC.DEFER_BLOCKING 0x0 ;  /* 0x0000000000007b1d */ /* 0x000fec0000010000 */
[----:B------:R1:W5:Y:S04]  /*ede0*/  LDL R186, [R1+0x18] ;  /* 0x0000180001ba7983 */ /* 0x0003680000100800 */
[----:B------:R1:W5:Y:S04]  /*edf0*/  LDL R185, [R1+0x28] ;  /* 0x0000280001b97983 */ /* 0x0003680000100800 */
[----:B------:R-:W2:Y:S01]  /*ee00*/  LD.E R47, [R24.64+0xd0] ;  /* 0x0000d006182f7980 */ /* 0x000ea2000c101900 */
[----:B------:R-:W-:Y:S01]  /*ee10*/  BSSY B3, `(.L_x_6045) ;  /* 0x0000a4e000037945 */ /* 0x000fe20003800000 */
[----:B------:R-:W-:Y:S01]  /*ee20*/  IMAD.SHL.U32 R235, R235, 0x2, RZ ;  /* 0x00000002ebeb7824 */ /* 0x000fe200078e00ff */
[C---:B------:R-:W-:Y:S01]  /*ee30*/  SHF.L.U64.HI R11, R148.reuse, 0x4, R149 ;  /* 0x00000004940b7819 */ /* 0x040fe20000010295 */
[----:B------:R-:W-:Y:S01]  /*ee40*/  IMAD.SHL.U32 R8, R148, 0x10, RZ ;  /* 0x0000001094087824 */ /* 0x000fe200078e00ff */
[----:B--2---:R-:W-:-:S13]  /*ee50*/  ISETP.NE.AND P0, PT, R47, RZ, PT ;  /* 0x000000ff2f00720c */ /* 0x004fda0003f05270 */
[----:B------:R-:W-:Y:S05]  /*ee60*/  @!P0 BRA `(.L_x_6046) ;  /* 0x00009b2000008947 */ /* 0x000fea0003800000 */
[----:B-1----:R-:W2:Y:S01]  /*ee70*/  LD.E.64 R2, [R24.64+0xf0] ;  /* 0x0000f00618027980 */ /* 0x002ea2000c101b00 */
        /* <DEDUP_REMOVED lines=10> */
[----:B------:R-:W-:Y:S01]  /*ef20*/  LEA R4, P0, R148, R134, 0x5 ;  /* 0x0000008694047211 */ /* 0x000fe200078028ff */
[----:B------:R-:W-:Y:S01]  /*ef30*/  IMAD.MOV.U32 R152, RZ, RZ, R134 ;  /* 0x000000ffff987224 */ /* 0x000fe200078e0086 */
[----:B---3--:R-:W-:Y:S02]  /*ef40*/  ISETP.NE.AND P4, PT, R10, RZ, PT ;  /* 0x000000ff0a00720c */ /* 0x008fe40003f85270 */
[----:B------:R-:W-:Y:S02]  /*ef50*/  LEA.HI.X R6, R148, R153, R149, 0x5, P0 ;  /* 0x0000009994067211 */ /* 0x000fe400000f2c95 */
[-C--:B------:R-:W-:Y:S01]  /*ef60*/  LEA R52, P0, R4, R112.reuse, 0x1 ;  /* 0x0000007004347211 */ /* 0x080fe200078008ff */
        /* <DEDUP_REMOVED lines=84> */
.L_x_6053:
[----:B------:R-:W-:Y:S05]  /*f4b0*/  BSYNC B0 ;  /* 0x0000000000007941 */ /* 0x000fea0003800000 */
.L_x_6052:
[----:B-----5:R3:W-:Y:S02]  /*f4c0*/  STS.128 [R235], R4 ;  /* 0x00000004eb007388 */ /* 0x0207e40000000c00 */
.L_x_6051:
[----:B------:R-:W-:Y:S05]  /*f4d0*/  BSYNC B1 ;  /* 0x0000000000017941 */ /* 0x000fea0003800000 */
.L_x_6050:
        /* <DEDUP_REMOVED lines=50> */
.L_x_6057:
[----:B------:R-:W-:Y:S05]  /*f800*/  BSYNC B0 ;  /* 0x0000000000007941 */ /* 0x000fea0003800000 */
.L_x_6056:
[----:B-----5:R1:W-:Y:S02]  /*f810*/  STS.128 [R235+0x2000], R4 ;  /* 0x00200004eb007388 */ /* 0x0203e40000000c00 */
.L_x_6055:
[----:B------:R-:W-:Y:S05]  /*f820*/  BSYNC B1 ;  /* 0x0000000000017941 */ /* 0x000fea0003800000 */
.L_x_6054:
        /* <DEDUP_REMOVED lines=50> */
.L_x_6061:
[----:B------:R-:W-:Y:S05]  /*fb50*/  BSYNC B0 ;  /* 0x0000000000007941 */ /* 0x000fea0003800000 */
.L_x_6060:
[----:B-----5:R3:W-:Y:S02]  /*fb60*/  STS.128 [R235+0x4000], R4 ;  /* 0x00400004eb007388 */ /* 0x0207e40000000c00 */
.L_x_6059:
[----:B------:R-:W-:Y:S05]  /*fb70*/  BSYNC B1 ;  /* 0x0000000000017941 */ /* 0x000fea0003800000 */
.L_x_6058:
        /* <DEDUP_REMOVED lines=49> */
.L_x_6063:
[----:B------:R-:W-:Y:S05]  /*fe90*/  BSYNC B0 ;  /* 0x0000000000007941 */ /* 0x000fea0003800000 */
.L_x_6062:
[----:B-----5:R3:W-:Y:S02]  /*fea0*/  STS.128 [R235+0x6000], R4 ;  /* 0x00600004eb007388 */ /* 0x0207e40000000c00 */
.L_x_6049:
[----:B------:R-:W-:Y:S05]  /*feb0*/  BSYNC B2 ;  /* 0x0000000000027941 */ /* 0x000fea0003800000 */
.L_x_6048:
        /* <DEDUP_REMOVED lines=55> */
.L_x_6069:
[----:B------:R-:W-:Y:S05]  /*10230*/  BSYNC B0 ;  /* 0x0000000000007941 */ /* 0x000fea0003800000 */
.L_x_6068:
[----:B-----5:R3:W-:Y:S02]  /*10240*/  STS.128 [R235+0x800], R4 ;  /* 0x00080004eb007388 */ /* 0x0207e40000000c00 */
.L_x_6067:
[----:B------:R-:W-:Y:S05]  /*10250*/  BSYNC B1 ;  /* 0x0000000000017941 */ /* 0x000fea0003800000 */
.L_x_6066:
        /* <DEDUP_REMOVED lines=50> */
.L_x_6073:
[----:B------:R-:W-:Y:S05]  /*10580*/  BSYNC B0 ;  /* 0x0000000000007941 */ /* 0x000fea0003800000 */
.L_x_6072:
[----:B-----5:R3:W-:Y:S02]  /*10590*/  STS.128 [R235+0x2800], R4 ;  /* 0x00280004eb007388 */ /* 0x0207e40000000c00 */
.L_x_6071:
[----:B------:R-:W-:Y:S05]  /*105a0*/  BSYNC B1 ;  /* 0x0000000000017941 */ /* 0x000fea0003800000 */
.L_x_6070:
        /* <DEDUP_REMOVED lines=50> */
.L_x_6077:
[----:B------:R-:W-:Y:S05]  /*108d0*/  BSYNC B0 ;  /* 0x0000000000007941 */ /* 0x000fea0003800000 */
.L_x_6076:
[----:B-----5:R3:W-:Y:S02]  /*108e0*/  STS.128 [R235+0x4800], R4 ;  /* 0x00480004eb007388 */ /* 0x0207e40000000c00 */
.L_x_6075:
[----:B------:R-:W-:Y:S05]  /*108f0*/  BSYNC B1 ;  /* 0x0000000000017941 */ /* 0x000fea0003800000 */
.L_x_6074:
        /* <DEDUP_REMOVED lines=49> */
.L_x_6079:
[----:B------:R-:W-:Y:S05]  /*10c10*/  BSYNC B0 ;  /* 0x0000000000007941 */ /* 0x000fea0003800000 */
.L_x_6078:
[----:B-----5:R3:W-:Y:S02]  /*10c20*/  STS.128 [R235+0x6800], R4 ;  /* 0x00680004eb007388 */ /* 0x0207e40000000c00 */
.L_x_6065:
[----:B------:R-:W-:Y:S05]  /*10c30*/  BSYNC B2 ;  /* 0x0000000000027941 */ /* 0x000fea0003800000 */
.L_x_6064:
        /* <DEDUP_REMOVED lines=55> */
.L_x_6085:
[----:B------:R-:W-:Y:S05]  /*10fb0*/  BSYNC B0 ;  /* 0x0000000000007941 */ /* 0x000fea0003800000 */
.L_x_6084:
[----:B-----5:R3:W-:Y:S02]  /*10fc0*/  STS.128 [R235+0x1000], R4 ;  /* 0x00100004eb007388 */ /* 0x0207e40000000c00 */
.L_x_6083:
[----:B------:R-:W-:Y:S05]  /*10fd0*/  BSYNC B1 ;  /* 0x0000000000017941 */ /* 0x000fea0003800000 */
.L_x_6082:
        /* <DEDUP_REMOVED lines=50> */
.L_x_6089:
[----:B------:R-:W-:Y:S05]  /*11300*/  BSYNC B0 ;  /* 0x0000000000007941 */ /* 0x000fea0003800000 */
.L_x_6088:
[----:B-----5:R3:W-:Y:S02]  /*11310*/  STS.128 [R235+0x3000], R4 ;  /* 0x00300004eb007388 */ /* 0x0207e40000000c00 */
.L_x_6087:
[----:B------:R-:W-:Y:S05]  /*11320*/  BSYNC B1 ;  /* 0x0000000000017941 */ /* 0x000fea0003800000 */
.L_x_6086:
        /* <DEDUP_REMOVED lines=50> */
.L_x_6093:
[----:B------:R-:W-:Y:S05]  /*11650*/  BSYNC B0 ;  /* 0x0000000000007941 */ /* 0x000fea0003800000 */
.L_x_6092:
[----:B-----5:R3:W-:Y:S02]  /*11660*/  STS.128 [R235+0x5000], R4 ;  /* 0x00500004eb007388 */ /* 0x0207e40000000c00 */
.L_x_6091:
[----:B------:R-:W-:Y:S05]  /*11670*/  BSYNC B1 ;  /* 0x0000000000017941 */ /* 0x000fea0003800000 */
.L_x_6090:
        /* <DEDUP_REMOVED lines=49> */
.L_x_6095:
[----:B------:R-:W-:Y:S05]  /*11990*/  BSYNC B0 ;  /* 0x0000000000007941 */ /* 0x000fea0003800000 */
.L_x_6094:
[----:B-----5:R3:W-:Y:S02]  /*119a0*/  STS.128 [R235+0x7000], R4 ;  /* 0x00700004eb007388 */ /* 0x0207e40000000c00 */
.L_x_6081:
[----:B------:R-:W-:Y:S05]  /*119b0*/  BSYNC B2 ;  /* 0x0000000000027941 */ /* 0x000fea0003800000 */
.L_x_6080:
        /* <DEDUP_REMOVED lines=54> */
.L_x_6100:
[----:B------:R-:W-:Y:S05]  /*11d20*/  BSYNC B0 ;  /* 0x0000000000007941 */ /* 0x000fea0003800000 */
.L_x_6099:
[----:B-----5:R3:W-:Y:S02]  /*11d30*/  STS.128 [R235+0x1800], R4 ;  /* 0x00180004eb007388 */ /* 0x0207e40000000c00 */
.L_x_6098:
[----:B------:R-:W-:Y:S05]  /*11d40*/  BSYNC B1 ;  /* 0x0000000000017941 */ /* 0x000fea0003800000 */
.L_x_6097:
        /* <DEDUP_REMOVED lines=50> */
.L_x_6104:
[----:B------:R-:W-:Y:S05]  /*12070*/  BSYNC B0 ;  /* 0x0000000000007941 */ /* 0x000fea0003800000 */
.L_x_6103:
[----:B-----5:R3:W-:Y:S02]  /*12080*/  STS.128 [R235+0x3800], R4 ;  /* 0x00380004eb007388 */ /* 0x0207e40000000c00 */
.L_x_6102:
[----:B------:R-:W-:Y:S05]  /*12090*/  BSYNC B1 ;  /* 0x0000000000017941 */ /* 0x000fea0003800000 */
.L_x_6101:
        /* <DEDUP_REMOVED lines=50> */
.L_x_6108:
[----:B------:R-:W-:Y:S05]  /*123c0*/  BSYNC B0 ;  /* 0x0000000000007941 */ /* 0x000fea0003800000 */
.L_x_6107:
[----:B-----5:R3:W-:Y:S02]  /*123d0*/  STS.128 [R235+0x5800], R4 ;  /* 0x00580004eb007388 */ /* 0x0207e40000000c00 */
.L_x_6106:
[----:B------:R-:W-:Y:S05]  /*123e0*/  BSYNC B1 ;  /* 0x0000000000017941 */ /* 0x000fea0003800000 */
.L_x_6105:
        /* <DEDUP_REMOVED lines=49> */
.L_x_6110:
[----:B------:R-:W-:Y:S05]  /*12700*/  BSYNC B0 ;  /* 0x0000000000007941 */ /* 0x000fea0003800000 */
.L_x_6109:
[----:B-----5:R3:W-:Y:S01]  /*12710*/  STS.128 [R235+0x7800], R4 ;  /* 0x00780004eb007388 */ /* 0x0207e20000000c00 */
[----:B------:R-:W-:Y:S05]  /*12720*/  BRA `(.L_x_6096) ;  /* 0x00006bc000007947 */ /* 0x000fea0003800000 */
.L_x_6047:
        /* <DEDUP_REMOVED lines=96> */
.L_x_6116:
[----:B------:R-:W-:Y:S05]  /*12d30*/  BSYNC B0 ;  /* 0x0000000000007941 */ /* 0x000fea0003800000 */
.L_x_6115:
[----:B-----5:R3:W-:Y:S02]  /*12d40*/  STS.128 [R235], R4 ;  /* 0x00000004eb007388 */ /* 0x0207e40000000c00 */
.L_x_6114:
[----:B------:R-:W-:Y:S05]  /*12d50*/  BSYNC B1 ;  /* 0x0000000000017941 */ /* 0x000fea0003800000 */
.L_x_6113:
        /* <DEDUP_REMOVED lines=94> */
.L_x_6120:
[----:B------:R-:W-:Y:S05]  /*13340*/  BSYNC B0 ;  /* 0x0000000000007941 */ /* 0x000fea0003800000 */
.L_x_6119:
[----:B-----5:R1:W-:Y:S02]  /*13350*/  STS.128 [R235+0x2000], R4 ;  /* 0x00200004eb007388 */ /* 0x0203e40000000c00 */
.L_x_6118:
[----:B------:R-:W-:Y:S05]  /*13360*/  BSYNC B1 ;  /* 0x0000000000017941 */ /* 0x000fea0003800000 */
.L_x_6117:
        /* <DEDUP_REMOVED lines=94> */
.L_x_6124:
[----:B------:R-:W-:Y:S05]  /*13950*/  BSYNC B0 ;  /* 0x0000000000007941 */ /* 0x000fea0003800000 */
.L_x_6123:
[----:B-----5:R3:W-:Y:S02]  /*13960*/  STS.128 [R235+0x4000], R4 ;  /* 0x00400004eb007388 */ /* 0x0207e40000000c00 */
.L_x_6122:
[----:B------:R-:W-:Y:S05]  /*13970*/  BSYNC B1 ;  /* 0x0000000000017941 */ /* 0x000fea0003800000 */
.L_x_6121:
        /* <DEDUP_REMOVED lines=94> */
.L_x_6126:
[----:B------:R-:W-:Y:S05]  /*13f60*/  BSYNC B0 ;  /* 0x0000000000007941 */ /* 0x000fea0003800000 */
.L_x_6125:
[----:B-----5:R3:W-:Y:S02]  /*13f70*/  STS.128 [R235+0x6000], R4 ;  /* 0x00600004eb007388 */ /* 0x0207e40000000c00 */
.L_x_6112:
[----:B------:R-:W-:Y:S05]  /*13f80*/  BSYNC B2 ;  /* 0x0000000000027941 */ /* 0x000fea0003800000 */
.L_x_6111:
        /* <DEDUP_REMOVED lines=99> */
.L_x_6132:
[----:B------:R-:W-:Y:S05]  /*145c0*/  BSYNC B0 ;  /* 0x0000000000007941 */ /* 0x000fea0003800000 */
.L_x_6131:
[----:B-----5:R3:W-:Y:S02]  /*145d0*/  STS.128 [R235+0x800], R4 ;  /* 0x00080004eb007388 */ /* 0x0207e40000000c00 */
.L_x_6130:
[----:B------:R-:W-:Y:S05]  /*145e0*/  BSYNC B1 ;  /* 0x0000000000017941 */ /* 0x000fea0003800000 */
.L_x_6129:
        /* <DEDUP_REMOVED lines=94> */
.L_x_6136:
[----:B------:R-:W-:Y:S05]  /*14bd0*/  BSYNC B0 ;  /* 0x0000000000007941 */ /* 0x000fea0003800000 */
.L_x_6135:
[----:B-----5:R3:W-:Y:S02]  /*14be0*/  STS.128 [R235+0x2800], R4 ;  /* 0x00280004eb007388 */ /* 0x0207e40000000c00 */
.L_x_6134:
[----:B------:R-:W-:Y:S05]  /*14bf0*/  BSYNC B1 ;  /* 0x0000000000017941 */ /* 0x000fea0003800000 */
.L_x_6133:
        /* <DEDUP_REMOVED lines=94> */
.L_x_6140:
[----:B------:R-:W-:Y:S05]  /*151e0*/  BSYNC B0 ;  /* 0x0000000000007941 */ /* 0x000fea0003800000 */
.L_x_6139:
[----:B-----5:R3:W-:Y:S02]  /*151f0*/  STS.128 [R235+0x4800], R4 ;  /* 0x00480004eb007388 */ /* 0x0207e40000000c00 */
.L_x_6138:
[----:B------:R-:W-:Y:S05]  /*15200*/  BSYNC B1 ;  /* 0x0000000000017941 */ /* 0x000fea0003800000 */
.L_x_6137:
        /* <DEDUP_REMOVED lines=94> */
.L_x_6142:
[----:B------:R-:W-:Y:S05]  /*157f0*/  BSYNC B0 ;  /* 0x0000000000007941 */ /* 0x000fea0003800000 */
.L_x_6141:
[----:B-----5:R3:W-:Y:S02]  /*15800*/  STS.128 [R235+0x6800], R4 ;  /* 0x00680004eb007388 */ /* 0x0207e40000000c00 */
.L_x_6128:
[----:B------:R-:W-:Y:S05]  /*15810*/  BSYNC B2 ;  /* 0x0000000000027941 */ /* 0x000fea0003800000 */
.L_x_6127:
        /* <DEDUP_REMOVED lines=99> */
.L_x_6148:
[----:B------:R-:W-:Y:S05]  /*15e50*/  BSYNC B0 ;  /* 0x0000000000007941 */ /* 0x000fea0003800000 */
.L_x_6147:
[----:B-----5:R3:W-:Y:S02]  /*15e60*/  STS.128 [R235+0x1000], R4 ;  /* 0x00100004eb007388 */ /* 0x0207e40000000c00 */
.L_x_6146:
[----:B------:R-:W-:Y:S05]  /*15e70*/  BSYNC B1 ;  /* 0x0000000000017941 */ /* 0x000fea0003800000 */
.L_x_6145:
        /* <DEDUP_REMOVED lines=94> */
.L_x_6152:
[----:B------:R-:W-:Y:S05]  /*16460*/  BSYNC B0 ;  /* 0x0000000000007941 */ /* 0x000fea0003800000 */
.L_x_6151:
[----:B-----5:R3:W-:Y:S02]  /*16470*/  STS.128 [R235+0x3000], R4 ;  /* 0x00300004eb007388 */ /* 0x0207e40000000c00 */
.L_x_6150:
[----:B------:R-:W-:Y:S05]  /*16480*/  BSYNC B1 ;  /* 0x0000000000017941 */ /* 0x000fea0003800000 */
.L_x_6149:
        /* <DEDUP_REMOVED lines=94> */
.L_x_6156:
[----:B------:R-:W-:Y:S05]  /*16a70*/  BSYNC B0 ;  /* 0x0000000000007941 */ /* 0x000fea0003800000 */
.L_x_6155:
[----:B-----5:R3:W-:Y:S02]  /*16a80*/  STS.128 [R235+0x5000], R4 ;  /* 0x00500004eb007388 */ /* 0x0207e40000000c00 */
.L_x_6154:
[----:B------:R-:W-:Y:S05]  /*16a90*/  BSYNC B1 ;  /* 0x0000000000017941 */ /* 0x000fea0003800000 */
.L_x_6153:
        /* <DEDUP_REMOVED lines=94> */
.L_x_6158:
[----:B------:R-:W-:Y:S05]  /*17080*/  BSYNC B0 ;  /* 0x0000000000007941 */ /* 0x000fea0003800000 */
.L_x_6157:
[----:B-----5:R3:W-:Y:S02]  /*17090*/  STS.128 [R235+0x7000], R4 ;  /* 0x00700004eb007388 */ /* 0x0207e40000000c00 */
.L_x_6144:
[----:B------:R-:W-:Y:S05]  /*170a0*/  BSYNC B2 ;  /* 0x0000000000027941 */ /* 0x000fea0003800000 */
.L_x_6143:
        /* <DEDUP_REMOVED lines=99> */
.L_x_6162:
[----:B------:R-:W-:Y:S05]  /*176e0*/  BSYNC B0 ;  /* 0x0000000000007941 */ /* 0x000fea0003800000 */
.L_x_6161:
[----:B-----5:R3:W-:Y:S02]  /*176f0*/  STS.128 [R235+0x1800], R4 ;  /* 0x00180004eb007388 */ /* 0x0207e40000000c00 */
.L_x_6160:
[----:B------:R-:W-:Y:S05]  /*17700*/  BSYNC B1 ;  /* 0x0000000000017941 */ /* 0x000fea0003800000 */
.L_x_6159:
        /* <DEDUP_REMOVED lines=95> */
.L_x_6166:
[----:B------:R-:W-:Y:S05]  /*17d00*/  BSYNC B0 ;  /* 0x0000000000007941 */ /* 0x000fea0003800000 */
.L_x_6165:
[----:B-----5:R3:W-:Y:S02]  /*17d10*/  STS.128 [R235+0x3800], R4 ;  /* 0x00380004eb007388 */ /* 0x0207e40000000c00 */
.L_x_6164:
[----:B------:R-:W-:Y:S05]  /*17d20*/  BSYNC B1 ;  /* 0x0000000000017941 */ /* 0x000fea0003800000 */
.L_x_6163:
        /* <DEDUP_REMOVED lines=95> */
.L_x_6170:
[----:B------:R-:W-:Y:S05]  /*18320*/  BSYNC B0 ;  /* 0x0000000000007941 */ /* 0x000fea0003800000 */
.L_x_6169:
[----:B-----5:R3:W-:Y:S02]  /*18330*/  STS.128 [R235+0x5800], R4 ;  /* 0x00580004eb007388 */ /* 0x0207e40000000c00 */
.L_x_6168:
[----:B------:R-:W-:Y:S05]  /*18340*/  BSYNC B1 ;  /* 0x0000000000017941 */ /* 0x000fea0003800000 */
.L_x_6167:
        /* <DEDUP_REMOVED lines=97> */
.L_x_6172:
[----:B------:R-:W-:Y:S05]  /*18960*/  BSYNC B0 ;  /* 0x0000000000007941 */ /* 0x000fea0003800000 */
.L_x_6171:
[----:B-----5:R3:W-:Y:S01]  /*18970*/  STS.128 [R235+0x7800], R4 ;  /* 0x00780004eb007388 */ /* 0x0207e20000000c00 */
[----:B------:R-:W-:Y:S05]  /*18980*/  BRA `(.L_x_6096) ;  /* 0x0000096000007947 */ /* 0x000fea0003800000 */
.L_x_6046:
[----:B-1---5:R-:W-:Y:S01]  /*18990*/  IMAD.IADD R10, R185, 0x1, -R184 ;  /* 0x00000001b90a7824 */ /* 0x022fe200078e0ab8 */
        /* <DEDUP_REMOVED lines=36> */
.L_x_6174:
[----:B------:R-:W-:Y:S05]  /*18be0*/  BSYNC B0 ;  /* 0x0000000000007941 */ /* 0x000fea0003800000 */
.L_x_6173:
        /* <DEDUP_REMOVED lines=36> */
.L_x_6176:
[----:B------:R-:W-:Y:S05]  /*18e30*/  BSYNC B0 ;  /* 0x0000000000007941 */ /* 0x000fea0003800000 */
.L_x_6175:
        /* <DEDUP_REMOVED lines=36> */
.L_x_6178:
[----:B------:R-:W-:Y:S05]  /*19080*/  BSYNC B0 ;  /* 0x0000000000007941 */ /* 0x000fea0003800000 */
.L_x_6177:
        /* <DEDUP_REMOVED lines=38> */
.L_x_6096:
[----:B------:R-:W-:Y:S05]  /*192f0*/  BSYNC B3 ;  /* 0x0000000000037941 */ /* 0x000fea0003800000 */
.L_x_6045:
[----:B------:R-:W5:Y:S01]  /*19300*/  LDL R0, [R1+0x24] ;  /* 0x0000240001007983 */ /* 0x000f620000100800 */
[----:B------:R-:W-:Y:S01]  /*19310*/  BSSY B0, `(.L_x_6179) ;  /* 0x0000026000007945 */ /* 0x000fe20003800000 */
[----:B------:R-:W-:Y:S02]  /*19320*/  LOP3.LUT R244, R244, 0xff, RZ, 0xc0, !PT ;  /* 0x000000fff4f47812 */ /* 0x000fe400078ec0ff */
[----:B-----5:R-:W-:-:S05]  /*19330*/  IADD3 R151, R0, -0x1, RZ ;  /* 0xffffffff00977810 */ /* 0x020fca0007ffe0ff */
[----:B------:R-:W-:-:S04]  /*19340*/  IMAD.SHL.U32 R118, R151, 0x40, RZ ;  /* 0x0000004097767824 */ /* 0x000fc800078e00ff */
        /* <DEDUP_REMOVED lines=34> */
.L_x_6180:
[----:B------:R-:W-:Y:S05]  /*19570*/  BSYNC B0 ;  /* 0x0000000000007941 */ /* 0x000fea0003800000 */
.L_x_6179:
        /* <DEDUP_REMOVED lines=38> */
.L_x_6182:
[----:B------:R-:W-:Y:S05]  /*197e0*/  BSYNC B0 ;  /* 0x0000000000007941 */ /* 0x000fea0003800000 */
.L_x_6181:
        /* <DEDUP_REMOVED lines=40> */
.L_x_6184:
[----:B------:R-:W-:Y:S05]  /*19a70*/  BSYNC B0 ;  /* 0x0000000000007941 */ /* 0x000fea0003800000 */
.L_x_6183:
        /* <DEDUP_REMOVED lines=44> */
.L_x_6186:
[----:B------:R-:W-:Y:S05]  /*19d40*/  BSYNC B0 ;  /* 0x0000000000007941 */ /* 0x000fea0003800000 */
.L_x_6185:
[----:B------:R-:W5:Y:S04]  /*19d50*/  LDL R0, [R1+0x20] ;  /* 0x0000200001007983 */ /* 0x000f680000100800 */
[----:B-1-3--:R-:W3:Y:S04]  /*19d60*/  LD.E.64 R2, [R24.64+0x1c0] ;  /* 0x0001c00618027980 */ /* 0x00aee8000c101b00 */
[----:B--2---:R-:W2:Y:S04]  /*19d70*/  LD.E.64 R6, [R24.64+0x1b8] ;  /* 0x0001b80618067980 */ /* 0x004ea8000c101b00 */
[----:B----4-:R-:W4:Y:S04]  /*19d80*/  LD.E R133, [R24.64+0xd8] ;  /* 0x0000d80618857980 */ /* 0x010f28000c101900 */
[----:B------:R-:W0:Y:S01]  /*19d90*/  LDGDEPBAR ;  /* 0x00000000000079af */ /* 0x000e220000000000 */
[----:B-----5:R-:W-:Y:S01]  /*19da0*/  MOV R174, R0 ;  /* 0x0000000000ae7202 */ /* 0x020fe20000000f00 */
[----:B---3--:R-:W-:-:S04]  /*19db0*/  IMAD R3, R3, R186, RZ ;  /* 0x000000ba03037224 */ /* 0x008fc800078e02ff */
        /* <DEDUP_REMOVED lines=48> */
.L_x_6188:
[----:B-1----:R-:W-:Y:S05]  /*1a0c0*/  BSYNC B0 ;  /* 0x0000000000007941 */ /* 0x002fea0003800000 */
.L_x_6187:
        /* <DEDUP_REMOVED lines=43> */
.L_x_6190:
[----:B------:R-:W-:Y:S05]  /*1a380*/  BSYNC B0 ;  /* 0x0000000000007941 */ /* 0x000fea0003800000 */
.L_x_6189:
        /* <DEDUP_REMOVED lines=44> */
.L_x_6192:
[----:B------:R-:W-:Y:S05]  /*1a650*/  BSYNC B0 ;  /* 0x0000000000007941 */ /* 0x000fea0003800000 */
.L_x_6191:
        /* <DEDUP_REMOVED lines=52> */
.L_x_6195:
[----:B------:R1:W-:Y:S02]  /*1a9a0*/  STS.128 [R235+0x17800], RZ ;  /* 0x017800ffeb007388 */ /* 0x0003e40000000c00 */
.L_x_6194:
[----:B------:R-:W-:Y:S05]  /*1a9b0*/  BSYNC B0 ;  /* 0x0000000000007941 */ /* 0x000fea0003800000 */
.L_x_6193:
        /* <DEDUP_REMOVED lines=29> */
[----:B------:R-:W1:Y:S04]  /*1ab90*/  LDSM.16.M88.4 R64, [R219+0x800] ;  /* 0x00080000db40783b */ /* 0x000e680000000200 */
[----:B------:R-:W1:Y:S04]  /*1aba0*/  LDSM.16.M88.4 R76, [R219+0x1000] ;  /* 0x00100000db4c783b */ /* 0x000e680000000200 */
[----:B------:R-:W1:Y:S04]  /*1abb0*/  LDSM.16.M88.4 R80, [R219+0x1800] ;  /* 0x00180000db50783b */ /* 0x000e680000000200 */
[----:B------:R-:W-:Y:S01]  /*1abc0*/  LDSM.16.M88.4 R16, [R218] ;  /* 0x00000000da10783b */ /* 0x000fe20000000200 */
[C---:B--2---:R-:W-:Y:S03]  /*1abd0*/  HMMA.16816.F32 R44, R4.reuse, R12, RZ ;  /* 0x0000000c042c723c */ /* 0x044fe600000018ff */
[----:B------:R-:W2:Y:S04]  /*1abe0*/  LDSM.16.M88.4 R88, [R214+0x8000] ;  /* 0x00800000d658783b */ /* 0x000ea80000000200 */
[----:B------:R-:W2:Y:S01]  /*1abf0*/  LDSM.16.M88.4 R84, [R214+0x8800] ;  /* 0x00880000d654783b */ /* 0x000ea20000000200 */
[C---:B------:R-:W-:Y:S03]  /*1ac00*/  HMMA.16816.F32 R12, R4.reuse, R14, RZ ;  /* 0x0000000e040c723c */ /* 0x040fe600000018ff */
[----:B------:R-:W2:Y:S04]  /*1ac10*/  LDSM.16.M88.4 R92, [R214+0x9000] ;  /* 0x00900000d65c783b */ /* 0x000ea80000000200 */
[----:B------:R-:W-:Y:S01]  /*1ac20*/  LDSM.16.M88.4 R96, [R213] ;  /* 0x00000000d560783b */ /* 0x000fe20000000200 */
[C---:B-----5:R-:W-:Y:S03]  /*1ac30*/  HMMA.16816.F32 R52, R4.reuse, R32, RZ ;  /* 0x000000200434723c */ /* 0x060fe600000018ff */
[----:B------:R-:W-:Y:S04]  /*1ac40*/  LDSM.16.M88.4 R104, [R219+0x2000] ;  /* 0x00200000db68783b */ /* 0x000fe80000000200 */
[----:B------:R-:W-:Y:S01]  /*1ac50*/  LDSM.16.M88.4 R100, [R214+0xa000] ;  /* 0x00a00000d664783b */ /* 0x000fe20000000200 */
[C---:B------:R-:W-:Y:S03]  /*1ac60*/  HMMA.16816.F32 R56, R4.reuse, R34, RZ ;  /* 0x000000220438723c */ /* 0x040fe600000018ff */
[----:B------:R-:W5:Y:S05]  /*1ac70*/  LD.E R0, [R24.64+0x18c] ;  /* 0x00018c0618007980 */ /* 0x000f6a000c101900 */
[C---:B-1----:R-:W-:Y:S08]  /*1ac80*/  HMMA.16816.F32 R60, R4.reuse, R28, RZ ;  /* 0x0000001c043c723c */ /* 0x042ff000000018ff */
[C---:B------:R-:W-:Y:S08]  /*1ac90*/  HMMA.16816.F32 R68, R4.reuse, R30, RZ ;  /* 0x0000001e0444723c */ /* 0x040ff000000018ff */
[C---:B---3--:R-:W-:Y:S08]  /*1aca0*/  HMMA.16816.F32 R72, R4.reuse, R20, RZ ;  /* 0x000000140448723c */ /* 0x048ff000000018ff */
[----:B------:R-:W-:Y:S08]  /*1acb0*/  HMMA.16816.F32 R20, R4, R22, RZ ;  /* 0x000000160414723c */ /* 0x000ff000000018ff */
[C---:B----4-:R-:W-:Y:S08]  /*1acc0*/  HMMA.16816.F32 R4, R8.reuse, R48, R44 ;  /* 0x000000300804723c */ /* 0x050ff0000000182c */
[C---:B------:R-:W-:Y:S01]  /*1acd0*/  HMMA.16816.F32 R32, R8.reuse, R50, R12 ;  /* 0x000000320820723c */ /* 0x040fe2000000180c */
[----:B------:R-:W1:Y:S04]  /*1ace0*/  LDSM.16.M88.4 R48, [R214+0x9800] ;  /* 0x00980000d630783b */ /* 0x000e680000000200 */
[----:B------:R-:W3:Y:S03]  /*1acf0*/  LDSM.16.M88.4 R12, [R217] ;  /* 0x00000000d90c783b */ /* 0x000ee60000000200 */
[C---:B------:R-:W-:Y:S08]  /*1ad00*/  HMMA.16816.F32 R44, R8.reuse, R64, R52 ;  /* 0x00000040082c723c */ /* 0x040ff00000001834 */
[C---:B------:R-:W-:Y:S01]  /*1ad10*/  HMMA.16816.F32 R52, R8.reuse, R66, R56 ;  /* 0x000000420834723c */ /* 0x040fe20000001838 */
[----:B------:R-:W-:Y:S07]  /*1ad20*/  LDSM.16.M88.4 R64, [R213+0x1000] ;  /* 0x00100000d540783b */ /* 0x000fee0000000200 */
[C---:B------:R-:W-:Y:S01]  /*1ad30*/  HMMA.16816.F32 R56, R8.reuse, R76, R60 ;  /* 0x0000004c0838723c */ /* 0x040fe2000000183c */
[----:B------:R-:W4:Y:S07]  /*1ad40*/  LDSM.16.M88.4 R60, [R213+0x800] ;  /* 0x00080000d53c783b */ /* 0x000f2e0000000200 */
        /* <DEDUP_REMOVED lines=12> */
[C---:B------:R-:W-:Y:S08]  /*1ae10*/  HMMA.16816.F32 R56, R16.reuse, R92, R56 ;  /* 0x0000005c1038723c */ /* 0x040ff00000001838 */
[C---:B------:R-:W-:Y:S01]  /*1ae20*/  HMMA.16816.F32 R68, R16.reuse, R94, R68 ;  /* 0x0000005e1044723c */ /* 0x040fe20000001844 */
[----:B------:R-:W2:Y:S07]  /*1ae30*/  LDSM.16.M88.4 R92, [R208+0xb000] ;  /* 0x00b00000d05c783b */ /* 0x000eae0000000200 */
[C---:B-1----:R-:W-:Y:S08]  /*1ae40*/  HMMA.16816.F32 R72, R16.reuse, R48, R72 ;  /* 0x000000301048723c */ /* 0x042ff00000001848 */
[----:B------:R-:W-:Y:S08]  /*1ae50*/  HMMA.16816.F32 R48, R16, R50, R28 ;  /* 0x000000321030723c */ /* 0x000ff0000000181c */
[C---:B---3--:R-:W-:Y:S08]  /*1ae60*/  HMMA.16816.F32 R44, R12.reuse, R96, R20 ;  /* 0x000000600c2c723c */ /* 0x048ff00000001814 */
[C---:B------:R-:W-:Y:S01]  /*1ae70*/  HMMA.16816.F32 R16, R12.reuse, R98, R4 ;  /* 0x000000620c10723c */ /* 0x040fe20000001804 */
[----:B------:R-:W1:Y:S04]  /*1ae80*/  LDSM.16.M88.4 R96, [R208+0xb800] ;  /* 0x00b80000d060783b */ /* 0x000e680000000200 */
[----:B------:R-:W-:Y:S03]  /*1ae90*/  LDSM.16.M88.4 R4, [R216+0x2000] ;  /* 0x00200000d804783b */ /* 0x000fe60000000200 */
[C---:B----4-:R-:W-:Y:S08]  /*1aea0*/  HMMA.16816.F32 R32, R12.reuse, R60, R32 ;  /* 0x0000003c0c20723c */ /* 0x050ff00000001820 */
[C---:B------:R-:W-:Y:S08]  /*1aeb0*/  HMMA.16816.F32 R28, R12.reuse, R62, R52 ;  /* 0x0000003e0c1c723c */ /* 0x040ff00000001834 */
[C---:B------:R-:W-:Y:S08]  /*1aec0*/  HMMA.16816.F32 R20, R12.reuse, R64, R56 ;  /* 0x000000400c14723c */ /* 0x040ff00000001838 */
[C---:B------:R-:W-:Y:S08]  /*1aed0*/  HMMA.16816.F32 R68, R12.reuse, R66, R68 ;  /* 0x000000420c44723c */ /* 0x040ff00000001844 */
        /* <DEDUP_REMOVED lines=12> */
[----:B------:R-:W4:Y:S07]  /*1afa0*/  LDSM.16.M88.4 R92, [R214+0xa800] ;  /* 0x00a80000d65c783b */ /* 0x000f2e0000000200 */
[C---:B-1----:R-:W-:Y:S08]  /*1afb0*/  HMMA.16816.F32 R28, R8.reuse, R96, R72 ;  /* 0x00000060081c723c */ /* 0x042ff00000001848 */
[----:B------:R-:W-:Y:S01]  /*1afc0*/  HMMA.16816.F32 R20, R8, R98, R64 ;  /* 0x000000620814723c */ /* 0x000fe20000001840 */
[----:B------:R-:W1:Y:S07]  /*1afd0*/  LDSM.16.M88.4 R96, [R214+0xb000] ;  /* 0x00b00000d660783b */ /* 0x000e6e0000000200 */
[C---:B---3--:R-:W-:Y:S01]  /*1afe0*/  HMMA.16816.F32 R72, R4.reuse, R76, R52 ;  /* 0x0000004c0448723c */ /* 0x048fe20000001834 */
[----:B------:R-:W3:Y:S07]  /*1aff0*/  LDSM.16.M88.4 R52, [R214+0xb800] ;  /* 0x00b80000d634783b */ /* 0x000eee0000000200 */
[C---:B------:R-:W-:Y:S01]  /*1b000*/  HMMA.16816.F32 R68, R4.reuse, R78, R48 ;  /* 0x0000004e0444723c */ /* 0x040fe20000001830 */
[----:B------:R-:W-:Y:S07]  /*1b010*/  LDSM.16.M88.4 R48, [R213+0x2000] ;  /* 0x00200000d530783b */ /* 0x000fee0000000200 */
[C---:B------:R-:W-:Y:S08]  /*1b020*/  HMMA.16816.F32 R16, R4.reuse, R104, R60 ;  /* 0x000000680410723c */ /* 0x040ff0000000183c */
[C---:B------:R-:W-:Y:S08]  /*1b030*/  HMMA.16816.F32 R8, R4.reuse, R106, R56 ;  /* 0x0000006a0408723c */ /* 0x040ff00000001838 */
[C---:B------:R-:W-:Y:S08]  /*1b040*/  HMMA.16816.F32 R64, R4.reuse, R80, R44 ;  /* 0x000000500440723c */ /* 0x040ff0000000182c */
[C---:B------:R-:W-:Y:S08]  /*1b050*/  HMMA.16816.F32 R80, R4.reuse, R82, R32 ;  /* 0x000000520450723c */ /* 0x040ff00000001820 */
[C---:B--2---:R-:W-:Y:S08]  /*1b060*/  HMMA.16816.F32 R76, R4.reuse, R88, R28 ;  /* 0x00000058044c723c */ /* 0x044ff0000000181c */
[----:B------:R-:W-:Y:S01]  /*1b070*/  HMMA.16816.F32 R60, R4, R90, R20 ;  /* 0x0000005a043c723c */ /* 0x000fe20000001814 */
[----:B------:R-:W2:Y:S04]  /*1b080*/  LDSM.16.M88.4 R4, [R217+0x2000] ;  /* 0x00200000d904783b */ /* 0x000ea80000000200 */
[----:B------:R-:W2:Y:S03]  /*1b090*/  LDSM.16.M88.4 R88, [R213+0x3000] ;  /* 0x00300000d558783b */ /* 0x000ea60000000200 */
[C---:B----4-:R-:W-:Y:S08]  /*1b0a0*/  HMMA.16816.F32 R32, R12.reuse, R92, R72 ;  /* 0x0000005c0c20723c */ /* 0x050ff00000001848 */
[C---:B------:R-:W-:Y:S01]  /*1b0b0*/  HMMA.16816.F32 R28, R12.reuse, R94, R68 ;  /* 0x0000005e0c1c723c */ /* 0x040fe20000001844 */
[----:B------:R-:W4:Y:S07]  /*1b0c0*/  LDSM.16.M88.4 R92, [R213+0x3800] ;  /* 0x00380000d55c783b */ /* 0x000f2e0000000200 */
[C---:B------:R-:W-:Y:S08]  /*1b0d0*/  HMMA.16816.F32 R56, R12.reuse, R100, R16 ;  /* 0x000000640c38723c */ /* 0x040ff00000001810 */
[C---:B------:R-:W-:Y:S01]  /*1b0e0*/  HMMA.16816.F32 R44, R12.reuse, R102, R8 ;  /* 0x000000660c2c723c */ /* 0x040fe20000001808 */
[----:B------:R-:W-:Y:S04]  /*1b0f0*/  LDSM.16.M88.4 R8, [R215+0x4000] ;  /* 0x00400000d708783b */ /* 0x000fe80000000200 */
[----:B------:R-:W4:Y:S03]  /*1b100*/  LDSM.16.M88.4 R100, [R208+0xc000] ;  /* 0x00c00000d064783b */ /* 0x000f260000000200 */
[C---:B-1----:R-:W-:Y:S08]  /*1b110*/  HMMA.16816.F32 R20, R12.reuse, R96, R64 ;  /* 0x000000600c14723c */ /* 0x042ff00000001840 */
[C---:B------:R-:W-:Y:S01]  /*1b120*/  HMMA.16816.F32 R16, R12.reuse, R98, R80 ;  /* 0x000000620c10723c */ /* 0x040fe20000001850 */
[----:B------:R-:W1:Y:S07]  /*1b130*/  LDSM.16.M88.4 R80, [R208+0xc800] ;  /* 0x00c80000d050783b */ /* 0x000e6e0000000200 */
[C---:B---3--:R-:W-:Y:S08]  /*1b140*/  HMMA.16816.F32 R64, R12.reuse, R52, R76 ;  /* 0x000000340c40723c */ /* 0x048ff0000000184c */
[----:B------:R-:W-:Y:S01]  /*1b150*/  HMMA.16816.F32 R12, R12, R54, R60 ;  /* 0x000000360c0c723c */ /* 0x000fe2000000183c */
[----:B------:R-:W3:Y:S07]  /*1b160*/  LDSM.16.M88.4 R52, [R208+0xd000] ;  /* 0x00d00000d034783b */ /* 0x000eee0000000200 */
[C---:B--2---:R-:W-:Y:S08]  /*1b170*/  HMMA.16816.F32 R76, R4.reuse, R48, R56 ;  /* 0x00000030044c723c */ /* 0x044ff00000001838 */
[C---:B------:R-:W-:Y:S08]  /*1b180*/  HMMA.16816.F32 R56, R4.reuse, R50, R44 ;  /* 0x000000320438723c */ /* 0x040ff0000000182c */
[C---:B------:R-:W-:Y:S01]  /*1b190*/  HMMA.16816.F32 R72, R4.reuse, R84, R32 ;  /* 0x000000540448723c */ /* 0x040fe20000001820 */
[----:B------:R-:W2:Y:S07]  /*1b1a0*/  LDSM.16.M88.4 R32, [R208+0xd800] ;  /* 0x00d80000d020783b */ /* 0x000eae0000000200 */
[C---:B------:R-:W-:Y:S08]  /*1b1b0*/  HMMA.16816.F32 R68, R4.reuse, R86, R28 ;  /* 0x000000560444723c */ /* 0x040ff0000000181c */
[C---:B------:R-:W-:Y:S01]  /*1b1c0*/  HMMA.16816.F32 R60, R4.reuse, R88, R20 ;  /* 0x00000058043c723c */ /* 0x040fe20000001814 */
[----:B------:R-:W-:Y:S07]  /*1b1d0*/  LDSM.16.M88.4 R20, [R219+0x4000] ;  /* 0x00400000db14783b */ /* 0x000fee0000000200 */
[C---:B----4-:R-:W-:Y:S01]  /*1b1e0*/  HMMA.16816.F32 R28, R4.reuse, R94, R12 ;  /* 0x0000005e041c723c */ /* 0x050fe2000000180c */
[----:B------:R-:W4:Y:S07]  /*1b1f0*/  LDSM.16.M88.4 R12, [R216+0x4000] ;  /* 0x00400000d80c783b */ /* 0x000f2e0000000200 */
[C---:B------:R-:W-:Y:S08]  /*1b200*/  HMMA.16816.F32 R48, R4.reuse, R90, R16 ;  /* 0x0000005a0430723c */ /* 0x040ff00000001810 */
[----:B------:R-:W-:Y:S01]  /*1b210*/  HMMA.16816.F32 R44, R4, R92, R64 ;  /* 0x0000005c042c723c */ /* 0x000fe20000001840 */
[----:B------:R-:W-:Y:S01]  /*1b220*/  SHF.R.S32.HI R2, RZ, 0x1f, R26 ;  /* 0x0000001fff027819 */ /* 0x000fe2000001141a */
[----:B------:R-:W-:Y:S06]  /*1b230*/  LDSM.16.M88.4 R64, [R219+0x5800] ;  /* 0x00580000db40783b */ /* 0x000fec0000000200 */
[C---:B------:R-:W-:Y:S01]  /*1b240*/  HMMA.16816.F32 R16, R8.reuse, R100, R76 ;  /* 0x000000640810723c */ /* 0x040fe2000000184c */
[----:B------:R-:W4:Y:S07]  /*1b250*/  LDSM.16.M88.4 R76, [R219+0x4800] ;  /* 0x00480000db4c783b */ /* 0x000f2e0000000200 */
[----:B------:R-:W-:Y:S01]  /*1b260*/  HMMA.16816.F32 R4, R8, R102, R56 ;  /* 0x000000660804723c */ /* 0x000fe20000001838 */
[----:B------:R-:W-:-:S07]  /*1b270*/  LEA.HI R2, R2, R26, RZ, 0x2 ;  /* 0x0000001a02027211 */ /* 0x000fce00078f10ff */
[----:B-1----:R-:W-:Y:S01]  /*1b280*/  HMMA.16816.F32 R56, R8, R80, R72 ;  /* 0x000000500838723c */ /* 0x002fe20000001848 */
[----:B------:R-:W1:Y:S01]  /*1b290*/  LDSM.16.M88.4 R72, [R219+0x5000] ;  /* 0x00500000db48783b */ /* 0x000e620000000200 */
[----:B------:R-:W-:Y:S01]  /*1b2a0*/  SHF.R.S32.HI R2, RZ, 0x2, R2 ;  /* 0x00000002ff027819 */ /* 0x000fe20000011402 */
[----:B------:R-:W-:-:S05]  /*1b2b0*/  IMAD.SHL.U32 R26, R183, 0x2, RZ ;  /* 0x00000002b71a7824 */ /* 0x000fca00078e00ff */
[----:B---3--:R-:W-:Y:S01]  /*1b2c0*/  HMMA.16816.F32 R60, R8, R52, R60 ;  /* 0x00000034083c723c */ /* 0x008fe2000000183c */
[----:B------:R-:W-:-:S07]  /*1b2d0*/  IMAD R2, R182, 0x10, R2 ;  /* 0x00000010b6027824 */ /* 0x000fce00078e0202 */
[C---:B------:R-:W-:Y:S08]  /*1b2e0*/  HMMA.16816.F32 R48, R8.reuse, R54, R48 ;  /* 0x000000360830723c */ /* 0x040ff00000001830 */
[C---:B--2---:R-:W-:Y:S08]  /*1b2f0*/  HMMA.16816.F32 R52, R8.reuse, R32, R44 ;  /* 0x000000200834723c */ /* 0x044ff0000000182c */
[----:B------:R-:W-:Y:S01]  /*1b300*/  HMMA.16816.F32 R32, R8, R34, R28 ;  /* 0x000000220820723c */ /* 0x000fe2000000181c */
[----:B------:R-:W-:-:S07]  /*1b310*/  LOP3.LUT R26, R26, 0x6, RZ, 0xc0, !PT ;  /* 0x000000061a1a7812 */ /* 0x000fce00078ec0ff */
[C---:B----4-:R-:W-:Y:S01]  /*1b320*/  HMMA.16816.F32 R28, R12.reuse, R20, R16 ;  /* 0x000000140c1c723c */ /* 0x050fe20000001810 */
[----:B------:R-:W-:Y:S07]  /*1b330*/  LDSM.16.M88.4 R16, [R214+0xc000] ;  /* 0x00c00000d610783b */ /* 0x000fee0000000200 */
[----:B------:R-:W-:Y:S01]  /*1b340*/  HMMA.16816.F32 R20, R12, R22, R4 ;  /* 0x000000160c14723c */ /* 0x000fe20000001804 */
[----:B------:R-:W2:Y:S01]  /*1b350*/  LDSM.16.M88.4 R4, [R218+0x4000] ;  /* 0x00400000da04783b */ /* 0x000ea20000000200 */
[----:B------:R-:W-:-:S06]  /*1b360*/  IMAD.IADD R3, R184, 0x1, R2 ;  /* 0x00000001b8037824 */ /* 0x000fcc00078e0202 */
[----:B------:R-:W-:Y:S01]  /*1b370*/  HMMA.16816.F32 R68, R8, R82, R68 ;  /* 0x000000520844723c */ /* 0x000fe20000001844 */
[----:B------:R-:W-:Y:S01]  /*1b380*/  IMAD.IADD R26, R118, 0x1, R26 ;  /* 0x00000001761a7824 */ /* 0x000fe200078e021a */
[----:B------:R-:W-:Y:S01]  /*1b390*/  IADD3 R2, R252, R3, -R185 ;  /* 0x00000003fc027210 */ /* 0x000fe20007ffe8b9 */
[----:B------:R3:W-:Y:S03]  /*1b3a0*/  STL [R1+0x1c], R3 ;  /* 0x00001c0301007387 */ /* 0x0007e60000100800 */
[C---:B------:R-:W-:Y:S01]  /*1b3b0*/  IADD3 R136, R26.reuse, 0x1, RZ ;  /* 0x000000011a887810 */ /* 0x040fe20007ffe0ff */
[----:B------:R-:W4:Y:S01]  /*1b3c0*/  LDL R152, [R1+0x8] ;  /* 0x0000080001987983 */ /* 0x000f220000100800 */
[C---:B------:R-:W-:Y:S02]  /*1b3d0*/  IADD3 R132, R26.reuse, 0x8, RZ ;  /* 0x000000081a847810 */ /* 0x040fe40007ffe0ff */
[----:B------:R-:W-:-:S03]  /*1b3e0*/  IADD3 R131, R26, 0x9, RZ ;  /* 0x000000091a837810 */ /* 0x000fc60007ffe0ff */
[----:B------:R-:W-:Y:S01]  /*1b3f0*/  IMAD.IADD R9, R2, 0x1, -R132 ;  /* 0x0000000102097824 */ /* 0x000fe200078e0a84 */
[----:B------:R-:W-:Y:S01]  /*1b400*/  HMMA.16816.F32 R44, R12, R76, R56 ;  /* 0x0000004c0c2c723c */ /* 0x000fe20000001838 */
[----:B---3--:R-:W-:-:S04]  /*1b410*/  IADD3 R3, -R26, R2, RZ ;  /* 0x000000021a037210 */ /* 0x008fc80007ffe1ff */
[----:B------:R-:W-:Y:S01]  /*1b420*/  IABS R8, R3 ;  /* 0x0000000300087213 */ /* 0x000fe20000000000 */
[----:B------:R-:W-:-:S04]  /*1b430*/  IMAD.IADD R3, R2, 0x1, -R136 ;  /* 0x0000000102037824 */ /* 0x000fc800078e0a88 */
[C---:B------:R-:W-:Y:S01]  /*1b440*/  HMMA.16816.F32 R68, R12.reuse, R78, R68 ;  /* 0x0000004e0c44723c */ /* 0x040fe20000001844 */
[----:B------:R-:W-:Y:S01]  /*1b450*/  IABS R3, R3 ;  /* 0x0000000300037213 */ /* 0x000fe20000000000 */
[----:B------:R3:W-:Y:S06]  /*1b460*/  I2F R150, R8 ;  /* 0x0000000800967306 */ /* 0x0007ec0000201400 */
[----:B-1----:R-:W-:Y:S01]  /*1b470*/  HMMA.16816.F32 R76, R12, R74, R48 ;  /* 0x0000004a0c4c723c */ /* 0x002fe20000001830 */
[----:B------:R-:W1:Y:S01]  /*1b480*/  LDSM.16.M88.4 R48, [R214+0xc800] ;  /* 0x00c80000d630783b */ /* 0x000e620000000200 */
[----:B------:R-:W-:-:S02]  /*1b490*/  IADD3 R129, R26, 0x10, RZ ;  /* 0x000000101a817810 */ /* 0x000fc40007ffe0ff */
[----:B------:R-:W-:Y:S01]  /*1b4a0*/  IADD3 R126, R26, 0x11, RZ ;  /* 0x000000111a7e7810 */ /* 0x000fe20007ffe0ff */
[----:B---3--:R-:W-:Y:S01]  /*1b4b0*/  IMAD.MOV.U32 R8, RZ, RZ, R3 ;  /* 0x000000ffff087224 */ /* 0x008fe200078e0003 */
[----:B------:R-:W-:Y:S01]  /*1b4c0*/  IABS R3, R9 ;  /* 0x0000000900037213 */ /* 0x000fe20000000000 */
[----:B------:R-:W-:Y:S02]  /*1b4d0*/  IMAD.IADD R9, R2, 0x1, -R131 ;  /* 0x0000000102097824 */ /* 0x000fe400078e0a83 */
[----:B------:R3:W-:Y:S01]  /*1b4e0*/  I2F R149, R8 ;  /* 0x0000000800957306 */ /* 0x0007e20000201400 */
[----:B------:R-:W-:Y:S01]  /*1b4f0*/  HMMA.16816.F32 R56, R12, R72, R60 ;  /* 0x000000480c38723c */ /* 0x000fe2000000183c */
[----:B------:R-:W-:-:S07]  /*1b500*/  IADD3 R130, R26, 0x18, RZ ;  /* 0x000000181a827810 */ /* 0x000fce0007ffe0ff */
[----:B------:R-:W-:Y:S01]  /*1b510*/  HMMA.16816.F32 R72, R12, R64, R52 ;  /* 0x000000400c48723c */ /* 0x000fe20000001834 */
[----:B------:R-:W1:Y:S01]  /*1b520*/  LDSM.16.M88.4 R52, [R214+0xd000] ;  /* 0x00d00000d634783b */ /* 0x000e620000000200 */
[----:B---3--:R-:W-:Y:S01]  /*1b530*/  IMAD.MOV.U32 R8, RZ, RZ, R3 ;  /* 0x000000ffff087224 */ /* 0x008fe200078e0003 */
[----:B------:R-:W-:-:S05]  /*1b540*/  IABS R3, R9 ;  /* 0x0000000900037213 */ /* 0x000fca0000000000 */
[C---:B--2---:R-:W-:Y:S01]  /*1b550*/  HMMA.16816.F32 R28, R4.reuse, R16, R28 ;  /* 0x00000010041c723c */ /* 0x044fe2000000181c */
[----:B------:R2:W-:Y:S07]  /*1b560*/  I2F R148, R8 ;  /* 0x0000000800947306 */ /* 0x0005ee0000201400 */
[----:B------:R-:W-:Y:S01]  /*1b570*/  HMMA.16816.F32 R80, R4, R18, R20 ;  /* 0x000000120450723c */ /* 0x000fe20000001814 */
[----:B------:R-:W3:Y:S01]  /*1b580*/  LDSM.16.M88.4 R16, [R214+0xd800] ;  /* 0x00d80000d610783b */ /* 0x000ee20000000200 */
[----:B------:R5:W-:Y:S01]  /*1b590*/  I2F R146, R3 ;  /* 0x0000000300927306 */ /* 0x000be20000201400 */
[----:B------:R-:W-:-:S02]  /*1b5a0*/  IADD3 R128, R26, 0x19, RZ ;  /* 0x000000191a807810 */ /* 0x000fc40007ffe0ff */
[----:B------:R-:W-:Y:S01]  /*1b5b0*/  LDSM.16.M88.4 R20, [R213+0x4000] ;  /* 0x00400000d514783b */ /* 0x000fe20000000200 */
[----:B--2---:R-:W-:Y:S02]  /*1b5c0*/  IMAD.IADD R8, R2, 0x1, -R129 ;  /* 0x0000000102087824 */ /* 0x004fe400078e0a81 */
[----:B------:R-:W-:Y:S01]  /*1b5d0*/  HMMA.16816.F32 R64, R12, R66, R32 ;  /* 0x000000420c40723c */ /* 0x000fe20000001820 */
[----:B------:R-:W-:Y:S01]  /*1b5e0*/  IADD3 R127, R26, 0x20, RZ ;  /* 0x000000201a7f7810 */ /* 0x000fe20007ffe0ff */
[----:B------:R-:W-:Y:S01]  /*1b5f0*/  LDSM.16.M88.4 R32, [R213+0x4800] ;  /* 0x00480000d520783b */ /* 0x000fe20000000200 */
[----:B-----5:R-:W-:-:S04]  /*1b600*/  IMAD.IADD R3, R2, 0x1, -R126 ;  /* 0x0000000102037824 */ /* 0x020fc800078e0a7e */
[----:B------:R-:W-:Y:S01]  /*1b610*/  IABS R12, R8 ;  /* 0x00000008000c7213 */ /* 0x000fe20000000000 */
[----:B------:R-:W-:Y:S01]  /*1b620*/  IMAD.IADD R13, R2, 0x1, -R130 ;  /* 0x00000001020d7824 */ /* 0x000fe200078e0a82 */
[----:B------:R-:W2:Y:S01]  /*1b630*/  LDSM.16.M88.4 R8, [R217+0x4000] ;  /* 0x00400000d908783b */ /* 0x000ea20000000200 */
[----:B------:R-:W-:Y:S01]  /*1b640*/  IABS R3, R3 ;  /* 0x0000000300037213 */ /* 0x000fe20000000000 */
[----:B------:R5:W-:Y:S01]  /*1b650*/  I2F R147, R12 ;  /* 0x0000000c00937306 */ /* 0x000be20000201400 */
[----:B------:R-:W-:-:S03]  /*1b660*/  IADD3 R124, R26, 0x21, RZ ;  /* 0x000000211a7c7810 */ /* 0x000fc60007ffe0ff */
[----:B-----5:R-:W-:Y:S01]  /*1b670*/  IMAD.MOV.U32 R12, RZ, RZ, R3 ;  /* 0x000000ffff0c7224 */ /* 0x020fe200078e0003 */
[----:B------:R-:W-:Y:S01]  /*1b680*/  IABS R3, R13 ;  /* 0x0000000d00037213 */ /* 0x000fe20000000000 */
[----:B------:R-:W-:Y:S02]  /*1b690*/  IMAD.IADD R13, R2, 0x1, -R128 ;  /* 0x00000001020d7824 */ /* 0x000fe400078e0a80 */
[----:B------:R5:W-:Y:S01]  /*1b6a0*/  I2F R137, R12 ;  /* 0x0000000c00897306 */ /* 0x000be20000201400 */
[----:B-1----:R-:W-:Y:S01]  /*1b6b0*/  HMMA.16816.F32 R84, R4, R48, R44 ;  /* 0x000000300454723c */ /* 0x002fe2000000182c */
[----:B------:R-:W1:Y:S01]  /*1b6c0*/  LDSM.16.M88.4 R44, [R213+0x5000] ;  /* 0x00500000d52c783b */ /* 0x000e620000000200 */
[----:B-----5:R-:W-:Y:S01]  /*1b6d0*/  IMAD.MOV.U32 R12, RZ, RZ, R3 ;  /* 0x000000ffff0c7224 */ /* 0x020fe200078e0003 */
[----:B------:R-:W-:-:S04]  /*1b6e0*/  IABS R3, R13 ;  /* 0x0000000d00037213 */ /* 0x000fc80000000000 */
[----:B------:R5:W-:Y:S01]  /*1b6f0*/  I2F R145, R12 ;  /* 0x0000000c00917306 */ /* 0x000be20000201400 */
[----:B------:R-:W-:Y:S01]  /*1b700*/  IMAD.IADD R13, R2, 0x1, -R127 ;  /* 0x00000001020d7824 */ /* 0x000fe200078e0a7f */
[----:B-----5:R-:W-:-:S06]  /*1b710*/  MOV R12, R3 ;  /* 0x00000003000c7202 */ /* 0x020fcc0000000f00 */
[----:B------:R5:W-:Y:S01]  /*1b720*/  I2F R144, R12 ;  /* 0x0000000c00907306 */ /* 0x000be20000201400 */
[----:B------:R-:W-:Y:S02]  /*1b730*/  IABS R3, R13 ;  /* 0x0000000d00037213 */ /* 0x000fe40000000000 */
[C---:B------:R-:W-:Y:S02]  /*1b740*/  IADD3 R125, R26.reuse, 0x28, RZ ;  /* 0x000000281a7d7810 */ /* 0x040fe40007ffe0ff */
[----:B------:R-:W-:Y:S01]  /*1b750*/  IADD3 R123, R26, 0x29, RZ ;  /* 0x000000291a7b7810 */ /* 0x000fe20007ffe0ff */
[----:B-----5:R-:W-:Y:S02]  /*1b760*/  IMAD.IADD R12, R2, 0x1, -R124 ;  /* 0x00000001020c7824 */ /* 0x020fe400078e0a7c */
[----:B------:R5:W-:Y:S03]  /*1b770*/  I2F R143, R3 ;  /* 0x00000003008f7306 */ /* 0x000be60000201400 */
[----:B------:R-:W-:Y:S01]  /*1b780*/  IABS R12, R12 ;  /* 0x0000000c000c7213 */ /* 0x000fe20000000000 */
[----:B------:R-:W-:Y:S01]  /*1b790*/  HMMA.16816.F32 R60, R4, R50, R68 ;  /* 0x00000032043c723c */ /* 0x000fe20000001844 */
[----:B------:R-:W-:Y:S01]  /*1b7a0*/  LDSM.16.M88.4 R48, [R208+0xe000] ;  /* 0x00e00000d030783b */ /* 0x000fe20000000200 */
[----:B------:R-:W-:-:S06]  /*1b7b0*/  IADD3 R122, R26, 0x30, RZ ;  /* 0x000000301a7a7810 */ /* 0x000fcc0007ffe0ff */
[C---:B------:R-:W-:Y:S01]  /*1b7c0*/  HMMA.16816.F32 R56, R4.reuse, R52, R56 ;  /* 0x000000340438723c */ /* 0x040fe20000001838 */
[----:B-----5:R-:W-:Y:S01]  /*1b7d0*/  IMAD.MOV.U32 R3, RZ, RZ, R12 ;  /* 0x000000ffff037224 */ /* 0x020fe200078e000c */
[----:B------:R-:W-:Y:S01]  /*1b7e0*/  IADD3 R121, R26, 0x31, RZ ;  /* 0x000000311a797810 */ /* 0x000fe20007ffe0ff */
[----:B------:R-:W-:Y:S02]  /*1b7f0*/  LDSM.16.M88.4 R12, [R216+0x6000] ;  /* 0x00600000d80c783b */ /* 0x000fe40000000200 */
[----:B------:R5:W-:Y:S03]  /*1b800*/  I2F R142, R3 ;  /* 0x00000003008e7306 */ /* 0x000be60000201400 */
[C---:B---3--:R-:W-:Y:S08]  /*1b810*/  HMMA.16816.F32 R72, R4.reuse, R16, R72 ;  /* 0x000000100448723c */ /* 0x048ff00000001848 */
[----:B------:R-:W-:Y:S01]  /*1b820*/  HMMA.16816.F32 R68, R4, R18, R64 ;  /* 0x000000120444723c */ /* 0x000fe20000001840 */
[----:B------:R-:W3:Y:S01]  /*1b830*/  LDSM.16.M88.4 R16, [R215+0x6000] ;  /* 0x00600000d710783b */ /* 0x000ee20000000200 */
[----:B-----5:R-:W-:-:S06]  /*1b840*/  IMAD.IADD R3, R2, 0x1, -R123 ;  /* 0x0000000102037824 */ /* 0x020fcc00078e0a7b */
[----:B------:R-:W-:Y:S07]  /*1b850*/  HMMA.16816.F32 R52, R4, R54, R76 ;  /* 0x000000360434723c */ /* 0x000fee000000184c */
[C---:B------:R-:W-:Y:S01]  /*1b860*/  IMAD.IADD R4, R2.reuse, 0x1, -R125 ;  /* 0x0000000102047824 */ /* 0x040fe200078e0a7d */
[----:B--2---:R-:W-:Y:S01]  /*1b870*/  HMMA.16816.F32 R28, R8, R20, R28 ;  /* 0x00000014081c723c */ /* 0x004fe2000000181c */
[----:B------:R-:W-:Y:S01]  /*1b880*/  IABS R3, R3 ;  /* 0x0000000300037213 */ /* 0x000fe20000000000 */
[----:B------:R-:W-:-:S02]  /*1b890*/  IMAD.IADD R5, R2, 0x1, -R122 ;  /* 0x0000000102057824 */ /* 0x000fc400078e0a7a */
[----:B------:R-:W-:-:S04]  /*1b8a0*/  IABS R4, R4 ;  /* 0x0000000400047213 */ /* 0x000fc80000000000 */
[C---:B------:R-:W-:Y:S01]  /*1b8b0*/  HMMA.16816.F32 R64, R8.reuse, R22, R80 ;  /* 0x000000160840723c */ /* 0x040fe20000001850 */
[----:B------:R-:W2:Y:S01]  /*1b8c0*/  LDSM.16.M88.4 R20, [R213+0x5800] ;  /* 0x00580000d514783b */ /* 0x000ea20000000200 */
[----:B------:R5:W-:Y:S01]  /*1b8d0*/  I2F R141, R4 ;  /* 0x00000004008d7306 */ /* 0x000be20000201400 */
[C---:B------:R-:W-:Y:S02]  /*1b8e0*/  IADD3 R120, R26.reuse, 0x38, RZ ;  /* 0x000000381a787810 */ /* 0x040fe40007ffe0ff */
[----:B------:R-:W-:Y:S01]  /*1b8f0*/  IADD3 R119, R26, 0x39, RZ ;  /* 0x000000391a777810 */ /* 0x000fe20007ffe0ff */
[----:B-----5:R-:W-:Y:S01]  /*1b900*/  IMAD.MOV.U32 R4, RZ, RZ, R3 ;  /* 0x000000ffff047224 */ /* 0x020fe200078e0003 */
[----:B------:R-:W-:Y:S01]  /*1b910*/  IABS R3, R5 ;  /* 0x0000000500037213 */ /* 0x000fe20000000000 */
[----:B------:R-:W-:Y:S02]  /*1b920*/  IMAD.IADD R5, R2, 0x1, -R121 ;  /* 0x0000000102057824 */ /* 0x000fe400078e0a79 */
[----:B------:R5:W-:Y:S01]  /*1b930*/  I2F R140, R4 ;  /* 0x00000004008c7306 */ /* 0x000be20000201400 */
[----:B------:R-:W-:Y:S01]  /*1b940*/  HMMA.16816.F32 R80, R8, R34, R60 ;  /* 0x000000220850723c */ /* 0x000fe2000000183c */
[----:B------:R-:W2:Y:S01]  /*1b950*/  LDSM.16.M88.4 R60, [R219+0x6000] ;  /* 0x00600000db3c783b */ /* 0x000ea20000000200 */
[----:B-----5:R-:W-:Y:S01]  /*1b960*/  IMAD.MOV.U32 R4, RZ, RZ, R3 ;  /* 0x000000ffff047224 */ /* 0x020fe200078e0003 */
[----:B------:R-:W-:-:S04]  /*1b970*/  IABS R3, R5 ;  /* 0x0000000500037213 */ /* 0x000fc80000000000 */
[----:B------:R5:W-:Y:S08]  /*1b980*/  I2F R139, R4 ;  /* 0x00000004008b7306 */ /* 0x000bf00000201400 */
[----:B------:R2:W-:Y:S01]  /*1b990*/  I2F R138, R3 ;  /* 0x00000003008a7306 */ /* 0x0005e20000201400 */
[----:B-1----:R-:W-:Y:S01]  /*1b9a0*/  HMMA.16816.F32 R92, R8, R46, R52 ;  /* 0x0000002e085c723c */ /* 0x002fe20000001834 */
[----:B------:R-:W1:Y:S01]  /*1b9b0*/  LDSM.16.M88.4 R52, [R208+0xe800] ;  /* 0x00e80000d034783b */ /* 0x000e620000000200 */
[----:B-----5:R-:W-:-:S02]  /*1b9c0*/  IMAD.IADD R4, R2, 0x1, -R120 ;  /* 0x0000000102047824 */ /* 0x020fc400078e0a78 */
[C---:B--2---:R-:W-:Y:S01]  /*1b9d0*/  IMAD.IADD R3, R2.reuse, 0x1, -R119 ;  /* 0x0000000102037824 */ /* 0x044fe200078e0a77 */
[----:B------:R-:W-:Y:S02]  /*1b9e0*/  IADD3 R2, R2, 0x8, RZ ;  /* 0x0000000802027810 */ /* 0x000fe40007ffe0ff */
[----:B------:R-:W-:Y:S02]  /*1b9f0*/  IABS R4, R4 ;  /* 0x0000000400047213 */ /* 0x000fe40000000000 */
[----:B------:R-:W-:Y:S01]  /*1ba00*/  IABS R3, R3 ;  /* 0x0000000300037213 */ /* 0x000fe20000000000 */
[----:B------:R-:W-:Y:S01]  /*1ba10*/  IMAD.IADD R5, R2, 0x1, -R26 ;  /* 0x0000000102057824 */ /* 0x000fe200078e0a1a */
[----:B------:R2:W-:Y:S01]  /*1ba20*/  I2F R135, R4 ;  /* 0x0000000400877306 */ /* 0x0005e20000201400 */
[----:B---3--:R-:W-:Y:S02]  /*1ba30*/  HMMA.16816.F32 R28, R16, R48, R28 ;  /* 0x00000030101c723c */ /* 0x008fe4000000181c */
[----:B--2---:R-:W-:Y:S01]  /*1ba40*/  IMAD.MOV.U32 R4, RZ, RZ, R3 ;  /* 0x000000ffff047224 */ /* 0x004fe200078e0003 */
[----:B------:R-:W-:-:S02]  /*1ba50*/  IABS R3, R5 ;  /* 0x0000000500037213 */ /* 0x000fc40000000000 */
[----:B------:R-:W-:Y:S02]  /*1ba60*/  IADD3 R5, -R136, R2, RZ ;  /* 0x0000000288057210 */ /* 0x000fe40007ffe1ff */
[----:B------:R2:W-:Y:S01]  /*1ba70*/  I2F R134, R4 ;  /* 0x0000000400867306 */ /* 0x0005e20000201400 */
[----:B------:R-:W-:Y:S01]  /*1ba80*/  HMMA.16816.F32 R76, R8, R32, R84 ;  /* 0x00000020084c723c */ /* 0x000fe20000001854 */
[----:B------:R-:W-:Y:S01]  /*1ba90*/  LDSM.16.M88.4 R84, [R208+0xf000] ;  /* 0x00f00000d054783b */ /* 0x000fe20000000200 */
[----:B--2---:R-:W-:Y:S01]  /*1baa0*/  IMAD.MOV.U32 R4, RZ, RZ, R3 ;  /* 0x000000ffff047224 */ /* 0x004fe200078e0003 */
[----:B------:R-:W-:-:S04]  /*1bab0*/  IABS R3, R5 ;  /* 0x0000000500037213 */ /* 0x000fc80000000000 */
[----:B------:R2:W-:Y:S01]  /*1bac0*/  I2F R116, R4 ;  /* 0x0000000400747306 */ /* 0x0005e20000201400 */
[C---:B------:R-:W-:Y:S01]  /*1bad0*/  HMMA.16816.F32 R88, R8.reuse, R44, R56 ;  /* 0x0000002c0858723c */ /* 0x040fe20000001838 */
[----:B------:R-:W-:Y:S06]  /*1bae0*/  LDSM.16.M88.4 R56, [R214+0xe000] ;  /* 0x00e00000d638783b */ /* 0x000fec0000000200 */
[----:B------:R3:W-:Y:S01]  /*1baf0*/  I2F R115, R3 ;  /* 0x0000000300737306 */ /* 0x0007e20000201400 */
[----:B------:R-:W-:Y:S01]  /*1bb00*/  HMMA.16816.F32 R96, R8, R20, R72 ;  /* 0x000000140860723c */ /* 0x000fe20000001848 */
[C---:B------:R-:W-:Y:S01]  /*1bb10*/  IMAD.IADD R5, R2.reuse, 0x1, -R129 ;  /* 0x0000000102057824 */ /* 0x040fe200078e0a81 */
[----:B------:R-:W-:Y:S01]  /*1bb20*/  LDSM.16.M88.4 R72, [R208+0xf800] ;  /* 0x00f80000d048783b */ /* 0x000fe20000000200 */
[----:B--2---:R-:W-:-:S05]  /*1bb30*/  IMAD.IADD R4, R2, 0x1, -R132 ;  /* 0x0000000102047824 */ /* 0x004fca00078e0a84 */
[----:B------:R-:W-:Y:S01]  /*1bb40*/  HMMA.16816.F32 R100, R8, R22, R68 ;  /* 0x000000160864723c */ /* 0x000fe20000001844 */
[----:B------:R-:W2:Y:S01]  /*1bb50*/  LDSM.16.M88.4 R8, [R218+0x6000] ;  /* 0x00600000da08783b */ /* 0x000ea20000000200 */
[----:B---3--:R-:W-:Y:S01]  /*1bb60*/  IMAD.IADD R3, R2, 0x1, -R131 ;  /* 0x0000000102037824 */ /* 0x008fe200078e0a83 */
[----:B------:R-:W-:-:S05]  /*1bb70*/  IABS R4, R4 ;  /* 0x0000000400047213 */ /* 0x000fca0000000000 */
[----:B------:R-:W-:Y:S01]  /*1bb80*/  HMMA.16816.F32 R32, R16, R50, R64 ;  /* 0x000000321020723c */ /* 0x000fe20000001840 */
[----:B------:R-:W3:Y:S01]  /*1bb90*/  LDSM.16.M88.4 R68, [R219+0x6800] ;  /* 0x00680000db44783b */ /* 0x000ee20000000200 */
[----:B------:R-:W-:Y:S01]  /*1bba0*/  IABS R3, R3 ;  /* 0x0000000300037213 */ /* 0x000fe20000000000 */
[----:B------:R5:W-:Y:S05]  /*1bbb0*/  I2F R114, R4 ;  /* 0x0000000400727306 */ /* 0x000bea0000201400 */
[----:B------:R-:W-:Y:S08]  /*1bbc0*/  HMMA.16816.F32 R28, R12, R60, R28 ;  /* 0x0000003c0c1c723c */ /* 0x000ff0000000181c */
[----:B-1----:R-:W-:Y:S01]  /*1bbd0*/  HMMA.16816.F32 R44, R16, R52, R76 ;  /* 0x00000034102c723c */ /* 0x002fe2000000184c */
[----:B------:R-:W-:Y:S01]  /*1bbe0*/  LDSM.16.M88.4 R76, [R213+0x6000] ;  /* 0x00600000d54c783b */ /* 0x000fe20000000200 */
[----:B-----5:R-:W-:Y:S01]  /*1bbf0*/  IMAD.MOV.U32 R4, RZ, RZ, R3 ;  /* 0x000000ffff047224 */ /* 0x020fe200078e0003 */
[----:B------:R-:W-:Y:S01]  /*1bc00*/  IABS R3, R5 ;  /* 0x0000000500037213 */ /* 0x000fe20000000000 */
[C---:B------:R-:W-:Y:S01]  /*1bc10*/  IMAD.IADD R21, R2.reuse, 0x1, -R127 ;  /* 0x0000000102157824 */ /* 0x040fe200078e0a7f */
[----:B------:R-:W-:Y:S01]  /*1bc20*/  LDSM.16.M88.4 R64, [R219+0x7000] ;  /* 0x00700000db40783b */ /* 0x000fe20000000200 */
[----:B------:R1:W-:Y:S01]  /*1bc30*/  I2F R113, R4 ;  /* 0x0000000400717306 */ /* 0x0003e20000201400 */
[----:B------:R-:W-:-:S02]  /*1bc40*/  IMAD.IADD R5, R2, 0x1, -R126 ;  /* 0x0000000102057824 */ /* 0x000fc400078e0a7e */
[----:B-1----:R-:W-:-:S05]  /*1bc50*/  IMAD.MOV.U32 R4, RZ, RZ, R3 ;  /* 0x000000ffff047224 */ /* 0x002fca00078e0003 */
[----:B------:R1:W-:Y:S01]  /*1bc60*/  I2F R112, R4 ;  /* 0x0000000400707306 */ /* 0x0003e20000201400 */
[----:B------:R-:W-:Y:S01]  /*1bc70*/  IABS R3, R5 ;  /* 0x0000000500037213 */ /* 0x000fe20000000000 */
[----:B-1----:R-:W-:-:S05]  /*1bc80*/  IMAD.IADD R4, R2, 0x1, -R130 ;  /* 0x0000000102047824 */ /* 0x002fca00078e0a82 */
[----:B------:R-:W-:Y:S02]  /*1bc90*/  IABS R20, R4 ;  /* 0x0000000400147213 */ /* 0x000fe40000000000 */
[----:B------:R-:W1:Y:S01]  /*1bca0*/  LDSM.16.M88.4 R4, [R217+0x6000] ;  /* 0x00600000d904783b */ /* 0x000e620000000200 */
[----:B------:R5:W-:Y:S01]  /*1bcb0*/  I2F R110, R3 ;  /* 0x00000003006e7306 */ /* 0x000be20000201400 */
[----:B------:R-:W-:Y:S02]  /*1bcc0*/  HMMA.16816.F32 R32, R12, R62, R32 ;  /* 0x0000003e0c20723c */ /* 0x000fe40000001820 */
[----:B------:R-:W-:Y:S01]  /*1bcd0*/  LDSM.16.M88.4 R60, [R214+0xf000] ;  /* 0x00f00000d63c783b */ /* 0x000fe20000000200 */
[----:B-----5:R-:W-:-:S04]  /*1bce0*/  IMAD.IADD R3, R2, 0x1, -R128 ;  /* 0x0000000102037824 */ /* 0x020fc800078e0a80 */
[----:B------:R5:W-:Y:S01]  /*1bcf0*/  I2F R111, R20 ;  /* 0x00000014006f7306 */ /* 0x000be20000201400 */
[----:B------:R-:W-:Y:S01]  /*1bd00*/  IABS R3, R3 ;  /* 0x0000000300037213 */ /* 0x000fe20000000000 */
[----:B--2---:R-:W-:Y:S04]  /*1bd10*/  HMMA.16816.F32 R28, R8, R56, R28 ;  /* 0x00000038081c723c */ /* 0x004fe8000000181c */
[----:B-----5:R-:W-:Y:S01]  /*1bd20*/  IMAD.MOV.U32 R20, RZ, RZ, R3 ;  /* 0x000000ffff147224 */ /* 0x020fe200078e0003 */
[----:B------:R-:W-:Y:S01]  /*1bd30*/  IABS R3, R21 ;  /* 0x0000001500037213 */ /* 0x000fe20000000000 */
[----:B------:R-:W-:Y:S02]  /*1bd40*/  IMAD.IADD R21, R2, 0x1, -R124 ;  /* 0x0000000102157824 */ /* 0x000fe400078e0a7c */
[----:B------:R-:W-:Y:S01]  /*1bd50*/  HMMA.16816.F32 R48, R16, R54, R80 ;  /* 0x000000361030723c */ /* 0x000fe20000001850 */
[----:B------:R2:W-:Y:S01]  /*1bd60*/  I2F R109, R20 ;  /* 0x00000014006d7306 */ /* 0x0005e20000201400 */
[----:B------:R-:W5:Y:S01]  /*1bd70*/  LDSM.16.M88.4 R80, [R214+0xe800] ;  /* 0x00e80000d650783b */ /* 0x000f620000000200 */
[----:B--2---:R-:W-:-:S02]  /*1bd80*/  MOV R20, R3 ;  /* 0x0000000300147202 */ /* 0x004fc40000000f00 */
[----:B------:R-:W-:Y:S01]  /*1bd90*/  IABS R3, R21 ;  /* 0x0000001500037213 */ /* 0x000fe20000000000 */
[----:B------:R-:W-:-:S03]  /*1bda0*/  IMAD.IADD R21, R2, 0x1, -R125 ;  /* 0x0000000102157824 */ /* 0x000fc600078e0a7d */
[----:B------:R2:W-:Y:S01]  /*1bdb0*/  I2F R108, R20 ;  /* 0x00000014006c7306 */ /* 0x0005e20000201400 */
[----:B------:R-:W-:Y:S01]  /*1bdc0*/  HMMA.16816.F32 R52, R8, R58, R32 ;  /* 0x0000003a0834723c */ /* 0x000fe20000001820 */
[----:B--2---:R-:W-:Y:S01]  /*1bdd0*/  IMAD.MOV.U32 R20, RZ, RZ, R3 ;  /* 0x000000ffff147224 */ /* 0x004fe200078e0003 */
[----:B------:R-:W-:Y:S01]  /*1bde0*/  IABS R3, R21 ;  /* 0x0000001500037213 */ /* 0x000fe20000000000 */
[----:B------:R-:W-:-:S04]  /*1bdf0*/  IMAD.IADD R21, R2, 0x1, -R123 ;  /* 0x0000000102157824 */ /* 0x000fc800078e0a7b */
[----:B------:R2:W-:Y:S01]  /*1be00*/  I2F R107, R20 ;  /* 0x00000014006b7306 */ /* 0x0005e20000201400 */
[----:B---3--:R-:W-:Y:S08]  /*1be10*/  HMMA.16816.F32 R44, R12, R68, R44 ;  /* 0x000000440c2c723c */ /* 0x008ff0000000182c */
[----:B-1----:R-:W-:Y:S01]  /*1be20*/  HMMA.16816.F32 R56, R4, R76, R28 ;  /* 0x0000004c0438723c */ /* 0x002fe2000000181c */
[----:B--2---:R-:W-:Y:S01]  /*1be30*/  IMAD.MOV.U32 R20, RZ, RZ, R3 ;  /* 0x000000ffff147224 */ /* 0x004fe200078e0003 */
[----:B------:R-:W-:Y:S01]  /*1be40*/  IABS R3, R21 ;  /* 0x0000001500037213 */ /* 0x000fe20000000000 */
[----:B------:R-:W-:-:S02]  /*1be50*/  IMAD.IADD R21, R2, 0x1, -R122 ;  /* 0x0000000102157824 */ /* 0x000fc400078e0a7a */
[----:B------:R1:W-:Y:S03]  /*1be60*/  I2F R106, R20 ;  /* 0x00000014006a7306 */ /* 0x0003e60000201400 */
[----:B------:R-:W-:Y:S01]  /*1be70*/  HMMA.16816.F32 R32, R16, R84, R88 ;  /* 0x000000541020723c */ /* 0x000fe20000001858 */
[----:B------:R-:W2:Y:S01]  /*1be80*/  LDSM.16.M88.4 R88, [R213+0x6800] ;  /* 0x00680000d558783b */ /* 0x000ea20000000200 */
[----:B-1----:R-:W-:Y:S01]  /*1be90*/  IMAD.MOV.U32 R20, RZ, RZ, R3 ;  /* 0x000000ffff147224 */ /* 0x002fe200078e0003 */
[----:B------:R-:W-:-:S03]  /*1bea0*/  IABS R3, R21 ;  /* 0x0000001500037213 */ /* 0x000fc60000000000 */
[----:B------:R1:W-:Y:S01]  /*1beb0*/  I2F R105, R20 ;  /* 0x0000001400697306 */ /* 0x0003e20000201400 */
[----:B------:R-:W-:Y:S01]  /*1bec0*/  IMAD.IADD R21, R2, 0x1, -R121 ;  /* 0x0000000102157824 */ /* 0x000fe200078e0a79 */
[----:B------:R-:W-:Y:S01]  /*1bed0*/  HMMA.16816.F32 R52, R4, R78, R52 ;  /* 0x0000004e0434723c */ /* 0x000fe20000001834 */
[----:B------:R-:W3:Y:S01]  /*1bee0*/  LDSM.16.M88.4 R76, [R219+0x7800] ;  /* 0x00780000db4c783b */ /* 0x000ee20000000200 */
[----:B-1----:R-:W-:-:S04]  /*1bef0*/  IMAD.MOV.U32 R20, RZ, RZ, R3 ;  /* 0x000000ffff147224 */ /* 0x002fc800078e0003 */
[----:B------:R1:W-:Y:S01]  /*1bf00*/  I2F R104, R20 ;  /* 0x0000001400687306 */ /* 0x0003e20000201400 */
[----:B------:R-:W-:Y:S01]  /*1bf10*/  IABS R3, R21 ;  /* 0x0000001500037213 */ /* 0x000fe20000000000 */
[C---:B-1----:R-:W-:Y:S02]  /*1bf20*/  IMAD.IADD R20, R2.reuse, 0x1, -R120 ;  /* 0x0000000102147824 */ /* 0x042fe400078e0a78 */
[----:B------:R-:W-:-:S03]  /*1bf30*/  IMAD.IADD R2, R2, 0x1, -R119 ;  /* 0x0000000102027824 */ /* 0x000fc600078e0a77 */
[----:B------:R-:W-:Y:S01]  /*1bf40*/  IABS R20, R20 ;  /* 0x0000001400147213 */ /* 0x000fe20000000000 */
[----:B------:R1:W-:Y:S01]  /*1bf50*/  I2F R85, R3 ;  /* 0x0000000300557306 */ /* 0x0003e20000201400 */
[----:B------:R-:W-:Y:S01]  /*1bf60*/  IABS R2, R2 ;  /* 0x0000000200027213 */ /* 0x000fe20000000000 */
[----:B------:R-:W-:Y:S01]  /*1bf70*/  HMMA.16816.F32 R28, R12, R70, R48 ;  /* 0x000000460c1c723c */ /* 0x000fe20000001830 */
[----:B------:R-:W-:Y:S01]  /*1bf80*/  LDSM.16.M88.4 R68, [R213+0x7000] ;  /* 0x00700000d544783b */ /* 0x000fe20000000200 */
[----:B-1----:R-:W-:-:S06]  /*1bf90*/  IMAD.MOV.U32 R3, RZ, RZ, R20 ;  /* 0x000000ffff037224 */ /* 0x002fcc00078e0014 */
[----:B-----5:R-:W-:Y:S01]  /*1bfa0*/  HMMA.16816.F32 R20, R8, R80, R44 ;  /* 0x000000500814723c */ /* 0x020fe2000000182c */
[----:B------:R1:W-:Y:S02]  /*1bfb0*/  I2F R80, R2 ;  /* 0x0000000200507306 */ /* 0x0003e40000201400 */
[----:B-1----:R-:W-:-:S06]  /*1bfc0*/  FMUL.FTZ R2, R56, R0 ;  /* 0x0000000038027220 */ /* 0x002fcc0000410000 */
[----:B------:R1:W-:Y:S01]  /*1bfd0*/  MUFU.TANH R117, R2 ;  /* 0x0000000200757308 */ /* 0x0003e20000002400 */
[----:B------:R-:W-:Y:S07]  /*1bfe0*/  HMMA.16816.F32 R48, R16, R86, R92 ;  /* 0x000000561030723c */ /* 0x000fee000000185c */
[----:B------:R-:W-:Y:S01]  /*1bff0*/  I2F R84, R3 ;  /* 0x0000000300547306 */ /* 0x000fe20000201400 */
[----:B-1----:R-:W-:-:S07]  /*1c000*/  FMUL.FTZ R2, R57, R0 ;  /* 0x0000000039027220 */ /* 0x002fce0000410000 */
[----:B------:R1:W-:Y:S02]  /*1c010*/  MUFU.TANH R40, R2 ;  /* 0x0000000200287308 */ /* 0x0003e40000002400 */
[----:B-1----:R-:W-:-:S06]  /*1c020*/  FMUL.FTZ R2, R58, R0 ;  /* 0x000000003a027220 */ /* 0x002fcc0000410000 */
[----:B------:R1:W5:Y:S02]  /*1c030*/  MUFU.TANH R3, R2 ;  /* 0x0000000200037308 */ /* 0x0003640000002400 */
[----:B-1----:R-:W-:-:S06]  /*1c040*/  FMUL.FTZ R2, R59, R0 ;  /* 0x000000003b027220 */ /* 0x002fcc0000410000 */
[----:B------:R1:W-:Y:S01]  /*1c050*/  MUFU.TANH R38, R2 ;  /* 0x0000000200267308 */ /* 0x0003e20000002400 */
[----:B--2---:R-:W-:Y:S01]  /*1c060*/  HMMA.16816.F32 R56, R4, R88, R20 ;  /* 0x000000580438723c */ /* 0x004fe20000001814 */
[----:B-1----:R-:W-:-:S06]  /*1c070*/  FMUL.FTZ R2, R52, R0 ;  /* 0x0000000034027220 */ /* 0x002fcc0000410000 */
[----:B------:R1:W2:Y:S01]  /*1c080*/  MUFU.TANH R81, R2 ;  /* 0x0000000200517308 */ /* 0x0002a20000002400 */
[----:B------:R-:W-:Y:S01]  /*1c090*/  HMMA.16816.F32 R20, R16, R72, R96 ;  /* 0x000000481014723c */ /* 0x000fe20000001860 */
[----:B-1----:R-:W-:-:S06]  /*1c0a0*/  FMUL.FTZ R2, R53, R0 ;  /* 0x0000000035027220 */ /* 0x002fcc0000410000 */
[----:B------:R1:W-:Y:S01]  /*1c0b0*/  MUFU.TANH R73, R2 ;  /* 0x0000000200497308 */ /* 0x0003e20000002400 */
[C---:B------:R-:W-:Y:S08]  /*1c0c0*/  HMMA.16816.F32 R44, R12.reuse, R64, R32 ;  /* 0x000000400c2c723c */ /* 0x040ff00000001820 */
[----:B------:R-:W-:Y:S01]  /*1c0d0*/  HMMA.16816.F32 R32, R12, R66, R48 ;  /* 0x000000420c20723c */ /* 0x000fe20000001830 */
[----:B------:R-:W2:Y:S01]  /*1c0e0*/  LDSM.16.M88.4 R64, [R214+0xf800] ;  /* 0x00f80000d640783b */ /* 0x000ea20000000200 */
[----:B-1----:R-:W-:-:S04]  /*1c0f0*/  FMUL.FTZ R2, R54, R0 ;  /* 0x0000000036027220 */ /* 0x002fc80000410000 */
[----:B------:R1:W1:Y:S02]  /*1c100*/  MUFU.TANH R72, R2 ;  /* 0x0000000200487308 */ /* 0x0002640000002400 */
[-C--:B-1----:R-:W-:Y:S02]  /*1c110*/  FMUL.FTZ R2, R55, R0.reuse ;  /* 0x0000000037027220 */ /* 0x082fe40000410000 */
[----:B------:R-:W-:Y:S08]  /*1c120*/  HMMA.16816.F32 R52, R16, R74, R100 ;  /* 0x0000004a1034723c */ /* 0x000ff00000001864 */
[----:B---3--:R-:W-:Y:S08]  /*1c130*/  HMMA.16816.F32 R20, R12, R76, R20 ;  /* 0x0000004c0c14723c */ /* 0x008ff00000001814 */
[C---:B------:R-:W-:Y:S08]  /*1c140*/  HMMA.16816.F32 R28, R8.reuse, R82, R28 ;  /* 0x00000052081c723c */ /* 0x040ff0000000181c */
[C---:B------:R-:W-:Y:S01]  /*1c150*/  HMMA.16816.F32 R16, R8.reuse, R62, R32 ;  /* 0x0000003e0810723c */ /* 0x040fe20000001820 */
[----:B------:R-:W1:Y:S07]  /*1c160*/  LDSM.16.M88.4 R32, [R213+0x7800] ;  /* 0x00780000d520783b */ /* 0x000e6e0000000200 */
[----:B------:R-:W-:Y:S01]  /*1c170*/  HMMA.16816.F32 R44, R8, R60, R44 ;  /* 0x0000003c082c723c */ /* 0x000fe2000000182c */
[----:B------:R3:W1:Y:S01]  /*1c180*/  MUFU.TANH R41, R2 ;  /* 0x0000000200297308 */ /* 0x0006620000002400 */
[----:B------:R-:W-:Y:S01]  /*1c190*/  FMUL.FTZ R58, R58, R0 ;  /* 0x000000003a3a7220 */ /* 0x000fe20000410000 */
[----:B------:R-:W-:Y:S01]  /*1c1a0*/  ISETP.GE.AND P3, PT, R26, R252, PT ;  /* 0x000000fc1a00720c */ /* 0x000fe20003f66270 */
[----:B-----5:R-:W-:Y:S01]  /*1c1b0*/  FFMA.FTZ R3, -R133, R116, R3 ;  /* 0x0000007485037223 */ /* 0x020fe20000010103 */
[----:B------:R-:W-:-:S02]  /*1c1c0*/  ISETP.GE.AND P2, PT, R136, R252, PT ;  /* 0x000000fc8800720c */ /* 0x000fc40003f46270 */
[----:B------:R-:W-:Y:S01]  /*1c1d0*/  ISETP.GE.AND P1, PT, R132, R252, PT ;  /* 0x000000fc8400720c */ /* 0x000fe20003f26270 */
[----:B------:R-:W-:Y:S01]  /*1c1e0*/  HMMA.16816.F32 R12, R12, R78, R52 ;  /* 0x0000004e0c0c723c */ /* 0x000fe20000001834 */
[----:B------:R-:W-:Y:S01]  /*1c1f0*/  FMUL.FTZ R57, R57, R0 ;  /* 0x0000000039397220 */ /* 0x000fe20000410000 */
[----:B------:R-:W-:Y:S01]  /*1c200*/  ISETP.GE.AND P0, PT, R131, R252, PT ;  /* 0x000000fc8300720c */ /* 0x000fe20003f06270 */
[----:B------:R-:W-:-:S05]  /*1c210*/  DEPBAR.LE SB0, 0x0 ;  /* 0x000080000000791a */ /* 0x000fca0000000000 */
[----:B--2---:R-:W-:Y:S08]  /*1c220*/  HMMA.16816.F32 R20, R8, R64, R20 ;  /* 0x000000400814723c */ /* 0x004ff00000001814 */
[----:B------:R-:W-:Y:S08]  /*1c230*/  HMMA.16816.F32 R48, R4, R90, R28 ;  /* 0x0000005a0430723c */ /* 0x000ff0000000181c */
[----:B------:R-:W-:Y:S01]  /*1c240*/  HMMA.16816.F32 R8, R8, R66, R12 ;  /* 0x000000420808723c */ /* 0x000fe2000000180c */
[----:B---3--:R-:W-:-:S07]  /*1c250*/  FMUL.FTZ R2, R56, R0 ;  /* 0x0000000038027220 */ /* 0x008fce0000410000 */
[C---:B------:R-:W-:Y:S01]  /*1c260*/  HMMA.16816.F32 R28, R4.reuse, R68, R44 ;  /* 0x00000044041c723c */ /* 0x040fe2000000182c */
[----:B------:R2:W3:Y:S07]  /*1c270*/  MUFU.TANH R56, R2 ;  /* 0x0000000200387308 */ /* 0x0004ee0000002400 */
[----:B-1----:R-:W-:Y:S01]  /*1c280*/  HMMA.16816.F32 R20, R4, R32, R20 ;  /* 0x000000200414723c */ /* 0x002fe20000001814 */
[----:B------:R-:W-:-:S07]  /*1c290*/  FMUL.FTZ R48, R48, R0 ;  /* 0x0000000030307220 */ /* 0x000fce0000410000 */
[----:B------:R-:W-:Y:S01]  /*1c2a0*/  HMMA.16816.F32 R16, R4, R70, R16 ;  /* 0x000000460410723c */ /* 0x000fe20000001810 */
[-C--:B--2---:R-:W-:Y:S01]  /*1c2b0*/  FMUL.FTZ R2, R59, R0.reuse ;  /* 0x000000003b027220 */ /* 0x084fe20000410000 */
[----:B------:R-:W1:Y:S01]  /*1c2c0*/  MUFU.TANH R36, R48 ;  /* 0x0000003000247308 */ /* 0x000e620000002400 */
[----:B------:R-:W-:-:S05]  /*1c2d0*/  FMUL.FTZ R50, R50, R0 ;  /* 0x0000000032327220 */ /* 0x000fca0000410000 */
[----:B------:R-:W-:Y:S02]  /*1c2e0*/  HMMA.16816.F32 R8, R4, R34, R8 ;  /* 0x000000220408723c */ /* 0x000fe40000001808 */
[----:B------:R2:W5:Y:S05]  /*1c2f0*/  MUFU.TANH R37, R2 ;  /* 0x0000000200257308 */ /* 0x00056a0000002400 */
[C---:B------:R-:W-:Y:S02]  /*1c300*/  FFMA.FTZ R5, -R133.reuse, R150, R117 ;  /* 0x0000009685057223 */ /* 0x040fe40000010175 */
[----:B------:R-:W-:Y:S01]  /*1c310*/  FFMA.FTZ R4, -R133, R149, R40 ;  /* 0x0000009585047223 */ /* 0x000fe20000010128 */
[----:B------:R-:W1:Y:S02]  /*1c320*/  MUFU.TANH R58, R58 ;  /* 0x0000003a003a7308 */ /* 0x000e640000002400 */
[----:B------:R-:W-:Y:S01]  /*1c330*/  FSEL R40, R5, -INF , !P3 ;  /* 0xff80000005287808 */ /* 0x000fe20005800000 */
[----:B------:R-:W-:Y:S01]  /*1c340*/  FFMA.FTZ R5, -R133, R148, R81 ;  /* 0x0000009485057223 */ /* 0x000fe20000010151 */
[----:B------:R-:W-:Y:S01]  /*1c350*/  FSEL R46, R3, -INF , !P3 ;  /* 0xff800000032e7808 */ /* 0x000fe20005800000 */
[C---:B--2---:R-:W-:Y:S01]  /*1c360*/  FFMA.FTZ R2, -R133.reuse, R115, R38 ;  /* 0x0000007385027223 */ /* 0x044fe20000010126 */
[----:B------:R-:W-:Y:S01]  /*1c370*/  FSEL R38, R4, -INF , !P2 ;  /* 0xff80000004267808 */ /* 0x000fe20005000000 */
[C---:B------:R-:W-:Y:S01]  /*1c380*/  FFMA.FTZ R3, -R133.reuse, R114, R72 ;  /* 0x0000007285037223 */ /* 0x040fe20000010148 */
[----:B------:R-:W2:Y:S01]  /*1c390*/  MUFU.TANH R50, R50 ;  /* 0x0000003200327308 */ /* 0x000ea20000002400 */
[C---:B------:R-:W-:Y:S01]  /*1c3a0*/  FFMA.FTZ R4, -R133.reuse, R146, R73 ;  /* 0x0000009285047223 */ /* 0x040fe20000010149 */
[----:B------:R-:W-:Y:S01]  /*1c3b0*/  FSEL R45, R2, -INF , !P2 ;  /* 0xff800000022d7808 */ /* 0x000fe20005000000 */
[----:B------:R-:W-:Y:S01]  /*1c3c0*/  FFMA.FTZ R2, -R133, R113, R41 ;  /* 0x0000007185027223 */ /* 0x000fe20000010129 */
[----:B------:R-:W-:Y:S01]  /*1c3d0*/  FSEL R44, R5, -INF , !P1 ;  /* 0xff800000052c7808 */ /* 0x000fe20004800000 */
[----:B------:R-:W-:Y:S01]  /*1c3e0*/  FMUL.FTZ R51, R51, R0 ;  /* 0x0000000033337220 */ /* 0x000fe20000410000 */
[----:B------:R-:W-:Y:S01]  /*1c3f0*/  ISETP.GE.AND P6, PT, R129, R252, PT ;  /* 0x000000fc8100720c */ /* 0x000fe20003fc6270 */
[----:B---3--:R-:W-:Y:S01]  /*1c400*/  FFMA.FTZ R5, -R133, R147, R56 ;  /* 0x0000009385057223 */ /* 0x008fe20000010138 */
[----:B------:R-:W-:Y:S01]  /*1c410*/  FSEL R47, R3, -INF , !P1 ;  /* 0xff800000032f7808 */ /* 0x000fe20004800000 */
[----:B------:R-:W3:Y:S01]  /*1c420*/  MUFU.TANH R57, R57 ;  /* 0x0000003900397308 */ /* 0x000ee20000002400 */
[-C--:B------:R-:W-:Y:S01]  /*1c430*/  FMUL.FTZ R30, R30, R0.reuse ;  /* 0x000000001e1e7220 */ /* 0x080fe20000410000 */
[----:B------:R-:W-:Y:S01]  /*1c440*/  FSEL R41, R4, -INF , !P0 ;  /* 0xff80000004297808 */ /* 0x000fe20004000000 */
[-C--:B------:R-:W-:Y:S01]  /*1c450*/  FMUL.FTZ R3, R23, R0.reuse ;  /* 0x0000000017037220 */ /* 0x080fe20000410000 */
[----:B------:R-:W-:Y:S01]  /*1c460*/  FSEL R48, R2, -INF , !P0 ;  /* 0xff80000002307808 */ /* 0x000fe20004000000 */
[----:B------:R-:W-:Y:S01]  /*1c470*/  FMUL.FTZ R49, R49, R0 ;  /* 0x0000000031317220 */ /* 0x000fe20000410000 */
[----:B------:R-:W-:Y:S01]  /*1c480*/  ISETP.GE.AND P0, PT, R124, R252, PT ;  /* 0x000000fc7c00720c */ /* 0x000fe20003f06270 */
[-C--:B------:R-:W-:Y:S01]  /*1c490*/  FMUL.FTZ R31, R31, R0.reuse ;  /* 0x000000001f1f7220 */ /* 0x080fe20000410000 */
[----:B------:R-:W2:Y:S01]  /*1c4a0*/  MUFU.TANH R51, R51 ;  /* 0x0000003300337308 */ /* 0x000ea20000002400 */
[----:B------:R-:W-:Y:S01]  /*1c4b0*/  FMUL.FTZ R29, R29, R0 ;  /* 0x000000001d1d7220 */ /* 0x000fe20000410000 */
[----:B------:R-:W-:Y:S01]  /*1c4c0*/  FSEL R124, R5, -INF , !P6 ;  /* 0xff800000057c7808 */ /* 0x000fe20007000000 */
[----:B-1----:R-:W-:Y:S01]  /*1c4d0*/  FFMA.FTZ R5, -R133, R145, R36 ;  /* 0x0000009185057223 */ /* 0x002fe20000010124 */
[----:B------:R-:W-:Y:S01]  /*1c4e0*/  ISETP.GE.AND P3, PT, R130, R252, PT ;  /* 0x000000fc8200720c */ /* 0x000fe20003f66270 */
[----:B------:R-:W-:-:S02]  /*1c4f0*/  FMUL.FTZ R18, R18, R0 ;  /* 0x0000000012127220 */ /* 0x000fc40000410000 */
[-C--:B------:R-:W-:Y:S01]  /*1c500*/  FMUL.FTZ R19, R19, R0.reuse ;  /* 0x0000000013137220 */ /* 0x080fe20000410000 */
[----:B------:R1:W-:Y:S01]  /*1c510*/  MUFU.TANH R15, R3 ;  /* 0x00000003000f7308 */ /* 0x0003e20000002400 */
[-C--:B------:R-:W-:Y:S01]  /*1c520*/  FMUL.FTZ R20, R20, R0.reuse ;  /* 0x0000000014147220 */ /* 0x080fe20000410000 */
[----:B------:R-:W-:Y:S01]  /*1c530*/  FSEL R129, R5, -INF , !P3 ;  /* 0xff80000005817808 */ /* 0x000fe20005800000 */
[----:B------:R-:W-:-:S05]  /*1c540*/  FMUL.FTZ R5, R11, R0 ;  /* 0x000000000b057220 */ /* 0x000fca0000410000 */
[----:B------:R-:W-:Y:S01]  /*1c550*/  MUFU.TANH R30, R30 ;  /* 0x0000001e001e7308 */ /* 0x000fe20000002400 */
[C---:B-----5:R-:W-:Y:S02]  /*1c560*/  FFMA.FTZ R2, -R133.reuse, R110, R37 ;  /* 0x0000006e85027223 */ /* 0x060fe40000010125 */
[----:B-1----:R-:W-:-:S05]  /*1c570*/  FFMA.FTZ R3, -R133, R112, R58 ;  /* 0x0000007085037223 */ /* 0x002fca000001013a */
[----:B------:R-:W1:Y:S01]  /*1c580*/  MUFU.TANH R49, R49 ;  /* 0x0000003100317308 */ /* 0x000e620000002400 */
[----:B------:R-:W-:Y:S02]  /*1c590*/  ISETP.GE.AND P4, PT, R126, R252, PT ;  /* 0x000000fc7e00720c */ /* 0x000fe40003f86270 */
[----:B------:R-:W-:-:S05]  /*1c5a0*/  FSEL R136, R3, -INF , !P6 ;  /* 0xff80000003887808 */ /* 0x000fca0007000000 */
[----:B------:R-:W-:Y:S01]  /*1c5b0*/  MUFU.TANH R31, R31 ;  /* 0x0000001f001f7308 */ /* 0x000fe20000002400 */
[----:B--2---:R-:W-:-:S07]  /*1c5c0*/  FFMA.FTZ R3, -R133, R111, R50 ;  /* 0x0000006f85037223 */ /* 0x004fce0000010132 */
[----:B------:R-:W2:Y:S01]  /*1c5d0*/  MUFU.TANH R29, R29 ;  /* 0x0000001d001d7308 */ /* 0x000ea20000002400 */
[----:B------:R-:W-:Y:S01]  /*1c5e0*/  FMUL.FTZ R16, R16, R0 ;  /* 0x0000000010107220 */ /* 0x000fe20000410000 */
[----:B------:R-:W-:-:S06]  /*1c5f0*/  FSEL R131, R3, -INF , !P3 ;  /* 0xff80000003837808 */ /* 0x000fcc0005800000 */
[----:B------:R-:W-:Y:S01]  /*1c600*/  MUFU.TANH R18, R18 ;  /* 0x0000001200127308 */ /* 0x000fe20000002400 */
[----:B------:R-:W-:-:S07]  /*1c610*/  FMUL.FTZ R6, R21, R0 ;  /* 0x0000000015067220 */ /* 0x000fce0000410000 */
[----:B------:R-:W5:Y:S01]  /*1c620*/  MUFU.TANH R19, R19 ;  /* 0x0000001300137308 */ /* 0x000f620000002400 */
[----:B---3--:R-:W-:Y:S01]  /*1c630*/  FFMA.FTZ R4, -R133, R137, R57 ;  /* 0x0000008985047223 */ /* 0x008fe20000010139 */
[----:B------:R-:W-:-:S06]  /*1c640*/  FSEL R137, R2, -INF , !P4 ;  /* 0xff80000002897808 */ /* 0x000fcc0006000000 */
[----:B------:R-:W3:Y:S01]  /*1c650*/  MUFU.TANH R20, R20 ;  /* 0x0000001400147308 */ /* 0x000ee20000002400 */
[----:B------:R-:W-:Y:S01]  /*1c660*/  FMUL.FTZ R3, R10, R0 ;  /* 0x000000000a037220 */ /* 0x000fe20000410000 */
[----:B------:R-:W-:Y:S01]  /*1c670*/  ISETP.GE.AND P2, PT, R128, R252, PT ;  /* 0x000000fc8000720c */ /* 0x000fe20003f46270 */
[----:B------:R-:W-:-:S05]  /*1c680*/  FFMA.FTZ R2, -R133, R109, R51 ;  /* 0x0000006d85027223 */ /* 0x000fca0000010133 */
[----:B------:R5:W2:Y:S01]  /*1c690*/  MUFU.TANH R13, R5 ;  /* 0x00000005000d7308 */ /* 0x000aa20000002400 */
[-C--:B------:R-:W-:Y:S01]  /*1c6a0*/  FMUL.FTZ R17, R17, R0.reuse ;  /* 0x0000000011117220 */ /* 0x080fe20000410000 */
[----:B------:R-:W-:Y:S01]  /*1c6b0*/  FSEL R130, R4, -INF , !P4 ;  /* 0xff80000004827808 */ /* 0x000fe20006000000 */
[----:B------:R-:W-:Y:S01]  /*1c6c0*/  FMUL.FTZ R28, R28, R0 ;  /* 0x000000001c1c7220 */ /* 0x000fe20000410000 */
[----:B------:R-:W-:Y:S01]  /*1c6d0*/  ISETP.GE.AND P1, PT, R127, R252, PT ;  /* 0x000000fc7f00720c */ /* 0x000fe20003f26270 */
[----:B------:R-:W-:-:S03]  /*1c6e0*/  FMUL.FTZ R8, R8, R0 ;  /* 0x0000000008087220 */ /* 0x000fc60000410000 */
[----:B------:R-:W-:Y:S01]  /*1c6f0*/  MUFU.TANH R12, R16 ;  /* 0x00000010000c7308 */ /* 0x000fe20000002400 */
[----:B------:R-:W-:Y:S01]  /*1c700*/  FMUL.FTZ R9, R9, R0 ;  /* 0x0000000009097220 */ /* 0x000fe20000410000 */
[----:B------:R-:W-:Y:S01]  /*1c710*/  FSEL R132, R2, -INF , !P2 ;  /* 0xff80000002847808 */ /* 0x000fe20005000000 */
[----:B-1----:R-:W-:-:S05]  /*1c720*/  FFMA.FTZ R4, -R133, R144, R49 ;  /* 0x0000009085047223 */ /* 0x002fca0000010131 */
[----:B------:R1:W-:Y:S01]  /*1c730*/  MUFU.TANH R16, R6 ;  /* 0x0000000600107308 */ /* 0x0003e20000002400 */
[----:B--2---:R-:W-:Y:S01]  /*1c740*/  FFMA.FTZ R2, -R133, R142, R29 ;  /* 0x0000008e85027223 */ /* 0x004fe2000001011d */
[----:B------:R-:W-:Y:S01]  /*1c750*/  ISETP.GE.AND P6, PT, R125, R252, PT ;  /* 0x000000fc7d00720c */ /* 0x000fe20003fc6270 */
[----:B-----5:R-:W-:-:S05]  /*1c760*/  FFMA.FTZ R5, -R133, R105, R19 ;  /* 0x0000006985057223 */ /* 0x020fca0000010113 */
[----:B------:R2:W-:Y:S01]  /*1c770*/  MUFU.TANH R14, R3 ;  /* 0x00000003000e7308 */ /* 0x0005e20000002400 */
[----:B------:R-:W-:Y:S01]  /*1c780*/  ISETP.GE.AND P4, PT, R123, R252, PT ;  /* 0x000000fc7b00720c */ /* 0x000fe20003f86270 */
[----:B---3--:R-:W-:Y:S02]  /*1c790*/  FFMA.FTZ R10, -R133, R139, R20 ;  /* 0x0000008b850a7223 */ /* 0x008fe40000010114 */
[----:B-1----:R-:W-:-:S04]  /*1c7a0*/  FMUL.FTZ R6, R22, R0 ;  /* 0x0000000016067220 */ /* 0x002fc80000410000 */
[----:B------:R-:W-:Y:S01]  /*1c7b0*/  MUFU.TANH R27, R17 ;  /* 0x00000011001b7308 */ /* 0x000fe20000002400 */
[C---:B------:R-:W-:Y:S02]  /*1c7c0*/  FFMA.FTZ R0, -R133.reuse, R107, R31 ;  /* 0x0000006b85007223 */ /* 0x040fe4000001011f */
[----:B--2---:R-:W-:-:S05]  /*1c7d0*/  FFMA.FTZ R3, -R133, R108, R30 ;  /* 0x0000006c85037223 */ /* 0x004fca000001011e */
[----:B------:R1:W-:Y:S01]  /*1c7e0*/  MUFU.TANH R17, R6 ;  /* 0x0000000600117308 */ /* 0x0003e20000002400 */
[----:B------:R-:W-:Y:S02]  /*1c7f0*/  ISETP.GE.AND P3, PT, R122, R252, PT ;  /* 0x000000fc7a00720c */ /* 0x000fe40003f66270 */
[----:B------:R-:W-:Y:S02]  /*1c800*/  FSEL R128, R4, -INF , !P2 ;  /* 0xff80000004807808 */ /* 0x000fe40005000000 */
[----:B------:R-:W-:Y:S01]  /*1c810*/  FSEL R178, R3, -INF , !P1 ;  /* 0xff80000003b27808 */ /* 0x000fe20004800000 */
[C---:B------:R-:W-:Y:S01]  /*1c820*/  FFMA.FTZ R3, -R133.reuse, R85, R15 ;  /* 0x0000005585037223 */ /* 0x040fe2000001010f */
[----:B------:R-:W-:Y:S01]  /*1c830*/  FSEL R164, R0, -INF , !P0 ;  /* 0xff80000000a47808 */ /* 0x000fe20004000000 */
[----:B------:R-:W-:Y:S01]  /*1c840*/  FFMA.FTZ R0, -R133, R80, R13 ;  /* 0x0000005085007223 */ /* 0x000fe2000001010d */
[----:B------:R-:W-:Y:S02]  /*1c850*/  ISETP.GE.AND P2, PT, R121, R252, PT ;  /* 0x000000fc7900720c */ /* 0x000fe40003f46270 */
[----:B------:R-:W-:Y:S01]  /*1c860*/  FSEL R177, R2, -INF , !P0 ;  /* 0xff80000002b17808 */ /* 0x000fe20004000000 */
[----:B-1----:R-:W-:Y:S01]  /*1c870*/  FFMA.FTZ R6, -R133, R106, R18 ;  /* 0x0000006a85067223 */ /* 0x002fe20000010112 */
[----:B------:R-:W-:Y:S01]  /*1c880*/  ISETP.GE.AND P0, PT, R119, R252, PT ;  /* 0x000000fc7700720c */ /* 0x000fe20003f06270 */
[----:B------:R-:W1:Y:S01]  /*1c890*/  MUFU.TANH R28, R28 ;  /* 0x0000001c001c7308 */ /* 0x000e620000002400 */
[----:B------:R-:W-:-:S02]  /*1c8a0*/  FSEL R144, R5, -INF , !P4 ;  /* 0xff80000005907808 */ /* 0x000fc40006000000 */
[----:B------:R-:W-:Y:S02]  /*1c8b0*/  FSEL R6, R6, -INF , !P6 ;  /* 0xff80000006067808 */ /* 0x000fe40007000000 */
[----:B------:R-:W-:Y:S02]  /*1c8c0*/  FSEL R5, R10, -INF , !P3 ;  /* 0xff8000000a057808 */ /* 0x000fe40005800000 */
[----:B------:R-:W-:Y:S02]  /*1c8d0*/  FSEL R3, R3, -INF , !P2 ;  /* 0xff80000003037808 */ /* 0x000fe40005000000 */
[----:B------:R-:W-:Y:S01]  /*1c8e0*/  FSEL R0, R0, -INF , !P0 ;  /* 0xff80000000007808 */ /* 0x000fe20004000000 */
[----:B------:R2:W-:Y:S01]  /*1c8f0*/  STL [R1+0x4], R6 ;  /* 0x0000040601007387 */ /* 0x0005e20000100800 */
[----:B------:R-:W3:Y:S03]  /*1c900*/  MUFU.TANH R8, R8 ;  /* 0x0000000800087308 */ /* 0x000ee60000002400 */
[----:B------:R2:W-:Y:S04]  /*1c910*/  STL [R1+0xc], R5 ;  /* 0x00000c0501007387 */ /* 0x0005e80000100800 */
[----:B------:R2:W-:Y:S01]  /*1c920*/  STL [R1+0x10], R3 ;  /* 0x0000100301007387 */ /* 0x0005e20000100800 */
[----:B------:R5:W5:Y:S03]  /*1c930*/  MUFU.TANH R7, R9 ;  /* 0x0000000900077308 */ /* 0x000b660000002400 */
[----:B------:R2:W-:Y:S01]  /*1c940*/  STL [R1+0x14], R0 ;  /* 0x0000140001007387 */ /* 0x0005e20000100800 */
[----:B----4-:R-:W-:Y:S01]  /*1c950*/  ISETP.GT.AND P5, PT, R151, R152, PT ;  /* 0x000000989700720c */ /* 0x010fe20003fa4270 */
[----:B-1----:R-:W-:-:S02]  /*1c960*/  FFMA.FTZ R4, -R133, R143, R28 ;  /* 0x0000008f85047223 */ /* 0x002fc4000001011c */
[C---:B------:R-:W-:Y:S02]  /*1c970*/  FFMA.FTZ R12, -R133.reuse, R141, R12 ;  /* 0x0000008d850c7223 */ /* 0x040fe4000001010c */
[C---:B------:R-:W-:Y:S01]  /*1c980*/  FFMA.FTZ R11, -R133.reuse, R140, R27 ;  /* 0x0000008c850b7223 */ /* 0x040fe2000001011b */
[----:B------:R-:W-:Y:S01]  /*1c990*/  FSEL R165, R4, -INF , !P1 ;  /* 0xff80000004a57808 */ /* 0x000fe20004800000 */
[C---:B---3--:R-:W-:Y:S01]  /*1c9a0*/  FFMA.FTZ R8, -R133.reuse, R135, R8 ;  /* 0x0000008785087223 */ /* 0x048fe20000010108 */
[----:B------:R-:W-:Y:S01]  /*1c9b0*/  ISETP.GE.AND P1, PT, R120, R252, PT ;  /* 0x000000fc7800720c */ /* 0x000fe20003f26270 */
[C---:B------:R-:W-:Y:S02]  /*1c9c0*/  FFMA.FTZ R4, -R133.reuse, R104, R17 ;  /* 0x0000006885047223 */ /* 0x040fe40000010111 */
[C---:B------:R-:W-:Y:S02]  /*1c9d0*/  FFMA.FTZ R2, -R133.reuse, R84, R14 ;  /* 0x0000005485027223 */ /* 0x040fe4000001010e */
[----:B-----5:R-:W-:-:S02]  /*1c9e0*/  FFMA.FTZ R9, -R133, R138, R16 ;  /* 0x0000008a85097223 */ /* 0x020fc40000010110 */
        /* <DEDUP_REMOVED lines=23> */
[----:B------:R-:W-:Y:S01]  /*1cb60*/  FSEL R176, R7, -INF , !P0 ;  /* 0xff80000007b07808 */ /* 0x000fe20004000000 */
[----:B------:R-:W-:Y:S06]  /*1cb70*/  BAR.SYNC.DEFER_BLOCKING 0x0 ;  /* 0x0000000000007b1d */ /* 0x000fec0000010000 */
[----:B------:R-:W-:Y:S05]  /*1cb80*/  @!P5 BRA `(.L_x_6197) ;  /* 0x00000c300000d947 */ /* 0x000fea0003800000 */
[----:B--2---:R-:W-:Y:S01]  /*1cb90*/  ISETP.NE.U32.AND P0, PT, R240, RZ, PT ;  /* 0x000000fff000720c */ /* 0x004fe20003f05070 */
        /* <DEDUP_REMOVED lines=63> */
.L_x_6199:
[----:B------:R-:W2:Y:S02]  /*1cf90*/  LD.E R2, [R24.64+0x38] ;  /* 0x0000380618027980 */ /* 0x000ea4000c101900 */
[----:B--2---:R-:W-:-:S04]  /*1cfa0*/  LEA R2, -R2, RZ, 0x6 ;  /* 0x000000ff02027211 */ /* 0x004fc800078e31ff */
[----:B------:R-:W-:Y:S02]  /*1cfb0*/  SHF.R.S32.HI R3, RZ, 0x1f, R2 ;  /* 0x0000001fff037819 */ /* 0x000fe40000011402 */
.L_x_6200:
[----:B------:R-:W-:Y:S05]  /*1cfc0*/  BSYNC B0 ;  /* 0x0000000000007941 */ /* 0x000fea0003800000 */
.L_x_6198:
        /* <DEDUP_REMOVED lines=127> */
.L_x_6197:
[----:B--2---:R-:W-:Y:S05]  /*1d7c0*/  BSYNC B1 ;  /* 0x0000000000017941 */ /* 0x004fea0003800000 */
.L_x_6196:
[----:B------:R-:W-:Y:S04]  /*1d7d0*/  STL [R1+0x4c], R219 ;  /* 0x00004cdb01007387 */ /* 0x000fe80000100800 */
[----:B------:R2:W-:Y:S04]  /*1d7e0*/  STL [R1+0x48], R218 ;  /* 0x000048da01007387 */ /* 0x0005e80000100800 */
[----:B------:R-:W3:Y:S04]  /*1d7f0*/  LD.E R0, [R24.64+0xdc] ;  /* 0x0000dc0618007980 */ /* 0x000ee8000c101900 */
[----:B--2---:R-:W2:Y:S04]  /*1d800*/  LDL.LU R218, [R1+0x4] ;  /* 0x0000040001da7983 */ /* 0x004ea80000300800 */
[----:B------:R4:W-:Y:S04]  /*1d810*/  STL [R1+0x44], R217 ;  /* 0x000044d901007387 */ /* 0x0009e80000100800 */
[----:B----4-:R-:W4:Y:S04]  /*1d820*/  LDL.LU R217, [R1+0x14] ;  /* 0x0000140001d97983 */ /* 0x010f280000300800 */
[----:B------:R1:W-:Y:S04]  /*1d830*/  STL [R1+0x40], R216 ;  /* 0x000040d801007387 */ /* 0x0003e80000100800 */
[----:B-1----:R-:W3:Y:S04]  /*1d840*/  LDL.LU R216, [R1+0xc] ;  /* 0x00000c0001d87983 */ /* 0x002ee80000300800 */
[----:B------:R-:W-:Y:S04]  /*1d850*/  STL [R1+0x3c], R215 ;  /* 0x00003cd701007387 */ /* 0x000fe80000100800 */
[----:B------:R-:W-:Y:S04]  /*1d860*/  STL [R1+0x38], R214 ;  /* 0x000038d601007387 */ /* 0x000fe80000100800 */
[----:B------:R-:W-:Y:S04]  /*1d870*/  STL [R1+0x34], R213 ;  /* 0x000034d501007387 */ /* 0x000fe80000100800 */
[----:B------:R-:W-:Y:S04]  /*1d880*/  STL [R1+0x30], R208 ;  /* 0x000030d001007387 */ /* 0x000fe80000100800 */
[----:B------:R1:W-:Y:S04]  /*1d890*/  STL [R1+0x2c], R133 ;  /* 0x00002c8501007387 */ /* 0x0003e80000100800 */
[----:B-1----:R-:W4:Y:S01]  /*1d8a0*/  LDL.LU R133, [R1+0x10] ;  /* 0x0000100001857983 */ /* 0x002f220000300800 */
        /* <DEDUP_REMOVED lines=20> */
[----:B------:R-:W-:-:S05]  /*1d9f0*/  SHF.L.U32 R209, R42, 0x1, RZ ;  /* 0x000000012ad17819 */ /* 0x000fca00000006ff */
[----:B------:R-:W-:Y:S01]  /*1da00*/  LDSM.16.MT88.4 R16, [R209+0x10000] ;  /* 0x01000000d110783b */ /* 0x000fe20000004200 */
[----:B------:R-:W-:-:S03]  /*1da10*/  LEA R212, R39, R209, 0x1 ;  /* 0x000000d127d47211 */ /* 0x000fc600078e08ff */
[----:B------:R-:W-:Y:S04]  /*1da20*/  LDSM.16.MT88.4 R32, [R209+0x12000] ;  /* 0x01200000d120783b */ /* 0x000fe80000004200 */
[----:B------:R-:W-:Y:S01]  /*1da30*/  LDSM.16.MT88.4 R8, [R212+0x10000] ;  /* 0x01000000d408783b */ /* 0x000fe20000004200 */
[----:B------:R-:W-:-:S03]  /*1da40*/  IMAD R210, R43, 0x2, R209 ;  /* 0x000000022bd27824 */ /* 0x000fc600078e02d1 */
[----:B------:R-:W-:Y:S04]  /*1da50*/  LDSM.16.MT88.4 R28, [R212+0x12000] ;  /* 0x01200000d41c783b */ /* 0x000fe80000004200 */
[----:B------:R-:W-:Y:S01]  /*1da60*/  LDSM.16.MT88.4 R12, [R210+0x10000] ;  /* 0x01000000d20c783b */ /* 0x000fe20000004200 */
[----:B--2---:R-:W-:-:S04]  /*1da70*/  FMNMX.FTZ R2, R218, R2, !PT ;  /* 0x00000002da027209 */ /* 0x004fc80007810000 */
[----:B------:R-:W-:-:S04]  /*1da80*/  FMNMX.FTZ R2, R144, R2, !PT ;  /* 0x0000000290027209 */ /* 0x000fc80007810000 */
[----:B------:R-:W-:Y:S02]  /*1da90*/  FMNMX.FTZ R2, R166, R2, !PT ;  /* 0x00000002a6027209 */ /* 0x000fe40007810000 */
[----:B---3--:R-:W-:-:S04]  /*1daa0*/  FMNMX.FTZ R135, R216, R135, !PT ;  /* 0x00000087d8877209 */ /* 0x008fc80007810000 */
[----:B------:R-:W-:-:S04]  /*1dab0*/  FMNMX.FTZ R135, R147, R135, !PT ;  /* 0x0000008793877209 */ /* 0x000fc80007810000 */
[----:B------:R-:W-:-:S04]  /*1dac0*/  FMNMX.FTZ R135, R167, R135, !PT ;  /* 0x00000087a7877209 */ /* 0x000fc80007810000 */
[----:B------:R-:W-:-:S05]  /*1dad0*/  FMNMX.FTZ R135, R176, R135, !PT ;  /* 0x00000087b0877209 */ /* 0x000fca0007810000 */
[----:B------:R-:W1:Y:S01]  /*1dae0*/  SHFL.BFLY PT, R4, R135, 0x2, 0x1f ;  /* 0x0c401f0087047f89 */ /* 0x000e6200000e0000 */
[----:B----4-:R-:W-:-:S04]  /*1daf0*/  FMNMX.FTZ R2, R133, R2, !PT ;  /* 0x0000000285027209 */ /* 0x010fc80007810000 */
        /* <DEDUP_REMOVED lines=15> */
[----:B------:R-:W-:-:S07]  /*1dbf0*/  FSETP.NEU.FTZ.AND P0, PT, R134, -INF , PT ;  /* 0xff8000008600780b */ /* 0x000fce0003f1d000 */
        /* <DEDUP_REMOVED lines=16> */
[----:B---3--:R-:W-:Y:S01]  /*1dd00*/  F2FP.PACK_AB R5, R152, R139 ;  /* 0x0000008b9805723e */ /* 0x008fe200000000ff */
[----:B------:R-:W-:Y:S02]  /*1dd10*/  IMAD R211, R39, 0x2, R210 ;  /* 0x0000000227d37824 */ /* 0x000fe400078e02d2 */
[----:B------:R-:W-:Y:S04]  /*1dd20*/  LDSM.16.MT88.4 R36, [R210+0x12000] ;  /* 0x01200000d224783b */ /* 0x000fe80000004200 */
[----:B------:R-:W-:Y:S04]  /*1dd30*/  LDSM.16.MT88.4 R20, [R211+0x10000] ;  /* 0x01000000d314783b */ /* 0x000fe80000004200 */
[----:B------:R-:W-:Y:S01]  /*1dd40*/  LDSM.16.MT88.4 R24, [R211+0x12000] ;  /* 0x01200000d318783b */ /* 0x000fe20000004200 */
[----:B-1----:R-:W-:-:S02]  /*1dd50*/  F2FP.PACK_AB R4, R145, R138 ;  /* 0x0000008a9104723e */ /* 0x002fc400000000ff */
        /* <DEDUP_REMOVED lines=10> */
[C---:B-1----:R-:W-:Y:S08]  /*1de00*/  HMMA.16816.F32 R100, R4.reuse, R16, RZ ;  /* 0x000000100464723c */ /* 0x042ff000000018ff */
[C---:B------:R-:W-:Y:S01]  /*1de10*/  HMMA.16816.F32 R104, R4.reuse, R18, RZ ;  /* 0x000000120468723c */ /* 0x040fe200000018ff */
[----:B------:R-:W1:Y:S07]  /*1de20*/  LDSM.16.MT88.4 R16, [R212+0x16000] ;  /* 0x01600000d410783b */ /* 0x000e6e0000004200 */
[C---:B------:R-:W-:Y:S08]  /*1de30*/  HMMA.16816.F32 R76, R4.reuse, R20, RZ ;  /* 0x00000014044c723c */ /* 0x040ff000000018ff */
[C---:B------:R-:W-:Y:S01]  /*1de40*/  HMMA.16816.F32 R96, R4.reuse, R22, RZ ;  /* 0x000000160460723c */ /* 0x040fe200000018ff */
[----:B------:R-:W4:Y:S07]  /*1de50*/  LDSM.16.MT88.4 R20, [R211+0x14000] ;  /* 0x01400000d314783b */ /* 0x000f2e0000004200 */
[----:B--2---:R-:W-:Y:S07]  /*1de60*/  HMMA.16816.F32 R116, R4, R8, RZ ;  /* 0x000000080474723c */ /* 0x004fee00000018ff */
[----:B------:R-:W-:-:S04]  /*1de70*/  FFMA.FTZ R8, R124, R0, -R3 ;  /* 0x000000007c087223 */ /* 0x000fc80000010803 */
[----:B------:R2:W-:Y:S01]  /*1de80*/  MUFU.EX2 R184, R8 ;  /* 0x0000000800b87308 */ /* 0x0005e20000000800 */
[C---:B------:R-:W-:Y:S08]  /*1de90*/  HMMA.16816.F32 R68, R4.reuse, R36, RZ ;  /* 0x000000240444723c */ /* 0x040ff000000018ff */
[----:B------:R-:W-:Y:S01]  /*1dea0*/  HMMA.16816.F32 R40, R4, R38, RZ ;  /* 0x000000260428723c */ /* 0x000fe200000018ff */
[----:B--2---:R-:W-:-:S04]  /*1deb0*/  FFMA.FTZ R8, R130, R0, -R3 ;  /* 0x0000000082087223 */ /* 0x004fc80000010803 */
[----:B------:R2:W1:Y:S03]  /*1dec0*/  MUFU.EX2 R156, R8 ;  /* 0x00000008009c7308 */ /* 0x0004660000000800 */
[C---:B------:R-:W-:Y:S08]  /*1ded0*/  HMMA.16816.F32 R72, R4.reuse, R32, RZ ;  /* 0x000000200448723c */ /* 0x040ff000000018ff */
[----:B------:R-:W-:Y:S01]  /*1dee0*/  HMMA.16816.F32 R44, R4, R34, RZ ;  /* 0x00000022042c723c */ /* 0x000fe200000018ff */
[----:B------:R-:W1:Y:S01]  /*1def0*/  LDSM.16.MT88.4 R32, [R209+0x16000] ;  /* 0x01600000d120783b */ /* 0x000e620000004200 */
[----:B--2---:R-:W-:-:S06]  /*1df00*/  FFMA.FTZ R8, R129, R0, -R3 ;  /* 0x0000000081087223 */ /* 0x004fcc0000010803 */
[C---:B------:R-:W-:Y:S01]  /*1df10*/  HMMA.16816.F32 R64, R4.reuse, R28, RZ ;  /* 0x0000001c0440723c */ /* 0x040fe200000018ff */
[----:B------:R2:W-:Y:S07]  /*1df20*/  MUFU.EX2 R213, R8 ;  /* 0x0000000800d57308 */ /* 0x0005ee0000000800 */
[C---:B------:R-:W-:Y:S01]  /*1df30*/  HMMA.16816.F32 R36, R4.reuse, R30, RZ ;  /* 0x0000001e0424723c */ /* 0x040fe200000018ff */
[----:B------:R-:W4:Y:S07]  /*1df40*/  LDSM.16.MT88.4 R28, [R210+0x16000] ;  /* 0x01600000d21c783b */ /* 0x000f2e0000004200 */
[----:B---3--:R-:W-:Y:S01]  /*1df50*/  HMMA.16816.F32 R108, R4, R12, RZ ;  /* 0x0000000c046c723c */ /* 0x008fe200000018ff */
[----:B--2---:R-:W-:-:S07]  /*1df60*/  FFMA.FTZ R8, R128, R0, -R3 ;  /* 0x0000000080087223 */ /* 0x004fce0000010803 */
[C---:B------:R-:W-:Y:S01]  /*1df70*/  HMMA.16816.F32 R112, R4.reuse, R14, RZ ;  /* 0x0000000e0470723c */ /* 0x040fe200000018ff */
[----:B------:R-:W2:Y:S01]  /*1df80*/  LDSM.16.MT88.4 R12, [R211+0x16000] ;  /* 0x01600000d30c783b */ /* 0x000ea20000004200 */
[----:B------:R3:W-:Y:S06]  /*1df90*/  MUFU.EX2 R215, R8 ;  /* 0x0000000800d77308 */ /* 0x0007ec0000000800 */
[C---:B------:R-:W-:Y:S08]  /*1dfa0*/  HMMA.16816.F32 R60, R4.reuse, R24, RZ ;  /* 0x00000018043c723c */ /* 0x040ff000000018ff */
[----:B------:R-:W-:Y:S01]  /*1dfb0*/  HMMA.16816.F32 R92, R4, R26, RZ ;  /* 0x0000001a045c723c */ /* 0x000fe200000018ff */
[----:B------:R-:W2:Y:S01]  /*1dfc0*/  LDSM.16.MT88.4 R24, [R209+0x10800] ;  /* 0x01080000d118783b */ /* 0x000ea20000004200 */
[----:B---3--:R-:W-:-:S04]  /*1dfd0*/  FFMA.FTZ R8, R136, R0, -R2 ;  /* 0x0000000088087223 */ /* 0x008fc80000010802 */
[----:B------:R3:W-:Y:S02]  /*1dfe0*/  MUFU.EX2 R130, R8 ;  /* 0x0000000800827308 */ /* 0x0007e40000000800 */
[C---:B-1----:R-:W-:Y:S08]  /*1dff0*/  HMMA.16816.F32 R172, R4.reuse, R16, RZ ;  /* 0x0000001004ac723c */ /* 0x042ff000000018ff */
[----:B------:R-:W-:Y:S01]  /*1e000*/  HMMA.16816.F32 R180, R4, R18, RZ ;  /* 0x0000001204b4723c */ /* 0x000fe200000018ff */
[----:B------:R-:W1:Y:S01]  /*1e010*/  LDSM.16.MT88.4 R16, [R212+0x10800] ;  /* 0x01080000d410783b */ /* 0x000e620000004200 */
[----:B---3--:R-:W-:-:S06]  /*1e020*/  FFMA.FTZ R8, R137, R0, -R2 ;  /* 0x0000000089087223 */ /* 0x008fcc0000010802 */
[C---:B----4-:R-:W-:Y:S01]  /*1e030*/  HMMA.16816.F32 R124, R4.reuse, R20, RZ ;  /* 0x00000014047c723c */ /* 0x050fe200000018ff */
[----:B------:R3:W4:Y:S07]  /*1e040*/  MUFU.EX2 R208, R8 ;  /* 0x0000000800d07308 */ /* 0x00072e0000000800 */
[----:B------:R-:W-:Y:S01]  /*1e050*/  HMMA.16816.F32 R140, R4, R22, RZ ;  /* 0x00000016048c723c */ /* 0x000fe200000018ff */
[----:B------:R-:W1:Y:S01]  /*1e060*/  LDSM.16.MT88.4 R20, [R210+0x10800] ;  /* 0x01080000d214783b */ /* 0x000e620000004200 */
[----:B---3--:R-:W-:-:S04]  /*1e070*/  FFMA.FTZ R8, R131, R0, -R2 ;  /* 0x0000000083087223 */ /* 0x008fc80000010802 */
[----:B------:R3:W-:Y:S02]  /*1e080*/  MUFU.EX2 R214, R8 ;  /* 0x0000000800d67308 */ /* 0x0007e40000000800 */
[----:B---3--:R-:W-:-:S06]  /*1e090*/  FFMA.FTZ R8, R132, R0, -R2 ;  /* 0x0000000084087223 */ /* 0x008fcc0000010802 */
[----:B------:R3:W1:Y:S01]  /*1e0a0*/  MUFU.EX2 R129, R8 ;  /* 0x0000000800817308 */ /* 0x0006620000000800 */
[----:B------:R-:W-:Y:S01]  /*1e0b0*/  MOV R128, R156 ;  /* 0x0000009c00807202 */ /* 0x000fe20000000f00 */
[C---:B------:R-:W-:Y:S08]  /*1e0c0*/  HMMA.16816.F32 R120, R4.reuse, R10, RZ ;  /* 0x0000000a0478723c */ /* 0x040ff000000018ff */
[C---:B------:R-:W-:Y:S01]  /*1e0d0*/  HMMA.16816.F32 R148, R4.reuse, R32, RZ ;  /* 0x000000200494723c */ /* 0x040fe200000018ff */
[----:B---3--:R-:W-:Y:S07]  /*1e0e0*/  LDSM.16.MT88.4 R8, [R209+0x12800] ;  /* 0x01280000d108783b */ /* 0x008fee0000004200 */
[C---:B------:R-:W-:Y:S08]  /*1e0f0*/  HMMA.16816.F32 R156, R4.reuse, R34, RZ ;  /* 0x00000022049c723c */ /* 0x040ff000000018ff */
[C---:B------:R-:W-:Y:S08]  /*1e100*/  HMMA.16816.F32 R160, R4.reuse, R28, RZ ;  /* 0x0000001c04a0723c */ /* 0x040ff000000018ff */
[C---:B------:R-:W-:Y:S08]  /*1e110*/  HMMA.16816.F32 R168, R4.reuse, R30, RZ ;  /* 0x0000001e04a8723c */ /* 0x040ff000000018ff */
[C---:B--2---:R-:W-:Y:S08]  /*1e120*/  HMMA.16816.F32 R192, R4.reuse, R12, RZ ;  /* 0x0000000c04c0723c */ /* 0x044ff000000018ff */
[----:B------:R-:W-:Y:S01]  /*1e130*/  HMMA.16816.F32 R188, R4, R14, RZ ;  /* 0x0000000e04bc723c */ /* 0x000fe200000018ff */
[----:B------:R-:W2:Y:S06]  /*1e140*/  LDSM.16.MT88.4 R12, [R211+0x10800] ;  /* 0x01080000d30c783b */ /* 0x000eac0000004200 */
[----:B------:R-:W-:-:S02]  /*1e150*/  F2FP.PACK_AB R4, R128, R184 ;  /* 0x000000b88004723e */ /* 0x000fc400000000ff */
[----:B----4-:R-:W-:Y:S02]  /*1e160*/  F2FP.PACK_AB R5, R208, R130 ;  /* 0x00000082d005723e */ /* 0x010fe400000000ff */
[----:B------:R-:W-:Y:S02]  /*1e170*/  F2FP.PACK_AB R6, R215, R213 ;  /* 0x000000d5d706723e */ /* 0x000fe400000000ff */
[----:B-1----:R-:W-:-:S07]  /*1e180*/  F2FP.PACK_AB R7, R129, R214 ;  /* 0x000000d68107723e */ /* 0x002fce00000000ff */
[C---:B------:R-:W-:Y:S08]  /*1e190*/  HMMA.16816.F32 R204, R4.reuse, R26, R56 ;  /* 0x0000001a04cc723c */ /* 0x040ff00000001838 */
[C---:B------:R-:W-:Y:S08]  /*1e1a0*/  HMMA.16816.F32 R56, R4.reuse, R16, R80 ;  /* 0x000000100438723c */ /* 0x040ff00000001850 */
[C---:B------:R-:W-:Y:S08]  /*1e1b0*/  HMMA.16816.F32 R84, R4.reuse, R20, R84 ;  /* 0x000000140454723c */ /* 0x040ff00000001854 */
[C---:B------:R-:W-:Y:S08]  /*1e1c0*/  HMMA.16816.F32 R48, R4.reuse, R18, R48 ;  /* 0x000000120430723c */ /* 0x040ff00000001830 */
[----:B------:R-:W-:Y:S01]  /*1e1d0*/  IMAD.MOV.U32 R16, RZ, RZ, R56 ;  /* 0x000000ffff107224 */ /* 0x000fe200078e0038 */
[C---:B------:R-:W-:Y:S07]  /*1e1e0*/  HMMA.16816.F32 R88, R4.reuse, R24, R88 ;  /* 0x000000180458723c */ /* 0x040fee0000001858 */
[----:B------:R-:W-:Y:S01]  /*1e1f0*/  IMAD.MOV.U32 R29, RZ, RZ, R85 ;  /* 0x000000ffff1d7224 */ /* 0x000fe200078e0055 */
[----:B------:R-:W-:Y:S01]  /*1e200*/  MOV R28, R86 ;  /* 0x00000056001c7202 */ /* 0x000fe20000000f00 */
[----:B------:R-:W-:Y:S01]  /*1e210*/  HMMA.16816.F32 R200, R4, R22, R52 ;  /* 0x0000001604c8723c */ /* 0x000fe20000001834 */
[----:B------:R-:W-:Y:S05]  /*1e220*/  LDSM.16.MT88.4 R20, [R210+0x12800] ;  /* 0x01280000d214783b */ /* 0x000fea0000004200 */
[----:B------:R-:W-:Y:S01]  /*1e230*/  IMAD.MOV.U32 R83, RZ, RZ, R48 ;  /* 0x000000ffff537224 */ /* 0x000fe200078e0030 */
[----:B------:R-:W-:-:S02]  /*1e240*/  MOV R48, R16 ;  /* 0x0000001000307202 */ /* 0x000fc40000000f00 */
[----:B------:R-:W1:Y:S01]  /*1e250*/  LDSM.16.MT88.4 R16, [R212+0x12800] ;  /* 0x01280000d410783b */ /* 0x000e620000004200 */
[----:B------:R-:W-:Y:S01]  /*1e260*/  MOV R82, R49 ;  /* 0x0000003100527202 */ /* 0x000fe20000000f00 */
[----:B------:R-:W-:Y:S01]  /*1e270*/  IMAD.MOV.U32 R49, RZ, RZ, R29 ;  /* 0x000000ffff317224 */ /* 0x000fe200078e001d */
[----:B------:R-:W-:Y:S02]  /*1e280*/  MOV R80, R51 ;  /* 0x0000003300507202 */ /* 0x000fe40000000f00 */
[----:B------:R-:W-:Y:S02]  /*1e290*/  MOV R51, R28 ;  /* 0x0000001c00337202 */ /* 0x000fe40000000f00 */
[----:B------:R-:W3:Y:S01]  /*1e2a0*/  LDSM.16.MT88.4 R28, [R211+0x12800] ;  /* 0x01280000d31c783b */ /* 0x000ee20000004200 */
[C---:B--2---:R-:W-:Y:S08]  /*1e2b0*/  HMMA.16816.F32 R236, R4.reuse, R12, R76 ;  /* 0x0000000c04ec723c */ /* 0x044ff0000000184c */
[C---:B------:R-:W-:Y:S01]  /*1e2c0*/  HMMA.16816.F32 R196, R4.reuse, R14, R96 ;  /* 0x0000000e04c4723c */ /* 0x040fe20000001860 */
[----:B------:R-:W2:Y:S01]  /*1e2d0*/  LDSM.16.MT88.4 R12, [R209+0x14800] ;  /* 0x01480000d10c783b */ /* 0x000ea20000004200 */
        /* <DEDUP_REMOVED lines=18> */
[----:B------:R-:W-:-:S03]  /*1e400*/  IMAD.MOV.U32 R78, RZ, RZ, R25 ;  /* 0x000000ffff4e7224 */ /* 0x000fc600078e0019 */
        /* <DEDUP_REMOVED lines=11> */
[C---:B-1----:R-:W-:Y:S01]  /*1e4c0*/  HMMA.16816.F32 R144, R4.reuse, R16, R64 ;  /* 0x000000100490723c */ /* 0x042fe20000001840 */
[----:B------:R-:W-:Y:S01]  /*1e4d0*/  MOV R219, R59 ;  /* 0x0000003b00db7202 */ /* 0x000fe20000000f00 */
[----:B------:R-:W-:Y:S01]  /*1e4e0*/  IMAD.MOV.U32 R58, RZ, RZ, R166 ;  /* 0x000000ffff3a7224 */ /* 0x000fe200078e00a6 */
[----:B------:R-:W-:Y:S01]  /*1e4f0*/  MOV R84, R155 ;  /* 0x0000009b00547202 */ /* 0x000fe20000000f00 */
[----:B------:R-:W-:Y:S01]  /*1e500*/  IMAD.MOV.U32 R57, RZ, RZ, R164 ;  /* 0x000000ffff397224 */ /* 0x000fe200078e00a4 */
[----:B------:R-:W-:Y:S02]  /*1e510*/  MOV R59, R167 ;  /* 0x000000a7003b7202 */ /* 0x000fe40000000f00 */
[----:B------:R-:W-:Y:S01]  /*1e520*/  IMAD.MOV.U32 R65, RZ, RZ, R139 ;  /* 0x000000ffff417224 */ /* 0x000fe200078e008b */
[----:B------:R-:W-:Y:S01]  /*1e530*/  MOV R64, R138 ;  /* 0x0000008a00407202 */ /* 0x000fe20000000f00 */
[----:B------:R-:W-:Y:S01]  /*1e540*/  IMAD.MOV.U32 R55, RZ, RZ, R152 ;  /* 0x000000ffff377224 */ /* 0x000fe200078e0098 */
[C---:B------:R-:W-:Y:S01]  /*1e550*/  HMMA.16816.F32 R136, R4.reuse, R18, R36 ;  /* 0x000000120488723c */ /* 0x040fe20000001824 */
[----:B------:R-:W-:Y:S01]  /*1e560*/  MOV R56, R153 ;  /* 0x0000009900387202 */ /* 0x000fe20000000f00 */
[----:B------:R-:W-:Y:S01]  /*1e570*/  IMAD.MOV.U32 R67, RZ, RZ, R128 ;  /* 0x000000ffff437224 */ /* 0x000fe200078e0080 */
[----:B------:R-:W-:Y:S01]  /*1e580*/  MOV R66, R129 ;  /* 0x0000008100427202 */ /* 0x000fe20000000f00 */
[----:B------:R-:W-:Y:S01]  /*1e590*/  IMAD.MOV.U32 R98, RZ, RZ, R78 ;  /* 0x000000ffff627224 */ /* 0x000fe200078e004e */
[----:B------:R-:W-:Y:S01]  /*1e5a0*/  MOV R99, R79 ;  /* 0x0000004f00637202 */ /* 0x000fe20000000f00 */
[----:B------:R-:W-:Y:S01]  /*1e5b0*/  IMAD.MOV.U32 R97, RZ, RZ, R48 ;  /* 0x000000ffff617224 */ /* 0x000fe200078e0030 */
[----:B------:R-:W-:Y:S01]  /*1e5c0*/  LDSM.16.MT88.4 R16, [R209+0x16800] ;  /* 0x01680000d110783b */ /* 0x000fe20000004200 */
[----:B------:R-:W-:Y:S01]  /*1e5d0*/  IMAD.MOV.U32 R39, RZ, RZ, R130 ;  /* 0x000000ffff277224 */ /* 0x000fe200078e0082 */
[C---:B------:R-:W-:Y:S08]  /*1e5e0*/  HMMA.16816.F32 R164, R4.reuse, R20, R68 ;  /* 0x0000001404a4723c */ /* 0x040ff00000001844 */
[----:B------:R-:W-:Y:S01]  /*1e5f0*/  HMMA.16816.F32 R152, R4, R22, R40 ;  /* 0x000000160498723c */ /* 0x000fe20000001828 */
[----:B------:R-:W1:Y:S01]  /*1e600*/  LDSM.16.MT88.4 R20, [R212+0x14800] ;  /* 0x01480000d414783b */ /* 0x000e620000004200 */
[----:B------:R-:W-:Y:S01]  /*1e610*/  IMAD.MOV.U32 R70, RZ, RZ, R51 ;  /* 0x000000ffff467224 */ /* 0x000fe200078e0033 */
[----:B------:R-:W-:-:S05]  /*1e620*/  MOV R51, R88 ;  /* 0x0000005800337202 */ /* 0x000fca0000000f00 */
[C---:B---3--:R-:W-:Y:S08]  /*1e630*/  HMMA.16816.F32 R128, R4.reuse, R28, R60 ;  /* 0x0000001c0480723c */ /* 0x048ff0000000183c */
[----:B------:R-:W-:Y:S01]  /*1e640*/  HMMA.16816.F32 R60, R4, R30, R92 ;  /* 0x0000001e043c723c */ /* 0x000fe2000000185c */
[----:B------:R-:W-:Y:S06]  /*1e650*/  LDSM.16.MT88.4 R28, [R212+0x16800] ;  /* 0x01680000d41c783b */ /* 0x000fec0000004200 */
[----:B------:R-:W-:-:S02]  /*1e660*/  MOV R95, R77 ;  /* 0x0000004d005f7202 */ /* 0x000fc40000000f00 */
[C---:B--2---:R-:W-:Y:S07]  /*1e670*/  HMMA.16816.F32 R76, R4.reuse, R12, R100 ;  /* 0x0000000c044c723c */ /* 0x044fee0000001864 */
[----:B------:R-:W-:Y:S01]  /*1e680*/  IMAD.MOV.U32 R101, RZ, RZ, R89 ;  /* 0x000000ffff657224 */ /* 0x000fe200078e0059 */
[----:B------:R-:W-:Y:S01]  /*1e690*/  MOV R103, R90 ;  /* 0x0000005a00677202 */ /* 0x000fe20000000f00 */
[----:B------:R-:W-:Y:S02]  /*1e6a0*/  IMAD.MOV.U32 R102, RZ, RZ, R91 ;  /* 0x000000ffff667224 */ /* 0x000fe400078e005b */
[C---:B------:R-:W-:Y:S01]  /*1e6b0*/  HMMA.16816.F32 R88, R4.reuse, R14, R104 ;  /* 0x0000000e0458723c */ /* 0x040fe20000001868 */
[----:B------:R-:W2:Y:S07]  /*1e6c0*/  LDSM.16.MT88.4 R12, [R210+0x16800] ;  /* 0x01680000d20c783b */ /* 0x000eae0000004200 */
[----:B----4-:R-:W-:Y:S01]  /*1e6d0*/  HMMA.16816.F32 R72, R4, R8, R108 ;  /* 0x000000080448723c */ /* 0x010fe2000000186c */
[----:B------:R-:W-:-:S06]  /*1e6e0*/  MOV R69, R49 ;  /* 0x0000003100457202 */ /* 0x000fcc0000000f00 */
[----:B------:R-:W-:Y:S01]  /*1e6f0*/  FFMA.FTZ R8, R39, R0, -R3 ;  /* 0x0000000027087223 */ /* 0x000fe20000010803 */
[C---:B------:R-:W-:Y:S03]  /*1e700*/  HMMA.16816.F32 R44, R4.reuse, R24, R124 ;  /* 0x00000018042c723c */ /* 0x040fe6000000187c */
[----:B------:R3:W-:Y:S01]  /*1e710*/  MUFU.EX2 R124, R8 ;  /* 0x00000008007c7308 */ /* 0x0007e20000000800 */
[----:B------:R-:W-:Y:S01]  /*1e720*/  MOV R93, R56 ;  /* 0x00000038005d7202 */ /* 0x000fe20000000f00 */
[----:B------:R-:W-:Y:S01]  /*1e730*/  IMAD.MOV.U32 R94, RZ, RZ, R57 ;  /* 0x000000ffff5e7224 */ /* 0x000fe200078e0039 */
[----:B------:R-:W-:Y:S01]  /*1e740*/  MOV R49, R58 ;  /* 0x0000003a00317202 */ /* 0x000fe20000000f00 */
[----:B------:R-:W-:Y:S02]  /*1e750*/  IMAD.MOV.U32 R48, RZ, RZ, R59 ;  /* 0x000000ffff307224 */ /* 0x000fe400078e003b */
[----:B------:R-:W-:Y:S01]  /*1e760*/  HMMA.16816.F32 R56, R4, R10, R112 ;  /* 0x0000000a0438723c */ /* 0x000fe20000001870 */
[----:B---3--:R-:W-:-:S04]  /*1e770*/  FFMA.FTZ R8, R101, R0, -R3 ;  /* 0x0000000065087223 */ /* 0x008fc80000010803 */
[----:B------:R3:W4:Y:S02]  /*1e780*/  MUFU.EX2 R10, R8 ;  /* 0x00000008000a7308 */ /* 0x0007240000000800 */
[----:B------:R-:W-:Y:S01]  /*1e790*/  MOV R114, R102 ;  /* 0x0000006600727202 */ /* 0x000fe20000000f00 */
[----:B------:R-:W-:Y:S01]  /*1e7a0*/  IMAD.MOV.U32 R68, RZ, RZ, R53 ;  /* 0x000000ffff447224 */ /* 0x000fe200078e0035 */
[----:B------:R-:W-:Y:S01]  /*1e7b0*/  MOV R96, R52 ;  /* 0x0000003400607202 */ /* 0x000fe20000000f00 */
[----:B------:R-:W-:Y:S01]  /*1e7c0*/  IMAD.MOV.U32 R92, RZ, RZ, R55 ;  /* 0x000000ffff5c7224 */ /* 0x000fe200078e0037 */
[----:B------:R-:W-:Y:S01]  /*1e7d0*/  MOV R71, R54 ;  /* 0x0000003600477202 */ /* 0x000fe20000000f00 */
[----:B------:R-:W-:Y:S01]  /*1e7e0*/  IMAD.MOV.U32 R115, RZ, RZ, R94 ;  /* 0x000000ffff737224 */ /* 0x000fe200078e005e */
[----:B-1----:R-:W-:Y:S01]  /*1e7f0*/  HMMA.16816.F32 R52, R4, R22, R120 ;  /* 0x000000160434723c */ /* 0x002fe20000001878 */
[----:B------:R-:W-:Y:S01]  /*1e800*/  MOV R9, R95 ;  /* 0x0000005f00097202 */ /* 0x000fe20000000f00 */
[----:B---3--:R-:W-:-:S04]  /*1e810*/  FFMA.FTZ R8, R248, R0, -R3 ;  /* 0x00000000f8087223 */ /* 0x008fc80000010803 */
[----:B------:R1:W-:Y:S01]  /*1e820*/  MUFU.EX2 R104, R8 ;  /* 0x0000000800687308 */ /* 0x0003e20000000800 */
[----:B------:R-:W-:Y:S01]  /*1e830*/  MOV R108, R65 ;  /* 0x00000041006c7202 */ /* 0x000fe20000000f00 */
        /* <DEDUP_REMOVED lines=11> */
[----:B-1----:R-:W-:Y:S01]  /*1e8f0*/  FFMA.FTZ R8, R249, R0, -R3 ;  /* 0x00000000f9087223 */ /* 0x002fe20000010803 */
[----:B------:R-:W-:Y:S01]  /*1e900*/  MOV R95, R32 ;  /* 0x00000020005f7202 */ /* 0x000fe20000000f00 */
[----:B------:R-:W-:Y:S01]  /*1e910*/  IMAD.MOV.U32 R119, RZ, RZ, R115 ;  /* 0x000000ffff777224 */ /* 0x000fe200078e0073 */
[C---:B------:R-:W-:Y:S01]  /*1e920*/  HMMA.16816.F32 R36, R4.reuse, R26, R140 ;  /* 0x0000001a0424723c */ /* 0x040fe2000000188c */
[----:B------:R1:W-:Y:S01]  /*1e930*/  MUFU.EX2 R120, R8 ;  /* 0x0000000800787308 */ /* 0x0003e20000000800 */
[----:B------:R-:W-:Y:S01]  /*1e940*/  IMAD.MOV.U32 R92, RZ, RZ, R35 ;  /* 0x000000ffff5c7224 */ /* 0x000fe200078e0023 */
[----:B------:R-:W-:Y:S01]  /*1e950*/  MOV R93, R34 ;  /* 0x00000022005d7202 */ /* 0x000fe20000000f00 */
[----:B------:R-:W-:Y:S01]  /*1e960*/  IMAD.MOV.U32 R9, RZ, RZ, R108 ;  /* 0x000000ffff097224 */ /* 0x000fe200078e006c */
[----:B------:R-:W-:Y:S01]  /*1e970*/  MOV R108, R107 ;  /* 0x0000006b006c7202 */ /* 0x000fe20000000f00 */
[----:B------:R-:W-:Y:S01]  /*1e980*/  IMAD.MOV.U32 R115, RZ, RZ, R106 ;  /* 0x000000ffff737224 */ /* 0x000fe200078e006a */
[----:B------:R-:W3:Y:S01]  /*1e990*/  LDSM.16.MT88.4 R20, [R211+0x16800] ;  /* 0x01680000d314783b */ /* 0x000ee20000004200 */
[----:B--2---:R-:W-:Y:S01]  /*1e9a0*/  HMMA.16816.F32 R84, R4, R12, R160 ;  /* 0x0000000c0454723c */ /* 0x004fe200000018a0 */
[----:B------:R-:W-:Y:S01]  /*1e9b0*/  MOV R112, R105 ;  /* 0x0000006900707202 */ /* 0x000fe20000000f00 */
[----:B------:R-:W-:-:S02]  /*1e9c0*/  IMAD.MOV.U32 R105, RZ, RZ, R92 ;  /* 0x000000ffff697224 */ /* 0x000fc400078e005c */
[----:B------:R-:W-:Y:S01]  /*1e9d0*/  IMAD.MOV.U32 R109, RZ, RZ, R64 ;  /* 0x000000ffff6d7224 */ /* 0x000fe200078e0040 */
[----:B------:R-:W-:Y:S01]  /*1e9e0*/  MOV R123, R11 ;  /* 0x0000000b007b7202 */ /* 0x000fe20000000f00 */
[----:B------:R-:W-:Y:S01]  /*1e9f0*/  IMAD.MOV.U32 R113, RZ, RZ, R111 ;  /* 0x000000ffff717224 */ /* 0x000fe200078e006f */
[----:B------:R-:W-:Y:S01]  /*1ea00*/  LDSM.16.MT88.4 R24, [R211+0x11000] ;  /* 0x01100000d318783b */ /* 0x000fe20000004200 */
[----:B-1----:R-:W-:Y:S01]  /*1ea10*/  FFMA.FTZ R8, R114, R0, -R2 ;  /* 0x0000000072087223 */ /* 0x002fe20000010802 */
[----:B------:R-:W-:Y:S01]  /*1ea20*/  MOV R114, R110 ;  /* 0x0000006e00727202 */ /* 0x000fe20000000f00 */
[----:B------:R-:W-:Y:S02]  /*1ea30*/  IMAD.MOV.U32 R110, RZ, RZ, R100 ;  /* 0x000000ffff6e7224 */ /* 0x000fe400078e0064 */
[----:B------:R1:W-:Y:S01]  /*1ea40*/  MUFU.EX2 R162, R8 ;  /* 0x0000000800a27308 */ /* 0x0003e20000000800 */
[----:B------:R-:W-:Y:S01]  /*1ea50*/  MOV R106, R93 ;  /* 0x0000005d006a7202 */ /* 0x000fe20000000f00 */
[----:B------:R-:W-:Y:S01]  /*1ea60*/  IMAD.MOV.U32 R107, RZ, RZ, R94 ;  /* 0x000000ffff6b7224 */ /* 0x000fe200078e005e */
[----:B------:R-:W-:-:S02]  /*1ea70*/  MOV R100, R95 ;  /* 0x0000005f00647202 */ /* 0x000fc40000000f00 */
[----:B------:R-:W-:Y:S01]  /*1ea80*/  MOV R111, R103 ;  /* 0x00000067006f7202 */ /* 0x000fe20000000f00 */
[----:B------:R-:W-:Y:S01]  /*1ea90*/  IMAD.MOV.U32 R103, RZ, RZ, R68 ;  /* 0x000000ffff677224 */ /* 0x000fe200078e0044 */
[----:B------:R-:W-:Y:S01]  /*1eaa0*/  MOV R92, R69 ;  /* 0x00000045005c7202 */ /* 0x000fe20000000f00 */
[----:B-1----:R-:W-:Y:S02]  /*1eab0*/  FFMA.FTZ R8, R119, R0, -R2 ;  /* 0x0000000077087223 */ /* 0x002fe40000010802 */
[----:B------:R-:W-:Y:S07]  /*1eac0*/  HMMA.16816.F32 R116, R4, R28, R172 ;  /* 0x0000001c0474723c */ /* 0x000fee00000018ac */
        /* <DEDUP_REMOVED lines=25> */
[----:B------:R1:W2:Y:S01]  /*1ec60*/  MUFU.EX2 R160, R8 ;  /* 0x0000000800a07308 */ /* 0x0002a20000000800 */
[----:B------:R-:W-:Y:S01]  /*1ec70*/  IMAD.MOV.U32 R127, RZ, RZ, R115 ;  /* 0x000000ffff7f7224 */ /* 0x000fe200078e0073 */
[----:B------:R-:W-:Y:S01]  /*1ec80*/  MOV R71, R48 ;  /* 0x0000003000477202 */ /* 0x000fe20000000f00 */
[----:B------:R4:W5:Y:S01]  /*1ec90*/  LDL.LU R219, [R1+0x4c] ;  /* 0x00004c0001db7983 */ /* 0x0009620000300800 */
[----:B------:R-:W-:Y:S01]  /*1eca0*/  MOV R248, R95 ;  /* 0x0000005f00f87202 */ /* 0x000fe20000000f00 */
[----:B------:R-:W-:Y:S01]  /*1ecb0*/  IMAD.MOV.U32 R48, RZ, RZ, R49 ;  /* 0x000000ffff307224 */ /* 0x000fe200078e0031 */
[----:B------:R-:W-:Y:S01]  /*1ecc0*/  MOV R126, R108 ;  /* 0x0000006c007e7202 */ /* 0x000fe20000000f00 */
[----:B------:R-:W-:Y:S01]  /*1ecd0*/  IMAD.MOV.U32 R140, RZ, RZ, R110 ;  /* 0x000000ffff8c7224 */ /* 0x000fe200078e006e */
[----:B------:R-:W-:-:S02]  /*1ece0*/  MOV R49, R217 ;  /* 0x000000d900317202 */ /* 0x000fc40000000f00 */
[----:B------:R-:W-:Y:S01]  /*1ecf0*/  MOV R143, R107 ;  /* 0x0000006b008f7202 */ /* 0x000fe20000000f00 */
[----:B------:R-:W-:Y:S01]  /*1ed00*/  IMAD.MOV.U32 R107, RZ, RZ, R216 ;  /* 0x000000ffff6b7224 */ /* 0x000fe200078e00d8 */
[----:B------:R-:W-:Y:S01]  /*1ed10*/  HMMA.16816.F32 R64, R4, R18, R156 ;  /* 0x000000120440723c */ /* 0x000fe2000000189c */
[----:B------:R-:W-:Y:S01]  /*1ed20*/  MOV R110, R215 ;  /* 0x000000d7006e7202 */ /* 0x000fe20000000f00 */
[----:B-1----:R-:W-:Y:S02]  /*1ed30*/  FFMA.FTZ R8, R218, R0, -R2 ;  /* 0x00000000da087223 */ /* 0x002fe40000010802 */
[----:B------:R4:W5:Y:S01]  /*1ed40*/  LDL.LU R218, [R1+0x48] ;  /* 0x0000480001da7983 */ /* 0x0009620000300800 */
[----:B------:R-:W-:Y:S01]  /*1ed50*/  MOV R249, R127 ;  /* 0x0000007f00f97202 */ /* 0x000fe20000000f00 */
[----:B------:R-:W-:Y:S02]  /*1ed60*/  IMAD.MOV.U32 R108, RZ, RZ, R214 ;  /* 0x000000ffff6c7224 */ /* 0x000fe400078e00d6 */
        /* <DEDUP_REMOVED lines=13> */
[----:B------:R4:W5:Y:S04]  /*1ee40*/  LDL.LU R208, [R1+0x30] ;  /* 0x0000300001d07983 */ /* 0x0009680000300800 */
[----:B------:R4:W5:Y:S01]  /*1ee50*/  LDL.LU R133, [R1+0x2c] ;  /* 0x00002c0001857983 */ /* 0x0009620000300800 */
[C---:B------:R-:W-:Y:S03]  /*1ee60*/  HMMA.16816.F32 R96, R4.reuse, R14, R168 ;  /* 0x0000000e0460723c */ /* 0x040fe600000018a8 */
[----:B------:R-:W1:Y:S05]  /*1ee70*/  LDSM.16.MT88.4 R12, [R209+0x11000] ;  /* 0x01100000d10c783b */ /* 0x000e6a0000004200 */
[----:B------:R-:W-:Y:S01]  /*1ee80*/  HMMA.16816.F32 R32, R4, R16, R148 ;  /* 0x000000100420723c */ /* 0x000fe20000001894 */
[----:B------:R-:W1:Y:S01]  /*1ee90*/  LDSM.16.MT88.4 R16, [R210+0x11000] ;  /* 0x01100000d210783b */ /* 0x000e620000004200 */
        /* <DEDUP_REMOVED lines=20> */
[C---:B------:R-:W-:Y:S01]  /*1efe0*/  HMMA.16816.F32 R92, R4.reuse, R30, R180 ;  /* 0x0000001e045c723c */ /* 0x040fe200000018b4 */
[----:B------:R-:W-:Y:S01]  /*1eff0*/  IMAD.MOV.U32 R151, RZ, RZ, R50 ;  /* 0x000000ffff977224 */ /* 0x000fe200078e0032 */
[----:B------:R-:W-:Y:S01]  /*1f000*/  MOV R170, R125 ;  /* 0x0000007d00aa7202 */ /* 0x000fe20000000f00 */
[----:B------:R-:W-:Y:S01]  /*1f010*/  IMAD.MOV.U32 R163, RZ, RZ, R10 ;  /* 0x000000ffffa37224 */ /* 0x000fe200078e000a */
[----:B------:R-:W-:Y:S01]  /*1f020*/  MOV R171, R11 ;  /* 0x0000000b00ab7202 */ /* 0x000fe20000000f00 */
[----:B------:R-:W-:Y:S01]  /*1f030*/  IMAD.MOV.U32 R125, RZ, RZ, R9 ;  /* 0x000000ffff7d7224 */ /* 0x000fe200078e0009 */
[----:B------:R-:W-:Y:S02]  /*1f040*/  LDSM.16.MT88.4 R28, [R212+0x11000] ;  /* 0x01100000d41c783b */ /* 0x000fe40000004200 */
[C---:B---3--:R-:W-:Y:S02]  /*1f050*/  HMMA.16816.F32 R68, R4.reuse, R20, R192 ;  /* 0x000000140444723c */ /* 0x048fe400000018c0 */
[----:B--2---:R-:W2:Y:S06]  /*1f060*/  LDSM.16.MT88.4 R8, [R210+0x13000] ;  /* 0x01300000d208783b */ /* 0x004eac0000004200 */
[----:B------:R-:W-:Y:S01]  /*1f070*/  HMMA.16816.F32 R48, R4, R22, R188 ;  /* 0x000000160430723c */ /* 0x000fe200000018bc */
[----:B------:R-:W-:-:S06]  /*1f080*/  MOV R156, R159 ;  /* 0x0000009f009c7202 */ /* 0x000fcc0000000f00 */
[----:B------:R-:W-:Y:S02]  /*1f090*/  F2FP.PACK_AB R4, R175, R124 ;  /* 0x0000007caf04723e */ /* 0x000fe400000000ff */
[----:B------:R-:W-:Y:S02]  /*1f0a0*/  F2FP.PACK_AB R5, R160, R162 ;  /* 0x000000a2a005723e */ /* 0x000fe400000000ff */
        /* <DEDUP_REMOVED lines=9> */
[----:B------:R-:W-:Y:S01]  /*1f140*/  MOV R168, R150 ;  /* 0x0000009600a87202 */ /* 0x000fe20000000f00 */
[----:B------:R-:W-:-:S06]  /*1f150*/  IMAD.MOV.U32 R169, RZ, RZ, R151 ;  /* 0x000000ffffa97224 */ /* 0x000fcc00078e0097 */
        /* <DEDUP_REMOVED lines=296> */
.L_x_6210:
        /* <DEDUP_REMOVED lines=76> */
.L_x_6203:
[----:B------:R-:W-:Y:S02]  /*208a0*/  ULDC.64 UR4, c[0x0][0x118] ;  /* 0x0000460000047ab9 */ /* 0x000fe40000000a00 */
[----:B------:R-:W2:Y:S02]  /*208b0*/  LD.E R3, [R134.64+0x40] ;  /* 0x0000400486037980 */ /* 0x000ea4000c101900 */
[----:B--2---:R-:W-:Y:S04]  /*208c0*/  LEA R3, -R3, RZ, 0x6 ;  /* 0x000000ff03037211 */ /* 0x004fe800078e31ff */
[----:B------:R-:W-:Y:S02]  /*208d0*/  SHF.R.S32.HI R4, RZ, 0x1f, R3 ;  /* 0x0000001fff047819 */ /* 0x000fe40000011403 */
.L_x_6204:
[----:B------:R-:W-:Y:S05]  /*208e0*/  BSYNC B0 ;  /* 0x0000000000007941 */ /* 0x000fea0003800000 */
.L_x_6202:
        /* <DEDUP_REMOVED lines=47> */
[-C--:B------:R-:W-:Y:S03]  /*20be0*/  MOV R243, R236.reuse ;  /* 0x000000ec00f37202 */ /* 0x080fe60000000f00 */
        /* <DEDUP_REMOVED lines=311> */
[C---:B----4-:R-:W-:Y:S01]  /*21f60*/  HMMA.16816.F32 R20, R196.reuse, R4, R20 ;  /* 0x00000004c414723c */ /* 0x050fe20000001814 */
[----:B------:R-:W-:Y:S07]  /*21f70*/  DEPBAR.LE SB0, 0x0 ;  /* 0x000080000000791a */ /* 0x000fee0000000000 */
[----:B------:R4:W1:Y:S01]  /*21f80*/  MUFU.TANH R178, R14 ;  /* 0x0000000e00b27308 */ /* 0x0008620000002400 */
[----:B------:R-:W-:Y:S01]  /*21f90*/  BAR.SYNC.DEFER_BLOCKING 0x0 ;  /* 0x0000000000007b1d */ /* 0x000fe20000010000 */
[C---:B------:R-:W-:Y:S08]  /*21fa0*/  HMMA.16816.F32 R24, R196.reuse, R6, R24 ;  /* 0x00000006c418723c */ /* 0x040ff00000001818 */
[----:B------:R4:W1:Y:S06]  /*21fb0*/  MUFU.TANH R181, R15 ;  /* 0x0000000f00b57308 */ /* 0x00086c0000002400 */
[-C--:B------:R-:W-:Y:S04]  /*21fc0*/  FMUL.FTZ R20, R20, R0.reuse ;  /* 0x0000000014147220 */ /* 0x080fe80000410000 */
[----:B------:R4:W2:Y:S01]  /*21fd0*/  MUFU.TANH R173, R16 ;  /* 0x0000001000ad7308 */ /* 0x0008a20000002400 */
[-C--:B------:R-:W-:Y:S02]  /*21fe0*/  FMUL.FTZ R21, R21, R0.reuse ;  /* 0x0000000015157220 */ /* 0x080fe40000410000 */
[-C--:B------:R-:W-:Y:S02]  /*21ff0*/  FMUL.FTZ R22, R22, R0.reuse ;  /* 0x0000000016167220 */ /* 0x080fe40000410000 */
[-C--:B------:R-:W-:Y:S02]  /*22000*/  FMUL.FTZ R23, R23, R0.reuse ;  /* 0x0000000017177220 */ /* 0x080fe40000410000 */
[-C--:B------:R-:W-:Y:S02]  /*22010*/  FMUL.FTZ R24, R24, R0.reuse ;  /* 0x0000000018187220 */ /* 0x080fe40000410000 */
[-C--:B------:R-:W-:Y:S01]  /*22020*/  FMUL.FTZ R25, R25, R0.reuse ;  /* 0x0000000019197220 */ /* 0x080fe20000410000 */
[----:B------:R4:W2:Y:S01]  /*22030*/  MUFU.TANH R174, R17 ;  /* 0x0000001100ae7308 */ /* 0x0008a20000002400 */
[-C--:B------:R-:W-:Y:S02]  /*22040*/  FMUL.FTZ R26, R26, R0.reuse ;  /* 0x000000001a1a7220 */ /* 0x080fe40000410000 */
[-C--:B------:R-:W-:Y:S01]  /*22050*/  FMUL.FTZ R27, R27, R0.reuse ;  /* 0x000000001b1b7220 */ /* 0x080fe20000410000 */
[C---:B-1----:R-:W-:Y:S06]  /*22060*/  HMMA.16816.F32 R28, R196.reuse, R8, R28 ;  /* 0x00000008c41c723c */ /* 0x042fec000000181c */
[----:B------:R4:W1:Y:S02]  /*22070*/  MUFU.TANH R180, R18 ;  /* 0x0000001200b47308 */ /* 0x0008640000002400 */
[----:B------:R-:W-:Y:S01]  /*22080*/  HMMA.16816.F32 R32, R196, R10, R32 ;  /* 0x0000000ac420723c */ /* 0x000fe20000001820 */
[----:B------:R-:W2:Y:S07]  /*22090*/  LDL R199, [R1+0x8] ;  /* 0x0000080001c77983 */ /* 0x000eae0000100800 */
        /* <DEDUP_REMOVED lines=25> */
[----:B--2---:R-:W-:Y:S11]  /*22230*/  ISETP.GT.AND P0, PT, R238, R199, PT ;  /* 0x000000c7ee00720c */ /* 0x004ff60003f04270 */
[----:B------:R-:W-:Y:S02]  /*22240*/  @!UPT UIADD3 URZ, URZ, URZ, URZ ;  /* 0x0000003f3f3ff290 */ /* 0x000fe4000fffe03f */
[----:B------:R-:W-:-:S05]  /*22250*/  @!P0 BRA `(.L_x_6206) ;  /* 0x00000be000008947 */ /* 0x000fca0003800000 */
[----:B-1-34-:R-:W-:Y:S01]  /*22260*/  ISETP.NE.U32.AND P0, PT, R240, RZ, PT ;  /* 0x000000fff000720c */ /* 0x01afe20003f05070 */
        /* <DEDUP_REMOVED lines=11> */
[----:B------:R-:W1:Y:S01]  /*22320*/  I2F.RP R4, R0 ;  /* 0x0000000000047306 */ /* 0x000e620000209400 */
[----:B------:R-:W-:Y:S02]  /*22330*/  LOP3.LUT R10, R10, R3, RZ, 0x3c, !PT ;  /* 0x000000030a0a7212 */ /* 0x000fe400078e3cff */
[----:B------:R-:W-:Y:S07]  /*22340*/  IMAD.MOV R8, RZ, RZ, -R8 ;  /* 0x000000ffff087224 */ /* 0x000fee00078e0a08 */
[----:B-1----:R-:W1:Y:S02]  /*22350*/  MUFU.RCP R4, R4 ;  /* 0x0000000400047308 */ /* 0x002e640000001000 */
[----:B-1----:R-:W-:Y:S08]  /*22360*/  IADD3 R4, R4, 0xffffffe, RZ ;  /* 0x0ffffffe04047810 */ /* 0x002ff00007ffe0ff */
[----:B------:R-:W1:Y:S02]  /*22370*/  F2I.FTZ.U32.TRUNC.NTZ R5, R4 ;  /* 0x0000000400057305 */ /* 0x000e64000021f000 */
[--C-:B-1----:R-:W-:Y:S04]  /*22380*/  IMAD.MOV R4, RZ, RZ, -R5.reuse ;  /* 0x000000ffff047224 */ /* 0x102fe800078e0a05 */
        /* <DEDUP_REMOVED lines=30> */
[----:B------:R1:W3:Y:S01]  /*22570*/  LD.E R12, [R10.64] ;  /* 0x000000040a0c7980 */ /* 0x0002e2000c101900 */
[C---:B------:R-:W-:Y:S01]  /*22580*/  LEA R8, P0, R5.reuse, R240, 0x2 ;  /* 0x000000f005087211 */ /* 0x040fe200078010ff */
[C---:B------:R-:W-:Y:S03]  /*22590*/  IMAD.IADD R4, R5.reuse, 0x1, -R4 ;  /* 0x0000000105047824 */ /* 0x040fe600078e0a04 */
[----:B------:R-:W-:Y:S01]  /*225a0*/  LEA.HI.X.SX32 R9, R5, R241, 0x2, P0 ;  /* 0x000000f105097211 */ /* 0x000fe200000f16ff */
[----:B------:R-:W-:Y:S04]  /*225b0*/  IMAD R3, R3, R4, -0x40 ;  /* 0xffffffc003037424 */ /* 0x000fe800078e0204 */
[----:B-1----:R1:W3:Y:S01]  /*225c0*/  LD.E R11, [R8.64] ;  /* 0x00000004080b7980 */ /* 0x0022e2000c101900 */
[----:B------:R-:W-:Y:S03]  /*225d0*/  SHF.R.S32.HI R10, RZ, 0x1f, R3 ;  /* 0x0000001fff0a7819 */ /* 0x000fe60000011403 */
        /* <DEDUP_REMOVED lines=13> */
.L_x_6208:
[----:B------:R-:W-:Y:S02]  /*226b0*/  ULDC.64 UR4, c[0x0][0x118] ;  /* 0x0000460000047ab9 */ /* 0x000fe40000000a00 */
[----:B------:R-:W2:Y:S02]  /*226c0*/  LD.E R5, [R134.64+0x38] ;  /* 0x0000380486057980 */ /* 0x000ea4000c101900 */
[----:B--2---:R-:W-:Y:S04]  /*226d0*/  LEA R5, -R5, RZ, 0x6 ;  /* 0x000000ff05057211 */ /* 0x004fe800078e31ff */
[----:B------:R-:W-:Y:S02]  /*226e0*/  SHF.R.S32.HI R6, RZ, 0x1f, R5 ;  /* 0x0000001fff067819 */ /* 0x000fe40000011405 */
.L_x_6209:
[----:B------:R-:W-:Y:S05]  /*226f0*/  BSYNC B0 ;  /* 0x0000000000007941 */ /* 0x000fea0003800000 */
.L_x_6207:
        /* <DEDUP_REMOVED lines=116> */
.L_x_6206:
[----:B-1-34-:R-:W-:Y:S05]  /*22e40*/  BSYNC B1 ;  /* 0x0000000000017941 */ /* 0x01afea0003800000 */
.L_x_6205:
[----:B------:R-:W-:Y:S01]  /*22e50*/  IMAD R0, R238, -0x40, R252 ;  /* 0xffffffc0ee007824 */ /* 0x000fe200078e02fc */
[----:B------:R-:W-:Y:S01]  /*22e60*/  ULDC.64 UR4, c[0x0][0x118] ;  /* 0x0000460000047ab9 */ /* 0x000fe20000000a00 */
[----:B------:R-:W-:Y:S03]  /*22e70*/  LDSM.16.MT88.4 R28, [R212+0x10000] ;  /* 0x01000000d41c783b */ /* 0x000fe60000004200 */
[C---:B------:R-:W-:Y:S02]  /*22e80*/  IADD3 R3, R0.reuse, 0x8, RZ ;  /* 0x0000000800037810 */ /* 0x040fe40007ffe0ff */
[----:B------:R-:W-:Y:S02]  /*22e90*/  IADD3 R4, R0, -0x1, RZ ;  /* 0xffffffff00047810 */ /* 0x000fe40007ffe0ff */
[----:B------:R-:W-:Y:S01]  /*22ea0*/  ISETP.GE.AND P1, PT, R3, RZ, PT ;  /* 0x000000ff0300720c */ /* 0x000fe20003f26270 */
[----:B------:R1:W2:Y:S01]  /*22eb0*/  LD.E R132, [R134.64+0xdc] ;  /* 0x0000dc0486847980 */ /* 0x0002a2000c101900 */
        /* <DEDUP_REMOVED lines=8> */
[----:B------:R-:W3:Y:S01]  /*22f40*/  I2F R22, R22 ;  /* 0x0000001600167306 */ /* 0x000ee20000201400 */
[----:B------:R-:W-:Y:S02]  /*22f50*/  ISETP.GE.AND P1, PT, R5, RZ, PT ;  /* 0x000000ff0500720c */ /* 0x000fe40003f26270 */
[----:B------:R-:W-:Y:S07]  /*22f60*/  ISETP.GE.AND P0, PT, R6, RZ, PT ;  /* 0x000000ff0600720c */ /* 0x000fee0003f06270 */
[----:B------:R4:W5:Y:S04]  /*22f70*/  I2F R17, R4 ;  /* 0x0000000400117306 */ /* 0x0009680000201400 */
[C---:B------:R-:W-:Y:S02]  /*22f80*/  @!P1 IADD3 R5, -R0.reuse, -0x7, RZ ;  /* 0xfffffff900059810 */ /* 0x040fe40007ffe1ff */
[C---:B------:R-:W-:Y:S04]  /*22f90*/  @!P0 IADD3 R6, -R0.reuse, 0x8, RZ ;  /* 0x0000000800068810 */ /* 0x040fe80007ffe1ff */
[----:B------:R1:W-:Y:S10]  /*22fa0*/  I2F R18, R3 ;  /* 0x0000000300127306 */ /* 0x0003f40000201400 */
[----:B------:R3:W3:Y:S01]  /*22fb0*/  I2F R16, R6 ;  /* 0x0000000600107306 */ /* 0x0006e20000201400 */
[----:B----4-:R-:W-:Y:S04]  /*22fc0*/  IADD3 R4, R0, -0x9, RZ ;  /* 0xfffffff700047810 */ /* 0x010fe80007ffe0ff */
[----:B------:R-:W-:Y:S05]  /*22fd0*/  ISETP.GE.AND P1, PT, R4, RZ, PT ;  /* 0x000000ff0400720c */ /* 0x000fea0003f26270 */
[----:B------:R4:W-:Y:S01]  /*22fe0*/  I2F R23, R5 ;  /* 0x0000000500177306 */ /* 0x0009e20000201400 */
[C---:B-1----:R-:W-:Y:S04]  /*22ff0*/  IADD3 R3, R0.reuse, -0x10, RZ ;  /* 0xfffffff000037810 */ /* 0x042fe80007ffe0ff */
[----:B------:R-:W-:Y:S03]  /*23000*/  ISETP.GE.AND P0, PT, R3, RZ, PT ;  /* 0x000000ff0300720c */ /* 0x000fe60003f06270 */
[C---:B------:R-:W-:Y:S02]  /*23010*/  @!P1 IADD3 R4, -R0.reuse, 0x9, RZ ;  /* 0x0000000900049810 */ /* 0x040fe40007ffe1ff */
[----:B------:R-:W-:Y:S02]  /*23020*/  ISETP.GE.AND P1, PT, R7, RZ, PT ;  /* 0x000000ff0700720c */ /* 0x000fe40003f26270 */
[----:B------:R1:W1:Y:S01]  /*23030*/  I2F R15, R4 ;  /* 0x00000004000f7306 */ /* 0x0002620000201400 */
[C---:B---3--:R-:W-:Y:S05]  /*23040*/  IADD3 R6, R0.reuse, -0x18, RZ ;  /* 0xffffffe800067810 */ /* 0x048fea0007ffe0ff */
[----:B------:R-:W-:Y:S02]  /*23050*/  @!P0 IADD3 R3, -R0, 0x10, RZ ;  /* 0x0000001000038810 */ /* 0x000fe40007ffe1ff */
[----:B------:R-:W-:Y:S02]  /*23060*/  ISETP.GE.AND P0, PT, R6, RZ, PT ;  /* 0x000000ff0600720c */ /* 0x000fe40003f06270 */
[----:B------:R3:W3:Y:S01]  /*23070*/  I2F R14, R3 ;  /* 0x00000003000e7306 */ /* 0x0006e20000201400 */
[C---:B----4-:R-:W-:Y:S02]  /*23080*/  IADD3 R5, R0.reuse, -0x19, RZ ;  /* 0xffffffe700057810 */ /* 0x050fe40007ffe0ff */
        /* <DEDUP_REMOVED lines=8> */
[C---:B---3--:R-:W-:Y:S04]  /*23110*/  IADD3 R3, R0.reuse, -0x21, RZ ;  /* 0xffffffdf00037810 */ /* 0x048fe80007ffe0ff */
[----:B------:R-:W-:Y:S05]  /*23120*/  ISETP.GE.AND P1, PT, R3, RZ, PT ;  /* 0x000000ff0300720c */ /* 0x000fea0003f26270 */
[----:B------:R3:W3:Y:S02]  /*23130*/  I2F R11, R5 ;  /* 0x00000005000b7306 */ /* 0x0006e40000201400 */
[----:B------:R-:W-:Y:S02]  /*23140*/  @!P0 IADD3 R4, -R0, 0x20, RZ ;  /* 0x0000002000048810 */ /* 0x000fe40007ffe1ff */
[----:B------:R-:W-:Y:S02]  /*23150*/  ISETP.GE.AND P0, PT, R8, RZ, PT ;  /* 0x000000ff0800720c */ /* 0x000fe40003f06270 */
[C---:B----4-:R-:W-:Y:S02]  /*23160*/  IADD3 R7, R0.reuse, -0x29, RZ ;  /* 0xffffffd700077810 */ /* 0x050fe40007ffe0ff */
[C---:B------:R-:W-:Y:S02]  /*23170*/  @!P1 IADD3 R3, -R0.reuse, 0x21, RZ ;  /* 0x0000002100039810 */ /* 0x040fe40007ffe1ff */
[----:B------:R4:W4:Y:S01]  /*23180*/  I2F R10, R4 ;  /* 0x00000004000a7306 */ /* 0x0009220000201400 */
[----:B------:R-:W-:Y:S02]  /*23190*/  ISETP.GE.AND P4, PT, R7, RZ, PT ;  /* 0x000000ff0700720c */ /* 0x000fe40003f86270 */
[C---:B-1----:R-:W-:Y:S04]  /*231a0*/  IADD3 R6, R0.reuse, -0x30, RZ ;  /* 0xffffffd000067810 */ /* 0x042fe80007ffe0ff */
[----:B------:R-:W-:Y:S02]  /*231b0*/  @!P0 IADD3 R8, -R0, 0x28, RZ ;  /* 0x0000002800088810 */ /* 0x000fe40007ffe1ff */
[----:B------:R-:W-:Y:S01]  /*231c0*/  ISETP.GE.AND P3, PT, R6, RZ, PT ;  /* 0x000000ff0600720c */ /* 0x000fe20003f66270 */
[----:B------:R1:W1:Y:S01]  /*231d0*/  I2F R9, R3 ;  /* 0x0000000300097306 */ /* 0x0002620000201400 */
[C---:B---3--:R-:W-:Y:S03]  /*231e0*/  IADD3 R5, R0.reuse, -0x38, RZ ;  /* 0xffffffc800057810 */ /* 0x048fe60007ffe0ff */
[C---:B------:R-:W-:Y:S02]  /*231f0*/  @!P4 IADD3 R7, -R0.reuse, 0x29, RZ ;  /* 0x000000290007c810 */ /* 0x040fe40007ffe1ff */
[----:B------:R-:W-:Y:S04]  /*23200*/  ISETP.GE.AND P1, PT, R5, RZ, PT ;  /* 0x000000ff0500720c */ /* 0x000fe80003f26270 */
[----:B------:R-:W3:Y:S02]  /*23210*/  I2F R8, R8 ;  /* 0x0000000800087306 */ /* 0x000ee40000201400 */
[C---:B------:R-:W-:Y:S02]  /*23220*/  @!P3 IADD3 R6, -R0.reuse, 0x30, RZ ;  /* 0x000000300006b810 */ /* 0x040fe40007ffe1ff */
[----:B----4-:R-:W-:Y:S04]  /*23230*/  IADD3 R4, R0, -0x39, RZ ;  /* 0xffffffc700047810 */ /* 0x010fe80007ffe0ff */
[----:B------:R-:W-:Y:S02]  /*23240*/  ISETP.GE.AND P0, PT, R4, RZ, PT ;  /* 0x000000ff0400720c */ /* 0x000fe40003f06270 */
[C---:B------:R-:W-:Y:S01]  /*23250*/  @!P1 IADD3 R5, -R0.reuse, 0x38, RZ ;  /* 0x0000003800059810 */ /* 0x040fe20007ffe1ff */
[----:B------:R-:W4:Y:S01]  /*23260*/  I2F R7, R7 ;  /* 0x0000000700077306 */ /* 0x000f220000201400 */
[C---:B-1----:R-:W-:Y:S04]  /*23270*/  IADD3 R3, R0.reuse, -0x31, RZ ;  /* 0xffffffcf00037810 */ /* 0x042fe80007ffe0ff */
[----:B------:R-:W-:Y:S05]  /*23280*/  ISETP.GE.AND P2, PT, R3, RZ, PT ;  /* 0x000000ff0300720c */ /* 0x000fea0003f46270 */
[C---:B------:R-:W-:Y:S01]  /*23290*/  @!P0 IADD3 R4, -R0.reuse, 0x39, RZ ;  /* 0x0000003900048810 */ /* 0x040fe20007ffe1ff */
[----:B------:R-:W1:Y:S07]  /*232a0*/  I2F R6, R6 ;  /* 0x0000000600067306 */ /* 0x000e6e0000201400 */
[----:B------:R-:W-:Y:S03]  /*232b0*/  @!P2 IADD3 R3, -R0, 0x31, RZ ;  /* 0x000000310003a810 */ /* 0x000fe60007ffe1ff */
[----:B------:R-:W-:Y:S10]  /*232c0*/  I2F R5, R5 ;  /* 0x0000000500057306 */ /* 0x000ff40000201400 */
[----:B------:R-:W-:Y:S01]  /*232d0*/  I2F R4, R4 ;  /* 0x0000000400047306 */ /* 0x000fe20000201400 */
[C---:B------:R-:W-:Y:S02]  /*232e0*/  FFMA.FTZ R19, -R133.reuse, R22, R201 ;  /* 0x0000001685137223 */ /* 0x040fe400000101c9 */
[CC--:B-----5:R-:W-:Y:S02]  /*232f0*/  FFMA.FTZ R21, -R133.reuse, R17.reuse, R202 ;  /* 0x0000001185157223 */ /* 0x0e0fe400000101ca */
        /* <DEDUP_REMOVED lines=25> */
[----:B-----5:R-:W-:Y:S01]  /*23490*/  FMNMX.FTZ R3, R18, R137, !PT ;  /* 0x0000008912037209 */ /* 0x020fe20007810000 */
[C---:B---3--:R-:W-:Y:S01]  /*234a0*/  FFMA.FTZ R185, -R133.reuse, R8, R185 ;  /* 0x0000000885b97223 */ /* 0x048fe200000101b9 */
[----:B------:R-:W-:Y:S01]  /*234b0*/  FMNMX.FTZ R135, R190, R135, !PT ;  /* 0x00000087be877209 */ /* 0x000fe20007810000 */
[----:B------:R-:W-:Y:S01]  /*234c0*/  FFMA.FTZ R188, -R133, R12, R188 ;  /* 0x0000000c85bc7223 */ /* 0x000fe200000101bc */
[----:B------:R-:W-:Y:S01]  /*234d0*/  FMNMX.FTZ R3, R23, R3, !PT ;  /* 0x0000000317037209 */ /* 0x000fe20007810000 */
[----:B----4-:R-:W-:Y:S01]  /*234e0*/  FFMA.FTZ R184, -R133, R7, R184 ;  /* 0x0000000785b87223 */ /* 0x010fe200000101b8 */
        /* <DEDUP_REMOVED lines=36> */
[----:B------:R-:W3:Y:S01]  /*23730*/  SHFL.BFLY PT, R5, R135, 0x1, 0x1f ;  /* 0x0c201f0087057f89 */ /* 0x000ee200000e0000 */
[----:B-1----:R-:W-:Y:S07]  /*23740*/  FMNMX.FTZ R0, R0, R3, !PT ;  /* 0x0000000300007209 */ /* 0x002fee0007810000 */
[----:B------:R-:W1:Y:S01]  /*23750*/  SHFL.BFLY PT, R4, R0, 0x1, 0x1f ;  /* 0x0c201f0000047f89 */ /* 0x000e6200000e0000 */
[----:B---3--:R-:W-:Y:S04]  /*23760*/  FMNMX.FTZ R135, R135, R5, !PT ;  /* 0x0000000587877209 */ /* 0x008fe80007810000 */
[C---:B------:R-:W-:Y:S01]  /*23770*/  FSETP.NEU.FTZ.AND P0, PT, R135.reuse, -INF , PT ;  /* 0xff8000008700780b */ /* 0x040fe20003f1d000 */
[----:B------:R-:W-:Y:S02]  /*23780*/  FADD.FTZ R3, -R135, R136 ;  /* 0x0000008887037221 */ /* 0x000fe40000010100 */
[----:B--2---:R-:W-:Y:S05]  /*23790*/  FMUL.FTZ R136, R132, R135 ;  /* 0x0000008784887220 */ /* 0x004fea0000410000 */
        /* <DEDUP_REMOVED lines=18> */
[C---:B--2---:R-:W-:Y:S02]  /*238c0*/  FMUL.FTZ R4, R3.reuse, R140 ;  /* 0x0000008c03047220 */ /* 0x044fe40000410000 */
        /* <DEDUP_REMOVED lines=53> */
[--C-:B-1----:R-:W-:Y:S01]  /*23c20*/  FFMA.FTZ R139, R172, R132, -R136.reuse ;  /* 0x00000084ac8b7223 */ /* 0x102fe20000010888 */
[----:B------:R-:W-:Y:S01]  /*23c30*/  MOV R172, R199 ;  /* 0x000000c700ac7202 */ /* 0x000fe20000000f00 */
        /* <DEDUP_REMOVED lines=194> */
[--C-:B-----5:R-:W-:Y:S01]  /*24860*/  FFMA.FTZ R139, R188, R132, -R137.reuse ;  /* 0x00000084bc8b7223 */ /* 0x120fe20000010889 */
[----:B------:R-:W-:Y:S03]  /*24870*/  MOV R188, R172 ;  /* 0x000000ac00bc7202 */ /* 0x000fe60000000f00 */
[C---:B------:R-:W-:Y:S01]  /*24880*/  HMMA.16816.F32 R56, R140.reuse, R158, R56 ;  /* 0x0000009e8c38723c */ /* 0x040fe20000001838 */
[----:B------:R-:W4:Y:S01]  /*24890*/  LDSM.16.MT88.4 R156, [R209+0x16800] ;  /* 0x01680000d19c783b */ /* 0x000f220000004200 */
[----:B------:R5:W1:Y:S01]  /*248a0*/  MUFU.EX2 R186, R139 ;  /* 0x0000008b00ba7308 */ /* 0x000a620000000800 */
[----:B------:R-:W-:Y:S05]  /*248b0*/  ISETP.GT.AND P0, PT, R238, R188, PT ;  /* 0x000000bcee00720c */ /* 0x000fea0003f04270 */
        /* <DEDUP_REMOVED lines=174> */
.L_x_6201:
        /* <DEDUP_REMOVED lines=11> */
.L_x_6229:
[----:B---3--:R-:W-:Y:S01]  /*25450*/  FADD.FTZ R0, R0, R248 ;  /* 0x000000f800007221 */ /* 0x008fe20000010000 */
[----:B------:R-:W-:Y:S05]  /*25460*/  BRA.DIV ~URZ, `(.L_x_6212) ;  /* 0x00001ee27f007947 */ /* 0x000fea000b800000 */
[----:B------:R-:W3:Y:S04]  /*25470*/  SHFL.BFLY PT, R4, R249, 0x2, 0x1f ;  /* 0x0c401f00f9047f89 */ /* 0x000ee800000e0000 */
[----:B------:R-:W4:Y:S01]  /*25480*/  SHFL.BFLY PT, R3, R0, 0x1, 0x1f ;  /* 0x0c201f0000037f89 */ /* 0x000f2200000e0000 */
[----:B---3--:R-:W-:Y:S02]  /*25490*/  FADD.FTZ R4, R4, R249 ;  /* 0x000000f904047221 */ /* 0x008fe40000010000 */
[----:B----4-:R-:W-:-:S03]  /*254a0*/  FADD.FTZ R173, R0, R3 ;  /* 0x0000000300ad7221 */ /* 0x010fc60000010000 */
[----:B------:R3:W4:Y:S04]  /*254b0*/  SHFL.BFLY PT, R2, R4, 0x1, 0x1f ;  /* 0x0c201f0004027f89 */ /* 0x00072800000e0000 */
.L_x_6230:
[----:B------:R-:W1:Y:S01]  /*254c0*/  S2R R176, SR_TID.X ;  /* 0x0000000000b07919 */ /* 0x000e620000002100 */
[----:B----4-:R-:W-:Y:S01]  /*254d0*/  FADD.FTZ R172, R2, R4 ;  /* 0x0000000402ac7221 */ /* 0x010fe20000010000 */
[----:B------:R-:W-:Y:S02]  /*254e0*/  FSETP.NE.FTZ.AND P4, PT, R173, RZ, PT ;  /* 0x000000ffad00720b */ /* 0x000fe40003f95000 */
[----:B------:R-:W-:Y:S01]  /*254f0*/  MOV R0, 0x3f800000 ;  /* 0x3f80000000007802 */ /* 0x000fe20000000f00 */
[----:B------:R-:W-:Y:S01]  /*25500*/  BAR.SYNC.DEFER_BLOCKING 0x0 ;  /* 0x0000000000007b1d */ /* 0x000fe20000010000 */
[----:B------:R-:W-:-:S05]  /*25510*/  FSETP.NE.FTZ.AND P3, PT, R172, RZ, PT ;  /* 0x000000ffac00720b */ /* 0x000fca0003f75000 */
[----:B------:R-:W4:Y:S01]  /*25520*/  LDL.LU R177, [R1+0x18] ;  /* 0x0000180001b17983 */ /* 0x000f220000300800 */
[----:B-1----:R-:W-:-:S03]  /*25530*/  SHF.R.S32.HI R16, RZ, 0x1f, R176 ;  /* 0x0000001fff107819 */ /* 0x002fc600000114b0 */
[----:B------:R-:W1:Y:S01]  /*25540*/  @P4 MUFU.RCP R0, R173 ;  /* 0x000000ad00004308 */ /* 0x000e620000001000 */
[----:B------:R-:W-:Y:S01]  /*25550*/  MOV R2, 0x3f800000 ;  /* 0x3f80000000027802 */ /* 0x000fe20000000f00 */
[----:B------:R-:W-:Y:S01]  /*25560*/  ULDC.64 UR4, c[0x0][0x118] ;  /* 0x0000460000047ab9 */ /* 0x000fe20000000a00 */
[CC--:B------:R-:W-:Y:S01]  /*25570*/  LEA.HI R8, R16.reuse, R176.reuse, RZ, 0x2 ;  /* 0x000000b010087211 */ /* 0x0c0fe200078f10ff */
[----:B--2---:R-:W2:Y:S03]  /*25580*/  LDL.LU R179, [R1+0x20] ;  /* 0x0000200001b37983 */ /* 0x004ea60000300800 */
[--C-:B---3--:R-:W-:Y:S02]  /*25590*/  SHF.R.S32.HI R4, RZ, 0x2, R8.reuse ;  /* 0x00000002ff047819 */ /* 0x108fe40000011408 */
[----:B------:R-:W-:Y:S01]  /*255a0*/  LEA.HI R175, R16, R176, RZ, 0x5 ;  /* 0x000000b010af7211 */ /* 0x000fe200078f28ff */
[----:B------:R-:W3:Y:S01]  /*255b0*/  @P3 MUFU.RCP R2, R172 ;  /* 0x000000ac00023308 */ /* 0x000ee20000001000 */
[----:B------:R-:W-:Y:S01]  /*255c0*/  SHF.R.S32.HI R3, RZ, 0x1f, R8 ;  /* 0x0000001fff037819 */ /* 0x000fe20000011408 */
[----:B------:R2:W5:Y:S01]  /*255d0*/  LDL R178, [R1+0x28] ;  /* 0x0000280001b27983 */ /* 0x0005620000100800 */
[----:B------:R-:W-:-:S02]  /*255e0*/  LOP3.LUT R8, R8, 0x1ffffffc, RZ, 0xc0, !PT ;  /* 0x1ffffffc08087812 */ /* 0x000fc400078ec0ff */
[----:B------:R-:W-:Y:S01]  /*255f0*/  LEA.HI R3, R3, R4, RZ, 0x3 ;  /* 0x0000000403037211 */ /* 0x000fe200078f18ff */
[C---:B-1----:R-:W-:Y:S01]  /*25600*/  FMUL.FTZ R140, R0.reuse, R140 ;  /* 0x0000008c008c7220 */ /* 0x042fe20000410000 */
[----:B------:R-:W-:Y:S01]  /*25610*/  SHF.R.S32.HI R9, RZ, 0x5, R175 ;  /* 0x00000005ff097819 */ /* 0x000fe200000114af */
[C---:B------:R-:W-:Y:S01]  /*25620*/  FMUL.FTZ R141, R0.reuse, R141 ;  /* 0x0000008d008d7220 */ /* 0x040fe20000410000 */
[----:B------:R-:W-:Y:S01]  /*25630*/  LOP3.LUT R3, R3, 0xfffffff8, RZ, 0xc0, !PT ;  /* 0xfffffff803037812 */ /* 0x000fe200078ec0ff */
[----:B------:R-:W-:Y:S01]  /*25640*/  FMUL.FTZ R144, R0, R144 ;  /* 0x0000009000907220 */ /* 0x000fe20000410000 */
[----:B------:R-:W-:Y:S01]  /*25650*/  IADD3 R8, -R8, R176, RZ ;  /* 0x000000b008087210 */ /* 0x000fe20007ffe1ff */
[----:B------:R-:W-:Y:S01]  /*25660*/  FMUL.FTZ R145, R0, R145 ;  /* 0x0000009100917220 */ /* 0x000fe20000410000 */
[----:B------:R-:W-:Y:S01]  /*25670*/  IADD3 R3, R4, -R3, RZ ;  /* 0x8000000304037210 */ /* 0x000fe20007ffe0ff */
[C---:B------:R-:W-:Y:S01]  /*25680*/  FMUL.FTZ R148, R0.reuse, R148 ;  /* 0x0000009400947220 */ /* 0x040fe20000410000 */
[----:B------:R-:W-:Y:S01]  /*25690*/  LEA R8, R9, R8, 0x9 ;  /* 0x0000000809087211 */ /* 0x000fe200078e48ff */
        /* <DEDUP_REMOVED lines=13> */
[----:B------:R-:W-:Y:S01]  /*25770*/  LEA R8, R8, R4, 0x1 ;  /* 0x0000000408087211 */ /* 0x000fe200078e08ff */
[C---:B------:R-:W-:Y:S01]  /*25780*/  FMUL.FTZ R164, R0.reuse, R164 ;  /* 0x000000a400a47220 */ /* 0x040fe20000410000 */
[----:B------:R-:W-:Y:S01]  /*25790*/  MOV R4, 0x80 ;  /* 0x0000008000047802 */ /* 0x000fe20000000f00 */
[----:B------:R-:W-:Y:S01]  /*257a0*/  FMUL.FTZ R165, R0, R165 ;  /* 0x000000a500a57220 */ /* 0x000fe20000410000 */
[----:B------:R-:W-:Y:S01]  /*257b0*/  SHF.L.U32 R6, R8, 0x2, RZ ;  /* 0x0000000208067819 */ /* 0x000fe200000006ff */
[----:B------:R-:W-:Y:S01]  /*257c0*/  FMUL.FTZ R168, R0, R168 ;  /* 0x000000a800a87220 */ /* 0x000fe20000410000 */
[----:B------:R-:W-:Y:S01]  /*257d0*/  SEL R4, R4, 0xffffff80, !P2 ;  /* 0xffffff8004047807 */ /* 0x000fe20005000000 */
[----:B------:R-:W-:Y:S01]  /*257e0*/  FMUL.FTZ R169, R0, R169 ;  /* 0x000000a900a97220 */ /* 0x000fe20000410000 */
[----:B------:R-:W-:Y:S01]  /*257f0*/  IADD3 R3, R6, -0x20, RZ ;  /* 0xffffffe006037810 */ /* 0x000fe20007ffe0ff */
[----:B------:R-:W-:Y:S01]  /*25800*/  FMUL.FTZ R36, R0, R36 ;  /* 0x0000002400247220 */ /* 0x000fe20000410000 */
[----:B------:R-:W-:Y:S01]  /*25810*/  @P0 IADD3 R3, R6, 0x20, RZ ;  /* 0x0000002006030810 */ /* 0x000fe20007ffe0ff */
[C---:B------:R-:W-:Y:S01]  /*25820*/  FMUL.FTZ R37, R0.reuse, R37 ;  /* 0x0000002500257220 */ /* 0x040fe20000410000 */
[----:B------:R-:W-:Y:S01]  /*25830*/  STS.64 [R8.X4], R140 ;  /* 0x0000008c08007388 */ /* 0x000fe20000004a00 */
[----:B------:R-:W-:Y:S01]  /*25840*/  FMUL.FTZ R40, R0, R40 ;  /* 0x0000002800287220 */ /* 0x000fe20000410000 */
[----:B------:R-:W-:Y:S01]  /*25850*/  IADD3 R7, R4, R3, RZ ;  /* 0x0000000304077210 */ /* 0x000fe20007ffe0ff */
        /* <DEDUP_REMOVED lines=46> */
[C---:B---3--:R-:W-:Y:S02]  /*25b40*/  FMUL.FTZ R143, R2.reuse, R143 ;  /* 0x0000008f028f7220 */ /* 0x048fe40000410000 */
[----:B------:R-:W-:Y:S01]  /*25b50*/  FMUL.FTZ R142, R2, R142 ;  /* 0x0000008e028e7220 */ /* 0x000fe20000410000 */
[----:B------:R-:W-:Y:S01]  /*25b60*/  SEL R0, R0, 0xffffffc0, !P1 ;  /* 0xffffffc000007807 */ /* 0x000fe20004800000 */
[C---:B------:R-:W-:Y:S02]  /*25b70*/  FMUL.FTZ R147, R2.reuse, R147 ;  /* 0x0000009302937220 */ /* 0x040fe40000410000 */
        /* <DEDUP_REMOVED lines=63> */
[----:B------:R-:W-:Y:S01]  /*25f70*/  FMUL.FTZ R130, R2, R130 ;  /* 0x0000008202827220 */ /* 0x000fe20000410000 */
[----:B------:R-:W-:Y:S02]  /*25f80*/  IADD3 R2, R6, R0, RZ ;  /* 0x0000000006027210 */ /* 0x000fe40007ffe0ff */
[----:B------:R-:W-:-:S02]  /*25f90*/  IADD3 R0, R0, R3, RZ ;  /* 0x0000000300007210 */ /* 0x000fc40007ffe0ff */
[-C--:B------:R-:W-:Y:S01]  /*25fa0*/  IADD3 R6, R6, R4.reuse, RZ ;  /* 0x0000000406067210 */ /* 0x080fe20007ffe0ff */
        /* <DEDUP_REMOVED lines=62> */
[----:B-----5:R-:W4:Y:S04]  /*26390*/  LD.E.64 R132, [R14.64+0xb0] ;  /* 0x0000b0040e847980 */ /* 0x020f28000c101b00 */
[----:B-1----:R-:W4:Y:S01]  /*263a0*/  LD.E R6, [R14.64+0x60] ;  /* 0x000060040e067980 */ /* 0x002f22000c101900 */
[----:B------:R-:W-:-:S03]  /*263b0*/  LEA.HI R0, R16, R176, RZ, 0x4 ;  /* 0x000000b010007211 */ /* 0x000fc600078f20ff */
[----:B------:R1:W5:Y:S04]  /*263c0*/  LD.E R148, [R14.64+0xcc] ;  /* 0x0000cc040e947980 */ /* 0x000368000c101900 */
[----:B---3--:R-:W3:Y:S01]  /*263d0*/  S2R R5, SR_TID.X ;  /* 0x0000000000057919 */ /* 0x008ee20000002100 */
[----:B------:R-:W-:-:S03]  /*263e0*/  LOP3.LUT R0, R0, 0xfffffff0, RZ, 0xc0, !PT ;  /* 0xfffffff000007812 */ /* 0x000fc600078ec0ff */
[----:B------:R1:W5:Y:S01]  /*263f0*/  LD.E.64 R12, [R14.64+0x78] ;  /* 0x000078040e0c7980 */ /* 0x000362000c101b00 */
[----:B--2---:R-:W-:-:S03]  /*26400*/  IADD3 R4, -R0, R176, RZ ;  /* 0x000000b000047210 */ /* 0x004fc60007ffe1ff */
[----:B------:R1:W5:Y:S01]  /*26410*/  LD.E.64 R10, [R14.64+0xa8] ;  /* 0x0000a8040e0a7980 */ /* 0x000362000c101b00 */
[----:B------:R-:W2:Y:S01]  /*26420*/  @P4 MUFU.LG2 R7, R173 ;  /* 0x000000ad00074308 */ /* 0x000ea20000000c00 */
[----:B------:R-:W-:Y:S01]  /*26430*/  BSSY B0, `(.L_x_6213) ;  /* 0x0000059000007945 */ /* 0x000fe20003800000 */
[----:B------:R-:W-:-:S04]  /*26440*/  LEA.HI R2, R4, R4, RZ, 0x1 ;  /* 0x0000000404027211 */ /* 0x000fc800078f08ff */
[C---:B------:R-:W-:Y:S02]  /*26450*/  SHF.L.U32 R3, R2.reuse, 0x2, RZ ;  /* 0x0000000202037819 */ /* 0x040fe400000006ff */
[----:B------:R-:W-:Y:S01]  /*26460*/  LOP3.LUT R2, R2, 0xffffffe, RZ, 0xc0, !PT ;  /* 0x0ffffffe02027812 */ /* 0x000fe200078ec0ff */
[----:B------:R-:W1:Y:S03]  /*26470*/  @P3 MUFU.LG2 R172, R172 ;  /* 0x000000ac00ac3308 */ /* 0x000e660000000c00 */
[C---:B------:R-:W-:Y:S02]  /*26480*/  IADD3 R2, R4.reuse, -R2, RZ ;  /* 0x8000000204027210 */ /* 0x040fe40007ffe0ff */
[----:B---3--:R-:W-:Y:S01]  /*26490*/  SHF.R.S32.HI R8, RZ, 0x1f, R5 ;  /* 0x0000001fff087819 */ /* 0x008fe20000011405 */
[----:B--2---:R-:W-:Y:S01]  /*264a0*/  @P4 FMUL.FTZ R7, R7, 0.69314718246459960938 ;  /* 0x3f31721807074820 */ /* 0x004fe20000410000 */
[----:B------:R-:W-:-:S02]  /*264b0*/  SHF.L.U32 R4, R4, 0x2, RZ ;  /* 0x0000000204047819 */ /* 0x000fc400000006ff */
[----:B------:R-:W-:-:S04]  /*264c0*/  LEA.HI R8, R8, R5, RZ, 0x4 ;  /* 0x0000000508087211 */ /* 0x000fc800078f20ff */
[----:B------:R-:W-:-:S04]  /*264d0*/  SHF.R.S32.HI R8, RZ, 0x4, R8 ;  /* 0x00000004ff087819 */ /* 0x000fc80000011408 */
[----:B------:R-:W-:-:S04]  /*264e0*/  SHF.L.U32 R0, R8, 0x6, RZ ;  /* 0x0000000608007819 */ /* 0x000fc800000006ff */
[----:B------:R-:W-:-:S04]  /*264f0*/  LOP3.LUT R0, R0, 0x1c0, RZ, 0xc0, !PT ;  /* 0x000001c000007812 */ /* 0x000fc800078ec0ff */
[----:B------:R-:W-:Y:S02]  /*26500*/  LOP3.LUT R3, R0, 0x38, R3, 0xf8, !PT ;  /* 0x0000003800037812 */ /* 0x000fe400078ef803 */
[----:B------:R-:W-:-:S04]  /*26510*/  SHF.R.U32.HI R0, RZ, 0x3, R0 ;  /* 0x00000003ff007819 */ /* 0x000fc80000011600 */
[----:B------:R-:W-:Y:S02]  /*26520*/  LOP3.LUT R0, R3, R0, RZ, 0x3c, !PT ;  /* 0x0000000003007212 */ /* 0x000fe400078e3cff */
[----:B------:R-:W-:Y:S02]  /*26530*/  SHF.R.S32.HI R3, RZ, 0x1f, R9 ;  /* 0x0000001fff037819 */ /* 0x000fe40000011409 */
[----:B------:R-:W-:Y:S01]  /*26540*/  LEA R0, R2, R0, 0x2 ;  /* 0x0000000002007211 */ /* 0x000fe200078e10ff */
[----:B------:R-:W-:Y:S01]  /*26550*/  BAR.SYNC.DEFER_BLOCKING 0x0 ;  /* 0x0000000000007b1d */ /* 0x000fe20000010000 */
[----:B------:R-:W-:Y:S02]  /*26560*/  SHF.R.S32.HI R2, RZ, 0x1f, R5 ;  /* 0x0000001fff027819 */ /* 0x000fe40000011405 */
[----:B------:R-:W-:Y:S02]  /*26570*/  LEA.HI R3, R3, R9, RZ, 0x2 ;  /* 0x0000000903037211 */ /* 0x000fe400078f10ff */
[----:B------:R-:W-:Y:S01]  /*26580*/  LEA.HI R2, R2, R5, RZ, 0x5 ;  /* 0x0000000502027211 */ /* 0x000fe200078f28ff */
[----:B------:R-:W2:Y:S04]  /*26590*/  LDS.128 R60, [R0.X4] ;  /* 0x00000000003c7984 */ /* 0x000ea80000004c00 */
        /* <DEDUP_REMOVED lines=31> */
[----:B--2---:R-:W-:-:S02]  /*26790*/  LOP3.LUT R0, R2, 0xffffffe0, RZ, 0xc0, !PT ;  /* 0xffffffe002007812 */ /* 0x004fc400078ec0ff */
[----:B------:R-:W-:Y:S02]  /*267a0*/  LOP3.LUT R2, R175, 0xffffffe0, RZ, 0xc0, !PT ;  /* 0xffffffe0af027812 */ /* 0x000fe400078ec0ff */
[----:B------:R-:W-:Y:S02]  /*267b0*/  IADD3 R0, R5, -R0, RZ ;  /* 0x8000000005007210 */ /* 0x000fe40007ffe0ff */
[----:B------:R-:W-:Y:S02]  /*267c0*/  IADD3 R5, R176, -R2, RZ ;  /* 0x80000002b0057210 */ /* 0x000fe40007ffe0ff */
[----:B------:R-:W-:Y:S02]  /*267d0*/  LOP3.LUT R2, R3, 0xffffffc, RZ, 0xc0, !PT ;  /* 0x0ffffffc03027812 */ /* 0x000fe400078ec0ff */
[----:B------:R-:W-:Y:S02]  /*267e0*/  LOP3.LUT P0, RZ, R5, 0x3, RZ, 0xc0, !PT ;  /* 0x0000000305ff7812 */ /* 0x000fe4000780c0ff */
[----:B------:R-:W-:-:S02]  /*267f0*/  SHF.R.S32.HI R149, RZ, 0x1f, R0 ;  /* 0x0000001fff957819 */ /* 0x000fc40000011400 */
[----:B------:R-:W-:Y:S02]  /*26800*/  IADD3 R2, R9, -R2, RZ ;  /* 0x8000000209027210 */ /* 0x000fe40007ffe0ff */
[----:B------:R-:W-:Y:S02]  /*26810*/  LEA.HI R0, R149, R0, RZ, 0x2 ;  /* 0x0000000095007211 */ /* 0x000fe400078f10ff */
[----:B------:R-:W-:Y:S02]  /*26820*/  MOV R9, 0xff800000 ;  /* 0xff80000000097802 */ /* 0x000fe40000000f00 */
[----:B------:R-:W-:Y:S02]  /*26830*/  SHF.R.S32.HI R0, RZ, 0x2, R0 ;  /* 0x00000002ff007819 */ /* 0x000fe40000011400 */
[----:B------:R-:W-:Y:S02]  /*26840*/  SHF.R.S32.HI R5, RZ, 0x1f, R4 ;  /* 0x0000001fff057819 */ /* 0x000fe40000011404 */
[----:B------:R-:W-:Y:S01]  /*26850*/  LEA R0, R2, R0, 0x4 ;  /* 0x0000000002007211 */ /* 0x000fe200078e20ff */
[----:B----4-:R-:W-:-:S02]  /*26860*/  IMAD R3, R132, UR8, R177 ;  /* 0x0000000884037c24 */ /* 0x010fc4000f8e02b1 */
[----:B------:R-:W2:Y:S01]  /*26870*/  S2R R177, SR_CTAID.X ;  /* 0x0000000000b17919 */ /* 0x000ea20000002500 */
[----:B-1----:R-:W-:Y:S02]  /*26880*/  @P3 FMUL.FTZ R132, R172, 0.69314718246459960938 ;  /* 0x3f317218ac843820 */ /* 0x002fe40000410000 */
[----:B------:R-:W-:Y:S01]  /*26890*/  IMAD R3, R3, R6, R179 ;  /* 0x0000000603037224 */ /* 0x000fe200078e02b3 */
[----:B------:R-:W-:Y:S01]  /*268a0*/  MOV R6, 0xff800000 ;  /* 0xff80000000067802 */ /* 0x000fe20000000f00 */
[-C--:B------:R-:W-:Y:S02]  /*268b0*/  @P4 FFMA.FTZ R6, R135, R174.reuse, R7 ;  /* 0x000000ae87064223 */ /* 0x080fe40000010007 */
[----:B------:R-:W-:Y:S01]  /*268c0*/  @P3 FFMA.FTZ R9, R134, R174, R132 ;  /* 0x000000ae86093223 */ /* 0x000fe20000010084 */
[----:B--2---:R-:W-:-:S05]  /*268d0*/  SHF.L.U32 R149, R177, 0x6, RZ ;  /* 0x00000006b1957819 */ /* 0x004fca00000006ff */
[----:B------:R-:W-:Y:S01]  /*268e0*/  IMAD R7, R133, R3, R149 ;  /* 0x0000000385077224 */ /* 0x000fe200078e0295 */
[----:B------:R-:W-:Y:S05]  /*268f0*/  @P0 BRA `(.L_x_6214) ;  /* 0x000000c000000947 */ /* 0x000fea0003800000 */
[----:B---3--:R-:W-:Y:S01]  /*26900*/  IMAD R2, R177, -0x40, R178 ;  /* 0xffffffc0b1027824 */ /* 0x008fe200078e02b2 */
[C---:B------:R-:W-:Y:S01]  /*26910*/  IADD3 R133, R0.reuse, 0x8, RZ ;  /* 0x0000000800857810 */ /* 0x040fe20007ffe0ff */
[----:B------:R-:W-:Y:S01]  /*26920*/  ULDC.64 UR4, c[0x0][0x118] ;  /* 0x0000460000047ab9 */ /* 0x000fe20000000a00 */
[----:B------:R-:W-:Y:S02]  /*26930*/  SHF.R.S32.HI R132, RZ, 0x1f, R7 ;  /* 0x0000001fff847819 */ /* 0x000fe40000011407 */
[----:B------:R-:W-:Y:S02]  /*26940*/  IADD3 R3, P0, R7, R0, RZ ;  /* 0x0000000007037210 */ /* 0x000fe40007f1e0ff */
[-C--:B------:R-:W-:Y:S02]  /*26950*/  ISETP.GE.AND P2, PT, R0, R2.reuse, PT ;  /* 0x000000020000720c */ /* 0x080fe40003f46270 */
[----:B------:R-:W-:-:S02]  /*26960*/  ISETP.GE.AND P1, PT, R133, R2, PT ;  /* 0x000000028500720c */ /* 0x000fc40003f26270 */
[----:B------:R-:W-:Y:S02]  /*26970*/  LEA.HI.X.SX32 R0, R0, R132, 0x1, P0 ;  /* 0x0000008400007211 */ /* 0x000fe400000f0eff */
[----:B-----5:R-:W-:-:S04]  /*26980*/  LEA R2, P0, R3, R10, 0x2 ;  /* 0x0000000a03027211 */ /* 0x020fc800078010ff */
[----:B------:R-:W-:-:S05]  /*26990*/  LEA.HI.X R3, R3, R11, R0, 0x2, P0 ;  /* 0x0000000b03037211 */ /* 0x000fca00000f1400 */
[----:B------:R1:W-:Y:S04]  /*269a0*/  @!P2 ST.E [R2.64], R6 ;  /* 0x000000060200a985 */ /* 0x0003e8000c101904 */
[----:B------:R1:W-:Y:S02]  /*269b0*/  @!P1 ST.E [R2.64+0x20], R9 ;  /* 0x0000200902009985 */ /* 0x0003e4000c101904 */
.L_x_6214:
[----:B---3--:R-:W-:Y:S05]  /*269c0*/  BSYNC B0 ;  /* 0x0000000000007941 */ /* 0x008fea0003800000 */
.L_x_6213:
[----:B-----5:R-:W-:Y:S01]  /*269d0*/  IMAD R0, R7, R148, RZ ;  /* 0x0000009407007224 */ /* 0x020fe200078e02ff */
[----:B------:R-:W-:Y:S01]  /*269e0*/  ULDC.64 UR4, c[0x0][0x118] ;  /* 0x0000460000047ab9 */ /* 0x000fe20000000a00 */
[----:B------:R-:W-:Y:S01]  /*269f0*/  IMAD R7, R177, -0x40, R178 ;  /* 0xffffffc0b1077824 */ /* 0x000fe200078e02b2 */
[----:B-1----:R1:W5:Y:S01]  /*26a00*/  LD.E R6, [R14.64+0xc0] ;  /* 0x0000c0040e067980 */ /* 0x002362000c101900 */
[C---:B------:R-:W-:Y:S01]  /*26a10*/  IMAD.WIDE R2, R8.reuse, 0x100, R4 ;  /* 0x0000010008027825 */ /* 0x040fe200078e0204 */
[----:B------:R-:W-:Y:S02]  /*26a20*/  BSSY B0, `(.L_x_6215) ;  /* 0x0000014000007945 */ /* 0x000fe40003800000 */
[----:B------:R-:W-:-:S02]  /*26a30*/  ISETP.GE.AND P1, PT, R8, R7, PT ;  /* 0x000000070800720c */ /* 0x000fc40003f26270 */
        /* <DEDUP_REMOVED lines=18> */
.L_x_6216:
[----:B------:R-:W-:Y:S05]  /*26b60*/  BSYNC B0 ;  /* 0x0000000000007941 */ /* 0x000fea0003800000 */
.L_x_6215:
        /* <DEDUP_REMOVED lines=15> */
.L_x_6218:
[----:B------:R-:W-:Y:S05]  /*26c60*/  BSYNC B0 ;  /* 0x0000000000007941 */ /* 0x000fea0003800000 */
.L_x_6217:
        /* <DEDUP_REMOVED lines=15> */
.L_x_6220:
[----:B------:R-:W-:Y:S05]  /*26d60*/  BSYNC B0 ;  /* 0x0000000000007941 */ /* 0x000fea0003800000 */
.L_x_6219:
        /* <DEDUP_REMOVED lines=15> */
.L_x_6222:
[----:B------:R-:W-:Y:S05]  /*26e60*/  BSYNC B0 ;  /* 0x0000000000007941 */ /* 0x000fea0003800000 */
.L_x_6221:
        /* <DEDUP_REMOVED lines=15> */
.L_x_6224:
[----:B------:R-:W-:Y:S05]  /*26f60*/  BSYNC B0 ;  /* 0x0000000000007941 */ /* 0x000fea0003800000 */
.L_x_6223:
        /* <DEDUP_REMOVED lines=15> */
.L_x_6226:
[----:B------:R-:W-:Y:S05]  /*27060*/  BSYNC B0 ;  /* 0x0000000000007941 */ /* 0x000fea0003800000 */
.L_x_6225:
        /* <DEDUP_REMOVED lines=15> */
.L_x_6228:
[----:B------:R-:W-:Y:S05]  /*27160*/  BSYNC B0 ;  /* 0x0000000000007941 */ /* 0x000fea0003800000 */
.L_x_6227:
[----:B------:R-:W-:Y:S01]  /*27170*/  IADD3 R8, R8, 0x38, RZ ;  /* 0x0000003808087810 */ /* 0x000fe20007ffe0ff */
[----:B------:R-:W-:Y:S01]  /*27180*/  IMAD.MOV.U32 R9, RZ, RZ, 0x0 ;  /* 0x00000000ff097424 */ /* 0x000fe200078e00ff */
[----:B------:R-:W-:-:S02]  /*27190*/  MOV R10, 0x1f0 ;  /* 0x000001f0000a7802 */ /* 0x000fc40000000f00 */
[----:B------:R-:W-:-:S03]  /*271a0*/  ISETP.GE.AND P0, PT, R8, R7, PT ;  /* 0x000000070800720c */ /* 0x000fc60003f06270 */
[----:B------:R-:W-:-:S10]  /*271b0*/  IMAD.MOV.U32 R8, RZ, RZ, R10 ;  /* 0x000000ffff087224 */ /* 0x000fd400078e000a */
[----:B------:R-:W-:Y:S05]  /*271c0*/  @P0 RET.REL.NODEC R8 `(_ZN5flash24flash_fwd_splitkv_kernelI23Flash_fwd_kernel_traitsILi256ELi64ELi64ELi4ELb0ELb0EN7cutlass6half_tE19Flash_kernel_traitsILi256ELi64ELi64ELi4ES3_EELb0ELb0ELb1ELb0ELb0ELb1ELb1ELb1EEEvNS_16Flash_fwd_paramsE) ;  /* 0xfffd8e3008000950 */ /* 0x000fea0003c3ffff */
[C---:B------:R-:W-:Y:S01]  /*271d0*/  IADD3 R5, R0.reuse, 0x40, RZ ;  /* 0x0000004000057810 */ /* 0x040fe20007ffe0ff */
[----:B------:R-:W-:Y:S01]  /*271e0*/  ULDC.64 UR4, c[0x0][0x118] ;  /* 0x0000460000047ab9 */ /* 0x000fe20000000a00 */
[CC--:B-----5:R-:W-:Y:S02]  /*271f0*/  ISETP.GE.AND P1, PT, R0.reuse, R6.reuse, PT ;  /* 0x000000060000720c */ /* 0x0e0fe40003f26270 */
[-C--:B------:R-:W-:Y:S01]  /*27200*/  ISETP.GE.AND P0, PT, R5, R6.reuse, PT ;  /* 0x000000060500720c */ /* 0x080fe20003f06270 */
[----:B------:R-:W-:Y:S01]  /*27210*/  IMAD.MOV.U32 R5, RZ, RZ, 0x0 ;  /* 0x00000000ff057424 */ /* 0x000fe200078e00ff */
[----:B------:R-:W-:Y:S02]  /*27220*/  IADD3 R0, R0, 0x80, RZ ;  /* 0x0000008000007810 */ /* 0x000fe40007ffe0ff */
[----:B------:R-:W-:Y:S01]  /*27230*/  ISETP.GE.AND P2, PT, R4, R6, PT ;  /* 0x000000060400720c */ /* 0x000fe20003f46270 */
[----:B------:R-:W-:-:S06]  /*27240*/  IMAD.MOV.U32 R4, RZ, RZ, R10 ;  /* 0x000000ffff047224 */ /* 0x000fcc00078e000a */
[----:B------:R1:W-:Y:S04]  /*27250*/  @!P1 ST.E.128 [R2.64+0xe100], R140 ;  /* 0x00e1008c02009985 */ /* 0x0003e8000c101d04 */
[----:B------:R1:W-:Y:S01]  /*27260*/  @!P0 ST.E.128 [R2.64+0xe200], R136 ;  /* 0x00e2008802008985 */ /* 0x0003e2000c101d04 */
[----:B------:R-:W-:-:S03]  /*27270*/  ISETP.GE.AND P0, PT, R0, R6, PT ;  /* 0x000000060000720c */ /* 0x000fc60003f06270 */
[----:B------:R1:W-:Y:S10]  /*27280*/  @!P2 ST.E.128 [R2.64+0xe000], R144 ;  /* 0x00e000900200a985 */ /* 0x0003f4000c101d04 */
[----:B------:R-:W-:Y:S05]  /*27290*/  @P0 RET.REL.NODEC R4 `(_ZN5flash24flash_fwd_splitkv_kernelI23Flash_fwd_kernel_traitsILi256ELi64ELi64ELi4ELb0ELb0EN7cutlass6half_tE19Flash_kernel_traitsILi256ELi64ELi64ELi4ES3_EELb0ELb0ELb1ELb0ELb0ELb1ELb1ELb1EEEvNS_16Flash_fwd_paramsE) ;  /* 0xfffd8d6004000950 */ /* 0x000fea0003c3ffff */
[----:B------:R-:W-:Y:S02]  /*272a0*/  ULDC.64 UR4, c[0x0][0x118] ;  /* 0x0000460000047ab9 */ /* 0x000fe40000000a00 */
[----:B------:R5:W-:Y:S02]  /*272b0*/  ST.E.128 [R2.64+0xe300], R128 ;  /* 0x00e3008002007985 */ /* 0x000be4000c101d04 */
[----:B-12345:R-:W-:-:S02]  /*272c0*/  MOV R2, R10 ;  /* 0x0000000a00027202 */ /* 0x03efc40000000f00 */
[----:B------:R-:W-:-:S04]  /*272d0*/  MOV R3, 0x0 ;  /* 0x0000000000037802 */ /* 0x000fc80000000f00 */
[----:B------:R-:W-:Y:S05]  /*272e0*/  RET.REL.NODEC R2 `(_ZN5flash24flash_fwd_splitkv_kernelI23Flash_fwd_kernel_traitsILi256ELi64ELi64ELi4ELb0ELb0EN7cutlass6half_tE19Flash_kernel_traitsILi256ELi64ELi64ELi4ES3_EELb0ELb0ELb1ELb0ELb0ELb1ELb1ELb1EEEvNS_16Flash_fwd_paramsE) ;  /* 0xfffd8d1002007950 */ /* 0x000fea0003c3ffff */
.L_x_6211:
[----:B------:R-:W-:Y:S01]  /*272f0*/  IMAD.MOV.U32 R0, RZ, RZ, R248 ;  /* 0x000000ffff007224 */ /* 0x000fe200078e00f8 */
[----:B------:R-:W-:Y:S02]  /*27300*/  MOV R3, 0x2 ;  /* 0x0000000200037802 */ /* 0x000fe40000000f00 */
[----:B------:R-:W-:Y:S02]  /*27310*/  MOV R2, 0x27330 ;  /* 0x0002733000027802 */ /* 0x000fe40000000f00 */
[----:B-1---5:R-:W-:Y:S05]  /*27320*/  CALL.REL.NOINC `($__internal_25_$__cuda_sm70_shflsync_bfly_p) ;  /* 0x0000011000007944 */ /* 0x022fea0003c00000 */
[----:B------:R-:W-:Y:S01]  /*27330*/  MOV R0, R5 ;  /* 0x0000000500007202 */ /* 0x000fe20000000f00 */
[----:B------:R-:W-:Y:S05]  /*27340*/  BRA `(.L_x_6229) ;  /* 0xffffe10000007947 */ /* 0x000fea000383ffff */
.L_x_6212:
[----:B------:R-:W-:Y:S02]  /*27350*/  MOV R3, 0x1 ;  /* 0x0000000100037802 */ /* 0x000fe40000000f00 */
[----:B------:R-:W-:Y:S02]  /*27360*/  MOV R2, 0x27380 ;  /* 0x0002738000027802 */ /* 0x000fe40000000f00 */
[----:B-12--5:R-:W-:Y:S05]  /*27370*/  CALL.REL.NOINC `($__internal_25_$__cuda_sm70_shflsync_bfly_p) ;  /* 0x000000c000007944 */ /* 0x026fea0003c00000 */
[----:B------:R-:W-:Y:S01]  /*27380*/  FADD.FTZ R173, R0, R5 ;  /* 0x0000000500ad7221 */ /* 0x000fe20000010000 */
[----:B------:R-:W-:Y:S02]  /*27390*/  MOV R0, R249 ;  /* 0x000000f900007202 */ /* 0x000fe40000000f00 */
[----:B------:R-:W-:Y:S02]  /*273a0*/  MOV R3, 0x2 ;  /* 0x0000000200037802 */ /* 0x000fe40000000f00 */
[----:B------:R-:W-:-:S02]  /*273b0*/  MOV R2, 0x273d0 ;  /* 0x000273d000027802 */ /* 0x000fc40000000f00 */
[----:B------:R-:W-:Y:S05]  /*273c0*/  CALL.REL.NOINC `($__internal_25_$__cuda_sm70_shflsync_bfly_p) ;  /* 0x0000007000007944 */ /* 0x000fea0003c00000 */
[----:B------:R-:W-:Y:S01]  /*273d0*/  FADD.FTZ R4, R249, R5 ;  /* 0x00000005f9047221 */ /* 0x000fe20000010000 */
[----:B------:R-:W-:-:S02]  /*273e0*/  MOV R3, 0x1 ;  /* 0x0000000100037802 */ /* 0x000fc40000000f00 */
[----:B------:R-:W-:Y:S02]  /*273f0*/  MOV R2, 0x27420 ;  /* 0x0002742000027802 */ /* 0x000fe40000000f00 */
[----:B------:R-:W-:Y:S02]  /*27400*/  MOV R0, R4 ;  /* 0x0000000400007202 */ /* 0x000fe40000000f00 */
[----:B------:R-:W-:Y:S05]  /*27410*/  CALL.REL.NOINC `($__internal_25_$__cuda_sm70_shflsync_bfly_p) ;  /* 0x0000002000007944 */ /* 0x000fea0003c00000 */
[----:B------:R-:W-:Y:S01]  /*27420*/  MOV R2, R5 ;  /* 0x0000000500027202 */ /* 0x000fe20000000f00 */
[----:B------:R-:W-:Y:S05]  /*27430*/  BRA `(.L_x_6230) ;  /* 0xffffe08000007947 */ /* 0x000fea000383ffff */
        .weak           $__internal_25_$__cuda_sm70_shflsync_bfly_p
        .type           $__internal_25_$__cuda_sm70_shflsync_bfly_p,@function
        .size           $__internal_25_$__cuda_sm70_shflsync_bfly_p,(.L_x_8753 - $__internal_25_$__cuda_sm70_shflsync_bfly_p)
$__internal_25_$__cuda_sm70_shflsync_bfly_p:
[----:B------:R-:W-:Y:S04]  /*27440*/  WARPSYNC R6 ;  /* 0x0000000600007348 */ /* 0x000fe80003800000 */
[----:B------:R1:W2:Y:S02]  /*27450*/  SHFL.BFLY PT, R5, R0, R3, R7 ;  /* 0x0c00000300057389 */ /* 0x0002a400000e0007 */
[----:B-1----:R-:W-:-:S04]  /*27460*/  MOV R3, 0x0 ;  /* 0x0000000000037802 */ /* 0x002fc80000000f00 */
[----:B--2---:R-:W-:Y:S05]  /*27470*/  RET.REL.NODEC R2 `(_ZN5flash24flash_fwd_splitkv_kernelI23Flash_fwd_kernel_traitsILi256ELi64ELi64ELi4ELb0ELb0EN7cutlass6half_tE19Flash_kernel_traitsILi256ELi64ELi64ELi4ES3_EELb0ELb0ELb1ELb0ELb0ELb1ELb1ELb1EEEvNS_16Flash_fwd_paramsE) ;  /* 0xfffd8b8002007950 */ /* 0x004fea0003c3ffff */
.L_x_6231:
        /* <DEDUP_REMOVED lines=16> */
.L_x_8753:


//--------------------- .text._ZN5flash24flash_fwd_splitkv_kernelI23Flash_fwd_kernel_traitsILi256ELi64ELi64ELi4ELb0ELb0EN7cutlass6half_tE19Flash_kernel_traitsILi256ELi64ELi64ELi4ES3_EELb0ELb1ELb0ELb0ELb1ELb0ELb0ELb0EEEvNS_16Flash_fwd_paramsE --------------------------
	.section	.text._ZN5flash24flash_fwd_splitkv_kernelI23Flash_fwd_kernel_traitsILi256ELi64ELi64ELi4ELb0ELb0EN7cutlass6half_tE19Flash_kernel_traitsILi256ELi64ELi64ELi4ES3_EELb0ELb1ELb0ELb0ELb1ELb0ELb0ELb0EEEvNS_16Flash_fwd_paramsE,"ax",@progbits
	.sectioninfo	@"SHI_REGISTERS=255"
	.align	128
        .global         _ZN5flash24flash_fwd_splitkv_kernelI23Flash_fwd_kernel_traitsILi256ELi64ELi64ELi4ELb0ELb0EN7cutlass6half_tE19Flash_kernel_traitsILi256ELi64ELi64ELi4ES3_EELb0ELb1ELb0ELb0ELb1ELb0ELb0ELb0EEEvNS_16Flash_fwd_paramsE
        .type           _ZN5flash24flash_fwd_splitkv_kernelI23Flash_fwd_kernel_traitsILi256ELi64ELi64ELi4ELb0ELb0EN7cutlass6half_tE19Flash_kernel_traitsILi256ELi64ELi64ELi4ES3_EELb0ELb1ELb0ELb0ELb1ELb0ELb0ELb0EEEvNS_16Flash_fwd_paramsE,@function
        .size           _ZN5flash24flash_fwd_splitkv_kernelI23Flash_fwd_kernel_traitsILi256ELi64ELi64ELi4ELb0ELb0EN7cutlass6half_tE19Flash_kernel_traitsILi256ELi64ELi64ELi4ES3_EELb0ELb1ELb0ELb0ELb1ELb0ELb0ELb0EEEvNS_16Flash_fwd_paramsE,(.L_x_8812 - _ZN5flash24flash_fwd_splitkv_kernelI23Flash_fwd_kernel_traitsILi256ELi64ELi64ELi4ELb0ELb0EN7cutlass6half_tE19Flash_kernel_traitsILi256ELi64ELi64ELi4ES3_EELb0ELb1ELb0ELb0ELb1ELb0ELb0ELb0EEEvNS_16Flash_fwd_paramsE)
        .other          _ZN5flash24flash_fwd_splitkv_kernelI23Flash_fwd_kernel_traitsILi256ELi64ELi64ELi4ELb0ELb0EN7cutlass6half_tE19Flash_kernel_traitsILi256ELi64ELi64ELi4ES3_EELb0ELb1ELb0ELb0ELb1ELb0ELb0ELb0EEEvNS_16Flash_fwd_paramsE,@"STO_CUDA_ENTRY STV_DEFAULT"
_ZN5flash24flash_fwd_splitkv_kernelI23Flash_fwd_kernel_traitsILi256ELi64ELi64ELi4ELb0ELb0EN7cutlass6half_tE19Flash_kernel_traitsILi256ELi64ELi64ELi4ES3_EELb0ELb1ELb0ELb0ELb1ELb0ELb0ELb0EEEvNS_16Flash_fwd_paramsE:
.text._ZN5flash24flash_fwd_splitkv_kernelI23Flash_fwd_kernel_traitsILi256ELi64ELi64ELi4ELb0ELb0EN7cutlass6half_tE19Flash_kernel_traitsILi256ELi64ELi64ELi4ES3_EELb0ELb1ELb0ELb0ELb1ELb0ELb0ELb0EEEvNS_16Flash_fwd_paramsE:
[----:B------:R-:W-:Y:S02]  /*0000*/  MOV R1, c[0x0][0x28] ;  /* 0x00000a0000017a02 */ /* 0x000fe40000000f00 */
[----:B------:R-:W1:Y:S01]  /*0010*/  S2R R2, SR_CTAID.Y ;  /* 0x0000000000027919 */ /* 0x000e620000002600 */
[----:B------:R-:W-:Y:S01]  /*0020*/  ULDC.64 UR4, c[0x0][0x240] ;  /* 0x0000900000047ab9 */ /* 0x000fe20000000a00 */
[----:B------:R-:W-:Y:S01]  /*0030*/  IMAD.MOV.U32 R3, RZ, RZ, 0x4 ;  /* 0x00000004ff037424 */ /* 0x000fe200078e00ff */
[----:B------:R-:W-:Y:S01]  /*0040*/  UISETP.NE.U32.AND UP0, UPT, URZ, UR4, UPT ;  /* 0x000000043f00728c */ /* 0x000fe2000bf05070 */
[----:B------:R-:W-:Y:S01]  /*0050*/  IMAD.MOV.U32 R7, RZ, RZ, -0x1 ;  /* 0xffffffffff077424 */ /* 0x000fe200078e00ff */
[----:B------:R-:W2:Y:S01]  /*0060*/  S2UR UR18, SR_CTAID.Y ;  /* 0x00000000001279c3 */ /* 0x000ea20000002600 */
[----:B------:R-:W-:Y:S01]  /*0070*/  ULDC.64 UR16, c[0x0][0x118] ;  /* 0x0000460000107ab9 */ /* 0x000fe20000000a00 */
[----:B------:R-:W-:Y:S01]  /*0080*/  ISETP.NE.U32.AND P3, PT, RZ, c[0x0][0x250], PT ;  /* 0x00009400ff007a0c */ /* 0x000fe20003f65070 */
[----:B------:R-:W-:Y:S01]  /*0090*/  UISETP.NE.AND.EX UP0, UPT, URZ, UR5, UPT, UP0 ;  /* 0x000000053f00728c */ /* 0x000fe2000bf05300 */
[----:B------:R-:W-:Y:S01]  /*00a0*/  ISETP.EQ.U32.AND P2, PT, RZ, c[0x0][0x248], PT ;  /* 0x00009200ff007a0c */ /* 0x000fe20003f42070 */
[----:B------:R-:W-:Y:S01]  /*00b0*/  ULDC.U8 UR4, c[0x0][0x312] ;  /* 0x0000c48000047ab9 */ /* 0x000fe20000000000 */
[----:B------:R-:W-:Y:S01]  /*00c0*/  ISETP.NE.AND.EX P3, PT, RZ, c[0x0][0x254], PT, P3 ;  /* 0x00009500ff007a0c */ /* 0x000fe20003f65330 */
[----:B------:R-:W-:-:S02]  /*00d0*/  UISETP.NE.AND UP1, UPT, UR4, URZ, UPT ;  /* 0x0000003f0400728c */ /* 0x000fc4000bf25270 */
[----:B------:R-:W-:Y:S01]  /*00e0*/  PLOP3.LUT P1, PT, PT, PT, UP0, 0x80, 0x0 ;  /* 0x000000000000781c */ /* 0x000fe20003f2f008 */
[----:B------:R-:W-:-:S03]  /*00f0*/  UMOV UR8, 0x4 ;  /* 0x0000000400087882 */ /* 0x000fc60000000000 */
[----:B------:R-:W-:Y:S01]  /*0100*/  PLOP3.LUT P0, PT, PT, PT, UP1, 0x80, 0x0 ;  /* 0x000000000000781c */ /* 0x000fe20003f0f018 */
[----:B-1----:R-:W-:-:S08]  /*0110*/  IMAD.WIDE R10, R2, R3, c[0x0][0x240] ;  /* 0x00009000020a7625 */ /* 0x002fd000078e0203 */
[----:B------:R-:W3:Y:S04]  /*0120*/  @P1 LDG.E R7, [R10.64] ;  /* 0x000000100a071981 */ /* 0x000ee8000c1e1900 */
[----:B------:R-:W4:Y:S01]  /*0130*/  @P1 LDG.E R0, [R10.64+0x4] ;  /* 0x000004100a001981 */ /* 0x000f22000c1e1900 */
[----:B------:R-:W-:Y:S01]  /*0140*/  ULDC.64 UR4, c[0x0][0x248] ;  /* 0x0000920000047ab9 */ /* 0x000fe20000000a00 */
[----:B------:R-:W-:Y:S01]  /*0150*/  ISETP.EQ.OR.EX P2, PT, RZ, c[0x0][0x24c], !P0, P2 ;  /* 0x00009300ff007a0c */ /* 0x000fe20004742720 */
[----:B--2---:R-:W-:Y:S01]  /*0160*/  UIMAD.WIDE UR4, UR18, UR8, UR4 ;  /* 0x00000008120472a5 */ /* 0x004fe2000f8e0204 */
[----:B------:R-:W-:-:S05]  /*0170*/  @P3 IMAD.WIDE R8, R2, R3, c[0x0][0x250] ;  /* 0x0000940002083625 */ /* 0x000fca00078e0203 */
[----:B------:R-:W-:Y:S01]  /*0180*/  IMAD.U32 R2, RZ, RZ, UR4 ;  /* 0x00000004ff027e24 */ /* 0x000fe2000f8e00ff */
[----:B------:R-:W2:Y:S01]  /*0190*/  @P3 LDG.E R4, [R8.64] ;  /* 0x0000001008043981 */ /* 0x000ea2000c1e1900 */
[----:B------:R-:W-:-:S05]  /*01a0*/  IMAD.U32 R3, RZ, RZ, UR5 ;  /* 0x00000005ff037e24 */ /* 0x000fca000f8e00ff */
[----:B------:R-:W5:Y:S04]  /*01b0*/  @!P2 LDG.E R5, [R2.64] ;  /* 0x000000100205a981 */ /* 0x000f68000c1e1900 */
[----:B------:R-:W1:Y:S01]  /*01c0*/  S2R R6, SR_TID.X ;  /* 0x0000000000067919 */ /* 0x000e620000002100 */
[----:B------:R-:W-:Y:S02]  /*01d0*/  UMOV UR19, URZ ;  /* 0x0000003f00137c82 */ /* 0x000fe40008000000 */
[----:B------:R-:W-:Y:S01]  /*01e0*/  UMOV UR20, 0xffffffff ;  /* 0xffffffff00147882 */ /* 0x000fe20000000000 */
[----:B------:R-:W1:Y:S08]  /*01f0*/  S2UR UR13, SR_CTAID.X ;  /* 0x00000000000d79c3 */ /* 0x000e700000002500 */
[----:B------:R-:W1:Y:S08]  /*0200*/  S2UR UR12, SR_CTAID.Z ;  /* 0x00000000000c79c3 */ /* 0x000e700000002700 */
[----:B---3--:R-:W3:Y:S08]  /*0210*/  R2UR UR11, R7 ;  /* 0x00000000070b73c2 */ /* 0x008ef000000e0000 */
[----:B----4-:R-:W3:Y:S01]  /*0220*/  @P1 R2UR UR15, R0 ;  /* 0x00000000000f13c2 */ /* 0x010ee200000e0000 */
[----:B------:R-:W-:-:S04]  /*0230*/  ISETP.NE.U32.AND P1, PT, RZ, c[0x0][0x248], PT ;  /* 0x00009200ff007a0c */ /* 0x000fc80003f25070 */
[----:B------:R-:W-:-:S03]  /*0240*/  ISETP.NE.AND.EX P1, PT, RZ, c[0x0][0x24c], PT, P1 ;  /* 0x00009300ff007a0c */ /* 0x000fc60003f25310 */
[----:B--2---:R2:W4:Y:S08]  /*0250*/  @P3 R2UR UR19, R4 ;  /* 0x00000000041333c2 */ /* 0x00453000000e0000 */
[----:B-----5:R2:W1:Y:S01]  /*0260*/  @!P2 R2UR UR20, R5 ;  /* 0x000000000514a3c2 */ /* 0x02046200000e0000 */
[----:B---3--:R-:W-:-:S07]  /*0270*/  @UP0 UIADD3 UR15, UR15, -UR11, URZ ;  /* 0x8000000b0f0f0290 */ /* 0x008fce000fffe03f */
[----:B------:R-:W-:Y:S01]  /*0280*/  @!UP0 ULDC UR15, c[0x0][0x214] ;  /* 0x00008500000f8ab9 */ /* 0x000fe20000000800 */
[----:B-12-4-:R-:W-:Y:S05]  /*0290*/  @!P1 BRA `(.L_x_6232) ;  /* 0x0000007000009947 */ /* 0x016fea0003800000 */
[----:B------:R-:W2:Y:S04]  /*02a0*/  @P0 LDG.E R0, [R2.64+0x4] ;  /* 0x0000041002000981 */ /* 0x000ea8000c1e1900 */
[----:B------:R-:W3:Y:S01]  /*02b0*/  @!P0 LDG.E R4, [R2.64] ;  /* 0x0000001002048981 */ /* 0x000ee2000c1e1900 */
[----:B------:R-:W-:-:S13]  /*02c0*/  PLOP3.LUT P1, PT, PT, PT, UP1, 0x80, 0x0 ;  /* 0x000000000000781c */ /* 0x000fda0003f2f018 */
[----:B--2---:R-:W1:Y:S02]  /*02d0*/  @P1 R2UR UR6, R0 ;  /* 0x00000000000613c2 */ /* 0x004e6400000e0000 */
[----:B-1----:R-:W-:-:S11]  /*02e0*/  @UP1 UIADD3 UR6, UR6, -UR20, URZ ;  /* 0x8000001406061290 */ /* 0x002fd6000fffe03f */
[----:B---3--:R1:W2:Y:S02]  /*02f0*/  @!P0 R2UR UR6, R4 ;  /* 0x00000000040683c2 */ /* 0x0082a400000e0000 */
[----:B-12---:R-:W-:Y:S05]  /*0300*/  BRA `(.L_x_6233) ;  /* 0x0000001000007947 */ /* 0x006fea0003800000 */
.L_x_6232:
[----:B------:R-:W-:Y:S02]  /*0310*/  ULDC UR6, c[0x0][0x218] ;  /* 0x0000860000067ab9 */ /* 0x000fe40000000800 */
.L_x_6233:
        /* <DEDUP_REMOVED lines=70> */
[----:B------:R-:W-:Y:S02]  /*0780*/  ULDC.64 UR4, c[0x0][0x1e0] ;  /* 0x0000780000047ab9 */ /* 0x000fe40000000a00 */
[----:B------:R-:W-:Y:S01]  /*0790*/  @!UP0 UIMAD UR9, UR9, UR4, URZ ;  /* 0x00000004090982a4 */ /* 0x000fe2000f8e023f */
[----:B------:R-:W-:Y:S01]  /*07a0*/  SHF.R.S32.HI R3, RZ, 0x1f, R2 ;  /* 0x0000001fff037819 */ /* 0x000fe20000011402 */
[----:B------:R-:W-:Y:S02]  /*07b0*/  @!UP0 UIMAD.WIDE.U32 UR20, UR18, UR4, URZ ;  /* 0x00000004121482a5 */ /* 0x000fe4000f8e003f */
[----:B------:R-:W-:-:S02]  /*07c0*/  @!UP0 UIMAD UR9, UR18, UR5, UR9 ;  /* 0x00000005120982a4 */ /* 0x000fc4000f8e0209 */
[----:B------:R-:W-:Y:S01]  /*07d0*/  IMAD.WIDE.U32 R2, R0, c[0x0][0x1e8], R2 ;  /* 0x00007a0000027a25 */ /* 0x000fe200078e0002 */
[----:B------:R-:W-:Y:S02]  /*07e0*/  USHF.R.S32.HI UR10, URZ, 0x1f, UR12 ;  /* 0x0000001f3f0a7899 */ /* 0x000fe4000801140c */
[----:B------:R-:W-:Y:S01]  /*07f0*/  @!UP0 UMOV UR8, UR20 ;  /* 0x0000001400088c82 */ /* 0x000fe20008000000 */
[----:B------:R-:W-:Y:S01]  /*0800*/  IMAD.U32 R0, RZ, RZ, UR6 ;  /* 0x00000006ff007e24 */ /* 0x000fe2000f8e00ff */
[----:B------:R-:W-:Y:S01]  /*0810*/  @!UP0 UIADD3 UR7, UR21, UR9, URZ ;  /* 0x0000000915078290 */ /* 0x000fe2000fffe03f */
[----:B------:R-:W-:Y:S01]  /*0820*/  IADD3 R2, P0, R2, UR8, RZ ;  /* 0x0000000802027c10 */ /* 0x000fe2000ff1e0ff */
[----:B------:R-:W-:Y:S02]  /*0830*/  ULDC.64 UR4, c[0x0][0x1f0] ;  /* 0x00007c0000047ab9 */ /* 0x000fe40000000a00 */
[----:B------:R-:W-:Y:S02]  /*0840*/  UIMAD UR4, UR10, UR4, URZ ;  /* 0x000000040a0472a4 */ /* 0x000fe4000f8e023f */
[----:B------:R-:W-:-:S02]  /*0850*/  IADD3.X R3, R3, UR7, R0, P0, !PT ;  /* 0x0000000703037c10 */ /* 0x000fc400087fe400 */
[----:B------:R-:W-:Y:S01]  /*0860*/  ISETP.GE.AND P0, PT, R7, UR15, PT ;  /* 0x0000000f07007c0c */ /* 0x000fe2000bf06270 */
[----:B------:R-:W-:Y:S02]  /*0870*/  UIMAD UR4, UR12, UR5, UR4 ;  /* 0x000000050c0472a4 */ /* 0x000fe4000f8e0204 */
[----:B-1----:R-:W-:Y:S01]  /*0880*/  IMAD.WIDE.U32 R8, R8, c[0x0][0x1f0], R2 ;  /* 0x00007c0008087a25 */ /* 0x002fe200078e0002 */
[----:B------:R-:W-:Y:S01]  /*0890*/  ULDC UR5, c[0x0][0x1c0] ;  /* 0x0000700000057ab9 */ /* 0x000fe20000000800 */
[----:B------:R-:W-:Y:S01]  /*08a0*/  SHF.R.S32.HI R2, RZ, 0x1f, R7 ;  /* 0x0000001fff027819 */ /* 0x000fe20000011407 */
[----:B------:R-:W-:Y:S02]  /*08b0*/  UIMAD UR12, UR18, UR5, UR12 ;  /* 0x00000005120c72a4 */ /* 0x000fe4000f8e020c */
[----:B------:R-:W-:Y:S01]  /*08c0*/  IADD3 R13, R9, UR4, RZ ;  /* 0x00000004090d7c10 */ /* 0x000fe2000fffe0ff */
[----:B------:R-:W-:Y:S02]  /*08d0*/  ULDC UR5, c[0x0][0x214] ;  /* 0x0000850000057ab9 */ /* 0x000fe40000000800 */
[----:B------:R-:W-:-:S02]  /*08e0*/  UIMAD UR5, UR12, UR5, UR13 ;  /* 0x000000050c0572a4 */ /* 0x000fc4000f8e020d */
        /* <DEDUP_REMOVED lines=12> */
.L_x_6236:
[----:B------:R-:W-:Y:S05]  /*09b0*/  BSYNC B0 ;  /* 0x0000000000007941 */ /* 0x000fea0003800000 */
.L_x_6235:
[----:B------:R-:W-:Y:S01]  /*09c0*/  IADD3 R5, R7, 0x10, RZ ;  /* 0x0000001007057810 */ /* 0x000fe20007ffe0ff */
[----:B------:R-:W-:Y:S03]  /*09d0*/  BSSY B0, `(.L_x_6237) ;  /* 0x0000011000007945 */ /* 0x000fe60003800000 */
[----:B------:R-:W-:-:S13]  /*09e0*/  ISETP.GE.AND P0, PT, R5, UR15, PT ;  /* 0x0000000f05007c0c */ /* 0x000fda000bf06270 */
        /* <DEDUP_REMOVED lines=15> */
.L_x_6238:
[----:B------:R-:W-:Y:S05]  /*0ae0*/  BSYNC B0 ;  /* 0x0000000000007941 */ /* 0x000fea0003800000 */
.L_x_6237:
        /* <DEDUP_REMOVED lines=18> */
.L_x_6240:
[----:B------:R-:W-:Y:S05]  /*0c10*/  BSYNC B0 ;  /* 0x0000000000007941 */ /* 0x000fea0003800000 */
.L_x_6239:
[----:B-1----:R-:W-:Y:S01]  /*0c20*/  IADD3 R10, R7, 0x30, RZ ;  /* 0x00000030070a7810 */ /* 0x002fe20007ffe0ff */
[----:B------:R-:W-:Y:S03]  /*0c30*/  BSSY B0, `(.L_x_6241) ;  /* 0x0000010000007945 */ /* 0x000fe60003800000 */
[----:B------:R-:W-:-:S13]  /*0c40*/  ISETP.GE.AND P0, PT, R10, UR15, PT ;  /* 0x0000000f0a007c0c */ /* 0x000fda000bf06270 */
[----:B------:R-:W-:Y:S05]  /*0c50*/  @P0 BRA `(.L_x_6242) ;  /* 0x000000d000000947 */ /* 0x000fea0003800000 */
[----:B------:R-:W-:Y:S02]  /*0c60*/  IADD3 R3, P0, R7, 0x30, RZ ;  /* 0x0000003007037810 */ /* 0x000fe40007f1e0ff */
        /* <DEDUP_REMOVED lines=12> */
.L_x_6242:
[----:B------:R-:W-:Y:S05]  /*0d30*/  BSYNC B0 ;  /* 0x0000000000007941 */ /* 0x000fea0003800000 */
.L_x_6241:
[----:B------:R-:W-:Y:S01]  /*0d40*/  LOP3.LUT P4, RZ, R6, 0x7, RZ, 0xc0, !PT ;  /* 0x0000000706ff7812 */ /* 0x000fe2000788c0ff */
[----:B------:R-:W-:-:S03]  /*0d50*/  IMAD.U32 R3, RZ, RZ, UR5 ;  /* 0x00000005ff037e24 */ /* 0x000fc6000f8e00ff */
[----:B------:R-:W-:Y:S02]  /*0d60*/  ISETP.GE.OR P2, PT, R5, UR15, P4 ;  /* 0x0000000f05007c0c */ /* 0x000fe4000a746670 */
[C---:B------:R-:W-:Y:S02]  /*0d70*/  ISETP.GE.OR P3, PT, R7.reuse, UR15, P4 ;  /* 0x0000000f07007c0c */ /* 0x040fe4000a766670 */
[----:B------:R-:W-:Y:S02]  /*0d80*/  ISETP.GE.OR P1, PT, R4, UR15, P4 ;  /* 0x0000000f04007c0c */ /* 0x000fe4000a726670 */
[----:B------:R-:W-:Y:S02]  /*0d90*/  IADD3 R7, P0, R7, UR5, RZ ;  /* 0x0000000507077c10 */ /* 0x000fe4000ff1e0ff */
[----:B------:R-:W-:Y:S02]  /*0da0*/  ISETP.GE.OR P4, PT, R10, UR15, P4 ;  /* 0x0000000f0a007c0c */ /* 0x000fe4000a786670 */
[----:B------:R-:W-:-:S02]  /*0db0*/  LEA.HI.X.SX32 R2, R3, R2, 0x1, P0 ;  /* 0x0000000203027211 */ /* 0x000fc400000f0eff */
[----:B------:R-:W-:-:S03]  /*0dc0*/  LEA R4, P0, R7, c[0x0][0x200], 0x2 ;  /* 0x0000800007047a11 */ /* 0x000fc600078010ff */
[----:B------:R-:W-:Y:S01]  /*0dd0*/  @!P3 IMAD.MOV.U32 R3, RZ, RZ, 0x7f800000 ;  /* 0x7f800000ff03b424 */ /* 0x000fe200078e00ff */
        /* <DEDUP_REMOVED lines=10> */
.L_x_6234:
[----:B------:R-:W-:Y:S01]  /*0e80*/  ULDC.64 UR4, c[0x0][0x2b8] ;  /* 0x0000ae0000047ab9 */ /* 0x000fe20000000a00 */
[----:B------:R-:W-:Y:S01]  /*0e90*/  IMAD.U32 R0, RZ, RZ, UR18 ;  /* 0x00000012ff007e24 */ /* 0x000fe2000f8e00ff */
[----:B------:R-:W-:-:S04]  /*0ea0*/  UISETP.NE.U32.AND UP0, UPT, URZ, UR4, UPT ;  /* 0x000000043f00728c */ /* 0x000fc8000bf05070 */
[----:B------:R-:W-:-:S03]  /*0eb0*/  UISETP.NE.AND.EX UP0, UPT, URZ, UR5, UPT, UP0 ;  /* 0x000000053f00728c */ /* 0x000fc6000bf05300 */
[----:B------:R-:W-:-:S03]  /*0ec0*/  ULDC.64 UR4, c[0x0][0x2b8] ;  /* 0x0000ae0000047ab9 */ /* 0x000fc60000000a00 */
[----:B------:R-:W-:-:S05]  /*0ed0*/  PLOP3.LUT P0, PT, PT, PT, UP0, 0x80, 0x0 ;  /* 0x000000000000781c */ /* 0x000fca0003f0f008 */
[----:B------:R-:W-:-:S03]  /*0ee0*/  @UP0 UIMAD.WIDE UR4, UR18, UR8, UR4 ;  /* 0x00000008120402a5 */ /* 0x000fc6000f8e0204 */
[----:B------:R-:W-:Y:S02]  /*0ef0*/  ULDC.64 UR8, c[0x0][0x2c0] ;  /* 0x0000b00000087ab9 */ /* 0x000fe40000000a00 */
[----:B------:R-:W-:Y:S01]  /*0f00*/  UISETP.NE.U32.AND UP1, UPT, URZ, UR8, UPT ;  /* 0x000000083f00728c */ /* 0x000fe2000bf25070 */
[----:B------:R-:W-:Y:S01]  /*0f10*/  IMAD.U32 R2, RZ, RZ, UR4 ;  /* 0x00000004ff027e24 */ /* 0x000fe2000f8e00ff */
[----:B------:R-:W-:Y:S01]  /*0f20*/  MOV R3, UR5 ;  /* 0x0000000500037c02 */ /* 0x000fe20008000f00 */
[----:B------:R-:W-:Y:S02]  /*0f30*/  ULDC.64 UR4, c[0x0][0x2c8] ;  /* 0x0000b20000047ab9 */ /* 0x000fe40000000a00 */
[----:B------:R-:W-:Y:S02]  /*0f40*/  UISETP.NE.AND.EX UP1, UPT, URZ, UR9, UPT, UP1 ;  /* 0x000000093f00728c */ /* 0x000fe4000bf25310 */
[----:B------:R-:W-:Y:S01]  /*0f50*/  UPLOP3.LUT UP5, UPT, UPT, UPT, UPT, 0x40, 0x0 ;  /* 0x000000000000789c */ /* 0x000fe20003fae870 */
[----:B------:R1:W5:Y:S08]  /*0f60*/  @P0 LDG.E R0, [R2.64] ;  /* 0x0000001002000981 */ /* 0x000370000c1e1900 */
[----:B------:R-:W-:-:S02]  /*0f70*/  @UP1 USHF.R.S32.HI UR10, URZ, 0x1f, UR18 ;  /* 0x0000001f3f0a1899 */ /* 0x000fc40008011412 */
[----:B------:R-:W-:Y:S02]  /*0f80*/  @UP1 UIMAD.WIDE.U32 UR22, UR18, UR4, URZ ;  /* 0x00000004121612a5 */ /* 0x000fe4000f8e003f */
[----:B------:R-:W-:-:S03]  /*0f90*/  @UP1 UIMAD UR10, UR10, UR4, URZ ;  /* 0x000000040a0a12a4 */ /* 0x000fc6000f8e023f */
[----:B------:R-:W-:Y:S02]  /*0fa0*/  UMOV UR4, URZ ;  /* 0x0000003f00047c82 */ /* 0x000fe40008000000 */
[----:B------:R-:W-:Y:S02]  /*0fb0*/  @UP1 UIMAD UR5, UR18, UR5, UR10 ;  /* 0x00000005120512a4 */ /* 0x000fe4000f8e020a */
[----:B------:R-:W-:Y:S02]  /*0fc0*/  @UP1 ULEA UR4, UP0, UR22, UR8, 0x2 ;  /* 0x0000000816041291 */ /* 0x000fe4000f80103f */
[----:B------:R-:W-:-:S04]  /*0fd0*/  @UP1 UIADD3 UR5, UR23, UR5, URZ ;  /* 0x0000000517051290 */ /* 0x000fc8000fffe03f */
[----:B------:R-:W-:Y:S01]  /*0fe0*/  @UP1 USHF.L.U64.HI UR22, UR22, 0x2, UR5 ;  /* 0x0000000216161899 */ /* 0x000fe20008010205 */
[----:B-1----:R-:W-:Y:S01]  /*0ff0*/  IABS R2, c[0x0][0x2d0] ;  /* 0x0000b40000027a13 */ /* 0x002fe20000000000 */
[----:B------:R-:W-:Y:S01]  /*1000*/  IMAD.U32 R236, RZ, RZ, UR4 ;  /* 0x00000004ffec7e24 */ /* 0x000fe2000f8e00ff */
[----:B------:R-:W-:Y:S02]  /*1010*/  UMOV UR5, URZ ;  /* 0x0000003f00057c82 */ /* 0x000fe40008000000 */
[----:B------:R-:W-:Y:S01]  /*1020*/  @UP1 UIADD3.X UR5, UR22, UR9, URZ, UP0, !UPT ;  /* 0x0000000916051290 */ /* 0x000fe200087fe43f */
[----:B------:R1:W2:Y:S01]  /*1030*/  R2UR UR8, R2 ;  /* 0x00000000020873c2 */ /* 0x0002a200000e0000 */
[----:B------:R-:W-:-:S04]  /*1040*/  @UP1 UISETP.NE.U32.AND UP0, UPT, UR4, URZ, UPT ;  /* 0x0000003f0400128c */ /* 0x000fc8000bf05070 */
[----:B------:R-:W-:Y:S01]  /*1050*/  @UP1 UISETP.NE.AND.EX UP5, UPT, UR5, URZ, UPT, UP0 ;  /* 0x0000003f0500128c */ /* 0x000fe2000bfa5300 */
[----:B------:R-:W-:-:S10]  /*1060*/  MOV R237, UR5 ;  /* 0x0000000500ed7c02 */ /* 0x000fd40008000f00 */
[----:B------:R-:W-:-:S13]  /*1070*/  PLOP3.LUT P0, PT, PT, PT, UP5, 0x80, 0x0 ;  /* 0x000000000000781c */ /* 0x000fda0003f0f058 */
[----:B-12---:R-:W-:Y:S05]  /*1080*/  @!P0 BRA `(.L_x_6243) ;  /* 0x0000058000008947 */ /* 0x006fea0003800000 */
[----:B------:R-:W1:Y:S01]  /*1090*/  I2F.RP R3, UR8 ;  /* 0x0000000800037d06 */ /* 0x000e620008209400 */
[----:B------:R-:W-:Y:S02]  /*10a0*/  ULEA UR9, UR6, 0xffffffc0, 0x6 ;  /* 0xffffffc006097891 */ /* 0x000fe4000f8e303f */
[----:B------:R-:W-:-:S04]  /*10b0*/  UMOV UR20, URZ ;  /* 0x0000003f00147c82 */ /* 0x000fc80008000000 */
[----:B-----5:R-:W-:-:S05]  /*10c0*/  IMAD.U32 R0, RZ, RZ, UR9 ;  /* 0x00000009ff007e24 */ /* 0x020fca000f8e00ff */
[----:B------:R-:W-:Y:S01]  /*10d0*/  IABS R0, R0 ;  /* 0x0000000000007213 */ /* 0x000fe20000000000 */
[----:B-1----:R-:W1:Y:S03]  /*10e0*/  MUFU.RCP R2, R3 ;  /* 0x0000000300027308 */ /* 0x002e660000001000 */
[----:B------:R-:W2:Y:S08]  /*10f0*/  R2UR UR10, R0 ;  /* 0x00000000000a73c2 */ /* 0x000eb000000e0000 */
[----:B------:R-:W3:Y:S01]  /*1100*/  R2UR UR5, R0 ;  /* 0x00000000000573c2 */ /* 0x000ee200000e0000 */
        /* <DEDUP_REMOVED lines=11> */
[----:B---3--:R-:W-:-:S04]  /*11c0*/  UIMAD UR4, UR8, UR4, UR5 ;  /* 0x00000004080472a4 */ /* 0x008fc8000f8e0205 */
[----:B------:R-:W-:-:S11]  /*11d0*/  UISETP.GT.U32.AND UP0, UPT, UR8, UR4, UPT ;  /* 0x000000040800728c */ /* 0x000fd6000bf04070 */
[----:B------:R-:W-:Y:S02]  /*11e0*/  @!UP0 UIADD3 UR4, UR4, -UR8, URZ ;  /* 0x8000000804048290 */ /* 0x000fe4000fffe03f */
[----:B------:R-:W-:Y:S02]  /*11f0*/  @!UP0 UIADD3 UR24, UR24, 0x1, URZ ;  /* 0x0000000118188890 */ /* 0x000fe4000fffe03f */
[----:B------:R-:W-:Y:S02]  /*1200*/  UISETP.GE.U32.AND UP1, UPT, UR4, UR8, UPT ;  /* 0x000000080400728c */ /* 0x000fe4000bf26070 */
[----:B------:R-:W-:-:S04]  /*1210*/  ULOP3.LUT UR4, UR9, UR10, URZ, 0x3c, !UPT ;  /* 0x0000000a09047292 */ /* 0x000fc8000f8e3c3f */
[----:B------:R-:W-:Y:S01]  /*1220*/  UISETP.GE.AND UP0, UPT, UR4, URZ, UPT ;  /* 0x0000003f0400728c */ /* 0x000fe2000bf06270 */
[----:B------:R-:W-:Y:S01]  /*1230*/  IABS R4, c[0x0][0x1c8] ;  /* 0x0000720000047a13 */ /* 0x000fe20000000000 */
[----:B------:R-:W1:Y:S01]  /*1240*/  S2R R0, SR_CTAID.Z ;  /* 0x0000000000007919 */ /* 0x000e620000002700 */
[----:B------:R-:W-:Y:S02]  /*1250*/  ULDC UR25, c[0x0][0x1c8] ;  /* 0x0000720000197ab9 */ /* 0x000fe40000000800 */
[----:B------:R-:W-:Y:S02]  /*1260*/  @UP1 UIADD3 UR24, UR24, 0x1, URZ ;  /* 0x0000000118181890 */ /* 0x000fe4000fffe03f */
[----:B------:R-:W-:Y:S02]  /*1270*/  UISETP.NE.AND UP1, UPT, URZ, UR10, UPT ;  /* 0x0000000a3f00728c */ /* 0x000fe4000bf25270 */
[----:B------:R-:W-:Y:S02]  /*1280*/  ULDC.64 UR4, c[0x0][0x180] ;  /* 0x0000600000047ab9 */ /* 0x000fe40000000a00 */
[----:B------:R-:W-:-:S07]  /*1290*/  @!UP0 UIADD3 UR24, -UR24, URZ, URZ ;  /* 0x0000003f18188290 */ /* 0x000fce000fffe13f */
[----:B------:R-:W-:-:S06]  /*12a0*/  @!UP1 ULOP3.LUT UR24, URZ, UR10, URZ, 0x33, !UPT ;  /* 0x0000000a3f189292 */ /* 0x000fcc000f8e333f */
[----:B------:R-:W-:-:S04]  /*12b0*/  IMAD.U32 R3, RZ, RZ, UR24 ;  /* 0x00000018ff037e24 */ /* 0x000fc8000f8e00ff */
[----:B------:R-:W-:-:S05]  /*12c0*/  IMAD.WIDE R10, R3, 0x4, R236 ;  /* 0x00000004030a7825 */ /* 0x000fca00078e02ec */
[----:B------:R2:W3:Y:S01]  /*12d0*/  LDG.E R2, [R10.64] ;  /* 0x000000100a027981 */ /* 0x0004e2000c1e1900 */
[----:B------:R-:W4:Y:S01]  /*12e0*/  I2F.RP R5, R4 ;  /* 0x0000000400057306 */ /* 0x000f220000209400 */
[----:B-1----:R-:W-:Y:S01]  /*12f0*/  IABS R0, R0 ;  /* 0x0000000000007213 */ /* 0x002fe20000000000 */
[----:B------:R-:W-:Y:S02]  /*1300*/  ULOP3.LUT UR25, UR12, UR25, URZ, 0x3c, !UPT ;  /* 0x000000190c197292 */ /* 0x000fe4000f8e3c3f */
[----:B------:R-:W-:-:S04]  /*1310*/  UIADD3 UR24, -UR24, URZ, URZ ;  /* 0x0000003f18187290 */ /* 0x000fc8000fffe13f */
[----:B------:R-:W-:Y:S01]  /*1320*/  ISETP.LE.AND P0, PT, RZ, UR25, PT ;  /* 0x00000019ff007c0c */ /* 0x000fe2000bf03270 */
[----:B------:R-:W-:-:S04]  /*1330*/  UIMAD UR10, UR24, UR10, UR9 ;  /* 0x0000000a180a72a4 */ /* 0x000fc8000f8e0209 */
[----:B------:R-:W-:Y:S01]  /*1340*/  USHF.R.S32.HI UR9, URZ, 0x1f, UR10 ;  /* 0x0000001f3f097899 */ /* 0x000fe2000801140a */
[----:B----4-:R-:W1:Y:S02]  /*1350*/  MUFU.RCP R8, R5 ;  /* 0x0000000500087308 */ /* 0x010e640000001000 */
[----:B-1----:R-:W-:-:S06]  /*1360*/  IADD3 R8, R8, 0xffffffe, RZ ;  /* 0x0ffffffe08087810 */ /* 0x002fcc0007ffe0ff */
        /* <DEDUP_REMOVED lines=14> */
[----:B------:R-:W-:-:S05]  /*1450*/  IMAD.MOV.U32 R3, RZ, RZ, R5 ;  /* 0x000000ffff037224 */ /* 0x000fca00078e0005 */
[----:B------:R-:W-:Y:S02]  /*1460*/  @!P0 IADD3 R3, -R3, RZ, RZ ;  /* 0x000000ff03038210 */ /* 0x000fe40007ffe1ff */
[----:B------:R-:W-:-:S04]  /*1470*/  @!P1 LOP3.LUT R3, RZ, c[0x0][0x1c8], RZ, 0x33, !PT ;  /* 0x00007200ff039a12 */ /* 0x000fc800078e33ff */
[----:B------:R-:W-:-:S05]  /*1480*/  SHF.R.S32.HI R7, RZ, 0x1f, R3 ;  /* 0x0000001fff077819 */ /* 0x000fca0000011403 */
[----:B------:R-:W-:-:S04]  /*1490*/  IMAD R0, R7, c[0x0][0x1b0], RZ ;  /* 0x00006c0007007a24 */ /* 0x000fc800078e02ff */
[----:B--2---:R-:W-:Y:S01]  /*14a0*/  IMAD R11, R3, c[0x0][0x1b4], R0 ;  /* 0x00006d00030b7a24 */ /* 0x004fe200078e0200 */
        /* <DEDUP_REMOVED lines=22> */
.L_x_6243:
[----:B------:R-:W-:Y:S02]  /*1610*/  UISETP.NE.AND UP0, UPT, UR20, -0x1, UPT ;  /* 0xffffffff1400788c */ /* 0x000fe4000bf05270 */
[----:B------:R-:W-:-:S04]  /*1620*/  ULDC.64 UR4, c[0x0][0x198] ;  /* 0x0000660000047ab9 */ /* 0x000fc80000000a00 */
[----:B------:R-:W-:-:S05]  /*1630*/  PLOP3.LUT P0, PT, PT, PT, UP0, 0x80, 0x0 ;  /* 0x000000000000781c */ /* 0x000fca0003f0f008 */
[----:B------:R-:W-:-:S04]  /*1640*/  @UP0 UIADD3 UR23, UR19, UR20, URZ ;  /* 0x0000001413170290 */ /* 0x000fc8000fffe03f */
[----:B------:R-:W-:-:S04]  /*1650*/  @UP0 UIMAD.WIDE.U32 UR24, UR23, UR4, URZ ;  /* 0x00000004171802a5 */ /* 0x000fc8000f8e003f */
[----:B------:R-:W-:-:S03]  /*1660*/  @UP0 UIMAD UR23, UR23, UR5, UR25 ;  /* 0x00000005171702a4 */ /* 0x000fc6000f8e0219 */
[----:B------:R-:W-:Y:S01]  /*1670*/  @UP0 UMOV UR22, UR24 ;  /* 0x0000001800160c82 */ /* 0x000fe20008000000 */
[----:B------:R-:W-:Y:S05]  /*1680*/  @P0 BRA `(.L_x_6245) ;  /* 0x0000010000000947 */ /* 0x000fea0003800000 */
[----:B-----5:R-:W1:Y:S01]  /*1690*/  R2UR UR10, R0 ;  /* 0x00000000000a73c2 */ /* 0x020e6200000e0000 */
[----:B------:R-:W-:Y:S02]  /*16a0*/  USHF.R.S32.HI UR21, URZ, 0x1f, UR19 ;  /* 0x0000001f3f157899 */ /* 0x000fe40008011413 */
[----:B------:R-:W-:Y:S02]  /*16b0*/  ULDC.64 UR4, c[0x0][0x198] ;  /* 0x0000660000047ab9 */ /* 0x000fe40000000a00 */
[----:B------:R-:W-:Y:S02]  /*16c0*/  UIMAD UR21, UR21, UR4, URZ ;  /* 0x00000004151572a4 */ /* 0x000fe4000f8e023f */
[----:B------:R-:W-:Y:S01]  /*16d0*/  UIMAD.WIDE.U32 UR24, UR19, UR4, URZ ;  /* 0x00000004131872a5 */ /* 0x000fe2000f8e003f */
[----:B------:R-:W2:Y:S01]  /*16e0*/  R2UR UR9, R0 ;  /* 0x00000000000973c2 */ /* 0x000ea200000e0000 */
[----:B------:R-:W-:-:S02]  /*16f0*/  UIMAD UR21, UR19, UR5, UR21 ;  /* 0x00000005131572a4 */ /* 0x000fc4000f8e0215 */
[----:B------:R-:W-:Y:S02]  /*1700*/  ULDC UR4, c[0x0][0x180] ;  /* 0x0000600000047ab9 */ /* 0x000fe40000000800 */
[----:B------:R-:W-:Y:S02]  /*1710*/  ULDC UR5, c[0x0][0x180] ;  /* 0x0000600000057ab9 */ /* 0x000fe40000000800 */
[----:B------:R-:W-:Y:S02]  /*1720*/  UIADD3 UR25, UR25, UR21, URZ ;  /* 0x0000001519197290 */ /* 0x000fe4000fffe03f */
[----:B-1----:R-:W-:-:S04]  /*1730*/  USHF.R.S32.HI UR22, URZ, 0x1f, UR10 ;  /* 0x0000001f3f167899 */ /* 0x002fc8000801140a */
[----:B------:R-:W-:-:S03]  /*1740*/  UIMAD UR22, UR22, UR5, URZ ;  /* 0x00000005161672a4 */ /* 0x000fc6000f8e023f */
[----:B------:R-:W-:Y:S02]  /*1750*/  ULDC UR5, c[0x0][0x184] ;  /* 0x0000610000057ab9 */ /* 0x000fe40000000800 */
[----:B------:R-:W-:Y:S02]  /*1760*/  UIMAD UR5, UR10, UR5, UR22 ;  /* 0x000000050a0572a4 */ /* 0x000fe4000f8e0216 */
[----:B--2---:R-:W-:-:S04]  /*1770*/  UIMAD.WIDE.U32 UR22, UR9, UR4, UR24 ;  /* 0x00000004091672a5 */ /* 0x004fc8000f8e0018 */
[----:B------:R-:W-:Y:S02]  /*1780*/  UIADD3 UR23, UR23, UR5, URZ ;  /* 0x0000000517177290 */ /* 0x000fe4000fffe03f */
.L_x_6245:
[----:B------:R-:W-:Y:S01]  /*1790*/  IABS R4, c[0x0][0x1c8] ;  /* 0x0000720000047a13 */ /* 0x000fe20000000000 */
[----:B------:R-:W1:Y:S01]  /*17a0*/  S2R R2, SR_CTAID.Z ;  /* 0x0000000000027919 */ /* 0x000e620000002700 */
[----:B------:R-:W-:Y:S01]  /*17b0*/  IMAD.MOV.U32 R8, RZ, RZ, RZ ;  /* 0x000000ffff087224 */ /* 0x000fe200078e00ff */
[----:B------:R-:W-:Y:S01]  /*17c0*/  ULDC UR4, c[0x0][0x1c8] ;  /* 0x0000720000047ab9 */ /* 0x000fe20000000800 */
[----:B------:R-:W2:Y:S01]  /*17d0*/  I2F.RP R7, R4 ;  /* 0x0000000400077306 */ /* 0x000ea20000209400 */
[----:B------:R-:W-:Y:S02]  /*17e0*/  ULOP3.LUT UR4, UR12, UR4, URZ, 0x3c, !UPT ;  /* 0x000000040c047292 */ /* 0x000fe4000f8e3c3f */
[----:B------:R-:W-:Y:S02]  /*17f0*/  ULEA UR10, UR6, 0xffffffc0, 0x6 ;  /* 0xffffffc0060a7891 */ /* 0x000fe4000f8e303f */
[----:B------:R-:W-:Y:S02]  /*1800*/  @UP0 UIADD3 UR20, UR19, UR20, URZ ;  /* 0x0000001413140290 */ /* 0x000fe4000fffe03f */
[----:B------:R-:W-:Y:S01]  /*1810*/  ISETP.LE.AND P2, PT, RZ, UR4, PT ;  /* 0x00000004ff007c0c */ /* 0x000fe2000bf43270 */
[----:B------:R-:W-:-:S02]  /*1820*/  USHF.R.S32.HI UR9, URZ, 0x1f, UR10 ;  /* 0x0000001f3f097899 */ /* 0x000fc4000801140a */
[----:B------:R-:W-:Y:S02]  /*1830*/  ULDC.64 UR4, c[0x0][0x198] ;  /* 0x0000660000047ab9 */ /* 0x000fe40000000a00 */
[----:B------:R-:W-:Y:S02]  /*1840*/  UIMAD UR21, UR9, UR4, URZ ;  /* 0x00000004091572a4 */ /* 0x000fe4000f8e023f */
[----:B------:R-:W-:Y:S01]  /*1850*/  UIMAD.WIDE.U32 UR22, UR10, UR4, UR22 ;  /* 0x000000040a1672a5 */ /* 0x000fe2000f8e0016 */
[----:B--2---:R-:W2:Y:S01]  /*1860*/  MUFU.RCP R9, R7 ;  /* 0x0000000700097308 */ /* 0x004ea20000001000 */
[----:B------:R-:W-:Y:S01]  /*1870*/  UIMAD UR4, UR10, UR5, UR21 ;  /* 0x000000050a0472a4 */ /* 0x000fe2000f8e0215 */
[----:B-1----:R-:W-:-:S03]  /*1880*/  IABS R2, R2 ;  /* 0x0000000200027213 */ /* 0x002fc60000000000 */
[----:B------:R-:W-:Y:S01]  /*1890*/  UIADD3 UR4, UR23, UR4, URZ ;  /* 0x0000000417047290 */ /* 0x000fe2000fffe03f */
[----:B------:R-:W-:Y:S02]  /*18a0*/  MOV R5, R2 ;  /* 0x0000000200057202 */ /* 0x000fe40000000f00 */
[----:B--2---:R-:W-:-:S06]  /*18b0*/  IADD3 R9, R9, 0xffffffe, RZ ;  /* 0x0ffffffe09097810 */ /* 0x004fcc0007ffe0ff */
[----:B------:R-:W1:Y:S02]  /*18c0*/  F2I.FTZ.U32.TRUNC.NTZ R9, R9 ;  /* 0x0000000900097305 */ /* 0x000e64000021f000 */
[----:B-1----:R-:W-:-:S04]  /*18d0*/  IMAD.MOV R3, RZ, RZ, -R9 ;  /* 0x000000ffff037224 */ /* 0x002fc800078e0a09 */
[----:B------:R-:W-:-:S04]  /*18e0*/  IMAD R3, R3, R4, RZ ;  /* 0x0000000403037224 */ /* 0x000fc800078e02ff */
[----:B------:R-:W-:-:S06]  /*18f0*/  IMAD.HI.U32 R8, R9, R3, R8 ;  /* 0x0000000309087227 */ /* 0x000fcc00078e0008 */
[----:B------:R-:W-:-:S04]  /*1900*/  IMAD.HI.U32 R2, R8, R5, RZ ;  /* 0x0000000508027227 */ /* 0x000fc800078e00ff */
[----:B------:R-:W-:-:S04]  /*1910*/  IMAD.MOV R3, RZ, RZ, -R2 ;  /* 0x000000ffff037224 */ /* 0x000fc800078e0a02 */
[C---:B------:R-:W-:Y:S01]  /*1920*/  IMAD R3, R4.reuse, R3, R5 ;  /* 0x0000000304037224 */ /* 0x040fe200078e0205 */
[----:B------:R-:W-:Y:S01]  /*1930*/  MOV R5, UR23 ;  /* 0x0000001700057c02 */ /* 0x000fe20008000f00 */
[----:B------:R-:W-:Y:S01]  /*1940*/  IMAD.U32 R5, RZ, RZ, UR4 ;  /* 0x00000004ff057e24 */ /* 0x000fe2000f8e00ff */
[----:B------:R-:W-:Y:S02]  /*1950*/  ULDC.64 UR4, c[0x0][0x1a0] ;  /* 0x0000680000047ab9 */ /* 0x000fe40000000a00 */
[----:B------:R-:W-:-:S13]  /*1960*/  ISETP.GT.U32.AND P1, PT, R4, R3, PT ;  /* 0x000000030400720c */ /* 0x000fda0003f24070 */
[-C--:B------:R-:W-:Y:S02]  /*1970*/  @!P1 IADD3 R3, R3, -R4.reuse, RZ ;  /* 0x8000000403039210 */ /* 0x080fe40007ffe0ff */
[----:B------:R-:W-:Y:S02]  /*1980*/  @!P1 IADD3 R2, R2, 0x1, RZ ;  /* 0x0000000102029810 */ /* 0x000fe40007ffe0ff */
[----:B------:R-:W-:Y:S01]  /*1990*/  ISETP.GE.U32.AND P3, PT, R3, R4, PT ;  /* 0x000000040300720c */ /* 0x000fe20003f66070 */
[----:B------:R-:W-:Y:S01]  /*19a0*/  IMAD.U32 R4, RZ, RZ, UR22 ;  /* 0x00000016ff047e24 */ /* 0x000fe2000f8e00ff */
[----:B------:R-:W-:Y:S01]  /*19b0*/  ISETP.NE.AND P1, PT, RZ, c[0x0][0x1c8], PT ;  /* 0x00007200ff007a0c */ /* 0x000fe20003f25270 */
[----:B------:R-:W-:-:S04]  /*19c0*/  @UP0 UIMAD.WIDE.U32 UR22, UR20, UR4, URZ ;  /* 0x00000004141602a5 */ /* 0x000fc8000f8e003f */
[----:B------:R-:W-:-:S06]  /*19d0*/  @UP0 UIMAD UR20, UR20, UR5, UR23 ;  /* 0x00000005141402a4 */ /* 0x000fcc000f8e0217 */
[----:B------:R-:W-:-:S05]  /*19e0*/  @P3 IADD3 R2, R2, 0x1, RZ ;  /* 0x0000000102023810 */ /* 0x000fca0007ffe0ff */
[----:B------:R-:W-:-:S05]  /*19f0*/  IMAD.MOV.U32 R3, RZ, RZ, R2 ;  /* 0x000000ffff037224 */ /* 0x000fca00078e0002 */
        /* <DEDUP_REMOVED lines=17> */
[----:B------:R-:W-:-:S03]  /*1b10*/  UIADD3 UR23, UR25, UR22, URZ ;  /* 0x0000001619177290 */ /* 0x000fc6000fffe03f */
[----:B------:R-:W-:Y:S02]  /*1b20*/  UMOV UR22, UR24 ;  /* 0x0000001800167c82 */ /* 0x000fe40008000000 */
[----:B-1----:R-:W-:-:S04]  /*1b30*/  USHF.R.S32.HI UR19, URZ, 0x1f, UR21 ;  /* 0x0000001f3f137899 */ /* 0x002fc80008011415 */
[----:B------:R-:W-:-:S03]  /*1b40*/  UIMAD UR19, UR19, UR5, URZ ;  /* 0x00000005131372a4 */ /* 0x000fc6000f8e023f */
[----:B------:R-:W-:Y:S02]  /*1b50*/  ULDC UR5, c[0x0][0x18c] ;  /* 0x0000630000057ab9 */ /* 0x000fe40000000800 */
[----:B------:R-:W-:Y:S02]  /*1b60*/  UIMAD UR5, UR21, UR5, UR19 ;  /* 0x00000005150572a4 */ /* 0x000fe4000f8e0213 */
[----:B--2---:R-:W-:-:S04]  /*1b70*/  UIMAD.WIDE.U32 UR22, UR20, UR4, UR22 ;  /* 0x00000004141672a5 */ /* 0x004fc8000f8e0016 */
[----:B------:R-:W-:Y:S02]  /*1b80*/  UIADD3 UR20, UR23, UR5, URZ ;  /* 0x0000000517147290 */ /* 0x000fe4000fffe03f */
.L_x_6244:
[----:B------:R-:W-:Y:S01]  /*1b90*/  UISETP.NE.AND UP0, UPT, UR11, -0x1, UPT ;  /* 0xffffffff0b00788c */ /* 0x000fe2000bf05270 */
[----:B------:R-:W-:Y:S01]  /*1ba0*/  SHF.R.S32.HI R9, RZ, 0x1f, R6 ;  /* 0x0000001fff097819 */ /* 0x000fe20000011406 */
[----:B------:R-:W-:Y:S01]  /*1bb0*/  ULDC.64 UR4, c[0x0][0x190] ;  /* 0x0000640000047ab9 */ /* 0x000fe20000000a00 */
[----:B------:R-:W1:Y:S01]  /*1bc0*/  S2R R31, SR_CTAID.X ;  /* 0x00000000001f7919 */ /* 0x000e620000002500 */
[----:B------:R-:W-:Y:S01]  /*1bd0*/  USHF.R.S32.HI UR21, URZ, 0x1f, UR12 ;  /* 0x0000001f3f157899 */ /* 0x000fe2000801140c */
[CC--:B------:R-:W-:Y:S01]  /*1be0*/  LEA.HI R5, R9.reuse, R6.reuse, RZ, 0x3 ;  /* 0x0000000609057211 */ /* 0x0c0fe200078f18ff */
[----:B------:R-:W-:Y:S01]  /*1bf0*/  IMAD.SHL.U32 R241, R6, 0x2, RZ ;  /* 0x0000000206f17824 */ /* 0x000fe200078e00ff */
[----:B------:R-:W2:Y:S01]  /*1c00*/  S2R R28, SR_CTAID.Z ;  /* 0x00000000001c7919 */ /* 0x000ea20000002700 */
[-C--:B------:R-:W-:Y:S02]  /*1c10*/  LEA.HI R14, R9, R6.reuse, RZ, 0x6 ;  /* 0x00000006090e7211 */ /* 0x080fe400078f30ff */
[----:B------:R-:W-:Y:S01]  /*1c20*/  SHF.R.S32.HI R12, RZ, 0x3, R5 ;  /* 0x00000003ff0c7819 */ /* 0x000fe20000011405 */
[----:B------:R-:W-:Y:S01]  /*1c30*/  @UP0 UIMAD.WIDE.U32 UR24, UR11, UR4, URZ ;  /* 0x000000040b1802a5 */ /* 0x000fe2000f8e003f */
[----:B------:R-:W-:Y:S01]  /*1c40*/  LOP3.LUT R5, R5, 0xfffffff8, RZ, 0xc0, !PT ;  /* 0xfffffff805057812 */ /* 0x000fe200078ec0ff */
[----:B------:R-:W-:Y:S01]  /*1c50*/  @!UP0 USHF.R.S32.HI UR23, URZ, 0x1f, UR18 ;  /* 0x0000001f3f178899 */ /* 0x000fe20008011412 */
[----:B------:R-:W-:Y:S01]  /*1c60*/  IADD3 R2, R12, 0x10, RZ ;  /* 0x000000100c027810 */ /* 0x000fe20007ffe0ff */
[----:B------:R-:W-:Y:S01]  /*1c70*/  @UP0 UIMAD UR19, UR11, UR5, UR25 ;  /* 0x000000050b1302a4 */ /* 0x000fe2000f8e0219 */
[----:B------:R-:W-:Y:S01]  /*1c80*/  SHF.R.S32.HI R13, RZ, 0x1f, R12 ;  /* 0x0000001fff0d7819 */ /* 0x000fe2000001140c */
[----:B-----5:R-:W-:Y:S01]  /*1c90*/  IMAD.IADD R0, R6, 0x1, -R5 ;  /* 0x0000000106007824 */ /* 0x020fe200078e0a05 */
[----:B------:R-:W-:Y:S01]  /*1ca0*/  ULDC.64 UR4, c[0x0][0x178] ;  /* 0x00005e0000047ab9 */ /* 0x000fe20000000a00 */
[----:B------:R-:W-:Y:S01]  /*1cb0*/  IADD3 R5, R12, 0x20, RZ ;  /* 0x000000200c057810 */ /* 0x000fe20007ffe0ff */
[----:B------:R-:W-:Y:S01]  /*1cc0*/  @!UP0 UIMAD UR23, UR23, UR4, URZ ;  /* 0x00000004171782a4 */ /* 0x000fe2000f8e023f */
[----:B------:R-:W-:Y:S01]  /*1cd0*/  IMAD.SHL.U32 R10, R0, 0x8, RZ ;  /* 0x00000008000a7824 */ /* 0x000fe200078e00ff */
[----:B------:R-:W-:Y:S01]  /*1ce0*/  @!UP0 UIMAD.WIDE.U32 UR26, UR18, UR4, URZ ;  /* 0x00000004121a82a5 */ /* 0x000fe2000f8e003f */
[C---:B------:R-:W-:Y:S01]  /*1cf0*/  IADD3 R4, R12.reuse, 0x30, RZ ;  /* 0x000000300c047810 */ /* 0x040fe20007ffe0ff */
[----:B------:R-:W-:Y:S01]  /*1d00*/  @!UP0 UIMAD UR23, UR18, UR5, UR23 ;  /* 0x00000005121782a4 */ /* 0x000fe2000f8e0217 */
[----:B------:R-:W-:Y:S01]  /*1d10*/  IMAD.SHL.U32 R235, R12, 0x40, RZ ;  /* 0x000000400ceb7824 */ /* 0x000fe200078e00ff */
[----:B------:R-:W-:Y:S01]  /*1d20*/  UIADD3 UR18, -UR13, UR15, URZ ;  /* 0x0000000f0d127290 */ /* 0x000fe2000fffe13f */
[----:B------:R-:W-:Y:S01]  /*1d30*/  SHF.R.S32.HI R8, RZ, 0x1f, R10 ;  /* 0x0000001fff087819 */ /* 0x000fe2000001140a */
[----:B------:R-:W-:Y:S01]  /*1d40*/  @!UP0 UIADD3 UR19, UR27, UR23, URZ ;  /* 0x000000171b138290 */ /* 0x000fe2000fffe03f */
[----:B-1----:R-:W-:Y:S01]  /*1d50*/  IMAD.WIDE R30, R31, 0x40, R12 ;  /* 0x000000401f1e7825 */ /* 0x002fe200078e020c */
[----:B------:R-:W-:Y:S01]  /*1d60*/  @!UP0 UMOV UR24, UR26 ;  /* 0x0000001a00188c82 */ /* 0x000fe20008000000 */
[----:B------:R-:W-:Y:S01]  /*1d70*/  LOP3.LUT R235, R235, 0x1c0, RZ, 0xc0, !PT ;  /* 0x000001c0ebeb7812 */ /* 0x000fe200078ec0ff */
[----:B------:R-:W-:Y:S01]  /*1d80*/  ULDC.64 UR4, c[0x0][0x1a8] ;  /* 0x00006a0000047ab9 */ /* 0x000fe20000000a00 */
[----:B------:R-:W-:Y:S01]  /*1d90*/  ISETP.GE.AND P2, PT, R5, UR18, PT ;  /* 0x0000001205007c0c */ /* 0x000fe2000bf46270 */
[----:B------:R-:W-:Y:S01]  /*1da0*/  UIMAD UR4, UR21, UR4, URZ ;  /* 0x00000004150472a4 */ /* 0x000fe2000f8e023f */
[----:B------:R-:W-:Y:S01]  /*1db0*/  IADD3 R20, P1, R10, UR24, RZ ;  /* 0x000000180a147c10 */ /* 0x000fe2000ff3e0ff */
[----:B------:R-:W-:Y:S01]  /*1dc0*/  IMAD.SHL.U32 R14, R14, 0x8, RZ ;  /* 0x000000080e0e7824 */ /* 0x000fe200078e00ff */
[----:B------:R-:W-:Y:S01]  /*1dd0*/  ISETP.GE.AND P6, PT, R2, UR18, PT ;  /* 0x0000001202007c0c */ /* 0x000fe2000bfc6270 */
[----:B------:R-:W-:Y:S01]  /*1de0*/  UIMAD UR4, UR12, UR5, UR4 ;  /* 0x000000050c0472a4 */ /* 0x000fe2000f8e0204 */
[----:B------:R-:W-:Y:S01]  /*1df0*/  IADD3.X R21, R8, UR19, RZ, P1, !PT ;  /* 0x0000001308157c10 */ /* 0x000fe20008ffe4ff */
[----:B------:R-:W-:Y:S01]  /*1e00*/  UIADD3 UR19, UR6, -0x1, URZ ;  /* 0xffffffff06137890 */ /* 0x000fe2000fffe03f */
[----:B------:R-:W-:Y:S01]  /*1e10*/  ISETP.GE.AND P5, PT, R4, UR18, PT ;  /* 0x0000001204007c0c */ /* 0x000fe2000bfa6270 */
[----:B------:R-:W-:Y:S01]  /*1e20*/  ULDC UR12, c[0x0][0x198] ;  /* 0x00006600000c7ab9 */ /* 0x000fe20000000800 */
[----:B------:R-:W-:Y:S01]  /*1e30*/  ISETP.GE.AND P0, PT, R12, UR18, PT ;  /* 0x000000120c007c0c */ /* 0x000fe2000bf06270 */
[----:B--2---:R-:W-:Y:S01]  /*1e40*/  IMAD.WIDE.U32 R28, R28, c[0x0][0x1a8], R20 ;  /* 0x00006a001c1c7a25 */ /* 0x004fe200078e0014 */
[----:B------:R-:W-:Y:S01]  /*1e50*/  LOP3.LUT R16, R235, 0x38, R10, 0xf8, !PT ;  /* 0x00000038eb107812 */ /* 0x000fe200078ef80a */
[----:B------:R-:W-:Y:S01]  /*1e60*/  USHF.L.U32 UR5, UR19, 0x6, URZ ;  /* 0x0000000613057899 */ /* 0x000fe2000800063f */
[C---:B------:R-:W-:Y:S01]  /*1e70*/  @!P2 IADD3 R20, P3, R30.reuse, 0x20, RZ ;  /* 0x000000201e14a810 */ /* 0x040fe20007f7e0ff */
[--C-:B------:R-:W-:Y:S01]  /*1e80*/  @!P2 IMAD.MOV.U32 R24, RZ, RZ, R28.reuse ;  /* 0x000000ffff18a224 */ /* 0x100fe200078e001c */
[----:B------:R-:W-:Y:S01]  /*1e90*/  SHF.R.U32.HI R235, RZ, 0x3, R235 ;  /* 0x00000003ffeb7819 */ /* 0x000fe200000116eb */
[--C-:B------:R-:W-:Y:S01]  /*1ea0*/  @!P6 IMAD.MOV.U32 R26, RZ, RZ, R28.reuse ;  /* 0x000000ffff1ae224 */ /* 0x100fe200078e001c */
[----:B------:R-:W-:Y:S01]  /*1eb0*/  IADD3 R29, R29, UR4, RZ ;  /* 0x000000041d1d7c10 */ /* 0x000fe2000fffe0ff */
[----:B------:R-:W-:Y:S01]  /*1ec0*/  @!P2 IMAD.X R15, RZ, RZ, R31, P3 ;  /* 0x000000ffff0fa224 */ /* 0x000fe200018e061f */
[----:B------:R-:W-:Y:S01]  /*1ed0*/  @!P6 IADD3 R19, P4, R30, 0x10, RZ ;  /* 0x000000101e13e810 */ /* 0x000fe20007f9e0ff */
[----:B------:R-:W-:Y:S01]  /*1ee0*/  @!P5 IMAD.MOV.U32 R22, RZ, RZ, R28 ;  /* 0x000000ffff16d224 */ /* 0x000fe200078e001c */
[----:B------:R-:W-:Y:S01]  /*1ef0*/  LOP3.LUT R235, R16, R235, RZ, 0x3c, !PT ;  /* 0x000000eb10eb7212 */ /* 0x000fe200078e3cff */
[----:B------:R-:W-:Y:S01]  /*1f00*/  @!P2 IMAD.MOV.U32 R25, RZ, RZ, R29 ;  /* 0x000000ffff19a224 */ /* 0x000fe200078e001d */
[----:B------:R-:W-:Y:S01]  /*1f10*/  @!P5 IADD3 R21, P1, R30, 0x30, RZ ;  /* 0x000000301e15d810 */ /* 0x000fe20007f3e0ff */
[----:B------:R-:W-:Y:S01]  /*1f20*/  @!P2 IMAD R15, R15, c[0x0][0x190], RZ ;  /* 0x000064000f0faa24 */ /* 0x000fe200078e02ff */
[----:B------:R-:W-:Y:S01]  /*1f30*/  LOP3.LUT R235, R235, 0xfffffe00, R14, 0xf8, !PT ;  /* 0xfffffe00ebeb7812 */ /* 0x000fe200078ef80e */
[--C-:B------:R-:W-:Y:S01]  /*1f40*/  @!P6 IMAD.X R16, RZ, RZ, R31.reuse, P4 ;  /* 0x000000ffff10e224 */ /* 0x100fe200020e061f */
[----:B------:R-:W-:Y:S01]  /*1f50*/  UIADD3 UR4, -UR5, UR14, URZ ;  /* 0x0000000e05047290 */ /* 0x000fe2000fffe13f */
[----:B------:R-:W-:Y:S01]  /*1f60*/  @!P0 IMAD R17, R31, c[0x0][0x190], RZ ;  /* 0x000064001f118a24 */ /* 0x000fe200078e02ff */
[----:B------:R-:W-:Y:S01]  /*1f70*/  LEA.HI R84, R9, R6, RZ, 0x5 ;  /* 0x0000000609547211 */ /* 0x000fe200078f28ff */
[----:B------:R-:W-:Y:S01]  /*1f80*/  @!P5 IMAD.X R14, RZ, RZ, R31, P1 ;  /* 0x000000ffff0ed224 */ /* 0x000fe200008e061f */
[----:B------:R-:W-:Y:S01]  /*1f90*/  LOP3.LUT R241, R241, 0x6, RZ, 0xc0, !PT ;  /* 0x00000006f1f17812 */ /* 0x000fe200078ec0ff */
[C---:B------:R-:W-:Y:S01]  /*1fa0*/  @!P2 IMAD R15, R20.reuse, c[0x0][0x194], R15 ;  /* 0x00006500140faa24 */ /* 0x040fe200078e020f */
[----:B------:R-:W-:Y:S01]  /*1fb0*/  SHF.R.S32.HI R85, RZ, 0x5, R84 ;  /* 0x00000005ff557819 */ /* 0x000fe20000011454 */
[----:B------:R-:W-:-:S04]  /*1fc0*/  @!P2 IMAD.WIDE.U32 R24, R20, c[0x0][0x190], R24 ;  /* 0x000064001418aa25 */ /* 0x000fc800078e0018 */
[--C-:B------:R-:W-:Y:S01]  /*1fd0*/  @!P6 IMAD.MOV.U32 R27, RZ, RZ, R29.reuse ;  /* 0x000000ffff1be224 */ /* 0x100fe200078e001d */
[----:B------:R-:W-:Y:S01]  /*1fe0*/  @!P2 LEA R20, P1, R24, c[0x0][0x160], 0x1 ;  /* 0x000058001814aa11 */ /* 0x000fe200078208ff */
[----:B------:R-:W-:Y:S02]  /*1ff0*/  @!P6 IMAD R16, R16, c[0x0][0x190], RZ ;  /* 0x000064001010ea24 */ /* 0x000fe400078e02ff */
[----:B------:R-:W-:Y:S02]  /*2000*/  @!P5 IMAD.MOV.U32 R23, RZ, RZ, R29 ;  /* 0x000000ffff17d224 */ /* 0x000fe400078e001d */
[C---:B------:R-:W-:Y:S02]  /*2010*/  @!P0 IMAD R17, R30.reuse, c[0x0][0x194], R17 ;  /* 0x000065001e118a24 */ /* 0x040fe400078e0211 */
[----:B------:R-:W-:-:S04]  /*2020*/  @!P0 IMAD.WIDE.U32 R28, R30, c[0x0][0x190], R28 ;  /* 0x000064001e1c8a25 */ /* 0x000fc800078e001c */
[----:B------:R-:W-:Y:S01]  /*2030*/  @!P5 IMAD R14, R14, c[0x0][0x190], RZ ;  /* 0x000064000e0eda24 */ /* 0x000fe200078e02ff */
[----:B------:R-:W-:Y:S01]  /*2040*/  @!P0 LEA R30, P4, R28, c[0x0][0x160], 0x1 ;  /* 0x000058001c1e8a11 */ /* 0x000fe200078808ff */
[----:B------:R-:W-:Y:S02]  /*2050*/  @!P2 IMAD.IADD R15, R25, 0x1, R15 ;  /* 0x00000001190fa824 */ /* 0x000fe400078e020f */
[C---:B------:R-:W-:Y:S02]  /*2060*/  @!P6 IMAD R16, R19.reuse, c[0x0][0x194], R16 ;  /* 0x000065001310ea24 */ /* 0x040fe400078e0210 */
[----:B------:R-:W-:-:S04]  /*2070*/  @!P6 IMAD.WIDE.U32 R26, R19, c[0x0][0x190], R26 ;  /* 0x00006400131aea25 */ /* 0x000fc800078e001a */
[C---:B------:R-:W-:Y:S02]  /*2080*/  @!P5 IMAD R14, R21.reuse, c[0x0][0x194], R14 ;  /* 0x00006500150eda24 */ /* 0x040fe400078e020e */
[----:B------:R-:W-:Y:S01]  /*2090*/  @!P5 IMAD.WIDE.U32 R22, R21, c[0x0][0x190], R22 ;  /* 0x000064001516da25 */ /* 0x000fe200078e0016 */
[----:B------:R-:W-:Y:S02]  /*20a0*/  @!P2 LEA.HI.X R21, R24, c[0x0][0x164], R15, 0x1, P1 ;  /* 0x000059001815aa11 */ /* 0x000fe400008f0c0f */
[----:B------:R-:W-:Y:S01]  /*20b0*/  IADD3 R18, P1, R10, R18, RZ ;  /* 0x000000120a127210 */ /* 0x000fe20007f3e0ff */
[----:B------:R-:W-:Y:S02]  /*20c0*/  @!P0 IMAD.IADD R17, R29, 0x1, R17 ;  /* 0x000000011d118824 */ /* 0x000fe400078e0211 */
[----:B------:R-:W-:Y:S01]  /*20d0*/  @!P6 IMAD.IADD R19, R27, 0x1, R16 ;  /* 0x000000011b13e824 */ /* 0x000fe200078e0210 */
[----:B------:R-:W-:Y:S01]  /*20e0*/  @!P6 LEA R16, P3, R26, c[0x0][0x160], 0x1 ;  /* 0x000058001a10ea11 */ /* 0x000fe200078608ff */
[----:B------:R-:W-:Y:S01]  /*20f0*/  IMAD.SHL.U32 R235, R235, 0x2, RZ ;  /* 0x00000002ebeb7824 */ /* 0x000fe200078e00ff */
[----:B------:R-:W-:Y:S01]  /*2100*/  @!P0 LEA.HI.X R31, R28, c[0x0][0x164], R17, 0x1, P4 ;  /* 0x000059001c1f8a11 */ /* 0x000fe200020f0c11 */
[----:B------:R-:W-:Y:S01]  /*2110*/  IMAD R15, R13, c[0x0][0x198], RZ ;  /* 0x000066000d0f7a24 */ /* 0x000fe200078e02ff */
[----:B------:R-:W-:Y:S01]  /*2120*/  @!P6 LEA.HI.X R17, R26, c[0x0][0x164], R19, 0x1, P3 ;  /* 0x000059001a11ea11 */ /* 0x000fe200018f0c13 */
[----:B------:R-:W-:Y:S01]  /*2130*/  IMAD.X R19, R8, 0x1, R11, P1 ;  /* 0x0000000108137824 */ /* 0x000fe200008e060b */
[----:B------:R-:W-:Y:S01]  /*2140*/  ISETP.GE.AND P1, PT, R12, UR4, PT ;  /* 0x000000040c007c0c */ /* 0x000fe2000bf26270 */
[----:B------:R-:W-:Y:S01]  /*2150*/  @!PT LDS RZ, [RZ] ;  /* 0x00000000fffff984 */ /* 0x000fe20000000800 */
[----:B------:R-:W-:Y:S01]  /*2160*/  @!PT LDS RZ, [RZ] ;  /* 0x00000000fffff984 */ /* 0x000fe20000000800 */
[----:B------:R-:W-:Y:S01]  /*2170*/  @!PT LDS RZ, [RZ] ;  /* 0x00000000fffff984 */ /* 0x000fe20000000800 */
[----:B------:R1:W-:Y:S01]  /*2180*/  @!P0 LDGSTS.E.BYPASS.LTC128B.128 [R235], [R30.64] ;  /* 0x000000001eeb8fae */ /* 0x0003e2000b901d50 */
[----:B------:R-:W-:Y:S01]  /*2190*/  ISETP.GE.AND P4, PT, R2, UR4, PT ;  /* 0x0000000402007c0c */ /* 0x000fe2000bf86270 */
[----:B------:R-:W-:Y:S01]  /*21a0*/  IMAD.WIDE.U32 R18, R12, c[0x0][0x198], R18 ;  /* 0x000066000c127a25 */ /* 0x000fe200078e0012 */
[----:B------:R-:W-:Y:S01]  /*21b0*/  ISETP.GE.AND P3, PT, R2, UR4, PT ;  /* 0x0000000402007c0c */ /* 0x000fe2000bf66270 */
[----:B------:R1:W-:Y:S02]  /*21c0*/  @!P0 LDGSTS.E.BYPASS.LTC128B.128 [R235+0x2000], [R30.64+0x80] ;  /* 0x020000801eeb8fae */ /* 0x0003e4000b901d50 */
[----:B------:R-:W-:-:S02]  /*21d0*/  @!P5 IMAD.IADD R11, R23, 0x1, R14 ;  /* 0x00000001170bd824 */ /* 0x000fc400078e020e */
[----:B------:R1:W-:Y:S01]  /*21e0*/  @!P0 LDGSTS.E.BYPASS.LTC128B.128 [R235+0x4000], [R30.64+0x100] ;  /* 0x040001001eeb8fae */ /* 0x0003e2000b901d50 */
[----:B------:R-:W-:Y:S02]  /*21f0*/  IMAD R15, R12, c[0x0][0x19c], R15 ;  /* 0x000067000c0f7a24 */ /* 0x000fe400078e020f */
[----:B------:R-:W-:Y:S01]  /*2200*/  IMAD.MOV.U32 R2, RZ, RZ, R18 ;  /* 0x000000ffff027224 */ /* 0x000fe200078e0012 */
[----:B------:R1:W-:Y:S01]  /*2210*/  @!P0 LDGSTS.E.BYPASS.LTC128B.128 [R235+0x6000], [R30.64+0x180] ;  /* 0x060001801eeb8fae */ /* 0x0003e2000b901d50 */
[C---:B------:R-:W-:Y:S01]  /*2220*/  @!P5 LEA R24, P0, R22.reuse, c[0x0][0x160], 0x1 ;  /* 0x000058001618da11 */ /* 0x040fe200078008ff */
[----:B------:R-:W-:Y:S01]  /*2230*/  IMAD.IADD R165, R19, 0x1, R15 ;  /* 0x0000000113a57824 */ /* 0x000fe200078e020f */
[----:B------:R-:W-:Y:S01]  /*2240*/  LEA.HI R18, R9, R6, RZ, 0x4 ;  /* 0x0000000609127211 */ /* 0x000fe200078f20ff */
[----:B------:R2:W-:Y:S01]  /*2250*/  @!P6 LDGSTS.E.BYPASS.LTC128B.128 [R235+0x800], [R16.64] ;  /* 0x0080000010ebefae */ /* 0x0005e2000b901d50 */
[----:B------:R-:W-:Y:S01]  /*2260*/  @!P5 LEA.HI.X R25, R22, c[0x0][0x164], R11, 0x1, P0 ;  /* 0x000059001619da11 */ /* 0x000fe200000f0c0b */
[----:B------:R-:W-:Y:S01]  /*2270*/  IMAD.U32 R19, RZ, RZ, UR12 ;  /* 0x0000000cff137e24 */ /* 0x000fe2000f8e00ff */
[----:B------:R-:W-:Y:S01]  /*2280*/  @!P1 LEA R22, P0, R2, c[0x0][0x168], 0x1 ;  /* 0x00005a0002169a11 */ /* 0x000fe200078008ff */
[----:B------:R2:W-:Y:S01]  /*2290*/  @!P6 LDGSTS.E.BYPASS.LTC128B.128 [R235+0x2800], [R16.64+0x80] ;  /* 0x0280008010ebefae */ /* 0x0005e2000b901d50 */
[----:B------:R-:W-:Y:S01]  /*22a0*/  LOP3.LUT R15, R18, 0xfffffff0, RZ, 0xc0, !PT ;  /* 0xfffffff0120f7812 */ /* 0x000fe200078ec0ff */
[----:B------:R-:W-:Y:S01]  /*22b0*/  IMAD.MOV.U32 R14, RZ, RZ, c[0x0][0x19c] ;  /* 0x00006700ff0e7624 */ /* 0x000fe200078e00ff */
[----:B------:R-:W-:Y:S01]  /*22c0*/  @!P1 LEA.HI.X R23, R2, c[0x0][0x16c], R165, 0x1, P0 ;  /* 0x00005b0002179a11 */ /* 0x000fe200000f0ca5 */
[----:B------:R2:W-:Y:S01]  /*22d0*/  @!P6 LDGSTS.E.BYPASS.LTC128B.128 [R235+0x4800], [R16.64+0x100] ;  /* 0x0480010010ebefae */ /* 0x0005e2000b901d50 */
[----:B------:R-:W-:Y:S01]  /*22e0*/  SHF.R.S32.HI R11, RZ, 0x4, R18 ;  /* 0x00000004ff0b7819 */ /* 0x000fe20000011412 */
[----:B------:R-:W-:-:S02]  /*22f0*/  IMAD.IADD R15, R6, 0x1, -R15 ;  /* 0x00000001060f7824 */ /* 0x000fc400078e0a0f */
[----:B------:R2:W-:Y:S01]  /*2300*/  @!P6 LDGSTS.E.BYPASS.LTC128B.128 [R235+0x6800], [R16.64+0x180] ;  /* 0x0680018010ebefae */ /* 0x0005e2000b901d50 */
[----:B------:R-:W-:Y:S01]  /*2310*/  ISETP.GE.AND P6, PT, R5, UR4, PT ;  /* 0x0000000405007c0c */ /* 0x000fe2000bfc6270 */
[----:B------:R-:W-:Y:S01]  /*2320*/  IMAD.U32 R242, RZ, RZ, UR19 ;  /* 0x00000013fff27e24 */ /* 0x000fe2000f8e00ff */
[----:B------:R-:W-:Y:S01]  /*2330*/  LEA.HI R18, R18, R11, RZ, 0x1 ;  /* 0x0000000b12127211 */ /* 0x000fe200078f08ff */
[----:B------:R3:W-:Y:S03]  /*2340*/  @!P2 LDGSTS.E.BYPASS.LTC128B.128 [R235+0x1000], [R20.64] ;  /* 0x0100000014ebafae */ /* 0x0007e6000b901d50 */
[----:B------:R-:W-:Y:S01]  /*2350*/  LOP3.LUT R18, R18, 0xfffffffe, RZ, 0xc0, !PT ;  /* 0xfffffffe12127812 */ /* 0x000fe200078ec0ff */
[----:B------:R3:W-:Y:S04]  /*2360*/  @!P2 LDGSTS.E.BYPASS.LTC128B.128 [R235+0x3000], [R20.64+0x80] ;  /* 0x0300008014ebafae */ /* 0x0007e8000b901d50 */
[----:B------:R3:W-:Y:S01]  /*2370*/  @!P2 LDGSTS.E.BYPASS.LTC128B.128 [R235+0x5000], [R20.64+0x100] ;  /* 0x0500010014ebafae */ /* 0x0007e2000b901d50 */
[----:B------:R-:W-:-:S02]  /*2380*/  IMAD.IADD R11, R11, 0x1, -R18 ;  /* 0x000000010b0b7824 */ /* 0x000fc400078e0a12 */
[----:B------:R-:W-:Y:S01]  /*2390*/  IMAD.U32 R18, RZ, RZ, UR12 ;  /* 0x0000000cff127e24 */ /* 0x000fe2000f8e00ff */
[----:B------:R3:W-:Y:S01]  /*23a0*/  @!P2 LDGSTS.E.BYPASS.LTC128B.128 [R235+0x7000], [R20.64+0x180] ;  /* 0x0700018014ebafae */ /* 0x0007e2000b901d50 */
[----:B------:R-:W-:Y:S01]  /*23b0*/  ISETP.GE.AND P2, PT, R5, UR4, PT ;  /* 0x0000000405007c0c */ /* 0x000fe2000bf46270 */
[----:B------:R-:W-:Y:S02]  /*23c0*/  IMAD.U32 R5, RZ, RZ, UR12 ;  /* 0x0000000cff057e24 */ /* 0x000fe4000f8e00ff */
[----:B------:R4:W-:Y:S04]  /*23d0*/  @!P5 LDGSTS.E.BYPASS.LTC128B.128 [R235+0x1800], [R24.64] ;  /* 0x0180000018ebdfae */ /* 0x0009e8000b901d50 */
[----:B------:R4:W-:Y:S01]  /*23e0*/  @!P5 LDGSTS.E.BYPASS.LTC128B.128 [R235+0x3800], [R24.64+0x80] ;  /* 0x0380008018ebdfae */ /* 0x0009e2000b901d50 */
[----:B--2---:R-:W-:-:S03]  /*23f0*/  IADD3 R16, P0, R10, UR22, RZ ;  /* 0x000000160a107c10 */ /* 0x004fc6000ff1e0ff */
[----:B------:R4:W-:Y:S01]  /*2400*/  @!P5 LDGSTS.E.BYPASS.LTC128B.128 [R235+0x5800], [R24.64+0x100] ;  /* 0x0580010018ebdfae */ /* 0x0009e2000b901d50 */
[----:B------:R-:W-:Y:S02]  /*2410*/  SHF.R.S32.HI R10, RZ, 0x1f, R15 ;  /* 0x0000001fff0a7819 */ /* 0x000fe4000001140f */
[----:B------:R-:W-:Y:S01]  /*2420*/  IADD3.X R17, R8, UR20, RZ, P0, !PT ;  /* 0x0000001408117c10 */ /* 0x000fe200087fe4ff */
[----:B------:R4:W-:Y:S01]  /*2430*/  @!P5 LDGSTS.E.BYPASS.LTC128B.128 [R235+0x7800], [R24.64+0x180] ;  /* 0x0780018018ebdfae */ /* 0x0009e2000b901d50 */
[----:B------:R-:W-:Y:S01]  /*2440*/  @!P4 LEA R8, P0, R19, R2, 0x4 ;  /* 0x000000021308c211 */ /* 0x000fe200078020ff */
[----:B------:R-:W-:Y:S01]  /*2450*/  UIMAD.WIDE.U32 UR20, UR12, 0x20, URZ ;  /* 0x000000200c1478a5 */ /* 0x000fe2000f8e003f */
[----:B------:R-:W-:Y:S01]  /*2460*/  ISETP.GE.AND P5, PT, R4, UR4, PT ;  /* 0x0000000404007c0c */ /* 0x000fe2000bfa6270 */
[----:B------:R2:W-:Y:S01]  /*2470*/  @!P1 LDGSTS.E.BYPASS.LTC128B.128 [R235+0x8000], [R22.64] ;  /* 0x0800000016eb9fae */ /* 0x0005e2000b901d50 */
[----:B------:R-:W-:Y:S01]  /*2480*/  @!P4 LEA.HI.X R5, R5, R165, R14, 0x4, P0 ;  /* 0x000000a50505c211 */ /* 0x000fe200000f240e */
[----:B------:R-:W-:-:S02]  /*2490*/  IMAD.WIDE.U32 R16, R3, c[0x0][0x1b8], R16 ;  /* 0x00006e0003107a25 */ /* 0x000fc400078e0010 */
[----:B------:R2:W-:Y:S04]  /*24a0*/  @!P1 LDGSTS.E.BYPASS.LTC128B.128 [R235+0xa000], [R22.64+0x80] ;  /* 0x0a00008016eb9fae */ /* 0x0005e8000b901d50 */
[----:B------:R2:W-:Y:S04]  /*24b0*/  @!P1 LDGSTS.E.BYPASS.LTC128B.128 [R235+0xc000], [R22.64+0x100] ;  /* 0x0c00010016eb9fae */ /* 0x0005e8000b901d50 */
[----:B------:R2:W-:Y:S01]  /*24c0*/  @!P1 LDGSTS.E.BYPASS.LTC128B.128 [R235+0xe000], [R22.64+0x180] ;  /* 0x0e00018016eb9fae */ /* 0x0005e2000b901d50 */
[----:B------:R-:W-:Y:S01]  /*24d0*/  ISETP.GE.AND P1, PT, R4, UR4, PT ;  /* 0x0000000404007c0c */ /* 0x000fe2000bf26270 */
[----:B------:R-:W-:Y:S01]  /*24e0*/  @!P5 IMAD.MOV.U32 R164, RZ, RZ, R2 ;  /* 0x000000ffffa4d224 */ /* 0x000fe200078e0002 */
[----:B------:R-:W-:Y:S01]  /*24f0*/  LEA.HI R4, R10, R15, RZ, 0x3 ;  /* 0x0000000f0a047211 */ /* 0x000fe200078f18ff */
[----:B------:R-:W-:-:S02]  /*2500*/  IMAD R10, R7, c[0x0][0x1b8], RZ ;  /* 0x00006e00070a7a24 */ /* 0x000fc400078e02ff */
[----:B------:R-:W-:Y:S01]  /*2510*/  @!P5 IMAD.WIDE.U32 R18, R18, 0x30, R164 ;  /* 0x000000301212d825 */ /* 0x000fe200078e00a4 */
[----:B---3--:R-:W-:-:S03]  /*2520*/  LOP3.LUT R20, R4, 0xfffffff8, RZ, 0xc0, !PT ;  /* 0xfffffff804147812 */ /* 0x008fc600078ec0ff */
[----:B------:R-:W-:Y:S02]  /*2530*/  IMAD R10, R3, c[0x0][0x1bc], R10 ;  /* 0x00006f00030a7a24 */ /* 0x000fe400078e020a */
[----:B------:R-:W-:Y:S02]  /*2540*/  IMAD.IADD R7, R15, 0x1, -R20 ;  /* 0x000000010f077824 */ /* 0x000fe400078e0a14 */
[----:B------:R-:W-:Y:S02]  /*2550*/  IMAD.IADD R17, R17, 0x1, R10 ;  /* 0x0000000111117824 */ /* 0x000fe400078e020a */
[----:B------:R-:W-:Y:S02]  /*2560*/  IMAD.SHL.U32 R10, R7, 0x40, RZ ;  /* 0x00000040070a7824 */ /* 0x000fe400078e00ff */
[----:B------:R-:W-:-:S03]  /*2570*/  IMAD.SHL.U32 R4, R4, 0x40, RZ ;  /* 0x0000004004047824 */ /* 0x000fc600078e00ff */
[----:B------:R-:W-:Y:S02]  /*2580*/  LOP3.LUT R10, R10, 0x1c0, RZ, 0xc0, !PT ;  /* 0x000001c00a0a7812 */ /* 0x000fe400078ec0ff */
[----:B------:R-:W-:Y:S02]  /*2590*/  LOP3.LUT R4, R4, 0xfffffe00, RZ, 0xc0, !PT ;  /* 0xfffffe0004047812 */ /* 0x000fe400078ec0ff */
[----:B--2---:R-:W-:-:S04]  /*25a0*/  @!P4 LEA R22, P0, R8, c[0x0][0x168], 0x1 ;  /* 0x00005a000816ca11 */ /* 0x004fc800078008ff */
[----:B------:R-:W-:Y:S01]  /*25b0*/  @!P4 LEA.HI.X R23, R8, c[0x0][0x16c], R5, 0x1, P0 ;  /* 0x00005b000817ca11 */ /* 0x000fe200000f0c05 */
[----:B------:R-:W-:Y:S01]  /*25c0*/  IMAD.SHL.U32 R5, R0, 0x40, RZ ;  /* 0x0000004000057824 */ /* 0x000fe200078e00ff */
[----:B------:R-:W-:Y:S01]  /*25d0*/  IADD3 R168, P0, R12, UR10, RZ ;  /* 0x0000000a0ca87c10 */ /* 0x000fe2000ff1e0ff */
[----:B------:R-:W-:Y:S01]  /*25e0*/  IMAD.SHL.U32 R8, R14, 0x20, RZ ;  /* 0x000000200e087824 */ /* 0x000fe200078e00ff */
[----:B------:R-:W-:Y:S01]  /*25f0*/  ULDC UR10, c[0x0][0x2e8] ;  /* 0x0000ba00000a7ab9 */ /* 0x000fe20000000800 */
[----:B------:R2:W-:Y:S01]  /*2600*/  @!P4 LDGSTS.E.BYPASS.LTC128B.128 [R235+0x8800], [R22.64] ;  /* 0x0880000016ebcfae */ /* 0x0005e2000b901d50 */
[----:B------:R-:W-:Y:S01]  /*2610*/  IADD3.X R3, R13, UR9, RZ, P0, !PT ;  /* 0x000000090d037c10 */ /* 0x000fe200087fe4ff */
[----:B------:R-:W-:Y:S01]  /*2620*/  IMAD.SHL.U32 R13, R12, 0x8, RZ ;  /* 0x000000080c0d7824 */ /* 0x000fe200078e00ff */
[----:B------:R-:W-:Y:S01]  /*2630*/  UIADD3 UR9, UR14, 0x1, -UR15 ;  /* 0x000000010e097890 */ /* 0x000fe2000fffe80f */
[----:B------:R2:W-:Y:S01]  /*2640*/  @!P4 LDGSTS.E.BYPASS.LTC128B.128 [R235+0xa800], [R22.64+0x80] ;  /* 0x0a80008016ebcfae */ /* 0x0005e2000b901d50 */
[----:B------:R-:W-:-:S02]  /*2650*/  @!P5 IMAD R14, R14, 0x30, RZ ;  /* 0x000000300e0ed824 */ /* 0x000fc400078e02ff */
[----:B------:R-:W-:Y:S01]  /*2660*/  IMAD R3, R3, c[0x0][0x1a0], RZ ;  /* 0x0000680003037a24 */ /* 0x000fe200078e02ff */
[----:B------:R2:W-:Y:S01]  /*2670*/  @!P4 LDGSTS.E.BYPASS.LTC128B.128 [R235+0xc800], [R22.64+0x100] ;  /* 0x0c80010016ebcfae */ /* 0x0005e2000b901d50 */
[----:B------:R-:W-:Y:S02]  /*2680*/  UIADD3 UR9, UR9, UR10, URZ ;  /* 0x0000000a09097290 */ /* 0x000fe4000fffe03f */
[----:B------:R-:W-:Y:S01]  /*2690*/  IMAD R3, R168, c[0x0][0x1a4], R3 ;  /* 0x00006900a8037a24 */ /* 0x000fe200078e0203 */
[----:B------:R2:W-:Y:S01]  /*26a0*/  @!P4 LDGSTS.E.BYPASS.LTC128B.128 [R235+0xe800], [R22.64+0x180] ;  /* 0x0e80018016ebcfae */ /* 0x0005e2000b901d50 */
[----:B------:R-:W-:Y:S01]  /*26b0*/  ISETP.GE.AND P4, PT, R12, UR4, PT ;  /* 0x000000040c007c0c */ /* 0x000fe2000bf86270 */
[----:B------:R-:W-:Y:S01]  /*26c0*/  IMAD.WIDE.U32 R168, R168, c[0x0][0x1a0], R16 ;  /* 0x00006800a8a87a25 */ /* 0x000fe200078e0010 */
[----:B------:R-:W-:Y:S01]  /*26d0*/  LOP3.LUT R12, R5, 0x1c0, RZ, 0xc0, !PT ;  /* 0x000001c0050c7812 */ /* 0x000fe200078ec0ff */
[----:B------:R-:W-:Y:S01]  /*26e0*/  ULDC UR4, c[0x0][0x2e4] ;  /* 0x0000b90000047ab9 */ /* 0x000fe20000000800 */
[----:B------:R-:W-:Y:S01]  /*26f0*/  @!P6 IADD3 R5, P0, R2, UR20, RZ ;  /* 0x000000140205ec10 */ /* 0x000fe2000ff1e0ff */
[----:B------:R-:W-:Y:S01]  /*2700*/  IMAD.IADD R166, R169, 0x1, R3 ;  /* 0x00000001a9a67824 */ /* 0x000fe200078e0203 */
[----:B------:R-:W-:Y:S01]  /*2710*/  LOP3.LUT R13, R12, 0x8, R13, 0xf8, !PT ;  /* 0x000000080c0d7812 */ /* 0x000fe200078ef80d */
[----:B------:R-:W-:Y:S01]  /*2720*/  UIADD3 UR4, UR14, -UR4, -UR15 ;  /* 0x800000040e047290 */ /* 0x000fe2000fffe80f */
[----:B------:R-:W-:-:S02]  /*2730*/  @!P6 IADD3.X R8, R165, UR21, R8, P0, !PT ;  /* 0x00000015a508ec10 */ /* 0x000fc400087fe408 */
[C---:B------:R-:W-:Y:S02]  /*2740*/  @!P6 LEA R20, P0, R5.reuse, c[0x0][0x168], 0x1 ;  /* 0x00005a000514ea11 */ /* 0x040fe400078008ff */
[----:B------:R-:W-:Y:S02]  /*2750*/  SHF.R.U32.HI R12, RZ, 0x3, R12 ;  /* 0x00000003ff0c7819 */ /* 0x000fe4000001160c */
[----:B------:R-:W-:Y:S01]  /*2760*/  @!P6 LEA.HI.X R21, R5, c[0x0][0x16c], R8, 0x1, P0 ;  /* 0x00005b000515ea11 */ /* 0x000fe200000f0c08 */
[----:B------:R-:W-:Y:S01]  /*2770*/  @!P5 IMAD.IADD R5, R19, 0x1, R14 ;  /* 0x000000011305d824 */ /* 0x000fe200078e020e */
[C---:B------:R-:W-:Y:S02]  /*2780*/  @!P5 LEA R14, P0, R18.reuse, c[0x0][0x168], 0x1 ;  /* 0x00005a00120eda11 */ /* 0x040fe400078008ff */
[----:B------:R-:W-:Y:S01]  /*2790*/  LOP3.LUT R12, R13, R12, RZ, 0x3c, !PT ;  /* 0x0000000c0d0c7212 */ /* 0x000fe200078e3cff */
[----:B------:R2:W-:Y:S01]  /*27a0*/  @!P6 LDGSTS.E.BYPASS.LTC128B.128 [R235+0x9000], [R20.64] ;  /* 0x0900000014ebefae */ /* 0x0005e2000b901d50 */
[----:B------:R-:W-:Y:S01]  /*27b0*/  @!P5 LEA.HI.X R15, R18, c[0x0][0x16c], R5, 0x1, P0 ;  /* 0x00005b00120fda11 */ /* 0x000fe200000f0c05 */
[----:B------:R-:W-:Y:S01]  /*27c0*/  IMAD.MOV.U32 R5, RZ, RZ, 0x20 ;  /* 0x00000020ff057424 */ /* 0x000fe200078e00ff */
[C---:B------:R-:W-:Y:S01]  /*27d0*/  LEA R232, P0, R168.reuse, c[0x0][0x170], 0x1 ;  /* 0x00005c00a8e87a11 */ /* 0x040fe200078008ff */
[----:B------:R2:W-:Y:S01]  /*27e0*/  @!P6 LDGSTS.E.BYPASS.LTC128B.128 [R235+0xb000], [R20.64+0x80] ;  /* 0x0b00008014ebefae */ /* 0x0005e2000b901d50 */
[C---:B------:R-:W-:Y:S01]  /*27f0*/  IMAD R229, R11.reuse, 0x200, R12 ;  /* 0x000002000be57824 */ /* 0x040fe200078e020c */
[----:B------:R-:W-:Y:S01]  /*2800*/  SHF.R.U32.HI R3, RZ, 0x3, R10 ;  /* 0x00000003ff037819 */ /* 0x000fe2000001160a */
[----:B------:R-:W-:Y:S01]  /*2810*/  IMAD.SHL.U32 R11, R11, 0x8, RZ ;  /* 0x000000080b0b7824 */ /* 0x000fe200078e00ff */
[----:B------:R2:W-:Y:S01]  /*2820*/  @!P6 LDGSTS.E.BYPASS.LTC128B.128 [R235+0xd000], [R20.64+0x100] ;  /* 0x0d00010014ebefae */ /* 0x0005e2000b901d50 */
[----:B------:R-:W-:Y:S01]  /*2830*/  LEA.HI.X R231, R168, c[0x0][0x174], R166, 0x1, P0 ;  /* 0x00005d00a8e77a11 */ /* 0x000fe200000f0ca6 */
[----:B------:R-:W-:-:S02]  /*2840*/  @!P1 IMAD.MOV.U32 R18, RZ, RZ, c[0x0][0x1a0] ;  /* 0x00006800ff129624 */ /* 0x000fc400078e00ff */
[----:B------:R2:W-:Y:S01]  /*2850*/  @!P6 LDGSTS.E.BYPASS.LTC128B.128 [R235+0xf000], [R20.64+0x180] ;  /* 0x0f00018014ebefae */ /* 0x0005e2000b901d50 */
[----:B------:R-:W-:Y:S01]  /*2860*/  LOP3.LUT R8, R10, 0x8, R11, 0xf8, !PT ;  /* 0x000000080a087812 */ /* 0x000fe200078ef80b */
[----:B------:R-:W-:Y:S02]  /*2870*/  IMAD R10, R5, c[0x0][0x1a4], RZ ;  /* 0x00006900050a7a24 */ /* 0x000fe400078e02ff */
[----:B------:R3:W-:Y:S01]  /*2880*/  @!P5 LDGSTS.E.BYPASS.LTC128B.128 [R235+0x9800], [R14.64] ;  /* 0x098000000eebdfae */ /* 0x0007e2000b901d50 */
[----:B------:R-:W-:Y:S01]  /*2890*/  @!P4 IMAD.MOV.U32 R233, RZ, RZ, R231 ;  /* 0x000000ffffe9c224 */ /* 0x000fe200078e00e7 */
[----:B------:R-:W-:Y:S01]  /*28a0*/  LOP3.LUT R3, R8, R3, RZ, 0x3c, !PT ;  /* 0x0000000308037212 */ /* 0x000fe200078e3cff */
[----:B------:R-:W-:Y:S01]  /*28b0*/  @!P2 IMAD.MOV.U32 R11, RZ, RZ, c[0x0][0x1a0] ;  /* 0x00006800ff0ba624 */ /* 0x000fe200078e00ff */
[----:B------:R3:W-:Y:S01]  /*28c0*/  @!P5 LDGSTS.E.BYPASS.LTC128B.128 [R235+0xb800], [R14.64+0x80] ;  /* 0x0b8000800eebdfae */ /* 0x0007e2000b901d50 */
[----:B------:R-:W-:Y:S02]  /*28d0*/  @!P2 IMAD.MOV.U32 R8, RZ, RZ, c[0x0][0x1a4] ;  /* 0x00006900ff08a624 */ /* 0x000fe400078e00ff */
[----:B------:R-:W-:Y:S01]  /*28e0*/  @!P1 IMAD.MOV.U32 R12, RZ, RZ, c[0x0][0x1a4] ;  /* 0x00006900ff0c9624 */ /* 0x000fe200078e00ff */
[----:B------:R3:W-:Y:S01]  /*28f0*/  @!P5 LDGSTS.E.BYPASS.LTC128B.128 [R235+0xd800], [R14.64+0x100] ;  /* 0x0d8001000eebdfae */ /* 0x0007e2000b901d50 */
[----:B------:R-:W-:-:S02]  /*2900*/  @!P1 IMAD.MOV.U32 R230, RZ, RZ, R232 ;  /* 0x000000ffffe69224 */ /* 0x000fc400078e00e8 */
[----:B------:R-:W-:Y:S01]  /*2910*/  @!P1 IMAD R12, R12, 0x60, RZ ;  /* 0x000000600c0c9824 */ /* 0x000fe200078e02ff */
[----:B------:R3:W-:Y:S01]  /*2920*/  @!P5 LDGSTS.E.BYPASS.LTC128B.128 [R235+0xf800], [R14.64+0x180] ;  /* 0x0f8001800eebdfae */ /* 0x0007e2000b901d50 */
[----:B------:R-:W-:-:S03]  /*2930*/  @!P1 IMAD.WIDE.U32 R18, R18, 0x60, R230 ;  /* 0x0000006012129825 */ /* 0x000fc600078e00e6 */
[----:B------:R-:W0:Y:S01]  /*2940*/  LDGDEPBAR ;  /* 0x00000000000079af */ /* 0x000e220000000000 */
[----:B------:R-:W-:Y:S02]  /*2950*/  IMAD R230, R85, 0x400, R4 ;  /* 0x0000040055e67824 */ /* 0x000fe400078e0204 */
[----:B------:R-:W-:Y:S02]  /*2960*/  @!P1 IMAD.IADD R13, R19, 0x1, R12 ;  /* 0x00000001130d9824 */ /* 0x000fe400078e020c */
[----:B------:R-:W-:Y:S02]  /*2970*/  @!P1 IMAD.MOV.U32 R12, RZ, RZ, R18 ;  /* 0x000000ffff0c9224 */ /* 0x000fe400078e0012 */
[----:B------:R-:W-:Y:S02]  /*2980*/  IMAD.IADD R230, R3, 0x1, R230 ;  /* 0x0000000103e67824 */ /* 0x000fe400078e02e6 */
[----:B------:R-:W-:Y:S02]  /*2990*/  IMAD.SHL.U32 R229, R229, 0x2, RZ ;  /* 0x00000002e5e57824 */ /* 0x000fe400078e00ff */
[----:B------:R-:W-:-:S03]  /*29a0*/  IMAD.SHL.U32 R230, R230, 0x2, RZ ;  /* 0x00000002e6e67824 */ /* 0x000fc600078e00ff */
[----:B------:R-:W-:Y:S01]  /*29b0*/  IADD3 R227, R229, 0x8020, RZ ;  /* 0x00008020e5e37810 */ /* 0x000fe20007ffe0ff */
[----:B---3--:R-:W-:Y:S01]  /*29c0*/  IMAD.WIDE.U32 R14, R5, c[0x0][0x1a0], RZ ;  /* 0x00006800050e7a25 */ /* 0x008fe200078e00ff */
[----:B------:R-:W-:-:S04]  /*29d0*/  DEPBAR.LE SB0, 0x0 ;  /* 0x000080000000791a */ /* 0x000fc80000000000 */
[----:B------:R-:W-:Y:S01]  /*29e0*/  BAR.SYNC.DEFER_BLOCKING 0x0 ;  /* 0x0000000000007b1d */ /* 0x000fe20000010000 */
[----:B------:R-:W-:Y:S02]  /*29f0*/  @!P3 IADD3 R16, P5, R232, R14, RZ ;  /* 0x0000000ee810b210 */ /* 0x000fe40007fbe0ff */
[----:B------:R-:W-:Y:S02]  /*2a00*/  @!P2 LEA R14, P0, R11, R232, 0x6 ;  /* 0x000000e80b0ea211 */ /* 0x000fe400078030ff */
[----:B------:R-:W-:Y:S02]  /*2a10*/  @!P3 IADD3.X R17, R231, R15, R10, P5, !PT ;  /* 0x0000000fe711b210 */ /* 0x000fe40002ffe40a */
[----:B------:R-:W-:Y:S01]  /*2a20*/  @!P2 LEA.HI.X R15, R11, R231, R8, 0x6, P0 ;  /* 0x000000e70b0fa211 */ /* 0x000fe200000f3408 */
        /* <DEDUP_REMOVED lines=48> */
[----:B-1----:R-:W2:Y:S01]  /*2d30*/  LDSM.16.M88.4 R16, [R229+0x8000] ;  /* 0x00800000e510783b */ /* 0x002ea20000000200 */
[----:B------:R-:W-:Y:S02]  /*2d40*/  SEL R7, R7, 0xfffffff0, !P1 ;  /* 0xfffffff007077807 */ /* 0x000fe40004800000 */
[----:B------:R-:W-:Y:S01]  /*2d50*/  R2P PR, R0, 0x6 ;  /* 0x0000000600007804 */ /* 0x000fe20000000000 */
[----:B------:R-:W1:Y:S01]  /*2d60*/  LDSM.16.M88.4 R8, [R229+0x8800] ;  /* 0x00880000e508783b */ /* 0x000e620000000200 */
[----:B------:R-:W-:Y:S01]  /*2d70*/  IADD3 R0, R229, 0x8000, RZ ;  /* 0x00008000e5007810 */ /* 0x000fe20007ffe0ff */
[----:B------:R-:W-:-:S02]  /*2d80*/  IMAD R228, R7, 0x2, R230 ;  /* 0x0000000207e47824 */ /* 0x000fc400078e02e6 */
[----:B------:R-:W1:Y:S01]  /*2d90*/  LDSM.16.M88.4 R72, [R229+0x9000] ;  /* 0x00900000e548783b */ /* 0x000e620000000200 */
[C---:B------:R-:W-:Y:S02]  /*2da0*/  IMAD R226, R5.reuse, 0x2, R230 ;  /* 0x0000000205e27824 */ /* 0x040fe400078e02e6 */
[----:B------:R-:W-:Y:S01]  /*2db0*/  IMAD R225, R5, 0x2, R228 ;  /* 0x0000000205e17824 */ /* 0x000fe200078e02e4 */
[----:B------:R-:W1:Y:S04]  /*2dc0*/  LDSM.16.M88.4 R68, [R229+0x9800] ;  /* 0x00980000e544783b */ /* 0x000e680000000200 */
[----:B------:R-:W-:Y:S01]  /*2dd0*/  @P1 IADD3 R227, R0, -0x20, RZ ;  /* 0xffffffe000e31810 */ /* 0x000fe20007ffe0ff */
[----:B------:R-:W-:Y:S01]  /*2de0*/  LDSM.16.M88.4 R52, [R228] ;  /* 0x00000000e434783b */ /* 0x000fe20000000200 */
[----:B------:R-:W-:-:S02]  /*2df0*/  IMAD.MOV.U32 R0, RZ, RZ, 0x40 ;  /* 0x00000040ff007424 */ /* 0x000fc400078e00ff */
[C---:B------:R-:W-:Y:S01]  /*2e00*/  IADD3 R219, R227.reuse, 0x800, RZ ;  /* 0x00000800e3db7810 */ /* 0x040fe20007ffe0ff */
[----:B------:R-:W3:Y:S01]  /*2e10*/  LDSM.16.M88.4 R64, [R227] ;  /* 0x00000000e340783b */ /* 0x000ee20000000200 */
[C---:B------:R-:W-:Y:S02]  /*2e20*/  IADD3 R218, R227.reuse, 0x1000, RZ ;  /* 0x00001000e3da7810 */ /* 0x040fe40007ffe0ff */
[----:B------:R-:W-:Y:S01]  /*2e30*/  SEL R0, R0, 0xffffffc0, !P2 ;  /* 0xffffffc000007807 */ /* 0x000fe20005000000 */
[----:B------:R-:W3:Y:S01]  /*2e40*/  LDSM.16.M88.4 R60, [R227+0x800] ;  /* 0x00080000e33c783b */ /* 0x000ee20000000200 */
[C---:B------:R-:W-:Y:S02]  /*2e50*/  IADD3 R217, R227.reuse, 0x1800, RZ ;  /* 0x00001800e3d97810 */ /* 0x040fe40007ffe0ff */
[----:B------:R-:W-:Y:S01]  /*2e60*/  IADD3 R215, R227, 0x2000, RZ ;  /* 0x00002000e3d77810 */ /* 0x000fe20007ffe0ff */
[----:B------:R-:W3:Y:S01]  /*2e70*/  LDSM.16.M88.4 R56, [R227+0x1000] ;  /* 0x00100000e338783b */ /* 0x000ee20000000200 */
[----:B------:R-:W-:Y:S01]  /*2e80*/  IMAD.IADD R223, R229, 0x1, R0 ;  /* 0x00000001e5df7824 */ /* 0x000fe200078e0200 */
[C---:B------:R-:W-:Y:S01]  /*2e90*/  IADD3 R214, R227.reuse, 0x2800, RZ ;  /* 0x00002800e3d67810 */ /* 0x040fe20007ffe0ff */
[----:B------:R-:W-:Y:S01]  /*2ea0*/  IMAD.IADD R216, R0, 0x1, R227 ;  /* 0x0000000100d87824 */ /* 0x000fe200078e02e3 */
[----:B------:R-:W3:Y:S01]  /*2eb0*/  LDSM.16.M88.4 R48, [R227+0x1800] ;  /* 0x00180000e330783b */ /* 0x000ee20000000200 */
[----:B------:R-:W-:-:S02]  /*2ec0*/  IADD3 R213, R227, 0x3000, RZ ;  /* 0x00003000e3d57810 */ /* 0x000fc40007ffe0ff */
[C---:B------:R-:W-:Y:S01]  /*2ed0*/  IADD3 R212, R227.reuse, 0x3800, RZ ;  /* 0x00003800e3d47810 */ /* 0x040fe20007ffe0ff */
[----:B------:R-:W-:Y:S01]  /*2ee0*/  LDSM.16.M88.4 R36, [R226] ;  /* 0x00000000e224783b */ /* 0x000fe20000000200 */
[C---:B------:R-:W-:Y:S01]  /*2ef0*/  IADD3 R211, R227.reuse, 0x4000, RZ ;  /* 0x00004000e3d37810 */ /* 0x040fe20007ffe0ff */
[C---:B--2---:R-:W-:Y:S02]  /*2f00*/  HMMA.16816.F32 R20, R40.reuse, R16, RZ ;  /* 0x000000102814723c */ /* 0x044fe400000018ff */
[----:B------:R-:W2:Y:S01]  /*2f10*/  LDSM.16.M88.4 R32, [R223+0x8000] ;  /* 0x00800000df20783b */ /* 0x000ea20000000200 */
[C---:B------:R-:W-:Y:S02]  /*2f20*/  IADD3 R210, R227.reuse, 0x4800, RZ ;  /* 0x00004800e3d27810 */ /* 0x040fe40007ffe0ff */
[C---:B------:R-:W-:Y:S01]  /*2f30*/  IADD3 R209, R227.reuse, 0x5000, RZ ;  /* 0x00005000e3d17810 */ /* 0x040fe20007ffe0ff */
[----:B------:R-:W2:Y:S01]  /*2f40*/  LDSM.16.M88.4 R28, [R223+0x8800] ;  /* 0x00880000df1c783b */ /* 0x000ea20000000200 */
[C---:B------:R-:W-:Y:S01]  /*2f50*/  IADD3 R208, R227.reuse, 0x5800, RZ ;  /* 0x00005800e3d07810 */ /* 0x040fe20007ffe0ff */
[----:B------:R-:W-:Y:S02]  /*2f60*/  HMMA.16816.F32 R16, R40, R18, RZ ;  /* 0x000000122810723c */ /* 0x000fe400000018ff */
[----:B----4-:R-:W4:Y:S01]  /*2f70*/  LDSM.16.M88.4 R24, [R223+0x9000] ;  /* 0x00900000df18783b */ /* 0x010f220000000200 */
[----:B------:R-:W-:-:S02]  /*2f80*/  IADD3 R207, R227, 0x6000, RZ ;  /* 0x00006000e3cf7810 */ /* 0x000fc40007ffe0ff */
[C---:B------:R-:W-:Y:S01]  /*2f90*/  IADD3 R206, R227.reuse, 0x6800, RZ ;  /* 0x00006800e3ce7810 */ /* 0x040fe20007ffe0ff */
[----:B------:R-:W2:Y:S01]  /*2fa0*/  LDSM.16.M88.4 R80, [R223+0x9800] ;  /* 0x00980000df50783b */ /* 0x000ea20000000200 */
[C---:B------:R-:W-:Y:S01]  /*2fb0*/  IADD3 R205, R227.reuse, 0x7000, RZ ;  /* 0x00007000e3cd7810 */ /* 0x040fe20007ffe0ff */
[----:B-1----:R-:W-:Y:S02]  /*2fc0*/  HMMA.16816.F32 R12, R40, R8, RZ ;  /* 0x00000008280c723c */ /* 0x002fe400000018ff */
[----:B------:R-:W0:Y:S01]  /*2fd0*/  LDGDEPBAR ;  /* 0x00000000000079af */ /* 0x000e220000000000 */
[----:B------:R-:W-:-:S05]  /*2fe0*/  IADD3 R204, R227, 0x7800, RZ ;  /* 0x00007800e3cc7810 */ /* 0x000fca0007ffe0ff */
[C---:B------:R-:W-:Y:S08]  /*2ff0*/  HMMA.16816.F32 R8, R40.reuse, R10, RZ ;  /* 0x0000000a2808723c */ /* 0x040ff000000018ff */
[C---:B------:R-:W-:Y:S08]  /*3000*/  HMMA.16816.F32 R76, R40.reuse, R72, RZ ;  /* 0x00000048284c723c */ /* 0x040ff000000018ff */
[C---:B------:R-:W-:Y:S08]  /*3010*/  HMMA.16816.F32 R72, R40.reuse, R74, RZ ;  /* 0x0000004a2848723c */ /* 0x040ff000000018ff */
[C---:B------:R-:W-:Y:S08]  /*3020*/  HMMA.16816.F32 R44, R40.reuse, R68, RZ ;  /* 0x00000044282c723c */ /* 0x040ff000000018ff */
        /* <DEDUP_REMOVED lines=10> */
[----:B------:R-:W1:Y:S07]  /*30d0*/  LDSM.16.M88.4 R56, [R216+0x1000] ;  /* 0x00100000d838783b */ /* 0x000e6e0000000200 */
[C---:B------:R-:W-:Y:S08]  /*30e0*/  HMMA.16816.F32 R44, R52.reuse, R48, R44 ;  /* 0x00000030342c723c */ /* 0x040ff0000000182c */
[----:B------:R-:W-:Y:S01]  /*30f0*/  HMMA.16816.F32 R40, R52, R50, R40 ;  /* 0x000000323428723c */ /* 0x000fe20000001828 */
[----:B------:R-:W1:Y:S04]  /*3100*/  LDSM.16.M88.4 R52, [R216+0x1800] ;  /* 0x00180000d834783b */ /* 0x000e680000000200 */
[----:B------:R-:W-:Y:S03]  /*3110*/  LDSM.16.M88.4 R48, [R230+0x2000] ;  /* 0x00200000e630783b */ /* 0x000fe60000000200 */
        /* <DEDUP_REMOVED lines=9> */
[C---:B------:R-:W-:Y:S08]  /*31b0*/  HMMA.16816.F32 R44, R36.reuse, R80, R44 ;  /* 0x00000050242c723c */ /* 0x040ff0000000182c */
[----:B------:R-:W-:Y:S01]  /*31c0*/  HMMA.16816.F32 R40, R36, R82, R40 ;  /* 0x000000522428723c */ /* 0x000fe20000001828 */
[----:B------:R-:W2:Y:S04]  /*31d0*/  LDSM.16.M88.4 R80, [R229+0xb800] ;  /* 0x00b80000e550783b */ /* 0x000ea80000000200 */
[----:B------:R-:W-:Y:S03]  /*31e0*/  LDSM.16.M88.4 R36, [R227+0x2800] ;  /* 0x00280000e324783b */ /* 0x000fe60000000200 */
        /* <DEDUP_REMOVED lines=93> */
[----:B------:R-:W-:Y:S07]  /*37c0*/  LDSM.16.M88.4 R32, [R230+0x6000] ;  /* 0x00600000e620783b */ /* 0x000fee0000000200 */
        /* <DEDUP_REMOVED lines=8> */
[----:B------:R-:W-:Y:S07]  /*3850*/  LDSM.16.M88.4 R60, [R228+0x6000] ;  /* 0x00600000e43c783b */ /* 0x000fee0000000200 */
[C---:B-1----:R-:W-:Y:S08]  /*3860*/  HMMA.16816.F32 R20, R64.reuse, R48, R20 ;  /* 0x000000304014723c */ /* 0x042ff00000001814 */
[C---:B------:R-:W-:Y:S01]  /*3870*/  HMMA.16816.F32 R16, R64.reuse, R50, R16 ;  /* 0x000000324010723c */ /* 0x040fe20000001810 */
[----:B------:R-:W-:Y:S07]  /*3880*/  LDSM.16.M88.4 R48, [R227+0x6000] ;  /* 0x00600000e330783b */ /* 0x000fee0000000200 */
        /* <DEDUP_REMOVED lines=12> */
[----:B------:R-:W-:Y:S07]  /*3950*/  LDSM.16.M88.4 R28, [R227+0x7000] ;  /* 0x00700000e31c783b */ /* 0x000fee0000000200 */
[C---:B----4-:R-:W-:Y:S08]  /*3960*/  HMMA.16816.F32 R12, R32.reuse, R24, R12 ;  /* 0x00000018200c723c */ /* 0x050ff0000000180c */
[C---:B------:R-:W-:Y:S01]  /*3970*/  HMMA.16816.F32 R8, R32.reuse, R26, R8 ;  /* 0x0000001a2008723c */ /* 0x040fe20000001808 */
[----:B------:R-:W2:Y:S07]  /*3980*/  LDSM.16.M88.4 R24, [R227+0x7800] ;  /* 0x00780000e318783b */ /* 0x000eae0000000200 */
[C---:B-1----:R-:W-:Y:S08]  /*3990*/  HMMA.16816.F32 R76, R32.reuse, R36, R76 ;  /* 0x00000024204c723c */ /* 0x042ff0000000184c */
[C---:B------:R-:W-:Y:S01]  /*39a0*/  HMMA.16816.F32 R72, R32.reuse, R38, R72 ;  /* 0x000000262048723c */ /* 0x040fe20000001848 */
[----:B------:R-:W-:Y:S07]  /*39b0*/  LDSM.16.M88.4 R36, [R223+0xe800] ;  /* 0x00e80000df24783b */ /* 0x000fee0000000200 */
[C---:B------:R-:W-:Y:S08]  /*39c0*/  HMMA.16816.F32 R44, R32.reuse, R68, R44 ;  /* 0x00000044202c723c */ /* 0x040ff0000000182c */
[----:B------:R-:W-:Y:S01]  /*39d0*/  HMMA.16816.F32 R40, R32, R70, R40 ;  /* 0x000000462028723c */ /* 0x000fe20000001828 */
[----:B------:R-:W-:Y:S07]  /*39e0*/  LDSM.16.M88.4 R68, [R216+0x6000] ;  /* 0x00600000d844783b */ /* 0x000fee0000000200 */
[C---:B------:R-:W-:Y:S08]  /*39f0*/  HMMA.16816.F32 R20, R60.reuse, R48, R20 ;  /* 0x000000303c14723c */ /* 0x040ff00000001814 */
[C---:B------:R-:W-:Y:S01]  /*3a00*/  HMMA.16816.F32 R16, R60.reuse, R50, R16 ;  /* 0x000000323c10723c */ /* 0x040fe20000001810 */
[----:B------:R-:W-:Y:S07]  /*3a10*/  LDSM.16.M88.4 R48, [R223+0xe000] ;  /* 0x00e00000df30783b */ /* 0x000fee0000000200 */
[C---:B---3--:R-:W-:Y:S01]  /*3a20*/  HMMA.16816.F32 R32, R60.reuse, R56, R12 ;  /* 0x000000383c20723c */ /* 0x048fe2000000180c */
[----:B------:R-:W1:Y:S07]  /*3a30*/  LDSM.16.M88.4 R12, [R226+0x6000] ;  /* 0x00600000e20c783b */ /* 0x000e6e0000000200 */
[C---:B------:R-:W-:Y:S01]  /*3a40*/  HMMA.16816.F32 R56, R60.reuse, R58, R8 ;  /* 0x0000003a3c38723c */ /* 0x040fe20000001808 */
[----:B------:R-:W3:Y:S07]  /*3a50*/  LDSM.16.M88.4 R8, [R225+0x6000] ;  /* 0x00600000e108783b */ /* 0x000eee0000000200 */
[C---:B--2---:R-:W-:Y:S07]  /*3a60*/  HMMA.16816.F32 R44, R60.reuse, R24, R44 ;  /* 0x000000183c2c723c */ /* 0x044fee000000182c */
[----:B------:R-:W-:Y:S01]  /*3a70*/  LOP3.LUT R25, R84, 0xffffffe0, RZ, 0xc0, !PT ;  /* 0xffffffe054197812 */ /* 0x000fe200078ec0ff */
[----:B------:R-:W-:Y:S04]  /*3a80*/  HMMA.16816.F32 R76, R60, R28, R76 ;  /* 0x0000001c3c4c723c */ /* 0x000fe8000000184c */
[----:B------:R-:W-:Y:S01]  /*3a90*/  IMAD.IADD R0, R6, 0x1, -R25 ;  /* 0x0000000106007824 */ /* 0x000fe200078e0a19 */
[----:B------:R-:W-:-:S03]  /*3aa0*/  LEA R6, R85, UR13, 0x4 ;  /* 0x0000000d55067c11 */ /* 0x000fc6000f8e20ff */
[----:B------:R-:W-:Y:S01]  /*3ab0*/  HMMA.16816.F32 R72, R60, R30, R72 ;  /* 0x0000001e3c48723c */ /* 0x000fe20000001848 */
[----:B------:R-:W-:-:S04]  /*3ac0*/  SHF.R.S32.HI R25, RZ, 0x1f, R0 ;  /* 0x0000001fff197819 */ /* 0x000fc80000011400 */
[----:B------:R-:W-:Y:S02]  /*3ad0*/  LEA.HI R0, R25, R0, RZ, 0x2 ;  /* 0x0000000019007211 */ /* 0x000fe400078f10ff */
[----:B------:R-:W-:Y:S01]  /*3ae0*/  IADD3 R31, R241, UR5, RZ ;  /* 0x00000005f11f7c10 */ /* 0x000fe2000fffe0ff */
[----:B------:R-:W-:Y:S01]  /*3af0*/  HMMA.16816.F32 R40, R60, R26, R40 ;  /* 0x0000001a3c28723c */ /* 0x000fe20000001828 */
[----:B------:R-:W2:Y:S01]  /*3b00*/  LDSM.16.M88.4 R24, [R216+0x6800] ;  /* 0x00680000d818783b */ /* 0x000ea20000000200 */
[----:B------:R-:W-:-:S05]  /*3b10*/  SHF.R.S32.HI R29, RZ, 0x2, R0 ;  /* 0x00000002ff1d7819 */ /* 0x000fca0000011400 */
[----:B------:R-:W-:Y:S01]  /*3b20*/  IMAD.IADD R6, R29, 0x1, R6 ;  /* 0x000000011d067824 */ /* 0x000fe200078e0206 */
[----:B-1----:R-:W-:Y:S01]  /*3b30*/  HMMA.16816.F32 R20, R12, R48, R20 ;  /* 0x000000300c14723c */ /* 0x002fe20000001814 */
[----:B------:R-:W-:-:S03]  /*3b40*/  IADD3 R29, R31, 0x1, RZ ;  /* 0x000000011f1d7810 */ /* 0x000fc60007ffe0ff */
[C---:B------:R-:W-:Y:S02]  /*3b50*/  IADD3 R0, R6.reuse, 0x8, RZ ;  /* 0x0000000806007810 */ /* 0x040fe40007ffe0ff */
[----:B------:R-:W-:Y:S02]  /*3b60*/  IADD3 R239, R6, UR9, RZ ;  /* 0x0000000906ef7c10 */ /* 0x000fe4000fffe0ff */
[C---:B------:R-:W-:Y:S01]  /*3b70*/  HMMA.16816.F32 R16, R12.reuse, R50, R16 ;  /* 0x000000320c10723c */ /* 0x040fe20000001810 */
[----:B------:R-:W-:Y:S02]  /*3b80*/  IADD3 R234, R0, UR9, RZ ;  /* 0x0000000900ea7c10 */ /* 0x000fe4000fffe0ff */
[----:B------:R-:W-:Y:S02]  /*3b90*/  IADD3 R240, R6, UR4, RZ ;  /* 0x0000000406f07c10 */ /* 0x000fe4000fffe0ff */
[----:B------:R-:W-:Y:S01]  /*3ba0*/  IADD3 R238, R0, UR4, RZ ;  /* 0x0000000400ee7c10 */ /* 0x000fe2000fffe0ff */
[----:B------:R-:W-:Y:S01]  /*3bb0*/  IMAD.IADD R0, R4, 0x1, R3 ;  /* 0x0000000104007824 */ /* 0x000fe200078e0203 */
[----:B------:R-:W-:Y:S01]  /*3bc0*/  IMNMX R239, R239, UR14, PT ;  /* 0x0000000eefef7c17 */ /* 0x000fe2000b800200 */
[----:B------:R-:W-:Y:S01]  /*3bd0*/  HMMA.16816.F32 R32, R12, R36, R32 ;  /* 0x000000240c20723c */ /* 0x000fe20000001820 */
[----:B------:R-:W-:-:S02]  /*3be0*/  IMNMX R234, R234, UR14, PT ;  /* 0x0000000eeaea7c17 */ /* 0x000fc4000b800200 */
[----:B------:R-:W-:Y:S02]  /*3bf0*/  IMNMX R240, RZ, R240, !PT ;  /* 0x000000f0fff07217 */ /* 0x000fe40007800200 */
[----:B------:R-:W-:Y:S02]  /*3c00*/  IMNMX R238, RZ, R238, !PT ;  /* 0x000000eeffee7217 */ /* 0x000fe40007800200 */
[C---:B------:R-:W-:Y:S01]  /*3c10*/  ISETP.GE.AND P6, PT, R29.reuse, R239, PT ;  /* 0x000000ef1d00720c */ /* 0x040fe20003fc6270 */
[----:B---3--:R-:W-:Y:S01]  /*3c20*/  HMMA.16816.F32 R20, R8, R68, R20 ;  /* 0x000000440814723c */ /* 0x008fe20000001814 */
[C---:B------:R-:W-:Y:S02]  /*3c30*/  ISETP.GE.AND P2, PT, R29.reuse, R234, PT ;  /* 0x000000ea1d00720c */ /* 0x040fe40003f46270 */
[C---:B------:R-:W-:Y:S02]  /*3c40*/  ISETP.LT.OR P6, PT, R29.reuse, R240, P6 ;  /* 0x000000f01d00720c */ /* 0x040fe400037c1670 */
[----:B------:R-:W-:-:S02]  /*3c50*/  ISETP.LT.OR P2, PT, R29, R238, P2 ;  /* 0x000000ee1d00720c */ /* 0x000fc40001741670 */
[C---:B------:R-:W-:Y:S01]  /*3c60*/  IADD3 R29, R31.reuse, 0x8, RZ ;  /* 0x000000081f1d7810 */ /* 0x040fe20007ffe0ff */
[C---:B------:R-:W-:Y:S01]  /*3c70*/  HMMA.16816.F32 R56, R12.reuse, R38, R56 ;  /* 0x000000260c38723c */ /* 0x040fe20000001838 */
[CC--:B------:R-:W-:Y:S02]  /*3c80*/  ISETP.GE.AND P1, PT, R31.reuse, R239.reuse, PT ;  /* 0x000000ef1f00720c */ /* 0x0c0fe40003f26270 */
[-C--:B------:R-:W-:Y:S02]  /*3c90*/  ISETP.GE.AND P3, PT, R31, R234.reuse, PT ;  /* 0x000000ea1f00720c */ /* 0x080fe40003f66270 */
[C---:B------:R-:W-:Y:S02]  /*3ca0*/  ISETP.GE.AND P0, PT, R29.reuse, R239, PT ;  /* 0x000000ef1d00720c */ /* 0x040fe40003f06270 */
[----:B------:R-:W-:Y:S01]  /*3cb0*/  ISETP.GE.AND P4, PT, R29, R234, PT ;  /* 0x000000ea1d00720c */ /* 0x000fe20003f86270 */
[----:B------:R-:W-:Y:S01]  /*3cc0*/  HMMA.16816.F32 R76, R12, R52, R76 ;  /* 0x000000340c4c723c */ /* 0x000fe2000000184c */
[----:B------:R-:W-:-:S02]  /*3cd0*/  ISETP.LT.OR P1, PT, R31, R240, P1 ;  /* 0x000000f01f00720c */ /* 0x000fc40000f21670 */
[----:B------:R-:W-:Y:S02]  /*3ce0*/  ISETP.LT.OR P3, PT, R31, R238, P3 ;  /* 0x000000ee1f00720c */ /* 0x000fe40001f61670 */
[C---:B------:R-:W-:Y:S02]  /*3cf0*/  ISETP.LT.OR P0, PT, R29.reuse, R240, P0 ;  /* 0x000000f01d00720c */ /* 0x040fe40000701670 */
[----:B------:R-:W-:Y:S01]  /*3d00*/  ISETP.LT.OR P4, PT, R29, R238, P4 ;  /* 0x000000ee1d00720c */ /* 0x000fe20002781670 */
[----:B------:R-:W-:Y:S01]  /*3d10*/  HMMA.16816.F32 R72, R12, R54, R72 ;  /* 0x000000360c48723c */ /* 0x000fe20000001848 */
[----:B------:R-:W-:Y:S02]  /*3d20*/  FSEL R28, R20, -INF , !P1 ;  /* 0xff800000141c7808 */ /* 0x000fe40004800000 */
[----:B------:R-:W-:Y:S02]  /*3d30*/  FSEL R30, R21, -INF , !P6 ;  /* 0xff800000151e7808 */ /* 0x000fe40007000000 */
[----:B------:R-:W-:-:S02]  /*3d40*/  FSEL R29, R23, -INF , !P2 ;  /* 0xff800000171d7808 */ /* 0x000fc40005000000 */
[C---:B------:R-:W-:Y:S01]  /*3d50*/  IADD3 R3, R31.reuse, 0x9, RZ ;  /* 0x000000091f037810 */ /* 0x040fe20007ffe0ff */
[C---:B------:R-:W-:Y:S01]  /*3d60*/  HMMA.16816.F32 R44, R12.reuse, R64, R44 ;  /* 0x000000400c2c723c */ /* 0x040fe2000000182c */
[----:B------:R-:W-:Y:S02]  /*3d70*/  IADD3 R37, R31, 0x18, RZ ;  /* 0x000000181f257810 */ /* 0x000fe40007ffe0ff */
[C---:B------:R-:W-:Y:S02]  /*3d80*/  ISETP.GE.AND P5, PT, R3.reuse, R239, PT ;  /* 0x000000ef0300720c */ /* 0x040fe40003fa6270 */
[C---:B------:R-:W-:Y:S02]  /*3d90*/  ISETP.GE.AND P1, PT, R3.reuse, R234, PT ;  /* 0x000000ea0300720c */ /* 0x040fe40003f26270 */
[C---:B------:R-:W-:Y:S01]  /*3da0*/  ISETP.LT.OR P5, PT, R3.reuse, R240, P5 ;  /* 0x000000f00300720c */ /* 0x040fe20002fa1670 */
[----:B------:R-:W-:Y:S01]  /*3db0*/  HMMA.16816.F32 R40, R12, R66, R40 ;  /* 0x000000420c28723c */ /* 0x000fe20000001828 */
[----:B------:R-:W1:Y:S01]  /*3dc0*/  LDSM.16.M88.4 R12, [R216+0x7000] ;  /* 0x00700000d80c783b */ /* 0x000e620000000200 */
[----:B------:R-:W-:-:S02]  /*3dd0*/  ISETP.LT.OR P1, PT, R3, R238, P1 ;  /* 0x000000ee0300720c */ /* 0x000fc40000f21670 */
[----:B------:R-:W-:-:S04]  /*3de0*/  IADD3 R3, R31, 0x11, RZ ;  /* 0x000000111f037810 */ /* 0x000fc80007ffe0ff */
[----:B------:R-:W-:Y:S01]  /*3df0*/  HMMA.16816.F32 R16, R8, R70, R16 ;  /* 0x000000460810723c */ /* 0x000fe20000001810 */
[----:B------:R-:W-:-:S04]  /*3e00*/  ISETP.GE.AND P6, PT, R3, R239, PT ;  /* 0x000000ef0300720c */ /* 0x000fc80003fc6270 */
[----:B------:R-:W-:-:S03]  /*3e10*/  ISETP.LT.OR P6, PT, R3, R240, P6 ;  /* 0x000000f00300720c */ /* 0x000fc600037c1670 */
[C---:B--2---:R-:W-:Y:S07]  /*3e20*/  HMMA.16816.F32 R32, R8.reuse, R24, R32 ;  /* 0x000000180820723c */ /* 0x044fee0000001820 */
[----:B------:R-:W-:Y:S01]  /*3e30*/  FSEL R24, R22, -INF , !P3 ;  /* 0xff80000016187808 */ /* 0x000fe20005800000 */
[----:B------:R-:W-:Y:S01]  /*3e40*/  HMMA.16816.F32 R56, R8, R26, R56 ;  /* 0x0000001a0838723c */ /* 0x000fe20000001838 */
[----:B------:R-:W2:Y:S01]  /*3e50*/  LDSM.16.M88.4 R20, [R216+0x7800] ;  /* 0x00780000d814783b */ /* 0x000ea20000000200 */
[----:B------:R-:W-:Y:S01]  /*3e60*/  IADD3 R25, R31, 0x10, RZ ;  /* 0x000000101f197810 */ /* 0x000fe20007ffe0ff */
[----:B------:R-:W-:-:S04]  /*3e70*/  DEPBAR.LE SB0, 0x0 ;  /* 0x000080000000791a */ /* 0x000fc80000000000 */
[----:B------:R-:W-:Y:S02]  /*3e80*/  ISETP.GE.AND P3, PT, R25, R239, PT ;  /* 0x000000ef1900720c */ /* 0x000fe40003f66270 */
[----:B------:R-:W-:Y:S02]  /*3e90*/  FSEL R36, R16, -INF , !P0 ;  /* 0xff80000010247808 */ /* 0x000fe40004000000 */
[-C--:B------:R-:W-:Y:S02]  /*3ea0*/  ISETP.GE.AND P0, PT, R3, R234.reuse, PT ;  /* 0x000000ea0300720c */ /* 0x080fe40003f06270 */
[C---:B------:R-:W-:Y:S02]  /*3eb0*/  ISETP.GE.AND P2, PT, R25.reuse, R234, PT ;  /* 0x000000ea1900720c */ /* 0x040fe40003f46270 */
[----:B------:R-:W-:Y:S01]  /*3ec0*/  ISETP.LT.OR P3, PT, R25, R240, P3 ;  /* 0x000000f01900720c */ /* 0x000fe20001f61670 */
[----:B-1----:R-:W-:Y:S01]  /*3ed0*/  HMMA.16816.F32 R76, R8, R12, R76 ;  /* 0x0000000c084c723c */ /* 0x002fe2000000184c */
[----:B------:R-:W-:-:S02]  /*3ee0*/  ISETP.LT.OR P0, PT, R3, R238, P0 ;  /* 0x000000ee0300720c */ /* 0x000fc40000701670 */
[----:B------:R-:W-:Y:S02]  /*3ef0*/  IADD3 R3, R31, 0x19, RZ ;  /* 0x000000191f037810 */ /* 0x000fe40007ffe0ff */
[----:B------:R-:W-:Y:S02]  /*3f00*/  ISETP.LT.OR P2, PT, R25, R238, P2 ;  /* 0x000000ee1900720c */ /* 0x000fe40001741670 */
[----:B------:R-:W-:Y:S01]  /*3f10*/  FSEL R27, R18, -INF , !P4 ;  /* 0xff800000121b7808 */ /* 0x000fe20006000000 */
[----:B------:R-:W-:Y:S01]  /*3f20*/  HMMA.16816.F32 R72, R8, R14, R72 ;  /* 0x0000000e0848723c */ /* 0x000fe20000001848 */
[----:B------:R-:W-:Y:S02]  /*3f30*/  FSEL R18, R17, -INF , !P5 ;  /* 0xff80000011127808 */ /* 0x000fe40006800000 */
[----:B------:R-:W-:Y:S02]  /*3f40*/  FSEL R25, R19, -INF , !P1 ;  /* 0xff80000013197808 */ /* 0x000fe40004800000 */
[----:B------:R-:W-:-:S02]  /*3f50*/  FSEL R6, R32, -INF , !P3 ;  /* 0xff80000020067808 */ /* 0x000fc40005800000 */
[-C--:B------:R-:W-:Y:S02]  /*3f60*/  ISETP.GE.AND P1, PT, R37, R239.reuse, PT ;  /* 0x000000ef2500720c */ /* 0x080fe40003f26270 */
[C---:B------:R-:W-:Y:S02]  /*3f70*/  ISETP.GE.AND P5, PT, R3.reuse, R239, PT ;  /* 0x000000ef0300720c */ /* 0x040fe40003fa6270 */
[----:B------:R-:W-:Y:S02]  /*3f80*/  ISETP.GE.AND P3, PT, R3, R234, PT ;  /* 0x000000ea0300720c */ /* 0x000fe40003f66270 */
[-C--:B------:R-:W-:Y:S02]  /*3f90*/  ISETP.LT.OR P1, PT, R37, R240.reuse, P1 ;  /* 0x000000f02500720c */ /* 0x080fe40000f21670 */
[C---:B------:R-:W-:Y:S01]  /*3fa0*/  ISETP.LT.OR P5, PT, R3.reuse, R240, P5 ;  /* 0x000000f00300720c */ /* 0x040fe20002fa1670 */
[----:B--2---:R-:W-:Y:S01]  /*3fb0*/  HMMA.16816.F32 R44, R8, R20, R44 ;  /* 0x00000014082c723c */ /* 0x004fe2000000182c */
[----:B------:R-:W-:-:S02]  /*3fc0*/  ISETP.LT.OR P3, PT, R3, R238, P3 ;  /* 0x000000ee0300720c */ /* 0x000fc40001f61670 */
[C---:B------:R-:W-:Y:S02]  /*3fd0*/  IADD3 R13, R31.reuse, 0x20, RZ ;  /* 0x000000201f0d7810 */ /* 0x040fe40007ffe0ff */
[----:B------:R-:W-:Y:S02]  /*3fe0*/  IADD3 R3, R31, 0x21, RZ ;  /* 0x000000211f037810 */ /* 0x000fe40007ffe0ff */
[----:B------:R-:W-:Y:S01]  /*3ff0*/  FSEL R16, R33, -INF , !P6 ;  /* 0xff80000021107808 */ /* 0x000fe20007000000 */
[----:B------:R-:W-:Y:S01]  /*4000*/  HMMA.16816.F32 R40, R8, R22, R40 ;  /* 0x000000160828723c */ /* 0x000fe20000001828 */
[----:B------:R-:W-:Y:S02]  /*4010*/  FSEL R17, R35, -INF , !P0 ;  /* 0xff80000023117808 */ /* 0x000fe40004000000 */
[----:B------:R-:W-:Y:S02]  /*4020*/  FSEL R4, R56, -INF , !P1 ;  /* 0xff80000038047808 */ /* 0x000fe40004800000 */
[----:B------:R-:W-:-:S02]  /*4030*/  ISETP.GE.AND P0, PT, R13, R239, PT ;  /* 0x000000ef0d00720c */ /* 0x000fc40003f06270 */
[C---:B------:R-:W-:Y:S02]  /*4040*/  ISETP.GE.AND P6, PT, R3.reuse, R239, PT ;  /* 0x000000ef0300720c */ /* 0x040fe40003fc6270 */
[-C--:B------:R-:W-:Y:S02]  /*4050*/  ISETP.GE.AND P1, PT, R3, R234.reuse, PT ;  /* 0x000000ea0300720c */ /* 0x080fe40003f26270 */
[----:B------:R-:W-:Y:S02]  /*4060*/  FSEL R19, R34, -INF , !P2 ;  /* 0xff80000022137808 */ /* 0x000fe40005000000 */
[C---:B------:R-:W-:Y:S02]  /*4070*/  ISETP.GE.AND P2, PT, R13.reuse, R234, PT ;  /* 0x000000ea0d00720c */ /* 0x040fe40003f46270 */
[-C--:B------:R-:W-:Y:S02]  /*4080*/  ISETP.LT.OR P0, PT, R13, R240.reuse, P0 ;  /* 0x000000f00d00720c */ /* 0x080fe40000701670 */
[----:B------:R-:W-:-:S02]  /*4090*/  ISETP.LT.OR P6, PT, R3, R240, P6 ;  /* 0x000000f00300720c */ /* 0x000fc400037c1670 */
[-C--:B------:R-:W-:Y:S02]  /*40a0*/  ISETP.LT.OR P1, PT, R3, R238.reuse, P1 ;  /* 0x000000ee0300720c */ /* 0x080fe40000f21670 */
[C---:B------:R-:W-:Y:S02]  /*40b0*/  IADD3 R33, R31.reuse, 0x28, RZ ;  /* 0x000000281f217810 */ /* 0x040fe40007ffe0ff */
[----:B------:R-:W-:Y:S01]  /*40c0*/  IADD3 R3, R31, 0x29, RZ ;  /* 0x000000291f037810 */ /* 0x000fe20007ffe0ff */
[----:B------:R-:W-:Y:S01]  /*40d0*/  BAR.SYNC.DEFER_BLOCKING 0x0 ;  /* 0x0000000000007b1d */ /* 0x000fe20000010000 */
[----:B------:R-:W-:Y:S02]  /*40e0*/  ISETP.LT.OR P2, PT, R13, R238, P2 ;  /* 0x000000ee0d00720c */ /* 0x000fe40001741670 */
[----:B------:R-:W-:Y:S02]  /*40f0*/  FSEL R12, R57, -INF , !P5 ;  /* 0xff800000390c7808 */ /* 0x000fe40006800000 */
[----:B------:R-:W-:-:S02]  /*4100*/  FSEL R13, R59, -INF , !P3 ;  /* 0xff8000003b0d7808 */ /* 0x000fc40005800000 */
[----:B------:R-:W-:Y:S02]  /*4110*/  FSEL R184, R76, -INF , !P0 ;  /* 0xff8000004cb87808 */ /* 0x000fe40004000000 */
[-C--:B------:R-:W-:Y:S02]  /*4120*/  ISETP.GE.AND P3, PT, R33, R239.reuse, PT ;  /* 0x000000ef2100720c */ /* 0x080fe40003f66270 */
[C---:B------:R-:W-:Y:S02]  /*4130*/  ISETP.GE.AND P5, PT, R3.reuse, R239, PT ;  /* 0x000000ef0300720c */ /* 0x040fe40003fa6270 */
[-C--:B------:R-:W-:Y:S02]  /*4140*/  ISETP.GE.AND P0, PT, R3, R234.reuse, PT ;  /* 0x000000ea0300720c */ /* 0x080fe40003f06270 */
[----:B------:R-:W-:Y:S02]  /*4150*/  ISETP.GE.AND P4, PT, R37, R234, PT ;  /* 0x000000ea2500720c */ /* 0x000fe40003f86270 */
[----:B------:R-:W-:-:S02]  /*4160*/  ISETP.LT.OR P3, PT, R33, R240, P3 ;  /* 0x000000f02100720c */ /* 0x000fc40001f61670 */
[C---:B------:R-:W-:Y:S02]  /*4170*/  ISETP.LT.OR P5, PT, R3.reuse, R240, P5 ;  /* 0x000000f00300720c */ /* 0x040fe40002fa1670 */
[-C--:B------:R-:W-:Y:S02]  /*4180*/  ISETP.LT.OR P0, PT, R3, R238.reuse, P0 ;  /* 0x000000ee0300720c */ /* 0x080fe40000701670 */
[----:B------:R-:W-:Y:S02]  /*4190*/  ISETP.LT.OR P4, PT, R37, R238, P4 ;  /* 0x000000ee2500720c */ /* 0x000fe40002781670 */
[C---:B------:R-:W-:Y:S02]  /*41a0*/  IADD3 R3, R31.reuse, 0x31, RZ ;  /* 0x000000311f037810 */ /* 0x040fe40007ffe0ff */
[----:B------:R-:W-:Y:S02]  /*41b0*/  IADD3 R21, R31, 0x30, RZ ;  /* 0x000000301f157810 */ /* 0x000fe40007ffe0ff */
[----:B------:R-:W-:-:S02]  /*41c0*/  FSEL R190, R77, -INF , !P6 ;  /* 0xff8000004dbe7808 */ /* 0x000fc40007000000 */
[----:B------:R-:W-:Y:S02]  /*41d0*/  FSEL R186, R72, -INF , !P3 ;  /* 0xff80000048ba7808 */ /* 0x000fe40005800000 */
[----:B------:R-:W-:Y:S02]  /*41e0*/  FSEL R15, R58, -INF , !P4 ;  /* 0xff8000003a0f7808 */ /* 0x000fe40006000000 */
[----:B------:R-:W-:Y:S02]  /*41f0*/  FSEL R199, R78, -INF , !P2 ;  /* 0xff8000004ec77808 */ /* 0x000fe40005000000 */
[----:B------:R-:W-:Y:S02]  /*4200*/  FSEL R189, R79, -INF , !P1 ;  /* 0xff8000004fbd7808 */ /* 0x000fe40004800000 */
[C---:B------:R-:W-:Y:S02]  /*4210*/  ISETP.GE.AND P6, PT, R3.reuse, R239, PT ;  /* 0x000000ef0300720c */ /* 0x040fe40003fc6270 */
[----:B------:R-:W-:-:S02]  /*4220*/  ISETP.GE.AND P3, PT, R3, R234, PT ;  /* 0x000000ea0300720c */ /* 0x000fc40003f66270 */
[----:B------:R-:W-:Y:S02]  /*4230*/  FSEL R191, R75, -INF , !P0 ;  /* 0xff8000004bbf7808 */ /* 0x000fe40004000000 */
[-C--:B------:R-:W-:Y:S02]  /*4240*/  ISETP.GE.AND P4, PT, R33, R234.reuse, PT ;  /* 0x000000ea2100720c */ /* 0x080fe40003f86270 */
[C---:B------:R-:W-:Y:S02]  /*4250*/  ISETP.GE.AND P2, PT, R21.reuse, R239, PT ;  /* 0x000000ef1500720c */ /* 0x040fe40003f46270 */
[----:B------:R-:W-:Y:S02]  /*4260*/  ISETP.GE.AND P1, PT, R21, R234, PT ;  /* 0x000000ea1500720c */ /* 0x000fe40003f26270 */
[----:B------:R-:W-:Y:S02]  /*4270*/  ISETP.GT.AND P0, PT, R242, UR7, PT ;  /* 0x00000007f2007c0c */ /* 0x000fe4000bf04270 */
[----:B------:R-:W-:-:S02]  /*4280*/  ISETP.LT.OR P6, PT, R3, R240, P6 ;  /* 0x000000f00300720c */ /* 0x000fc400037c1670 */
[-C--:B------:R-:W-:Y:S02]  /*4290*/  ISETP.LT.OR P3, PT, R3, R238.reuse, P3 ;  /* 0x000000ee0300720c */ /* 0x080fe40001f61670 */
[----:B------:R-:W-:Y:S02]  /*42a0*/  ISETP.LT.OR P4, PT, R33, R238, P4 ;  /* 0x000000ee2100720c */ /* 0x000fe40002781670 */
[C---:B------:R-:W-:Y:S02]  /*42b0*/  ISETP.LT.OR P2, PT, R21.reuse, R240, P2 ;  /* 0x000000f01500720c */ /* 0x040fe40001741670 */
[----:B------:R-:W-:Y:S02]  /*42c0*/  ISETP.LT.OR P1, PT, R21, R238, P1 ;  /* 0x000000ee1500720c */ /* 0x000fe40000f21670 */
[C---:B------:R-:W-:Y:S02]  /*42d0*/  IADD3 R3, R31.reuse, 0x38, RZ ;  /* 0x000000381f037810 */ /* 0x040fe40007ffe0ff */
[----:B------:R-:W-:-:S02]  /*42e0*/  IADD3 R31, R31, 0x39, RZ ;  /* 0x000000391f1f7810 */ /* 0x000fc40007ffe0ff */
[----:B------:R-:W-:Y:S02]  /*42f0*/  FSEL R197, R74, -INF , !P4 ;  /* 0xff8000004ac57808 */ /* 0x000fe40006000000 */
[----:B------:R-:W-:Y:S02]  /*4300*/  FSEL R188, R73, -INF , !P5 ;  /* 0xff80000049bc7808 */ /* 0x000fe40006800000 */
[----:B------:R-:W-:Y:S02]  /*4310*/  FSEL R198, R44, -INF , !P2 ;  /* 0xff8000002cc67808 */ /* 0x000fe40005000000 */
[----:B------:R-:W-:Y:S02]  /*4320*/  FSEL R193, R46, -INF , !P1 ;  /* 0xff8000002ec17808 */ /* 0x000fe40004800000 */
[-C--:B------:R-:W-:Y:S02]  /*4330*/  ISETP.GE.AND P5, PT, R3, R239.reuse, PT ;  /* 0x000000ef0300720c */ /* 0x080fe40003fa6270 */
[----:B------:R-:W-:-:S02]  /*4340*/  ISETP.GE.AND P4, PT, R31, R239, PT ;  /* 0x000000ef1f00720c */ /* 0x000fc40003f86270 */
[-C--:B------:R-:W-:Y:S02]  /*4350*/  ISETP.GE.AND P2, PT, R3, R234.reuse, PT ;  /* 0x000000ea0300720c */ /* 0x080fe40003f46270 */
[----:B------:R-:W-:Y:S02]  /*4360*/  ISETP.GE.AND P1, PT, R31, R234, PT ;  /* 0x000000ea1f00720c */ /* 0x000fe40003f26270 */
[----:B------:R-:W-:Y:S02]  /*4370*/  FSEL R35, R47, -INF , !P3 ;  /* 0xff8000002f237808 */ /* 0x000fe40005800000 */
[C---:B------:R-:W-:Y:S02]  /*4380*/  ISETP.LT.OR P5, PT, R3.reuse, R240, P5 ;  /* 0x000000f00300720c */ /* 0x040fe40002fa1670 */
[----:B------:R-:W-:Y:S02]  /*4390*/  ISETP.LT.OR P2, PT, R3, R238, P2 ;  /* 0x000000ee0300720c */ /* 0x000fe40001741670 */
[----:B------:R-:W-:-:S02]  /*43a0*/  ISETP.LT.OR P4, PT, R31, R240, P4 ;  /* 0x000000f01f00720c */ /* 0x000fc40002781670 */
[----:B------:R-:W-:Y:S02]  /*43b0*/  ISETP.LT.OR P1, PT, R31, R238, P1 ;  /* 0x000000ee1f00720c */ /* 0x000fe40000f21670 */
[----:B------:R-:W-:Y:S02]  /*43c0*/  @!P0 LEA R244, P3, R2, c[0x0][0x168], 0x1 ;  /* 0x00005a0002f48a11 */ /* 0x000fe400078608ff */
[----:B------:R-:W-:Y:S02]  /*43d0*/  FSEL R196, R45, -INF , !P6 ;  /* 0xff8000002dc47808 */ /* 0x000fe40007000000 */
[----:B------:R-:W-:Y:S02]  /*43e0*/  FSEL R194, R40, -INF , !P5 ;  /* 0xff80000028c27808 */ /* 0x000fe40006800000 */
[----:B------:R-:W-:Y:S02]  /*43f0*/  FSEL R33, R42, -INF , !P2 ;  /* 0xff8000002a217808 */ /* 0x000fe40005000000 */
[----:B------:R-:W-:-:S02]  /*4400*/  FSEL R192, R41, -INF , !P4 ;  /* 0xff80000029c07808 */ /* 0x000fc40006000000 */
[----:B------:R-:W-:Y:S02]  /*4410*/  FSEL R32, R43, -INF , !P1 ;  /* 0xff8000002b207808 */ /* 0x000fe40004800000 */
[----:B------:R-:W-:Y:S01]  /*4420*/  @!P0 LEA.HI.X R245, R2, c[0x0][0x16c], R165, 0x1, P3 ;  /* 0x00005b0002f58a11 */ /* 0x000fe200018f0ca5 */
[----:B------:R-:W-:Y:S05]  /*4430*/  @!P0 BRA `(.L_x_6246) ;  /* 0x0000064000008947 */ /* 0x000fea0003800000 */
[----:B------:R-:W-:-:S13]  /*4440*/  PLOP3.LUT P0, PT, PT, PT, UP5, 0x80, 0x0 ;  /* 0x000000000000781c */ /* 0x000fda0003f0f058 */
[----:B------:R-:W-:Y:S05]  /*4450*/  @!P0 BRA `(.L_x_6247) ;  /* 0x000003c000008947 */ /* 0x000fea0003800000 */
[----:B------:R-:W1:Y:S01]  /*4460*/  I2F.RP R3, UR8 ;  /* 0x0000000800037d06 */ /* 0x000e620008209400 */
[----:B------:R-:W-:Y:S01]  /*4470*/  UIADD3 UR9, UR5, -0x40, URZ ;  /* 0xffffffc005097890 */ /* 0x000fe2000fffe03f */
[----:B------:R-:W-:Y:S01]  /*4480*/  IMAD.U32 R10, RZ, RZ, UR5 ;  /* 0x00000005ff0a7e24 */ /* 0x000fe2000f8e00ff */
[----:B------:R-:W-:Y:S02]  /*4490*/  ULDC UR4, c[0x0][0x2d0] ;  /* 0x0000b40000047ab9 */ /* 0x000fe40000000800 */
[----:B------:R-:W-:Y:S02]  /*44a0*/  ULOP3.LUT UR5, UR5, UR4, URZ, 0x3c, !UPT ;  /* 0x0000000405057292 */ /* 0x000fe4000f8e3c3f */
[----:B------:R-:W-:Y:S01]  /*44b0*/  MOV R8, UR9 ;  /* 0x0000000900087c02 */ /* 0x000fe20008000f00 */
[----:B------:R-:W-:Y:S01]  /*44c0*/  ULOP3.LUT UR4, UR9, UR4, URZ, 0x3c, !UPT ;  /* 0x0000000409047292 */ /* 0x000fe2000f8e3c3f */
[----:B------:R-:W-:Y:S02]  /*44d0*/  IABS R10, R10 ;  /* 0x0000000a000a7213 */ /* 0x000fe40000000000 */
[----:B------:R-:W-:-:S02]  /*44e0*/  IABS R8, R8 ;  /* 0x0000000800087213 */ /* 0x000fc40000000000 */
[----:B------:R-:W-:Y:S02]  /*44f0*/  ISETP.LE.AND P2, PT, RZ, UR5, PT ;  /* 0x00000005ff007c0c */ /* 0x000fe4000bf43270 */
[----:B------:R-:W-:Y:S01]  /*4500*/  ISETP.LE.AND P0, PT, RZ, UR4, PT ;  /* 0x00000004ff007c0c */ /* 0x000fe2000bf03270 */
[----:B-1----:R-:W1:Y:S02]  /*4510*/  MUFU.RCP R20, R3 ;  /* 0x0000000300147308 */ /* 0x002e640000001000 */
[----:B-1----:R-:W-:-:S06]  /*4520*/  IADD3 R20, R20, 0xffffffe, RZ ;  /* 0x0ffffffe14147810 */ /* 0x002fcc0007ffe0ff */
[----:B------:R-:W1:Y:S02]  /*4530*/  F2I.FTZ.U32.TRUNC.NTZ R21, R20 ;  /* 0x0000001400157305 */ /* 0x000e64000021f000 */
[----:B-1----:R-:W-:Y:S02]  /*4540*/  IMAD.MOV R11, RZ, RZ, -R21 ;  /* 0x000000ffff0b7224 */ /* 0x002fe400078e0a15 */
[----:B------:R-:W-:Y:S02]  /*4550*/  IMAD.MOV.U32 R20, RZ, RZ, RZ ;  /* 0x000000ffff147224 */ /* 0x000fe400078e00ff */
[----:B------:R-:W-:-:S04]  /*4560*/  IMAD R11, R11, UR8, RZ ;  /* 0x000000080b0b7c24 */ /* 0x000fc8000f8e02ff */
[----:B------:R-:W-:-:S06]  /*4570*/  IMAD.HI.U32 R11, R21, R11, R20 ;  /* 0x0000000b150b7227 */ /* 0x000fcc00078e0014 */
[----:B------:R-:W-:-:S04]  /*4580*/  IMAD.HI.U32 R14, R11, R10, RZ ;  /* 0x0000000a0b0e7227 */ /* 0x000fc800078e00ff */
[----:B------:R-:W-:-:S04]  /*4590*/  IMAD.HI.U32 R11, R11, R8, RZ ;  /* 0x000000080b0b7227 */ /* 0x000fc800078e00ff */
[----:B------:R-:W-:Y:S01]  /*45a0*/  IMAD.MOV R9, RZ, RZ, -R14 ;  /* 0x000000ffff097224 */ /* 0x000fe200078e0a0e */
[----:B------:R-:W-:-:S03]  /*45b0*/  IADD3 R3, -R11, RZ, RZ ;  /* 0x000000ff0b037210 */ /* 0x000fc60007ffe1ff */
[----:B------:R-:W-:Y:S01]  /*45c0*/  IMAD R9, R9, UR8, R10 ;  /* 0x0000000809097c24 */ /* 0x000fe2000f8e020a */
[----:B------:R-:W-:Y:S01]  /*45d0*/  LOP3.LUT R10, RZ, c[0x0][0x2d0], RZ, 0x33, !PT ;  /* 0x0000b400ff0a7a12 */ /* 0x000fe200078e33ff */
[----:B------:R-:W-:-:S03]  /*45e0*/  IMAD R3, R3, UR8, R8 ;  /* 0x0000000803037c24 */ /* 0x000fc6000f8e0208 */
[----:B------:R-:W-:Y:S02]  /*45f0*/  ISETP.LT.U32.AND P3, PT, R9, UR8, PT ;  /* 0x0000000809007c0c */ /* 0x000fe4000bf61070 */
[----:B------:R-:W-:-:S11]  /*4600*/  ISETP.LT.U32.AND P1, PT, R3, UR8, PT ;  /* 0x0000000803007c0c */ /* 0x000fd6000bf21070 */
[----:B------:R-:W-:Y:S02]  /*4610*/  @!P3 IADD3 R9, R9, -UR8, RZ ;  /* 0x800000080909bc10 */ /* 0x000fe4000fffe0ff */
[----:B------:R-:W-:Y:S02]  /*4620*/  @!P1 IADD3 R3, R3, -UR8, RZ ;  /* 0x8000000803039c10 */ /* 0x000fe4000fffe0ff */
[----:B------:R-:W-:Y:S02]  /*4630*/  ISETP.GE.U32.AND P5, PT, R9, UR8, PT ;  /* 0x0000000809007c0c */ /* 0x000fe4000bfa6070 */
[----:B------:R-:W-:Y:S02]  /*4640*/  ISETP.GE.U32.AND P4, PT, R3, UR8, PT ;  /* 0x0000000803007c0c */ /* 0x000fe4000bf86070 */
[----:B------:R-:W-:Y:S02]  /*4650*/  @!P3 IADD3 R14, R14, 0x1, RZ ;  /* 0x000000010e0eb810 */ /* 0x000fe40007ffe0ff */
[----:B------:R-:W-:-:S02]  /*4660*/  @!P1 IADD3 R11, R11, 0x1, RZ ;  /* 0x000000010b0b9810 */ /* 0x000fc40007ffe0ff */
[----:B------:R-:W-:-:S05]  /*4670*/  ISETP.NE.AND P1, PT, RZ, c[0x0][0x2d0], PT ;  /* 0x0000b400ff007a0c */ /* 0x000fca0003f25270 */
        /* <DEDUP_REMOVED lines=26> */
.L_x_6247:
[----:B------:R-:W-:-:S04]  /*4820*/  ULEA UR4, -UR12, URZ, 0x6 ;  /* 0x0000003f0c047291 */ /* 0x000fc8000f8e313f */
[----:B------:R-:W-:Y:S02]  /*4830*/  USHF.R.S32.HI UR5, URZ, 0x1f, UR4 ;  /* 0x0000001f3f057899 */ /* 0x000fe40008011404 */
[----:B------:R-:W-:-:S04]  /*4840*/  MOV R3, UR4 ;  /* 0x0000000400037c02 */ /* 0x000fc80008000f00 */
[----:B------:R-:W-:Y:S02]  /*4850*/  MOV R8, UR5 ;  /* 0x0000000500087c02 */ /* 0x000fe40008000f00 */
.L_x_6248:
[----:B------:R-:W-:Y:S01]  /*4860*/  IADD3 R2, P0, R3, R2, RZ ;  /* 0x0000000203027210 */ /* 0x000fe20007f1e0ff */
[----:B------:R-:W-:Y:S02]  /*4870*/  USHF.L.U32 UR9, UR12, 0x5, URZ ;  /* 0x000000050c097899 */ /* 0x000fe4000800063f */
[----:B------:R-:W-:Y:S02]  /*4880*/  UMOV UR5, 0x5 ;  /* 0x0000000500057882 */ /* 0x000fe40000000000 */
[----:B------:R-:W-:Y:S01]  /*4890*/  IMAD.X R165, R8, 0x1, R165, P0 ;  /* 0x0000000108a57824 */ /* 0x000fe200000e06a5 */
[C---:B------:R-:W-:Y:S01]  /*48a0*/  LEA R244, P0, R2.reuse, c[0x0][0x168], 0x1 ;  /* 0x00005a0002f47a11 */ /* 0x040fe200078008ff */
[----:B------:R-:W-:Y:S02]  /*48b0*/  ULDC UR4, c[0x0][0x19c] ;  /* 0x0000670000047ab9 */ /* 0x000fe40000000800 */
[----:B------:R-:W-:Y:S01]  /*48c0*/  USHF.L.U64.HI UR4, UR12, UR5, UR4 ;  /* 0x000000050c047299 */ /* 0x000fe20008010204 */
[----:B------:R-:W-:-:S02]  /*48d0*/  LEA.HI.X R245, R2, c[0x0][0x16c], R165, 0x1, P0 ;  /* 0x00005b0002f57a11 */ /* 0x000fc400000f0ca5 */
[----:B------:R-:W-:-:S03]  /*48e0*/  IADD3 R20, P0, R244, UR9, RZ ;  /* 0x00000009f4147c10 */ /* 0x000fc6000ff1e0ff */
        /* <DEDUP_REMOVED lines=9> */
[----:B------:R-:W-:-:S03]  /*4980*/  IADD3 R8, P0, R10, UR9, RZ ;  /* 0x000000090a087c10 */ /* 0x000fc6000ff1e0ff */
[----:B------:R1:W-:Y:S01]  /*4990*/  LDGSTS.E.BYPASS.LTC128B.128 [R235+0xe000], [R244.64+0x180] ;  /* 0x0e000180f4eb7fae */ /* 0x0003e2000b901d50 */
[----:B------:R-:W-:-:S03]  /*49a0*/  IADD3.X R9, R11, UR4, RZ, P0, !PT ;  /* 0x000000040b097c10 */ /* 0x000fc600087fe4ff */
        /* <DEDUP_REMOVED lines=13> */
.L_x_6246:
        /* <DEDUP_REMOVED lines=31> */
[----:B------:R-:W1:Y:S01]  /*4c70*/  SHFL.BFLY PT, R9, R10, 0x2, 0x1f ;  /* 0x0c401f000a097f89 */ /* 0x000e6200000e0000 */
[----:B------:R-:W-:-:S02]  /*4c80*/  ISETP.GT.AND P4, PT, R242, UR7, PT ;  /* 0x00000007f2007c0c */ /* 0x000fc4000bf84270 */
[-C--:B------:R-:W-:Y:S01]  /*4c90*/  LEA R221, R5, R224.reuse, 0x1 ;  /* 0x000000e005dd7211 */ /* 0x080fe200078e08ff */
[----:B------:R-:W2:Y:S01]  /*4ca0*/  SHFL.BFLY PT, R8, R11, 0x2, 0x1f ;  /* 0x0c401f000b087f89 */ /* 0x000ea200000e0000 */
[----:B------:R-:W-:-:S03]  /*4cb0*/  LEA R222, R7, R224, 0x1 ;  /* 0x000000e007de7211 */ /* 0x000fc600078e08ff */
[----:B------:R-:W-:Y:S01]  /*4cc0*/  LDSM.16.MT88.4 R156, [R224+0x10000] ;  /* 0x01000000e09c783b */ /* 0x000fe20000004200 */
[----:B------:R-:W-:-:S03]  /*4cd0*/  LEA R220, R5, R222, 0x1 ;  /* 0x000000de05dc7211 */ /* 0x000fc600078e08ff */
        /* <DEDUP_REMOVED lines=26> */
[--C-:B------:R-:W-:Y:S02]  /*4e80*/  FFMA.FTZ R179, R36, c[0x0][0x23c], -R195.reuse ;  /* 0x00008f0024b37a23 */ /* 0x100fe400000108c3 */
        /* <DEDUP_REMOVED lines=12> */
[----:B------:R-:W-:Y:S01]  /*4f50*/  LDSM.16.MT88.4 R24, [R224+0x12800] ;  /* 0x01280000e018783b */ /* 0x000fe20000004200 */
[--C-:B------:R-:W-:Y:S02]  /*4f60*/  FFMA.FTZ R173, R16, c[0x0][0x23c], -R195.reuse ;  /* 0x00008f0010ad7a23 */ /* 0x100fe400000108c3 */
[--C-:B------:R-:W-:Y:S01]  /*4f70*/  FFMA.FTZ R175, R19, c[0x0][0x23c], -R34.reuse ;  /* 0x00008f0013af7a23 */ /* 0x100fe20000010822 */
[----:B------:R-:W1:Y:S01]  /*4f80*/  LDSM.16.MT88.4 R4, [R220+0x16000] ;  /* 0x01600000dc04783b */ /* 0x000e620000004200 */
[--C-:B------:R-:W-:Y:S01]  /*4f90*/  FFMA.FTZ R170, R17, c[0x0][0x23c], -R34.reuse ;  /* 0x00008f0011aa7a23 */ /* 0x100fe20000010822 */
[----:B------:R-:W-:Y:S01]  /*4fa0*/  MUFU.EX2 R179, R179 ;  /* 0x000000b300b37308 */ /* 0x000fe20000000800 */
[----:B------:R-:W-:Y:S01]  /*4fb0*/  FFMA.FTZ R167, R12, c[0x0][0x23c], -R195 ;  /* 0x00008f000ca77a23 */ /* 0x000fe200000108c3 */
[----:B------:R-:W1:Y:S01]  /*4fc0*/  LDSM.16.MT88.4 R16, [R224+0x10800] ;  /* 0x01080000e010783b */ /* 0x000e620000004200 */
        /* <DEDUP_REMOVED lines=12> */
[----:B------:R-:W-:-:S02]  /*5090*/  FFMA.FTZ R188, R199, c[0x0][0x23c], -R34 ;  /* 0x00008f00c7bc7a23 */ /* 0x000fc40000010822 */
[--C-:B------:R-:W-:Y:S02]  /*50a0*/  FFMA.FTZ R189, R189, c[0x0][0x23c], -R34.reuse ;  /* 0x00008f00bdbd7a23 */ /* 0x100fe40000010822 */
[--C-:B------:R-:W-:Y:S02]  /*50b0*/  FFMA.FTZ R190, R197, c[0x0][0x23c], -R34.reuse ;  /* 0x00008f00c5be7a23 */ /* 0x100fe40000010822 */
[----:B------:R-:W-:Y:S01]  /*50c0*/  FFMA.FTZ R191, R191, c[0x0][0x23c], -R34 ;  /* 0x00008f00bfbf7a23 */ /* 0x000fe20000010822 */
[----:B------:R-:W4:Y:S01]  /*50d0*/  MUFU.EX2 R182, R182 ;  /* 0x000000b600b67308 */ /* 0x000f220000000800 */
[----:B---3--:R-:W-:Y:S01]  /*50e0*/  F2FP.PACK_AB R130, R174, R179 ;  /* 0x000000b3ae82723e */ /* 0x008fe200000000ff */
[--C-:B------:R-:W-:Y:S02]  /*50f0*/  FFMA.FTZ R249, R192, c[0x0][0x23c], -R195.reuse ;  /* 0x00008f00c0f97a23 */ /* 0x100fe400000108c3 */
[--C-:B------:R-:W-:Y:S02]  /*5100*/  FFMA.FTZ R197, R198, c[0x0][0x23c], -R195.reuse ;  /* 0x00008f00c6c57a23 */ /* 0x100fe400000108c3 */
[----:B------:R-:W-:-:S02]  /*5110*/  FFMA.FTZ R196, R196, c[0x0][0x23c], -R195 ;  /* 0x00008f00c4c47a23 */ /* 0x000fc400000108c3 */
        /* <DEDUP_REMOVED lines=8> */
[----:B------:R-:W-:Y:S01]  /*51a0*/  FADD.FTZ R180, R181, R180 ;  /* 0x000000b4b5b47221 */ /* 0x000fe20000010000 */
[----:B------:R-:W-:Y:S01]  /*51b0*/  LDSM.16.MT88.4 R32, [R222+0x11800] ;  /* 0x01180000de20783b */ /* 0x000fe20000004200 */
        /* <DEDUP_REMOVED lines=115> */
[----:B------:R-:W4:Y:S07]  /*58f0*/  LDSM.16.MT88.4 R20, [R221+0x11000] ;  /* 0x01100000dd14783b */ /* 0x000f2e0000004200 */
        /* <DEDUP_REMOVED lines=53> */
[----:B------:R-:W2:Y:S07]  /*5c50*/  LDSM.16.MT88.4 R28, [R221+0x11800] ;  /* 0x01180000dd1c783b */ /* 0x000eae0000004200 */
[C---:B-----5:R-:W-:Y:S08]  /*5c60*/  HMMA.16816.F32 R100, R4.reuse, R24, R100 ;  /* 0x000000180464723c */ /* 0x060ff00000001864 */
[C---:B------:R-:W-:Y:S01]  /*5c70*/  HMMA.16816.F32 R104, R4.reuse, R26, R104 ;  /* 0x0000001a0468723c */ /* 0x040fe20000001868 */
[----:B------:R-:W-:Y:S07]  /*5c80*/  LDSM.16.MT88.4 R24, [R220+0x11800] ;  /* 0x01180000dc18783b */ /* 0x000fee0000004200 */
[C---:B----4-:R-:W-:Y:S08]  /*5c90*/  HMMA.16816.F32 R108, R4.reuse, R20, R108 ;  /* 0x00000014046c723c */ /* 0x050ff0000000186c */
[C---:B------:R-:W-:Y:S01]  /*5ca0*/  HMMA.16816.F32 R112, R4.reuse, R22, R112 ;  /* 0x000000160470723c */ /* 0x040fe20000001870 */
[----:B------:R-:W-:Y:S07]  /*5cb0*/  LDSM.16.MT88.4 R20, [R222+0x13800] ;  /* 0x01380000de14783b */ /* 0x000fee0000004200 */
[C---:B-1----:R-:W-:Y:S08]  /*5cc0*/  HMMA.16816.F32 R116, R4.reuse, R16, R116 ;  /* 0x000000100474723c */ /* 0x042ff00000001874 */
[C---:B------:R-:W-:Y:S01]  /*5cd0*/  HMMA.16816.F32 R120, R4.reuse, R18, R120 ;  /* 0x000000120478723c */ /* 0x040fe20000001878 */
[----:B------:R-:W-:Y:S07]  /*5ce0*/  LDSM.16.MT88.4 R16, [R220+0x13800] ;  /* 0x01380000dc10783b */ /* 0x000fee0000004200 */
[C---:B--2---:R-:W-:Y:S08]  /*5cf0*/  HMMA.16816.F32 R124, R4.reuse, R12, R124 ;  /* 0x0000000c047c723c */ /* 0x044ff0000000187c */
        /* <DEDUP_REMOVED lines=58> */
[----:B------:R-:W-:Y:S01]  /*60a0*/  UIADD3 UR6, UR6, -0x2, URZ ;  /* 0xfffffffe06067890 */ /* 0x000fe2000fffe03f */
[----:B------:R-:W-:-:S05]  /*60b0*/  DEPBAR.LE SB0, 0x0 ;  /* 0x000080000000791a */ /* 0x000fca0000000000 */
[----:B------:R-:W-:Y:S01]  /*60c0*/  MOV R242, UR6 ;  /* 0x0000000600f27c02 */ /* 0x000fe20008000f00 */
[----:B------:R-:W-:Y:S06]  /*60d0*/  BAR.SYNC.DEFER_BLOCKING 0x0 ;  /* 0x0000000000007b1d */ /* 0x000fec0000010000 */
[----:B------:R-:W-:Y:S05]  /*60e0*/  @!P0 BRA `(.L_x_6250) ;  /* 0x0000047000008947 */ /* 0x000fea0003800000 */
[----:B------:R-:W1:Y:S01]  /*60f0*/  I2F.RP R8, UR8 ;  /* 0x0000000800087d06 */ /* 0x000e620008209400 */
[----:B------:R-:W-:-:S05]  /*6100*/  IMAD.SHL.U32 R5, R242, 0x40, RZ ;  /* 0x00000040f2057824 */ /* 0x000fca00078e00ff */
[----:B------:R-:W-:Y:S02]  /*6110*/  IADD3 R6, R5, 0x40, RZ ;  /* 0x0000004005067810 */ /* 0x000fe40007ffe0ff */
        /* <DEDUP_REMOVED lines=9> */
[----:B------:R-:W-:-:S03]  /*61b0*/  UIMAD UR9, UR4, UR8, URZ ;  /* 0x00000008040972a4 */ /* 0x000fc6000f8e023f */
[----:B------:R-:W-:Y:S02]  /*61c0*/  UMOV UR4, URZ ;  /* 0x0000003f00047c82 */ /* 0x000fe40008000000 */
[----:B------:R-:W-:Y:S02]  /*61d0*/  UIMAD.WIDE.U32 UR20, UR5, UR9, UR4 ;  /* 0x00000009051472a5 */ /* 0x000fe4000f8e0004 */
[----:B------:R-:W1:Y:S02]  /*61e0*/  R2UR UR4, R5 ;  /* 0x00000000050473c2 */ /* 0x000e6400000e0000 */
[----:B---3--:R-:W-:Y:S02]  /*61f0*/  UIMAD.WIDE.U32 UR14, UR21, UR10, URZ ;  /* 0x0000000a150e72a5 */ /* 0x008fe4000f8e003f */
[----:B--2---:R-:W-:Y:S02]  /*6200*/  UIMAD.WIDE.U32 UR20, UR21, UR6, URZ ;  /* 0x00000006151472a5 */ /* 0x004fe4000f8e003f */
[----:B------:R-:W-:-:S04]  /*6210*/  UIADD3 UR9, -UR15, URZ, URZ ;  /* 0x0000003f0f097290 */ /* 0x000fc8000fffe13f */
[----:B------:R-:W-:Y:S02]  /*6220*/  UIMAD UR10, UR8, UR9, UR10 ;  /* 0x00000009080a72a4 */ /* 0x000fe4000f8e020a */
[----:B------:R-:W-:Y:S02]  /*6230*/  UMOV UR13, UR21 ;  /* 0x00000015000d7c82 */ /* 0x000fe40008000000 */
[----:B------:R-:W-:Y:S02]  /*6240*/  UIADD3 UR5, -UR13, URZ, URZ ;  /* 0x0000003f0d057290 */ /* 0x000fe4000fffe13f */
[----:B------:R-:W-:Y:S01]  /*6250*/  UISETP.GT.U32.AND UP2, UPT, UR8, UR10, UPT ;  /* 0x0000000a0800728c */ /* 0x000fe2000bf44070 */
[----:B------:R-:W2:Y:S01]  /*6260*/  R2UR UR9, R6 ;  /* 0x00000000060973c2 */ /* 0x000ea200000e0000 */
[----:B------:R-:W-:-:S03]  /*6270*/  UIMAD UR6, UR8, UR5, UR6 ;  /* 0x00000005080672a4 */ /* 0x000fc6000f8e0206 */
[----:B------:R-:W-:Y:S02]  /*6280*/  ULDC UR5, c[0x0][0x2d0] ;  /* 0x0000b40000057ab9 */ /* 0x000fe40000000800 */
[----:B------:R-:W-:Y:S02]  /*6290*/  UISETP.GT.U32.AND UP1, UPT, UR8, UR6, UPT ;  /* 0x000000060800728c */ /* 0x000fe4000bf24070 */
[----:B-1----:R-:W-:Y:S02]  /*62a0*/  ULOP3.LUT UR4, UR4, UR5, URZ, 0x3c, !UPT ;  /* 0x0000000504047292 */ /* 0x002fe4000f8e3c3f */
[----:B------:R-:W-:Y:S02]  /*62b0*/  @!UP2 UIADD3 UR10, UR10, -UR8, URZ ;  /* 0x800000080a0aa290 */ /* 0x000fe4000fffe03f */
[----:B------:R-:W-:Y:S02]  /*62c0*/  UISETP.GE.AND UP0, UPT, UR4, URZ, UPT ;  /* 0x0000003f0400728c */ /* 0x000fe4000bf06270 */
[----:B------:R-:W-:-:S02]  /*62d0*/  UISETP.GE.U32.AND UP4, UPT, UR10, UR8, UPT ;  /* 0x000000080a00728c */ /* 0x000fc4000bf86070 */
[----:B------:R-:W-:Y:S02]  /*62e0*/  @!UP2 UIADD3 UR15, UR15, 0x1, URZ ;  /* 0x000000010f0fa890 */ /* 0x000fe4000fffe03f */
[----:B------:R-:W-:Y:S02]  /*62f0*/  @!UP1 UIADD3 UR6, UR6, -UR8, URZ ;  /* 0x8000000806069290 */ /* 0x000fe4000fffe03f */
[----:B------:R-:W-:Y:S02]  /*6300*/  @!UP1 UIADD3 UR13, UR13, 0x1, URZ ;  /* 0x000000010d0d9890 */ /* 0x000fe4000fffe03f */
[----:B------:R-:W-:Y:S02]  /*6310*/  UISETP.GE.U32.AND UP3, UPT, UR6, UR8, UPT ;  /* 0x000000080600728c */ /* 0x000fe4000bf66070 */
[----:B--2---:R-:W-:Y:S02]  /*6320*/  ULOP3.LUT UR9, UR9, UR5, URZ, 0x3c, !UPT ;  /* 0x0000000509097292 */ /* 0x004fe4000f8e3c3f */
[----:B------:R-:W-:-:S02]  /*6330*/  @UP4 UIADD3 UR15, UR15, 0x1, URZ ;  /* 0x000000010f0f4890 */ /* 0x000fc4000fffe03f */
[----:B------:R-:W-:-:S03]  /*6340*/  UISETP.GE.AND UP1, UPT, UR9, URZ, UPT ;  /* 0x0000003f0900728c */ /* 0x000fc6000bf26270 */
[----:B------:R-:W-:Y:S02]  /*6350*/  ULDC UR9, c[0x0][0x2d0] ;  /* 0x0000b40000097ab9 */ /* 0x000fe40000000800 */
[----:B------:R-:W-:Y:S02]  /*6360*/  @UP3 UIADD3 UR13, UR13, 0x1, URZ ;  /* 0x000000010d0d3890 */ /* 0x000fe4000fffe03f */
[----:B------:R-:W-:Y:S02]  /*6370*/  UISETP.NE.AND UP2, UPT, URZ, UR9, UPT ;  /* 0x000000093f00728c */ /* 0x000fe4000bf45270 */
[----:B------:R-:W-:Y:S02]  /*6380*/  ULOP3.LUT UR4, URZ, UR9, URZ, 0x33, !UPT ;  /* 0x000000093f047292 */ /* 0x000fe4000f8e333f */
[----:B------:R-:W-:Y:S02]  /*6390*/  @!UP1 UIADD3 UR15, -UR15, URZ, URZ ;  /* 0x0000003f0f0f9290 */ /* 0x000fe4000fffe13f */
[----:B------:R-:W-:-:S02]  /*63a0*/  @!UP0 UIADD3 UR13, -UR13, URZ, URZ ;  /* 0x0000003f0d0d8290 */ /* 0x000fc4000fffe13f */
[----:B------:R-:W-:Y:S02]  /*63b0*/  USEL UR5, UR4, UR15, !UP2 ;  /* 0x0000000f04057287 */ /* 0x000fe4000d000000 */
[----:B------:R-:W-:-:S04]  /*63c0*/  USEL UR4, UR4, UR13, !UP2 ;  /* 0x0000000d04047287 */ /* 0x000fc8000d000000 */
[----:B------:R-:W-:Y:S02]  /*63d0*/  MOV R5, UR5 ;  /* 0x0000000500057c02 */ /* 0x000fe40008000f00 */
[----:B------:R-:W-:-:S03]  /*63e0*/  IMAD.U32 R7, RZ, RZ, UR4 ;  /* 0x00000004ff077e24 */ /* 0x000fc6000f8e00ff */
[----:B------:R-:W-:-:S04]  /*63f0*/  IMAD.WIDE R4, R5, 0x4, R236 ;  /* 0x0000000405047825 */ /* 0x000fc800078e02ec */
[----:B------:R-:W-:Y:S02]  /*6400*/  IMAD.WIDE R6, R7, 0x4, R236 ;  /* 0x0000000407067825 */ /* 0x000fe400078e02ec */
[----:B------:R-:W2:Y:S04]  /*6410*/  LDG.E R4, [R4.64] ;  /* 0x0000001004047981 */ /* 0x000ea8000c1e1900 */
[----:B------:R-:W3:Y:S01]  /*6420*/  LDG.E R0, [R6.64] ;  /* 0x0000001006007981 */ /* 0x000ee2000c1e1900 */
[----:B------:R-:W-:-:S03]  /*6430*/  UIADD3 UR5, UR5, -UR4, URZ ;  /* 0x8000000405057290 */ /* 0x000fc6000fffe03f */
        /* <DEDUP_REMOVED lines=18> */
.L_x_6250:
[----:B------:R-:W-:Y:S02]  /*6560*/  ULDC UR14, c[0x0][0x1a0] ;  /* 0x00006800000e7ab9 */ /* 0x000fe40000000800 */
[----:B------:R-:W-:-:S04]  /*6570*/  ULEA UR14, -UR14, URZ, 0x6 ;  /* 0x0000003f0e0e7291 */ /* 0x000fc8000f8e313f */
[----:B------:R-:W-:Y:S02]  /*6580*/  USHF.R.S32.HI UR10, URZ, 0x1f, UR14 ;  /* 0x0000001f3f0a7899 */ /* 0x000fe4000801140e */
.L_x_6251:
[----:B------:R-:W-:Y:S01]  /*6590*/  IMAD.U32 R5, RZ, RZ, UR14 ;  /* 0x0000000eff057e24 */ /* 0x000fe2000f8e00ff */
[----:B------:R-:W-:Y:S01]  /*65a0*/  ULDC.64 UR4, c[0x0][0x1a0] ;  /* 0x0000680000047ab9 */ /* 0x000fe20000000a00 */
[----:B------:R-:W-:Y:S01]  /*65b0*/  IADD3 R7, P0, R168, UR14, RZ ;  /* 0x0000000ea8077c10 */ /* 0x000fe2000ff1e0ff */
[----:B------:R-:W-:Y:S01]  /*65c0*/  ULEA UR6, UP0, UR4, UR14, 0x4 ;  /* 0x0000000e04067291 */ /* 0x000fe2000f80203f */
[----:B------:R-:W-:Y:S01]  /*65d0*/  IMAD.U32 R0, RZ, RZ, UR10 ;  /* 0x0000000aff007e24 */ /* 0x000fe2000f8e00ff */
[C---:B------:R-:W-:Y:S01]  /*65e0*/  LEA R232, P1, R5.reuse, R232, 0x1 ;  /* 0x000000e805e87211 */ /* 0x040fe200078208ff */
[----:B------:R-:W-:Y:S01]  /*65f0*/  USHF.L.U32 UR9, UR4, 0x5, URZ ;  /* 0x0000000504097899 */ /* 0x000fe2000800063f */
[----:B------:R-:W-:Y:S01]  /*6600*/  IADD3.X R4, R166, UR10, RZ, P0, !PT ;  /* 0x0000000aa6047c10 */ /* 0x000fe200087fe4ff */
[----:B------:R-:W-:Y:S01]  /*6610*/  ULEA.HI.X UR10, UR4, UR10, UR5, 0x4, UP0 ;  /* 0x0000000a040a7291 */ /* 0x000fe200080f2405 */
[----:B------:R-:W-:Y:S02]  /*6620*/  LEA.HI.X R231, R5, R231, R0, 0x1, P1 ;  /* 0x000000e705e77211 */ /* 0x000fe400008f0c00 */
[----:B------:R-:W-:Y:S01]  /*6630*/  IADD3 R168, P0, R168, UR6, RZ ;  /* 0x00000006a8a87c10 */ /* 0x000fe2000ff1e0ff */
[----:B------:R-:W-:Y:S01]  /*6640*/  UMOV UR6, 0x5 ;  /* 0x0000000500067882 */ /* 0x000fe20000000000 */
[C---:B------:R-:W-:Y:S01]  /*6650*/  LEA R6, P1, R7.reuse, c[0x0][0x170], 0x1 ;  /* 0x00005c0007067a11 */ /* 0x040fe200078208ff */
[----:B------:R-:W-:Y:S01]  /*6660*/  USHF.L.U64.HI UR4, UR4, UR6, UR5 ;  /* 0x0000000604047299 */ /* 0x000fe20008010205 */
[----:B------:R-:W-:Y:S01]  /*6670*/  IADD3.X R5, R166, UR10, RZ, P0, !PT ;  /* 0x0000000aa6057c10 */ /* 0x000fe200087fe4ff */
[----:B------:R-:W-:Y:S01]  /*6680*/  IMAD.MOV.U32 R233, RZ, RZ, R231 ;  /* 0x000000ffffe97224 */ /* 0x000fe200078e00e7 */
[----:B------:R-:W-:-:S02]  /*6690*/  LEA.HI.X R7, R7, c[0x0][0x174], R4, 0x1, P1 ;  /* 0x00005d0007077a11 */ /* 0x000fc400008f0c04 */
[----:B------:R-:W-:Y:S02]  /*66a0*/  LEA R8, P0, R168, c[0x0][0x170], 0x1 ;  /* 0x00005c00a8087a11 */ /* 0x000fe400078008ff */
[----:B------:R-:W-:Y:S01]  /*66b0*/  IADD3 R4, P1, R232, UR9, RZ ;  /* 0x00000009e8047c10 */ /* 0x000fe2000ff3e0ff */
[----:B------:R-:W-:Y:S01]  /*66c0*/  @!PT LDS RZ, [RZ] ;  /* 0x00000000fffff984 */ /* 0x000fe20000000800 */
[----:B------:R-:W-:Y:S01]  /*66d0*/  @!PT LDS RZ, [RZ] ;  /* 0x00000000fffff984 */ /* 0x000fe20000000800 */
[----:B------:R-:W-:Y:S01]  /*66e0*/  @!PT LDS RZ, [RZ] ;  /* 0x00000000fffff984 */ /* 0x000fe20000000800 */
[----:B------:R1:W-:Y:S01]  /*66f0*/  LDGSTS.E.BYPASS.LTC128B.128 [R235+0x10000], [R232.64] ;  /* 0x10000000e8eb7fae */ /* 0x0003e2000b901d50 */
[----:B------:R-:W-:Y:S02]  /*6700*/  LEA.HI.X R9, R168, c[0x0][0x174], R5, 0x1, P0 ;  /* 0x00005d00a8097a11 */ /* 0x000fe400000f0c05 */
[----:B------:R-:W-:Y:S01]  /*6710*/  IADD3.X R5, R231, UR4, RZ, P1, !PT ;  /* 0x00000004e7057c10 */ /* 0x000fe20008ffe4ff */
[----:B------:R2:W-:Y:S01]  /*6720*/  LDGSTS.E.BYPASS.LTC128B.128 [R235+0x12000], [R6.64+0x80] ;  /* 0x1200008006eb7fae */ /* 0x0005e2000b901d50 */
[----:B------:R-:W-:Y:S02]  /*6730*/  IADD3 R12, P1, R4, UR9, RZ ;  /* 0x00000009040c7c10 */ /* 0x000fe4000ff3e0ff */
[----:B------:R-:W-:Y:S01]  /*6740*/  IADD3 R20, P0, R8, UR9, RZ ;  /* 0x0000000908147c10 */ /* 0x000fe2000ff1e0ff */
[----:B------:R2:W-:Y:S01]  /*6750*/  LDGSTS.E.BYPASS.LTC128B.128 [R235+0x14000], [R6.64+0x100] ;  /* 0x1400010006eb7fae */ /* 0x0005e2000b901d50 */
[----:B------:R-:W-:-:S02]  /*6760*/  IADD3.X R13, R5, UR4, RZ, P1, !PT ;  /* 0x00000004050d7c10 */ /* 0x000fc40008ffe4ff */
[----:B------:R-:W-:Y:S01]  /*6770*/  IADD3 R14, P1, R12, UR9, RZ ;  /* 0x000000090c0e7c10 */ /* 0x000fe2000ff3e0ff */
[----:B------:R2:W-:Y:S01]  /*6780*/  LDGSTS.E.BYPASS.LTC128B.128 [R235+0x16000], [R6.64+0x180] ;  /* 0x1600018006eb7fae */ /* 0x0005e2000b901d50 */
[----:B------:R-:W-:Y:S02]  /*6790*/  IADD3.X R21, R9, UR4, RZ, P0, !PT ;  /* 0x0000000409157c10 */ /* 0x000fe400087fe4ff */
[----:B------:R-:W-:Y:S01]  /*67a0*/  IADD3 R28, P0, R20, UR9, RZ ;  /* 0x00000009141c7c10 */ /* 0x000fe2000ff1e0ff */
[----:B------:R2:W-:Y:S01]  /*67b0*/  LDGSTS.E.BYPASS.LTC128B.128 [R235+0x10800], [R4.64] ;  /* 0x1080000004eb7fae */ /* 0x0005e2000b901d50 */
[----:B------:R-:W-:Y:S02]  /*67c0*/  IADD3.X R15, R13, UR4, RZ, P1, !PT ;  /* 0x000000040d0f7c10 */ /* 0x000fe40008ffe4ff */
[----:B------:R-:W-:Y:S01]  /*67d0*/  IADD3.X R29, R21, UR4, RZ, P0, !PT ;  /* 0x00000004151d7c10 */ /* 0x000fe200087fe4ff */
        /* <DEDUP_REMOVED lines=12> */
[----:B------:R-:W5:Y:S04]  /*68a0*/  LDSM.16.M88.4 R16, [R229+0x8000] ;  /* 0x00800000e510783b */ /* 0x000f680000000200 */
[----:B---3--:R-:W4:Y:S04]  /*68b0*/  LDSM.16.M88.4 R8, [R229+0x8800] ;  /* 0x00880000e508783b */ /* 0x008f280000000200 */
[----:B------:R-:W2:Y:S04]  /*68c0*/  LDSM.16.M88.4 R184, [R229+0x9000] ;  /* 0x00900000e5b8783b */ /* 0x000ea80000000200 */
[----:B------:R-:W3:Y:S04]  /*68d0*/  LDSM.16.M88.4 R196, [R229+0x9800] ;  /* 0x00980000e5c4783b */ /* 0x000ee80000000200 */
[----:B------:R-:W-:Y:S04]  /*68e0*/  LDSM.16.M88.4 R24, [R228] ;  /* 0x00000000e418783b */ /* 0x000fe80000000200 */
[----:B------:R-:W2:Y:S04]  /*68f0*/  LDSM.16.M88.4 R32, [R227] ;  /* 0x00000000e320783b */ /* 0x000ea80000000200 */
[----:B------:R-:W2:Y:S04]  /*6900*/  LDSM.16.M88.4 R188, [R219] ;  /* 0x00000000dbbc783b */ /* 0x000ea80000000200 */
[----:B------:R-:W2:Y:S04]  /*6910*/  LDSM.16.M88.4 R172, [R218] ;  /* 0x00000000daac783b */ /* 0x000ea80000000200 */
[----:B-1----:R-:W1:Y:S04]  /*6920*/  LDSM.16.M88.4 R28, [R217] ;  /* 0x00000000d91c783b */ /* 0x002e680000000200 */
[----:B------:R-:W-:Y:S01]  /*6930*/  LDSM.16.M88.4 R168, [R226] ;  /* 0x00000000e2a8783b */ /* 0x000fe20000000200 */
[C---:B-----5:R-:W-:Y:S03]  /*6940*/  HMMA.16816.F32 R20, R176.reuse, R16, RZ ;  /* 0x00000010b014723c */ /* 0x060fe600000018ff */
[----:B------:R-:W5:Y:S04]  /*6950*/  LDSM.16.M88.4 R192, [R223+0x8000] ;  /* 0x00800000dfc0783b */ /* 0x000f680000000200 */
[----:B------:R-:W0:Y:S01]  /*6960*/  LDGDEPBAR ;  /* 0x00000000000079af */ /* 0x000e220000000000 */
[C---:B------:R-:W-:Y:S08]  /*6970*/  HMMA.16816.F32 R16, R176.reuse, R18, RZ ;  /* 0x00000012b010723c */ /* 0x040ff000000018ff */
[C---:B----4-:R-:W-:Y:S08]  /*6980*/  HMMA.16816.F32 R12, R176.reuse, R8, RZ ;  /* 0x00000008b00c723c */ /* 0x050ff000000018ff */
[C---:B------:R-:W-:Y:S08]  /*6990*/  HMMA.16816.F32 R8, R176.reuse, R10, RZ ;  /* 0x0000000ab008723c */ /* 0x040ff000000018ff */
[C---:B--2---:R-:W-:Y:S08]  /*69a0*/  HMMA.16816.F32 R4, R176.reuse, R184, RZ ;  /* 0x000000b8b004723c */ /* 0x044ff000000018ff */
[C---:B------:R-:W-:Y:S08]  /*69b0*/  HMMA.16816.F32 R184, R176.reuse, R186, RZ ;  /* 0x000000bab0b8723c */ /* 0x040ff000000018ff */
[C---:B---3--:R-:W-:Y:S08]  /*69c0*/  HMMA.16816.F32 R180, R176.reuse, R196, RZ ;  /* 0x000000c4b0b4723c */ /* 0x048ff000000018ff */
[----:B------:R-:W-:Y:S01]  /*69d0*/  HMMA.16816.F32 R176, R176, R198, RZ ;  /* 0x000000c6b0b0723c */ /* 0x000fe200000018ff */
        /* <DEDUP_REMOVED lines=8> */
[C---:B------:R-:W-:Y:S01]  /*6a60*/  HMMA.16816.F32 R184, R24.reuse, R174, R184 ;  /* 0x000000ae18b8723c */ /* 0x040fe200000018b8 */
[----:B------:R-:W4:Y:S07]  /*6a70*/  LDSM.16.M88.4 R172, [R223+0x9800] ;  /* 0x00980000dfac783b */ /* 0x000f2e0000000200 */
[C---:B-1----:R-:W-:Y:S08]  /*6a80*/  HMMA.16816.F32 R180, R24.reuse, R28, R180 ;  /* 0x0000001c18b4723c */ /* 0x042ff000000018b4 */
[----:B------:R-:W-:Y:S01]  /*6a90*/  HMMA.16816.F32 R176, R24, R30, R176 ;  /* 0x0000001e18b0723c */ /* 0x000fe200000018b0 */
[----:B------:R-:W-:Y:S04]  /*6aa0*/  LDSM.16.M88.4 R28, [R225] ;  /* 0x00000000e11c783b */ /* 0x000fe80000000200 */
[----:B------:R-:W1:Y:S03]  /*6ab0*/  LDSM.16.M88.4 R24, [R216] ;  /* 0x00000000d818783b */ /* 0x000e660000000200 */
[C---:B-----5:R-:W-:Y:S08]  /*6ac0*/  HMMA.16816.F32 R20, R168.reuse, R192, R20 ;  /* 0x000000c0a814723c */ /* 0x060ff00000001814 */
[C---:B------:R-:W-:Y:S01]  /*6ad0*/  HMMA.16816.F32 R16, R168.reuse, R194, R16 ;  /* 0x000000c2a810723c */ /* 0x040fe20000001810 */
[----:B------:R-:W5:Y:S07]  /*6ae0*/  LDSM.16.M88.4 R192, [R216+0x800] ;  /* 0x00080000d8c0783b */ /* 0x000f6e0000000200 */
        /* <DEDUP_REMOVED lines=15> */
[----:B------:R-:W-:Y:S07]  /*6be0*/  LDSM.16.M88.4 R192, [R214] ;  /* 0x00000000d6c0783b */ /* 0x000fee0000000200 */
[C---:B--2---:R-:W-:Y:S08]  /*6bf0*/  HMMA.16816.F32 R4, R28.reuse, R32, R4 ;  /* 0x000000201c04723c */ /* 0x044ff00000001804 */
[C---:B------:R-:W-:Y:S01]  /*6c00*/  HMMA.16816.F32 R184, R28.reuse, R34, R184 ;  /* 0x000000221cb8723c */ /* 0x040fe200000018b8 */
[----:B------:R-:W2:Y:S07]  /*6c10*/  LDSM.16.M88.4 R32, [R229+0xb800] ;  /* 0x00b80000e520783b */ /* 0x000eae0000000200 */
[C---:B---3--:R-:W-:Y:S08]  /*6c20*/  HMMA.16816.F32 R180, R28.reuse, R188, R180 ;  /* 0x000000bc1cb4723c */ /* 0x048ff000000018b4 */
[----:B------:R-:W-:Y:S01]  /*6c30*/  HMMA.16816.F32 R176, R28, R190, R176 ;  /* 0x000000be1cb0723c */ /* 0x000fe200000018b0 */
[----:B------:R-:W-:Y:S04]  /*6c40*/  LDSM.16.M88.4 R28, [R228+0x2000] ;  /* 0x00200000e41c783b */ /* 0x000fe80000000200 */
[----:B------:R-:W3:Y:S03]  /*6c50*/  LDSM.16.M88.4 R188, [R215] ;  /* 0x00000000d7bc783b */ /* 0x000ee60000000200 */
[C---:B-1----:R-:W-:Y:S08]  /*6c60*/  HMMA.16816.F32 R20, R24.reuse, R172, R20 ;  /* 0x000000ac1814723c */ /* 0x042ff00000001814 */
[C---:B------:R-:W-:Y:S01]  /*6c70*/  HMMA.16816.F32 R16, R24.reuse, R174, R16 ;  /* 0x000000ae1810723c */ /* 0x040fe20000001810 */
[----:B------:R-:W1:Y:S07]  /*6c80*/  LDSM.16.M88.4 R172, [R213] ;  /* 0x00000000d5ac783b */ /* 0x000e6e0000000200 */
[C---:B------:R-:W-:Y:S08]  /*6c90*/  HMMA.16816.F32 R12, R24.reuse, R168, R12 ;  /* 0x000000a8180c723c */ /* 0x040ff0000000180c */
[C---:B------:R-:W-:Y:S01]  /*6ca0*/  HMMA.16816.F32 R8, R24.reuse, R170, R8 ;  /* 0x000000aa1808723c */ /* 0x040fe20000001808 */
[----:B------:R-:W4:Y:S07]  /*6cb0*/  LDSM.16.M88.4 R168, [R212] ;  /* 0x00000000d4a8783b */ /* 0x000f2e0000000200 */
[C---:B------:R-:W-:Y:S08]  /*6cc0*/  HMMA.16816.F32 R4, R24.reuse, R196, R4 ;  /* 0x000000c41804723c */ /* 0x040ff00000001804 */
[C---:B------:R-:W-:Y:S01]  /*6cd0*/  HMMA.16816.F32 R184, R24.reuse, R198, R184 ;  /* 0x000000c618b8723c */ /* 0x040fe200000018b8 */
[----:B------:R-:W-:Y:S07]  /*6ce0*/  LDSM.16.M88.4 R196, [R229+0xc800] ;  /* 0x00c80000e5c4783b */ /* 0x000fee0000000200 */
[C---:B--2---:R-:W-:Y:S08]  /*6cf0*/  HMMA.16816.F32 R180, R24.reuse, R32, R180 ;  /* 0x0000002018b4723c */ /* 0x044ff000000018b4 */
[----:B------:R-:W-:Y:S01]  /*6d00*/  HMMA.16816.F32 R176, R24, R34, R176 ;  /* 0x0000002218b0723c */ /* 0x000fe200000018b0 */
[----:B------:R-:W-:Y:S04]  /*6d10*/  LDSM.16.M88.4 R24, [R226+0x2000] ;  /* 0x00200000e218783b */ /* 0x000fe80000000200 */
[----:B------:R-:W2:Y:S03]  /*6d20*/  LDSM.16.M88.4 R32, [R223+0xa000] ;  /* 0x00a00000df20783b */ /* 0x000ea60000000200 */
        /* <DEDUP_REMOVED lines=9> */
[C---:B----4-:R-:W-:Y:S08]  /*6dc0*/  HMMA.16816.F32 R180, R28.reuse, R168, R180 ;  /* 0x000000a81cb4723c */ /* 0x050ff000000018b4 */
        /* <DEDUP_REMOVED lines=12> */
[C---:B----4-:R-:W-:Y:S08]  /*6e90*/  HMMA.16816.F32 R180, R24.reuse, R28, R180 ;  /* 0x0000001c18b4723c */ /* 0x050ff000000018b4 */
[----:B------:R-:W-:Y:S01]  /*6ea0*/  HMMA.16816.F32 R176, R24, R30, R176 ;  /* 0x0000001e18b0723c */ /* 0x000fe200000018b0 */
[----:B------:R-:W-:Y:S04]  /*6eb0*/  LDSM.16.M88.4 R28, [R230+0x4000] ;  /* 0x00400000e61c783b */ /* 0x000fe80000000200 */
[----:B------:R-:W4:Y:S03]  /*6ec0*/  LDSM.16.M88.4 R24, [R229+0xc000] ;  /* 0x00c00000e518783b */ /* 0x000f260000000200 */
[C---:B-----5:R-:W-:Y:S08]  /*6ed0*/  HMMA.16816.F32 R20, R168.reuse, R192, R20 ;  /* 0x000000c0a814723c */ /* 0x060ff00000001814 */
[C---:B------:R-:W-:Y:S01]  /*6ee0*/  HMMA.16816.F32 R16, R168.reuse, R194, R16 ;  /* 0x000000c2a810723c */ /* 0x040fe20000001810 */
[----:B------:R-:W-:Y:S07]  /*6ef0*/  LDSM.16.M88.4 R192, [R229+0xd800] ;  /* 0x00d80000e5c0783b */ /* 0x000fee0000000200 */
[C---:B--2---:R-:W-:Y:S08]  /*6f00*/  HMMA.16816.F32 R12, R168.reuse, R32, R12 ;  /* 0x00000020a80c723c */ /* 0x044ff0000000180c */
[C---:B------:R-:W-:Y:S01]  /*6f10*/  HMMA.16816.F32 R8, R168.reuse, R34, R8 ;  /* 0x00000022a808723c */ /* 0x040fe20000001808 */
[----:B------:R-:W2:Y:S07]  /*6f20*/  LDSM.16.M88.4 R32, [R229+0xd000] ;  /* 0x00d00000e520783b */ /* 0x000eae0000000200 */
[C---:B---3--:R-:W-:Y:S08]  /*6f30*/  HMMA.16816.F32 R4, R168.reuse, R188, R4 ;  /* 0x000000bca804723c */ /* 0x048ff00000001804 */
[C---:B------:R-:W-:Y:S01]  /*6f40*/  HMMA.16816.F32 R184, R168.reuse, R190, R184 ;  /* 0x000000bea8b8723c */ /* 0x040fe200000018b8 */
[----:B------:R-:W-:Y:S07]  /*6f50*/  LDSM.16.M88.4 R188, [R209] ;  /* 0x00000000d1bc783b */ /* 0x000fee0000000200 */
[C---:B-1----:R-:W-:Y:S08]  /*6f60*/  HMMA.16816.F32 R180, R168.reuse, R172, R180 ;  /* 0x000000aca8b4723c */ /* 0x042ff000000018b4 */
[----:B------:R-:W-:Y:S01]  /*6f70*/  HMMA.16816.F32 R176, R168, R174, R176 ;  /* 0x000000aea8b0723c */ /* 0x000fe200000018b0 */
[----:B------:R-:W-:Y:S04]  /*6f80*/  LDSM.16.M88.4 R172, [R211] ;  /* 0x00000000d3ac783b */ /* 0x000fe80000000200 */
[----:B------:R-:W-:Y:S03]  /*6f90*/  LDSM.16.M88.4 R168, [R210] ;  /* 0x00000000d2a8783b */ /* 0x000fe60000000200 */
[C---:B----4-:R-:W-:Y:S08]  /*6fa0*/  HMMA.16816.F32 R20, R28.reuse, R24, R20 ;  /* 0x000000181c14723c */ /* 0x050ff00000001814 */
[C---:B------:R-:W-:Y:S01]  /*6fb0*/  HMMA.16816.F32 R16, R28.reuse, R26, R16 ;  /* 0x0000001a1c10723c */ /* 0x040fe20000001810 */
[----:B------:R-:W1:Y:S07]  /*6fc0*/  LDSM.16.M88.4 R24, [R228+0x4000] ;  /* 0x00400000e418783b */ /* 0x000e6e0000000200 */
        /* <DEDUP_REMOVED lines=25> */
[----:B------:R-:W-:Y:S07]  /*7160*/  LDSM.16.M88.4 R196, [R229+0xf000] ;  /* 0x00f00000e5c4783b */ /* 0x000fee0000000200 */
[C---:B-1----:R-:W-:Y:S08]  /*7170*/  HMMA.16816.F32 R4, R28.reuse, R172, R4 ;  /* 0x000000ac1c04723c */ /* 0x042ff00000001804 */
[C---:B------:R-:W-:Y:S01]  /*7180*/  HMMA.16816.F32 R184, R28.reuse, R174, R184 ;  /* 0x000000ae1cb8723c */ /* 0x040fe200000018b8 */
[----:B------:R-:W1:Y:S07]  /*7190*/  LDSM.16.M88.4 R172, [R216+0x5000] ;  /* 0x00500000d8ac783b */ /* 0x000e6e0000000200 */
[C---:B----4-:R-:W-:Y:S08]  /*71a0*/  HMMA.16816.F32 R180, R28.reuse, R168, R180 ;  /* 0x000000a81cb4723c */ /* 0x050ff000000018b4 */
        /* <DEDUP_REMOVED lines=14> */
[----:B------:R-:W-:Y:S07]  /*7290*/  LDSM.16.M88.4 R172, [R228+0x6000] ;  /* 0x00600000e4ac783b */ /* 0x000fee0000000200 */
[C---:B---3--:R-:W-:Y:S08]  /*72a0*/  HMMA.16816.F32 R180, R32.reuse, R168, R180 ;  /* 0x000000a820b4723c */ /* 0x048ff000000018b4 */
[----:B------:R-:W-:Y:S01]  /*72b0*/  HMMA.16816.F32 R176, R32, R170, R176 ;  /* 0x000000aa20b0723c */ /* 0x000fe200000018b0 */
[----:B------:R-:W1:Y:S04]  /*72c0*/  LDSM.16.M88.4 R168, [R207] ;  /* 0x00000000cfa8783b */ /* 0x000e680000000200 */
[----:B------:R-:W-:Y:S03]  /*72d0*/  LDSM.16.M88.4 R32, [R206] ;  /* 0x00000000ce20783b */ /* 0x000fe60000000200 */
[C---:B----4-:R-:W-:Y:S08]  /*72e0*/  HMMA.16816.F32 R20, R192.reuse, R28, R20 ;  /* 0x0000001cc014723c */ /* 0x050ff00000001814 */
[C---:B------:R-:W-:Y:S01]  /*72f0*/  HMMA.16816.F32 R16, R192.reuse, R30, R16 ;  /* 0x0000001ec010723c */ /* 0x040fe20000001810 */
[----:B------:R-:W3:Y:S07]  /*7300*/  LDSM.16.M88.4 R28, [R205] ;  /* 0x00000000cd1c783b */ /* 0x000eee0000000200 */
[C---:B--2---:R-:W-:Y:S08]  /*7310*/  HMMA.16816.F32 R12, R192.reuse, R24, R12 ;  /* 0x00000018c00c723c */ /* 0x044ff0000000180c */
[C---:B------:R-:W-:Y:S01]  /*7320*/  HMMA.16816.F32 R8, R192.reuse, R26, R8 ;  /* 0x0000001ac008723c */ /* 0x040fe20000001808 */
[----:B------:R-:W2:Y:S07]  /*7330*/  LDSM.16.M88.4 R24, [R204] ;  /* 0x00000000cc18783b */ /* 0x000eae0000000200 */
[C---:B------:R-:W-:Y:S08]  /*7340*/  HMMA.16816.F32 R4, R192.reuse, R196, R4 ;  /* 0x000000c4c004723c */ /* 0x040ff00000001804 */
[C---:B------:R-:W-:Y:S08]  /*7350*/  HMMA.16816.F32 R184, R192.reuse, R198, R184 ;  /* 0x000000c6c0b8723c */ /* 0x040ff000000018b8 */
[C---:B-----5:R-:W-:Y:S08]  /*7360*/  HMMA.16816.F32 R180, R192.reuse, R188, R180 ;  /* 0x000000bcc0b4723c */ /* 0x060ff000000018b4 */
[----:B------:R-:W-:Y:S01]  /*7370*/  HMMA.16816.F32 R176, R192, R190, R176 ;  /* 0x000000bec0b0723c */ /* 0x000fe200000018b0 */
[----:B------:R-:W-:Y:S04]  /*7380*/  LDSM.16.M88.4 R188, [R226+0x6000] ;  /* 0x00600000e2bc783b */ /* 0x000fe80000000200 */
[----:B------:R-:W-:Y:S03]  /*7390*/  LDSM.16.M88.4 R192, [R223+0xf800] ;  /* 0x00f80000dfc0783b */ /* 0x000fe60000000200 */
        /* <DEDUP_REMOVED lines=8> */
[----:B------:R-:W4:Y:S07]  /*7420*/  LDSM.16.M88.4 R32, [R223+0xe800] ;  /* 0x00e80000df20783b */ /* 0x000f2e0000000200 */
[C---:B--2---:R-:W-:Y:S08]  /*7430*/  HMMA.16816.F32 R180, R172.reuse, R24, R180 ;  /* 0x00000018acb4723c */ /* 0x044ff000000018b4 */
[----:B------:R-:W-:Y:S01]  /*7440*/  HMMA.16816.F32 R176, R172, R26, R176 ;  /* 0x0000001aacb0723c */ /* 0x000fe200000018b0 */
[----:B------:R-:W-:Y:S04]  /*7450*/  LDSM.16.M88.4 R172, [R225+0x6000] ;  /* 0x00600000e1ac783b */ /* 0x000fe80000000200 */
[----:B------:R-:W2:Y:S03]  /*7460*/  LDSM.16.M88.4 R24, [R216+0x6000] ;  /* 0x00600000d818783b */ /* 0x000ea60000000200 */
[C---:B-1----:R-:W-:Y:S08]  /*7470*/  HMMA.16816.F32 R20, R188.reuse, R168, R20 ;  /* 0x000000a8bc14723c */ /* 0x042ff00000001814 */
[C---:B------:R-:W-:Y:S08]  /*7480*/  HMMA.16816.F32 R16, R188.reuse, R170, R16 ;  /* 0x000000aabc10723c */ /* 0x040ff00000001810 */
[C---:B---3--:R-:W-:Y:S08]  /*7490*/  HMMA.16816.F32 R4, R188.reuse, R28, R4 ;  /* 0x0000001cbc04723c */ /* 0x048ff00000001804 */
[C---:B------:R-:W-:Y:S01]  /*74a0*/  HMMA.16816.F32 R184, R188.reuse, R30, R184 ;  /* 0x0000001ebcb8723c */ /* 0x040fe200000018b8 */
[----:B------:R-:W1:Y:S07]  /*74b0*/  LDSM.16.M88.4 R28, [R216+0x6800] ;  /* 0x00680000d81c783b */ /* 0x000e6e0000000200 */
[----:B----4-:R-:W-:Y:S08]  /*74c0*/  HMMA.16816.F32 R8, R188, R34, R8 ;  /* 0x00000022bc08723c */ /* 0x010ff00000001808 */
[C---:B--2---:R-:W-:Y:S08]  /*74d0*/  HMMA.16816.F32 R20, R172.reuse, R24, R20 ;  /* 0x00000018ac14723c */ /* 0x044ff00000001814 */
[----:B------:R-:W-:Y:S08]  /*74e0*/  HMMA.16816.F32 R16, R172, R26, R16 ;  /* 0x0000001aac10723c */ /* 0x000ff00000001810 */
[C---:B------:R-:W-:Y:S07]  /*74f0*/  HMMA.16816.F32 R12, R188.reuse, R32, R12 ;  /* 0x00000020bc0c723c */ /* 0x040fee000000180c */
[----:B------:R-:W-:Y:S01]  /*7500*/  IMAD R33, R242, 0x40, R241 ;  /* 0x00000040f2217824 */ /* 0x000fe200078e02f1 */
[----:B------:R-:W-:Y:S04]  /*7510*/  HMMA.16816.F32 R176, R188, R194, R176 ;  /* 0x000000c2bcb0723c */ /* 0x000fe800000018b0 */
[----:B------:R-:W-:-:S02]  /*7520*/  IADD3 R25, R33, 0x1, RZ ;  /* 0x0000000121197810 */ /* 0x000fc40007ffe0ff */
[-C--:B------:R-:W-:Y:S02]  /*7530*/  ISETP.GE.AND P0, PT, R33, R239.reuse, PT ;  /* 0x000000ef2100720c */ /* 0x080fe40003f06270 */
[C---:B------:R-:W-:Y:S01]  /*7540*/  ISETP.GE.AND P6, PT, R25.reuse, R239, PT ;  /* 0x000000ef1900720c */ /* 0x040fe20003fc6270 */
[C---:B-1----:R-:W-:Y:S01]  /*7550*/  HMMA.16816.F32 R8, R172.reuse, R30, R8 ;  /* 0x0000001eac08723c */ /* 0x042fe20000001808 */
[----:B------:R-:W-:Y:S02]  /*7560*/  ISETP.GE.AND P2, PT, R25, R234, PT ;  /* 0x000000ea1900720c */ /* 0x000fe40003f46270 */
[CC--:B------:R-:W-:Y:S02]  /*7570*/  ISETP.LT.OR P0, PT, R33.reuse, R240.reuse, P0 ;  /* 0x000000f02100720c */ /* 0x0c0fe40000701670 */
[C---:B------:R-:W-:Y:S02]  /*7580*/  IADD3 R169, R33.reuse, 0x8, RZ ;  /* 0x0000000821a97810 */ /* 0x040fe40007ffe0ff */
[----:B------:R-:W-:Y:S01]  /*7590*/  IADD3 R35, R33, 0x9, RZ ;  /* 0x0000000921237810 */ /* 0x000fe20007ffe0ff */
[----:B------:R-:W-:Y:S01]  /*75a0*/  HMMA.16816.F32 R12, R172, R28, R12 ;  /* 0x0000001cac0c723c */ /* 0x000fe2000000180c */
[----:B------:R-:W-:-:S02]  /*75b0*/  ISETP.LT.OR P6, PT, R25, R240, P6 ;  /* 0x000000f01900720c */ /* 0x000fc400037c1670 */
[----:B------:R-:W-:Y:S02]  /*75c0*/  ISETP.LT.OR P2, PT, R25, R238, P2 ;  /* 0x000000ee1900720c */ /* 0x000fe40001741670 */
[----:B------:R-:W-:Y:S01]  /*75d0*/  FSEL R167, R20, -INF , !P0 ;  /* 0xff80000014a77808 */ /* 0x000fe20004000000 */
[----:B------:R-:W1:Y:S01]  /*75e0*/  LDSM.16.M88.4 R24, [R216+0x7000] ;  /* 0x00700000d818783b */ /* 0x000e620000000200 */
[CC--:B------:R-:W-:Y:S01]  /*75f0*/  ISETP.GE.AND P1, PT, R169.reuse, R239.reuse, PT ;  /* 0x000000efa900720c */ /* 0x0c0fe20003f26270 */
[----:B------:R-:W-:Y:S01]  /*7600*/  HMMA.16816.F32 R180, R188, R192, R180 ;  /* 0x000000c0bcb4723c */ /* 0x000fe200000018b4 */
[-C--:B------:R-:W-:Y:S02]  /*7610*/  ISETP.GE.AND P3, PT, R169, R234.reuse, PT ;  /* 0x000000eaa900720c */ /* 0x080fe40003f66270 */
[C---:B------:R-:W-:Y:S02]  /*7620*/  ISETP.GE.AND P5, PT, R35.reuse, R239, PT ;  /* 0x000000ef2300720c */ /* 0x040fe40003fa6270 */
[----:B------:R-:W-:-:S02]  /*7630*/  ISETP.GE.AND P0, PT, R35, R234, PT ;  /* 0x000000ea2300720c */ /* 0x000fc40003f06270 */
[C---:B------:R-:W-:Y:S02]  /*7640*/  ISETP.LT.OR P1, PT, R169.reuse, R240, P1 ;  /* 0x000000f0a900720c */ /* 0x040fe40000f21670 */
[----:B------:R-:W-:Y:S02]  /*7650*/  ISETP.LT.OR P3, PT, R169, R238, P3 ;  /* 0x000000eea900720c */ /* 0x000fe40001f61670 */
[C---:B------:R-:W-:Y:S02]  /*7660*/  ISETP.LT.OR P5, PT, R35.reuse, R240, P5 ;  /* 0x000000f02300720c */ /* 0x040fe40002fa1670 */
[----:B------:R-:W-:Y:S02]  /*7670*/  ISETP.LT.OR P0, PT, R35, R238, P0 ;  /* 0x000000ee2300720c */ /* 0x000fe40000701670 */
[----:B------:R-:W-:Y:S02]  /*7680*/  FSEL R199, R16, -INF , !P1 ;  /* 0xff80000010c77808 */ /* 0x000fe40004800000 */
[----:B------:R-:W-:-:S02]  /*7690*/  FSEL R194, R18, -INF , !P3 ;  /* 0xff80000012c27808 */ /* 0x000fc40005800000 */
[----:B------:R-:W-:Y:S02]  /*76a0*/  FSEL R31, R17, -INF , !P5 ;  /* 0xff800000111f7808 */ /* 0x000fe40006800000 */
[----:B------:R-:W-:Y:S02]  /*76b0*/  FSEL R20, R19, -INF , !P0 ;  /* 0xff80000013147808 */ /* 0x000fe40004000000 */
[----:B------:R-:W2:Y:S01]  /*76c0*/  LDSM.16.M88.4 R16, [R216+0x7800] ;  /* 0x00780000d810783b */ /* 0x000ea20000000200 */
[----:B------:R-:W-:Y:S01]  /*76d0*/  IADD3 R35, R33, 0x10, RZ ;  /* 0x0000001021237810 */ /* 0x000fe20007ffe0ff */
[----:B------:R-:W-:-:S04]  /*76e0*/  DEPBAR.LE SB0, 0x0 ;  /* 0x000080000000791a */ /* 0x000fc80000000000 */
[----:B------:R-:W-:Y:S02]  /*76f0*/  IADD3 R29, R33, 0x11, RZ ;  /* 0x00000011211d7810 */ /* 0x000fe40007ffe0ff */
[----:B------:R-:W-:Y:S01]  /*7700*/  FSEL R0, R23, -INF , !P2 ;  /* 0xff80000017007808 */ /* 0x000fe20005000000 */
[----:B------:R-:W-:Y:S01]  /*7710*/  BAR.SYNC.DEFER_BLOCKING 0x0 ;  /* 0x0000000000007b1d */ /* 0x000fe20000010000 */
[-C--:B------:R-:W-:Y:S02]  /*7720*/  ISETP.GE.AND P2, PT, R35, R239.reuse, PT ;  /* 0x000000ef2300720c */ /* 0x080fe40003f46270 */
[----:B------:R-:W-:Y:S02]  /*7730*/  FSEL R197, R21, -INF , !P6 ;  /* 0xff80000015c57808 */ /* 0x000fe40007000000 */
[----:B------:R-:W-:Y:S01]  /*7740*/  IADD3 R21, R33, 0x18, RZ ;  /* 0x0000001821157810 */ /* 0x000fe20007ffe0ff */
[----:B-1----:R-:W-:Y:S01]  /*7750*/  HMMA.16816.F32 R4, R172, R24, R4 ;  /* 0x00000018ac04723c */ /* 0x002fe20000001804 */
[----:B------:R-:W-:-:S02]  /*7760*/  ISETP.GE.AND P6, PT, R29, R239, PT ;  /* 0x000000ef1d00720c */ /* 0x000fc40003fc6270 */
[----:B------:R-:W-:Y:S02]  /*7770*/  ISETP.GE.AND P1, PT, R29, R234, PT ;  /* 0x000000ea1d00720c */ /* 0x000fe40003f26270 */
[----:B------:R-:W-:Y:S02]  /*7780*/  ISETP.LT.OR P2, PT, R35, R240, P2 ;  /* 0x000000f02300720c */ /* 0x000fe40001741670 */
[----:B------:R-:W-:Y:S01]  /*7790*/  IADD3 R23, R33, 0x19, RZ ;  /* 0x0000001921177810 */ /* 0x000fe20007ffe0ff */
[----:B------:R-:W-:Y:S01]  /*77a0*/  HMMA.16816.F32 R184, R172, R26, R184 ;  /* 0x0000001aacb8723c */ /* 0x000fe200000018b8 */
[C---:B------:R-:W-:Y:S02]  /*77b0*/  ISETP.GE.AND P0, PT, R21.reuse, R239, PT ;  /* 0x000000ef1500720c */ /* 0x040fe40003f06270 */
[----:B------:R-:W-:Y:S02]  /*77c0*/  ISETP.GE.AND P3, PT, R21, R234, PT ;  /* 0x000000ea1500720c */ /* 0x000fe40003f66270 */
[----:B------:R-:W-:-:S02]  /*77d0*/  ISETP.LT.OR P6, PT, R29, R240, P6 ;  /* 0x000000f01d00720c */ /* 0x000fc400037c1670 */
[----:B------:R-:W-:Y:S02]  /*77e0*/  ISETP.LT.OR P1, PT, R29, R238, P1 ;  /* 0x000000ee1d00720c */ /* 0x000fe40000f21670 */
[----:B------:R-:W-:Y:S02]  /*77f0*/  FSEL R29, R12, -INF , !P2 ;  /* 0xff8000000c1d7808 */ /* 0x000fe40005000000 */
[C---:B------:R-:W-:Y:S02]  /*7800*/  ISETP.GE.AND P5, PT, R23.reuse, R239, PT ;  /* 0x000000ef1700720c */ /* 0x040fe40003fa6270 */
[-C--:B------:R-:W-:Y:S02]  /*7810*/  ISETP.GE.AND P2, PT, R23, R234.reuse, PT ;  /* 0x000000ea1700720c */ /* 0x080fe40003f46270 */
[----:B------:R-:W-:Y:S02]  /*7820*/  ISETP.GE.AND P4, PT, R33, R234, PT ;  /* 0x000000ea2100720c */ /* 0x000fe40003f86270 */
[----:B------:R-:W-:-:S02]  /*7830*/  ISETP.LT.OR P0, PT, R21, R240, P0 ;  /* 0x000000f01500720c */ /* 0x000fc40000701670 */
[----:B------:R-:W-:Y:S02]  /*7840*/  ISETP.LT.OR P3, PT, R21, R238, P3 ;  /* 0x000000ee1500720c */ /* 0x000fe40001f61670 */
[----:B------:R-:W-:Y:S02]  /*7850*/  IADD3 R21, R33, 0x21, RZ ;  /* 0x0000002121157810 */ /* 0x000fe40007ffe0ff */
[C---:B------:R-:W-:Y:S02]  /*7860*/  ISETP.LT.OR P5, PT, R23.reuse, R240, P5 ;  /* 0x000000f01700720c */ /* 0x040fe40002fa1670 */
[-C--:B------:R-:W-:Y:S02]  /*7870*/  ISETP.LT.OR P2, PT, R23, R238.reuse, P2 ;  /* 0x000000ee1700720c */ /* 0x080fe40001741670 */
[----:B------:R-:W-:Y:S02]  /*7880*/  ISETP.LT.OR P4, PT, R33, R238, P4 ;  /* 0x000000ee2100720c */ /* 0x000fe40002781670 */
[----:B------:R-:W-:-:S02]  /*7890*/  FSEL R25, R13, -INF , !P6 ;  /* 0xff8000000d197808 */ /* 0x000fc40007000000 */
[----:B------:R-:W-:Y:S02]  /*78a0*/  FSEL R23, R8, -INF , !P0 ;  /* 0xff80000008177808 */ /* 0x000fe40004000000 */
[C---:B------:R-:W-:Y:S02]  /*78b0*/  ISETP.GE.AND P6, PT, R21.reuse, R239, PT ;  /* 0x000000ef1500720c */ /* 0x040fe40003fc6270 */
[-C--:B------:R-:W-:Y:S02]  /*78c0*/  ISETP.GE.AND P0, PT, R21, R234.reuse, PT ;  /* 0x000000ea1500720c */ /* 0x080fe40003f06270 */
[----:B------:R-:W-:Y:S02]  /*78d0*/  FSEL R22, R22, -INF , !P4 ;  /* 0xff80000016167808 */ /* 0x000fe40006000000 */
[----:B------:R-:W-:Y:S02]  /*78e0*/  ISETP.GE.AND P4, PT, R35, R234, PT ;  /* 0x000000ea2300720c */ /* 0x000fe40003f86270 */
[----:B------:R-:W-:-:S02]  /*78f0*/  ISETP.LT.OR P6, PT, R21, R240, P6 ;  /* 0x000000f01500720c */ /* 0x000fc400037c1670 */
[-C--:B------:R-:W-:Y:S02]  /*7900*/  ISETP.LT.OR P0, PT, R21, R238.reuse, P0 ;  /* 0x000000ee1500720c */ /* 0x080fe40000701670 */
[----:B------:R-:W-:Y:S02]  /*7910*/  FSEL R26, R10, -INF , !P3 ;  /* 0xff8000000a1a7808 */ /* 0x000fe40005800000 */
[----:B------:R-:W-:Y:S02]  /*7920*/  FSEL R21, R9, -INF , !P5 ;  /* 0xff80000009157808 */ /* 0x000fe40006800000 */
[----:B------:R-:W-:Y:S02]  /*7930*/  FSEL R24, R11, -INF , !P2 ;  /* 0xff8000000b187808 */ /* 0x000fe40005000000 */
[----:B--2---:R-:W-:Y:S01]  /*7940*/  HMMA.16816.F32 R8, R172, R16, R180 ;  /* 0x00000010ac08723c */ /* 0x004fe200000018b4 */
[----:B------:R-:W-:Y:S02]  /*7950*/  ISETP.LT.OR P4, PT, R35, R238, P4 ;  /* 0x000000ee2300720c */ /* 0x000fe40002781670 */
[----:B------:R-:W-:-:S02]  /*7960*/  FSEL R28, R15, -INF , !P1 ;  /* 0xff8000000f1c7808 */ /* 0x000fc40004800000 */
[C---:B------:R-:W-:Y:S02]  /*7970*/  IADD3 R35, R33.reuse, 0x20, RZ ;  /* 0x0000002021237810 */ /* 0x040fe40007ffe0ff */
[----:B------:R-:W-:Y:S01]  /*7980*/  IADD3 R15, R33, 0x28, RZ ;  /* 0x00000028210f7810 */ /* 0x000fe20007ffe0ff */
[----:B------:R-:W-:Y:S01]  /*7990*/  HMMA.16816.F32 R172, R172, R18, R176 ;  /* 0x00000012acac723c */ /* 0x000fe200000018b0 */
[----:B------:R-:W-:Y:S02]  /*79a0*/  FSEL R30, R14, -INF , !P4 ;  /* 0xff8000000e1e7808 */ /* 0x000fe40006000000 */
[-C--:B------:R-:W-:Y:S02]  /*79b0*/  ISETP.GE.AND P4, PT, R35, R234.reuse, PT ;  /* 0x000000ea2300720c */ /* 0x080fe40003f86270 */
[C---:B------:R-:W-:Y:S02]  /*79c0*/  ISETP.GE.AND P2, PT, R15.reuse, R239, PT ;  /* 0x000000ef0f00720c */ /* 0x040fe40003f46270 */
[----:B------:R-:W-:-:S02]  /*79d0*/  ISETP.GE.AND P3, PT, R15, R234, PT ;  /* 0x000000ea0f00720c */ /* 0x000fc40003f66270 */
[----:B------:R-:W-:Y:S02]  /*79e0*/  ISETP.LT.OR P4, PT, R35, R238, P4 ;  /* 0x000000ee2300720c */ /* 0x000fe40002781670 */
[C---:B------:R-:W-:Y:S02]  /*79f0*/  ISETP.LT.OR P2, PT, R15.reuse, R240, P2 ;  /* 0x000000f00f00720c */ /* 0x040fe40001741670 */
[----:B------:R-:W-:Y:S02]  /*7a00*/  ISETP.LT.OR P3, PT, R15, R238, P3 ;  /* 0x000000ee0f00720c */ /* 0x000fe40001f61670 */
[----:B------:R-:W-:Y:S02]  /*7a10*/  IADD3 R15, R33, 0x30, RZ ;  /* 0x00000030210f7810 */ /* 0x000fe40007ffe0ff */
[----:B------:R-:W-:Y:S02]  /*7a20*/  ISETP.GE.AND P1, PT, R35, R239, PT ;  /* 0x000000ef2300720c */ /* 0x000fe40003f26270 */
[----:B------:R-:W-:-:S02]  /*7a30*/  FSEL R192, R6, -INF , !P4 ;  /* 0xff80000006c07808 */ /* 0x000fc40006000000 */
[----:B------:R-:W-:Y:S02]  /*7a40*/  ISETP.GE.AND P4, PT, R15, R234, PT ;  /* 0x000000ea0f00720c */ /* 0x000fe40003f86270 */
[----:B------:R-:W-:Y:S02]  /*7a50*/  ISETP.LT.OR P1, PT, R35, R240, P1 ;  /* 0x000000f02300720c */ /* 0x000fe40000f21670 */
[----:B------:R-:W-:Y:S02]  /*7a60*/  IADD3 R13, R33, 0x29, RZ ;  /* 0x00000029210d7810 */ /* 0x000fe40007ffe0ff */
[----:B------:R-:W-:Y:S02]  /*7a70*/  ISETP.LT.OR P4, PT, R15, R238, P4 ;  /* 0x000000ee0f00720c */ /* 0x000fe40002781670 */
[----:B------:R-:W-:Y:S02]  /*7a80*/  FSEL R193, R4, -INF , !P1 ;  /* 0xff80000004c17808 */ /* 0x000fe40004800000 */
[----:B------:R-:W-:-:S02]  /*7a90*/  ISETP.GE.AND P5, PT, R13, R239, PT ;  /* 0x000000ef0d00720c */ /* 0x000fc40003fa6270 */
[----:B------:R-:W-:Y:S02]  /*7aa0*/  ISETP.GE.AND P1, PT, R13, R234, PT ;  /* 0x000000ea0d00720c */ /* 0x000fe40003f26270 */
[----:B------:R-:W-:Y:S02]  /*7ab0*/  FSEL R188, R7, -INF , !P0 ;  /* 0xff80000007bc7808 */ /* 0x000fe40004000000 */
[----:B------:R-:W-:Y:S02]  /*7ac0*/  ISETP.GE.AND P0, PT, R15, R239, PT ;  /* 0x000000ef0f00720c */ /* 0x000fe40003f06270 */
[----:B------:R-:W-:Y:S02]  /*7ad0*/  FSEL R32, R10, -INF , !P4 ;  /* 0xff8000000a207808 */ /* 0x000fe40006000000 */
[----:B------:R-:W-:Y:S02]  /*7ae0*/  ISETP.GT.AND P4, PT, R242, UR7, PT ;  /* 0x00000007f2007c0c */ /* 0x000fe4000bf84270 */
[----:B------:R-:W-:-:S02]  /*7af0*/  ISETP.LT.OR P5, PT, R13, R240, P5 ;  /* 0x000000f00d00720c */ /* 0x000fc40002fa1670 */
[----:B------:R-:W-:Y:S02]  /*7b00*/  ISETP.LT.OR P1, PT, R13, R238, P1 ;  /* 0x000000ee0d00720c */ /* 0x000fe40000f21670 */
[----:B------:R-:W-:Y:S02]  /*7b10*/  FSEL R191, R5, -INF , !P6 ;  /* 0xff80000005bf7808 */ /* 0x000fe40007000000 */
[----:B------:R-:W-:Y:S02]  /*7b20*/  IADD3 R13, R33, 0x31, RZ ;  /* 0x00000031210d7810 */ /* 0x000fe40007ffe0ff */
[----:B------:R-:W-:Y:S02]  /*7b30*/  ISETP.LT.OR P0, PT, R15, R240, P0 ;  /* 0x000000f00f00720c */ /* 0x000fe40000701670 */
[C---:B------:R-:W-:Y:S02]  /*7b40*/  IADD3 R5, R33.reuse, 0x38, RZ ;  /* 0x0000003821057810 */ /* 0x040fe40007ffe0ff */
[----:B------:R-:W-:-:S02]  /*7b50*/  IADD3 R33, R33, 0x39, RZ ;  /* 0x0000003921217810 */ /* 0x000fc40007ffe0ff */
[----:B------:R-:W-:Y:S02]  /*7b60*/  FSEL R189, R184, -INF , !P2 ;  /* 0xff800000b8bd7808 */ /* 0x000fe40005000000 */
[----:B------:R-:W-:Y:S02]  /*7b70*/  FSEL R186, R186, -INF , !P3 ;  /* 0xff800000baba7808 */ /* 0x000fe40005800000 */
[----:B------:R-:W-:Y:S02]  /*7b80*/  FSEL R195, R185, -INF , !P5 ;  /* 0xff800000b9c37808 */ /* 0x000fe40006800000 */
[----:B------:R-:W-:Y:S02]  /*7b90*/  FSEL R190, R187, -INF , !P1 ;  /* 0xff800000bbbe7808 */ /* 0x000fe40004800000 */
[----:B------:R-:W-:Y:S02]  /*7ba0*/  FSEL R181, R8, -INF , !P0 ;  /* 0xff80000008b57808 */ /* 0x000fe40004000000 */
[----:B------:R-:W-:-:S02]  /*7bb0*/  ISETP.GE.AND P6, PT, R13, R239, PT ;  /* 0x000000ef0d00720c */ /* 0x000fc40003fc6270 */
[-C--:B------:R-:W-:Y:S02]  /*7bc0*/  ISETP.GE.AND P2, PT, R13, R234.reuse, PT ;  /* 0x000000ea0d00720c */ /* 0x080fe40003f46270 */
[CC--:B------:R-:W-:Y:S02]  /*7bd0*/  ISETP.GE.AND P5, PT, R5.reuse, R239.reuse, PT ;  /* 0x000000ef0500720c */ /* 0x0c0fe40003fa6270 */
[-C--:B------:R-:W-:Y:S02]  /*7be0*/  ISETP.GE.AND P1, PT, R5, R234.reuse, PT ;  /* 0x000000ea0500720c */ /* 0x080fe40003f26270 */
[C---:B------:R-:W-:Y:S02]  /*7bf0*/  ISETP.GE.AND P3, PT, R33.reuse, R239, PT ;  /* 0x000000ef2100720c */ /* 0x040fe40003f66270 */
[----:B------:R-:W-:Y:S02]  /*7c00*/  ISETP.GE.AND P0, PT, R33, R234, PT ;  /* 0x000000ea2100720c */ /* 0x000fe40003f06270 */
[----:B------:R-:W-:-:S02]  /*7c10*/  ISETP.LT.OR P6, PT, R13, R240, P6 ;  /* 0x000000f00d00720c */ /* 0x000fc400037c1670 */
[----:B------:R-:W-:Y:S02]  /*7c20*/  ISETP.LT.OR P2, PT, R13, R238, P2 ;  /* 0x000000ee0d00720c */ /* 0x000fe40001741670 */
[C---:B------:R-:W-:Y:S02]  /*7c30*/  ISETP.LT.OR P5, PT, R5.reuse, R240, P5 ;  /* 0x000000f00500720c */ /* 0x040fe40002fa1670 */
[----:B------:R-:W-:Y:S02]  /*7c40*/  ISETP.LT.OR P1, PT, R5, R238, P1 ;  /* 0x000000ee0500720c */ /* 0x000fe40000f21670 */
[C---:B------:R-:W-:Y:S02]  /*7c50*/  ISETP.LT.OR P3, PT, R33.reuse, R240, P3 ;  /* 0x000000f02100720c */ /* 0x040fe40001f61670 */
[----:B------:R-:W-:Y:S02]  /*7c60*/  ISETP.LT.OR P0, PT, R33, R238, P0 ;  /* 0x000000ee2100720c */ /* 0x000fe40000701670 */
[----:B------:R-:W-:-:S02]  /*7c70*/  FSEL R179, R9, -INF , !P6 ;  /* 0xff80000009b37808 */ /* 0x000fc40007000000 */
[----:B------:R-:W-:Y:S02]  /*7c80*/  FSEL R178, R11, -INF , !P2 ;  /* 0xff8000000bb27808 */ /* 0x000fe40005000000 */
[----:B------:R-:W-:Y:S02]  /*7c90*/  FSEL R35, R172, -INF , !P5 ;  /* 0xff800000ac237808 */ /* 0x000fe40006800000 */
[----:B------:R-:W-:Y:S02]  /*7ca0*/  FSEL R176, R174, -INF , !P1 ;  /* 0xff800000aeb07808 */ /* 0x000fe40004800000 */
[----:B------:R-:W-:Y:S02]  /*7cb0*/  FSEL R33, R173, -INF , !P3 ;  /* 0xff800000ad217808 */ /* 0x000fe40005800000 */
[----:B------:R-:W-:Y:S01]  /*7cc0*/  FSEL R175, R175, -INF , !P0 ;  /* 0xff800000afaf7808 */ /* 0x000fe20004000000 */
[----:B------:R-:W-:Y:S05]  /*7cd0*/  @!P4 BRA `(.L_x_6252) ;  /* 0x000006000000c947 */ /* 0x000fea0003800000 */
[----:B------:R-:W-:-:S13]  /*7ce0*/  PLOP3.LUT P0, PT, PT, PT, UP5, 0x80, 0x0 ;  /* 0x000000000000781c */ /* 0x000fda0003f0f058 */
[----:B------:R-:W-:Y:S05]  /*7cf0*/  @!P0 BRA `(.L_x_6253) ;  /* 0x0000039000008947 */ /* 0x000fea0003800000 */
[----:B------:R-:W1:Y:S01]  /*7d00*/  I2F.RP R5, UR8 ;  /* 0x0000000800057d06 */ /* 0x000e620008209400 */
[----:B------:R-:W-:-:S05]  /*7d10*/  IMAD.SHL.U32 R4, R242, 0x40, RZ ;  /* 0x00000040f2047824 */ /* 0x000fca00078e00ff */
[C---:B------:R-:W-:Y:S02]  /*7d20*/  IADD3 R10, R4.reuse, -0x40, RZ ;  /* 0xffffffc0040a7810 */ /* 0x040fe40007ffe0ff */
[----:B------:R-:W-:Y:S02]  /*7d30*/  IABS R8, R4 ;  /* 0x0000000400087213 */ /* 0x000fe40000000000 */
[----:B------:R-:W-:Y:S02]  /*7d40*/  IABS R6, R10 ;  /* 0x0000000a00067213 */ /* 0x000fe40000000000 */
[----:B------:R-:W-:Y:S02]  /*7d50*/  LOP3.LUT R4, R4, c[0x0][0x2d0], RZ, 0x3c, !PT ;  /* 0x0000b40004047a12 */ /* 0x000fe400078e3cff */
[----:B------:R-:W-:Y:S01]  /*7d60*/  LOP3.LUT R10, R10, c[0x0][0x2d0], RZ, 0x3c, !PT ;  /* 0x0000b4000a0a7a12 */ /* 0x000fe200078e3cff */
[----:B-1----:R-:W1:Y:S01]  /*7d70*/  MUFU.RCP R12, R5 ;  /* 0x00000005000c7308 */ /* 0x002e620000001000 */
[----:B------:R-:W-:-:S02]  /*7d80*/  ISETP.GE.AND P2, PT, R4, RZ, PT ;  /* 0x000000ff0400720c */ /* 0x000fc40003f46270 */
[----:B------:R-:W-:Y:S02]  /*7d90*/  ISETP.GE.AND P0, PT, R10, RZ, PT ;  /* 0x000000ff0a00720c */ /* 0x000fe40003f06270 */
[----:B------:R-:W-:Y:S02]  /*7da0*/  LOP3.LUT R4, RZ, c[0x0][0x2d0], RZ, 0x33, !PT ;  /* 0x0000b400ff047a12 */ /* 0x000fe400078e33ff */
[----:B-1----:R-:W-:-:S04]  /*7db0*/  IADD3 R12, R12, 0xffffffe, RZ ;  /* 0x0ffffffe0c0c7810 */ /* 0x002fc80007ffe0ff */
        /* <DEDUP_REMOVED lines=9> */
[----:B------:R-:W-:Y:S02]  /*7e50*/  IMAD R7, R7, UR8, R8 ;  /* 0x0000000807077c24 */ /* 0x000fe4000f8e0208 */
        /* <DEDUP_REMOVED lines=28> */
[----:B--2---:R-:W-:-:S05]  /*8020*/  IMAD.IADD R6, R6, 0x1, -R5 ;  /* 0x0000000106067824 */ /* 0x004fca00078e0a05 */
[----:B------:R-:W-:-:S05]  /*8030*/  SHF.R.S32.HI R5, RZ, 0x1f, R6 ;  /* 0x0000001fff057819 */ /* 0x000fca0000011406 */
[----:B------:R-:W-:-:S04]  /*8040*/  IMAD R5, R5, c[0x0][0x180], RZ ;  /* 0x0000600005057a24 */ /* 0x000fc800078e02ff */
[C---:B------:R-:W-:Y:S02]  /*8050*/  IMAD R5, R6.reuse, c[0x0][0x184], R5 ;  /* 0x0000610006057a24 */ /* 0x040fe400078e0205 */
[----:B------:R-:W-:-:S04]  /*8060*/  IMAD.WIDE.U32 R6, R6, c[0x0][0x180], R8 ;  /* 0x0000600006067a25 */ /* 0x000fc800078e0008 */
[----:B------:R-:W-:Y:S01]  /*8070*/  IMAD.IADD R4, R7, 0x1, R5 ;  /* 0x0000000107047824 */ /* 0x000fe200078e0205 */
[----:B------:R-:W-:Y:S05]  /*8080*/  BRA `(.L_x_6254) ;  /* 0x0000004000007947 */ /* 0x000fea0003800000 */
.L_x_6253:
[----:B------:R-:W-:-:S04]  /*8090*/  ULEA UR5, -UR12, URZ, 0x6 ;  /* 0x0000003f0c057291 */ /* 0x000fc8000f8e313f */
[----:B------:R-:W-:Y:S02]  /*80a0*/  USHF.R.S32.HI UR4, URZ, 0x1f, UR5 ;  /* 0x0000001f3f047899 */ /* 0x000fe40008011405 */
[----:B------:R-:W-:-:S04]  /*80b0*/  MOV R6, UR5 ;  /* 0x0000000500067c02 */ /* 0x000fc80008000f00 */
[----:B------:R-:W-:Y:S02]  /*80c0*/  MOV R4, UR4 ;  /* 0x0000000400047c02 */ /* 0x000fe40008000f00 */
.L_x_6254:
[----:B------:R-:W-:Y:S01]  /*80d0*/  IADD3 R6, P0, R2, R6, RZ ;  /* 0x0000000602067210 */ /* 0x000fe20007f1e0ff */
[----:B------:R-:W-:Y:S02]  /*80e0*/  USHF.L.U32 UR5, UR12, 0x5, URZ ;  /* 0x000000050c057899 */ /* 0x000fe4000800063f */
[----:B------:R-:W-:Y:S02]  /*80f0*/  ULDC UR4, c[0x0][0x19c] ;  /* 0x0000670000047ab9 */ /* 0x000fe40000000800 */
[----:B------:R-:W-:Y:S01]  /*8100*/  IMAD.X R245, R165, 0x1, R4, P0 ;  /* 0x00000001a5f57824 */ /* 0x000fe200000e0604 */
[----:B------:R-:W-:Y:S01]  /*8110*/  LEA R244, P0, R6, c[0x0][0x168], 0x1 ;  /* 0x00005a0006f47a11 */ /* 0x000fe200078008ff */
[----:B------:R-:W-:-:S03]  /*8120*/  USHF.L.U64.HI UR4, UR12, UR6, UR4 ;  /* 0x000000060c047299 */ /* 0x000fc60008010204 */
[----:B------:R-:W-:Y:S02]  /*8130*/  LEA.HI.X R245, R6, c[0x0][0x16c], R245, 0x1, P0 ;  /* 0x00005b0006f57a11 */ /* 0x000fe400000f0cf5 */
        /* <DEDUP_REMOVED lines=26> */
.L_x_6252:
[----:B------:R-:W-:Y:S01]  /*82e0*/  FMNMX.FTZ R2, R164, R167, !PT ;  /* 0x000000a7a4027209 */ /* 0x000fe20007810000 */
[----:B------:R-:W-:Y:S01]  /*82f0*/  LDSM.16.MT88.4 R16, [R224+0x10000] ;  /* 0x01000000e010783b */ /* 0x000fe20000004200 */
[----:B-1----:R-:W-:-:S02]  /*8300*/  FMNMX.FTZ R5, R3, R22, !PT ;  /* 0x0000001603057209 */ /* 0x002fc40007810000 */
[----:B------:R-:W-:Y:S01]  /*8310*/  FMNMX.FTZ R2, R197, R2, !PT ;  /* 0x00000002c5027209 */ /* 0x000fe20007810000 */
        /* <DEDUP_REMOVED lines=52> */
[--C-:B------:R-:W-:Y:S01]  /*8660*/  FFMA.FTZ R167, R199, c[0x0][0x23c], -R34.reuse ;  /* 0x00008f00c7a77a23 */ /* 0x100fe20000010822 */
[----:B------:R-:W-:Y:S01]  /*8670*/  MUFU.EX2 R169, R169 ;  /* 0x000000a900a97308 */ /* 0x000fe20000000800 */
[----:B------:R-:W-:Y:S02]  /*8680*/  FFMA.FTZ R166, R31, c[0x0][0x23c], -R34 ;  /* 0x00008f001fa67a23 */ /* 0x000fe40000010822 */
[----:B------:R-:W-:-:S02]  /*8690*/  FFMA.FTZ R165, R22, c[0x0][0x23c], -R177 ;  /* 0x00008f0016a57a23 */ /* 0x000fc400000108b1 */
[--C-:B------:R-:W-:Y:S02]  /*86a0*/  FFMA.FTZ R0, R194, c[0x0][0x23c], -R177.reuse ;  /* 0x00008f00c2007a23 */ /* 0x100fe400000108b1 */
[----:B------:R-:W-:Y:S01]  /*86b0*/  FFMA.FTZ R173, R20, c[0x0][0x23c], -R177 ;  /* 0x00008f0014ad7a23 */ /* 0x000fe200000108b1 */
[----:B------:R-:W1:Y:S01]  /*86c0*/  MUFU.EX2 R168, R168 ;  /* 0x000000a800a87308 */ /* 0x000e620000000800 */
[----:B------:R-:W-:Y:S02]  /*86d0*/  FMUL.FTZ R172, R4, c[0x0][0x23c] ;  /* 0x00008f0004ac7a20 */ /* 0x000fe40000410000 */
[----:B------:R-:W-:Y:S02]  /*86e0*/  FMUL.FTZ R164, R6, c[0x0][0x23c] ;  /* 0x00008f0006a47a20 */ /* 0x000fe40000410000 */
[--C-:B------:R-:W-:Y:S02]  /*86f0*/  FFMA.FTZ R180, R23, c[0x0][0x23c], -R34.reuse ;  /* 0x00008f0017b47a23 */ /* 0x100fe40000010822 */
[--C-:B------:R-:W-:Y:S01]  /*8700*/  FFMA.FTZ R183, R21, c[0x0][0x23c], -R34.reuse ;  /* 0x00008f0015b77a23 */ /* 0x100fe20000010822 */
[----:B------:R-:W-:Y:S01]  /*8710*/  MUFU.EX2 R167, R167 ;  /* 0x000000a700a77308 */ /* 0x000fe20000000800 */
[----:B------:R-:W-:Y:S01]  /*8720*/  LDSM.16.MT88.4 R20, [R220+0x16000] ;  /* 0x01600000dc14783b */ /* 0x000fe20000004200 */
[----:B------:R-:W-:-:S02]  /*8730*/  FFMA.FTZ R3, R29, c[0x0][0x23c], -R34 ;  /* 0x00008f001d037a23 */ /* 0x000fc40000010822 */
[----:B------:R-:W-:Y:S02]  /*8740*/  FFMA.FTZ R174, R25, c[0x0][0x23c], -R34 ;  /* 0x00008f0019ae7a23 */ /* 0x000fe40000010822 */
[--C-:B------:R-:W-:Y:S02]  /*8750*/  FFMA.FTZ R182, R30, c[0x0][0x23c], -R177.reuse ;  /* 0x00008f001eb67a23 */ /* 0x100fe400000108b1 */
[----:B------:R-:W2:Y:S01]  /*8760*/  MUFU.EX2 R166, R166 ;  /* 0x000000a600a67308 */ /* 0x000ea20000000800 */
[----:B-1----:R-:W-:Y:S01]  /*8770*/  F2FP.PACK_AB R4, R168, R169 ;  /* 0x000000a9a804723e */ /* 0x002fe200000000ff */
[--C-:B------:R-:W-:Y:S02]  /*8780*/  FFMA.FTZ R185, R28, c[0x0][0x23c], -R177.reuse ;  /* 0x00008f001cb97a23 */ /* 0x100fe400000108b1 */
[--C-:B------:R-:W-:Y:S01]  /*8790*/  FFMA.FTZ R184, R26, c[0x0][0x23c], -R177.reuse ;  /* 0x00008f001ab87a23 */ /* 0x100fe200000108b1 */
[----:B------:R-:W-:Y:S01]  /*87a0*/  LDSM.16.MT88.4 R28, [R224+0x14800] ;  /* 0x01480000e01c783b */ /* 0x000fe20000004200 */
[----:B------:R-:W-:-:S02]  /*87b0*/  FFMA.FTZ R187, R24, c[0x0][0x23c], -R177 ;  /* 0x00008f0018bb7a23 */ /* 0x000fc400000108b1 */
[----:B------:R-:W-:Y:S01]  /*87c0*/  MUFU.EX2 R165, R165 ;  /* 0x000000a500a57308 */ /* 0x000fe20000000800 */
[----:B------:R-:W-:Y:S01]  /*87d0*/  LDSM.16.MT88.4 R24, [R220+0x10800] ;  /* 0x01080000dc18783b */ /* 0x000fe20000004200 */
[--C-:B------:R-:W-:Y:S02]  /*87e0*/  FFMA.FTZ R194, R191, c[0x0][0x23c], -R34.reuse ;  /* 0x00008f00bfc27a23 */ /* 0x100fe40000010822 */
[--C-:B------:R-:W-:Y:S02]  /*87f0*/  FFMA.FTZ R196, R195, c[0x0][0x23c], -R34.reuse ;  /* 0x00008f00c3c47a23 */ /* 0x100fe40000010822 */
[--C-:B------:R-:W-:Y:S02]  /*8800*/  FFMA.FTZ R193, R193, c[0x0][0x23c], -R34.reuse ;  /* 0x00008f00c1c17a23 */ /* 0x100fe40000010822 */
        /* <DEDUP_REMOVED lines=12> */
[----:B------:R-:W-:-:S02]  /*88d0*/  FFMA.FTZ R179, R35, c[0x0][0x23c], -R34 ;  /* 0x00008f0023b37a23 */ /* 0x000fc40000010822 */
[----:B------:R-:W-:Y:S02]  /*88e0*/  FFMA.FTZ R192, R33, c[0x0][0x23c], -R34 ;  /* 0x00008f0021c07a23 */ /* 0x000fe40000010822 */
[--C-:B------:R-:W-:Y:S02]  /*88f0*/  FFMA.FTZ R197, R32, c[0x0][0x23c], -R177.reuse ;  /* 0x00008f0020c57a23 */ /* 0x100fe400000108b1 */
        /* <DEDUP_REMOVED lines=25> */
[----:B------:R-:W2:Y:S01]  /*8a90*/  LDSM.16.MT88.4 R16, [R220+0x10000] ;  /* 0x01000000dc10783b */ /* 0x000ea20000004200 */
[----:B------:R-:W-:Y:S01]  /*8aa0*/  FMUL.FTZ R149, R149, R172 ;  /* 0x000000ac95957220 */ /* 0x000fe20000410000 */
[----:B------:R-:W-:Y:S01]  /*8ab0*/  MUFU.EX2 R183, R183 ;  /* 0x000000b700b77308 */ /* 0x000fe20000000800 */
        /* <DEDUP_REMOVED lines=17> */
[----:B------:R-:W-:Y:S02]  /*8bd0*/  FMUL.FTZ R137, R137, R172 ;  /* 0x000000ac89897220 */ /* 0x000fe40000410000 */
[-C--:B------:R-:W-:Y:S01]  /*8be0*/  FMUL.FTZ R138, R138, R164.reuse ;  /* 0x000000a48a8a7220 */ /* 0x080fe20000410000 */
[----:B------:R-:W-:Y:S01]  /*8bf0*/  MUFU.EX2 R184, R184 ;  /* 0x000000b800b87308 */ /* 0x000fe20000000800 */
[----:B------:R-:W-:Y:S02]  /*8c00*/  FMUL.FTZ R139, R139, R164 ;  /* 0x000000a48b8b7220 */ /* 0x000fe40000410000 */
[-C--:B------:R-:W-:Y:S01]  /*8c10*/  FMUL.FTZ R132, R132, R172.reuse ;  /* 0x000000ac84847220 */ /* 0x080fe20000410000 */
[----:B------:R-:W-:Y:S01]  /*8c20*/  HMMA.16816.F32 R140, R4, R10, R140 ;  /* 0x0000000a048c723c */ /* 0x000fe2000000188c */
[----:B------:R-:W5:Y:S01]  /*8c30*/  LDSM.16.MT88.4 R8, [R222+0x12000] ;  /* 0x01200000de08783b */ /* 0x000f620000004200 */
[----:B------:R-:W-:-:S02]  /*8c40*/  FMUL.FTZ R133, R133, R172 ;  /* 0x000000ac85857220 */ /* 0x000fc40000410000 */
[-C--:B------:R-:W-:Y:S01]  /*8c50*/  FMUL.FTZ R134, R134, R164.reuse ;  /* 0x000000a486867220 */ /* 0x080fe20000410000 */
[----:B------:R-:W1:Y:S01]  /*8c60*/  MUFU.EX2 R187, R187 ;  /* 0x000000bb00bb7308 */ /* 0x000e620000000800 */
[----:B------:R-:W-:Y:S02]  /*8c70*/  FMUL.FTZ R135, R135, R164 ;  /* 0x000000a487877220 */ /* 0x000fe40000410000 */
[C---:B--2---:R-:W-:Y:S01]  /*8c80*/  HMMA.16816.F32 R136, R4.reuse, R16, R136 ;  /* 0x000000100488723c */ /* 0x044fe20000001888 */
[-C--:B------:R-:W-:Y:S02]  /*8c90*/  FMUL.FTZ R36, R36, R172.reuse ;  /* 0x000000ac24247220 */ /* 0x080fe40000410000 */
[----:B------:R-:W-:Y:S02]  /*8ca0*/  FMUL.FTZ R37, R37, R172 ;  /* 0x000000ac25257220 */ /* 0x000fe40000410000 */
[-C--:B------:R-:W-:Y:S01]  /*8cb0*/  FMUL.FTZ R38, R38, R164.reuse ;  /* 0x000000a426267220 */ /* 0x080fe20000410000 */
[----:B------:R-:W-:Y:S01]  /*8cc0*/  MUFU.EX2 R193, R193 ;  /* 0x000000c100c17308 */ /* 0x000fe20000000800 */
[----:B------:R-:W-:Y:S01]  /*8cd0*/  FMUL.FTZ R39, R39, R164 ;  /* 0x000000a427277220 */ /* 0x000fe20000410000 */
[----:B------:R-:W-:Y:S01]  /*8ce0*/  HMMA.16816.F32 R132, R4, R18, R132 ;  /* 0x000000120484723c */ /* 0x000fe20000001884 */
[----:B------:R-:W2:Y:S01]  /*8cf0*/  LDSM.16.MT88.4 R16, [R221+0x12000] ;  /* 0x01200000dd10783b */ /* 0x000ea20000004200 */
[----:B------:R-:W-:-:S02]  /*8d00*/  FMUL.FTZ R40, R40, R172 ;  /* 0x000000ac28287220 */ /* 0x000fc40000410000 */
[----:B------:R-:W-:Y:S02]  /*8d10*/  FMUL.FTZ R41, R41, R172 ;  /* 0x000000ac29297220 */ /* 0x000fe40000410000 */
[-C--:B------:R-:W-:Y:S01]  /*8d20*/  FMUL.FTZ R42, R42, R164.reuse ;  /* 0x000000a42a2a7220 */ /* 0x080fe20000410000 */
[----:B------:R-:W1:Y:S01]  /*8d30*/  MUFU.EX2 R194, R194 ;  /* 0x000000c200c27308 */ /* 0x000e620000000800 */
[----:B------:R-:W-:Y:S02]  /*8d40*/  FMUL.FTZ R43, R43, R164 ;  /* 0x000000a42b2b7220 */ /* 0x000fe40000410000 */
[-C--:B------:R-:W-:Y:S01]  /*8d50*/  FMUL.FTZ R44, R44, R172.reuse ;  /* 0x000000ac2c2c7220 */ /* 0x080fe20000410000 */
[----:B---3--:R-:W-:Y:S01]  /*8d60*/  HMMA.16816.F32 R36, R4, R12, R36 ;  /* 0x0000000c0424723c */ /* 0x008fe20000001824 */
[----:B------:R-:W-:Y:S02]  /*8d70*/  FMUL.FTZ R45, R45, R172 ;  /* 0x000000ac2d2d7220 */ /* 0x000fe40000410000 */
[-C--:B------:R-:W-:Y:S01]  /*8d80*/  FMUL.FTZ R46, R46, R164.reuse ;  /* 0x000000a42e2e7220 */ /* 0x080fe20000410000 */
[----:B------:R-:W-:Y:S01]  /*8d90*/  MUFU.EX2 R189, R189 ;  /* 0x000000bd00bd7308 */ /* 0x000fe20000000800 */
[----:B------:R-:W-:-:S02]  /*8da0*/  FMUL.FTZ R47, R47, R164 ;  /* 0x000000a42f2f7220 */ /* 0x000fc40000410000 */
[-C--:B------:R-:W-:Y:S01]  /*8db0*/  FMUL.FTZ R48, R48, R172.reuse ;  /* 0x000000ac30307220 */ /* 0x080fe20000410000 */
[C---:B------:R-:W-:Y:S01]  /*8dc0*/  HMMA.16816.F32 R40, R4.reuse, R14, R40 ;  /* 0x0000000e0428723c */ /* 0x040fe20000001828 */
[----:B------:R-:W-:Y:S01]  /*8dd0*/  FMUL.FTZ R49, R49, R172 ;  /* 0x000000ac31317220 */ /* 0x000fe20000410000 */
[----:B------:R-:W3:Y:S01]  /*8de0*/  LDSM.16.MT88.4 R12, [R220+0x12000] ;  /* 0x01200000dc0c783b */ /* 0x000ee20000004200 */
[-C--:B------:R-:W-:Y:S01]  /*8df0*/  FMUL.FTZ R50, R50, R164.reuse ;  /* 0x000000a432327220 */ /* 0x080fe20000410000 */
[----:B------:R-:W-:Y:S01]  /*8e00*/  MUFU.EX2 R196, R196 ;  /* 0x000000c400c47308 */ /* 0x000fe20000000800 */
[----:B------:R-:W-:Y:S02]  /*8e10*/  FMUL.FTZ R51, R51, R164 ;  /* 0x000000a433337220 */ /* 0x000fe40000410000 */
[-C--:B------:R-:W-:Y:S01]  /*8e20*/  FMUL.FTZ R52, R52, R172.reuse ;  /* 0x000000ac34347220 */ /* 0x080fe20000410000 */
[----:B-----5:R-:W-:Y:S01]  /*8e30*/  HMMA.16816.F32 R44, R4, R8, R44 ;  /* 0x00000008042c723c */ /* 0x020fe2000000182c */
[----:B------:R-:W-:-:S02]  /*8e40*/  FMUL.FTZ R53, R53, R172 ;  /* 0x000000ac35357220 */ /* 0x000fc40000410000 */
[-C--:B------:R-:W-:Y:S01]  /*8e50*/  FMUL.FTZ R54, R54, R164.reuse ;  /* 0x000000a436367220 */ /* 0x080fe20000410000 */
[----:B------:R-:W-:Y:S01]  /*8e60*/  MUFU.EX2 R191, R191 ;  /* 0x000000bf00bf7308 */ /* 0x000fe20000000800 */
[----:B------:R-:W-:Y:S02]  /*8e70*/  FMUL.FTZ R55, R55, R164 ;  /* 0x000000a437377220 */ /* 0x000fe40000410000 */
[-C--:B------:R-:W-:Y:S01]  /*8e80*/  FMUL.FTZ R56, R56, R172.reuse ;  /* 0x000000ac38387220 */ /* 0x080fe20000410000 */
[----:B------:R-:W-:Y:S01]  /*8e90*/  HMMA.16816.F32 R48, R4, R10, R48 ;  /* 0x0000000a0430723c */ /* 0x000fe20000001830 */
[----:B------:R-:W-:Y:S01]  /*8ea0*/  FMUL.FTZ R57, R57, R172 ;  /* 0x000000ac39397220 */ /* 0x000fe20000410000 */
[----:B------:R-:W5:Y:S01]  /*8eb0*/  LDSM.16.MT88.4 R8, [R224+0x14000] ;  /* 0x01400000e008783b */ /* 0x000f620000004200 */
[-C--:B------:R-:W-:Y:S01]  /*8ec0*/  FMUL.FTZ R58, R58, R164.reuse ;  /* 0x000000a43a3a7220 */ /* 0x080fe20000410000 */
[----:B------:R-:W1:Y:S01]  /*8ed0*/  MUFU.EX2 R188, R188 ;  /* 0x000000bc00bc7308 */ /* 0x000e620000000800 */
        /* <DEDUP_REMOVED lines=12> */
[----:B------:R-:W1:Y:S01]  /*8fa0*/  MUFU.EX2 R195, R195 ;  /* 0x000000c300c37308 */ /* 0x000e620000000800 */
[----:B------:R-:W-:Y:S02]  /*8fb0*/  FMUL.FTZ R67, R67, R164 ;  /* 0x000000a443437220 */ /* 0x000fe40000410000 */
[-C--:B------:R-:W-:Y:S02]  /*8fc0*/  FMUL.FTZ R68, R68, R172.reuse ;  /* 0x000000ac44447220 */ /* 0x080fe40000410000 */
[----:B------:R-:W-:Y:S01]  /*8fd0*/  FMUL.FTZ R69, R69, R172 ;  /* 0x000000ac45457220 */ /* 0x000fe20000410000 */
[----:B---3--:R-:W-:Y:S01]  /*8fe0*/  HMMA.16816.F32 R60, R4, R12, R60 ;  /* 0x0000000c043c723c */ /* 0x008fe2000000183c */
[-C--:B------:R-:W-:Y:S01]  /*8ff0*/  FMUL.FTZ R70, R70, R164.reuse ;  /* 0x000000a446467220 */ /* 0x080fe20000410000 */
[----:B------:R-:W-:Y:S01]  /*9000*/  MUFU.EX2 R181, R181 ;  /* 0x000000b500b57308 */ /* 0x000fe20000000800 */
[----:B------:R-:W-:-:S02]  /*9010*/  FMUL.FTZ R71, R71, R164 ;  /* 0x000000a447477220 */ /* 0x000fc40000410000 */
[-C--:B------:R-:W-:Y:S02]  /*9020*/  FMUL.FTZ R72, R72, R172.reuse ;  /* 0x000000ac48487220 */ /* 0x080fe40000410000 */
[----:B------:R-:W-:Y:S01]  /*9030*/  FMUL.FTZ R73, R73, R172 ;  /* 0x000000ac49497220 */ /* 0x000fe20000410000 */
[C---:B------:R-:W-:Y:S01]  /*9040*/  HMMA.16816.F32 R64, R4.reuse, R14, R64 ;  /* 0x0000000e0440723c */ /* 0x040fe20000001840 */
[-C--:B------:R-:W-:Y:S01]  /*9050*/  FMUL.FTZ R74, R74, R164.reuse ;  /* 0x000000a44a4a7220 */ /* 0x080fe20000410000 */
[----:B------:R-:W3:Y:S01]  /*9060*/  LDSM.16.MT88.4 R12, [R221+0x14000] ;  /* 0x01400000dd0c783b */ /* 0x000ee20000004200 */
[----:B------:R-:W-:Y:S01]  /*9070*/  FMUL.FTZ R75, R75, R164 ;  /* 0x000000a44b4b7220 */ /* 0x000fe20000410000 */
[----:B------:R-:W1:Y:S01]  /*9080*/  MUFU.EX2 R190, R190 ;  /* 0x000000be00be7308 */ /* 0x000e620000000800 */
[-C--:B------:R-:W-:Y:S02]  /*9090*/  FMUL.FTZ R76, R76, R172.reuse ;  /* 0x000000ac4c4c7220 */ /* 0x080fe40000410000 */
[----:B------:R-:W-:Y:S01]  /*90a0*/  FMUL.FTZ R77, R77, R172 ;  /* 0x000000ac4d4d7220 */ /* 0x000fe20000410000 */
[----:B-----5:R-:W-:Y:S01]  /*90b0*/  HMMA.16816.F32 R68, R4, R8, R68 ;  /* 0x000000080444723c */ /* 0x020fe20000001844 */
[----:B------:R-:W-:-:S02]  /*90c0*/  FMUL.FTZ R78, R78, R164 ;  /* 0x000000a44e4e7220 */ /* 0x000fc40000410000 */
[----:B------:R-:W-:Y:S01]  /*90d0*/  FMUL.FTZ R79, R79, R164 ;  /* 0x000000a44f4f7220 */ /* 0x000fe20000410000 */
[----:B------:R-:W-:Y:S01]  /*90e0*/  MUFU.EX2 R179, R179 ;  /* 0x000000b300b37308 */ /* 0x000fe20000000800 */
[-C--:B------:R-:W-:Y:S02]  /*90f0*/  FMUL.FTZ R80, R80, R172.reuse ;  /* 0x000000ac50507220 */ /* 0x080fe40000410000 */
[----:B------:R-:W-:Y:S01]  /*9100*/  FMUL.FTZ R81, R81, R172 ;  /* 0x000000ac51517220 */ /* 0x000fe20000410000 */
[----:B------:R-:W-:Y:S01]  /*9110*/  HMMA.16816.F32 R72, R4, R10, R72 ;  /* 0x0000000a0448723c */ /* 0x000fe20000001848 */
[----:B------:R-:W5:Y:S01]  /*9120*/  LDSM.16.MT88.4 R8, [R220+0x14000] ;  /* 0x01400000dc08783b */ /* 0x000f620000004200 */
[-C--:B------:R-:W-:Y:S02]  /*9130*/  FMUL.FTZ R82, R82, R164.reuse ;  /* 0x000000a452527220 */ /* 0x080fe40000410000 */
[----:B------:R-:W-:Y:S01]  /*9140*/  FMUL.FTZ R83, R83, R164 ;  /* 0x000000a453537220 */ /* 0x000fe20000410000 */
[----:B------:R-:W-:Y:S01]  /*9150*/  MUFU.EX2 R192, R192 ;  /* 0x000000c000c07308 */ /* 0x000fe20000000800 */
[----:B------:R-:W-:-:S02]  /*9160*/  FMUL.FTZ R84, R84, R172 ;  /* 0x000000ac54547220 */ /* 0x000fc40000410000 */
[C---:B--2---:R-:W-:Y:S01]  /*9170*/  HMMA.16816.F32 R76, R4.reuse, R16, R76 ;  /* 0x00000010044c723c */ /* 0x044fe2000000184c */
[----:B------:R-:W-:Y:S02]  /*9180*/  FMUL.FTZ R85, R85, R172 ;  /* 0x000000ac55557220 */ /* 0x000fe40000410000 */
[-C--:B------:R-:W-:Y:S02]  /*9190*/  FMUL.FTZ R86, R86, R164.reuse ;  /* 0x000000a456567220 */ /* 0x080fe40000410000 */
[----:B------:R-:W-:Y:S01]  /*91a0*/  FMUL.FTZ R87, R87, R164 ;  /* 0x000000a457577220 */ /* 0x000fe20000410000 */
[----:B------:R-:W-:Y:S01]  /*91b0*/  MUFU.EX2 R197, R197 ;  /* 0x000000c500c57308 */ /* 0x000fe20000000800 */
[-C--:B------:R-:W-:Y:S01]  /*91c0*/  FMUL.FTZ R88, R88, R172.reuse ;  /* 0x000000ac58587220 */ /* 0x080fe20000410000 */
[----:B------:R-:W-:Y:S01]  /*91d0*/  HMMA.16816.F32 R80, R4, R18, R80 ;  /* 0x000000120450723c */ /* 0x000fe20000001850 */
[----:B------:R-:W2:Y:S01]  /*91e0*/  LDSM.16.MT88.4 R16, [R224+0x16000] ;  /* 0x01600000e010783b */ /* 0x000ea20000004200 */
[----:B------:R-:W-:-:S02]  /*91f0*/  FMUL.FTZ R89, R89, R172 ;  /* 0x000000ac59597220 */ /* 0x000fc40000410000 */
[-C--:B------:R-:W-:Y:S02]  /*9200*/  FMUL.FTZ R90, R90, R164.reuse ;  /* 0x000000a45a5a7220 */ /* 0x080fe40000410000 */
[----:B------:R-:W-:Y:S01]  /*9210*/  FMUL.FTZ R91, R91, R164 ;  /* 0x000000a45b5b7220 */ /* 0x000fe20000410000 */
[----:B------:R-:W1:Y:S01]  /*9220*/  MUFU.EX2 R178, R178 ;  /* 0x000000b200b27308 */ /* 0x000e620000000800 */
[-C--:B------:R-:W-:Y:S02]  /*9230*/  FMUL.FTZ R92, R92, R172.reuse ;  /* 0x000000ac5c5c7220 */ /* 0x080fe40000410000 */
[----:B------:R-:W-:Y:S01]  /*9240*/  FMUL.FTZ R93, R93, R172 ;  /* 0x000000ac5d5d7220 */ /* 0x000fe20000410000 */
[----:B---3--:R-:W-:Y:S01]  /*9250*/  HMMA.16816.F32 R84, R4, R12, R84 ;  /* 0x0000000c0454723c */ /* 0x008fe20000001854 */
[-C--:B------:R-:W-:Y:S02]  /*9260*/  FMUL.FTZ R94, R94, R164.reuse ;  /* 0x000000a45e5e7220 */ /* 0x080fe40000410000 */
[----:B------:R-:W-:Y:S01]  /*9270*/  FMUL.FTZ R95, R95, R164 ;  /* 0x000000a45f5f7220 */ /* 0x000fe20000410000 */
[----:B------:R-:W-:Y:S01]  /*9280*/  MUFU.EX2 R176, R176 ;  /* 0x000000b000b07308 */ /* 0x000fe20000000800 */
[----:B------:R-:W-:-:S02]  /*9290*/  FMUL.FTZ R96, R96, R172 ;  /* 0x000000ac60607220 */ /* 0x000fc40000410000 */
        /* <DEDUP_REMOVED lines=10> */
[----:B------:R-:W-:Y:S02]  /*9340*/  FMUL.FTZ R103, R103, R164 ;  /* 0x000000a467677220 */ /* 0x000fe40000410000 */
[-C--:B------:R-:W-:Y:S02]  /*9350*/  FMUL.FTZ R104, R104, R172.reuse ;  /* 0x000000ac68687220 */ /* 0x080fe40000410000 */
[----:B------:R-:W-:Y:S01]  /*9360*/  FMUL.FTZ R105, R105, R172 ;  /* 0x000000ac69697220 */ /* 0x000fe20000410000 */
[----:B------:R-:W-:Y:S01]  /*9370*/  HMMA.16816.F32 R96, R4, R10, R96 ;  /* 0x0000000a0460723c */ /* 0x000fe20000001860 */
[-C--:B------:R-:W-:Y:S01]  /*9380*/  FMUL.FTZ R106, R106, R164.reuse ;  /* 0x000000a46a6a7220 */ /* 0x080fe20000410000 */
[----:B------:R-:W5:Y:S01]  /*9390*/  LDSM.16.MT88.4 R8, [R221+0x16000] ;  /* 0x01600000dd08783b */ /* 0x000f620000004200 */
[----:B------:R-:W-:Y:S02]  /*93a0*/  FMUL.FTZ R107, R107, R164 ;  /* 0x000000a46b6b7220 */ /* 0x000fe40000410000 */
[----:B------:R-:W-:-:S02]  /*93b0*/  FMUL.FTZ R108, R108, R172 ;  /* 0x000000ac6c6c7220 */ /* 0x000fc40000410000 */
[----:B------:R-:W-:Y:S01]  /*93c0*/  FMUL.FTZ R109, R109, R172 ;  /* 0x000000ac6d6d7220 */ /* 0x000fe20000410000 */
[C---:B--2---:R-:W-:Y:S01]  /*93d0*/  HMMA.16816.F32 R100, R4.reuse, R16, R100 ;  /* 0x000000100464723c */ /* 0x044fe20000001864 */
[-C--:B------:R-:W-:Y:S02]  /*93e0*/  FMUL.FTZ R110, R110, R164.reuse ;  /* 0x000000a46e6e7220 */ /* 0x080fe40000410000 */
[----:B------:R-:W-:Y:S02]  /*93f0*/  FMUL.FTZ R111, R111, R164 ;  /* 0x000000a46f6f7220 */ /* 0x000fe40000410000 */
[-C--:B------:R-:W-:Y:S02]  /*9400*/  FMUL.FTZ R112, R112, R172.reuse ;  /* 0x000000ac70707220 */ /* 0x080fe40000410000 */
[----:B------:R-:W-:Y:S01]  /*9410*/  FMUL.FTZ R113, R113, R172 ;  /* 0x000000ac71717220 */ /* 0x000fe20000410000 */
[----:B------:R-:W-:Y:S01]  /*9420*/  HMMA.16816.F32 R104, R4, R18, R104 ;  /* 0x000000120468723c */ /* 0x000fe20000001868 */
[----:B------:R-:W2:Y:S01]  /*9430*/  LDSM.16.MT88.4 R16, [R224+0x10800] ;  /* 0x01080000e010783b */ /* 0x000ea20000004200 */
[----:B------:R-:W-:-:S02]  /*9440*/  FMUL.FTZ R114, R114, R164 ;  /* 0x000000a472727220 */ /* 0x000fc40000410000 */
[----:B------:R-:W-:Y:S02]  /*9450*/  FMUL.FTZ R115, R115, R164 ;  /* 0x000000a473737220 */ /* 0x000fe40000410000 */
[-C--:B------:R-:W-:Y:S02]  /*9460*/  FMUL.FTZ R116, R116, R172.reuse ;  /* 0x000000ac74747220 */ /* 0x080fe40000410000 */
[----:B------:R-:W-:Y:S02]  /*9470*/  FMUL.FTZ R117, R117, R172 ;  /* 0x000000ac75757220 */ /* 0x000fe40000410000 */
[-C--:B------:R-:W-:Y:S01]  /*9480*/  FMUL.FTZ R118, R118, R164.reuse ;  /* 0x000000a476767220 */ /* 0x080fe20000410000 */
[----:B---3--:R-:W-:Y:S01]  /*9490*/  HMMA.16816.F32 R108, R4, R12, R108 ;  /* 0x0000000c046c723c */ /* 0x008fe2000000186c */
[----:B------:R-:W-:Y:S02]  /*94a0*/  FMUL.FTZ R119, R119, R164 ;  /* 0x000000a477777220 */ /* 0x000fe40000410000 */
[----:B------:R-:W-:-:S02]  /*94b0*/  FMUL.FTZ R120, R120, R172 ;  /* 0x000000ac78787220 */ /* 0x000fc40000410000 */
[----:B------:R-:W-:Y:S02]  /*94c0*/  FMUL.FTZ R121, R121, R172 ;  /* 0x000000ac79797220 */ /* 0x000fe40000410000 */
[-C--:B------:R-:W-:Y:S01]  /*94d0*/  FMUL.FTZ R122, R122, R164.reuse ;  /* 0x000000a47a7a7220 */ /* 0x080fe20000410000 */
[C---:B------:R-:W-:Y:S01]  /*94e0*/  HMMA.16816.F32 R112, R4.reuse, R14, R112 ;  /* 0x0000000e0470723c */ /* 0x040fe20000001870 */
[----:B------:R-:W-:Y:S01]  /*94f0*/  FMUL.FTZ R123, R123, R164 ;  /* 0x000000a47b7b7220 */ /* 0x000fe20000410000 */
[----:B------:R-:W3:Y:S01]  /*9500*/  LDSM.16.MT88.4 R12, [R221+0x10800] ;  /* 0x01080000dd0c783b */ /* 0x000ee20000004200 */
[-C--:B------:R-:W-:Y:S02]  /*9510*/  FMUL.FTZ R124, R124, R172.reuse ;  /* 0x000000ac7c7c7220 */ /* 0x080fe40000410000 */
[----:B------:R-:W-:Y:S02]  /*9520*/  FMUL.FTZ R125, R125, R172 ;  /* 0x000000ac7d7d7220 */ /* 0x000fe40000410000 */
[-C--:B------:R-:W-:Y:S01]  /*9530*/  FMUL.FTZ R126, R126, R164.reuse ;  /* 0x000000a47e7e7220 */ /* 0x080fe20000410000 */
[----:B-----5:R-:W-:Y:S01]  /*9540*/  HMMA.16816.F32 R116, R4, R8, R116 ;  /* 0x000000080474723c */ /* 0x020fe20000001874 */
[----:B------:R-:W-:-:S02]  /*9550*/  FMUL.FTZ R127, R127, R164 ;  /* 0x000000a47f7f7220 */ /* 0x000fc40000410000 */
[-C--:B------:R-:W-:Y:S02]  /*9560*/  FMUL.FTZ R128, R128, R172.reuse ;  /* 0x000000ac80807220 */ /* 0x080fe40000410000 */
[----:B------:R-:W-:Y:S02]  /*9570*/  FMUL.FTZ R129, R129, R172 ;  /* 0x000000ac81817220 */ /* 0x000fe40000410000 */
[-C--:B------:R-:W-:Y:S01]  /*9580*/  FMUL.FTZ R130, R130, R164.reuse ;  /* 0x000000a482827220 */ /* 0x080fe20000410000 */
[----:B------:R-:W-:Y:S01]  /*9590*/  HMMA.16816.F32 R120, R4, R10, R120 ;  /* 0x0000000a0478723c */ /* 0x000fe20000001878 */
[----:B------:R-:W-:Y:S01]  /*95a0*/  FMUL.FTZ R131, R131, R164 ;  /* 0x000000a483837220 */ /* 0x000fe20000410000 */
[----:B------:R-:W-:Y:S01]  /*95b0*/  LDSM.16.MT88.4 R8, [R222+0x10800] ;  /* 0x01080000de08783b */ /* 0x000fe20000004200 */
[----:B------:R-:W-:-:S04]  /*95c0*/  FFMA.FTZ R169, R249, R172, R169 ;  /* 0x000000acf9a97223 */ /* 0x000fc800000100a9 */
[----:B------:R-:W-:Y:S01]  /*95d0*/  FADD.FTZ R168, R168, R169 ;  /* 0x000000a9a8a87221 */ /* 0x000fe20000010000 */
[----:B------:R-:W-:Y:S03]  /*95e0*/  HMMA.16816.F32 R124, R4, R20, R124 ;  /* 0x00000014047c723c */ /* 0x000fe6000000187c */
[----:B------:R-:W-:-:S04]  /*95f0*/  FADD.FTZ R167, R167, R168 ;  /* 0x000000a8a7a77221 */ /* 0x000fc80000010000 */
[----:B------:R-:W-:Y:S01]  /*9600*/  FADD.FTZ R166, R166, R167 ;  /* 0x000000a7a6a67221 */ /* 0x000fe20000010000 */
[----:B------:R-:W-:Y:S01]  /*9610*/  HMMA.16816.F32 R128, R4, R22, R128 ;  /* 0x000000160480723c */ /* 0x000fe20000001880 */
[----:B------:R-:W5:Y:S06]  /*9620*/  LDSM.16.MT88.4 R20, [R224+0x12800] ;  /* 0x01280000e014783b */ /* 0x000f6c0000004200 */
[----:B-1----:R-:W-:Y:S01]  /*9630*/  F2FP.PACK_AB R4, R174, R3 ;  /* 0x00000003ae04723e */ /* 0x002fe200000000ff */
[----:B------:R-:W-:Y:S01]  /*9640*/  FADD.FTZ R3, R3, R166 ;  /* 0x000000a603037221 */ /* 0x000fe20000010000 */
[----:B----4-:R-:W-:-:S02]  /*9650*/  F2FP.PACK_AB R5, R185, R182 ;  /* 0x000000b6b905723e */ /* 0x010fc400000000ff */
[----:B------:R-:W-:Y:S01]  /*9660*/  F2FP.PACK_AB R6, R183, R180 ;  /* 0x000000b4b706723e */ /* 0x000fe200000000ff */
[----:B------:R-:W-:Y:S01]  /*9670*/  FADD.FTZ R3, R174, R3 ;  /* 0x00000003ae037221 */ /* 0x000fe20000010000 */
[----:B------:R-:W-:-:S07]  /*9680*/  F2FP.PACK_AB R7, R187, R184 ;  /* 0x000000b8bb07723e */ /* 0x000fce00000000ff */
[C---:B--2---:R-:W-:Y:S08]  /*9690*/  HMMA.16816.F32 R160, R4.reuse, R16, R160 ;  /* 0x0000001004a0723c */ /* 0x044ff000000018a0 */
[C---:B------:R-:W-:Y:S01]  /*96a0*/  HMMA.16816.F32 R156, R4.reuse, R18, R156 ;  /* 0x00000012049c723c */ /* 0x040fe2000000189c */
[----:B------:R-:W1:Y:S07]  /*96b0*/  LDSM.16.MT88.4 R16, [R222+0x12800] ;  /* 0x01280000de10783b */ /* 0x000e6e0000004200 */
[C---:B---3--:R-:W-:Y:S08]  /*96c0*/  HMMA.16816.F32 R144, R4.reuse, R12, R144 ;  /* 0x0000000c0490723c */ /* 0x048ff00000001890 */
[C---:B-----5:R-:W-:Y:S08]  /*96d0*/  HMMA.16816.F32 R36, R4.reuse, R20, R36 ;  /* 0x000000140424723c */ /* 0x060ff00000001824 */
        /* <DEDUP_REMOVED lines=39> */
[----:B------:R-:W-:Y:S07]  /*9950*/  LDSM.16.MT88.4 R24, [R221+0x11000] ;  /* 0x01100000dd18783b */ /* 0x000fee0000004200 */
[C---:B----4-:R-:W-:Y:S08]  /*9960*/  HMMA.16816.F32 R100, R4.reuse, R8, R100 ;  /* 0x000000080464723c */ /* 0x050ff00000001864 */
[----:B------:R-:W-:Y:S01]  /*9970*/  HMMA.16816.F32 R104, R4, R10, R104 ;  /* 0x0000000a0468723c */ /* 0x000fe20000001868 */
[----:B------:R-:W4:Y:S06]  /*9980*/  LDSM.16.MT88.4 R8, [R222+0x13000] ;  /* 0x01300000de08783b */ /* 0x000f2c0000004200 */
[----:B------:R-:W-:-:S02]  /*9990*/  F2FP.PACK_AB R4, R194, R193 ;  /* 0x000000c1c204723e */ /* 0x000fc400000000ff */
[----:B------:R-:W-:Y:S02]  /*99a0*/  F2FP.PACK_AB R5, R188, R191 ;  /* 0x000000bfbc05723e */ /* 0x000fe400000000ff */
[----:B------:R-:W-:Y:S02]  /*99b0*/  F2FP.PACK_AB R6, R196, R189 ;  /* 0x000000bdc406723e */ /* 0x000fe400000000ff */
[----:B------:R-:W-:-:S07]  /*99c0*/  F2FP.PACK_AB R7, R195, R186 ;  /* 0x000000bac307723e */ /* 0x000fce00000000ff */
        /* <DEDUP_REMOVED lines=62> */
[C---:B--2---:R-:W-:Y:S07]  /*9db0*/  HMMA.16816.F32 R92, R4.reuse, R20, R92 ;  /* 0x00000014045c723c */ /* 0x044fee000000185c */
[----:B------:R-:W-:Y:S01]  /*9dc0*/  FFMA.FTZ R21, R247, R164, R165 ;  /* 0x000000a4f7157223 */ /* 0x000fe200000100a5 */
[----:B------:R-:W-:Y:S01]  /*9dd0*/  HMMA.16816.F32 R156, R4, R34, R156 ;  /* 0x00000022049c723c */ /* 0x000fe2000000189c */
[----:B------:R-:W2:Y:S01]  /*9de0*/  LDSM.16.MT88.4 R32, [R224+0x15800] ;  /* 0x01580000e020783b */ /* 0x000ea20000004200 */
[----:B------:R-:W-:Y:S01]  /*9df0*/  MOV R164, R171 ;  /* 0x000000ab00a47202 */ /* 0x000fe20000000f00 */
[----:B------:R-:W-:-:S04]  /*9e00*/  FADD.FTZ R21, R2, R21 ;  /* 0x0000001502157221 */ /* 0x000fc80000010000 */
[----:B------:R-:W-:Y:S01]  /*9e10*/  FADD.FTZ R0, R0, R21 ;  /* 0x0000001500007221 */ /* 0x000fe20000010000 */
[C---:B------:R-:W-:Y:S03]  /*9e20*/  HMMA.16816.F32 R144, R4.reuse, R28, R144 ;  /* 0x0000001c0490723c */ /* 0x040fe60000001890 */
[----:B------:R-:W-:Y:S02]  /*9e30*/  FADD.FTZ R173, R173, R0 ;  /* 0x00000000adad7221 */ /* 0x000fe40000010000 */
[----:B------:R-:W-:Y:S02]  /*9e40*/  FADD.FTZ R0, R180, R3 ;  /* 0x00000003b4007221 */ /* 0x000fe40000010000 */
[----:B------:R-:W-:Y:S01]  /*9e50*/  FADD.FTZ R182, R182, R173 ;  /* 0x000000adb6b67221 */ /* 0x000fe20000010000 */
[----:B------:R-:W-:Y:S01]  /*9e60*/  HMMA.16816.F32 R140, R4, R30, R140 ;  /* 0x0000001e048c723c */ /* 0x000fe2000000188c */
[----:B------:R-:W4:Y:S01]  /*9e70*/  LDSM.16.MT88.4 R28, [R222+0x15800] ;  /* 0x01580000de1c783b */ /* 0x000f220000004200 */
[----:B------:R-:W-:-:S02]  /*9e80*/  FADD.FTZ R0, R183, R0 ;  /* 0x00000000b7007221 */ /* 0x000fc40000010000 */
[----:B------:R-:W-:Y:S02]  /*9e90*/  FADD.FTZ R185, R185, R182 ;  /* 0x000000b6b9b97221 */ /* 0x000fe40000010000 */
[----:B------:R-:W-:Y:S02]  /*9ea0*/  FADD.FTZ R193, R193, R0 ;  /* 0x00000000c1c17221 */ /* 0x000fe40000010000 */
[C---:B------:R-:W-:Y:S01]  /*9eb0*/  HMMA.16816.F32 R136, R4.reuse, R24, R136 ;  /* 0x000000180488723c */ /* 0x040fe20000001888 */
[----:B------:R-:W-:Y:S02]  /*9ec0*/  FADD.FTZ R2, R184, R185 ;  /* 0x000000b9b8027221 */ /* 0x000fe40000010000 */
[----:B------:R-:W-:Y:S02]  /*9ed0*/  FADD.FTZ R194, R194, R193 ;  /* 0x000000c1c2c27221 */ /* 0x000fe40000010000 */
[----:B------:R-:W-:Y:S02]  /*9ee0*/  FADD.FTZ R2, R187, R2 ;  /* 0x00000002bb027221 */ /* 0x000fe40000010000 */
[----:B------:R-:W-:Y:S01]  /*9ef0*/  FADD.FTZ R189, R189, R194 ;  /* 0x000000c2bdbd7221 */ /* 0x000fe20000010000 */
[----:B------:R-:W-:Y:S01]  /*9f00*/  HMMA.16816.F32 R132, R4, R26, R132 ;  /* 0x0000001a0484723c */ /* 0x000fe20000001884 */
[----:B------:R-:W5:Y:S01]  /*9f10*/  LDSM.16.MT88.4 R24, [R221+0x15800] ;  /* 0x01580000dd18783b */ /* 0x000f620000004200 */
[----:B------:R-:W-:-:S02]  /*9f20*/  FADD.FTZ R3, R191, R2 ;  /* 0x00000002bf037221 */ /* 0x000fc40000010000 */
[----:B------:R-:W-:Y:S02]  /*9f30*/  FADD.FTZ R196, R196, R189 ;  /* 0x000000bdc4c47221 */ /* 0x000fe40000010000 */
[----:B------:R-:W-:Y:S02]  /*9f40*/  FADD.FTZ R3, R188, R3 ;  /* 0x00000003bc037221 */ /* 0x000fe40000010000 */
[C---:B------:R-:W-:Y:S01]  /*9f50*/  HMMA.16816.F32 R52, R4.reuse, R8, R52 ;  /* 0x000000080434723c */ /* 0x040fe20000001834 */
[----:B------:R-:W-:Y:S02]  /*9f60*/  FADD.FTZ R181, R181, R196 ;  /* 0x000000c4b5b57221 */ /* 0x000fe40000010000 */
[----:B------:R-:W-:Y:S01]  /*9f70*/  FADD.FTZ R0, R186, R3 ;  /* 0x00000003ba007221 */ /* 0x000fe20000010000 */
[----:B------:R-:W-:Y:S01]  /*9f80*/  MOV R3, R170 ;  /* 0x000000aa00037202 */ /* 0x000fe20000000f00 */
[----:B------:R-:W-:Y:S02]  /*9f90*/  FADD.FTZ R190, R190, R181 ;  /* 0x000000b5bebe7221 */ /* 0x000fe40000010000 */
[----:B------:R-:W-:Y:S01]  /*9fa0*/  FADD.FTZ R0, R195, R0 ;  /* 0x00000000c3007221 */ /* 0x000fe20000010000 */
[----:B------:R-:W-:Y:S01]  /*9fb0*/  HMMA.16816.F32 R56, R4, R10, R56 ;  /* 0x0000000a0438723c */ /* 0x000fe20000001838 */
[----:B------:R-:W4:Y:S01]  /*9fc0*/  LDSM.16.MT88.4 R8, [R222+0x17800] ;  /* 0x01780000de08783b */ /* 0x000f220000004200 */
[----:B------:R-:W-:-:S02]  /*9fd0*/  FADD.FTZ R179, R179, R190 ;  /* 0x000000beb3b37221 */ /* 0x000fc40000010000 */
[----:B------:R-:W-:Y:S02]  /*9fe0*/  FADD.FTZ R197, R197, R0 ;  /* 0x00000000c5c57221 */ /* 0x000fe40000010000 */
[----:B------:R-:W-:Y:S02]  /*9ff0*/  FADD.FTZ R249, R192, R179 ;  /* 0x000000b3c0f97221 */ /* 0x000fe40000010000 */
[----:B---3--:R-:W-:Y:S01]  /*a000*/  HMMA.16816.F32 R60, R4, R12, R60 ;  /* 0x0000000c043c723c */ /* 0x008fe2000000183c */
[----:B------:R-:W-:-:S04]  /*a010*/  FADD.FTZ R197, R178, R197 ;  /* 0x000000c5b2c57221 */ /* 0x000fc80000010000 */
[----:B------:R-:W-:-:S03]  /*a020*/  FADD.FTZ R176, R176, R197 ;  /* 0x000000c5b0b07221 */ /* 0x000fc60000010000 */
[----:B------:R-:W-:Y:S01]  /*a030*/  HMMA.16816.F32 R64, R4, R14, R64 ;  /* 0x0000000e0440723c */ /* 0x000fe20000001840 */
[----:B------:R-:W3:Y:S01]  /*a040*/  LDSM.16.MT88.4 R12, [R221+0x17800] ;  /* 0x01780000dd0c783b */ /* 0x000ee20000004200 */
[----:B------:R-:W-:-:S06]  /*a050*/  FADD.FTZ R247, R175, R176 ;  /* 0x000000b0aff77221 */ /* 0x000fcc0000010000 */
[C---:B-1----:R-:W-:Y:S08]  /*a060*/  HMMA.16816.F32 R100, R4.reuse, R16, R100 ;  /* 0x000000100464723c */ /* 0x042ff00000001864 */
[C---:B------:R-:W-:Y:S01]  /*a070*/  HMMA.16816.F32 R104, R4.reuse, R18, R104 ;  /* 0x000000120468723c */ /* 0x040fe20000001868 */
[----:B------:R-:W1:Y:S07]  /*a080*/  LDSM.16.MT88.4 R16, [R220+0x17800] ;  /* 0x01780000dc10783b */ /* 0x000e6e0000004200 */
        /* <DEDUP_REMOVED lines=8> */
[C---:B------:R-:W-:Y:S08]  /*a110*/  HMMA.16816.F32 R112, R4.reuse, R10, R112 ;  /* 0x0000000a0470723c */ /* 0x040ff00000001870 */
[C---:B---3--:R-:W-:Y:S08]  /*a120*/  HMMA.16816.F32 R116, R4.reuse, R12, R116 ;  /* 0x0000000c0474723c */ /* 0x048ff00000001874 */
[C---:B------:R-:W-:Y:S08]  /*a130*/  HMMA.16816.F32 R120, R4.reuse, R14, R120 ;  /* 0x0000000e0478723c */ /* 0x040ff00000001878 */
[C---:B-1----:R-:W-:Y:S08]  /*a140*/  HMMA.16816.F32 R124, R4.reuse, R16, R124 ;  /* 0x00000010047c723c */ /* 0x042ff0000000187c */
[----:B------:R-:W-:Y:S11]  /*a150*/  HMMA.16816.F32 R128, R4, R18, R128 ;  /* 0x000000120480723c */ /* 0x000ff60000001880 */
[----:B------:R-:W-:Y:S08]  /*a160*/  @!UPT UIADD3 URZ, URZ, URZ, URZ ;  /* 0x0000003f3f3ff290 */ /* 0x000ff0000fffe03f */
.L_x_6249:
[----:B------:R-:W-:Y:S05]  /*a170*/  @!P4 BRA `(.L_x_6255) ;  /* 0x00003f700000c947 */ /* 0x000fea0003800000 */
[----:B------:R-:W-:Y:S01]  /*a180*/  ULDC.64 UR4, c[0x0][0x1a0] ;  /* 0x0000680000047ab9 */ /* 0x000fe20000000a00 */
[----:B------:R-:W-:Y:S01]  /*a190*/  IMAD.MOV.U32 R0, RZ, RZ, R3 ;  /* 0x000000ffff007224 */ /* 0x000fe200078e0003 */
[----:B------:R-:W-:Y:S01]  /*a1a0*/  ULEA UR8, -UR4, URZ, 0x6 ;  /* 0x0000003f04087291 */ /* 0x000fe2000f8e313f */
[----:B------:R-:W-:Y:S01]  /*a1b0*/  IMAD.MOV.U32 R2, RZ, RZ, R164 ;  /* 0x000000ffff027224 */ /* 0x000fe200078e00a4 */
[----:B------:R-:W-:-:S02]  /*a1c0*/  UMOV UR6, 0x5 ;  /* 0x0000000500067882 */ /* 0x000fc40000000000 */
[----:B------:R-:W-:Y:S02]  /*a1d0*/  USHF.R.S32.HI UR15, URZ, 0x1f, UR8 ;  /* 0x0000001f3f0f7899 */ /* 0x000fe40008011408 */
[----:B------:R-:W-:Y:S01]  /*a1e0*/  ULEA UR14, -UR12, URZ, 0x6 ;  /* 0x0000003f0c0e7291 */ /* 0x000fe2000f8e313f */
[----:B------:R-:W-:Y:S01]  /*a1f0*/  MOV R246, UR8 ;  /* 0x0000000800f67c02 */ /* 0x000fe20008000f00 */
[----:B------:R-:W-:Y:S02]  /*a200*/  USHF.L.U64.HI UR5, UR4, UR6, UR5 ;  /* 0x0000000604057299 */ /* 0x000fe40008010205 */
[----:B------:R-:W-:Y:S01]  /*a210*/  USHF.L.U32 UR10, UR4, 0x5, URZ ;  /* 0x00000005040a7899 */ /* 0x000fe2000800063f */
[----:B------:R-:W-:Y:S01]  /*a220*/  MOV R243, UR15 ;  /* 0x0000000f00f37c02 */ /* 0x000fe20008000f00 */
[----:B------:R-:W-:Y:S02]  /*a230*/  USHF.L.U32 UR9, UR12, 0x5, URZ ;  /* 0x000000050c097899 */ /* 0x000fe4000800063f */
[----:B------:R-:W-:-:S02]  /*a240*/  ULDC UR4, c[0x0][0x19c] ;  /* 0x0000670000047ab9 */ /* 0x000fc40000000800 */
[----:B------:R-:W-:Y:S02]  /*a250*/  USHF.R.S32.HI UR13, URZ, 0x1f, UR14 ;  /* 0x0000001f3f0d7899 */ /* 0x000fe4000801140e */
[----:B------:R-:W-:Y:S02]  /*a260*/  USHF.L.U64.HI UR4, UR12, UR6, UR4 ;  /* 0x000000060c047299 */ /* 0x000fe40008010204 */
.L_x_6259:
[----:B------:R-:W-:Y:S04]  /*a270*/  DEPBAR.LE SB0, 0x0 ;  /* 0x000080000000791a */ /* 0x000fe80000000000 */
[----:B------:R-:W-:Y:S01]  /*a280*/  BAR.SYNC.DEFER_BLOCKING 0x0 ;  /* 0x0000000000007b1d */ /* 0x000fe20000010000 */
[----:B------:R-:W-:Y:S01]  /*a290*/  PLOP3.LUT P0, PT, PT, PT, UP5, 0x80, 0x0 ;  /* 0x000000000000781c */ /* 0x000fe20003f0f058 */
[----:B------:R-:W-:Y:S01]  /*a2a0*/  IMAD.MOV.U32 R8, RZ, RZ, R246 ;  /* 0x000000ffff087224 */ /* 0x000fe200078e00f6 */
[----:B------:R-:W-:Y:S01]  /*a2b0*/  IADD3 R242, R242, -0x1, RZ ;  /* 0xfffffffff2f27810 */ /* 0x000fe20007ffe0ff */
[----:B------:R-:W-:Y:S10]  /*a2c0*/  IMAD.MOV.U32 R3, RZ, RZ, R243 ;  /* 0x000000ffff037224 */ /* 0x000ff400078e00f3 */
        /* <DEDUP_REMOVED lines=11> */
[----:B------:R-:W-:Y:S01]  /*a380*/  ISETP.GE.AND P0, PT, R4, RZ, PT ;  /* 0x000000ff0400720c */ /* 0x000fe20003f06270 */
[----:B------:R-:W-:Y:S01]  /*a390*/  IMAD.MOV.U32 R4, RZ, RZ, 0x40 ;  /* 0x00000040ff047424 */ /* 0x000fe200078e00ff */
[----:B------:R-:W-:Y:S04]  /*a3a0*/  LOP3.LUT R11, R11, c[0x0][0x2d0], RZ, 0x3c, !PT ;  /* 0x0000b4000b0b7a12 */ /* 0x000fe800078e3cff */
        /* <DEDUP_REMOVED lines=32> */
[----:B------:R-:W2:Y:S02]  /*a5b0*/  LDG.E R5, [R12.64] ;  /* 0x000000100c057981 */ /* 0x000ea4000c1e1900 */
[----:B------:R-:W-:Y:S02]  /*a5c0*/  IMAD R4, R3, c[0x0][0x2d0], -R4 ;  /* 0x0000b40003047a24 */ /* 0x000fe400078e0a04 */
[----:B------:R-:W2:Y:S02]  /*a5d0*/  LDG.E R6, [R6.64] ;  /* 0x0000001006067981 */ /* 0x000ea4000c1e1900 */
        /* <DEDUP_REMOVED lines=11> */
.L_x_6256:
[C---:B------:R-:W-:Y:S04]  /*a690*/  LEA R232, P0, R8.reuse, R232, 0x1 ;  /* 0x000000e808e87211 */ /* 0x040fe800078008ff */
[----:B------:R-:W-:Y:S02]  /*a6a0*/  LEA.HI.X R231, R8, R231, R3, 0x1, P0 ;  /* 0x000000e708e77211 */ /* 0x000fe400000f0c03 */
[----:B------:R-:W-:Y:S03]  /*a6b0*/  IADD3 R26, P0, R232, UR10, RZ ;  /* 0x0000000ae81a7c10 */ /* 0x000fe6000ff1e0ff */
[----:B------:R-:W-:Y:S01]  /*a6c0*/  IMAD.MOV.U32 R233, RZ, RZ, R231 ;  /* 0x000000ffffe97224 */ /* 0x000fe200078e00e7 */
[----:B------:R-:W-:Y:S02]  /*a6d0*/  IADD3.X R27, R231, UR5, RZ, P0, !PT ;  /* 0x00000005e71b7c10 */ /* 0x000fe400087fe4ff */
        /* <DEDUP_REMOVED lines=10> */
[----:B------:R-:W-:Y:S01]  /*a780*/  ISETP.GT.AND P0, PT, R242, UR7, PT ;  /* 0x00000007f2007c0c */ /* 0x000fe2000bf04270 */
        /* <DEDUP_REMOVED lines=14> */
[----:B------:R-:W4:Y:S04]  /*a870*/  LDSM.16.M88.4 R168, [R229+0x8000] ;  /* 0x00800000e5a8783b */ /* 0x000f280000000200 */
[----:B------:R-:W5:Y:S04]  /*a880*/  LDSM.16.M88.4 R172, [R229+0x8800] ;  /* 0x00880000e5ac783b */ /* 0x000f680000000200 */
[----:B------:R-:W3:Y:S04]  /*a890*/  LDSM.16.M88.4 R176, [R229+0x9000] ;  /* 0x00900000e5b0783b */ /* 0x000ee80000000200 */
[----:B------:R-:W0:Y:S04]  /*a8a0*/  LDGDEPBAR ;  /* 0x00000000000079af */ /* 0x000e280000000000 */
[----:B------:R-:W1:Y:S04]  /*a8b0*/  LDSM.16.M88.4 R180, [R229+0x9800] ;  /* 0x00980000e5b4783b */ /* 0x000e680000000200 */
[----:B------:R-:W-:Y:S04]  /*a8c0*/  LDSM.16.M88.4 R184, [R228] ;  /* 0x00000000e4b8783b */ /* 0x000fe80000000200 */
[----:B------:R-:W1:Y:S04]  /*a8d0*/  LDSM.16.M88.4 R188, [R227] ;  /* 0x00000000e3bc783b */ /* 0x000e680000000200 */
[----:B------:R-:W1:Y:S04]  /*a8e0*/  LDSM.16.M88.4 R192, [R219] ;  /* 0x00000000dbc0783b */ /* 0x000e680000000200 */
[----:B------:R-:W1:Y:S04]  /*a8f0*/  LDSM.16.M88.4 R196, [R218] ;  /* 0x00000000dac4783b */ /* 0x000e680000000200 */
[----:B------:R-:W1:Y:S01]  /*a900*/  LDSM.16.M88.4 R200, [R217] ;  /* 0x00000000d9c8783b */ /* 0x000e620000000200 */
[C---:B----4-:R-:W-:Y:S08]  /*a910*/  HMMA.16816.F32 R4, R164.reuse, R168, RZ ;  /* 0x000000a8a404723c */ /* 0x050ff000000018ff */
[C---:B------:R-:W-:Y:S01]  /*a920*/  HMMA.16816.F32 R8, R164.reuse, R170, RZ ;  /* 0x000000aaa408723c */ /* 0x040fe200000018ff */
[----:B------:R-:W-:Y:S07]  /*a930*/  LDSM.16.M88.4 R168, [R226] ;  /* 0x00000000e2a8783b */ /* 0x000fee0000000200 */
[C---:B-----5:R-:W-:Y:S08]  /*a940*/  HMMA.16816.F32 R12, R164.reuse, R172, RZ ;  /* 0x000000aca40c723c */ /* 0x060ff000000018ff */
[C---:B------:R-:W-:Y:S01]  /*a950*/  HMMA.16816.F32 R16, R164.reuse, R174, RZ ;  /* 0x000000aea410723c */ /* 0x040fe200000018ff */
[----:B------:R-:W4:Y:S07]  /*a960*/  LDSM.16.M88.4 R172, [R223+0x8000] ;  /* 0x00800000dfac783b */ /* 0x000f2e0000000200 */
[C---:B---3--:R-:W-:Y:S08]  /*a970*/  HMMA.16816.F32 R20, R164.reuse, R176, RZ ;  /* 0x000000b0a414723c */ /* 0x048ff000000018ff */
[C---:B--2---:R-:W-:Y:S01]  /*a980*/  HMMA.16816.F32 R24, R164.reuse, R178, RZ ;  /* 0x000000b2a418723c */ /* 0x044fe200000018ff */
[----:B------:R-:W2:Y:S07]  /*a990*/  LDSM.16.M88.4 R176, [R223+0x8800] ;  /* 0x00880000dfb0783b */ /* 0x000eae0000000200 */
[C---:B-1----:R-:W-:Y:S08]  /*a9a0*/  HMMA.16816.F32 R28, R164.reuse, R180, RZ ;  /* 0x000000b4a41c723c */ /* 0x042ff000000018ff */
[----:B------:R-:W-:Y:S01]  /*a9b0*/  HMMA.16816.F32 R32, R164, R182, RZ ;  /* 0x000000b6a420723c */ /* 0x000fe200000018ff */
[----:B------:R-:W1:Y:S04]  /*a9c0*/  LDSM.16.M88.4 R164, [R223+0x9000] ;  /* 0x00900000dfa4783b */ /* 0x000e680000000200 */
[----:B------:R-:W3:Y:S03]  /*a9d0*/  LDSM.16.M88.4 R180, [R223+0x9800] ;  /* 0x00980000dfb4783b */ /* 0x000ee60000000200 */
[C---:B------:R-:W-:Y:S08]  /*a9e0*/  HMMA.16816.F32 R4, R184.reuse, R188, R4 ;  /* 0x000000bcb804723c */ /* 0x040ff00000001804 */
[C---:B------:R-:W-:Y:S01]  /*a9f0*/  HMMA.16816.F32 R8, R184.reuse, R190, R8 ;  /* 0x000000beb808723c */ /* 0x040fe20000001808 */
[----:B------:R-:W-:Y:S07]  /*aa00*/  LDSM.16.M88.4 R188, [R225] ;  /* 0x00000000e1bc783b */ /* 0x000fee0000000200 */
[C---:B------:R-:W-:Y:S08]  /*aa10*/  HMMA.16816.F32 R12, R184.reuse, R192, R12 ;  /* 0x000000c0b80c723c */ /* 0x040ff0000000180c */
[C---:B------:R-:W-:Y:S01]  /*aa20*/  HMMA.16816.F32 R16, R184.reuse, R194, R16 ;  /* 0x000000c2b810723c */ /* 0x040fe20000001810 */
[----:B------:R-:W5:Y:S07]  /*aa30*/  LDSM.16.M88.4 R192, [R216] ;  /* 0x00000000d8c0783b */ /* 0x000f6e0000000200 */
[C---:B------:R-:W-:Y:S08]  /*aa40*/  HMMA.16816.F32 R20, R184.reuse, R196, R20 ;  /* 0x000000c4b814723c */ /* 0x040ff00000001814 */
[C---:B------:R-:W-:Y:S01]  /*aa50*/  HMMA.16816.F32 R24, R184.reuse, R198, R24 ;  /* 0x000000c6b818723c */ /* 0x040fe20000001818 */
[----:B------:R-:W1:Y:S07]  /*aa60*/  LDSM.16.M88.4 R196, [R216+0x800] ;  /* 0x00080000d8c4783b */ /* 0x000e6e0000000200 */
[C---:B------:R-:W-:Y:S08]  /*aa70*/  HMMA.16816.F32 R28, R184.reuse, R200, R28 ;  /* 0x000000c8b81c723c */ /* 0x040ff0000000181c */
[----:B------:R-:W-:Y:S01]  /*aa80*/  HMMA.16816.F32 R32, R184, R202, R32 ;  /* 0x000000cab820723c */ /* 0x000fe20000001820 */
[----:B------:R-:W3:Y:S04]  /*aa90*/  LDSM.16.M88.4 R184, [R216+0x1000] ;  /* 0x00100000d8b8783b */ /* 0x000ee80000000200 */
[----:B------:R-:W3:Y:S03]  /*aaa0*/  LDSM.16.M88.4 R200, [R216+0x1800] ;  /* 0x00180000d8c8783b */ /* 0x000ee60000000200 */
[C---:B----4-:R-:W-:Y:S08]  /*aab0*/  HMMA.16816.F32 R4, R168.reuse, R172, R4 ;  /* 0x000000aca804723c */ /* 0x050ff00000001804 */
[C---:B------:R-:W-:Y:S01]  /*aac0*/  HMMA.16816.F32 R8, R168.reuse, R174, R8 ;  /* 0x000000aea808723c */ /* 0x040fe20000001808 */
[----:B------:R-:W-:Y:S07]  /*aad0*/  LDSM.16.M88.4 R172, [R229+0xa000] ;  /* 0x00a00000e5ac783b */ /* 0x000fee0000000200 */
[C---:B--2---:R-:W-:Y:S08]  /*aae0*/  HMMA.16816.F32 R12, R168.reuse, R176, R12 ;  /* 0x000000b0a80c723c */ /* 0x044ff0000000180c */
[C---:B------:R-:W-:Y:S01]  /*aaf0*/  HMMA.16816.F32 R16, R168.reuse, R178, R16 ;  /* 0x000000b2a810723c */ /* 0x040fe20000001810 */
[----:B------:R-:W-:Y:S07]  /*ab00*/  LDSM.16.M88.4 R176, [R229+0xa800] ;  /* 0x00a80000e5b0783b */ /* 0x000fee0000000200 */
[C---:B-1----:R-:W-:Y:S08]  /*ab10*/  HMMA.16816.F32 R20, R168.reuse, R164, R20 ;  /* 0x000000a4a814723c */ /* 0x042ff00000001814 */
[C---:B------:R-:W-:Y:S01]  /*ab20*/  HMMA.16816.F32 R24, R168.reuse, R166, R24 ;  /* 0x000000a6a818723c */ /* 0x040fe20000001818 */
[----:B------:R-:W1:Y:S07]  /*ab30*/  LDSM.16.M88.4 R164, [R230+0x2000] ;  /* 0x00200000e6a4783b */ /* 0x000e6e0000000200 */
[C---:B---3--:R-:W-:Y:S08]  /*ab40*/  HMMA.16816.F32 R28, R168.reuse, R180, R28 ;  /* 0x000000b4a81c723c */ /* 0x048ff0000000181c */
[----:B------:R-:W-:Y:S01]  /*ab50*/  HMMA.16816.F32 R32, R168, R182, R32 ;  /* 0x000000b6a820723c */ /* 0x000fe20000001820 */
[----:B------:R-:W2:Y:S04]  /*ab60*/  LDSM.16.M88.4 R168, [R229+0xb000] ;  /* 0x00b00000e5a8783b */ /* 0x000ea80000000200 */
[----:B------:R-:W3:Y:S03]  /*ab70*/  LDSM.16.M88.4 R180, [R229+0xb800] ;  /* 0x00b80000e5b4783b */ /* 0x000ee60000000200 */
[C---:B-----5:R-:W-:Y:S08]  /*ab80*/  HMMA.16816.F32 R4, R188.reuse, R192, R4 ;  /* 0x000000c0bc04723c */ /* 0x060ff00000001804 */
[C---:B------:R-:W-:Y:S01]  /*ab90*/  HMMA.16816.F32 R8, R188.reuse, R194, R8 ;  /* 0x000000c2bc08723c */ /* 0x040fe20000001808 */
[----:B------:R-:W-:Y:S07]  /*aba0*/  LDSM.16.M88.4 R192, [R215] ;  /* 0x00000000d7c0783b */ /* 0x000fee0000000200 */
[C---:B------:R-:W-:Y:S08]  /*abb0*/  HMMA.16816.F32 R12, R188.reuse, R196, R12 ;  /* 0x000000c4bc0c723c */ /* 0x040ff0000000180c */
[C---:B------:R-:W-:Y:S01]  /*abc0*/  HMMA.16816.F32 R16, R188.reuse, R198, R16 ;  /* 0x000000c6bc10723c */ /* 0x040fe20000001810 */
[----:B------:R-:W-:Y:S07]  /*abd0*/  LDSM.16.M88.4 R196, [R214] ;  /* 0x00000000d6c4783b */ /* 0x000fee0000000200 */
[C---:B------:R-:W-:Y:S08]  /*abe0*/  HMMA.16816.F32 R20, R188.reuse, R184, R20 ;  /* 0x000000b8bc14723c */ /* 0x040ff00000001814 */
[C---:B------:R-:W-:Y:S01]  /*abf0*/  HMMA.16816.F32 R24, R188.reuse, R186, R24 ;  /* 0x000000babc18723c */ /* 0x040fe20000001818 */
[----:B------:R-:W4:Y:S07]  /*ac00*/  LDSM.16.M88.4 R184, [R228+0x2000] ;  /* 0x00200000e4b8783b */ /* 0x000f2e0000000200 */
[C---:B------:R-:W-:Y:S08]  /*ac10*/  HMMA.16816.F32 R28, R188.reuse, R200, R28 ;  /* 0x000000c8bc1c723c */ /* 0x040ff0000000181c */
[----:B------:R-:W-:Y:S01]  /*ac20*/  HMMA.16816.F32 R32, R188, R202, R32 ;  /* 0x000000cabc20723c */ /* 0x000fe20000001820 */
[----:B------:R-:W5:Y:S04]  /*ac30*/  LDSM.16.M88.4 R188, [R213] ;  /* 0x00000000d5bc783b */ /* 0x000f680000000200 */
[----:B------:R-:W3:Y:S03]  /*ac40*/  LDSM.16.M88.4 R200, [R212] ;  /* 0x00000000d4c8783b */ /* 0x000ee60000000200 */
        /* <DEDUP_REMOVED lines=12> */
[----:B------:R-:W3:Y:S03]  /*ad10*/  LDSM.16.M88.4 R180, [R223+0xb800] ;  /* 0x00b80000dfb4783b */ /* 0x000ee60000000200 */
[C---:B----4-:R-:W-:Y:S08]  /*ad20*/  HMMA.16816.F32 R4, R184.reuse, R192, R4 ;  /* 0x000000c0b804723c */ /* 0x050ff00000001804 */
[C---:B------:R-:W-:Y:S01]  /*ad30*/  HMMA.16816.F32 R8, R184.reuse, R194, R8 ;  /* 0x000000c2b808723c */ /* 0x040fe20000001808 */
[----:B------:R-:W-:Y:S07]  /*ad40*/  LDSM.16.M88.4 R192, [R216+0x2000] ;  /* 0x00200000d8c0783b */ /* 0x000fee0000000200 */
[C---:B------:R-:W-:Y:S08]  /*ad50*/  HMMA.16816.F32 R12, R184.reuse, R196, R12 ;  /* 0x000000c4b80c723c */ /* 0x040ff0000000180c */
[C---:B------:R-:W-:Y:S01]  /*ad60*/  HMMA.16816.F32 R16, R184.reuse, R198, R16 ;  /* 0x000000c6b810723c */ /* 0x040fe20000001810 */
[----:B------:R-:W-:Y:S07]  /*ad70*/  LDSM.16.M88.4 R196, [R216+0x2800] ;  /* 0x00280000d8c4783b */ /* 0x000fee0000000200 */
[C---:B-----5:R-:W-:Y:S08]  /*ad80*/  HMMA.16816.F32 R20, R184.reuse, R188, R20 ;  /* 0x000000bcb814723c */ /* 0x060ff00000001814 */
[C---:B------:R-:W-:Y:S01]  /*ad90*/  HMMA.16816.F32 R24, R184.reuse, R190, R24 ;  /* 0x000000beb818723c */ /* 0x040fe20000001818 */
[----:B------:R-:W4:Y:S07]  /*ada0*/  LDSM.16.M88.4 R188, [R225+0x2000] ;  /* 0x00200000e1bc783b */ /* 0x000f2e0000000200 */
[C---:B------:R-:W-:Y:S08]  /*adb0*/  HMMA.16816.F32 R28, R184.reuse, R200, R28 ;  /* 0x000000c8b81c723c */ /* 0x040ff0000000181c */
[----:B------:R-:W-:Y:S01]  /*adc0*/  HMMA.16816.F32 R32, R184, R202, R32 ;  /* 0x000000cab820723c */ /* 0x000fe20000001820 */
[----:B------:R-:W5:Y:S04]  /*add0*/  LDSM.16.M88.4 R184, [R216+0x3000] ;  /* 0x00300000d8b8783b */ /* 0x000f680000000200 */
[----:B------:R-:W3:Y:S03]  /*ade0*/  LDSM.16.M88.4 R200, [R216+0x3800] ;  /* 0x00380000d8c8783b */ /* 0x000ee60000000200 */
        /* <DEDUP_REMOVED lines=15> */
[----:B------:R-:W-:Y:S07]  /*aee0*/  LDSM.16.M88.4 R192, [R211] ;  /* 0x00000000d3c0783b */ /* 0x000fee0000000200 */
[C---:B------:R-:W-:Y:S08]  /*aef0*/  HMMA.16816.F32 R12, R188.reuse, R196, R12 ;  /* 0x000000c4bc0c723c */ /* 0x040ff0000000180c */
[C---:B------:R-:W-:Y:S01]  /*af00*/  HMMA.16816.F32 R16, R188.reuse, R198, R16 ;  /* 0x000000c6bc10723c */ /* 0x040fe20000001810 */
[----:B------:R-:W-:Y:S07]  /*af10*/  LDSM.16.M88.4 R196, [R210] ;  /* 0x00000000d2c4783b */ /* 0x000fee0000000200 */
[C---:B-----5:R-:W-:Y:S08]  /*af20*/  HMMA.16816.F32 R20, R188.reuse, R184, R20 ;  /* 0x000000b8bc14723c */ /* 0x060ff00000001814 */
        /* <DEDUP_REMOVED lines=84> */
[C---:B-1----:R-:W-:Y:S01]  /*b470*/  HMMA.16816.F32 R4, R168.reuse, R172, R4 ;  /* 0x000000aca804723c */ /* 0x042fe20000001804 */
[----:B------:R-:W-:Y:S04]  /*b480*/  DEPBAR.LE SB0, 0x0 ;  /* 0x000080000000791a */ /* 0x000fe80000000000 */
[----:B------:R-:W-:Y:S03]  /*b490*/  BAR.SYNC.DEFER_BLOCKING 0x0 ;  /* 0x0000000000007b1d */ /* 0x000fe60000010000 */
[C---:B------:R-:W-:Y:S08]  /*b4a0*/  HMMA.16816.F32 R8, R168.reuse, R174, R8 ;  /* 0x000000aea808723c */ /* 0x040ff00000001808 */
[C---:B------:R-:W-:Y:S08]  /*b4b0*/  HMMA.16816.F32 R12, R168.reuse, R176, R12 ;  /* 0x000000b0a80c723c */ /* 0x040ff0000000180c */
[C---:B------:R-:W-:Y:S08]  /*b4c0*/  HMMA.16816.F32 R16, R168.reuse, R178, R16 ;  /* 0x000000b2a810723c */ /* 0x040ff00000001810 */
[C---:B--2---:R-:W-:Y:S08]  /*b4d0*/  HMMA.16816.F32 R20, R168.reuse, R164, R20 ;  /* 0x000000a4a814723c */ /* 0x044ff00000001814 */
[C---:B------:R-:W-:Y:S08]  /*b4e0*/  HMMA.16816.F32 R24, R168.reuse, R166, R24 ;  /* 0x000000a6a818723c */ /* 0x040ff00000001818 */
[C---:B---3--:R-:W-:Y:S08]  /*b4f0*/  HMMA.16816.F32 R28, R168.reuse, R180, R28 ;  /* 0x000000b4a81c723c */ /* 0x048ff0000000181c */
[----:B------:R-:W-:Y:S08]  /*b500*/  HMMA.16816.F32 R32, R168, R182, R32 ;  /* 0x000000b6a820723c */ /* 0x000ff00000001820 */
[C---:B----4-:R-:W-:Y:S08]  /*b510*/  HMMA.16816.F32 R4, R188.reuse, R192, R4 ;  /* 0x000000c0bc04723c */ /* 0x050ff00000001804 */
        /* <DEDUP_REMOVED lines=8> */
[----:B------:R-:W-:Y:S01]  /*b5a0*/  PLOP3.LUT P0, PT, PT, PT, UP5, 0x80, 0x0 ;  /* 0x000000000000781c */ /* 0x000fe20003f0f058 */
[----:B------:R-:W-:Y:S01]  /*b5b0*/  IMAD.U32 R168, RZ, RZ, UR14 ;  /* 0x0000000effa87e24 */ /* 0x000fe2000f8e00ff */
[----:B------:R-:W-:Y:S11]  /*b5c0*/  MOV R3, UR13 ;  /* 0x0000000d00037c02 */ /* 0x000ff60008000f00 */
[----:B------:R-:W-:-:S05]  /*b5d0*/  @!P0 BRA `(.L_x_6258) ;  /* 0x000003b000008947 */ /* 0x000fca0003800000 */
[----:B------:R-:W-:Y:S04]  /*b5e0*/  IABS R3, c[0x0][0x2d0] ;  /* 0x0000b40000037a13 */ /* 0x000fe80000000000 */
[----:B------:R-:W1:Y:S10]  /*b5f0*/  I2F.RP R171, R3 ;  /* 0x0000000300ab7306 */ /* 0x000e740000209400 */
[----:B-1----:R-:W1:Y:S02]  /*b600*/  MUFU.RCP R164, R171 ;  /* 0x000000ab00a47308 */ /* 0x002e640000001000 */
[----:B-1----:R-:W-:Y:S01]  /*b610*/  IADD3 R168, R164, 0xffffffe, RZ ;  /* 0x0ffffffea4a87810 */ /* 0x002fe20007ffe0ff */
[----:B------:R-:W-:Y:S07]  /*b620*/  IMAD.SHL.U32 R164, R242, 0x40, RZ ;  /* 0x00000040f2a47824 */ /* 0x000fee00078e00ff */
[----:B------:R-:W1:Y:S01]  /*b630*/  F2I.FTZ.U32.TRUNC.NTZ R169, R168 ;  /* 0x000000a800a97305 */ /* 0x000e62000021f000 */
[----:B------:R-:W-:Y:S02]  /*b640*/  IADD3 R170, R164, -0x40, RZ ;  /* 0xffffffc0a4aa7810 */ /* 0x000fe40007ffe0ff */
[----:B------:R-:W-:Y:S02]  /*b650*/  IABS R167, R164 ;  /* 0x000000a400a77213 */ /* 0x000fe40000000000 */
[----:B------:R-:W-:Y:S02]  /*b660*/  IABS R165, R170 ;  /* 0x000000aa00a57213 */ /* 0x000fe40000000000 */
[----:B------:R-:W-:Y:S02]  /*b670*/  LOP3.LUT R170, R170, c[0x0][0x2d0], RZ, 0x3c, !PT ;  /* 0x0000b400aaaa7a12 */ /* 0x000fe400078e3cff */
[----:B------:R-:W-:Y:S02]  /*b680*/  LOP3.LUT R164, R164, c[0x0][0x2d0], RZ, 0x3c, !PT ;  /* 0x0000b400a4a47a12 */ /* 0x000fe400078e3cff */
[----:B------:R-:W-:Y:S02]  /*b690*/  ISETP.GE.AND P0, PT, R170, RZ, PT ;  /* 0x000000ffaa00720c */ /* 0x000fe40003f06270 */
[----:B------:R-:W-:Y:S02]  /*b6a0*/  ISETP.GE.AND P2, PT, R164, RZ, PT ;  /* 0x000000ffa400720c */ /* 0x000fe40003f46270 */
[----:B------:R-:W-:Y:S01]  /*b6b0*/  LOP3.LUT R164, RZ, c[0x0][0x2d0], RZ, 0x33, !PT ;  /* 0x0000b400ffa47a12 */ /* 0x000fe200078e33ff */
        /* <DEDUP_REMOVED lines=18> */
[----:B------:R-:W-:Y:S09]  /*b7e0*/  ISETP.NE.AND P1, PT, RZ, c[0x0][0x2d0], PT ;  /* 0x0000b400ff007a0c */ /* 0x000ff20003f25270 */
[----:B------:R-:W-:Y:S02]  /*b7f0*/  @P4 IADD3 R169, R169, 0x1, RZ ;  /* 0x00000001a9a94810 */ /* 0x000fe40007ffe0ff */
[----:B------:R-:W-:Y:S03]  /*b800*/  @P5 IADD3 R171, R171, 0x1, RZ ;  /* 0x00000001abab5810 */ /* 0x000fe60007ffe0ff */
[----:B------:R-:W-:Y:S02]  /*b810*/  @!P0 IMAD.MOV R169, RZ, RZ, -R169 ;  /* 0x000000ffffa98224 */ /* 0x000fe400078e0aa9 */
[----:B------:R-:W-:Y:S03]  /*b820*/  @!P2 IMAD.MOV R171, RZ, RZ, -R171 ;  /* 0x000000ffffaba224 */ /* 0x000fe600078e0aab */
[C---:B------:R-:W-:Y:S02]  /*b830*/  SEL R169, R164.reuse, R169, !P1 ;  /* 0x000000a9a4a97207 */ /* 0x040fe40004800000 */
[----:B------:R-:W-:Y:S01]  /*b840*/  SEL R3, R164, R171, !P1 ;  /* 0x000000aba4037207 */ /* 0x000fe20004800000 */
[----:B------:R-:W-:Y:S01]  /*b850*/  IMAD.MOV.U32 R164, RZ, RZ, 0x40 ;  /* 0x00000040ffa47424 */ /* 0x000fe200078e00ff */
        /* <DEDUP_REMOVED lines=19> */
.L_x_6258:
        /* <DEDUP_REMOVED lines=14> */
[----:B------:R-:W-:Y:S03]  /*ba70*/  IADD3.X R165, R167, UR4, RZ, P0, !PT ;  /* 0x00000004a7a57c10 */ /* 0x000fe600087fe4ff */
        /* <DEDUP_REMOVED lines=13> */
.L_x_6257:
[----:B------:R-:W-:Y:S04]  /*bb50*/  LEA R3, R242, R241, 0x6 ;  /* 0x000000f1f2037211 */ /* 0x000fe800078e30ff */
[C---:B-1----:R-:W-:Y:S02]  /*bb60*/  IADD3 R165, R3.reuse, 0x1, RZ ;  /* 0x0000000103a57810 */ /* 0x042fe40007ffe0ff */
[----:B------:R-:W-:Y:S02]  /*bb70*/  ISETP.GE.AND P2, PT, R3, R240, PT ;  /* 0x000000f00300720c */ /* 0x000fe40003f46270 */
[C---:B------:R-:W-:Y:S02]  /*bb80*/  ISETP.GE.AND P1, PT, R165.reuse, R238, PT ;  /* 0x000000eea500720c */ /* 0x040fe40003f26270 */
[C---:B------:R-:W-:Y:S02]  /*bb90*/  ISETP.GE.AND P6, PT, R165.reuse, R240, PT ;  /* 0x000000f0a500720c */ /* 0x040fe40003fc6270 */
[C---:B------:R-:W-:Y:S02]  /*bba0*/  ISETP.GE.OR P1, PT, R165.reuse, R234, !P1 ;  /* 0x000000eaa500720c */ /* 0x040fe40004f26670 */
[-C--:B------:R-:W-:Y:S02]  /*bbb0*/  ISETP.GE.OR P6, PT, R165, R239.reuse, !P6 ;  /* 0x000000efa500720c */ /* 0x080fe400077c6670 */
[C---:B------:R-:W-:Y:S02]  /*bbc0*/  IADD3 R165, R3.reuse, 0x9, RZ ;  /* 0x0000000903a57810 */ /* 0x040fe40007ffe0ff */
[-C--:B------:R-:W-:Y:S02]  /*bbd0*/  ISETP.GE.OR P2, PT, R3, R239.reuse, !P2 ;  /* 0x000000ef0300720c */ /* 0x080fe40005746670 */
[C---:B------:R-:W-:Y:S02]  /*bbe0*/  ISETP.GE.AND P4, PT, R165.reuse, R240, PT ;  /* 0x000000f0a500720c */ /* 0x040fe40003f86270 */
[----:B------:R-:W-:Y:S02]  /*bbf0*/  FSEL R166, R4, -INF , !P2 ;  /* 0xff80000004a67808 */ /* 0x000fe40005000000 */
[C---:B------:R-:W-:Y:S02]  /*bc00*/  ISETP.GE.AND P2, PT, R165.reuse, R238, PT ;  /* 0x000000eea500720c */ /* 0x040fe40003f46270 */
[CC--:B------:R-:W-:Y:S02]  /*bc10*/  ISETP.GE.OR P4, PT, R165.reuse, R239.reuse, !P4 ;  /* 0x000000efa500720c */ /* 0x0c0fe40006786670 */
[----:B------:R-:W-:Y:S02]  /*bc20*/  ISETP.GE.OR P2, PT, R165, R234, !P2 ;  /* 0x000000eaa500720c */ /* 0x000fe40005746670 */
[C---:B------:R-:W-:Y:S02]  /*bc30*/  IADD3 R167, R3.reuse, 0x8, RZ ;  /* 0x0000000803a77810 */ /* 0x040fe40007ffe0ff */
[----:B------:R-:W-:Y:S02]  /*bc40*/  IADD3 R165, R3, 0x11, RZ ;  /* 0x0000001103a57810 */ /* 0x000fe40007ffe0ff */
[----:B------:R-:W-:Y:S02]  /*bc50*/  FSEL R172, R5, -INF , !P6 ;  /* 0xff80000005ac7808 */ /* 0x000fe40007000000 */
[-C--:B------:R-:W-:Y:S02]  /*bc60*/  ISETP.GE.AND P0, PT, R167, R240.reuse, PT ;  /* 0x000000f0a700720c */ /* 0x080fe40003f06270 */
[----:B------:R-:W-:Y:S02]  /*bc70*/  ISETP.GE.AND P6, PT, R165, R240, PT ;  /* 0x000000f0a500720c */ /* 0x000fe40003fc6270 */
[-C--:B------:R-:W-:Y:S02]  /*bc80*/  ISETP.GE.OR P0, PT, R167, R239.reuse, !P0 ;  /* 0x000000efa700720c */ /* 0x080fe40004706670 */
[-C--:B------:R-:W-:Y:S02]  /*bc90*/  ISETP.GE.AND P5, PT, R3, R238.reuse, PT ;  /* 0x000000ee0300720c */ /* 0x080fe40003fa6270 */
[----:B------:R-:W-:Y:S02]  /*bca0*/  ISETP.GE.AND P3, PT, R167, R238, PT ;  /* 0x000000eea700720c */ /* 0x000fe40003f66270 */
[----:B------:R-:W-:Y:S02]  /*bcb0*/  ISETP.GE.OR P6, PT, R165, R239, !P6 ;  /* 0x000000efa500720c */ /* 0x000fe400077c6670 */
[----:B------:R-:W-:Y:S02]  /*bcc0*/  FSEL R170, R8, -INF , !P0 ;  /* 0xff80000008aa7808 */ /* 0x000fe40004000000 */
[-C--:B------:R-:W-:Y:S02]  /*bcd0*/  ISETP.GE.OR P3, PT, R167, R234.reuse, !P3 ;  /* 0x000000eaa700720c */ /* 0x080fe40005f66670 */
[C---:B------:R-:W-:Y:S02]  /*bce0*/  ISETP.GE.OR P5, PT, R3.reuse, R234, !P5 ;  /* 0x000000ea0300720c */ /* 0x040fe40006fa6670 */
[----:B------:R-:W-:Y:S02]  /*bcf0*/  IADD3 R167, R3, 0x10, RZ ;  /* 0x0000001003a77810 */ /* 0x000fe40007ffe0ff */
[----:B------:R-:W-:Y:S02]  /*bd00*/  FSEL R188, R13, -INF , !P6 ;  /* 0xff8000000dbc7808 */ /* 0x000fe40007000000 */
[----:B------:R-:W-:Y:S02]  /*bd10*/  FMNMX.FTZ R13, R166, R2, !PT ;  /* 0x00000002a60d7209 */ /* 0x000fe40007810000 */
[----:B------:R-:W-:Y:S02]  /*bd20*/  ISETP.GE.AND P0, PT, R165, R238, PT ;  /* 0x000000eea500720c */ /* 0x000fe40003f06270 */
[----:B------:R-:W-:Y:S02]  /*bd30*/  FSEL R169, R6, -INF , !P5 ;  /* 0xff80000006a97808 */ /* 0x000fe40006800000 */
[----:B------:R-:W-:Y:S02]  /*bd40*/  FSEL R7, R7, -INF , !P1 ;  /* 0xff80000007077808 */ /* 0x000fe40004800000 */
[C---:B------:R-:W-:Y:S02]  /*bd50*/  ISETP.GE.AND P1, PT, R167.reuse, R240, PT ;  /* 0x000000f0a700720c */ /* 0x040fe40003f26270 */
[----:B------:R-:W-:Y:S02]  /*bd60*/  ISETP.GE.AND P5, PT, R167, R238, PT ;  /* 0x000000eea700720c */ /* 0x000fe40003fa6270 */
[----:B------:R-:W-:Y:S02]  /*bd70*/  FMNMX.FTZ R13, R172, R13, !PT ;  /* 0x0000000dac0d7209 */ /* 0x000fe40007810000 */
[-C--:B------:R-:W-:Y:S02]  /*bd80*/  ISETP.GE.OR P0, PT, R165, R234.reuse, !P0 ;  /* 0x000000eaa500720c */ /* 0x080fe40004706670 */
[----:B------:R-:W-:Y:S02]  /*bd90*/  IADD3 R165, R3, 0x19, RZ ;  /* 0x0000001903a57810 */ /* 0x000fe40007ffe0ff */
[C---:B------:R-:W-:Y:S02]  /*bda0*/  ISETP.GE.OR P1, PT, R167.reuse, R239, !P1 ;  /* 0x000000efa700720c */ /* 0x040fe40004f26670 */
[----:B------:R-:W-:Y:S02]  /*bdb0*/  ISETP.GE.OR P5, PT, R167, R234, !P5 ;  /* 0x000000eaa700720c */ /* 0x000fe40006fa6670 */
[----:B------:R-:W-:Y:S02]  /*bdc0*/  FSEL R168, R9, -INF , !P4 ;  /* 0xff80000009a87808 */ /* 0x000fe40006000000 */
[----:B------:R-:W-:Y:S02]  /*bdd0*/  FSEL R5, R10, -INF , !P3 ;  /* 0xff8000000a057808 */ /* 0x000fe40005800000 */
[----:B------:R-:W-:Y:S02]  /*bde0*/  FMNMX.FTZ R13, R170, R13, !PT ;  /* 0x0000000daa0d7209 */ /* 0x000fe40007810000 */
[----:B------:R-:W-:Y:S02]  /*bdf0*/  IADD3 R167, R3, 0x18, RZ ;  /* 0x0000001803a77810 */ /* 0x000fe40007ffe0ff */
[----:B------:R-:W-:Y:S02]  /*be00*/  ISETP.GE.AND P3, PT, R165, R240, PT ;  /* 0x000000f0a500720c */ /* 0x000fe40003f66270 */
[----:B------:R-:W-:Y:S02]  /*be10*/  FMNMX.FTZ R4, R169, R0, !PT ;  /* 0x00000000a9047209 */ /* 0x000fe40007810000 */
[----:B------:R-:W-:Y:S02]  /*be20*/  FSEL R194, R12, -INF , !P1 ;  /* 0xff8000000cc27808 */ /* 0x000fe40004800000 */
[----:B------:R-:W-:Y:S02]  /*be30*/  FMNMX.FTZ R13, R168, R13, !PT ;  /* 0x0000000da80d7209 */ /* 0x000fe40007810000 */
[----:B------:R-:W-:Y:S02]  /*be40*/  ISETP.GE.AND P4, PT, R167, R240, PT ;  /* 0x000000f0a700720c */ /* 0x000fe40003f86270 */
[C---:B------:R-:W-:Y:S02]  /*be50*/  ISETP.GE.AND P1, PT, R165.reuse, R238, PT ;  /* 0x000000eea500720c */ /* 0x040fe40003f26270 */
[-C--:B------:R-:W-:Y:S02]  /*be60*/  ISETP.GE.OR P3, PT, R165, R239.reuse, !P3 ;  /* 0x000000efa500720c */ /* 0x080fe40005f66670 */
[----:B------:R-:W-:Y:S02]  /*be70*/  FMNMX.FTZ R4, R7, R4, !PT ;  /* 0x0000000407047209 */ /* 0x000fe40007810000 */
[----:B------:R-:W-:Y:S02]  /*be80*/  ISETP.GE.OR P4, PT, R167, R239, !P4 ;  /* 0x000000efa700720c */ /* 0x000fe40006786670 */
[----:B------:R-:W-:Y:S02]  /*be90*/  ISETP.GE.OR P1, PT, R165, R234, !P1 ;  /* 0x000000eaa500720c */ /* 0x000fe40004f26670 */
[C---:B------:R-:W-:Y:S02]  /*bea0*/  IADD3 R165, R3.reuse, 0x20, RZ ;  /* 0x0000002003a57810 */ /* 0x040fe40007ffe0ff */
[----:B------:R-:W-:Y:S02]  /*beb0*/  IADD3 R9, R3, 0x21, RZ ;  /* 0x0000002103097810 */ /* 0x000fe40007ffe0ff */
[----:B------:R-:W-:Y:S02]  /*bec0*/  FSEL R190, R17, -INF , !P3 ;  /* 0xff80000011be7808 */ /* 0x000fe40005800000 */
[----:B------:R-:W-:Y:S02]  /*bed0*/  FMNMX.FTZ R17, R194, R13, !PT ;  /* 0x0000000dc2117209 */ /* 0x000fe40007810000 */
[----:B------:R-:W-:Y:S02]  /*bee0*/  FSEL R11, R11, -INF , !P2 ;  /* 0xff8000000b0b7808 */ /* 0x000fe40005000000 */
[----:B------:R-:W-:Y:S02]  /*bef0*/  FMNMX.FTZ R4, R5, R4, !PT ;  /* 0x0000000405047209 */ /* 0x000fe40007810000 */
[----:B------:R-:W-:Y:S02]  /*bf00*/  FSEL R192, R16, -INF , !P4 ;  /* 0xff80000010c07808 */ /* 0x000fe40006000000 */
[----:B------:R-:W-:Y:S02]  /*bf10*/  ISETP.GE.AND P2, PT, R167, R238, PT ;  /* 0x000000eea700720c */ /* 0x000fe40003f46270 */
[----:B------:R-:W-:Y:S02]  /*bf20*/  FSEL R233, R15, -INF , !P0 ;  /* 0xff8000000fe97808 */ /* 0x000fe40004000000 */
[-C--:B------:R-:W-:Y:S02]  /*bf30*/  ISETP.GE.AND P0, PT, R165, R240.reuse, PT ;  /* 0x000000f0a500720c */ /* 0x080fe40003f06270 */
[C---:B------:R-:W-:Y:S02]  /*bf40*/  ISETP.GE.AND P6, PT, R9.reuse, R240, PT ;  /* 0x000000f00900720c */ /* 0x040fe40003fc6270 */
[----:B------:R-:W-:Y:S02]  /*bf50*/  ISETP.GE.AND P4, PT, R9, R238, PT ;  /* 0x000000ee0900720c */ /* 0x000fe40003f86270 */
[----:B------:R-:W-:Y:S02]  /*bf60*/  FMNMX.FTZ R17, R188, R17, !PT ;  /* 0x00000011bc117209 */ /* 0x000fe40007810000 */
[----:B------:R-:W-:Y:S02]  /*bf70*/  FSEL R191, R14, -INF , !P5 ;  /* 0xff8000000ebf7808 */ /* 0x000fe40006800000 */
[----:B------:R-:W-:Y:S02]  /*bf80*/  FMNMX.FTZ R4, R11, R4, !PT ;  /* 0x000000040b047209 */ /* 0x000fe40007810000 */
[-C--:B------:R-:W-:Y:S02]  /*bf90*/  ISETP.GE.OR P0, PT, R165, R239.reuse, !P0 ;  /* 0x000000efa500720c */ /* 0x080fe40004706670 */
[C---:B------:R-:W-:Y:S02]  /*bfa0*/  ISETP.GE.OR P6, PT, R9.reuse, R239, !P6 ;  /* 0x000000ef0900720c */ /* 0x040fe400077c6670 */
[-C--:B------:R-:W-:Y:S02]  /*bfb0*/  ISETP.GE.OR P4, PT, R9, R234.reuse, !P4 ;  /* 0x000000ea0900720c */ /* 0x080fe40006786670 */
[----:B------:R-:W-:Y:S02]  /*bfc0*/  ISETP.GE.OR P2, PT, R167, R234, !P2 ;  /* 0x000000eaa700720c */ /* 0x000fe40005746670 */
[C---:B------:R-:W-:Y:S02]  /*bfd0*/  IADD3 R9, R3.reuse, 0x28, RZ ;  /* 0x0000002803097810 */ /* 0x040fe40007ffe0ff */
[----:B------:R-:W-:Y:S02]  /*bfe0*/  FMNMX.FTZ R17, R192, R17, !PT ;  /* 0x00000011c0117209 */ /* 0x000fe40007810000 */
[----:B------:R-:W-:Y:S02]  /*bff0*/  IADD3 R15, R3, 0x29, RZ ;  /* 0x00000029030f7810 */ /* 0x000fe40007ffe0ff */
[----:B------:R-:W-:Y:S02]  /*c000*/  FMNMX.FTZ R4, R191, R4, !PT ;  /* 0x00000004bf047209 */ /* 0x000fe40007810000 */
[----:B------:R-:W-:Y:S02]  /*c010*/  FSEL R202, R20, -INF , !P0 ;  /* 0xff80000014ca7808 */ /* 0x000fe40004000000 */
[----:B------:R-:W-:Y:S02]  /*c020*/  FSEL R193, R18, -INF , !P2 ;  /* 0xff80000012c17808 */ /* 0x000fe40005000000 */
[-C--:B------:R-:W-:Y:S02]  /*c030*/  ISETP.GE.AND P3, PT, R9, R240.reuse, PT ;  /* 0x000000f00900720c */ /* 0x080fe40003f66270 */
[----:B------:R-:W-:Y:S02]  /*c040*/  FMNMX.FTZ R17, R190, R17, !PT ;  /* 0x00000011be117209 */ /* 0x000fe40007810000 */
[C---:B------:R-:W-:Y:S02]  /*c050*/  ISETP.GE.AND P2, PT, R15.reuse, R240, PT ;  /* 0x000000f00f00720c */ /* 0x040fe40003f46270 */
[-C--:B------:R-:W-:Y:S02]  /*c060*/  ISETP.GE.AND P0, PT, R15, R238.reuse, PT ;  /* 0x000000ee0f00720c */ /* 0x080fe40003f06270 */
[----:B------:R-:W-:Y:S02]  /*c070*/  FSEL R203, R19, -INF , !P1 ;  /* 0xff80000013cb7808 */ /* 0x000fe40004800000 */
[-C--:B------:R-:W-:Y:S02]  /*c080*/  ISETP.GE.AND P5, PT, R165, R238.reuse, PT ;  /* 0x000000eea500720c */ /* 0x080fe40003fa6270 */
[----:B------:R-:W-:Y:S02]  /*c090*/  ISETP.GE.AND P1, PT, R9, R238, PT ;  /* 0x000000ee0900720c */ /* 0x000fe40003f26270 */
[----:B------:R-:W-:Y:S02]  /*c0a0*/  FMNMX.FTZ R4, R233, R4, !PT ;  /* 0x00000004e9047209 */ /* 0x000fe40007810000 */
[----:B------:R-:W-:Y:S02]  /*c0b0*/  FSEL R200, R21, -INF , !P6 ;  /* 0xff80000015c87808 */ /* 0x000fe40007000000 */
[-C--:B------:R-:W-:Y:S02]  /*c0c0*/  ISETP.GE.OR P3, PT, R9, R239.reuse, !P3 ;  /* 0x000000ef0900720c */ /* 0x080fe40005f66670 */
[C---:B------:R-:W-:Y:S02]  /*c0d0*/  ISETP.GE.OR P2, PT, R15.reuse, R239, !P2 ;  /* 0x000000ef0f00720c */ /* 0x040fe40005746670 */
[-C--:B------:R-:W-:Y:S02]  /*c0e0*/  ISETP.GE.OR P0, PT, R15, R234.reuse, !P0 ;  /* 0x000000ea0f00720c */ /* 0x080fe40004706670 */
[----:B------:R-:W-:Y:S02]  /*c0f0*/  IADD3 R15, R3, 0x30, RZ ;  /* 0x00000030030f7810 */ /* 0x000fe40007ffe0ff */
[----:B------:R-:W-:Y:S02]  /*c100*/  FMNMX.FTZ R17, R202, R17, !PT ;  /* 0x00000011ca117209 */ /* 0x000fe40007810000 */
[-C--:B------:R-:W-:Y:S02]  /*c110*/  ISETP.GE.OR P5, PT, R165, R234.reuse, !P5 ;  /* 0x000000eaa500720c */ /* 0x080fe40006fa6670 */
[----:B------:R-:W-:Y:S02]  /*c120*/  ISETP.GE.OR P1, PT, R9, R234, !P1 ;  /* 0x000000ea0900720c */ /* 0x000fe40004f26670 */
[----:B------:R-:W-:Y:S02]  /*c130*/  IADD3 R9, R3, 0x38, RZ ;  /* 0x0000003803097810 */ /* 0x000fe40007ffe0ff */
[----:B------:R-:W-:Y:S02]  /*c140*/  FMNMX.FTZ R4, R193, R4, !PT ;  /* 0x00000004c1047209 */ /* 0x000fe40007810000 */
[----:B------:R-:W-:Y:S02]  /*c150*/  IADD3 R13, R3, 0x31, RZ ;  /* 0x00000031030d7810 */ /* 0x000fe40007ffe0ff */
[----:B------:R-:W-:Y:S02]  /*c160*/  FSEL R198, R24, -INF , !P3 ;  /* 0xff80000018c67808 */ /* 0x000fe40005800000 */
[-C--:B------:R-:W-:Y:S02]  /*c170*/  ISETP.GE.AND P6, PT, R15, R240.reuse, PT ;  /* 0x000000f00f00720c */ /* 0x080fe40003fc6270 */
[----:B------:R-:W-:Y:S02]  /*c180*/  FMNMX.FTZ R17, R200, R17, !PT ;  /* 0x00000011c8117209 */ /* 0x000fe40007810000 */
[----:B------:R-:W-:Y:S02]  /*c190*/  FSEL R201, R22, -INF , !P5 ;  /* 0xff80000016c97808 */ /* 0x000fe40006800000 */
[----:B------:R-:W-:Y:S02]  /*c1a0*/  FSEL R196, R25, -INF , !P2 ;  /* 0xff80000019c47808 */ /* 0x000fe40005000000 */
[----:B------:R-:W-:Y:S02]  /*c1b0*/  ISETP.GE.AND P2, PT, R9, R240, PT ;  /* 0x000000f00900720c */ /* 0x000fe40003f46270 */
[----:B------:R-:W-:Y:S02]  /*c1c0*/  FMNMX.FTZ R4, R203, R4, !PT ;  /* 0x00000004cb047209 */ /* 0x000fe40007810000 */
[----:B------:R-:W-:Y:S02]  /*c1d0*/  ISETP.GE.AND P3, PT, R13, R240, PT ;  /* 0x000000f00d00720c */ /* 0x000fe40003f66270 */
[----:B------:R-:W-:Y:S02]  /*c1e0*/  ISETP.GE.OR P6, PT, R15, R239, !P6 ;  /* 0x000000ef0f00720c */ /* 0x000fe400077c6670 */
[----:B------:R-:W-:Y:S02]  /*c1f0*/  FMNMX.FTZ R17, R198, R17, !PT ;  /* 0x00000011c6117209 */ /* 0x000fe40007810000 */
[----:B------:R-:W-:Y:S02]  /*c200*/  FSEL R199, R23, -INF , !P4 ;  /* 0xff80000017c77808 */ /* 0x000fe40006000000 */
[-C--:B------:R-:W-:Y:S01]  /*c210*/  ISETP.GE.OR P2, PT, R9, R239.reuse, !P2 ;  /* 0x000000ef0900720c */ /* 0x080fe20005746670 */
[----:B------:R-:W-:Y:S01]  /*c220*/  LDSM.16.MT88.4 R20, [R222+0x10000] ;  /* 0x01000000de14783b */ /* 0x000fe20000004200 */
[----:B------:R-:W-:Y:S02]  /*c230*/  FMNMX.FTZ R6, R201, R4, !PT ;  /* 0x00000004c9067209 */ /* 0x000fe40007810000 */
[----:B------:R-:W-:Y:S02]  /*c240*/  FSEL R186, R28, -INF , !P6 ;  /* 0xff8000001cba7808 */ /* 0x000fe40007000000 */
[----:B------:R-:W-:Y:S02]  /*c250*/  ISETP.GE.OR P3, PT, R13, R239, !P3 ;  /* 0x000000ef0d00720c */ /* 0x000fe40005f66670 */
[----:B------:R-:W-:Y:S02]  /*c260*/  IADD3 R3, R3, 0x39, RZ ;  /* 0x0000003903037810 */ /* 0x000fe40007ffe0ff */
[----:B------:R-:W-:Y:S02]  /*c270*/  FMNMX.FTZ R17, R196, R17, !PT ;  /* 0x00000011c4117209 */ /* 0x000fe40007810000 */
[----:B------:R-:W-:Y:S02]  /*c280*/  FSEL R176, R32, -INF , !P2 ;  /* 0xff80000020b07808 */ /* 0x000fe40005000000 */
[----:B------:R-:W-:Y:S02]  /*c290*/  ISETP.GE.AND P2, PT, R15, R238, PT ;  /* 0x000000ee0f00720c */ /* 0x000fe40003f46270 */
[----:B------:R-:W-:Y:S02]  /*c2a0*/  FSEL R197, R26, -INF , !P1 ;  /* 0xff8000001ac57808 */ /* 0x000fe40004800000 */
[----:B------:R-:W-:Y:S02]  /*c2b0*/  FMNMX.FTZ R6, R199, R6, !PT ;  /* 0x00000006c7067209 */ /* 0x000fe40007810000 */
[----:B------:R-:W-:Y:S02]  /*c2c0*/  FSEL R178, R29, -INF , !P3 ;  /* 0xff8000001db27808 */ /* 0x000fe40005800000 */
[----:B------:R-:W-:Y:S02]  /*c2d0*/  FMNMX.FTZ R17, R186, R17, !PT ;  /* 0x00000011ba117209 */ /* 0x000fe40007810000 */
[----:B------:R-:W-:Y:S02]  /*c2e0*/  ISETP.GE.AND P6, PT, R3, R240, PT ;  /* 0x000000f00300720c */ /* 0x000fe40003fc6270 */
[----:B------:R-:W-:Y:S02]  /*c2f0*/  ISETP.GE.OR P1, PT, R15, R234, !P2 ;  /* 0x000000ea0f00720c */ /* 0x000fe40005726670 */
[----:B------:R-:W-:Y:S02]  /*c300*/  ISETP.GE.AND P2, PT, R13, R238, PT ;  /* 0x000000ee0d00720c */ /* 0x000fe40003f46270 */
[----:B------:R-:W-:Y:S02]  /*c310*/  FSEL R195, R27, -INF , !P0 ;  /* 0xff8000001bc37808 */ /* 0x000fe40004000000 */
[----:B------:R-:W-:Y:S02]  /*c320*/  FMNMX.FTZ R6, R197, R6, !PT ;  /* 0x00000006c5067209 */ /* 0x000fe40007810000 */
[----:B------:R-:W-:Y:S02]  /*c330*/  FMNMX.FTZ R17, R178, R17, !PT ;  /* 0x00000011b2117209 */ /* 0x000fe40007810000 */
[----:B------:R-:W-:Y:S02]  /*c340*/  ISETP.GE.OR P6, PT, R3, R239, !P6 ;  /* 0x000000ef0300720c */ /* 0x000fe400077c6670 */
[----:B------:R-:W-:Y:S02]  /*c350*/  ISETP.GE.OR P2, PT, R13, R234, !P2 ;  /* 0x000000ea0d00720c */ /* 0x000fe40005746670 */
[----:B------:R-:W-:Y:S02]  /*c360*/  FSEL R177, R30, -INF , !P1 ;  /* 0xff8000001eb17808 */ /* 0x000fe40004800000 */
[----:B------:R-:W-:Y:S02]  /*c370*/  ISETP.GE.AND P0, PT, R9, R238, PT ;  /* 0x000000ee0900720c */ /* 0x000fe40003f06270 */
[----:B------:R-:W-:Y:S02]  /*c380*/  FMNMX.FTZ R6, R195, R6, !PT ;  /* 0x00000006c3067209 */ /* 0x000fe40007810000 */
[----:B------:R-:W-:Y:S02]  /*c390*/  FSEL R174, R33, -INF , !P6 ;  /* 0xff80000021ae7808 */ /* 0x000fe40007000000 */
[----:B------:R-:W-:Y:S02]  /*c3a0*/  FMNMX.FTZ R17, R176, R17, !PT ;  /* 0x00000011b0117209 */ /* 0x000fe40007810000 */
[----:B------:R-:W-:Y:S02]  /*c3b0*/  FSEL R175, R31, -INF , !P2 ;  /* 0xff8000001faf7808 */ /* 0x000fe40005000000 */
[----:B------:R-:W-:Y:S01]  /*c3c0*/  FMNMX.FTZ R8, R177, R6, !PT ;  /* 0x00000006b1087209 */ /* 0x000fe20007810000 */
[----:B------:R-:W-:Y:S01]  /*c3d0*/  LDSM.16.MT88.4 R28, [R221+0x10000] ;  /* 0x01000000dd1c783b */ /* 0x000fe20000004200 */
[----:B------:R-:W-:Y:S02]  /*c3e0*/  ISETP.GE.OR P1, PT, R9, R234, !P0 ;  /* 0x000000ea0900720c */ /* 0x000fe40004726670 */
[----:B------:R-:W-:Y:S02]  /*c3f0*/  ISETP.GE.AND P0, PT, R3, R238, PT ;  /* 0x000000ee0300720c */ /* 0x000fe40003f06270 */
[----:B------:R-:W-:Y:S02]  /*c400*/  FMNMX.FTZ R4, R174, R17, !PT ;  /* 0x00000011ae047209 */ /* 0x000fe40007810000 */
[----:B------:R-:W-:Y:S02]  /*c410*/  FSEL R173, R34, -INF , !P1 ;  /* 0xff80000022ad7808 */ /* 0x000fe40004800000 */
[----:B------:R-:W-:Y:S01]  /*c420*/  FMNMX.FTZ R8, R175, R8, !PT ;  /* 0x00000008af087209 */ /* 0x000fe20007810000 */
[----:B------:R-:W1:Y:S01]  /*c430*/  SHFL.BFLY PT, R15, R4, 0x2, 0x1f ;  /* 0x0c401f00040f7f89 */ /* 0x000e6200000e0000 */
[----:B------:R-:W-:Y:S02]  /*c440*/  ISETP.GE.OR P0, PT, R3, R234, !P0 ;  /* 0x000000ea0300720c */ /* 0x000fe40004706670 */
[----:B------:R-:W-:Y:S02]  /*c450*/  FMNMX.FTZ R8, R173, R8, !PT ;  /* 0x00000008ad087209 */ /* 0x000fe40007810000 */
[----:B------:R-:W-:Y:S04]  /*c460*/  FSEL R165, R35, -INF , !P0 ;  /* 0xff80000023a57808 */ /* 0x000fe80004000000 */
        /* <DEDUP_REMOVED lines=9> */
[----:B------:R-:W-:Y:S05]  /*c500*/  FMUL.FTZ R179, R164, c[0x0][0x23c] ;  /* 0x00008f00a4b37a20 */ /* 0x000fea0000410000 */
[----:B------:R-:W-:Y:S02]  /*c510*/  FSEL R179, R179, RZ, P1 ;  /* 0x000000ffb3b37208 */ /* 0x000fe40000800000 */
[----:B--2---:R-:W-:Y:S03]  /*c520*/  FMNMX.FTZ R3, R4, R3, !PT ;  /* 0x0000000304037209 */ /* 0x004fe60007810000 */
[--C-:B------:R-:W-:Y:S02]  /*c530*/  FFMA.FTZ R167, R166, c[0x0][0x23c], -R179.reuse ;  /* 0x00008f00a6a77a23 */ /* 0x100fe400000108b3 */
[--C-:B------:R-:W-:Y:S01]  /*c540*/  FFMA.FTZ R166, R172, c[0x0][0x23c], -R179.reuse ;  /* 0x00008f00aca67a23 */ /* 0x100fe200000108b3 */
[C---:B------:R-:W-:Y:S01]  /*c550*/  FSETP.NEU.FTZ.AND P0, PT, R3.reuse, -INF , PT ;  /* 0xff8000000300780b */ /* 0x040fe20003f1d000 */
        /* <DEDUP_REMOVED lines=10> */
[----:B------:R-:W2:Y:S01]  /*c600*/  MUFU.EX2 R166, R166 ;  /* 0x000000a600a67308 */ /* 0x000ea20000000800 */
[----:B------:R-:W-:Y:S02]  /*c610*/  FFMA.FTZ R182, R7, c[0x0][0x23c], -R172 ;  /* 0x00008f0007b67a23 */ /* 0x000fe400000108ac */
[----:B------:R-:W-:Y:S01]  /*c620*/  FADD.FTZ R4, -R5, R2 ;  /* 0x0000000205047221 */ /* 0x000fe20000010100 */
[----:B------:R-:W-:Y:S01]  /*c630*/  FSEL R5, R3, RZ, P0 ;  /* 0x000000ff03057208 */ /* 0x000fe20000000000 */
[----:B------:R-:W-:Y:S01]  /*c640*/  FFMA.FTZ R180, R11, c[0x0][0x23c], -R172 ;  /* 0x00008f000bb47a23 */ /* 0x000fe200000108ac */
[----:B------:R-:W-:Y:S01]  /*c650*/  ISETP.GT.AND P0, PT, R242, UR7, PT ;  /* 0x00000007f2007c0c */ /* 0x000fe2000bf04270 */
        /* <DEDUP_REMOVED lines=24> */
[----:B---3--:R-:W-:Y:S01]  /*c7e0*/  F2FP.PACK_AB R170, R184, R185 ;  /* 0x000000b9b8aa723e */ /* 0x008fe200000000ff */
[--C-:B------:R-:W-:Y:S02]  /*c7f0*/  FFMA.FTZ R197, R197, c[0x0][0x23c], -R172.reuse ;  /* 0x00008f00c5c57a23 */ /* 0x100fe400000108ac */
[--C-:B------:R-:W-:Y:S02]  /*c800*/  FFMA.FTZ R200, R195, c[0x0][0x23c], -R172.reuse ;  /* 0x00008f00c3c87a23 */ /* 0x100fe400000108ac */
[--C-:B------:R-:W-:Y:S01]  /*c810*/  FFMA.FTZ R195, R178, c[0x0][0x23c], -R179.reuse ;  /* 0x00008f00b2c37a23 */ /* 0x100fe200000108b3 */
[----:B------:R-:W-:Y:S01]  /*c820*/  MUFU.EX2 R181, R181 ;  /* 0x000000b500b57308 */ /* 0x000fe20000000800 */
[----:B------:R-:W-:Y:S02]  /*c830*/  FFMA.FTZ R172, R165, c[0x0][0x23c], -R172 ;  /* 0x00008f00a5ac7a23 */ /* 0x000fe400000108ac */
[--C-:B------:R-:W-:Y:S02]  /*c840*/  FFMA.FTZ R186, R186, c[0x0][0x23c], -R179.reuse ;  /* 0x00008f00baba7a23 */ /* 0x100fe400000108b3 */
[----:B------:R-:W-:Y:S05]  /*c850*/  FFMA.FTZ R179, R174, c[0x0][0x23c], -R179 ;  /* 0x00008f00aeb37a23 */ /* 0x000fea00000108b3 */
[----:B------:R-:W3:Y:S01]  /*c860*/  MUFU.EX2 R180, R180 ;  /* 0x000000b400b47308 */ /* 0x000ee20000000800 */
[----:B--2---:R-:W-:Y:S09]  /*c870*/  F2FP.PACK_AB R169, R182, R183 ;  /* 0x000000b7b6a9723e */ /* 0x004ff200000000ff */
[----:B------:R-:W2:Y:S10]  /*c880*/  MUFU.EX2 R2, R2 ;  /* 0x0000000200027308 */ /* 0x000eb40000000800 */
[----:B------:R-:W4:Y:S01]  /*c890*/  MUFU.EX2 R0, R0 ;  /* 0x0000000000007308 */ /* 0x000f220000000800 */
[----:B---3--:R-:W-:Y:S09]  /*c8a0*/  F2FP.PACK_AB R171, R180, R181 ;  /* 0x000000b5b4ab723e */ /* 0x008ff200000000ff */
[----:B------:R3:W-:Y:S01]  /*c8b0*/  MUFU.EX2 R165, R172 ;  /* 0x000000ac00a57308 */ /* 0x0007e20000000800 */
[C---:B--2---:R-:W-:Y:S02]  /*c8c0*/  FMUL.FTZ R4, R2.reuse, R160 ;  /* 0x000000a002047220 */ /* 0x044fe40000410000 */
[C---:B------:R-:W-:Y:S02]  /*c8d0*/  FMUL.FTZ R5, R2.reuse, R161 ;  /* 0x000000a102057220 */ /* 0x040fe40000410000 */
[C---:B------:R-:W-:Y:S02]  /*c8e0*/  FMUL.FTZ R8, R2.reuse, R156 ;  /* 0x0000009c02087220 */ /* 0x040fe40000410000 */
[C---:B------:R-:W-:Y:S03]  /*c8f0*/  FMUL.FTZ R9, R2.reuse, R157 ;  /* 0x0000009d02097220 */ /* 0x040fe60000410000 */
[----:B------:R2:W-:Y:S01]  /*c900*/  MUFU.EX2 R248, R179 ;  /* 0x000000b300f87308 */ /* 0x0005e20000000800 */
[----:B------:R-:W-:Y:S02]  /*c910*/  FMUL.FTZ R16, R2, R148 ;  /* 0x0000009402107220 */ /* 0x000fe40000410000 */
[C---:B----4-:R-:W-:Y:S02]  /*c920*/  FMUL.FTZ R6, R0.reuse, R162 ;  /* 0x000000a200067220 */ /* 0x050fe40000410000 */
[C---:B------:R-:W-:Y:S02]  /*c930*/  FMUL.FTZ R7, R0.reuse, R163 ;  /* 0x000000a300077220 */ /* 0x040fe40000410000 */
[----:B------:R-:W-:Y:S01]  /*c940*/  LDSM.16.MT88.4 R160, [R221+0x12800] ;  /* 0x01280000dda0783b */ /* 0x000fe20000004200 */
[C---:B------:R-:W-:Y:S02]  /*c950*/  FMUL.FTZ R10, R0.reuse, R158 ;  /* 0x0000009e000a7220 */ /* 0x040fe40000410000 */
[----:B------:R-:W-:Y:S01]  /*c960*/  FMUL.FTZ R11, R0, R159 ;  /* 0x0000009f000b7220 */ /* 0x000fe20000410000 */
[----:B------:R-:W-:Y:S01]  /*c970*/  MUFU.EX2 R187, R187 ;  /* 0x000000bb00bb7308 */ /* 0x000fe20000000800 */
[C---:B-1----:R-:W-:Y:S03]  /*c980*/  HMMA.16816.F32 R4, R168.reuse, R12, R4 ;  /* 0x0000000ca804723c */ /* 0x042fe60000001804 */
[----:B------:R-:W-:Y:S02]  /*c990*/  LDSM.16.MT88.4 R156, [R222+0x12800] ;  /* 0x01280000de9c783b */ /* 0x000fe40000004200 */
[C---:B------:R-:W-:Y:S02]  /*c9a0*/  FMUL.FTZ R17, R2.reuse, R149 ;  /* 0x0000009502117220 */ /* 0x040fe40000410000 */
[C---:B------:R-:W-:Y:S01]  /*c9b0*/  FMUL.FTZ R12, R2.reuse, R152 ;  /* 0x00000098020c7220 */ /* 0x040fe20000410000 */
[C---:B------:R-:W-:Y:S01]  /*c9c0*/  HMMA.16816.F32 R8, R168.reuse, R14, R8 ;  /* 0x0000000ea808723c */ /* 0x040fe20000001808 */
[----:B------:R-:W1:Y:S02]  /*c9d0*/  MUFU.EX2 R188, R188 ;  /* 0x000000bc00bc7308 */ /* 0x000e640000000800 */
[----:B---3--:R-:W-:Y:S01]  /*c9e0*/  LDSM.16.MT88.4 R172, [R221+0x11800] ;  /* 0x01180000ddac783b */ /* 0x008fe20000004200 */
[----:B------:R-:W-:Y:S02]  /*c9f0*/  FMUL.FTZ R13, R2, R153 ;  /* 0x00000099020d7220 */ /* 0x000fe40000410000 */
[C---:B------:R-:W-:Y:S02]  /*ca00*/  FMUL.FTZ R18, R0.reuse, R150 ;  /* 0x0000009600127220 */ /* 0x040fe40000410000 */
[C---:B------:R-:W-:Y:S03]  /*ca10*/  FMUL.FTZ R14, R0.reuse, R154 ;  /* 0x0000009a000e7220 */ /* 0x040fe60000410000 */
[----:B--2---:R-:W-:Y:S01]  /*ca20*/  LDSM.16.MT88.4 R176, [R220+0x11800] ;  /* 0x01180000dcb0783b */ /* 0x004fe20000004200 */
[C---:B------:R-:W-:Y:S01]  /*ca30*/  FMUL.FTZ R15, R0.reuse, R155 ;  /* 0x0000009b000f7220 */ /* 0x040fe20000410000 */
[----:B------:R-:W-:Y:S01]  /*ca40*/  MUFU.EX2 R189, R189 ;  /* 0x000000bd00bd7308 */ /* 0x000fe20000000800 */
[----:B------:R-:W-:Y:S02]  /*ca50*/  FMUL.FTZ R19, R0, R151 ;  /* 0x0000009700137220 */ /* 0x000fe40000410000 */
[C---:B------:R-:W-:Y:S02]  /*ca60*/  FMUL.FTZ R24, R2.reuse, R140 ;  /* 0x0000008c02187220 */ /* 0x040fe40000410000 */
[----:B------:R-:W-:Y:S01]  /*ca70*/  FMUL.FTZ R25, R2, R141 ;  /* 0x0000008d02197220 */ /* 0x000fe20000410000 */
[C---:B------:R-:W-:Y:S01]  /*ca80*/  HMMA.16816.F32 R12, R168.reuse, R20, R12 ;  /* 0x00000014a80c723c */ /* 0x040fe2000000180c */
[----:B------:R-:W2:Y:S02]  /*ca90*/  LDSM.16.MT88.4 R152, [R220+0x10000] ;  /* 0x01000000dc98783b */ /* 0x000ea40000004200 */
[C---:B------:R-:W-:Y:S01]  /*caa0*/  FMUL.FTZ R26, R0.reuse, R142 ;  /* 0x0000008e001a7220 */ /* 0x040fe20000410000 */
[----:B------:R-:W-:Y:S01]  /*cab0*/  MUFU.EX2 R190, R190 ;  /* 0x000000be00be7308 */ /* 0x000fe20000000800 */
[----:B------:R-:W-:Y:S02]  /*cac0*/  FMUL.FTZ R27, R0, R143 ;  /* 0x0000008f001b7220 */ /* 0x000fe40000410000 */
[C---:B------:R-:W-:Y:S01]  /*cad0*/  FMUL.FTZ R20, R2.reuse, R144 ;  /* 0x0000009002147220 */ /* 0x040fe20000410000 */
[C---:B------:R-:W-:Y:S01]  /*cae0*/  HMMA.16816.F32 R16, R168.reuse, R22, R16 ;  /* 0x00000016a810723c */ /* 0x040fe20000001810 */
[----:B------:R-:W-:Y:S03]  /*caf0*/  LDSM.16.MT88.4 R140, [R220+0x12000] ;  /* 0x01200000dc8c783b */ /* 0x000fe60000004200 */
[C---:B------:R-:W-:Y:S02]  /*cb00*/  FMUL.FTZ R21, R2.reuse, R145 ;  /* 0x0000009102157220 */ /* 0x040fe40000410000 */
[----:B------:R-:W-:Y:S01]  /*cb10*/  FMUL.FTZ R32, R2, R132 ;  /* 0x0000008402207220 */ /* 0x000fe20000410000 */
[----:B------:R-:W-:Y:S01]  /*cb20*/  MUFU.EX2 R191, R191 ;  /* 0x000000bf00bf7308 */ /* 0x000fe20000000800 */
[C---:B------:R-:W-:Y:S01]  /*cb30*/  FMUL.FTZ R22, R0.reuse, R146 ;  /* 0x0000009200167220 */ /* 0x040fe20000410000 */
[----:B------:R-:W-:Y:S03]  /*cb40*/  LDSM.16.MT88.4 R148, [R220+0x10800] ;  /* 0x01080000dc94783b */ /* 0x000fe60000004200 */
[----:B------:R-:W-:Y:S02]  /*cb50*/  FMUL.FTZ R23, R0, R147 ;  /* 0x0000009300177220 */ /* 0x000fe40000410000 */
[----:B------:R-:W-:Y:S02]  /*cb60*/  FMUL.FTZ R33, R2, R133 ;  /* 0x0000008502217220 */ /* 0x000fe40000410000 */
[C---:B------:R-:W-:Y:S01]  /*cb70*/  FMUL.FTZ R34, R0.reuse, R134 ;  /* 0x0000008600227220 */ /* 0x040fe20000410000 */
[----:B------:R-:W3:Y:S01]  /*cb80*/  LDSM.16.MT88.4 R144, [R224+0x12000] ;  /* 0x01200000e090783b */ /* 0x000ee20000004200 */
[----:B------:R-:W-:Y:S01]  /*cb90*/  FMUL.FTZ R35, R0, R135 ;  /* 0x0000008700237220 */ /* 0x000fe20000410000 */
[C---:B------:R-:W-:Y:S01]  /*cba0*/  HMMA.16816.F32 R20, R168.reuse, R28, R20 ;  /* 0x0000001ca814723c */ /* 0x040fe20000001814 */
[----:B------:R-:W4:Y:S02]  /*cbb0*/  MUFU.EX2 R192, R192 ;  /* 0x000000c000c07308 */ /* 0x000f240000000800 */
[C---:B------:R-:W-:Y:S02]  /*cbc0*/  FMUL.FTZ R36, R2.reuse, R36 ;  /* 0x0000002402247220 */ /* 0x040fe40000410000 */
[C---:B------:R-:W-:Y:S01]  /*cbd0*/  FMUL.FTZ R37, R2.reuse, R37 ;  /* 0x0000002502257220 */ /* 0x040fe20000410000 */
[----:B------:R-:W-:Y:S01]  /*cbe0*/  LDSM.16.MT88.4 R132, [R221+0x12000] ;  /* 0x01200000dd84783b */ /* 0x000fe20000004200 */
[C---:B------:R-:W-:Y:S01]  /*cbf0*/  FMUL.FTZ R28, R2.reuse, R136 ;  /* 0x00000088021c7220 */ /* 0x040fe20000410000 */
[C---:B------:R-:W-:Y:S03]  /*cc00*/  HMMA.16816.F32 R24, R168.reuse, R30, R24 ;  /* 0x0000001ea818723c */ /* 0x040fe60000001818 */
[----:B------:R-:W-:Y:S01]  /*cc10*/  MUFU.EX2 R193, R193 ;  /* 0x000000c100c17308 */ /* 0x000fe20000000800 */
[----:B------:R-:W-:Y:S02]  /*cc20*/  FMUL.FTZ R29, R2, R137 ;  /* 0x00000089021d7220 */ /* 0x000fe40000410000 */
[C---:B------:R-:W-:Y:S02]  /*cc30*/  FMUL.FTZ R38, R0.reuse, R38 ;  /* 0x0000002600267220 */ /* 0x040fe40000410000 */
[C---:B------:R-:W-:Y:S04]  /*cc40*/  FMUL.FTZ R30, R0.reuse, R138 ;  /* 0x0000008a001e7220 */ /* 0x040fe80000410000 */
[C---:B------:R-:W-:Y:S01]  /*cc50*/  FMUL.FTZ R31, R0.reuse, R139 ;  /* 0x0000008b001f7220 */ /* 0x040fe20000410000 */
[----:B------:R-:W5:Y:S01]  /*cc60*/  MUFU.EX2 R194, R194 ;  /* 0x000000c200c27308 */ /* 0x000f620000000800 */
[----:B------:R-:W1:Y:S01]  /*cc70*/  LDSM.16.MT88.4 R136, [R222+0x12000] ;  /* 0x01200000de88783b */ /* 0x000e620000004200 */
[----:B------:R-:W-:Y:S02]  /*cc80*/  FMUL.FTZ R39, R0, R39 ;  /* 0x0000002700277220 */ /* 0x000fe40000410000 */
[C---:B------:R-:W-:Y:S02]  /*cc90*/  FMUL.FTZ R40, R2.reuse, R40 ;  /* 0x0000002802287220 */ /* 0x040fe40000410000 */
[C---:B--2---:R-:W-:Y:S03]  /*cca0*/  HMMA.16816.F32 R28, R168.reuse, R152, R28 ;  /* 0x00000098a81c723c */ /* 0x044fe6000000181c */
[----:B------:R-:W-:Y:S01]  /*ccb0*/  FMUL.FTZ R41, R2, R41 ;  /* 0x0000002902297220 */ /* 0x000fe20000410000 */
[----:B------:R-:W-:Y:S01]  /*ccc0*/  MUFU.EX2 R202, R202 ;  /* 0x000000ca00ca7308 */ /* 0x000fe20000000800 */
[C---:B------:R-:W-:Y:S02]  /*ccd0*/  FMUL.FTZ R42, R0.reuse, R42 ;  /* 0x0000002a002a7220 */ /* 0x040fe40000410000 */
[----:B------:R-:W-:Y:S01]  /*cce0*/  FMUL.FTZ R43, R0, R43 ;  /* 0x0000002b002b7220 */ /* 0x000fe20000410000 */
[C---:B------:R-:W-:Y:S01]  /*ccf0*/  HMMA.16816.F32 R32, R168.reuse, R154, R32 ;  /* 0x0000009aa820723c */ /* 0x040fe20000001820 */
[----:B------:R-:W-:Y:S03]  /*cd00*/  LDSM.16.MT88.4 R152, [R224+0x12800] ;  /* 0x01280000e098783b */ /* 0x000fe60000004200 */
[C---:B------:R-:W-:Y:S02]  /*cd10*/  FMUL.FTZ R44, R2.reuse, R44 ;  /* 0x0000002c022c7220 */ /* 0x040fe40000410000 */
[----:B------:R-:W-:Y:S01]  /*cd20*/  FMUL.FTZ R45, R2, R45 ;  /* 0x0000002d022d7220 */ /* 0x000fe20000410000 */
[----:B------:R-:W-:Y:S01]  /*cd30*/  MUFU.EX2 R203, R203 ;  /* 0x000000cb00cb7308 */ /* 0x000fe20000000800 */
[C---:B---3--:R-:W-:Y:S04]  /*cd40*/  HMMA.16816.F32 R36, R168.reuse, R144, R36 ;  /* 0x00000090a824723c */ /* 0x048fe80000001824 */
[C---:B------:R-:W-:Y:S02]  /*cd50*/  FMUL.FTZ R46, R0.reuse, R46 ;  /* 0x0000002e002e7220 */ /* 0x040fe40000410000 */
[----:B------:R-:W-:Y:S02]  /*cd60*/  FMUL.FTZ R47, R0, R47 ;  /* 0x0000002f002f7220 */ /* 0x000fe40000410000 */
[C---:B------:R-:W-:Y:S01]  /*cd70*/  HMMA.16816.F32 R40, R168.reuse, R146, R40 ;  /* 0x00000092a828723c */ /* 0x040fe20000001828 */
[----:B------:R-:W-:Y:S01]  /*cd80*/  LDSM.16.MT88.4 R144, [R221+0x10800] ;  /* 0x01080000dd90783b */ /* 0x000fe20000004200 */
[----:B------:R-:W-:Y:S02]  /*cd90*/  MUFU.EX2 R198, R198 ;  /* 0x000000c600c67308 */ /* 0x000fe40000000800 */
[C---:B------:R-:W-:Y:S02]  /*cda0*/  FMUL.FTZ R48, R2.reuse, R48 ;  /* 0x0000003002307220 */ /* 0x040fe40000410000 */
[----:B------:R-:W-:Y:S02]  /*cdb0*/  FMUL.FTZ R49, R2, R49 ;  /* 0x0000003102317220 */ /* 0x000fe40000410000 */
[C---:B------:R-:W-:Y:S01]  /*cdc0*/  FMUL.FTZ R50, R0.reuse, R50 ;  /* 0x0000003200327220 */ /* 0x040fe20000410000 */
[C---:B-1----:R-:W-:Y:S03]  /*cdd0*/  HMMA.16816.F32 R44, R168.reuse, R136, R44 ;  /* 0x00000088a82c723c */ /* 0x042fe6000000182c */
[----:B------:R-:W-:Y:S01]  /*cde0*/  MUFU.EX2 R233, R233 ;  /* 0x000000e900e97308 */ /* 0x000fe20000000800 */
[----:B------:R-:W-:Y:S02]  /*cdf0*/  FMUL.FTZ R51, R0, R51 ;  /* 0x0000003300337220 */ /* 0x000fe40000410000 */
[C---:B------:R-:W-:Y:S02]  /*ce00*/  FMUL.FTZ R52, R2.reuse, R52 ;  /* 0x0000003402347220 */ /* 0x040fe40000410000 */
[----:B------:R-:W-:Y:S04]  /*ce10*/  FMUL.FTZ R53, R2, R53 ;  /* 0x0000003502357220 */ /* 0x000fe80000410000 */
[C---:B------:R-:W-:Y:S01]  /*ce20*/  FMUL.FTZ R54, R0.reuse, R54 ;  /* 0x0000003600367220 */ /* 0x040fe20000410000 */
[C---:B------:R-:W-:Y:S01]  /*ce30*/  HMMA.16816.F32 R48, R168.reuse, R138, R48 ;  /* 0x0000008aa830723c */ /* 0x040fe20000001830 */
[----:B------:R-:W1:Y:S01]  /*ce40*/  LDSM.16.MT88.4 R136, [R224+0x14000] ;  /* 0x01400000e088783b */ /* 0x000e620000004200 */
[----:B------:R-:W-:Y:S01]  /*ce50*/  MUFU.EX2 R196, R196 ;  /* 0x000000c400c47308 */ /* 0x000fe20000000800 */
[----:B------:R-:W-:Y:S02]  /*ce60*/  FMUL.FTZ R55, R0, R55 ;  /* 0x0000003700377220 */ /* 0x000fe40000410000 */
[C---:B------:R-:W-:Y:S02]  /*ce70*/  FMUL.FTZ R56, R2.reuse, R56 ;  /* 0x0000003802387220 */ /* 0x040fe40000410000 */
[----:B------:R-:W-:Y:S02]  /*ce80*/  FMUL.FTZ R57, R2, R57 ;  /* 0x0000003902397220 */ /* 0x000fe40000410000 */
[C---:B------:R-:W-:Y:S01]  /*ce90*/  FMUL.FTZ R58, R0.reuse, R58 ;  /* 0x0000003a003a7220 */ /* 0x040fe20000410000 */
[C---:B------:R-:W-:Y:S02]  /*cea0*/  HMMA.16816.F32 R52, R168.reuse, R132, R52 ;  /* 0x00000084a834723c */ /* 0x040fe40000001834 */
[----:B------:R-:W-:Y:S01]  /*ceb0*/  MUFU.EX2 R199, R199 ;  /* 0x000000c700c77308 */ /* 0x000fe20000000800 */
[----:B------:R-:W-:Y:S02]  /*cec0*/  FMUL.FTZ R59, R0, R59 ;  /* 0x0000003b003b7220 */ /* 0x000fe40000410000 */
[C---:B------:R-:W-:Y:S02]  /*ced0*/  FMUL.FTZ R60, R2.reuse, R60 ;  /* 0x0000003c023c7220 */ /* 0x040fe40000410000 */
[----:B------:R-:W-:Y:S02]  /*cee0*/  FMUL.FTZ R61, R2, R61 ;  /* 0x0000003d023d7220 */ /* 0x000fe40000410000 */
[C---:B------:R-:W-:Y:S01]  /*cef0*/  FMUL.FTZ R62, R0.reuse, R62 ;  /* 0x0000003e003e7220 */ /* 0x040fe20000410000 */
[C---:B------:R-:W-:Y:S01]  /*cf00*/  HMMA.16816.F32 R56, R168.reuse, R134, R56 ;  /* 0x00000086a838723c */ /* 0x040fe20000001838 */
[----:B------:R-:W2:Y:S01]  /*cf10*/  LDSM.16.MT88.4 R132, [R222+0x14000] ;  /* 0x01400000de84783b */ /* 0x000ea20000004200 */
        /* <DEDUP_REMOVED lines=12> */
[----:B------:R-:W3:Y:S01]  /*cfe0*/  LDSM.16.MT88.4 R140, [R221+0x14000] ;  /* 0x01400000dd8c783b */ /* 0x000ee20000004200 */
[----:B------:R-:W-:Y:S01]  /*cff0*/  MUFU.EX2 R186, R186 ;  /* 0x000000ba00ba7308 */ /* 0x000fe20000000800 */
[----:B------:R-:W-:Y:S02]  /*d000*/  FMUL.FTZ R71, R0, R71 ;  /* 0x0000004700477220 */ /* 0x000fe40000410000 */
[C---:B------:R-:W-:Y:S02]  /*d010*/  FMUL.FTZ R72, R2.reuse, R72 ;  /* 0x0000004802487220 */ /* 0x040fe40000410000 */
[----:B------:R-:W-:Y:S02]  /*d020*/  FMUL.FTZ R73, R2, R73 ;  /* 0x0000004902497220 */ /* 0x000fe40000410000 */
[C---:B------:R-:W-:Y:S01]  /*d030*/  FMUL.FTZ R74, R0.reuse, R74 ;  /* 0x0000004a004a7220 */ /* 0x040fe20000410000 */
[C---:B-1----:R-:W-:Y:S02]  /*d040*/  HMMA.16816.F32 R68, R168.reuse, R136, R68 ;  /* 0x00000088a844723c */ /* 0x042fe40000001844 */
[----:B------:R-:W1:Y:S01]  /*d050*/  MUFU.EX2 R195, R195 ;  /* 0x000000c300c37308 */ /* 0x000e620000000800 */
[----:B------:R-:W-:Y:S02]  /*d060*/  FMUL.FTZ R75, R0, R75 ;  /* 0x0000004b004b7220 */ /* 0x000fe40000410000 */
[C---:B------:R-:W-:Y:S02]  /*d070*/  FMUL.FTZ R76, R2.reuse, R76 ;  /* 0x0000004c024c7220 */ /* 0x040fe40000410000 */
[----:B------:R-:W-:Y:S02]  /*d080*/  FMUL.FTZ R77, R2, R77 ;  /* 0x0000004d024d7220 */ /* 0x000fe40000410000 */
        /* <DEDUP_REMOVED lines=8> */
[C---:B--2---:R-:W-:Y:S02]  /*d110*/  HMMA.16816.F32 R76, R168.reuse, R132, R76 ;  /* 0x00000084a84c723c */ /* 0x044fe4000000184c */
[----:B------:R-:W-:Y:S01]  /*d120*/  MUFU.EX2 R250, R250 ;  /* 0x000000fa00fa7308 */ /* 0x000fe20000000800 */
[----:B------:R-:W-:Y:S02]  /*d130*/  FMUL.FTZ R83, R0, R83 ;  /* 0x0000005300537220 */ /* 0x000fe40000410000 */
[C---:B------:R-:W-:Y:S02]  /*d140*/  FMUL.FTZ R84, R2.reuse, R84 ;  /* 0x0000005402547220 */ /* 0x040fe40000410000 */
[----:B------:R-:W-:Y:S02]  /*d150*/  FMUL.FTZ R85, R2, R85 ;  /* 0x0000005502557220 */ /* 0x000fe40000410000 */
[C---:B------:R-:W-:Y:S01]  /*d160*/  FMUL.FTZ R86, R0.reuse, R86 ;  /* 0x0000005600567220 */ /* 0x040fe20000410000 */
[C---:B------:R-:W-:Y:S01]  /*d170*/  HMMA.16816.F32 R80, R168.reuse, R134, R80 ;  /* 0x00000086a850723c */ /* 0x040fe20000001850 */
[----:B------:R-:W2:Y:S01]  /*d180*/  LDSM.16.MT88.4 R132, [R224+0x16000] ;  /* 0x01600000e084783b */ /* 0x000ea20000004200 */
[----:B------:R-:W1:Y:S01]  /*d190*/  MUFU.EX2 R251, R251 ;  /* 0x000000fb00fb7308 */ /* 0x000e620000000800 */
[----:B------:R-:W-:Y:S02]  /*d1a0*/  FMUL.FTZ R87, R0, R87 ;  /* 0x0000005700577220 */ /* 0x000fe40000410000 */
[C---:B------:R-:W-:Y:S02]  /*d1b0*/  FMUL.FTZ R88, R2.reuse, R88 ;  /* 0x0000005802587220 */ /* 0x040fe40000410000 */
[----:B------:R-:W-:Y:S02]  /*d1c0*/  FMUL.FTZ R89, R2, R89 ;  /* 0x0000005902597220 */ /* 0x000fe40000410000 */
[C---:B------:R-:W-:Y:S01]  /*d1d0*/  FMUL.FTZ R90, R0.reuse, R90 ;  /* 0x0000005a005a7220 */ /* 0x040fe20000410000 */
[C---:B---3--:R-:W-:Y:S02]  /*d1e0*/  HMMA.16816.F32 R84, R168.reuse, R140, R84 ;  /* 0x0000008ca854723c */ /* 0x048fe40000001854 */
[----:B------:R-:W3:Y:S01]  /*d1f0*/  MUFU.EX2 R252, R252 ;  /* 0x000000fc00fc7308 */ /* 0x000ee20000000800 */
[----:B------:R-:W-:Y:S02]  /*d200*/  FMUL.FTZ R91, R0, R91 ;  /* 0x0000005b005b7220 */ /* 0x000fe40000410000 */
[C---:B------:R-:W-:Y:S02]  /*d210*/  FMUL.FTZ R92, R2.reuse, R92 ;  /* 0x0000005c025c7220 */ /* 0x040fe40000410000 */
[----:B------:R-:W-:Y:S02]  /*d220*/  FMUL.FTZ R93, R2, R93 ;  /* 0x0000005d025d7220 */ /* 0x000fe40000410000 */
[C---:B------:R-:W-:Y:S01]  /*d230*/  FMUL.FTZ R94, R0.reuse, R94 ;  /* 0x0000005e005e7220 */ /* 0x040fe20000410000 */
[C---:B------:R-:W-:Y:S01]  /*d240*/  HMMA.16816.F32 R88, R168.reuse, R142, R88 ;  /* 0x0000008ea858723c */ /* 0x040fe20000001858 */
[----:B------:R-:W3:Y:S02]  /*d250*/  LDSM.16.MT88.4 R140, [R222+0x16000] ;  /* 0x01600000de8c783b */ /* 0x000ee40000004200 */
[----:B------:R-:W-:Y:S02]  /*d260*/  FMUL.FTZ R95, R0, R95 ;  /* 0x0000005f005f7220 */ /* 0x000fe40000410000 */
        /* <DEDUP_REMOVED lines=16> */
[C---:B------:R-:W-:Y:S02]  /*d370*/  FMUL.FTZ R108, R2.reuse, R108 ;  /* 0x0000006c026c7220 */ /* 0x040fe40000410000 */
[----:B------:R-:W-:Y:S02]  /*d380*/  FMUL.FTZ R109, R2, R109 ;  /* 0x0000006d026d7220 */ /* 0x000fe40000410000 */
[C---:B------:R-:W-:Y:S01]  /*d390*/  FMUL.FTZ R110, R0.reuse, R110 ;  /* 0x0000006e006e7220 */ /* 0x040fe20000410000 */
[C---:B------:R-:W-:Y:S01]  /*d3a0*/  HMMA.16816.F32 R104, R168.reuse, R134, R104 ;  /* 0x00000086a868723c */ /* 0x040fe20000001868 */
[----:B------:R-:W2:Y:S02]  /*d3b0*/  LDSM.16.MT88.4 R132, [R220+0x16000] ;  /* 0x01600000dc84783b */ /* 0x000ea40000004200 */
[----:B------:R-:W-:Y:S02]  /*d3c0*/  FMUL.FTZ R111, R0, R111 ;  /* 0x0000006f006f7220 */ /* 0x000fe40000410000 */
[C---:B------:R-:W-:Y:S02]  /*d3d0*/  FMUL.FTZ R112, R2.reuse, R112 ;  /* 0x0000007002707220 */ /* 0x040fe40000410000 */
[----:B------:R-:W-:Y:S02]  /*d3e0*/  FMUL.FTZ R113, R2, R113 ;  /* 0x0000007102717220 */ /* 0x000fe40000410000 */
[C---:B------:R-:W-:Y:S01]  /*d3f0*/  FMUL.FTZ R114, R0.reuse, R114 ;  /* 0x0000007200727220 */ /* 0x040fe20000410000 */
[C---:B---3--:R-:W-:Y:S03]  /*d400*/  HMMA.16816.F32 R108, R168.reuse, R140, R108 ;  /* 0x0000008ca86c723c */ /* 0x048fe6000000186c */
        /* <DEDUP_REMOVED lines=23> */
[----:B------:R-:W-:Y:S01]  /*d580*/  FFMA.FTZ R167, R2, R249, R167 ;  /* 0x000000f902a77223 */ /* 0x000fe200000100a7 */
[----:B------:R-:W-:Y:S01]  /*d590*/  MOV R2, R164 ;  /* 0x000000a400027202 */ /* 0x000fe20000000f00 */
[----:B------:R-:W-:Y:S01]  /*d5a0*/  FFMA.FTZ R183, R0, R247, R183 ;  /* 0x000000f700b77223 */ /* 0x000fe200000100b7 */
[----:B------:R-:W-:Y:S01]  /*d5b0*/  F2FP.PACK_AB R132, R188, R187 ;  /* 0x000000bbbc84723e */ /* 0x000fe200000000ff */
[----:B------:R-:W-:Y:S01]  /*d5c0*/  FADD.FTZ R166, R166, R167 ;  /* 0x000000a7a6a67221 */ /* 0x000fe20000010000 */
[----:B------:R-:W-:Y:S01]  /*d5d0*/  HMMA.16816.F32 R128, R168, R134, R128 ;  /* 0x00000086a880723c */ /* 0x000fe20000001880 */
[----:B------:R-:W-:Y:S02]  /*d5e0*/  LDSM.16.MT88.4 R168, [R222+0x14800] ;  /* 0x01480000dea8783b */ /* 0x000fe40000004200 */
[----:B----4-:R-:W-:Y:S01]  /*d5f0*/  F2FP.PACK_AB R133, R192, R191 ;  /* 0x000000bfc085723e */ /* 0x010fe200000000ff */
[----:B------:R-:W-:Y:S02]  /*d600*/  FADD.FTZ R182, R182, R183 ;  /* 0x000000b7b6b67221 */ /* 0x000fe40000010000 */
        /* <DEDUP_REMOVED lines=10> */
[----:B------:R-:W2:Y:S03]  /*d6b0*/  LDSM.16.MT88.4 R140, [R220+0x12800] ;  /* 0x01280000dc8c783b */ /* 0x000ea60000004200 */
[----:B------:R-:W-:Y:S02]  /*d6c0*/  FADD.FTZ R188, R188, R187 ;  /* 0x000000bbbcbc7221 */ /* 0x000fe40000010000 */
[----:B------:R-:W-:Y:S02]  /*d6d0*/  FADD.FTZ R192, R192, R191 ;  /* 0x000000bfc0c07221 */ /* 0x000fe40000010000 */
        /* <DEDUP_REMOVED lines=23> */
[C---:B------:R-:W-:Y:S07]  /*d850*/  HMMA.16816.F32 R76, R132.reuse, R168, R76 ;  /* 0x000000a8844c723c */ /* 0x040fee000000184c */
[----:B------:R-:W-:Y:S01]  /*d860*/  F2FP.PACK_AB R168, R195, R186 ;  /* 0x000000bac3a8723e */ /* 0x000fe200000000ff */
[C---:B------:R-:W-:Y:S04]  /*d870*/  HMMA.16816.F32 R80, R132.reuse, R170, R80 ;  /* 0x000000aa8450723c */ /* 0x040fe80000001850 */
[----:B------:R-:W-:Y:S03]  /*d880*/  F2FP.PACK_AB R169, R251, R250 ;  /* 0x000000fafba9723e */ /* 0x000fe600000000ff */
[----:B------:R-:W-:Y:S01]  /*d890*/  F2FP.PACK_AB R170, R248, R201 ;  /* 0x000000c9f8aa723e */ /* 0x000fe200000000ff */
[C---:B---3--:R-:W-:Y:S04]  /*d8a0*/  HMMA.16816.F32 R84, R132.reuse, R144, R84 ;  /* 0x000000908454723c */ /* 0x048fe80000001854 */
[----:B------:R-:W-:Y:S04]  /*d8b0*/  F2FP.PACK_AB R171, R165, R252 ;  /* 0x000000fca5ab723e */ /* 0x000fe800000000ff */
        /* <DEDUP_REMOVED lines=16> */
[----:B------:R-:W-:Y:S06]  /*d9c0*/  LDSM.16.MT88.4 R148, [R222+0x13000] ;  /* 0x01300000de94783b */ /* 0x000fec0000004200 */
[----:B------:R-:W-:Y:S02]  /*d9d0*/  F2FP.PACK_AB R132, R203, R202 ;  /* 0x000000cacb84723e */ /* 0x000fe400000000ff */
[----:B------:R-:W-:Y:S03]  /*d9e0*/  F2FP.PACK_AB R134, R233, R198 ;  /* 0x000000c6e986723e */ /* 0x000fe600000000ff */
[----:B------:R-:W-:Y:S02]  /*d9f0*/  F2FP.PACK_AB R133, R199, R196 ;  /* 0x000000c4c785723e */ /* 0x000fe400000000ff */
[----:B------:R-:W-:Y:S07]  /*da00*/  F2FP.PACK_AB R135, R200, R197 ;  /* 0x000000c5c887723e */ /* 0x000fee00000000ff */
[C---:B-1----:R-:W-:Y:S08]  /*da10*/  HMMA.16816.F32 R4, R132.reuse, R136, R4 ;  /* 0x000000888404723c */ /* 0x042ff00000001804 */
        /* <DEDUP_REMOVED lines=20> */
[C---:B---3--:R-:W-:Y:S08]  /*db60*/  HMMA.16816.F32 R60, R132.reuse, R152, R60 ;  /* 0x00000098843c723c */ /* 0x048ff0000000183c */
[C---:B------:R-:W-:Y:S08]  /*db70*/  HMMA.16816.F32 R64, R132.reuse, R154, R64 ;  /* 0x0000009a8440723c */ /* 0x040ff00000001840 */
[C---:B----4-:R-:W-:Y:S08]  /*db80*/  HMMA.16816.F32 R68, R132.reuse, R140, R68 ;  /* 0x0000008c8444723c */ /* 0x050ff00000001844 */
        /* <DEDUP_REMOVED lines=12> */
[C---:B------:R-:W-:Y:S01]  /*dc50*/  HMMA.16816.F32 R104, R132.reuse, R142, R104 ;  /* 0x0000008e8468723c */ /* 0x040fe20000001868 */
[----:B------:R-:W3:Y:S07]  /*dc60*/  LDSM.16.MT88.4 R140, [R222+0x11800] ;  /* 0x01180000de8c783b */ /* 0x000eee0000004200 */
[C---:B--2---:R-:W-:Y:S08]  /*dc70*/  HMMA.16816.F32 R108, R132.reuse, R144, R108 ;  /* 0x00000090846c723c */ /* 0x044ff0000000186c */
[C---:B------:R-:W-:Y:S08]  /*dc80*/  HMMA.16816.F32 R112, R132.reuse, R146, R112 ;  /* 0x000000928470723c */ /* 0x040ff00000001870 */
[C---:B-1----:R-:W-:Y:S08]  /*dc90*/  HMMA.16816.F32 R116, R132.reuse, R136, R116 ;  /* 0x000000888474723c */ /* 0x042ff00000001874 */
[C---:B------:R-:W-:Y:S08]  /*dca0*/  HMMA.16816.F32 R120, R132.reuse, R138, R120 ;  /* 0x0000008a8478723c */ /* 0x040ff00000001878 */
[C---:B----4-:R-:W-:Y:S08]  /*dcb0*/  HMMA.16816.F32 R124, R132.reuse, R148, R124 ;  /* 0x00000094847c723c */ /* 0x050ff0000000187c */
[----:B------:R-:W-:Y:S08]  /*dcc0*/  HMMA.16816.F32 R128, R132, R150, R128 ;  /* 0x000000968480723c */ /* 0x000ff00000001880 */
[C---:B------:R-:W-:Y:S01]  /*dcd0*/  HMMA.16816.F32 R160, R168.reuse, R156, R4 ;  /* 0x0000009ca8a0723c */ /* 0x040fe20000001804 */
[----:B------:R-:W1:Y:S07]  /*dce0*/  LDSM.16.MT88.4 R4, [R224+0x13800] ;  /* 0x01380000e004783b */ /* 0x000e6e0000004200 */
[C---:B------:R-:W-:Y:S01]  /*dcf0*/  HMMA.16816.F32 R156, R168.reuse, R158, R8 ;  /* 0x0000009ea89c723c */ /* 0x040fe20000001808 */
[----:B------:R-:W2:Y:S07]  /*dd00*/  LDSM.16.MT88.4 R8, [R222+0x13800] ;  /* 0x01380000de08783b */ /* 0x000eae0000004200 */
[C---:B---3--:R-:W-:Y:S01]  /*dd10*/  HMMA.16816.F32 R152, R168.reuse, R140, R12 ;  /* 0x0000008ca898723c */ /* 0x048fe2000000180c */
[----:B------:R-:W3:Y:S07]  /*dd20*/  LDSM.16.MT88.4 R12, [R221+0x13800] ;  /* 0x01380000dd0c783b */ /* 0x000eee0000004200 */
[C---:B------:R-:W-:Y:S01]  /*dd30*/  HMMA.16816.F32 R148, R168.reuse, R142, R16 ;  /* 0x0000008ea894723c */ /* 0x040fe20000001810 */
[----:B------:R-:W4:Y:S07]  /*dd40*/  LDSM.16.MT88.4 R16, [R220+0x13800] ;  /* 0x01380000dc10783b */ /* 0x000f2e0000004200 */
[C---:B------:R-:W-:Y:S01]  /*dd50*/  HMMA.16816.F32 R144, R168.reuse, R172, R20 ;  /* 0x000000aca890723c */ /* 0x040fe20000001814 */
[----:B------:R-:W5:Y:S07]  /*dd60*/  LDSM.16.MT88.4 R20, [R224+0x15800] ;  /* 0x01580000e014783b */ /* 0x000f6e0000004200 */
[C---:B------:R-:W-:Y:S01]  /*dd70*/  HMMA.16816.F32 R140, R168.reuse, R174, R24 ;  /* 0x000000aea88c723c */ /* 0x040fe20000001818 */
[----:B------:R-:W3:Y:S07]  /*dd80*/  LDSM.16.MT88.4 R24, [R222+0x15800] ;  /* 0x01580000de18783b */ /* 0x000eee0000004200 */
[C---:B------:R-:W-:Y:S01]  /*dd90*/  HMMA.16816.F32 R136, R168.reuse, R176, R28 ;  /* 0x000000b0a888723c */ /* 0x040fe2000000181c */
[----:B------:R-:W3:Y:S07]  /*dda0*/  LDSM.16.MT88.4 R28, [R221+0x15800] ;  /* 0x01580000dd1c783b */ /* 0x000eee0000004200 */
[C---:B------:R-:W-:Y:S01]  /*ddb0*/  HMMA.16816.F32 R132, R168.reuse, R178, R32 ;  /* 0x000000b2a884723c */ /* 0x040fe20000001820 */
[----:B------:R-:W4:Y:S07]  /*ddc0*/  LDSM.16.MT88.4 R172, [R220+0x15800] ;  /* 0x01580000dcac783b */ /* 0x000f2e0000004200 */
[C---:B-1----:R-:W-:Y:S01]  /*ddd0*/  HMMA.16816.F32 R36, R168.reuse, R4, R36 ;  /* 0x00000004a824723c */ /* 0x042fe20000001824 */
[----:B------:R-:W1:Y:S07]  /*dde0*/  LDSM.16.MT88.4 R32, [R224+0x17800] ;  /* 0x01780000e020783b */ /* 0x000e6e0000004200 */
        /* <DEDUP_REMOVED lines=20> */
[C---:B------:R-:W-:Y:S07]  /*df30*/  HMMA.16816.F32 R108, R168.reuse, R4, R108 ;  /* 0x00000004a86c723c */ /* 0x040fee000000186c */
[----:B------:R-:W-:Y:S01]  /*df40*/  FADD.FTZ R5, R189, R188 ;  /* 0x000000bcbd057221 */ /* 0x000fe20000010000 */
[C---:B------:R-:W-:Y:S04]  /*df50*/  HMMA.16816.F32 R112, R168.reuse, R6, R112 ;  /* 0x00000006a870723c */ /* 0x040fe80000001870 */
[----:B------:R-:W-:Y:S03]  /*df60*/  FADD.FTZ R5, R190, R5 ;  /* 0x00000005be057221 */ /* 0x000fe60000010000 */
[----:B------:R-:W-:Y:S01]  /*df70*/  FADD.FTZ R7, R193, R192 ;  /* 0x000000c0c1077221 */ /* 0x000fe20000010000 */
[C---:B--2---:R-:W-:Y:S04]  /*df80*/  HMMA.16816.F32 R116, R168.reuse, R8, R116 ;  /* 0x00000008a874723c */ /* 0x044fe80000001874 */
[----:B------:R-:W-:Y:S02]  /*df90*/  FADD.FTZ R7, R194, R7 ;  /* 0x00000007c2077221 */ /* 0x000fe40000010000 */
[----:B------:R-:W-:Y:S02]  /*dfa0*/  FADD.FTZ R202, R202, R5 ;  /* 0x00000005caca7221 */ /* 0x000fe40000010000 */
[----:B------:R-:W-:Y:S01]  /*dfb0*/  FADD.FTZ R0, R196, R7 ;  /* 0x00000007c4007221 */ /* 0x000fe20000010000 */
[C---:B------:R-:W-:Y:S03]  /*dfc0*/  HMMA.16816.F32 R120, R168.reuse, R10, R120 ;  /* 0x0000000aa878723c */ /* 0x040fe60000001878 */
[----:B------:R-:W-:Y:S02]  /*dfd0*/  FADD.FTZ R203, R203, R202 ;  /* 0x000000cacbcb7221 */ /* 0x000fe40000010000 */
[----:B------:R-:W-:Y:S02]  /*dfe0*/  FADD.FTZ R0, R199, R0 ;  /* 0x00000000c7007221 */ /* 0x000fe40000010000 */
[----:B------:R-:W-:Y:S01]  /*dff0*/  FADD.FTZ R198, R198, R203 ;  /* 0x000000cbc6c67221 */ /* 0x000fe20000010000 */
[C---:B---3--:R-:W-:Y:S04]  /*e000*/  HMMA.16816.F32 R124, R168.reuse, R12, R124 ;  /* 0x0000000ca87c723c */ /* 0x048fe8000000187c */
[----:B------:R-:W-:Y:S01]  /*e010*/  FADD.FTZ R5, R197, R0 ;  /* 0x00000000c5057221 */ /* 0x000fe20000010000 */
[----:B------:R-:W-:Y:S01]  /*e020*/  MOV R0, R3 ;  /* 0x0000000300007202 */ /* 0x000fe20000000f00 */
[----:B------:R-:W-:Y:S02]  /*e030*/  FADD.FTZ R233, R233, R198 ;  /* 0x000000c6e9e97221 */ /* 0x000fe40000010000 */
[----:B------:R-:W-:Y:S01]  /*e040*/  FADD.FTZ R5, R200, R5 ;  /* 0x00000005c8057221 */ /* 0x000fe20000010000 */
[----:B------:R-:W-:Y:S03]  /*e050*/  HMMA.16816.F32 R128, R168, R14, R128 ;  /* 0x0000000ea880723c */ /* 0x000fe60000001880 */
[----:B------:R-:W-:Y:S02]  /*e060*/  FADD.FTZ R186, R186, R233 ;  /* 0x000000e9baba7221 */ /* 0x000fe40000010000 */
[----:B------:R-:W-:Y:S02]  /*e070*/  FADD.FTZ R250, R250, R5 ;  /* 0x00000005fafa7221 */ /* 0x000fe40000010000 */
[----:B------:R-:W-:Y:S02]  /*e080*/  FADD.FTZ R186, R195, R186 ;  /* 0x000000bac3ba7221 */ /* 0x000fe40000010000 */
[----:B------:R-:W-:Y:S03]  /*e090*/  FADD.FTZ R251, R251, R250 ;  /* 0x000000fafbfb7221 */ /* 0x000fe60000010000 */
[----:B------:R-:W-:Y:S02]  /*e0a0*/  FADD.FTZ R201, R201, R186 ;  /* 0x000000bac9c97221 */ /* 0x000fe40000010000 */
[----:B------:R-:W-:Y:S02]  /*e0b0*/  FADD.FTZ R252, R252, R251 ;  /* 0x000000fbfcfc7221 */ /* 0x000fe40000010000 */
[----:B------:R-:W-:Y:S02]  /*e0c0*/  FADD.FTZ R249, R248, R201 ;  /* 0x000000c9f8f97221 */ /* 0x000fe40000010000 */
[----:B------:R-:W-:Y:S01]  /*e0d0*/  FADD.FTZ R247, R165, R252 ;  /* 0x000000fca5f77221 */ /* 0x000fe20000010000 */
[----:B------:R-:W-:-:S05]  /*e0e0*/  @P0 BRA `(.L_x_6259) ;  /* 0xffffc18000000947 */ /* 0x000fca000383ffff */
.L_x_6255:
[----:B------:R-:W1:Y:S01]  /*e0f0*/  SHFL.BFLY PT, R0, R247, 0x2, 0x1f ;  /* 0x0c401f00f7007f89 */ /* 0x000e6200000e0000 */
[----:B------:R-:W-:Y:S01]  /*e100*/  MOV R9, 0x3f800000 ;  /* 0x3f80000000097802 */ /* 0x000fe20000000f00 */
[----:B------:R-:W2:Y:S01]  /*e110*/  S2UR UR6, SR_CTAID.Y ;  /* 0x00000000000679c3 */ /* 0x000ea20000002600 */
[----:B------:R-:W-:Y:S01]  /*e120*/  MOV R10, 0x3f800000 ;  /* 0x3f800000000a7802 */ /* 0x000fe20000000f00 */
[----:B------:R-:W3:Y:S01]  /*e130*/  SHFL.BFLY PT, R2, R249, 0x2, 0x1f ;  /* 0x0c401f00f9027f89 */ /* 0x000ee200000e0000 */
[----:B------:R-:W-:Y:S01]  /*e140*/  UISETP.NE.AND UP1, UPT, UR11, -0x1, UPT ;  /* 0xffffffff0b00788c */ /* 0x000fe2000bf25270 */
[----:B------:R-:W-:Y:S01]  /*e150*/  BSSY B0, `(.L_x_6260) ;  /* 0x0000179000007945 */ /* 0x000fe20003800000 */
[----:B------:R-:W-:Y:S01]  /*e160*/  ULDC.U8 UR7, c[0x0][0x328] ;  /* 0x0000ca0000077ab9 */ /* 0x000fe20000000000 */
[----:B------:R-:W4:Y:S01]  /*e170*/  S2R R5, SR_TID.X ;  /* 0x0000000000057919 */ /* 0x000f220000002100 */
[----:B------:R-:W-:-:S02]  /*e180*/  UISETP.NE.AND UP2, UPT, UR7, URZ, UPT ;  /* 0x0000003f0700728c */ /* 0x000fc4000bf45270 */
[----:B------:R-:W5:Y:S01]  /*e190*/  S2UR UR7, SR_CTAID.Z ;  /* 0x00000000000779c3 */ /* 0x000f620000002700 */
[----:B------:R-:W-:Y:S02]  /*e1a0*/  ULDC.64 UR4, c[0x0][0x1e8] ;  /* 0x00007a0000047ab9 */ /* 0x000fe40000000a00 */
[----:B------:R-:W-:Y:S02]  /*e1b0*/  UISETP.NE.OR UP0, UPT, UR11, -0x1, !UP2 ;  /* 0xffffffff0b00788c */ /* 0x000fe4000d705670 */
[----:B------:R-:W-:-:S04]  /*e1c0*/  @UP1 UIMAD.WIDE.U32 UR12, UR11, UR4, URZ ;  /* 0x000000040b0c12a5 */ /* 0x000fc8000f8e003f */
[----:B------:R-:W-:-:S03]  /*e1d0*/  @UP1 UIMAD UR8, UR11, UR5, UR13 ;  /* 0x000000050b0812a4 */ /* 0x000fc6000f8e020d */
[----:B------:R-:W-:Y:S01]  /*e1e0*/  ULDC.64 UR4, c[0x0][0x1e0] ;  /* 0x0000780000047ab9 */ /* 0x000fe20000000a00 */
[----:B-1----:R-:W-:Y:S01]  /*e1f0*/  FADD.FTZ R7, R0, R247 ;  /* 0x000000f700077221 */ /* 0x002fe20000010000 */
[----:B--2---:R-:W-:Y:S01]  /*e200*/  @!UP1 USHF.R.S32.HI UR9, URZ, 0x1f, UR6 ;  /* 0x0000001f3f099899 */ /* 0x004fe20008011406 */
[----:B---3--:R-:W-:-:S03]  /*e210*/  FADD.FTZ R11, R2, R249 ;  /* 0x000000f9020b7221 */ /* 0x008fc60000010000 */
[----:B------:R-:W1:Y:S01]  /*e220*/  SHFL.BFLY PT, R4, R7, 0x1, 0x1f ;  /* 0x0c201f0007047f89 */ /* 0x000e6200000e0000 */
[----:B------:R-:W-:Y:S01]  /*e230*/  @!UP1 UIMAD UR9, UR9, UR4, URZ ;  /* 0x00000004090992a4 */ /* 0x000fe2000f8e023f */
[----:B----4-:R-:W-:Y:S02]  /*e240*/  SHF.R.S32.HI R2, RZ, 0x1f, R5 ;  /* 0x0000001fff027819 */ /* 0x010fe40000011405 */
[----:B------:R-:W2:Y:S01]  /*e250*/  SHFL.BFLY PT, R6, R11, 0x1, 0x1f ;  /* 0x0c201f000b067f89 */ /* 0x000ea200000e0000 */
[----:B------:R-:W-:Y:S01]  /*e260*/  @!UP1 UIMAD UR13, UR6, UR5, UR9 ;  /* 0x00000005060d92a4 */ /* 0x000fe2000f8e0209 */
[CC--:B------:R-:W-:Y:S02]  /*e270*/  LEA.HI R8, R2.reuse, R5.reuse, RZ, 0x2 ;  /* 0x0000000502087211 */ /* 0x0c0fe400078f10ff */
[----:B------:R-:W-:Y:S01]  /*e280*/  ULDC UR9, c[0x0][0x214] ;  /* 0x0000850000097ab9 */ /* 0x000fe20000000800 */
[----:B------:R-:W-:Y:S01]  /*e290*/  LEA.HI R2, R2, R5, RZ, 0x5 ;  /* 0x0000000502027211 */ /* 0x000fe200078f28ff */
[----:B------:R-:W-:Y:S01]  /*e2a0*/  @!UP0 UIMAD UR11, UR6, UR9, URZ ;  /* 0x00000009060b82a4 */ /* 0x000fe2000f8e023f */
[----:B------:R-:W-:Y:S01]  /*e2b0*/  LOP3.LUT R12, R8, 0x3ffffffc, RZ, 0xc0, !PT ;  /* 0x3ffffffc080c7812 */ /* 0x000fe200078ec0ff */
[----:B------:R-:W-:Y:S01]  /*e2c0*/  ULDC UR5, c[0x0][0x234] ;  /* 0x00008d0000057ab9 */ /* 0x000fe20000000800 */
[----:B------:R-:W-:Y:S01]  /*e2d0*/  LOP3.LUT R0, R2, 0xffffffe0, RZ, 0xc0, !PT ;  /* 0xffffffe002007812 */ /* 0x000fe200078ec0ff */
[----:B-----5:R-:W-:Y:S01]  /*e2e0*/  @UP2 UMOV UR10, UR7 ;  /* 0x00000007000a2c82 */ /* 0x020fe20008000000 */
[----:B------:R-:W-:Y:S01]  /*e2f0*/  SHF.R.S32.HI R2, RZ, 0x5, R2 ;  /* 0x00000005ff027819 */ /* 0x000fe20000011402 */
[----:B------:R-:W-:Y:S01]  /*e300*/  @!UP1 UIMAD.WIDE.U32 UR14, UR6, UR4, URZ ;  /* 0x00000004060e92a5 */ /* 0x000fe2000f8e003f */
[----:B------:R-:W-:Y:S01]  /*e310*/  IADD3 R0, R5, -R0, RZ ;  /* 0x8000000005007210 */ /* 0x000fe20007ffe0ff */
[----:B------:R-:W-:-:S02]  /*e320*/  @UP2 UIMAD UR5, UR10, UR5, UR11 ;  /* 0x000000050a0522a4 */ /* 0x000fc4000f8e020b */
[----:B------:R-:W-:Y:S02]  /*e330*/  ULDC UR4, c[0x0][0x1c0] ;  /* 0x0000700000047ab9 */ /* 0x000fe40000000800 */
[----:B------:R-:W-:Y:S01]  /*e340*/  @!UP2 UMOV UR10, UR7 ;  /* 0x00000007000aac82 */ /* 0x000fe20008000000 */
[----:B-1----:R-:W-:Y:S01]  /*e350*/  FADD.FTZ R4, R7, R4 ;  /* 0x0000000407047221 */ /* 0x002fe20000010000 */
[----:B------:R-:W-:Y:S01]  /*e360*/  IADD3 R7, -R12, R5, RZ ;  /* 0x000000050c077210 */ /* 0x000fe20007ffe1ff */
[----:B------:R-:W-:Y:S01]  /*e370*/  @!UP2 UIMAD UR4, UR6, UR4, UR10 ;  /* 0x000000040604a2a4 */ /* 0x000fe2000f8e020a */
[----:B------:R-:W-:Y:S01]  /*e380*/  SHF.R.S32.HI R5, RZ, 0x2, R8 ;  /* 0x00000002ff057819 */ /* 0x000fe20000011408 */
[----:B--2---:R-:W-:Y:S01]  /*e390*/  FADD.FTZ R6, R11, R6 ;  /* 0x000000060b067221 */ /* 0x004fe20000010000 */
[----:B------:R-:W-:Y:S01]  /*e3a0*/  SHF.R.S32.HI R8, RZ, 0x1f, R8 ;  /* 0x0000001fff087819 */ /* 0x000fe20000011408 */
[----:B------:R-:W-:Y:S01]  /*e3b0*/  @!UP1 UIADD3 UR8, UR15, UR13, URZ ;  /* 0x0000000d0f089290 */ /* 0x000fe2000fffe03f */
[----:B------:R-:W-:Y:S01]  /*e3c0*/  FSETP.NE.FTZ.AND P3, PT, R4, RZ, PT ;  /* 0x000000ff0400720b */ /* 0x000fe20003f75000 */
[----:B------:R-:W-:Y:S01]  /*e3d0*/  @!UP2 UIMAD UR5, UR4, UR9, URZ ;  /* 0x000000090405a2a4 */ /* 0x000fe2000f8e023f */
[----:B------:R-:W-:Y:S01]  /*e3e0*/  FSETP.NE.FTZ.AND P4, PT, R6, RZ, PT ;  /* 0x000000ff0600720b */ /* 0x000fe20003f95000 */
[----:B------:R-:W-:Y:S01]  /*e3f0*/  @!UP1 UMOV UR12, UR14 ;  /* 0x0000000e000c9c82 */ /* 0x000fe20008000000 */
[----:B------:R-:W-:-:S02]  /*e400*/  LEA.HI R8, R8, R5, RZ, 0x3 ;  /* 0x0000000508087211 */ /* 0x000fc400078f18ff */
[----:B------:R-:W-:Y:S02]  /*e410*/  LEA R7, R2, R7, 0x9 ;  /* 0x0000000702077211 */ /* 0x000fe400078e48ff */
[----:B------:R-:W-:-:S04]  /*e420*/  LOP3.LUT R8, R8, 0xfffffff8, RZ, 0xc0, !PT ;  /* 0xfffffff808087812 */ /* 0x000fc800078ec0ff */
[----:B------:R-:W-:Y:S01]  /*e430*/  IADD3 R8, R5, -R8, RZ ;  /* 0x8000000805087210 */ /* 0x000fe20007ffe0ff */
[----:B------:R-:W1:Y:S03]  /*e440*/  @P3 MUFU.RCP R10, R4 ;  /* 0x00000004000a3308 */ /* 0x000e660000001000 */
[C---:B------:R-:W-:Y:S02]  /*e450*/  SHF.L.U32 R5, R8.reuse, 0x6, RZ ;  /* 0x0000000608057819 */ /* 0x040fe400000006ff */
[----:B------:R-:W-:Y:S02]  /*e460*/  LOP3.LUT R11, R8, 0x1, RZ, 0xc0, !PT ;  /* 0x00000001080b7812 */ /* 0x000fe400078ec0ff */
[----:B------:R-:W-:Y:S01]  /*e470*/  LOP3.LUT R5, R5, 0x1c0, RZ, 0xc0, !PT ;  /* 0x000001c005057812 */ /* 0x000fe200078ec0ff */
[----:B------:R-:W2:Y:S01]  /*e480*/  @P4 MUFU.RCP R9, R6 ;  /* 0x0000000600094308 */ /* 0x000ea20000001000 */
[----:B------:R-:W-:-:S02]  /*e490*/  ISETP.NE.U32.AND P0, PT, R11, 0x1, PT ;  /* 0x000000010b00780c */ /* 0x000fc40003f05070 */
[----:B------:R-:W-:Y:S02]  /*e4a0*/  LEA.HI R12, R5, R5, RZ, 0x1d ;  /* 0x00000005050c7211 */ /* 0x000fe400078fe8ff */
[----:B------:R-:W-:Y:S02]  /*e4b0*/  R2P PR, R8, 0x6 ;  /* 0x0000000608007804 */ /* 0x000fe40000000000 */
[----:B------:R-:W-:Y:S01]  /*e4c0*/  LEA R7, R7, R12, 0x1 ;  /* 0x0000000c07077211 */ /* 0x000fe200078e08ff */
[C---:B-1----:R-:W-:Y:S01]  /*e4d0*/  FMUL.FTZ R163, R10.reuse, R163 ;  /* 0x000000a30aa37220 */ /* 0x042fe20000410000 */
[----:B------:R-:W-:Y:S01]  /*e4e0*/  MOV R5, 0x20 ;  /* 0x0000002000057802 */ /* 0x000fe20000000f00 */
[C---:B------:R-:W-:Y:S01]  /*e4f0*/  FMUL.FTZ R162, R10.reuse, R162 ;  /* 0x000000a20aa27220 */ /* 0x040fe20000410000 */
[----:B------:R-:W-:Y:S01]  /*e500*/  SHF.L.U32 R7, R7, 0x1, RZ ;  /* 0x0000000107077819 */ /* 0x000fe200000006ff */
[C---:B------:R-:W-:Y:S01]  /*e510*/  FMUL.FTZ R159, R10.reuse, R159 ;  /* 0x0000009f0a9f7220 */ /* 0x040fe20000410000 */
[----:B------:R-:W-:Y:S01]  /*e520*/  SEL R8, R5, 0xffffffe0, !P1 ;  /* 0xffffffe005087807 */ /* 0x000fe20004800000 */
[C---:B------:R-:W-:Y:S01]  /*e530*/  FMUL.FTZ R158, R10.reuse, R158 ;  /* 0x0000009e0a9e7220 */ /* 0x040fe20000410000 */
[----:B------:R-:W-:Y:S01]  /*e540*/  MOV R5, 0x40 ;  /* 0x0000004000057802 */ /* 0x000fe20000000f00 */
[----:B--2---:R-:W-:Y:S01]  /*e550*/  FMUL.FTZ R160, R9, R160 ;  /* 0x000000a009a07220 */ /* 0x004fe20000410000 */
[----:B------:R-:W-:Y:S01]  /*e560*/  IADD3 R11, R7, -0x10, RZ ;  /* 0xfffffff0070b7810 */ /* 0x000fe20007ffe0ff */
[----:B------:R-:W-:Y:S01]  /*e570*/  FMUL.FTZ R161, R9, R161 ;  /* 0x000000a109a17220 */ /* 0x000fe20000410000 */
[----:B------:R-:W-:Y:S01]  /*e580*/  @P0 IADD3 R11, R7, 0x10, RZ ;  /* 0x00000010070b0810 */ /* 0x000fe20007ffe0ff */
[----:B------:R-:W-:Y:S01]  /*e590*/  FMUL.FTZ R156, R9, R156 ;  /* 0x0000009c099c7220 */ /* 0x000fe20000410000 */
[----:B------:R-:W-:Y:S01]  /*e5a0*/  F2FP.PACK_AB R162, R163, R162 ;  /* 0x000000a2a3a2723e */ /* 0x000fe200000000ff */
[----:B------:R-:W-:Y:S01]  /*e5b0*/  FMUL.FTZ R157, R9, R157 ;  /* 0x0000009d099d7220 */ /* 0x000fe20000410000 */
[----:B------:R-:W-:Y:S01]  /*e5c0*/  F2FP.PACK_AB R160, R161, R160 ;  /* 0x000000a0a1a0723e */ /* 0x000fe200000000ff */
[----:B------:R-:W-:Y:S01]  /*e5d0*/  FMUL.FTZ R152, R9, R152 ;  /* 0x0000009809987220 */ /* 0x000fe20000410000 */
[----:B------:R-:W-:Y:S01]  /*e5e0*/  SEL R12, R5, 0xffffffc0, !P2 ;  /* 0xffffffc0050c7807 */ /* 0x000fe20005000000 */
        /* <DEDUP_REMOVED lines=227> */
[----:B------:R2:W-:Y:S01]  /*f420*/  STS [R7+0x6400], R102 ;  /* 0x0064006607007388 */ /* 0x0005e20000000800 */
[C---:B------:R-:W-:Y:S01]  /*f430*/  FMUL.FTZ R127, R10.reuse, R127 ;  /* 0x0000007f0a7f7220 */ /* 0x040fe20000410000 */
[----:B------:R-:W-:Y:S01]  /*f440*/  F2FP.PACK_AB R124, R125, R124 ;  /* 0x0000007c7d7c723e */ /* 0x000fe200000000ff */
[C---:B------:R-:W-:Y:S01]  /*f450*/  FMUL.FTZ R126, R10.reuse, R126 ;  /* 0x0000007e0a7e7220 */ /* 0x040fe20000410000 */
[----:B------:R3:W-:Y:S01]  /*f460*/  STS [R11+0x6000], R104 ;  /* 0x006000680b007388 */ /* 0x0007e20000000800 */
[----:B------:R-:W-:Y:S01]  /*f470*/  FMUL.FTZ R131, R10, R131 ;  /* 0x000000830a837220 */ /* 0x000fe20000410000 */
[----:B------:R-:W-:Y:S01]  /*f480*/  LOP3.LUT P0, RZ, R0, 0x3, RZ, 0xc0, !PT ;  /* 0x0000000300ff7812 */ /* 0x000fe2000780c0ff */
[----:B------:R-:W-:Y:S01]  /*f490*/  FMUL.FTZ R9, R9, R129 ;  /* 0x0000008109097220 */ /* 0x000fe20000410000 */
[----:B------:R-:W-:Y:S01]  /*f4a0*/  F2FP.PACK_AB R126, R127, R126 ;  /* 0x0000007e7f7e723e */ /* 0x000fe200000000ff */
[----:B------:R-:W-:Y:S01]  /*f4b0*/  FMUL.FTZ R10, R10, R130 ;  /* 0x000000820a0a7220 */ /* 0x000fe20000410000 */
[----:B------:R3:W-:Y:S01]  /*f4c0*/  STS [R11+0x6400], R106 ;  /* 0x0064006a0b007388 */ /* 0x0007e20000000800 */
[----:B------:R-:W4:Y:S01]  /*f4d0*/  @P4 MUFU.LG2 R6, R6 ;  /* 0x0000000600064308 */ /* 0x000f220000000c00 */
[----:B------:R-:W-:-:S02]  /*f4e0*/  F2FP.PACK_AB R9, R9, R128 ;  /* 0x000000800909723e */ /* 0x000fc400000000ff */
[----:B------:R-:W-:Y:S01]  /*f4f0*/  F2FP.PACK_AB R10, R131, R10 ;  /* 0x0000000a830a723e */ /* 0x000fe200000000ff */
[----:B------:R3:W-:Y:S04]  /*f500*/  STS [R13+0x6000], R108 ;  /* 0x0060006c0d007388 */ /* 0x0007e80000000800 */
[----:B------:R3:W-:Y:S01]  /*f510*/  STS [R13+0x6400], R110 ;  /* 0x0064006e0d007388 */ /* 0x0007e20000000800 */
[----:B------:R-:W5:Y:S03]  /*f520*/  @P3 MUFU.LG2 R4, R4 ;  /* 0x0000000400043308 */ /* 0x000f660000000c00 */
[----:B------:R3:W-:Y:S04]  /*f530*/  STS [R15+0x6000], R112 ;  /* 0x006000700f007388 */ /* 0x0007e80000000800 */
[----:B------:R3:W-:Y:S01]  /*f540*/  STS [R15+0x6400], R114 ;  /* 0x006400720f007388 */ /* 0x0007e20000000800 */
[----:B----4-:R-:W-:-:S03]  /*f550*/  @P4 FMUL.FTZ R75, R6, 0.69314718246459960938 ;  /* 0x3f317218064b4820 */ /* 0x010fc60000410000 */
[----:B------:R3:W-:Y:S04]  /*f560*/  STS [R17+0x6000], R116 ;  /* 0x0060007411007388 */ /* 0x0007e80000000800 */
[----:B------:R3:W-:Y:S01]  /*f570*/  STS [R17+0x6400], R118 ;  /* 0x0064007611007388 */ /* 0x0007e20000000800 */
[----:B-----5:R-:W-:-:S03]  /*f580*/  @P3 FMUL.FTZ R4, R4, 0.69314718246459960938 ;  /* 0x3f31721804043820 */ /* 0x020fc60000410000 */
[----:B------:R3:W-:Y:S04]  /*f590*/  STS [R19+0x6000], R120 ;  /* 0x0060007813007388 */ /* 0x0007e80000000800 */
[----:B------:R3:W-:Y:S04]  /*f5a0*/  STS [R19+0x6400], R122 ;  /* 0x0064007a13007388 */ /* 0x0007e80000000800 */
[----:B------:R3:W-:Y:S04]  /*f5b0*/  STS [R21+0x6000], R124 ;  /* 0x0060007c15007388 */ /* 0x0007e80000000800 */
[----:B------:R3:W-:Y:S04]  /*f5c0*/  STS [R21+0x6400], R126 ;  /* 0x0064007e15007388 */ /* 0x0007e80000000800 */
[----:B------:R3:W-:Y:S04]  /*f5d0*/  STS [R23+0x6000], R9 ;  /* 0x0060000917007388 */ /* 0x0007e80000000800 */
[----:B------:R3:W-:Y:S04]  /*f5e0*/  STS [R23+0x6400], R10 ;  /* 0x0064000a17007388 */ /* 0x0007e80000000800 */
[----:B------:R-:W-:Y:S06]  /*f5f0*/  BAR.SYNC.DEFER_BLOCKING 0x0 ;  /* 0x0000000000007b1d */ /* 0x000fec0000010000 */
[----:B------:R-:W1:Y:S04]  /*f600*/  S2R R5, SR_TID.X ;  /* 0x0000000000057919 */ /* 0x000e680000002100 */
[----:B------:R3:W4:Y:S04]  /*f610*/  LDS.128 R64, [R235] ;  /* 0x00000000eb407984 */ /* 0x0007280000000c00 */
[----:B------:R3:W3:Y:S01]  /*f620*/  LDS.128 R60, [R235+0x800] ;  /* 0x00080000eb3c7984 */ /* 0x0006e20000000c00 */
[----:B-1----:R-:W-:-:S03]  /*f630*/  SHF.R.S32.HI R72, RZ, 0x1f, R5 ;  /* 0x0000001fff487819 */ /* 0x002fc60000011405 */
[----:B------:R1:W1:Y:S01]  /*f640*/  LDS.128 R56, [R235+0x1000] ;  /* 0x00100000eb387984 */ /* 0x0002620000000c00 */
[----:B--2---:R-:W-:-:S03]  /*f650*/  LEA.HI R7, R72, R5, RZ, 0x5 ;  /* 0x0000000548077211 */ /* 0x004fc600078f28ff */
[----:B------:R2:W1:Y:S01]  /*f660*/  LDS.128 R52, [R235+0x1800] ;  /* 0x00180000eb347984 */ /* 0x0004620000000c00 */
[----:B------:R-:W-:-:S03]  /*f670*/  LOP3.LUT R0, R7, 0xffffffe0, RZ, 0xc0, !PT ;  /* 0xffffffe007007812 */ /* 0x000fc600078ec0ff */
[----:B------:R2:W1:Y:S01]  /*f680*/  LDS.128 R48, [R235+0x2000] ;  /* 0x00200000eb307984 */ /* 0x0004620000000c00 */
[----:B------:R-:W-:Y:S02]  /*f690*/  SHF.R.S32.HI R7, RZ, 0x1f, R2 ;  /* 0x0000001fff077819 */ /* 0x000fe40000011402 */
[----:B------:R-:W-:Y:S01]  /*f6a0*/  IADD3 R0, R5, -R0, RZ ;  /* 0x8000000005007210 */ /* 0x000fe20007ffe0ff */
[----:B------:R2:W1:Y:S01]  /*f6b0*/  LDS.128 R44, [R235+0x2800] ;  /* 0x00280000eb2c7984 */ /* 0x0004620000000c00 */
[----:B------:R-:W-:Y:S02]  /*f6c0*/  LEA.HI R7, R7, R2, RZ, 0x2 ;  /* 0x0000000207077211 */ /* 0x000fe400078f10ff */
[----:B------:R-:W-:Y:S01]  /*f6d0*/  SHF.R.S32.HI R73, RZ, 0x1f, R0 ;  /* 0x0000001fff497819 */ /* 0x000fe20000011400 */
[----:B------:R2:W1:Y:S01]  /*f6e0*/  LDS.128 R40, [R235+0x3000] ;  /* 0x00300000eb287984 */ /* 0x0004620000000c00 */
[----:B------:R-:W-:Y:S02]  /*f6f0*/  LOP3.LUT R7, R7, 0xffffffc, RZ, 0xc0, !PT ;  /* 0x0ffffffc07077812 */ /* 0x000fe400078ec0ff */
[----:B------:R-:W-:Y:S01]  /*f700*/  LEA.HI R0, R73, R0, RZ, 0x2 ;  /* 0x0000000049007211 */ /* 0x000fe200078f10ff */
[----:B------:R2:W1:Y:S01]  /*f710*/  LDS.128 R36, [R235+0x3800] ;  /* 0x00380000eb247984 */ /* 0x0004620000000c00 */
[----:B------:R-:W-:-:S02]  /*f720*/  IADD3 R2, R2, -R7, RZ ;  /* 0x8000000702027210 */ /* 0x000fc40007ffe0ff */
[----:B------:R-:W-:Y:S01]  /*f730*/  SHF.R.S32.HI R77, RZ, 0x2, R0 ;  /* 0x00000002ff4d7819 */ /* 0x000fe20000011400 */
[----:B------:R2:W1:Y:S01]  /*f740*/  LDS.128 R32, [R235+0x4000] ;  /* 0x00400000eb207984 */ /* 0x0004620000000c00 */
[----:B------:R-:W-:Y:S01]  /*f750*/  MOV R7, 0x7f800000 ;  /* 0x7f80000000077802 */ /* 0x000fe20000000f00 */
[----:B------:R-:W-:Y:S01]  /*f760*/  @P4 FFMA.FTZ R7, R164, c[0x0][0x238], R75 ;  /* 0x00008e00a4074a23 */ /* 0x000fe2000001004b */
[----:B------:R-:W-:Y:S01]  /*f770*/  MOV R73, 0x7f800000 ;  /* 0x7f80000000497802 */ /* 0x000fe20000000f00 */
[----:B------:R2:W1:Y:S01]  /*f780*/  LDS.128 R28, [R235+0x4800] ;  /* 0x00480000eb1c7984 */ /* 0x0004620000000c00 */
[----:B------:R-:W-:Y:S01]  /*f790*/  @P3 FFMA.FTZ R73, R3, c[0x0][0x238], R4 ;  /* 0x00008e0003493a23 */ /* 0x000fe20000010004 */
[----:B------:R-:W-:Y:S02]  /*f7a0*/  LEA R77, R2, R77, 0x4 ;  /* 0x0000004d024d7211 */ /* 0x000fe400078e20ff */
        /* <DEDUP_REMOVED lines=19> */
.L_x_6261:
[----:B---34-:R-:W-:Y:S05]  /*f8e0*/  BSYNC B0 ;  /* 0x0000000000007941 */ /* 0x018fea0003800000 */
.L_x_6260:
[----:B------:R-:W3:Y:S01]  /*f8f0*/  S2R R0, SR_CTAID.X ;  /* 0x0000000000007919 */ /* 0x000ee20000002500 */
[----:B------:R-:W-:Y:S01]  /*f900*/  LEA.HI R72, R72, R5, RZ, 0x3 ;  /* 0x0000000548487211 */ /* 0x000fe200078f18ff */
[----:B------:R-:W-:Y:S01]  /*f910*/  USHF.R.S32.HI UR6, URZ, 0x1f, UR10 ;  /* 0x0000001f3f067899 */ /* 0x000fe2000801140a */
[----:B------:R-:W-:Y:S01]  /*f920*/  BSSY B0, `(.L_x_6262) ;  /* 0x0000021000007945 */ /* 0x000fe20003800000 */
[----:B------:R-:W-:Y:S01]  /*f930*/  ULDC.64 UR4, c[0x0][0x1f0] ;  /* 0x00007c0000047ab9 */ /* 0x000fe20000000a00 */
[----:B------:R-:W-:Y:S01]  /*f940*/  LOP3.LUT R2, R72, 0xfffffff8, RZ, 0xc0, !PT ;  /* 0xfffffff848027812 */ /* 0x000fe200078ec0ff */
[----:B------:R-:W-:Y:S01]  /*f950*/  UIMAD UR4, UR6, UR4, URZ ;  /* 0x00000004060472a4 */ /* 0x000fe2000f8e023f */
[----:B------:R-:W-:-:S03]  /*f960*/  SHF.R.S32.HI R72, RZ, 0x3, R72 ;  /* 0x00000003ff487819 */ /* 0x000fc60000011448 */
[----:B------:R-:W-:Y:S01]  /*f970*/  IMAD.IADD R2, R5, 0x1, -R2 ;  /* 0x0000000105027824 */ /* 0x000fe200078e0a02 */
[----:B------:R-:W-:-:S03]  /*f980*/  UIMAD UR4, UR10, UR5, UR4 ;  /* 0x000000050a0472a4 */ /* 0x000fc6000f8e0204 */
[----:B------:R-:W-:-:S05]  /*f990*/  IMAD.SHL.U32 R4, R2, 0x8, RZ ;  /* 0x0000000802047824 */ /* 0x000fca00078e00ff */
[----:B------:R-:W-:Y:S01]  /*f9a0*/  SHF.R.S32.HI R5, RZ, 0x1f, R4 ;  /* 0x0000001fff057819 */ /* 0x000fe20000011404 */
[----:B---3--:R-:W-:-:S04]  /*f9b0*/  IMAD.SHL.U32 R0, R0, 0x40, RZ ;  /* 0x0000004000007824 */ /* 0x008fc800078e00ff */
[----:B------:R-:W-:Y:S01]  /*f9c0*/  IMAD.WIDE.U32 R4, R0, c[0x0][0x1e8], R4 ;  /* 0x00007a0000047a25 */ /* 0x000fe200078e0004 */
[----:B------:R-:W-:-:S04]  /*f9d0*/  SHF.R.S32.HI R3, RZ, 0x1f, R0 ;  /* 0x0000001fff037819 */ /* 0x000fc80000011400 */
[----:B------:R-:W-:Y:S01]  /*f9e0*/  IADD3 R4, P0, R4, UR12, RZ ;  /* 0x0000000c04047c10 */ /* 0x000fe2000ff1e0ff */
[----:B------:R-:W-:-:S04]  /*f9f0*/  IMAD R3, R3, c[0x0][0x1e8], RZ ;  /* 0x00007a0003037a24 */ /* 0x000fc800078e02ff */
[----:B------:R-:W-:-:S05]  /*fa00*/  IMAD R0, R0, c[0x0][0x1ec], R3 ;  /* 0x00007b0000007a24 */ /* 0x000fca00078e0203 */
[----:B------:R-:W-:Y:S01]  /*fa10*/  IADD3.X R5, R0, UR8, R5, P0, !PT ;  /* 0x0000000800057c10 */ /* 0x000fe200087fe405 */
[----:B------:R-:W-:Y:S01]  /*fa20*/  IMAD.U32 R0, RZ, RZ, UR10 ;  /* 0x0000000aff007e24 */ /* 0x000fe2000f8e00ff */
[----:B------:R-:W-:-:S03]  /*fa30*/  ISETP.GE.AND P0, PT, R72, UR18, PT ;  /* 0x0000001248007c0c */ /* 0x000fc6000bf06270 */
[----:B------:R-:W-:Y:S01]  /*fa40*/  IMAD.WIDE.U32 R4, R0, c[0x0][0x1f0], R4 ;  /* 0x00007c0000047a25 */ /* 0x000fe200078e0004 */
[----:B------:R-:W-:-:S04]  /*fa50*/  SHF.R.S32.HI R0, RZ, 0x1f, R72 ;  /* 0x0000001fff007819 */ /* 0x000fc80000011448 */
[----:B------:R-:W-:-:S05]  /*fa60*/  IADD3 R7, R5, UR4, RZ ;  /* 0x0000000405077c10 */ /* 0x000fca000fffe0ff */
        /* <DEDUP_REMOVED lines=12> */
.L_x_6263:
[----:B------:R-:W-:Y:S05]  /*fb30*/  BSYNC B0 ;  /* 0x0000000000007941 */ /* 0x000fea0003800000 */
.L_x_6262:
[----:B------:R-:W-:Y:S01]  /*fb40*/  IADD3 R2, R72, 0x10, RZ ;  /* 0x0000001048027810 */ /* 0x000fe20007ffe0ff */
[----:B------:R-:W-:Y:S03]  /*fb50*/  BSSY B0, `(.L_x_6264) ;  /* 0x0000011000007945 */ /* 0x000fe60003800000 */
[----:B------:R-:W-:-:S13]  /*fb60*/  ISETP.GE.AND P0, PT, R2, UR18, PT ;  /* 0x0000001202007c0c */ /* 0x000fda000bf06270 */
[----:B------:R-:W-:Y:S05]  /*fb70*/  @P0 BRA `(.L_x_6265) ;  /* 0x000000e000000947 */ /* 0x000fea0003800000 */
[----:B------:R-:W-:Y:S01]  /*fb80*/  IADD3 R3, P0, R72, 0x10, RZ ;  /* 0x0000001048037810 */ /* 0x000fe20007f1e0ff */
[----:B-1-3--:R-:W-:Y:S01]  /*fb90*/  IMAD.MOV.U32 R16, RZ, RZ, R4 ;  /* 0x000000ffff107224 */ /* 0x00afe200078e0004 */
        /* <DEDUP_REMOVED lines=8> */
[----:B------:R1:W-:Y:S04]  /*fc20*/  STG.E.128 [R18.64], R60 ;  /* 0x0000003c12007986 */ /* 0x0003e8000c101d10 */
[----:B------:R1:W-:Y:S04]  /*fc30*/  STG.E.128 [R18.64+0x80], R44 ;  /* 0x0000802c12007986 */ /* 0x0003e8000c101d10 */
[----:B------:R1:W-:Y:S04]  /*fc40*/  STG.E.128 [R18.64+0x100], R28 ;  /* 0x0001001c12007986 */ /* 0x0003e8000c101d10 */
[----:B------:R1:W-:Y:S02]  /*fc50*/  STG.E.128 [R18.64+0x180], R12 ;  /* 0x0001800c12007986 */ /* 0x0003e4000c101d10 */
.L_x_6265:
[----:B------:R-:W-:Y:S05]  /*fc60*/  BSYNC B0 ;  /* 0x0000000000007941 */ /* 0x000fea0003800000 */
.L_x_6264:
        /* <DEDUP_REMOVED lines=18> */
.L_x_6267:
[----:B------:R-:W-:Y:S05]  /*fd90*/  BSYNC B0 ;  /* 0x0000000000007941 */ /* 0x000fea0003800000 */
.L_x_6266:
[----:B------:R-:W-:-:S04]  /*fda0*/  IADD3 R2, R72, 0x30, RZ ;  /* 0x0000003048027810 */ /* 0x000fc80007ffe0ff */
[----:B------:R-:W-:-:S13]  /*fdb0*/  ISETP.GE.AND P0, PT, R2, UR18, PT ;  /* 0x0000001202007c0c */ /* 0x000fda000bf06270 */
[----:B------:R-:W-:Y:S05]  /*fdc0*/  @P0 EXIT ;  /* 0x000000000000094d */ /* 0x000fea0003800000 */
        /* <DEDUP_REMOVED lines=9> */
[----:B-1----:R-:W-:Y:S04]  /*fe60*/  STG.E.128 [R2.64], R52 ;  /* 0x0000003402007986 */ /* 0x002fe8000c101d10 */
[----:B------:R-:W-:Y:S04]  /*fe70*/  STG.E.128 [R2.64+0x80], R36 ;  /* 0x0000802402007986 */ /* 0x000fe8000c101d10 */
[----:B------:R-:W-:Y:S04]  /*fe80*/  STG.E.128 [R2.64+0x100], R20 ;  /* 0x0001001402007986 */ /* 0x000fe8000c101d10 */
[----:B------:R-:W-:Y:S01]  /*fe90*/  STG.E.128 [R2.64+0x180], R68 ;  /* 0x0001804402007986 */ /* 0x000fe2000c101d10 */
[----:B------:R-:W-:Y:S05]  /*fea0*/  EXIT ;  /* 0x000000000000794d */ /* 0x000fea0003800000 */
.L_x_6268:
        /* <DEDUP_REMOVED lines=13> */
.L_x_8812:


//--------------------- .text._ZN5flash24flash_fwd_splitkv_kernelI23Flash_fwd_kernel_traitsILi256ELi64ELi64ELi4ELb0ELb0EN7cutlass6half_tE19Flash_kernel_traitsILi256ELi64ELi64ELi4ES3_EELb0ELb1ELb0ELb0ELb1ELb1ELb0ELb0EEEvNS_16Flash_fwd_paramsE --------------------------
	.section	.text._ZN5flash24flash_fwd_splitkv_kernelI23Flash_fwd_kernel_traitsILi256ELi64ELi64ELi4ELb0ELb0EN7cutlass6half_tE19Flash_kernel_traitsILi256ELi64ELi64ELi4ES3_EELb0ELb1ELb0ELb0ELb1ELb1ELb0ELb0EEEvNS_16Flash_fwd_paramsE,"ax",@progbits
	.sectioninfo	@"SHI_REGISTERS=255"
	.align	128
        .global         _ZN5flash24flash_fwd_splitkv_kernelI23Flash_fwd_kernel_traitsILi256ELi64ELi64ELi4ELb0ELb0EN7cutlass6half_tE19Flash_kernel_traitsILi256ELi64ELi64ELi4ES3_EELb0ELb1ELb0ELb0ELb1ELb1ELb0ELb0EEEvNS_16Flash_fwd_paramsE
        .type           _ZN5flash24flash_fwd_splitkv_kernelI23Flash_fwd_kernel_traitsILi256ELi64ELi64ELi4ELb0ELb0EN7cutlass6half_tE19Flash_kernel_traitsILi256ELi64ELi64ELi4ES3_EELb0ELb1ELb0ELb0ELb1ELb1ELb0ELb0EEEvNS_16Flash_fwd_paramsE,@function
        .size           _ZN5flash24flash_fwd_splitkv_kernelI23Flash_fwd_kernel_traitsILi256ELi64ELi64ELi4ELb0ELb0EN7cutlass6half_tE19Flash_kernel_traitsILi256ELi64ELi64ELi4ES3_EELb0ELb1ELb0ELb0ELb1ELb1ELb0ELb0EEEvNS_16Flash_fwd_paramsE,(.L_x_8813 - _ZN5flash24flash_fwd_splitkv_kernelI23Flash_fwd_kernel_traitsILi256ELi64ELi64ELi4ELb0ELb0EN7cutlass6half_tE19Flash_kernel_traitsILi256ELi64ELi64ELi4ES3_EELb0ELb1ELb0ELb0ELb1ELb1ELb0ELb0EEEvNS_16Flash_fwd_paramsE)
        .other          _ZN5flash24flash_fwd_splitkv_kernelI23Flash_fwd_kernel_traitsILi256ELi64ELi64ELi4ELb0ELb0EN7cutlass6half_tE19Flash_kernel_traitsILi256ELi64ELi64ELi4ES3_EELb0ELb1ELb0ELb0ELb1ELb1ELb0ELb0EEEvNS_16Flash_fwd_paramsE,@"STO_CUDA_ENTRY STV_DEFAULT"
_ZN5flash24flash_fwd_splitkv_kernelI23Flash_fwd_kernel_traitsILi256ELi64ELi64ELi4ELb0ELb0EN7cutlass6half_tE19Flash_kernel_traitsILi256ELi64ELi64ELi4ES3_EELb0ELb1ELb0ELb0ELb1ELb1ELb0ELb0EEEvNS_16Flash_fwd_paramsE:
.text._ZN5flash24flash_fwd_splitkv_kernelI23Flash_fwd_kernel_traitsILi256ELi64ELi64ELi4ELb0ELb0EN7cutlass6half_tE19Flash_kernel_traitsILi256ELi64ELi64ELi4ES3_EELb0ELb1ELb0ELb0ELb1ELb1ELb0ELb0EEEvNS_16Flash_fwd_paramsE:
        /* <DEDUP_REMOVED lines=49> */
.L_x_6269:
[----:B------:R-:W-:Y:S02]  /*0310*/  ULDC UR7, c[0x0][0x218] ;  /* 0x0000860000077ab9 */ /* 0x000fe40000000800 */
.L_x_6270:
        /* <DEDUP_REMOVED lines=66> */
[----:B------:R-:W-:Y:S01]  /*0740*/  UIMAD UR6, UR15, UR5, UR4 ;  /* 0x000000050f0672a4 */ /* 0x000fe2000f8e0204 */
[----:B------:R-:W-:Y:S01]  /*0750*/  SHF.R.S32.HI R2, RZ, 0x1f, R7 ;  /* 0x0000001fff027819 */ /* 0x000fe20000011407 */
[----:B------:R-:W-:Y:S01]  /*0760*/  @UP0 UIMAD UR7, UR13, UR7, UR9 ;  /* 0x000000070d0702a4 */ /* 0x000fe2000f8e0209 */
[----:B------:R-:W-:Y:S01]  /*0770*/  IMAD.SHL.U32 R4, R4, 0x8, RZ ;  /* 0x0000000804047824 */ /* 0x000fe200078e00ff */
[----:B------:R-:W-:-:S02]  /*0780*/  @!UP0 USHF.R.S32.HI UR9, URZ, 0x1f, UR20 ;  /* 0x0000001f3f098899 */ /* 0x000fc40008011414 */
[----:B------:R-:W-:Y:S02]  /*0790*/  ULDC.64 UR4, c[0x0][0x1e0] ;  /* 0x0000780000047ab9 */ /* 0x000fe40000000a00 */
[----:B------:R-:W-:Y:S01]  /*07a0*/  @!UP0 UIMAD UR9, UR9, UR4, URZ ;  /* 0x00000004090982a4 */ /* 0x000fe2000f8e023f */
[----:B------:R-:W-:Y:S01]  /*07b0*/  SHF.R.S32.HI R5, RZ, 0x1f, R4 ;  /* 0x0000001fff057819 */ /* 0x000fe20000011404 */
[----:B------:R-:W-:Y:S02]  /*07c0*/  @!UP0 UIMAD.WIDE.U32 UR12, UR20, UR4, URZ ;  /* 0x00000004140c82a5 */ /* 0x000fe4000f8e003f */
[----:B------:R-:W-:Y:S02]  /*07d0*/  @!UP0 UIMAD UR9, UR20, UR5, UR9 ;  /* 0x00000005140982a4 */ /* 0x000fe4000f8e0209 */
[----:B------:R-:W-:Y:S01]  /*07e0*/  IMAD.WIDE.U32 R4, R0, c[0x0][0x1e8], R4 ;  /* 0x00007a0000047a25 */ /* 0x000fe200078e0004 */
[----:B------:R-:W-:Y:S02]  /*07f0*/  USHF.R.S32.HI UR10, URZ, 0x1f, UR14 ;  /* 0x0000001f3f0a7899 */ /* 0x000fe4000801140e */
        /* <DEDUP_REMOVED lines=10> */
[----:B------:R-:W-:Y:S02]  /*08a0*/  ULDC UR5, c[0x0][0x1c0] ;  /* 0x0000700000057ab9 */ /* 0x000fe40000000800 */
[----:B------:R-:W-:-:S02]  /*08b0*/  UIMAD UR14, UR20, UR5, UR14 ;  /* 0x00000005140e72a4 */ /* 0x000fc4000f8e020e */
[----:B------:R-:W-:Y:S01]  /*08c0*/  IADD3 R13, R9, UR4, RZ ;  /* 0x00000004090d7c10 */ /* 0x000fe2000fffe0ff */
[----:B------:R-:W-:Y:S02]  /*08d0*/  ULDC UR5, c[0x0][0x214] ;  /* 0x0000850000057ab9 */ /* 0x000fe40000000800 */
[----:B------:R-:W-:Y:S02]  /*08e0*/  UIMAD UR5, UR14, UR5, UR15 ;  /* 0x000000050e0572a4 */ /* 0x000fe4000f8e020f */
        /* <DEDUP_REMOVED lines=12> */
.L_x_6273:
[----:B------:R-:W-:Y:S05]  /*09b0*/  BSYNC B0 ;  /* 0x0000000000007941 */ /* 0x000fea0003800000 */
.L_x_6272:
        /* <DEDUP_REMOVED lines=18> */
.L_x_6275:
[----:B------:R-:W-:Y:S05]  /*0ae0*/  BSYNC B0 ;  /* 0x0000000000007941 */ /* 0x000fea0003800000 */
.L_x_6274:
[----:B-1----:R-:W-:Y:S01]  /*0af0*/  IADD3 R4, R7, 0x20, RZ ;  /* 0x0000002007047810 */ /* 0x002fe20007ffe0ff */
[----:B------:R-:W-:Y:S03]  /*0b00*/  BSSY B0, `(.L_x_6276) ;  /* 0x0000011000007945 */ /* 0x000fe60003800000 */
[----:B------:R-:W-:-:S13]  /*0b10*/  ISETP.GE.AND P0, PT, R4, UR17, PT ;  /* 0x0000001104007c0c */ /* 0x000fda000bf06270 */
        /* <DEDUP_REMOVED lines=15> */
.L_x_6277:
[----:B------:R-:W-:Y:S05]  /*0c10*/  BSYNC B0 ;  /* 0x0000000000007941 */ /* 0x000fea0003800000 */
.L_x_6276:
[----:B------:R-:W-:Y:S01]  /*0c20*/  IADD3 R10, R7, 0x30, RZ ;  /* 0x00000030070a7810 */ /* 0x000fe20007ffe0ff */
        /* <DEDUP_REMOVED lines=16> */
.L_x_6279:
[----:B------:R-:W-:Y:S05]  /*0d30*/  BSYNC B0 ;  /* 0x0000000000007941 */ /* 0x000fea0003800000 */
.L_x_6278:
        /* <DEDUP_REMOVED lines=17> */
[----:B---3--:R-:W-:-:S05]  /*0e50*/  MOV R3, 0x7f800000 ;  /* 0x7f80000000037802 */ /* 0x008fca0000000f00 */
[----:B------:R-:W-:Y:S01]  /*0e60*/  STG.E [R4.64+0xc0], R3 ;  /* 0x0000c00304007986 */ /* 0x000fe2000c101912 */
[----:B------:R-:W-:Y:S05]  /*0e70*/  EXIT ;  /* 0x000000000000794d */ /* 0x000fea0003800000 */
.L_x_6271:
        /* <DEDUP_REMOVED lines=14> */
[----:B------:R1:W5:Y:S01]  /*0f60*/  @P0 LDG.E R0, [R4.64] ;  /* 0x0000001204000981 */ /* 0x000362000c1e1900 */
[----:B------:R-:W-:-:S07]  /*0f70*/  IABS R2, c[0x0][0x2d0] ;  /* 0x0000b40000027a13 */ /* 0x000fce0000000000 */
[----:B------:R-:W-:Y:S02]  /*0f80*/  @UP1 USHF.R.S32.HI UR10, URZ, 0x1f, UR20 ;  /* 0x0000001f3f0a1899 */ /* 0x000fe40008011414 */
[----:B------:R-:W-:Y:S02]  /*0f90*/  @UP1 UIMAD.WIDE.U32 UR24, UR20, UR4, URZ ;  /* 0x00000004141812a5 */ /* 0x000fe4000f8e003f */
[----:B------:R-:W-:-:S03]  /*0fa0*/  @UP1 UIMAD UR10, UR10, UR4, URZ ;  /* 0x000000040a0a12a4 */ /* 0x000fc6000f8e023f */
[----:B------:R-:W-:Y:S02]  /*0fb0*/  UMOV UR4, URZ ;  /* 0x0000003f00047c82 */ /* 0x000fe40008000000 */
[----:B------:R-:W-:Y:S02]  /*0fc0*/  @UP1 UIMAD UR5, UR20, UR5, UR10 ;  /* 0x00000005140512a4 */ /* 0x000fe4000f8e020a */
[----:B------:R-:W-:Y:S02]  /*0fd0*/  @UP1 ULEA UR4, UP0, UR24, UR6, 0x2 ;  /* 0x0000000618041291 */ /* 0x000fe4000f80103f */
[----:B------:R-:W-:Y:S02]  /*0fe0*/  @UP1 UIADD3 UR5, UR25, UR5, URZ ;  /* 0x0000000519051290 */ /* 0x000fe4000fffe03f */
[----:B------:R1:W2:Y:S02]  /*0ff0*/  R2UR UR10, R2 ;  /* 0x00000000020a73c2 */ /* 0x0002a400000e0000 */
[----:B------:R-:W-:Y:S01]  /*1000*/  @UP1 USHF.L.U64.HI UR24, UR24, 0x2, UR5 ;  /* 0x0000000218181899 */ /* 0x000fe20008010205 */
[----:B------:R-:W-:-:S02]  /*1010*/  IMAD.U32 R240, RZ, RZ, UR4 ;  /* 0x00000004fff07e24 */ /* 0x000fc4000f8e00ff */
[----:B------:R-:W-:Y:S02]  /*1020*/  UMOV UR5, URZ ;  /* 0x0000003f00057c82 */ /* 0x000fe40008000000 */
[----:B------:R-:W-:Y:S02]  /*1030*/  @UP1 UIADD3.X UR5, UR24, UR7, URZ, UP0, !UPT ;  /* 0x0000000718051290 */ /* 0x000fe400087fe43f */
[----:B------:R-:W-:-:S04]  /*1040*/  @UP1 UISETP.NE.U32.AND UP0, UPT, UR4, URZ, UPT ;  /* 0x0000003f0400128c */ /* 0x000fc8000bf05070 */
[----:B------:R-:W-:Y:S01]  /*1050*/  @UP1 UISETP.NE.AND.EX UP5, UPT, UR5, URZ, UPT, UP0 ;  /* 0x0000003f0500128c */ /* 0x000fe2000bfa5300 */
[----:B------:R-:W-:-:S10]  /*1060*/  MOV R241, UR5 ;  /* 0x0000000500f17c02 */ /* 0x000fd40008000f00 */
[----:B------:R-:W-:-:S13]  /*1070*/  PLOP3.LUT P0, PT, PT, PT, UP5, 0x80, 0x0 ;  /* 0x000000000000781c */ /* 0x000fda0003f0f058 */
[----:B-12---:R-:W-:Y:S05]  /*1080*/  @!P0 BRA `(.L_x_6280) ;  /* 0x0000059000008947 */ /* 0x006fea0003800000 */
[----:B------:R-:W1:Y:S01]  /*1090*/  I2F.RP R4, UR10 ;  /* 0x0000000a00047d06 */ /* 0x000e620008209400 */
[----:B------:R-:W-:Y:S02]  /*10a0*/  ULEA UR11, UR8, 0xffffffc0, 0x6 ;  /* 0xffffffc0080b7891 */ /* 0x000fe4000f8e303f */
[----:B------:R-:W-:Y:S02]  /*10b0*/  UMOV UR22, URZ ;  /* 0x0000003f00167c82 */ /* 0x000fe40008000000 */
[----:B------:R-:W-:Y:S02]  /*10c0*/  ULDC UR12, c[0x0][0x2d0] ;  /* 0x0000b400000c7ab9 */ /* 0x000fe40000000800 */
        /* <DEDUP_REMOVED lines=22> */
[----:B------:R-:W1:Y:S01]  /*1230*/  S2R R0, SR_CTAID.Z ;  /* 0x0000000000007919 */ /* 0x000e620000002700 */
[----:B------:R-:W-:Y:S01]  /*1240*/  IMAD.MOV.U32 R6, RZ, RZ, RZ ;  /* 0x000000ffff067224 */ /* 0x000fe200078e00ff */
        /* <DEDUP_REMOVED lines=8> */
[----:B------:R-:W2:Y:S01]  /*12d0*/  LDG.E R2, [R10.64] ;  /* 0x000000120a027981 */ /* 0x000ea2000c1e1900 */
[----:B------:R-:W-:Y:S01]  /*12e0*/  IABS R5, c[0x0][0x1c8] ;  /* 0x0000720000057a13 */ /* 0x000fe20000000000 */
[----:B------:R-:W-:Y:S01]  /*12f0*/  ULOP3.LUT UR25, UR14, UR25, URZ, 0x3c, !UPT ;  /* 0x000000190e197292 */ /* 0x000fe2000f8e3c3f */
[----:B-1----:R-:W-:Y:S01]  /*1300*/  IABS R0, R0 ;  /* 0x0000000000007213 */ /* 0x002fe20000000000 */
[----:B------:R-:W-:Y:S01]  /*1310*/  UIADD3 UR24, -UR24, URZ, URZ ;  /* 0x0000003f18187290 */ /* 0x000fe2000fffe13f */
[----:B------:R-:W1:Y:S03]  /*1320*/  I2F.RP R9, R5 ;  /* 0x0000000500097306 */ /* 0x000e660000209400 */
[----:B------:R-:W-:Y:S01]  /*1330*/  ISETP.LE.AND P0, PT, RZ, UR25, PT ;  /* 0x00000019ff007c0c */ /* 0x000fe2000bf03270 */
[----:B------:R-:W-:-:S04]  /*1340*/  UIMAD UR12, UR24, UR12, UR11 ;  /* 0x0000000c180c72a4 */ /* 0x000fc8000f8e020b */
[----:B------:R-:W-:Y:S01]  /*1350*/  USHF.R.S32.HI UR11, URZ, 0x1f, UR12 ;  /* 0x0000001f3f0b7899 */ /* 0x000fe2000801140c */
[----:B-1----:R-:W1:Y:S02]  /*1360*/  MUFU.RCP R8, R9 ;  /* 0x0000000900087308 */ /* 0x002e640000001000 */
[----:B-1----:R-:W-:-:S06]  /*1370*/  IADD3 R8, R8, 0xffffffe, RZ ;  /* 0x0ffffffe08087810 */ /* 0x002fcc0007ffe0ff */
[----:B------:R-:W1:Y:S02]  /*1380*/  F2I.FTZ.U32.TRUNC.NTZ R7, R8 ;  /* 0x0000000800077305 */ /* 0x000e64000021f000 */
[----:B-1----:R-:W-:-:S05]  /*1390*/  IADD3 R4, RZ, -R7, RZ ;  /* 0x80000007ff047210 */ /* 0x002fca0007ffe0ff */
[----:B------:R-:W-:-:S04]  /*13a0*/  IMAD R4, R4, R5, RZ ;  /* 0x0000000504047224 */ /* 0x000fc800078e02ff */
[----:B------:R-:W-:-:S04]  /*13b0*/  IMAD.HI.U32 R7, R7, R4, R6 ;  /* 0x0000000407077227 */ /* 0x000fc800078e0006 */
[----:B------:R-:W-:-:S04]  /*13c0*/  IMAD.MOV.U32 R4, RZ, RZ, R0 ;  /* 0x000000ffff047224 */ /* 0x000fc800078e0000 */
[----:B------:R-:W-:-:S05]  /*13d0*/  IMAD.HI.U32 R6, R7, R4, RZ ;  /* 0x0000000407067227 */ /* 0x000fca00078e00ff */
[----:B------:R-:W-:-:S05]  /*13e0*/  IADD3 R0, -R6, RZ, RZ ;  /* 0x000000ff06007210 */ /* 0x000fca0007ffe1ff */
        /* <DEDUP_REMOVED lines=8> */
[----:B------:R-:W-:-:S04]  /*1470*/  @!P1 LOP3.LUT R6, RZ, c[0x0][0x1c8], RZ, 0x33, !PT ;  /* 0x00007200ff069a12 */ /* 0x000fc800078e33ff */
[----:B------:R-:W-:Y:S02]  /*1480*/  SHF.R.S32.HI R5, RZ, 0x1f, R6 ;  /* 0x0000001fff057819 */ /* 0x000fe40000011406 */
[----:B------:R-:W-:-:S03]  /*1490*/  MOV R8, R6 ;  /* 0x0000000600087202 */ /* 0x000fc60000000f00 */
[----:B------:R-:W-:-:S04]  /*14a0*/  IMAD R9, R5, c[0x0][0x1b0], RZ ;  /* 0x00006c0005097a24 */ /* 0x000fc800078e02ff */
[----:B------:R-:W-:Y:S01]  /*14b0*/  IMAD R9, R6, c[0x0][0x1b4], R9 ;  /* 0x00006d0006097a24 */ /* 0x000fe200078e0209 */
[----:B--2---:R-:W1:Y:S02]  /*14c0*/  R2UR UR7, R2 ;  /* 0x00000000020773c2 */ /* 0x004e6400000e0000 */
        /* <DEDUP_REMOVED lines=20> */
[----:B------:R-:W-:Y:S05]  /*1610*/  BRA `(.L_x_6281) ;  /* 0x0000057000007947 */ /* 0x000fea0003800000 */
.L_x_6280:
[----:B------:R-:W-:Y:S02]  /*1620*/  UISETP.NE.AND UP0, UPT, UR22, -0x1, UPT ;  /* 0xffffffff1600788c */ /* 0x000fe4000bf05270 */
[----:B------:R-:W-:-:S04]  /*1630*/  ULDC.64 UR4, c[0x0][0x198] ;  /* 0x0000660000047ab9 */ /* 0x000fc80000000a00 */
[----:B------:R-:W-:-:S05]  /*1640*/  PLOP3.LUT P0, PT, PT, PT, UP0, 0x80, 0x0 ;  /* 0x000000000000781c */ /* 0x000fca0003f0f008 */
[----:B------:R-:W-:-:S04]  /*1650*/  @UP0 UIADD3 UR7, UR21, UR22, URZ ;  /* 0x0000001615070290 */ /* 0x000fc8000fffe03f */
[----:B------:R-:W-:-:S04]  /*1660*/  @UP0 UIMAD.WIDE.U32 UR24, UR7, UR4, URZ ;  /* 0x00000004071802a5 */ /* 0x000fc8000f8e003f */
[----:B------:R-:W-:Y:S01]  /*1670*/  @UP0 UIMAD UR7, UR7, UR5, UR25 ;  /* 0x00000005070702a4 */ /* 0x000fe2000f8e0219 */
[----:B------:R-:W-:Y:S10]  /*1680*/  @P0 BRA `(.L_x_6282) ;  /* 0x0000010000000947 */ /* 0x000ff40003800000 */
        /* <DEDUP_REMOVED lines=16> */
.L_x_6282:
        /* <DEDUP_REMOVED lines=23> */
[----:B------:R-:W-:-:S03]  /*1900*/  MOV R4, R2 ;  /* 0x0000000200047202 */ /* 0x000fc60000000f00 */
[----:B------:R-:W-:Y:S02]  /*1910*/  IMAD.U32 R6, RZ, RZ, UR24 ;  /* 0x00000018ff067e24 */ /* 0x000fe4000f8e00ff */
[----:B------:R-:W-:Y:S01]  /*1920*/  IMAD.HI.U32 R8, R7, R4, RZ ;  /* 0x0000000407087227 */ /* 0x000fe200078e00ff */
[----:B------:R-:W-:-:S03]  /*1930*/  MOV R7, UR25 ;  /* 0x0000001900077c02 */ /* 0x000fc60008000f00 */
[----:B------:R-:W-:Y:S02]  /*1940*/  IMAD.MOV R2, RZ, RZ, -R8 ;  /* 0x000000ffff027224 */ /* 0x000fe400078e0a08 */
[----:B------:R-:W-:Y:S01]  /*1950*/  IMAD.U32 R7, RZ, RZ, UR4 ;  /* 0x00000004ff077e24 */ /* 0x000fe2000f8e00ff */
[----:B------:R-:W-:Y:S01]  /*1960*/  ULDC.64 UR4, c[0x0][0x1a0] ;  /* 0x0000680000047ab9 */ /* 0x000fe20000000a00 */
[----:B------:R-:W-:Y:S01]  /*1970*/  IMAD R2, R5, R2, R4 ;  /* 0x0000000205027224 */ /* 0x000fe200078e0204 */
[----:B------:R-:W-:-:S04]  /*1980*/  @UP0 UIMAD.WIDE.U32 UR24, UR22, UR4, URZ ;  /* 0x00000004161802a5 */ /* 0x000fc8000f8e003f */
[----:B------:R-:W-:Y:S01]  /*1990*/  ISETP.GT.U32.AND P1, PT, R5, R2, PT ;  /* 0x000000020500720c */ /* 0x000fe20003f24070 */
[----:B------:R-:W-:-:S12]  /*19a0*/  @UP0 UIMAD UR22, UR22, UR5, UR25 ;  /* 0x00000005161602a4 */ /* 0x000fd8000f8e0219 */
[----:B------:R-:W-:Y:S01]  /*19b0*/  @!P1 IMAD.IADD R2, R2, 0x1, -R5 ;  /* 0x0000000102029824 */ /* 0x000fe200078e0a05 */
[----:B------:R-:W-:Y:S02]  /*19c0*/  @!P1 IADD3 R8, R8, 0x1, RZ ;  /* 0x0000000108089810 */ /* 0x000fe40007ffe0ff */
[----:B------:R-:W-:Y:S02]  /*19d0*/  ISETP.NE.AND P1, PT, RZ, c[0x0][0x1c8], PT ;  /* 0x00007200ff007a0c */ /* 0x000fe40003f25270 */
[----:B------:R-:W-:-:S13]  /*19e0*/  ISETP.GE.U32.AND P3, PT, R2, R5, PT ;  /* 0x000000050200720c */ /* 0x000fda0003f66070 */
        /* <DEDUP_REMOVED lines=26> */
.L_x_6281:
[----:B------:R-:W-:Y:S01]  /*1b90*/  UISETP.NE.AND UP0, UPT, UR13, -0x1, UPT ;  /* 0xffffffff0d00788c */ /* 0x000fe2000bf05270 */
[----:B------:R-:W-:Y:S01]  /*1ba0*/  SHF.R.S32.HI R88, RZ, 0x1f, R3 ;  /* 0x0000001fff587819 */ /* 0x000fe20000011403 */
[----:B------:R-:W1:Y:S01]  /*1bb0*/  S2R R27, SR_CTAID.X ;  /* 0x00000000001b7919 */ /* 0x000e620000002500 */
[----:B------:R-:W-:Y:S01]  /*1bc0*/  ULDC.64 UR6, c[0x0][0x190] ;  /* 0x0000640000067ab9 */ /* 0x000fe20000000a00 */
[----:B------:R-:W-:Y:S01]  /*1bd0*/  IMAD R5, R5, c[0x0][0x1b8], RZ ;  /* 0x00006e0005057a24 */ /* 0x000fe200078e02ff */
[----:B------:R-:W-:Y:S01]  /*1be0*/  LEA.HI R6, R88, R3, RZ, 0x3 ;  /* 0x0000000358067211 */ /* 0x000fe200078f18ff */
[----:B------:R-:W2:Y:S01]  /*1bf0*/  S2R R22, SR_CTAID.Z ;  /* 0x0000000000167919 */ /* 0x000ea20000002700 */
[----:B------:R-:W-:Y:S01]  /*1c00*/  ULDC.64 UR4, c[0x0][0x178] ;  /* 0x00005e0000047ab9 */ /* 0x000fe20000000a00 */
[----:B------:R-:W-:Y:S01]  /*1c10*/  IMAD R5, R8, c[0x0][0x1bc], R5 ;  /* 0x00006f0008057a24 */ /* 0x000fe200078e0205 */
[----:B-----5:R-:W-:Y:S01]  /*1c20*/  LOP3.LUT R0, R6, 0xfffffff8, RZ, 0xc0, !PT ;  /* 0xfffffff806007812 */ /* 0x020fe200078ec0ff */
[----:B------:R-:W-:Y:S01]  /*1c30*/  IMAD.SHL.U32 R245, R3, 0x2, RZ ;  /* 0x0000000203f57824 */ /* 0x000fe200078e00ff */
[----:B------:R-:W-:Y:S01]  /*1c40*/  SHF.R.S32.HI R6, RZ, 0x3, R6 ;  /* 0x00000003ff067819 */ /* 0x000fe20000011406 */
[----:B------:R-:W-:-:S02]  /*1c50*/  @UP0 UIMAD.WIDE.U32 UR26, UR13, UR6, URZ ;  /* 0x000000060d1a02a5 */ /* 0x000fc4000f8e003f */
[----:B------:R-:W-:Y:S01]  /*1c60*/  UIADD3 UR6, -UR15, UR17, URZ ;  /* 0x000000110f067290 */ /* 0x000fe2000fffe13f */
[----:B------:R-:W-:Y:S01]  /*1c70*/  IADD3 R14, R6, 0x10, RZ ;  /* 0x00000010060e7810 */ /* 0x000fe20007ffe0ff */
[----:B------:R-:W-:Y:S01]  /*1c80*/  @!UP0 USHF.R.S32.HI UR21, URZ, 0x1f, UR20 ;  /* 0x0000001f3f158899 */ /* 0x000fe20008011414 */
[----:B------:R-:W-:Y:S01]  /*1c90*/  SHF.R.S32.HI R7, RZ, 0x1f, R6 ;  /* 0x0000001fff077819 */ /* 0x000fe20000011406 */
[----:B------:R-:W-:Y:S01]  /*1ca0*/  @!UP0 UIMAD.WIDE.U32 UR28, UR20, UR4, URZ ;  /* 0x00000004141c82a5 */ /* 0x000fe2000f8e003f */
[----:B------:R-:W-:Y:S01]  /*1cb0*/  IMAD.IADD R0, R3, 0x1, -R0 ;  /* 0x0000000103007824 */ /* 0x000fe200078e0a00 */
[----:B------:R-:W-:Y:S01]  /*1cc0*/  ISETP.GE.AND P4, PT, R14, UR6, PT ;  /* 0x000000060e007c0c */ /* 0x000fe2000bf86270 */
[----:B------:R-:W-:Y:S01]  /*1cd0*/  @!UP0 UIMAD UR21, UR21, UR4, URZ ;  /* 0x00000004151582a4 */ /* 0x000fe2000f8e023f */
[----:B------:R-:W-:Y:S01]  /*1ce0*/  IADD3 R2, R6, 0x20, RZ ;  /* 0x0000002006027810 */ /* 0x000fe20007ffe0ff */
[----:B------:R-:W-:Y:S01]  /*1cf0*/  IMAD.SHL.U32 R13, R0, 0x8, RZ ;  /* 0x00000008000d7824 */ /* 0x000fe200078e00ff */
[----:B------:R-:W-:Y:S01]  /*1d00*/  IADD3 R4, R6, 0x30, RZ ;  /* 0x0000003006047810 */ /* 0x000fe20007ffe0ff */
[----:B------:R-:W-:Y:S01]  /*1d10*/  @!UP0 UIMAD UR21, UR20, UR5, UR21 ;  /* 0x00000005141582a4 */ /* 0x000fe2000f8e0215 */
[----:B-1----:R-:W-:Y:S01]  /*1d20*/  IMAD.WIDE R26, R27, 0x40, R6 ;  /* 0x000000401b1a7825 */ /* 0x002fe200078e0206 */
[----:B------:R-:W-:Y:S01]  /*1d30*/  @UP0 UIMAD UR7, UR13, UR7, UR27 ;  /* 0x000000070d0702a4 */ /* 0x000fe2000f8e021b */
[----:B------:R-:W-:Y:S01]  /*1d40*/  ISETP.GE.AND P3, PT, R2, UR6, PT ;  /* 0x0000000602007c0c */ /* 0x000fe2000bf66270 */
[----:B------:R-:W-:Y:S01]  /*1d50*/  @!UP0 UMOV UR26, UR28 ;  /* 0x0000001c001a8c82 */ /* 0x000fe20008000000 */
[----:B------:R-:W-:Y:S01]  /*1d60*/  IMAD.SHL.U32 R20, R6, 0x40, RZ ;  /* 0x0000004006147824 */ /* 0x000fe200078e00ff */
[----:B------:R-:W-:Y:S01]  /*1d70*/  @!UP0 UIADD3 UR7, UR29, UR21, URZ ;  /* 0x000000151d078290 */ /* 0x000fe2000fffe03f */
[----:B------:R-:W-:Y:S01]  /*1d80*/  SHF.R.S32.HI R12, RZ, 0x1f, R13 ;  /* 0x0000001fff0c7819 */ /* 0x000fe2000001140d */
[----:B------:R-:W-:Y:S01]  /*1d90*/  USHF.R.S32.HI UR20, URZ, 0x1f, UR14 ;  /* 0x0000001f3f147899 */ /* 0x000fe2000801140e */
[----:B------:R-:W-:Y:S01]  /*1da0*/  @!P4 IADD3 R24, P6, R26, 0x10, RZ ;  /* 0x000000101a18c810 */ /* 0x000fe20007fde0ff */
[----:B------:R-:W-:Y:S01]  /*1db0*/  ULDC.64 UR4, c[0x0][0x1a8] ;  /* 0x00006a0000047ab9 */ /* 0x000fe20000000a00 */
[----:B------:R-:W-:Y:S01]  /*1dc0*/  IADD3 R16, P2, R13, UR26, RZ ;  /* 0x0000001a0d107c10 */ /* 0x000fe2000ff5e0ff */
[----:B------:R-:W-:Y:S01]  /*1dd0*/  UIMAD UR4, UR20, UR4, URZ ;  /* 0x00000004140472a4 */ /* 0x000fe2000f8e023f */
[----:B------:R-:W-:Y:S01]  /*1de0*/  ISETP.GE.AND P0, PT, R4, UR6, PT ;  /* 0x0000000604007c0c */ /* 0x000fe2000bf06270 */
[----:B------:R-:W-:Y:S01]  /*1df0*/  @!P4 IMAD.X R21, RZ, RZ, R27, P6 ;  /* 0x000000ffff15c224 */ /* 0x000fe200030e061b */
[----:B------:R-:W-:Y:S01]  /*1e00*/  ISETP.GE.AND P1, PT, R6, UR6, PT ;  /* 0x0000000606007c0c */ /* 0x000fe2000bf26270 */
[----:B------:R-:W-:Y:S01]  /*1e10*/  UIMAD UR4, UR14, UR5, UR4 ;  /* 0x000000050e0472a4 */ /* 0x000fe2000f8e0204 */
[----:B------:R-:W-:Y:S01]  /*1e20*/  LOP3.LUT R20, R20, 0x1c0, RZ, 0xc0, !PT ;  /* 0x000001c014147812 */ /* 0x000fe200078ec0ff */
[----:B------:R-:W-:Y:S01]  /*1e30*/  @!P4 IMAD R21, R21, c[0x0][0x190], RZ ;  /* 0x000064001515ca24 */ /* 0x000fe200078e02ff */
[----:B------:R-:W-:Y:S01]  /*1e40*/  IADD3.X R17, R12, UR7, RZ, P2, !PT ;  /* 0x000000070c117c10 */ /* 0x000fe200097fe4ff */
[----:B------:R-:W-:Y:S01]  /*1e50*/  UIADD3 UR7, UR8, -0x1, URZ ;  /* 0xffffffff08077890 */ /* 0x000fe2000fffe03f */
[----:B------:R-:W-:Y:S01]  /*1e60*/  LOP3.LUT R11, R20, 0x38, R13, 0xf8, !PT ;  /* 0x00000038140b7812 */ /* 0x000fe200078ef80d */
[----:B------:R-:W-:Y:S01]  /*1e70*/  ULDC UR14, c[0x0][0x198] ;  /* 0x00006600000e7ab9 */ /* 0x000fe20000000800 */
[----:B------:R-:W-:Y:S01]  /*1e80*/  SHF.R.U32.HI R20, RZ, 0x3, R20 ;  /* 0x00000003ff147819 */ /* 0x000fe20000011614 */
[----:B--2---:R-:W-:Y:S01]  /*1e90*/  IMAD.WIDE.U32 R22, R22, c[0x0][0x1a8], R16 ;  /* 0x00006a0016167a25 */ /* 0x004fe200078e0010 */
[----:B------:R-:W-:Y:S01]  /*1ea0*/  @!P3 IADD3 R18, P5, R26, 0x20, RZ ;  /* 0x000000201a12b810 */ /* 0x000fe20007fbe0ff */
[----:B------:R-:W-:Y:S01]  /*1eb0*/  USHF.L.U32 UR5, UR7, 0x6, URZ ;  /* 0x0000000607057899 */ /* 0x000fe2000800063f */
[----:B------:R-:W-:Y:S01]  /*1ec0*/  LOP3.LUT R20, R11, R20, RZ, 0x3c, !PT ;  /* 0x000000140b147212 */ /* 0x000fe200078e3cff */
[----:B------:R-:W-:Y:S01]  /*1ed0*/  @!P4 IMAD R16, R24, c[0x0][0x194], R21 ;  /* 0x000065001810ca24 */ /* 0x000fe200078e0215 */
[----:B------:R-:W-:Y:S01]  /*1ee0*/  @!P0 IADD3 R11, P2, R26, 0x30, RZ ;  /* 0x000000301a0b8810 */ /* 0x000fe20007f5e0ff */
[----:B------:R-:W-:Y:S01]  /*1ef0*/  @!P1 IMAD R17, R27, c[0x0][0x190], RZ ;  /* 0x000064001b119a24 */ /* 0x000fe200078e02ff */
[----:B------:R-:W-:Y:S01]  /*1f00*/  LEA.HI R21, R88, R3, RZ, 0x6 ;  /* 0x0000000358157211 */ /* 0x000fe200078f30ff */
[----:B------:R-:W-:Y:S01]  /*1f10*/  @!P3 IMAD.X R15, RZ, RZ, R27, P5 ;  /* 0x000000ffff0fb224 */ /* 0x000fe200028e061b */
[----:B------:R-:W-:Y:S01]  /*1f20*/  IADD3 R23, R23, UR4, RZ ;  /* 0x0000000417177c10 */ /* 0x000fe2000fffe0ff */
[C---:B------:R-:W-:Y:S01]  /*1f30*/  @!P1 IMAD R17, R26.reuse, c[0x0][0x194], R17 ;  /* 0x000065001a119a24 */ /* 0x040fe200078e0211 */
[----:B------:R-:W-:Y:S01]  /*1f40*/  UIADD3 UR4, -UR5, UR16, URZ ;  /* 0x0000001005047290 */ /* 0x000fe2000fffe13f */
[----:B------:R-:W-:Y:S01]  /*1f50*/  @!P0 IMAD.X R19, RZ, RZ, R27, P2 ;  /* 0x000000ffff138224 */ /* 0x000fe200010e061b */
[----:B------:R-:W-:Y:S01]  /*1f60*/  UIMAD.WIDE.U32 UR20, UR14, 0x20, URZ ;  /* 0x000000200e1478a5 */ /* 0x000fe2000f8e003f */
[----:B------:R-:W-:Y:S01]  /*1f70*/  IMAD.SHL.U32 R21, R21, 0x8, RZ ;  /* 0x0000000815157824 */ /* 0x000fe200078e00ff */
[----:B------:R-:W-:Y:S01]  /*1f80*/  LOP3.LUT R245, R245, 0x6, RZ, 0xc0, !PT ;  /* 0x00000006f5f57812 */ /* 0x000fe200078ec0ff */
[----:B------:R-:W-:Y:S01]  /*1f90*/  @!P1 IMAD.WIDE.U32 R26, R26, c[0x0][0x190], R22 ;  /* 0x000064001a1a9a25 */ /* 0x000fe200078e0016 */
[----:B------:R-:W-:-:S02]  /*1fa0*/  ISETP.GE.AND P6, PT, R14, UR4, PT ;  /* 0x000000040e007c0c */ /* 0x000fc4000bfc6270 */
[----:B------:R-:W-:Y:S01]  /*1fb0*/  LOP3.LUT R20, R20, 0xfffffe00, R21, 0xf8, !PT ;  /* 0xfffffe0014147812 */ /* 0x000fe200078ef815 */
[----:B------:R-:W-:Y:S01]  /*1fc0*/  @!P4 IMAD.WIDE.U32 R24, R24, c[0x0][0x190], R22 ;  /* 0x000064001818ca25 */ /* 0x000fe200078e0016 */
[----:B------:R-:W-:-:S03]  /*1fd0*/  @!P1 LEA R28, P5, R26, c[0x0][0x160], 0x1 ;  /* 0x000058001a1c9a11 */ /* 0x000fc600078a08ff */
[----:B------:R-:W-:Y:S01]  /*1fe0*/  @!P3 IMAD R15, R15, c[0x0][0x190], RZ ;  /* 0x000064000f0fba24 */ /* 0x000fe200078e02ff */
[----:B------:R-:W-:Y:S01]  /*1ff0*/  @!P4 LEA R30, P2, R24, c[0x0][0x160], 0x1 ;  /* 0x00005800181eca11 */ /* 0x000fe200078408ff */
[----:B------:R-:W-:Y:S02]  /*2000*/  @!P3 IMAD.MOV.U32 R32, RZ, RZ, R22 ;  /* 0x000000ffff20b224 */ /* 0x000fe400078e0016 */
[----:B------:R-:W-:Y:S02]  /*2010*/  @!P3 IMAD.MOV.U32 R33, RZ, RZ, R23 ;  /* 0x000000ffff21b224 */ /* 0x000fe400078e0017 */
[----:B------:R-:W-:Y:S02]  /*2020*/  @!P1 IMAD.IADD R17, R27, 0x1, R17 ;  /* 0x000000011b119824 */ /* 0x000fe400078e0211 */
[----:B------:R-:W-:Y:S02]  /*2030*/  @!P4 IMAD.IADD R16, R25, 0x1, R16 ;  /* 0x000000011910c824 */ /* 0x000fe400078e0210 */
[----:B------:R-:W-:Y:S01]  /*2040*/  @!P3 IMAD R15, R18, c[0x0][0x194], R15 ;  /* 0x00006500120fba24 */ /* 0x000fe200078e020f */
[----:B------:R-:W-:Y:S01]  /*2050*/  @!P1 LEA.HI.X R29, R26, c[0x0][0x164], R17, 0x1, P5 ;  /* 0x000059001a1d9a11 */ /* 0x000fe200028f0c11 */
[----:B------:R-:W-:Y:S01]  /*2060*/  @!P3 IMAD.WIDE.U32 R32, R18, c[0x0][0x190], R32 ;  /* 0x000064001220ba25 */ /* 0x000fe200078e0020 */
[----:B------:R-:W-:-:S02]  /*2070*/  @!P4 LEA.HI.X R31, R24, c[0x0][0x164], R16, 0x1, P2 ;  /* 0x00005900181fca11 */ /* 0x000fc400010f0c10 */
[----:B------:R-:W-:Y:S01]  /*2080*/  ISETP.GE.AND P5, PT, R14, UR4, PT ;  /* 0x000000040e007c0c */ /* 0x000fe2000bfa6270 */
[----:B------:R-:W-:Y:S01]  /*2090*/  IMAD.SHL.U32 R239, R20, 0x2, RZ ;  /* 0x0000000214ef7824 */ /* 0x000fe200078e00ff */
[C---:B------:R-:W-:Y:S01]  /*20a0*/  @!P3 LEA R16, P2, R32.reuse, c[0x0][0x160], 0x1 ;  /* 0x000058002010ba11 */ /* 0x040fe200078408ff */
[----:B------:R-:W-:Y:S02]  /*20b0*/  @!P3 IMAD.IADD R15, R33, 0x1, R15 ;  /* 0x00000001210fb824 */ /* 0x000fe400078e020f */
[----:B------:R-:W-:Y:S01]  /*20c0*/  @!P0 IMAD R14, R19, c[0x0][0x190], RZ ;  /* 0x00006400130e8a24 */ /* 0x000fe200078e02ff */
[----:B------:R-:W-:Y:S01]  /*20d0*/  @!PT LDS RZ, [RZ] ;  /* 0x00000000fffff984 */ /* 0x000fe20000000800 */
[----:B------:R-:W-:Y:S01]  /*20e0*/  @!PT LDS RZ, [RZ] ;  /* 0x00000000fffff984 */ /* 0x000fe20000000800 */
[----:B------:R-:W-:Y:S01]  /*20f0*/  @!PT LDS RZ, [RZ] ;  /* 0x00000000fffff984 */ /* 0x000fe20000000800 */
[----:B------:R1:W-:Y:S01]  /*2100*/  @!P1 LDGSTS.E.BYPASS.LTC128B.128 [R239], [R28.64] ;  /* 0x000000001cef9fae */ /* 0x0003e2000b901d52 */
[C---:B------:R-:W-:Y:S01]  /*2110*/  @!P0 IMAD.WIDE.U32 R22, R11.reuse, c[0x0][0x190], R22 ;  /* 0x000064000b168a25 */ /* 0x040fe200078e0016 */
[----:B------:R-:W-:Y:S02]  /*2120*/  @!P3 LEA.HI.X R17, R32, c[0x0][0x164], R15, 0x1, P2 ;  /* 0x000059002011ba11 */ /* 0x000fe400010f0c0f */
[----:B------:R1:W-:Y:S01]  /*2130*/  @!P1 LDGSTS.E.BYPASS.LTC128B.128 [R239+0x2000], [R28.64+0x80] ;  /* 0x020000801cef9fae */ /* 0x0003e2000b901d52 */
[----:B------:R-:W-:Y:S01]  /*2140*/  @!P0 IMAD R14, R11, c[0x0][0x194], R14 ;  /* 0x000065000b0e8a24 */ /* 0x000fe200078e020e */
[----:B------:R-:W-:Y:S01]  /*2150*/  ISETP.GE.AND P2, PT, R2, UR4, PT ;  /* 0x0000000402007c0c */ /* 0x000fe2000bf46270 */
[----:B------:R-:W-:Y:S01]  /*2160*/  IMAD R15, R7, c[0x0][0x198], RZ ;  /* 0x00006600070f7a24 */ /* 0x000fe200078e02ff */
[----:B------:R1:W-:Y:S01]  /*2170*/  @!P1 LDGSTS.E.BYPASS.LTC128B.128 [R239+0x4000], [R28.64+0x100] ;  /* 0x040001001cef9fae */ /* 0x0003e2000b901d52 */
[----:B------:R-:W-:-:S02]  /*2180*/  IMAD.U32 R246, RZ, RZ, UR7 ;  /* 0x00000007fff67e24 */ /* 0x000fc4000f8e00ff */
[----:B------:R-:W-:Y:S01]  /*2190*/  IMAD R15, R6, c[0x0][0x19c], R15 ;  /* 0x00006700060f7a24 */ /* 0x000fe200078e020f */
[----:B------:R1:W-:Y:S01]  /*21a0*/  @!P1 LDGSTS.E.BYPASS.LTC128B.128 [R239+0x6000], [R28.64+0x180] ;  /* 0x060001801cef9fae */ /* 0x0003e2000b901d52 */
[----:B------:R-:W-:-:S03]  /*21b0*/  IADD3 R10, P1, R13, R10, RZ ;  /* 0x0000000a0d0a7210 */ /* 0x000fc60007f3e0ff */
[----:B------:R1:W-:Y:S02]  /*21c0*/  @!P4 LDGSTS.E.BYPASS.LTC128B.128 [R239+0x800], [R30.64] ;  /* 0x008000001eefcfae */ /* 0x0003e4000b901d52 */
[----:B------:R-:W-:Y:S01]  /*21d0*/  IMAD.X R11, R12, 0x1, R9, P1 ;  /* 0x000000010c0b7824 */ /* 0x000fe200008e0609 */
[----:B------:R-:W-:Y:S01]  /*21e0*/  @!P0 LEA R18, P1, R22, c[0x0][0x160], 0x1 ;  /* 0x0000580016128a11 */ /* 0x000fe200078208ff */
[----:B------:R1:W-:Y:S01]  /*21f0*/  @!P4 LDGSTS.E.BYPASS.LTC128B.128 [R239+0x2800], [R30.64+0x80] ;  /* 0x028000801eefcfae */ /* 0x0003e2000b901d52 */
[----:B------:R-:W-:Y:S02]  /*2200*/  @!P0 IMAD.IADD R9, R23, 0x1, R14 ;  /* 0x0000000117098824 */ /* 0x000fe400078e020e */
[----:B------:R-:W-:Y:S01]  /*2210*/  IMAD.WIDE.U32 R10, R6, c[0x0][0x198], R10 ;  /* 0x00006600060a7a25 */ /* 0x000fe200078e000a */
[----:B------:R1:W-:Y:S02]  /*2220*/  @!P4 LDGSTS.E.BYPASS.LTC128B.128 [R239+0x4800], [R30.64+0x100] ;  /* 0x048001001eefcfae */ /* 0x0003e4000b901d52 */
[----:B------:R-:W-:Y:S01]  /*2230*/  @!P0 LEA.HI.X R19, R22, c[0x0][0x164], R9, 0x1, P1 ;  /* 0x0000590016138a11 */ /* 0x000fe200008f0c09 */
[----:B------:R-:W-:Y:S01]  /*2240*/  IMAD.IADD R165, R11, 0x1, R15 ;  /* 0x000000010ba57824 */ /* 0x000fe200078e020f */
[----:B------:R1:W-:Y:S01]  /*2250*/  @!P4 LDGSTS.E.BYPASS.LTC128B.128 [R239+0x6800], [R30.64+0x180] ;  /* 0x068001801eefcfae */ /* 0x0003e2000b901d52 */
[----:B------:R-:W-:Y:S01]  /*2260*/  ISETP.GE.AND P4, PT, R2, UR4, PT ;  /* 0x0000000402007c0c */ /* 0x000fe2000bf86270 */
[----:B------:R-:W-:Y:S01]  /*2270*/  IMAD.MOV.U32 R2, RZ, RZ, R10 ;  /* 0x000000ffff027224 */ /* 0x000fe200078e000a */
[----:B------:R-:W-:Y:S01]  /*2280*/  IADD3 R168, P1, R6, UR12, RZ ;  /* 0x0000000c06a87c10 */ /* 0x000fe2000ff3e0ff */
[----:B------:R2:W-:Y:S01]  /*2290*/  @!P3 LDGSTS.E.BYPASS.LTC128B.128 [R239+0x1000], [R16.64] ;  /* 0x0100000010efbfae */ /* 0x0005e2000b901d52 */
[----:B------:R-:W-:Y:S01]  /*22a0*/  IMAD.U32 R11, RZ, RZ, UR14 ;  /* 0x0000000eff0b7e24 */ /* 0x000fe2000f8e00ff */
[----:B------:R-:W-:Y:S01]  /*22b0*/  UIADD3 UR12, UR16, 0x1, -UR17 ;  /* 0x00000001100c7890 */ /* 0x000fe2000fffe811 */
[----:B------:R-:W-:Y:S01]  /*22c0*/  IADD3.X R7, R7, UR11, RZ, P1, !PT ;  /* 0x0000000b07077c10 */ /* 0x000fe20008ffe4ff */
[----:B------:R2:W-:Y:S01]  /*22d0*/  @!P3 LDGSTS.E.BYPASS.LTC128B.128 [R239+0x3000], [R16.64+0x80] ;  /* 0x0300008010efbfae */ /* 0x0005e2000b901d52 */
[----:B------:R-:W-:Y:S01]  /*22e0*/  ISETP.GE.AND P1, PT, R4, UR4, PT ;  /* 0x0000000404007c0c */ /* 0x000fe2000bf26270 */
[----:B------:R-:W-:Y:S01]  /*22f0*/  IMAD.U32 R9, RZ, RZ, UR14 ;  /* 0x0000000eff097e24 */ /* 0x000fe2000f8e00ff */
[----:B------:R-:W-:Y:S01]  /*2300*/  ULDC UR11, c[0x0][0x2e4] ;  /* 0x0000b900000b7ab9 */ /* 0x000fe20000000800 */
[----:B------:R2:W-:Y:S01]  /*2310*/  @!P3 LDGSTS.E.BYPASS.LTC128B.128 [R239+0x5000], [R16.64+0x100] ;  /* 0x0500010010efbfae */ /* 0x0005e2000b901d52 */
[----:B------:R-:W-:Y:S01]  /*2320*/  IMAD R7, R7, c[0x0][0x1a0], RZ ;  /* 0x0000680007077a24 */ /* 0x000fe200078e02ff */
[----:B------:R-:W-:-:S02]  /*2330*/  UIADD3 UR11, UR16, -UR11, -UR17 ;  /* 0x8000000b100b7290 */ /* 0x000fc4000fffe811 */
[----:B------:R2:W-:Y:S01]  /*2340*/  @!P3 LDGSTS.E.BYPASS.LTC128B.128 [R239+0x7000], [R16.64+0x180] ;  /* 0x0700018010efbfae */ /* 0x0005e2000b901d52 */
[----:B------:R-:W-:-:S03]  /*2350*/  IADD3 R20, P3, R13, UR24, RZ ;  /* 0x000000180d147c10 */ /* 0x000fc6000ff7e0ff */
[----:B------:R3:W-:Y:S01]  /*2360*/  @!P0 LDGSTS.E.BYPASS.LTC128B.128 [R239+0x1800], [R18.64] ;  /* 0x0180000012ef8fae */ /* 0x0007e2000b901d52 */
[----:B------:R-:W-:Y:S01]  /*2370*/  IADD3.X R21, R12, UR22, RZ, P3, !PT ;  /* 0x000000160c157c10 */ /* 0x000fe20009ffe4ff */
[----:B------:R-:W-:Y:S01]  /*2380*/  IMAD.U32 R12, RZ, RZ, UR14 ;  /* 0x0000000eff0c7e24 */ /* 0x000fe2000f8e00ff */
[----:B------:R-:W-:Y:S01]  /*2390*/  ISETP.GE.AND P3, PT, R6, UR4, PT ;  /* 0x0000000406007c0c */ /* 0x000fe2000bf66270 */
[----:B------:R3:W-:Y:S01]  /*23a0*/  @!P0 LDGSTS.E.BYPASS.LTC128B.128 [R239+0x3800], [R18.64+0x80] ;  /* 0x0380008012ef8fae */ /* 0x0007e2000b901d52 */
[----:B------:R-:W-:Y:S02]  /*23b0*/  @!P1 IMAD.MOV.U32 R164, RZ, RZ, R2 ;  /* 0x000000ffffa49224 */ /* 0x000fe400078e0002 */
[----:B------:R-:W-:Y:S01]  /*23c0*/  IMAD.WIDE.U32 R20, R8, c[0x0][0x1b8], R20 ;  /* 0x00006e0008147a25 */ /* 0x000fe200078e0014 */
[----:B------:R3:W-:Y:S03]  /*23d0*/  @!P0 LDGSTS.E.BYPASS.LTC128B.128 [R239+0x5800], [R18.64+0x100] ;  /* 0x0580010012ef8fae */ /* 0x0007e6000b901d52 */
[----:B------:R-:W-:Y:S01]  /*23e0*/  IMAD.MOV.U32 R8, RZ, RZ, c[0x0][0x19c] ;  /* 0x00006700ff087624 */ /* 0x000fe200078e00ff */
[----:B------:R3:W-:Y:S01]  /*23f0*/  @!P0 LDGSTS.E.BYPASS.LTC128B.128 [R239+0x7800], [R18.64+0x180] ;  /* 0x0780018012ef8fae */ /* 0x0007e2000b901d52 */
[----:B------:R-:W-:-:S03]  /*2400*/  @!P1 IMAD.WIDE.U32 R12, R12, 0x30, R164 ;  /* 0x000000300c0c9825 */ /* 0x000fc600078e00a4 */
[----:B------:R-:W-:Y:S01]  /*2410*/  @!P3 LEA R24, P0, R2, c[0x0][0x168], 0x1 ;  /* 0x00005a000218ba11 */ /* 0x000fe200078008ff */
[----:B------:R-:W-:Y:S02]  /*2420*/  IMAD.SHL.U32 R14, R8, 0x20, RZ ;  /* 0x00000020080e7824 */ /* 0x000fe400078e00ff */
[----:B------:R-:W-:Y:S01]  /*2430*/  IMAD.IADD R21, R21, 0x1, R5 ;  /* 0x0000000115157824 */ /* 0x000fe200078e0205 */
[----:B------:R-:W-:Y:S02]  /*2440*/  @!P3 LEA.HI.X R25, R2, c[0x0][0x16c], R165, 0x1, P0 ;  /* 0x00005b000219ba11 */ /* 0x000fe400000f0ca5 */
[----:B--2---:R-:W-:Y:S01]  /*2450*/  @!P6 LEA R16, P0, R11, R2, 0x4 ;  /* 0x000000020b10e211 */ /* 0x004fe200078020ff */
[C---:B------:R-:W-:Y:S02]  /*2460*/  IMAD R11, R168.reuse, c[0x0][0x1a4], R7 ;  /* 0x00006900a80b7a24 */ /* 0x040fe400078e0207 */
[----:B------:R2:W-:Y:S01]  /*2470*/  @!P3 LDGSTS.E.BYPASS.LTC128B.128 [R239+0x8000], [R24.64] ;  /* 0x0800000018efbfae */ /* 0x0005e2000b901d52 */
[----:B------:R-:W-:Y:S01]  /*2480*/  IMAD.WIDE.U32 R168, R168, c[0x0][0x1a0], R20 ;  /* 0x00006800a8a87a25 */ /* 0x000fe200078e0014 */
[----:B------:R-:W-:-:S02]  /*2490*/  @!P6 LEA.HI.X R9, R9, R165, R8, 0x4, P0 ;  /* 0x000000a50909e211 */ /* 0x000fc400000f2408 */
[----:B------:R2:W-:Y:S01]  /*24a0*/  @!P3 LDGSTS.E.BYPASS.LTC128B.128 [R239+0xa000], [R24.64+0x80] ;  /* 0x0a00008018efbfae */ /* 0x0005e2000b901d52 */
[----:B------:R-:W-:Y:S01]  /*24b0*/  @!P2 IADD3 R10, P0, R2, UR20, RZ ;  /* 0x00000014020aac10 */ /* 0x000fe2000ff1e0ff */
[----:B------:R-:W-:Y:S02]  /*24c0*/  @!P1 IMAD R8, R8, 0x30, RZ ;  /* 0x0000003008089824 */ /* 0x000fe400078e02ff */
[----:B------:R2:W-:Y:S01]  /*24d0*/  @!P3 LDGSTS.E.BYPASS.LTC128B.128 [R239+0xc000], [R24.64+0x100] ;  /* 0x0c00010018efbfae */ /* 0x0005e2000b901d52 */
[----:B------:R-:W-:Y:S02]  /*24e0*/  IMAD.IADD R166, R169, 0x1, R11 ;  /* 0x00000001a9a67824 */ /* 0x000fe400078e020b */
[----:B------:R-:W-:Y:S01]  /*24f0*/  @!P1 IMAD.IADD R5, R13, 0x1, R8 ;  /* 0x000000010d059824 */ /* 0x000fe200078e0208 */
[----:B------:R2:W-:Y:S01]  /*2500*/  @!P3 LDGSTS.E.BYPASS.LTC128B.128 [R239+0xe000], [R24.64+0x180] ;  /* 0x0e00018018efbfae */ /* 0x0005e2000b901d52 */
[----:B------:R-:W-:Y:S01]  /*2510*/  @!P6 LEA R22, P3, R16, c[0x0][0x168], 0x1 ;  /* 0x00005a001016ea11 */ /* 0x000fe200078608ff */
[----:B------:R-:W-:-:S03]  /*2520*/  IMAD.SHL.U32 R13, R6, 0x8, RZ ;  /* 0x00000008060d7824 */ /* 0x000fc600078e00ff */
[----:B------:R-:W-:Y:S02]  /*2530*/  @!P6 LEA.HI.X R23, R16, c[0x0][0x16c], R9, 0x1, P3 ;  /* 0x00005b001017ea11 */ /* 0x000fe400018f0c09 */
[----:B------:R-:W-:Y:S02]  /*2540*/  @!P2 IADD3.X R9, R165, UR21, R14, P0, !PT ;  /* 0x00000015a509ac10 */ /* 0x000fe400087fe40e */
[----:B------:R-:W-:Y:S01]  /*2550*/  @!P2 LEA R16, P0, R10, c[0x0][0x168], 0x1 ;  /* 0x00005a000a10aa11 */ /* 0x000fe200078008ff */
[----:B------:R4:W-:Y:S01]  /*2560*/  @!P6 LDGSTS.E.BYPASS.LTC128B.128 [R239+0x8800], [R22.64] ;  /* 0x0880000016efefae */ /* 0x0009e2000b901d52 */
[----:B------:R-:W-:Y:S02]  /*2570*/  LEA.HI R14, R88, R3, RZ, 0x4 ;  /* 0x00000003580e7211 */ /* 0x000fe400078f20ff */
[----:B------:R-:W-:Y:S01]  /*2580*/  @!P2 LEA.HI.X R17, R10, c[0x0][0x16c], R9, 0x1, P0 ;  /* 0x00005b000a11aa11 */ /* 0x000fe200000f0c09 */
[----:B------:R4:W-:Y:S01]  /*2590*/  @!P6 LDGSTS.E.BYPASS.LTC128B.128 [R239+0xa800], [R22.64+0x80] ;  /* 0x0a80008016efefae */ /* 0x0009e2000b901d52 */
[----:B---3--:R-:W-:Y:S01]  /*25a0*/  @!P1 LEA R18, P0, R12, c[0x0][0x168], 0x1 ;  /* 0x00005a000c129a11 */ /* 0x008fe200078008ff */
[----:B------:R-:W-:Y:S01]  /*25b0*/  IMAD.SHL.U32 R10, R0, 0x40, RZ ;  /* 0x00000040000a7824 */ /* 0x000fe200078e00ff */
[----:B------:R-:W-:Y:S01]  /*25c0*/  LOP3.LUT R8, R14, 0xfffffff0, RZ, 0xc0, !PT ;  /* 0xfffffff00e087812 */ /* 0x000fe200078ec0ff */
[----:B------:R4:W-:Y:S01]  /*25d0*/  @!P6 LDGSTS.E.BYPASS.LTC128B.128 [R239+0xc800], [R22.64+0x100] ;  /* 0x0c80010016efefae */ /* 0x0009e2000b901d52 */
[----:B------:R-:W-:Y:S01]  /*25e0*/  @!P1 LEA.HI.X R19, R12, c[0x0][0x16c], R5, 0x1, P0 ;  /* 0x00005b000c139a11 */ /* 0x000fe200000f0c05 */
[----:B------:R-:W-:Y:S01]  /*25f0*/  IMAD.MOV.U32 R5, RZ, RZ, 0x20 ;  /* 0x00000020ff057424 */ /* 0x000fe200078e00ff */
[----:B------:R-:W-:Y:S01]  /*2600*/  SHF.R.S32.HI R7, RZ, 0x4, R14 ;  /* 0x00000004ff077819 */ /* 0x000fe2000001140e */
[----:B------:R4:W-:Y:S01]  /*2610*/  @!P6 LDGSTS.E.BYPASS.LTC128B.128 [R239+0xe800], [R22.64+0x180] ;  /* 0x0e80018016efefae */ /* 0x0009e2000b901d52 */
[----:B------:R-:W-:Y:S01]  /*2620*/  IMAD.IADD R9, R3, 0x1, -R8 ;  /* 0x0000000103097824 */ /* 0x000fe200078e0a08 */
[----:B------:R-:W-:Y:S01]  /*2630*/  ISETP.GE.AND P6, PT, R6, UR4, PT ;  /* 0x0000000406007c0c */ /* 0x000fe2000bfc6270 */
[----:B------:R-:W-:Y:S01]  /*2640*/  IMAD.WIDE.U32 R20, R5, c[0x0][0x1a0], RZ ;  /* 0x0000680005147a25 */ /* 0x000fe200078e00ff */
[----:B------:R3:W-:Y:S01]  /*2650*/  @!P2 LDGSTS.E.BYPASS.LTC128B.128 [R239+0x9000], [R16.64] ;  /* 0x0900000010efafae */ /* 0x0007e2000b901d52 */
[----:B------:R-:W-:-:S02]  /*2660*/  LEA R236, P0, R168, c[0x0][0x170], 0x1 ;  /* 0x00005c00a8ec7a11 */ /* 0x000fc400078008ff */
[----:B------:R-:W-:Y:S01]  /*2670*/  SHF.R.S32.HI R8, RZ, 0x1f, R9 ;  /* 0x0000001fff087819 */ /* 0x000fe20000011409 */
[----:B------:R3:W-:Y:S01]  /*2680*/  @!P2 LDGSTS.E.BYPASS.LTC128B.128 [R239+0xb000], [R16.64+0x80] ;  /* 0x0b00008010efafae */ /* 0x0007e2000b901d52 */
[----:B------:R-:W-:Y:S02]  /*2690*/  LEA.HI R14, R14, R7, RZ, 0x1 ;  /* 0x000000070e0e7211 */ /* 0x000fe400078f08ff */
[----:B------:R-:W-:Y:S01]  /*26a0*/  LEA.HI R6, R8, R9, RZ, 0x3 ;  /* 0x0000000908067211 */ /* 0x000fe200078f18ff */
[----:B------:R3:W-:Y:S01]  /*26b0*/  @!P2 LDGSTS.E.BYPASS.LTC128B.128 [R239+0xd000], [R16.64+0x100] ;  /* 0x0d00010010efafae */ /* 0x0007e2000b901d52 */
[----:B------:R-:W-:Y:S02]  /*26c0*/  LOP3.LUT R10, R10, 0x1c0, RZ, 0xc0, !PT ;  /* 0x000001c00a0a7812 */ /* 0x000fe400078ec0ff */
[----:B------:R-:W-:Y:S01]  /*26d0*/  LOP3.LUT R12, R6, 0xfffffff8, RZ, 0xc0, !PT ;  /* 0xfffffff8060c7812 */ /* 0x000fe200078ec0ff */
[----:B------:R3:W-:Y:S01]  /*26e0*/  @!P2 LDGSTS.E.BYPASS.LTC128B.128 [R239+0xf000], [R16.64+0x180] ;  /* 0x0f00018010efafae */ /* 0x0007e2000b901d52 */
[----:B------:R-:W-:Y:S01]  /*26f0*/  ISETP.GE.AND P3, PT, R4, UR4, PT ;  /* 0x0000000404007c0c */ /* 0x000fe2000bf66270 */
[----:B------:R-:W-:Y:S01]  /*2700*/  IMAD R4, R5, c[0x0][0x1a4], RZ ;  /* 0x0000690005047a24 */ /* 0x000fe200078e02ff */
[----:B------:R-:W-:Y:S01]  /*2710*/  LEA.HI.X R235, R168, c[0x0][0x174], R166, 0x1, P0 ;  /* 0x00005d00a8eb7a11 */ /* 0x000fe200000f0ca6 */
[----:B------:R3:W-:Y:S01]  /*2720*/  @!P1 LDGSTS.E.BYPASS.LTC128B.128 [R239+0x9800], [R18.64] ;  /* 0x0980000012ef9fae */ /* 0x0007e2000b901d52 */
[----:B------:R-:W-:Y:S01]  /*2730*/  LOP3.LUT R14, R14, 0xfffffffe, RZ, 0xc0, !PT ;  /* 0xfffffffe0e0e7812 */ /* 0x000fe200078ec0ff */
[----:B------:R-:W-:Y:S01]  /*2740*/  IMAD.IADD R12, R9, 0x1, -R12 ;  /* 0x00000001090c7824 */ /* 0x000fe200078e0a0c */
[----:B------:R-:W-:Y:S01]  /*2750*/  LOP3.LUT R11, R10, 0x8, R13, 0xf8, !PT ;  /* 0x000000080a0b7812 */ /* 0x000fe200078ef80d */
[----:B------:R3:W-:Y:S01]  /*2760*/  @!P1 LDGSTS.E.BYPASS.LTC128B.128 [R239+0xb800], [R18.64+0x80] ;  /* 0x0b80008012ef9fae */ /* 0x0007e2000b901d52 */
[----:B------:R-:W-:Y:S01]  /*2770*/  @!P5 IADD3 R8, P0, R236, R20, RZ ;  /* 0x00000014ec08d210 */ /* 0x000fe20007f1e0ff */
[----:B------:R-:W-:Y:S01]  /*2780*/  IMAD.IADD R7, R7, 0x1, -R14 ;  /* 0x0000000107077824 */ /* 0x000fe200078e0a0e */
[----:B------:R-:W-:Y:S01]  /*2790*/  SHF.R.U32.HI R10, RZ, 0x3, R10 ;  /* 0x00000003ff0a7819 */ /* 0x000fe2000001160a */
[----:B------:R3:W-:Y:S01]  /*27a0*/  @!P1 LDGSTS.E.BYPASS.LTC128B.128 [R239+0xd800], [R18.64+0x100] ;  /* 0x0d80010012ef9fae */ /* 0x0007e2000b901d52 */
[----:B------:R-:W-:Y:S01]  /*27b0*/  @!P5 IADD3.X R9, R235, R21, R4, P0, !PT ;  /* 0x00000015eb09d210 */ /* 0x000fe200007fe404 */
[----:B------:R-:W-:Y:S01]  /*27c0*/  IMAD.SHL.U32 R4, R12, 0x40, RZ ;  /* 0x000000400c047824 */ /* 0x000fe200078e00ff */
[----:B------:R-:W-:Y:S01]  /*27d0*/  LOP3.LUT R10, R11, R10, RZ, 0x3c, !PT ;  /* 0x0000000a0b0a7212 */ /* 0x000fe200078e3cff */
[----:B------:R3:W-:Y:S01]  /*27e0*/  @!P1 LDGSTS.E.BYPASS.LTC128B.128 [R239+0xf800], [R18.64+0x180] ;  /* 0x0f80018012ef9fae */ /* 0x0007e2000b901d52 */
[C---:B------:R-:W-:Y:S01]  /*27f0*/  IMAD.SHL.U32 R13, R7.reuse, 0x8, RZ ;  /* 0x00000008070d7824 */ /* 0x040fe200078e00ff */
[----:B------:R-:W-:Y:S01]  /*2800*/  LEA.HI R88, R88, R3, RZ, 0x5 ;  /* 0x0000000358587211 */ /* 0x000fe200078f28ff */
[----:B------:R-:W-:Y:S01]  /*2810*/  @!P6 IMAD.MOV.U32 R237, RZ, RZ, R235 ;  /* 0x000000ffffede224 */ /* 0x000fe200078e00eb */
[----:B------:R-:W0:Y:S01]  /*2820*/  LDGDEPBAR ;  /* 0x00000000000079af */ /* 0x000e220000000000 */
[----:B------:R-:W-:Y:S01]  /*2830*/  IMAD R233, R7, 0x200, R10 ;  /* 0x0000020007e97824 */ /* 0x000fe200078e020a */
[----:B------:R-:W-:Y:S01]  /*2840*/  LOP3.LUT R4, R4, 0x1c0, RZ, 0xc0, !PT ;  /* 0x000001c004047812 */ /* 0x000fe200078ec0ff */
[----:B------:R-:W-:Y:S01]  /*2850*/  @!P4 IMAD.MOV.U32 R7, RZ, RZ, c[0x0][0x1a0] ;  /* 0x00006800ff07c624 */ /* 0x000fe200078e00ff */
[----:B------:R-:W-:Y:S01]  /*2860*/  R2P PR, R12, 0x6 ;  /* 0x000000060c007804 */ /* 0x000fe20000000000 */
[----:B------:R-:W-:Y:S01]  /*2870*/  IMAD.SHL.U32 R89, R6, 0x40, RZ ;  /* 0x0000004006597824 */ /* 0x000fe200078e00ff */
[----:B------:R-:W-:Y:S01]  /*2880*/  LOP3.LUT R13, R4, 0x8, R13, 0xf8, !PT ;  /* 0x00000008040d7812 */ /* 0x000fe200078ef80d */
[----:B------:R-:W-:Y:S01]  /*2890*/  @!P4 IMAD.MOV.U32 R10, RZ, RZ, c[0x0][0x1a4] ;  /* 0x00006900ff0ac624 */ /* 0x000fe200078e00ff */
[----:B------:R-:W-:Y:S01]  /*28a0*/  SHF.R.U32.HI R4, RZ, 0x3, R4 ;  /* 0x00000003ff047819 */ /* 0x000fe20000011604 */
[----:B------:R-:W-:Y:S01]  /*28b0*/  @!P3 IMAD.MOV.U32 R14, RZ, RZ, c[0x0][0x1a0] ;  /* 0x00006800ff0eb624 */ /* 0x000fe200078e00ff */
[----:B------:R-:W-:Y:S01]  /*28c0*/  @!P4 LEA R12, P0, R7, R236, 0x6 ;  /* 0x000000ec070cc211 */ /* 0x000fe200078030ff */
[----:B------:R-:W-:Y:S01]  /*28d0*/  @!P3 IMAD.MOV.U32 R11, RZ, RZ, c[0x0][0x1a4] ;  /* 0x00006900ff0bb624 */ /* 0x000fe200078e00ff */
[----:B------:R-:W-:Y:S01]  /*28e0*/  SHF.R.S32.HI R6, RZ, 0x5, R88 ;  /* 0x00000005ff067819 */ /* 0x000fe20000011458 */
[----:B------:R-:W-:Y:S01]  /*28f0*/  @!P3 IMAD.MOV.U32 R234, RZ, RZ, R236 ;  /* 0x000000ffffeab224 */ /* 0x000fe200078e00ec */
[----:B------:R-:W-:Y:S01]  /*2900*/  LOP3.LUT R89, R89, 0xfffffe00, RZ, 0xc0, !PT ;  /* 0xfffffe0059597812 */ /* 0x000fe200078ec0ff */
[----:B------:R-:W-:Y:S01]  /*2910*/  @!P3 IMAD R11, R11, 0x60, RZ ;  /* 0x000000600b0bb824 */ /* 0x000fe200078e02ff */
[----:B------:R-:W-:Y:S01]  /*2920*/  LOP3.LUT R4, R13, R4, RZ, 0x3c, !PT ;  /* 0x000000040d047212 */ /* 0x000fe200078e3cff */
[----:B------:R-:W-:Y:S01]  /*2930*/  @!P3 IMAD.WIDE.U32 R14, R14, 0x60, R234 ;  /* 0x000000600e0eb825 */ /* 0x000fe200078e00ea */
[----:B------:R-:W-:Y:S01]  /*2940*/  @!P4 LEA.HI.X R13, R7, R235, R10, 0x6, P0 ;  /* 0x000000eb070dc211 */ /* 0x000fe200000f340a */
[----:B------:R-:W-:Y:S01]  /*2950*/  ULDC UR4, c[0x0][0x2e8] ;  /* 0x0000ba0000047ab9 */ /* 0x000fe20000000800 */
[----:B------:R-:W-:Y:S01]  /*2960*/  SEL R5, R5, 0xffffffe0, !P2 ;  /* 0xffffffe005057807 */ /* 0x000fe20005000000 */
[----:B------:R-:W-:Y:S01]  /*2970*/  IMAD R7, R6, 0x400, R89 ;  /* 0x0000040006077824 */ /* 0x000fe200078e0259 */
[----:B------:R-:W-:Y:S01]  /*2980*/  UIADD3 UR4, UR12, UR4, URZ ;  /* 0x000000040c047290 */ /* 0x000fe2000fffe03f */
[----:B------:R-:W-:Y:S01]  /*2990*/  @!P3 IMAD.IADD R11, R15, 0x1, R11 ;  /* 0x000000010f0bb824 */ /* 0x000fe200078e020b */
[----:B------:R-:W-:-:S04]  /*29a0*/  DEPBAR.LE SB0, 0x0 ;  /* 0x000080000000791a */ /* 0x000fc80000000000 */
[----:B------:R-:W-:Y:S01]  /*29b0*/  BAR.SYNC.DEFER_BLOCKING 0x0 ;  /* 0x0000000000007b1d */ /* 0x000fe20000010000 */
[----:B------:R-:W-:Y:S02]  /*29c0*/  @!P3 IMAD.MOV.U32 R10, RZ, RZ, R14 ;  /* 0x000000ffff0ab224 */ /* 0x000fe400078e000e */
[----:B------:R-:W-:Y:S02]  /*29d0*/  IMAD.IADD R234, R4, 0x1, R7 ;  /* 0x0000000104ea7824 */ /* 0x000fe400078e0207 */
[----:B------:R-:W-:Y:S02]  /*29e0*/  IMAD.SHL.U32 R233, R233, 0x2, RZ ;  /* 0x00000002e9e97824 */ /* 0x000fe400078e00ff */
[----:B------:R-:W-:Y:S02]  /*29f0*/  IMAD.SHL.U32 R234, R234, 0x2, RZ ;  /* 0x00000002eaea7824 */ /* 0x000fe400078e00ff */
[----:B------:R-:W-:Y:S01]  /*2a00*/  IMAD.MOV.U32 R7, RZ, RZ, 0x10 ;  /* 0x00000010ff077424 */ /* 0x000fe200078e00ff */
[----:B------:R-:W-:Y:S01]  /*2a10*/  IADD3 R231, R233, 0x8020, RZ ;  /* 0x00008020e9e77810 */ /* 0x000fe20007ffe0ff */
[----:B------:R-:W-:-:S03]  /*2a20*/  IMAD R230, R5, 0x2, R234 ;  /* 0x0000000205e67824 */ /* 0x000fc600078e02ea */
[----:B------:R-:W-:Y:S02]  /*2a30*/  SEL R7, R7, 0xfffffff0, !P1 ;  /* 0xfffffff007077807 */ /* 0x000fe40004800000 */
[----:B------:R-:W-:Y:S02]  /*2a40*/  R2P PR, R0, 0x6 ;  /* 0x0000000600007804 */ /* 0x000fe40000000000 */
[----:B------:R-:W-:Y:S01]  /*2a50*/  IADD3 R0, R233, 0x8000, RZ ;  /* 0x00008000e9007810 */ /* 0x000fe20007ffe0ff */
[----:B------:R-:W-:-:S04]  /*2a60*/  IMAD R232, R7, 0x2, R234 ;  /* 0x0000000207e87824 */ /* 0x000fc800078e02ea */
[----:B------:R-:W-:Y:S01]  /*2a70*/  IMAD R229, R5, 0x2, R232 ;  /* 0x0000000205e57824 */ /* 0x000fe200078e02e8 */
[----:B------:R-:W-:Y:S04]  /*2a80*/  @P6 STS.128 [R239+0x10000], RZ ;  /* 0x010000ffef006388 */ /* 0x000fe80000000c00 */
[----:B------:R-:W-:Y:S01]  /*2a90*/  @P6 STS.128 [R239+0x12000], RZ ;  /* 0x012000ffef006388 */ /* 0x000fe20000000c00 */
[----:B------:R-:W-:Y:S01]  /*2aa0*/  @P1 IADD3 R231, R0, -0x20, RZ ;  /* 0xffffffe000e71810 */ /* 0x000fe20007ffe0ff */
[----:B------:R-:W-:Y:S02]  /*2ab0*/  IMAD.MOV.U32 R0, RZ, RZ, 0x40 ;  /* 0x00000040ff007424 */ /* 0x000fe400078e00ff */
[----:B------:R-:W-:Y:S01]  /*2ac0*/  @P6 STS.128 [R239+0x14000], RZ ;  /* 0x014000ffef006388 */ /* 0x000fe20000000c00 */
[----:B------:R-:W-:-:S02]  /*2ad0*/  IADD3 R223, R231, 0x800, RZ ;  /* 0x00000800e7df7810 */ /* 0x000fc40007ffe0ff */
[----:B------:R-:W-:Y:S01]  /*2ae0*/  SEL R0, R0, 0xffffffc0, !P2 ;  /* 0xffffffc000007807 */ /* 0x000fe20005000000 */
[----:B------:R-:W-:Y:S01]  /*2af0*/  @P6 STS.128 [R239+0x16000], RZ ;  /* 0x016000ffef006388 */ /* 0x000fe20000000c00 */
[C---:B------:R-:W-:Y:S02]  /*2b00*/  IADD3 R222, R231.reuse, 0x1000, RZ ;  /* 0x00001000e7de7810 */ /* 0x040fe40007ffe0ff */
[----:B------:R-:W-:Y:S01]  /*2b10*/  IADD3 R221, R231, 0x1800, RZ ;  /* 0x00001800e7dd7810 */ /* 0x000fe20007ffe0ff */
[----:B------:R-:W-:Y:S01]  /*2b20*/  @!PT LDS RZ, [RZ] ;  /* 0x00000000fffff984 */ /* 0x000fe20000000800 */
[----:B------:R-:W-:Y:S01]  /*2b30*/  @!PT LDS RZ, [RZ] ;  /* 0x00000000fffff984 */ /* 0x000fe20000000800 */
[----:B------:R-:W-:Y:S01]  /*2b40*/  @!PT LDS RZ, [RZ] ;  /* 0x00000000fffff984 */ /* 0x000fe20000000800 */
[----:B------:R1:W-:Y:S01]  /*2b50*/  @!P6 LDGSTS.E.BYPASS.LTC128B.128 [R239+0x10000], [R236.64] ;  /* 0x10000000ecefefae */ /* 0x0003e2000b901d52 */
[----:B------:R-:W-:Y:S01]  /*2b60*/  IMAD.IADD R227, R233, 0x1, R0 ;  /* 0x00000001e9e37824 */ /* 0x000fe200078e0200 */
[----:B------:R-:W-:Y:S01]  /*2b70*/  IADD3 R219, R231, 0x2000, RZ ;  /* 0x00002000e7db7810 */ /* 0x000fe20007ffe0ff */
[----:B------:R-:W-:Y:S01]  /*2b80*/  IMAD.IADD R220, R0, 0x1, R231 ;  /* 0x0000000100dc7824 */ /* 0x000fe200078e02e7 */
[----:B------:R1:W-:Y:S01]  /*2b90*/  @!P6 LDGSTS.E.BYPASS.LTC128B.128 [R239+0x12000], [R236.64+0x80] ;  /* 0x12000080ecefefae */ /* 0x0003e2000b901d52 */
[----:B------:R-:W-:-:S02]  /*2ba0*/  LOP3.LUT R0, R88, 0xffffffe0, RZ, 0xc0, !PT ;  /* 0xffffffe058007812 */ /* 0x000fc400078ec0ff */
[C---:B------:R-:W-:Y:S01]  /*2bb0*/  IADD3 R218, R231.reuse, 0x2800, RZ ;  /* 0x00002800e7da7810 */ /* 0x040fe20007ffe0ff */
[----:B------:R1:W-:Y:S01]  /*2bc0*/  @!P6 LDGSTS.E.BYPASS.LTC128B.128 [R239+0x14000], [R236.64+0x100] ;  /* 0x14000100ecefefae */ /* 0x0003e2000b901d52 */
[----:B------:R-:W-:Y:S01]  /*2bd0*/  IADD3 R217, R231, 0x3000, RZ ;  /* 0x00003000e7d97810 */ /* 0x000fe20007ffe0ff */
[----:B------:R-:W-:Y:S01]  /*2be0*/  IMAD.IADD R0, R3, 0x1, -R0 ;  /* 0x0000000103007824 */ /* 0x000fe200078e0a00 */
[----:B------:R-:W-:Y:S01]  /*2bf0*/  IADD3 R3, R245, UR5, RZ ;  /* 0x00000005f5037c10 */ /* 0x000fe2000fffe0ff */
[----:B------:R1:W-:Y:S01]  /*2c00*/  @!P6 LDGSTS.E.BYPASS.LTC128B.128 [R239+0x16000], [R236.64+0x180] ;  /* 0x16000180ecefefae */ /* 0x0003e2000b901d52 */
[C---:B------:R-:W-:Y:S02]  /*2c10*/  IADD3 R216, R231.reuse, 0x3800, RZ ;  /* 0x00003800e7d87810 */ /* 0x040fe40007ffe0ff */
[C---:B------:R-:W-:Y:S01]  /*2c20*/  IADD3 R215, R231.reuse, 0x4000, RZ ;  /* 0x00004000e7d77810 */ /* 0x040fe20007ffe0ff */
[----:B------:R-:W-:Y:S01]  /*2c30*/  @P5 STS.128 [R239+0x10800], RZ ;  /* 0x010800ffef005388 */ /* 0x000fe20000000c00 */
[----:B------:R-:W-:-:S02]  /*2c40*/  IADD3 R214, R231, 0x4800, RZ ;  /* 0x00004800e7d67810 */ /* 0x000fc40007ffe0ff */
[C---:B------:R-:W-:Y:S01]  /*2c50*/  IADD3 R213, R231.reuse, 0x5000, RZ ;  /* 0x00005000e7d57810 */ /* 0x040fe20007ffe0ff */
[----:B------:R-:W-:Y:S01]  /*2c60*/  @P5 STS.128 [R239+0x12800], RZ ;  /* 0x012800ffef005388 */ /* 0x000fe20000000c00 */
[C---:B------:R-:W-:Y:S02]  /*2c70*/  IADD3 R212, R231.reuse, 0x5800, RZ ;  /* 0x00005800e7d47810 */ /* 0x040fe40007ffe0ff */
[C---:B------:R-:W-:Y:S01]  /*2c80*/  IADD3 R211, R231.reuse, 0x6000, RZ ;  /* 0x00006000e7d37810 */ /* 0x040fe20007ffe0ff */
[----:B------:R-:W-:Y:S01]  /*2c90*/  @P5 STS.128 [R239+0x14800], RZ ;  /* 0x014800ffef005388 */ /* 0x000fe20000000c00 */
[C---:B------:R-:W-:Y:S02]  /*2ca0*/  IADD3 R210, R231.reuse, 0x6800, RZ ;  /* 0x00006800e7d27810 */ /* 0x040fe40007ffe0ff */
[C---:B------:R-:W-:Y:S01]  /*2cb0*/  IADD3 R209, R231.reuse, 0x7000, RZ ;  /* 0x00007000e7d17810 */ /* 0x040fe20007ffe0ff */
[----:B------:R-:W-:Y:S01]  /*2cc0*/  @P5 STS.128 [R239+0x16800], RZ ;  /* 0x016800ffef005388 */ /* 0x000fe20000000c00 */
[----:B------:R-:W-:-:S03]  /*2cd0*/  IADD3 R208, R231, 0x7800, RZ ;  /* 0x00007800e7d07810 */ /* 0x000fc60007ffe0ff */
        /* <DEDUP_REMOVED lines=29> */
[----:B------:R-:W-:Y:S04]  /*2eb0*/  LDSM.16.M88.4 R36, [R234] ;  /* 0x00000000ea24783b */ /* 0x000fe80000000200 */
[----:B-1----:R-:W4:Y:S04]  /*2ec0*/  LDSM.16.M88.4 R28, [R233+0x8000] ;  /* 0x00800000e91c783b */ /* 0x002f280000000200 */
[----:B------:R-:W-:Y:S04]  /*2ed0*/  LDSM.16.M88.4 R80, [R231] ;  /* 0x00000000e750783b */ /* 0x000fe80000000200 */
[----:B------:R-:W1:Y:S04]  /*2ee0*/  LDSM.16.M88.4 R60, [R233+0x8800] ;  /* 0x00880000e93c783b */ /* 0x000e680000000200 */
[----:B------:R-:W-:Y:S04]  /*2ef0*/  LDSM.16.M88.4 R52, [R233+0x9000] ;  /* 0x00900000e934783b */ /* 0x000fe80000000200 */
[----:B------:R-:W-:Y:S04]  /*2f00*/  LDSM.16.M88.4 R32, [R233+0x9800] ;  /* 0x00980000e920783b */ /* 0x000fe80000000200 */
[----:B--2---:R-:W2:Y:S04]  /*2f10*/  LDSM.16.M88.4 R8, [R232] ;  /* 0x00000000e808783b */ /* 0x004ea80000000200 */
[----:B------:R-:W-:Y:S04]  /*2f20*/  LDSM.16.M88.4 R44, [R230] ;  /* 0x00000000e62c783b */ /* 0x000fe80000000200 */
[----:B------:R-:W2:Y:S04]  /*2f30*/  LDSM.16.M88.4 R76, [R227+0x8000] ;  /* 0x00800000e34c783b */ /* 0x000ea80000000200 */
[----:B------:R-:W2:Y:S04]  /*2f40*/  LDSM.16.M88.4 R24, [R231+0x800] ;  /* 0x00080000e718783b */ /* 0x000ea80000000200 */
[----:B------:R-:W2:Y:S01]  /*2f50*/  LDSM.16.M88.4 R12, [R231+0x1000] ;  /* 0x00100000e70c783b */ /* 0x000ea20000000200 */
[C---:B----4-:R-:W-:Y:S03]  /*2f60*/  HMMA.16816.F32 R20, R36.reuse, R28, RZ ;  /* 0x0000001c2414723c */ /* 0x050fe600000018ff */
[----:B------:R-:W4:Y:S04]  /*2f70*/  LDSM.16.M88.4 R72, [R231+0x1800] ;  /* 0x00180000e748783b */ /* 0x000f280000000200 */
[----:B------:R-:W-:Y:S01]  /*2f80*/  LDSM.16.M88.4 R84, [R220] ;  /* 0x00000000dc54783b */ /* 0x000fe20000000200 */
[C---:B------:R-:W-:Y:S03]  /*2f90*/  HMMA.16816.F32 R28, R36.reuse, R30, RZ ;  /* 0x0000001e241c723c */ /* 0x040fe600000018ff */
[----:B------:R-:W-:Y:S04]  /*2fa0*/  LDSM.16.M88.4 R68, [R227+0x8800] ;  /* 0x00880000e344783b */ /* 0x000fe80000000200 */
[----:B---3--:R-:W-:Y:S01]  /*2fb0*/  LDSM.16.M88.4 R16, [R227+0x9000] ;  /* 0x00900000e310783b */ /* 0x008fe20000000200 */
[----:B-1----:R-:W-:Y:S03]  /*2fc0*/  HMMA.16816.F32 R64, R36, R60, RZ ;  /* 0x0000003c2440723c */ /* 0x002fe600000018ff */
[----:B------:R-:W-:Y:S04]  /*2fd0*/  LDSM.16.M88.4 R40, [R227+0x9800] ;  /* 0x00980000e328783b */ /* 0x000fe80000000200 */
[----:B------:R-:W0:Y:S01]  /*2fe0*/  LDGDEPBAR ;  /* 0x00000000000079af */ /* 0x000e220000000000 */
[----:B--2---:R-:W-:Y:S08]  /*2ff0*/  HMMA.16816.F32 R20, R8, R80, R20 ;  /* 0x000000500814723c */ /* 0x004ff00000001814 */
[C---:B------:R-:W-:Y:S08]  /*3000*/  HMMA.16816.F32 R56, R36.reuse, R52, RZ ;  /* 0x000000342438723c */ /* 0x040ff000000018ff */
[C---:B------:R-:W-:Y:S08]  /*3010*/  HMMA.16816.F32 R60, R36.reuse, R62, RZ ;  /* 0x0000003e243c723c */ /* 0x040ff000000018ff */
[C---:B------:R-:W-:Y:S08]  /*3020*/  HMMA.16816.F32 R52, R36.reuse, R54, RZ ;  /* 0x000000362434723c */ /* 0x040ff000000018ff */
[C---:B------:R-:W-:Y:S08]  /*3030*/  HMMA.16816.F32 R48, R36.reuse, R32, RZ ;  /* 0x000000202430723c */ /* 0x040ff000000018ff */
[----:B------:R-:W-:Y:S01]  /*3040*/  HMMA.16816.F32 R36, R36, R34, RZ ;  /* 0x000000222424723c */ /* 0x000fe200000018ff */
[----:B------:R-:W1:Y:S07]  /*3050*/  LDSM.16.M88.4 R32, [R229] ;  /* 0x00000000e520783b */ /* 0x000e6e0000000200 */
[----:B------:R-:W-:Y:S01]  /*3060*/  HMMA.16816.F32 R28, R8, R82, R28 ;  /* 0x00000052081c723c */ /* 0x000fe2000000181c */
[----:B------:R-:W-:Y:S07]  /*3070*/  LDSM.16.M88.4 R80, [R233+0xa000] ;  /* 0x00a00000e950783b */ /* 0x000fee0000000200 */
[----:B------:R-:W-:Y:S08]  /*3080*/  HMMA.16816.F32 R20, R44, R76, R20 ;  /* 0x0000004c2c14723c */ /* 0x000ff00000001814 */
        /* <DEDUP_REMOVED lines=8> */
[----:B------:R-:W2:Y:S04]  /*3110*/  LDSM.16.M88.4 R36, [R234+0x2000] ;  /* 0x00200000ea24783b */ /* 0x000ea80000000200 */
[----:B------:R-:W3:Y:S03]  /*3120*/  LDSM.16.M88.4 R72, [R220+0x1800] ;  /* 0x00180000dc48783b */ /* 0x000ee60000000200 */
[----:B------:R-:W-:Y:S01]  /*3130*/  HMMA.16816.F32 R28, R44, R78, R28 ;  /* 0x0000004e2c1c723c */ /* 0x000fe2000000181c */
[----:B------:R-:W-:Y:S07]  /*3140*/  LDSM.16.M88.4 R76, [R231+0x2000] ;  /* 0x00200000e74c783b */ /* 0x000fee0000000200 */
        /* <DEDUP_REMOVED lines=9> */
[----:B------:R-:W1:Y:S04]  /*31e0*/  LDSM.16.M88.4 R8, [R232+0x2000] ;  /* 0x00200000e808783b */ /* 0x000e680000000200 */
[----:B------:R-:W4:Y:S03]  /*31f0*/  LDSM.16.M88.4 R40, [R233+0xb800] ;  /* 0x00b80000e928783b */ /* 0x000f260000000200 */
[----:B------:R-:W-:Y:S01]  /*3200*/  HMMA.16816.F32 R28, R32, R86, R28 ;  /* 0x00000056201c723c */ /* 0x000fe2000000181c */
[----:B------:R-:W-:Y:S07]  /*3210*/  LDSM.16.M88.4 R84, [R227+0xa000] ;  /* 0x00a00000e354783b */ /* 0x000fee0000000200 */
[----:B--2---:R-:W-:Y:S08]  /*3220*/  HMMA.16816.F32 R20, R36, R80, R20 ;  /* 0x000000502414723c */ /* 0x004ff00000001814 */
        /* <DEDUP_REMOVED lines=35> */
[----:B------:R-:W2:Y:S03]  /*3460*/  LDSM.16.M88.4 R72, [R233+0xc000] ;  /* 0x00c00000e948783b */ /* 0x000ea60000000200 */
        /* <DEDUP_REMOVED lines=12> */
[----:B------:R-:W3:Y:S03]  /*3530*/  LDSM.16.M88.4 R36, [R233+0xd800] ;  /* 0x00d80000e924783b */ /* 0x000ee60000000200 */
        /* <DEDUP_REMOVED lines=25> */
[----:B------:R-:W1:Y:S03]  /*36d0*/  LDSM.16.M88.4 R36, [R220+0x4000] ;  /* 0x00400000dc24783b */ /* 0x000e660000000200 */
        /* <DEDUP_REMOVED lines=26> */
[----:B------:R-:W-:Y:S01]  /*3880*/  HMMA.16816.F32 R28, R8, R38, R28 ;  /* 0x00000026081c723c */ /* 0x000fe2000000181c */
[----:B------:R-:W-:Y:S07]  /*3890*/  LDSM.16.M88.4 R36, [R231+0x6800] ;  /* 0x00680000e724783b */ /* 0x000fee0000000200 */
[----:B--2---:R-:W-:Y:S08]  /*38a0*/  HMMA.16816.F32 R20, R80, R32, R20 ;  /* 0x000000205014723c */ /* 0x004ff00000001814 */
[C---:B------:R-:W-:Y:S08]  /*38b0*/  HMMA.16816.F32 R64, R8.reuse, R24, R64 ;  /* 0x000000180840723c */ /* 0x040ff00000001840 */
        /* <DEDUP_REMOVED lines=12> */
[C---:B------:R-:W-:Y:S08]  /*3980*/  HMMA.16816.F32 R64, R80.reuse, R76, R64 ;  /* 0x0000004c5040723c */ /* 0x040ff00000001840 */
[----:B------:R-:W-:Y:S01]  /*3990*/  HMMA.16816.F32 R60, R80, R78, R60 ;  /* 0x0000004e503c723c */ /* 0x000fe2000000183c */
[----:B------:R-:W3:Y:S07]  /*39a0*/  LDSM.16.M88.4 R76, [R227+0xe800] ;  /* 0x00e80000e34c783b */ /* 0x000eee0000000200 */
[----:B------:R-:W-:Y:S08]  /*39b0*/  HMMA.16816.F32 R28, R40, R86, R28 ;  /* 0x00000056281c723c */ /* 0x000ff0000000181c */
[----:B--2---:R-:W-:Y:S08]  /*39c0*/  HMMA.16816.F32 R20, R12, R24, R20 ;  /* 0x000000180c14723c */ /* 0x004ff00000001814 */
[----:B------:R-:W-:Y:S08]  /*39d0*/  HMMA.16816.F32 R64, R40, R36, R64 ;  /* 0x000000242840723c */ /* 0x000ff00000001840 */
[----:B------:R-:W-:Y:S01]  /*39e0*/  HMMA.16816.F32 R28, R12, R26, R28 ;  /* 0x0000001a0c1c723c */ /* 0x000fe2000000181c */
[----:B------:R-:W2:Y:S07]  /*39f0*/  LDSM.16.M88.4 R24, [R220+0x6800] ;  /* 0x00680000dc18783b */ /* 0x000eae0000000200 */
[----:B-1----:R-:W-:Y:S08]  /*3a00*/  HMMA.16816.F32 R20, R8, R16, R20 ;  /* 0x000000100814723c */ /* 0x002ff00000001814 */
[C---:B------:R-:W-:Y:S08]  /*3a10*/  HMMA.16816.F32 R56, R80.reuse, R72, R56 ;  /* 0x000000485038723c */ /* 0x040ff00000001838 */
[----:B------:R-:W-:Y:S08]  /*3a20*/  HMMA.16816.F32 R52, R80, R74, R52 ;  /* 0x0000004a5034723c */ /* 0x000ff00000001834 */
[----:B---3--:R-:W-:Y:S01]  /*3a30*/  HMMA.16816.F32 R64, R12, R76, R64 ;  /* 0x0000004c0c40723c */ /* 0x008fe20000001840 */
[----:B------:R-:W-:-:S02]  /*3a40*/  FMUL.FTZ R21, R21, c[0x0][0x2ec] ;  /* 0x0000bb0015157a20 */ /* 0x000fc40000410000 */
[----:B------:R-:W-:Y:S02]  /*3a50*/  FMUL.FTZ R20, R20, c[0x0][0x2ec] ;  /* 0x0000bb0014147a20 */ /* 0x000fe40000410000 */
[----:B------:R1:W3:Y:S01]  /*3a60*/  MUFU.TANH R36, R21 ;  /* 0x0000001500247308 */ /* 0x0002e20000002400 */
[----:B------:R-:W-:Y:S02]  /*3a70*/  FMUL.FTZ R22, R22, c[0x0][0x2ec] ;  /* 0x0000bb0016167a20 */ /* 0x000fe40000410000 */
[----:B------:R-:W-:Y:S01]  /*3a80*/  HMMA.16816.F32 R60, R40, R38, R60 ;  /* 0x00000026283c723c */ /* 0x000fe2000000183c */
[----:B------:R-:W-:-:S04]  /*3a90*/  FMUL.FTZ R23, R23, c[0x0][0x2ec] ;  /* 0x0000bb0017177a20 */ /* 0x000fc80000410000 */
[----:B------:R-:W4:Y:S03]  /*3aa0*/  MUFU.TANH R37, R20 ;  /* 0x0000001400257308 */ /* 0x000f260000002400 */
[----:B------:R-:W-:Y:S01]  /*3ab0*/  HMMA.16816.F32 R48, R80, R68, R48 ;  /* 0x000000445030723c */ /* 0x000fe20000001830 */
[----:B-1----:R-:W-:-:S04]  /*3ac0*/  SHF.R.S32.HI R21, RZ, 0x1f, R0 ;  /* 0x0000001fff157819 */ /* 0x002fc80000011400 */
[----:B------:R-:W-:Y:S03]  /*3ad0*/  MUFU.TANH R38, R22 ;  /* 0x0000001600267308 */ /* 0x000fe60000002400 */
[----:B------:R-:W-:Y:S01]  /*3ae0*/  HMMA.16816.F32 R44, R80, R70, R44 ;  /* 0x00000046502c723c */ /* 0x000fe2000000182c */
[----:B------:R-:W1:Y:S01]  /*3af0*/  LDSM.16.M88.4 R68, [R231+0x7800] ;  /* 0x00780000e744783b */ /* 0x000e620000000200 */
[----:B------:R-:W-:-:S04]  /*3b00*/  LEA.HI R0, R21, R0, RZ, 0x2 ;  /* 0x0000000015007211 */ /* 0x000fc800078f10ff */
[----:B------:R-:W-:Y:S01]  /*3b10*/  SHF.R.S32.HI R21, RZ, 0x2, R0 ;  /* 0x00000002ff157819 */ /* 0x000fe20000011400 */
[----:B------:R2:W1:Y:S01]  /*3b20*/  MUFU.TANH R39, R23 ;  /* 0x0000001700277308 */ /* 0x0004620000002400 */
[----:B------:R-:W-:Y:S01]  /*3b30*/  HMMA.16816.F32 R56, R40, R32, R56 ;  /* 0x000000202838723c */ /* 0x000fe20000001838 */
[----:B------:R-:W-:-:S07]  /*3b40*/  IMAD.IADD R0, R89, 0x1, R4 ;  /* 0x0000000159007824 */ /* 0x000fce00078e0204 */
[----:B------:R-:W-:Y:S01]  /*3b50*/  HMMA.16816.F32 R52, R40, R34, R52 ;  /* 0x000000222834723c */ /* 0x000fe20000001834 */
[----:B------:R-:W3:Y:S07]  /*3b60*/  LDSM.16.M88.4 R32, [R227+0xf000] ;  /* 0x00f00000e320783b */ /* 0x000eee0000000200 */
[----:B--2---:R-:W-:Y:S07]  /*3b70*/  HMMA.16816.F32 R64, R8, R24, R64 ;  /* 0x000000180840723c */ /* 0x004fee0000001840 */
[----:B------:R-:W-:Y:S01]  /*3b80*/  LEA R24, R6, UR15, 0x4 ;  /* 0x0000000f06187c11 */ /* 0x000fe2000f8e20ff */
[----:B------:R-:W-:Y:S01]  /*3b90*/  HMMA.16816.F32 R60, R12, R78, R60 ;  /* 0x0000004e0c3c723c */ /* 0x000fe2000000183c */
[----:B------:R-:W-:-:S03]  /*3ba0*/  IADD3 R25, R3, 0x8, RZ ;  /* 0x0000000803197810 */ /* 0x000fc60007ffe0ff */
[----:B------:R-:W-:Y:S02]  /*3bb0*/  IMAD.IADD R24, R21, 0x1, R24 ;  /* 0x0000000115187824 */ /* 0x000fe400078e0218 */
[----:B------:R-:W2:Y:S02]  /*3bc0*/  LDSM.16.M88.4 R20, [R227+0xf800] ;  /* 0x00f80000e314783b */ /* 0x000ea40000000200 */
[----:B------:R-:W-:Y:S01]  /*3bd0*/  HMMA.16816.F32 R28, R8, R18, R28 ;  /* 0x00000012081c723c */ /* 0x000fe2000000181c */
[C---:B------:R-:W-:Y:S01]  /*3be0*/  IADD3 R238, R24.reuse, 0x8, RZ ;  /* 0x0000000818ee7810 */ /* 0x040fe20007ffe0ff */
[----:B------:R-:W2:Y:S01]  /*3bf0*/  LDSM.16.M88.4 R16, [R220+0x7000] ;  /* 0x00700000dc10783b */ /* 0x000ea20000000200 */
[----:B------:R-:W-:Y:S02]  /*3c00*/  IADD3 R243, R24, UR4, RZ ;  /* 0x0000000418f37c10 */ /* 0x000fe4000fffe0ff */
[C---:B------:R-:W-:Y:S02]  /*3c10*/  IADD3 R242, R238.reuse, UR11, RZ ;  /* 0x0000000beef27c10 */ /* 0x040fe4000fffe0ff */
[----:B------:R-:W-:Y:S01]  /*3c20*/  IADD3 R238, R238, UR4, RZ ;  /* 0x00000004eeee7c10 */ /* 0x000fe2000fffe0ff */
[----:B-1----:R-:W-:Y:S01]  /*3c30*/  HMMA.16816.F32 R48, R40, R68, R48 ;  /* 0x000000442830723c */ /* 0x002fe20000001830 */
[----:B------:R-:W-:Y:S01]  /*3c40*/  IADD3 R244, R24, UR11, RZ ;  /* 0x0000000b18f47c10 */ /* 0x000fe2000fffe0ff */
[----:B------:R-:W-:Y:S01]  /*3c50*/  FMUL.FTZ R4, R65, c[0x0][0x2ec] ;  /* 0x0000bb0041047a20 */ /* 0x000fe20000410000 */
[----:B------:R-:W-:-:S02]  /*3c60*/  IMNMX R243, R243, UR16, PT ;  /* 0x00000010f3f37c17 */ /* 0x000fc4000b800200 */
[----:B------:R-:W-:Y:S02]  /*3c70*/  IMNMX R238, R238, UR16, PT ;  /* 0x00000010eeee7c17 */ /* 0x000fe4000b800200 */
[----:B------:R-:W-:Y:S01]  /*3c80*/  IMNMX R244, RZ, R244, !PT ;  /* 0x000000f4fff47217 */ /* 0x000fe20007800200 */
[----:B------:R-:W-:Y:S01]  /*3c90*/  HMMA.16816.F32 R60, R8, R26, R60 ;  /* 0x0000001a083c723c */ /* 0x000fe2000000183c */
[----:B------:R-:W-:Y:S01]  /*3ca0*/  IMNMX R242, RZ, R242, !PT ;  /* 0x000000f2fff27217 */ /* 0x000fe20007800200 */
[----:B------:R-:W-:Y:S01]  /*3cb0*/  MUFU.TANH R4, R4 ;  /* 0x0000000400047308 */ /* 0x000fe20000002400 */
[CC--:B------:R-:W-:Y:S02]  /*3cc0*/  ISETP.GE.AND P5, PT, R25.reuse, R243.reuse, PT ;  /* 0x000000f31900720c */ /* 0x0c0fe40003fa6270 */
[C---:B------:R-:W-:Y:S02]  /*3cd0*/  ISETP.GE.AND P0, PT, R25.reuse, R238, PT ;  /* 0x000000ee1900720c */ /* 0x040fe40003f06270 */
[C---:B------:R-:W-:Y:S01]  /*3ce0*/  ISETP.LT.OR P5, PT, R25.reuse, R244, P5 ;  /* 0x000000f41900720c */ /* 0x040fe20002fa1670 */
[----:B---3--:R-:W-:Y:S01]  /*3cf0*/  HMMA.16816.F32 R56, R12, R32, R56 ;  /* 0x000000200c38723c */ /* 0x008fe20000001838 */
[----:B------:R-:W-:Y:S01]  /*3d00*/  ISETP.LT.OR P0, PT, R25, R242, P0 ;  /* 0x000000f21900720c */ /* 0x000fe20000701670 */
[----:B------:R-:W-:Y:S01]  /*3d10*/  FMUL.FTZ R31, R31, c[0x0][0x2ec] ;  /* 0x0000bb001f1f7a20 */ /* 0x000fe20000410000 */
[C---:B------:R-:W-:Y:S01]  /*3d20*/  IADD3 R27, R3.reuse, 0x1, RZ ;  /* 0x00000001031b7810 */ /* 0x040fe20007ffe0ff */
[----:B------:R-:W-:Y:S01]  /*3d30*/  FMUL.FTZ R28, R28, c[0x0][0x2ec] ;  /* 0x0000bb001c1c7a20 */ /* 0x000fe20000410000 */
[----:B------:R-:W-:Y:S01]  /*3d40*/  IADD3 R25, R3, 0x9, RZ ;  /* 0x0000000903197810 */ /* 0x000fe20007ffe0ff */
[----:B------:R-:W-:Y:S01]  /*3d50*/  FMUL.FTZ R29, R29, c[0x0][0x2ec] ;  /* 0x0000bb001d1d7a20 */ /* 0x000fe20000410000 */
[CC--:B------:R-:W-:Y:S01]  /*3d60*/  ISETP.GE.AND P2, PT, R27.reuse, R243.reuse, PT ;  /* 0x000000f31b00720c */ /* 0x0c0fe20003f46270 */
[----:B------:R-:W-:Y:S01]  /*3d70*/  HMMA.16816.F32 R44, R40, R70, R44 ;  /* 0x00000046282c723c */ /* 0x000fe2000000182c */
[-C--:B------:R-:W-:Y:S01]  /*3d80*/  ISETP.GE.AND P3, PT, R27, R238.reuse, PT ;  /* 0x000000ee1b00720c */ /* 0x080fe20003f66270 */
[----:B------:R-:W-:Y:S01]  /*3d90*/  FMUL.FTZ R30, R30, c[0x0][0x2ec] ;  /* 0x0000bb001e1e7a20 */ /* 0x000fe20000410000 */
[C---:B------:R-:W-:Y:S01]  /*3da0*/  ISETP.GE.AND P6, PT, R25.reuse, R243, PT ;  /* 0x000000f31900720c */ /* 0x040fe20003fc6270 */
[----:B------:R1:W3:Y:S01]  /*3db0*/  MUFU.TANH R6, R31 ;  /* 0x0000001f00067308 */ /* 0x0002e20000002400 */
[----:B------:R-:W-:-:S02]  /*3dc0*/  ISETP.GE.AND P4, PT, R25, R238, PT ;  /* 0x000000ee1900720c */ /* 0x000fc40003f86270 */
[C---:B------:R-:W-:Y:S01]  /*3dd0*/  ISETP.LT.OR P2, PT, R27.reuse, R244, P2 ;  /* 0x000000f41b00720c */ /* 0x040fe20001741670 */
[C---:B------:R-:W-:Y:S01]  /*3de0*/  HMMA.16816.F32 R52, R12.reuse, R34, R52 ;  /* 0x000000220c34723c */ /* 0x040fe20000001834 */
[----:B------:R-:W-:Y:S01]  /*3df0*/  ISETP.LT.OR P3, PT, R27, R242, P3 ;  /* 0x000000f21b00720c */ /* 0x000fe20001f61670 */
[----:B------:R-:W-:Y:S01]  /*3e00*/  FMUL.FTZ R33, R60, c[0x0][0x2ec] ;  /* 0x0000bb003c217a20 */ /* 0x000fe20000410000 */
[C---:B------:R-:W-:Y:S01]  /*3e10*/  ISETP.LT.OR P6, PT, R25.reuse, R244, P6 ;  /* 0x000000f41900720c */ /* 0x040fe200037c1670 */
[----:B------:R3:W3:Y:S01]  /*3e20*/  MUFU.TANH R32, R29 ;  /* 0x0000001d00207308 */ /* 0x0006e20000002400 */
[----:B------:R-:W-:Y:S01]  /*3e30*/  ISETP.LT.OR P4, PT, R25, R242, P4 ;  /* 0x000000f21900720c */ /* 0x000fe20002781670 */
[----:B------:R-:W-:Y:S01]  /*3e40*/  FMUL.FTZ R40, R63, c[0x0][0x2ec] ;  /* 0x0000bb003f287a20 */ /* 0x000fe20000410000 */
[----:B------:R-:W3:Y:S01]  /*3e50*/  LDSM.16.M88.4 R24, [R220+0x7800] ;  /* 0x00780000dc18783b */ /* 0x000ee20000000200 */
[----:B--2---:R-:W-:Y:S01]  /*3e60*/  HMMA.16816.F32 R48, R12, R20, R48 ;  /* 0x000000140c30723c */ /* 0x004fe20000001830 */
[C---:B------:R-:W-:Y:S01]  /*3e70*/  ISETP.GE.AND P1, PT, R3.reuse, R243, PT ;  /* 0x000000f30300720c */ /* 0x040fe20003f26270 */
[----:B------:R-:W-:Y:S01]  /*3e80*/  FMUL.FTZ R35, R64, c[0x0][0x2ec] ;  /* 0x0000bb0040237a20 */ /* 0x000fe20000410000 */
[----:B------:R-:W-:Y:S01]  /*3e90*/  FSEL R36, R36, -INF , !P2 ;  /* 0xff80000024247808 */ /* 0x000fe20005000000 */
[----:B------:R-:W-:Y:S01]  /*3ea0*/  MUFU.TANH R28, R28 ;  /* 0x0000001c001c7308 */ /* 0x000fe20000002400 */
[C---:B------:R-:W-:Y:S01]  /*3eb0*/  ISETP.LT.OR P1, PT, R3.reuse, R244, P1 ;  /* 0x000000f40300720c */ /* 0x040fe20000f21670 */
[----:B------:R-:W-:Y:S01]  /*3ec0*/  FMUL.FTZ R34, R66, c[0x0][0x2ec] ;  /* 0x0000bb0042227a20 */ /* 0x000fe20000410000 */
[----:B------:R-:W-:Y:S01]  /*3ed0*/  IADD3 R21, R3, 0x10, RZ ;  /* 0x0000001003157810 */ /* 0x000fe20007ffe0ff */
[----:B------:R-:W-:Y:S01]  /*3ee0*/  HMMA.16816.F32 R56, R8, R16, R56 ;  /* 0x000000100838723c */ /* 0x000fe20000001838 */
[----:B-1----:R-:W-:Y:S01]  /*3ef0*/  FMUL.FTZ R31, R61, c[0x0][0x2ec] ;  /* 0x0000bb003d1f7a20 */ /* 0x002fe20000410000 */
[----:B------:R-:W-:-:S04]  /*3f00*/  DEPBAR.LE SB0, 0x0 ;  /* 0x000080000000791a */ /* 0x000fc80000000000 */
[----:B------:R-:W1:Y:S01]  /*3f10*/  MUFU.TANH R35, R35 ;  /* 0x0000002300237308 */ /* 0x000e620000002400 */
[----:B----4-:R-:W-:Y:S01]  /*3f20*/  FSEL R16, R37, -INF , !P1 ;  /* 0xff80000025107808 */ /* 0x010fe20004800000 */
[----:B------:R-:W-:Y:S01]  /*3f30*/  HMMA.16816.F32 R44, R12, R22, R44 ;  /* 0x000000160c2c723c */ /* 0x000fe2000000182c */
[----:B------:R-:W-:Y:S01]  /*3f40*/  ISETP.GE.AND P1, PT, R3, R238, PT ;  /* 0x000000ee0300720c */ /* 0x000fe20003f26270 */
[----:B------:R-:W-:Y:S01]  /*3f50*/  FMUL.FTZ R17, R67, c[0x0][0x2ec] ;  /* 0x0000bb0043117a20 */ /* 0x000fe20000410000 */
[----:B---3--:R-:W-:Y:S01]  /*3f60*/  FSEL R29, R39, -INF , !P3 ;  /* 0xff800000271d7808 */ /* 0x008fe20005800000 */
[----:B------:R-:W-:Y:S01]  /*3f70*/  FMUL.FTZ R62, R62, c[0x0][0x2ec] ;  /* 0x0000bb003e3e7a20 */ /* 0x000fe20000410000 */
[----:B------:R-:W-:Y:S01]  /*3f80*/  ISETP.LT.OR P1, PT, R3, R242, P1 ;  /* 0x000000f20300720c */ /* 0x000fe20000f21670 */
[----:B------:R-:W2:Y:S01]  /*3f90*/  MUFU.TANH R30, R30 ;  /* 0x0000001e001e7308 */ /* 0x000ea20000002400 */
[----:B------:R-:W-:Y:S01]  /*3fa0*/  ISETP.GE.AND P3, PT, R21, R238, PT ;  /* 0x000000ee1500720c */ /* 0x000fe20003f66270 */
[----:B------:R-:W-:Y:S01]  /*3fb0*/  HMMA.16816.F32 R52, R8, R18, R52 ;  /* 0x000000120834723c */ /* 0x000fe20000001834 */
[----:B------:R-:W-:-:S02]  /*3fc0*/  FSEL R38, R38, -INF , !P1 ;  /* 0xff80000026267808 */ /* 0x000fc40004800000 */
[----:B------:R-:W-:Y:S02]  /*3fd0*/  ISETP.GE.AND P1, PT, R21, R243, PT ;  /* 0x000000f31500720c */ /* 0x000fe40003f26270 */
[----:B------:R-:W-:Y:S01]  /*3fe0*/  IADD3 R15, R3, 0x19, RZ ;  /* 0x00000019030f7810 */ /* 0x000fe20007ffe0ff */
[----:B------:R-:W3:Y:S01]  /*3ff0*/  MUFU.TANH R34, R34 ;  /* 0x0000002200227308 */ /* 0x000ee20000002400 */
[----:B------:R-:W-:Y:S01]  /*4000*/  ISETP.LT.OR P1, PT, R21, R244, P1 ;  /* 0x000000f41500720c */ /* 0x000fe20000f21670 */
[----:B------:R-:W-:Y:S01]  /*4010*/  FMUL.FTZ R56, R56, c[0x0][0x2ec] ;  /* 0x0000bb0038387a20 */ /* 0x000fe20000410000 */
[----:B------:R-:W-:Y:S01]  /*4020*/  IADD3 R19, R3, 0x11, RZ ;  /* 0x0000001103137810 */ /* 0x000fe20007ffe0ff */
[----:B------:R-:W-:Y:S01]  /*4030*/  FMUL.FTZ R59, R59, c[0x0][0x2ec] ;  /* 0x0000bb003b3b7a20 */ /* 0x000fe20000410000 */
[----:B------:R-:W-:Y:S01]  /*4040*/  ISETP.LT.OR P3, PT, R21, R242, P3 ;  /* 0x000000f21500720c */ /* 0x000fe20001f61670 */
[----:B------:R-:W-:Y:S01]  /*4050*/  FMUL.FTZ R57, R57, c[0x0][0x2ec] ;  /* 0x0000bb0039397a20 */ /* 0x000fe20000410000 */
[----:B------:R-:W-:Y:S01]  /*4060*/  IADD3 R13, R3, 0x18, RZ ;  /* 0x00000018030d7810 */ /* 0x000fe20007ffe0ff */
[----:B------:R-:W4:Y:S01]  /*4070*/  MUFU.TANH R17, R17 ;  /* 0x0000001100117308 */ /* 0x000f220000002400 */
[----:B------:R-:W-:Y:S01]  /*4080*/  HMMA.16816.F32 R48, R8, R24, R48 ;  /* 0x000000180830723c */ /* 0x000fe20000001830 */
[----:B------:R-:W-:Y:S01]  /*4090*/  FSEL R21, R6, -INF , !P4 ;  /* 0xff80000006157808 */ /* 0x000fe20006000000 */
[----:B------:R-:W-:Y:S01]  /*40a0*/  FMUL.FTZ R58, R58, c[0x0][0x2ec] ;  /* 0x0000bb003a3a7a20 */ /* 0x000fe20000410000 */
[----:B------:R-:W-:-:S02]  /*40b0*/  FSEL R20, R32, -INF , !P6 ;  /* 0xff80000020147808 */ /* 0x000fc40007000000 */
[----:B-1----:R-:W-:Y:S02]  /*40c0*/  FSEL R6, R35, -INF , !P1 ;  /* 0xff80000023067808 */ /* 0x002fe40004800000 */
[----:B------:R-:W1:Y:S01]  /*40d0*/  MUFU.TANH R33, R33 ;  /* 0x0000002100217308 */ /* 0x000e620000002400 */
[----:B------:R-:W-:Y:S01]  /*40e0*/  HMMA.16816.F32 R44, R8, R26, R44 ;  /* 0x0000001a082c723c */ /* 0x000fe2000000182c */
[CC--:B------:R-:W-:Y:S01]  /*40f0*/  ISETP.GE.AND P6, PT, R15.reuse, R243.reuse, PT ;  /* 0x000000f30f00720c */ /* 0x0c0fe20003fc6270 */
[----:B------:R-:W-:Y:S01]  /*4100*/  FMUL.FTZ R52, R52, c[0x0][0x2ec] ;  /* 0x0000bb0034347a20 */ /* 0x000fe20000410000 */
[----:B------:R-:W-:Y:S01]  /*4110*/  ISETP.GE.AND P1, PT, R15, R238, PT ;  /* 0x000000ee0f00720c */ /* 0x000fe20003f26270 */
[----:B------:R-:W-:Y:S01]  /*4120*/  FMUL.FTZ R54, R54, c[0x0][0x2ec] ;  /* 0x0000bb0036367a20 */ /* 0x000fe20000410000 */
[----:B------:R-:W-:Y:S01]  /*4130*/  ISETP.GE.AND P2, PT, R19, R243, PT ;  /* 0x000000f31300720c */ /* 0x000fe20003f46270 */
[----:B------:R-:W-:Y:S01]  /*4140*/  FMUL.FTZ R53, R53, c[0x0][0x2ec] ;  /* 0x0000bb0035357a20 */ /* 0x000fe20000410000 */
[----:B------:R-:W1:Y:S01]  /*4150*/  MUFU.TANH R37, R62 ;  /* 0x0000003e00257308 */ /* 0x000e620000002400 */
[----:B------:R-:W-:Y:S01]  /*4160*/  FSEL R18, R28, -INF , !P5 ;  /* 0xff8000001c127808 */ /* 0x000fe20006800000 */
[----:B------:R-:W-:Y:S01]  /*4170*/  FMUL.FTZ R55, R55, c[0x0][0x2ec] ;  /* 0x0000bb0037377a20 */ /* 0x000fe20000410000 */
[----:B--2---:R-:W-:-:S02]  /*4180*/  FSEL R23, R30, -INF , !P0 ;  /* 0xff8000001e177808 */ /* 0x004fc40004000000 */
[-C--:B------:R-:W-:Y:S02]  /*4190*/  ISETP.GE.AND P5, PT, R19, R238.reuse, PT ;  /* 0x000000ee1300720c */ /* 0x080fe40003fa6270 */
[C---:B------:R-:W-:Y:S01]  /*41a0*/  ISETP.GE.AND P0, PT, R13.reuse, R243, PT ;  /* 0x000000f30d00720c */ /* 0x040fe20003f06270 */
[----:B------:R-:W2:Y:S01]  /*41b0*/  MUFU.TANH R40, R40 ;  /* 0x0000002800287308 */ /* 0x000ea20000002400 */
[----:B------:R-:W-:Y:S01]  /*41c0*/  ISETP.GE.AND P4, PT, R13, R238, PT ;  /* 0x000000ee0d00720c */ /* 0x000fe20003f86270 */
[----:B------:R-:W-:Y:S01]  /*41d0*/  FMUL.FTZ R48, R48, c[0x0][0x2ec] ;  /* 0x0000bb0030307a20 */ /* 0x000fe20000410000 */
[C---:B------:R-:W-:Y:S01]  /*41e0*/  ISETP.LT.OR P6, PT, R15.reuse, R244, P6 ;  /* 0x000000f40f00720c */ /* 0x040fe200037c1670 */
[----:B------:R-:W-:Y:S01]  /*41f0*/  FMUL.FTZ R50, R50, c[0x0][0x2ec] ;  /* 0x0000bb0032327a20 */ /* 0x000fe20000410000 */
[----:B------:R-:W-:Y:S01]  /*4200*/  ISETP.LT.OR P1, PT, R15, R242, P1 ;  /* 0x000000f20f00720c */ /* 0x000fe20000f21670 */
[----:B------:R-:W-:Y:S01]  /*4210*/  FMUL.FTZ R49, R49, c[0x0][0x2ec] ;  /* 0x0000bb0031317a20 */ /* 0x000fe20000410000 */
[----:B------:R-:W-:Y:S01]  /*4220*/  ISETP.LT.OR P2, PT, R19, R244, P2 ;  /* 0x000000f41300720c */ /* 0x000fe20001741670 */
[----:B------:R-:W1:Y:S01]  /*4230*/  MUFU.TANH R31, R31 ;  /* 0x0000001f001f7308 */ /* 0x000e620000002400 */
[----:B------:R-:W-:Y:S01]  /*4240*/  IADD3 R15, R3, 0x20, RZ ;  /* 0x00000020030f7810 */ /* 0x000fe20007ffe0ff */
[----:B------:R-:W-:Y:S01]  /*4250*/  FMUL.FTZ R35, R51, c[0x0][0x2ec] ;  /* 0x0000bb0033237a20 */ /* 0x000fe20000410000 */
[----:B------:R-:W-:Y:S01]  /*4260*/  ISETP.LT.OR P5, PT, R19, R242, P5 ;  /* 0x000000f21300720c */ /* 0x000fe20002fa1670 */
[----:B------:R-:W-:Y:S01]  /*4270*/  FMUL.FTZ R32, R47, c[0x0][0x2ec] ;  /* 0x0000bb002f207a20 */ /* 0x000fe20000410000 */
[C---:B------:R-:W-:Y:S01]  /*4280*/  ISETP.LT.OR P0, PT, R13.reuse, R244, P0 ;  /* 0x000000f40d00720c */ /* 0x040fe20000701670 */
[----:B------:R-:W-:Y:S01]  /*4290*/  FMUL.FTZ R44, R44, c[0x0][0x2ec] ;  /* 0x0000bb002c2c7a20 */ /* 0x000fe20000410000 */
[----:B------:R-:W-:Y:S01]  /*42a0*/  ISETP.LT.OR P4, PT, R13, R242, P4 ;  /* 0x000000f20d00720c */ /* 0x000fe20002781670 */
[----:B------:R-:W2:Y:S01]  /*42b0*/  MUFU.TANH R184, R56 ;  /* 0x0000003800b87308 */ /* 0x000ea20000002400 */
[----:B------:R-:W-:Y:S01]  /*42c0*/  IADD3 R13, R3, 0x21, RZ ;  /* 0x00000021030d7810 */ /* 0x000fe20007ffe0ff */
[----:B------:R-:W-:Y:S01]  /*42d0*/  FMUL.FTZ R45, R45, c[0x0][0x2ec] ;  /* 0x0000bb002d2d7a20 */ /* 0x000fe20000410000 */
[----:B---3--:R-:W-:-:S02]  /*42e0*/  FSEL R19, R34, -INF , !P3 ;  /* 0xff80000022137808 */ /* 0x008fc40005800000 */
[-C--:B------:R-:W-:Y:S02]  /*42f0*/  ISETP.GE.AND P3, PT, R15, R243.reuse, PT ;  /* 0x000000f30f00720c */ /* 0x080fe40003f66270 */
[----:B------:R-:W-:Y:S01]  /*4300*/  FSEL R14, R4, -INF , !P2 ;  /* 0xff800000040e7808 */ /* 0x000fe20005000000 */
[----:B------:R-:W3:Y:S01]  /*4310*/  MUFU.TANH R189, R59 ;  /* 0x0000003b00bd7308 */ /* 0x000ee20000002400 */
[----:B----4-:R-:W-:Y:S02]  /*4320*/  FSEL R17, R17, -INF , !P5 ;  /* 0xff80000011117808 */ /* 0x010fe40006800000 */
[----:B-1----:R-:W-:Y:S02]  /*4330*/  FSEL R4, R33, -INF , !P0 ;  /* 0xff80000021047808 */ /* 0x002fe40004000000 */
[----:B------:R-:W-:Y:S02]  /*4340*/  ISETP.GE.AND P2, PT, R13, R243, PT ;  /* 0x000000f30d00720c */ /* 0x000fe40003f46270 */
[-C--:B------:R-:W-:Y:S01]  /*4350*/  ISETP.GE.AND P5, PT, R15, R238.reuse, PT ;  /* 0x000000ee0f00720c */ /* 0x080fe20003fa6270 */
[----:B------:R-:W1:Y:S01]  /*4360*/  MUFU.TANH R186, R52 ;  /* 0x0000003400ba7308 */ /* 0x000e620000002400 */
[----:B------:R-:W-:-:S02]  /*4370*/  ISETP.GE.AND P0, PT, R13, R238, PT ;  /* 0x000000ee0d00720c */ /* 0x000fc40003f06270 */
[----:B------:R-:W-:Y:S02]  /*4380*/  ISETP.LT.OR P3, PT, R15, R244, P3 ;  /* 0x000000f40f00720c */ /* 0x000fe40001f61670 */
[C---:B------:R-:W-:Y:S02]  /*4390*/  IADD3 R33, R3.reuse, 0x28, RZ ;  /* 0x0000002803217810 */ /* 0x040fe40007ffe0ff */
[----:B------:R-:W-:Y:S01]  /*43a0*/  IADD3 R25, R3, 0x29, RZ ;  /* 0x0000002903197810 */ /* 0x000fe20007ffe0ff */
[----:B------:R-:W-:Y:S01]  /*43b0*/  MUFU.TANH R190, R57 ;  /* 0x0000003900be7308 */ /* 0x000fe20000002400 */
[----:B------:R-:W-:Y:S02]  /*43c0*/  ISETP.LT.OR P5, PT, R15, R242, P5 ;  /* 0x000000f20f00720c */ /* 0x000fe40002fa1670 */
[C---:B------:R-:W-:Y:S02]  /*43d0*/  ISETP.LT.OR P2, PT, R13.reuse, R244, P2 ;  /* 0x000000f40d00720c */ /* 0x040fe40001741670 */
[----:B------:R-:W-:-:S02]  /*43e0*/  ISETP.LT.OR P0, PT, R13, R242, P0 ;  /* 0x000000f20d00720c */ /* 0x000fc40000701670 */
[----:B------:R-:W-:Y:S01]  /*43f0*/  FSEL R15, R37, -INF , !P4 ;  /* 0xff800000250f7808 */ /* 0x000fe20006000000 */
[----:B------:R-:W4:Y:S01]  /*4400*/  MUFU.TANH R199, R58 ;  /* 0x0000003a00c77308 */ /* 0x000f220000002400 */
[----:B--2---:R-:W-:Y:S02]  /*4410*/  FSEL R13, R40, -INF , !P1 ;  /* 0xff800000280d7808 */ /* 0x004fe40004800000 */
[----:B------:R-:W-:Y:S02]  /*4420*/  ISETP.GE.AND P4, PT, R33, R243, PT ;  /* 0x000000f32100720c */ /* 0x000fe40003f86270 */
[----:B------:R-:W-:Y:S02]  /*4430*/  FSEL R12, R31, -INF , !P6 ;  /* 0xff8000001f0c7808 */ /* 0x000fe40007000000 */
[----:B------:R-:W-:Y:S01]  /*4440*/  ISETP.GE.AND P1, PT, R33, R238, PT ;  /* 0x000000ee2100720c */ /* 0x000fe20003f26270 */
[----:B------:R-:W2:Y:S01]  /*4450*/  MUFU.TANH R197, R54 ;  /* 0x0000003600c57308 */ /* 0x000ea20000002400 */
[----:B------:R-:W-:-:S02]  /*4460*/  FSEL R184, R184, -INF , !P3 ;  /* 0xff800000b8b87808 */ /* 0x000fc40005800000 */
[C---:B------:R-:W-:Y:S02]  /*4470*/  ISETP.GE.AND P6, PT, R25.reuse, R243, PT ;  /* 0x000000f31900720c */ /* 0x040fe40003fc6270 */
[----:B------:R-:W-:Y:S02]  /*4480*/  ISETP.GE.AND P3, PT, R25, R238, PT ;  /* 0x000000ee1900720c */ /* 0x000fe40003f66270 */
[C---:B------:R-:W-:Y:S01]  /*4490*/  ISETP.LT.OR P4, PT, R33.reuse, R244, P4 ;  /* 0x000000f42100720c */ /* 0x040fe20002781670 */
[----:B------:R-:W2:Y:S01]  /*44a0*/  MUFU.TANH R188, R53 ;  /* 0x0000003500bc7308 */ /* 0x000ea20000002400 */
[----:B------:R-:W-:Y:S01]  /*44b0*/  ISETP.LT.OR P1, PT, R33, R242, P1 ;  /* 0x000000f22100720c */ /* 0x000fe20000f21670 */
[----:B------:R-:W-:Y:S01]  /*44c0*/  FMUL.FTZ R33, R46, c[0x0][0x2ec] ;  /* 0x0000bb002e217a20 */ /* 0x000fe20000410000 */
[C---:B------:R-:W-:Y:S02]  /*44d0*/  ISETP.LT.OR P6, PT, R25.reuse, R244, P6 ;  /* 0x000000f41900720c */ /* 0x040fe400037c1670 */
[----:B------:R-:W-:-:S02]  /*44e0*/  ISETP.LT.OR P3, PT, R25, R242, P3 ;  /* 0x000000f21900720c */ /* 0x000fc40001f61670 */
[C---:B------:R-:W-:Y:S01]  /*44f0*/  IADD3 R9, R3.reuse, 0x31, RZ ;  /* 0x0000003103097810 */ /* 0x040fe20007ffe0ff */
[----:B------:R-:W2:Y:S01]  /*4500*/  MUFU.TANH R191, R55 ;  /* 0x0000003700bf7308 */ /* 0x000ea20000002400 */
[----:B------:R-:W-:Y:S02]  /*4510*/  IADD3 R25, R3, 0x30, RZ ;  /* 0x0000003003197810 */ /* 0x000fe40007ffe0ff */
[----:B---3--:R-:W-:Y:S02]  /*4520*/  FSEL R189, R189, -INF , !P0 ;  /* 0xff800000bdbd7808 */ /* 0x008fe40004000000 */
[----:B-1----:R-:W-:Y:S02]  /*4530*/  FSEL R186, R186, -INF , !P4 ;  /* 0xff800000baba7808 */ /* 0x002fe40006000000 */
[----:B----4-:R-:W-:Y:S01]  /*4540*/  FSEL R199, R199, -INF , !P5 ;  /* 0xff800000c7c77808 */ /* 0x010fe20006800000 */
[----:B------:R-:W1:Y:S01]  /*4550*/  MUFU.TANH R48, R48 ;  /* 0x0000003000307308 */ /* 0x000e620000002400 */
[----:B------:R-:W-:-:S02]  /*4560*/  FSEL R190, R190, -INF , !P2 ;  /* 0xff800000bebe7808 */ /* 0x000fc40005000000 */
[CC--:B------:R-:W-:Y:S02]  /*4570*/  ISETP.GE.AND P0, PT, R9.reuse, R243.reuse, PT ;  /* 0x000000f30900720c */ /* 0x0c0fe40003f06270 */
[-C--:B------:R-:W-:Y:S02]  /*4580*/  ISETP.GE.AND P4, PT, R9, R238.reuse, PT ;  /* 0x000000ee0900720c */ /* 0x080fe40003f86270 */
[----:B--2---:R-:W-:Y:S01]  /*4590*/  FSEL R197, R197, -INF , !P1 ;  /* 0xff800000c5c57808 */ /* 0x004fe20004800000 */
[----:B------:R-:W2:Y:S01]  /*45a0*/  MUFU.TANH R193, R50 ;  /* 0x0000003200c17308 */ /* 0x000ea20000002400 */
[C---:B------:R-:W-:Y:S02]  /*45b0*/  ISETP.GE.AND P5, PT, R25.reuse, R243, PT ;  /* 0x000000f31900720c */ /* 0x040fe40003fa6270 */
[----:B------:R-:W-:Y:S02]  /*45c0*/  ISETP.GE.AND P2, PT, R25, R238, PT ;  /* 0x000000ee1900720c */ /* 0x000fe40003f46270 */
[----:B------:R-:W-:-:S02]  /*45d0*/  ISETP.GT.AND P1, PT, R246, UR9, PT ;  /* 0x00000009f6007c0c */ /* 0x000fc4000bf24270 */
[C---:B------:R-:W-:Y:S01]  /*45e0*/  ISETP.LT.OR P0, PT, R9.reuse, R244, P0 ;  /* 0x000000f40900720c */ /* 0x040fe20000701670 */
[----:B------:R-:W3:Y:S01]  /*45f0*/  MUFU.TANH R196, R49 ;  /* 0x0000003100c47308 */ /* 0x000ee20000002400 */
[----:B------:R-:W-:Y:S02]  /*4600*/  ISETP.LT.OR P4, PT, R9, R242, P4 ;  /* 0x000000f20900720c */ /* 0x000fe40002781670 */
[C---:B------:R-:W-:Y:S02]  /*4610*/  ISETP.LT.OR P5, PT, R25.reuse, R244, P5 ;  /* 0x000000f41900720c */ /* 0x040fe40002fa1670 */
[----:B------:R-:W-:Y:S02]  /*4620*/  ISETP.LT.OR P2, PT, R25, R242, P2 ;  /* 0x000000f21900720c */ /* 0x000fe40001741670 */
[C---:B------:R-:W-:Y:S01]  /*4630*/  IADD3 R9, R3.reuse, 0x38, RZ ;  /* 0x0000003803097810 */ /* 0x040fe20007ffe0ff */
[----:B------:R-:W4:Y:S01]  /*4640*/  MUFU.TANH R35, R35 ;  /* 0x0000002300237308 */ /* 0x000f220000002400 */
[----:B------:R-:W-:-:S02]  /*4650*/  IADD3 R3, R3, 0x39, RZ ;  /* 0x0000003903037810 */ /* 0x000fc40007ffe0ff */
[----:B------:R-:W-:Y:S02]  /*4660*/  FSEL R188, R188, -INF , !P6 ;  /* 0xff800000bcbc7808 */ /* 0x000fe40007000000 */
[----:B------:R-:W-:Y:S02]  /*4670*/  FSEL R191, R191, -INF , !P3 ;  /* 0xff800000bfbf7808 */ /* 0x000fe40005800000 */
[----:B-1----:R-:W-:Y:S01]  /*4680*/  FSEL R198, R48, -INF , !P5 ;  /* 0xff80000030c67808 */ /* 0x002fe20006800000 */
[----:B------:R-:W1:Y:S01]  /*4690*/  MUFU.TANH R194, R44 ;  /* 0x0000002c00c27308 */ /* 0x000e620000002400 */
[----:B--2---:R-:W-:Y:S02]  /*46a0*/  FSEL R193, R193, -INF , !P2 ;  /* 0xff800000c1c17808 */ /* 0x004fe40005000000 */
[C---:B------:R-:W-:Y:S02]  /*46b0*/  ISETP.GE.AND P6, PT, R9.reuse, R243, PT ;  /* 0x000000f30900720c */ /* 0x040fe40003fc6270 */
[----:B------:R-:W-:-:S02]  /*46c0*/  ISETP.GE.AND P3, PT, R9, R238, PT ;  /* 0x000000ee0900720c */ /* 0x000fc40003f66270 */
[C---:B------:R-:W-:Y:S01]  /*46d0*/  ISETP.GE.AND P5, PT, R3.reuse, R243, PT ;  /* 0x000000f30300720c */ /* 0x040fe20003fa6270 */
[----:B------:R-:W2:Y:S01]  /*46e0*/  MUFU.TANH R192, R45 ;  /* 0x0000002d00c07308 */ /* 0x000ea20000002400 */
[----:B------:R-:W-:Y:S02]  /*46f0*/  ISETP.GE.AND P2, PT, R3, R238, PT ;  /* 0x000000ee0300720c */ /* 0x000fe40003f46270 */
[----:B---3--:R-:W-:Y:S02]  /*4700*/  FSEL R196, R196, -INF , !P0 ;  /* 0xff800000c4c47808 */ /* 0x008fe40004000000 */
[C---:B------:R-:W-:Y:S02]  /*4710*/  ISETP.LT.OR P6, PT, R9.reuse, R244, P6 ;  /* 0x000000f40900720c */ /* 0x040fe400037c1670 */
[----:B------:R-:W-:Y:S01]  /*4720*/  ISETP.LT.OR P3, PT, R9, R242, P3 ;  /* 0x000000f20900720c */ /* 0x000fe20001f61670 */
[----:B------:R-:W3:Y:S01]  /*4730*/  MUFU.TANH R33, R33 ;  /* 0x0000002100217308 */ /* 0x000ee20000002400 */
[----:B------:R-:W-:Y:S01]  /*4740*/  BAR.SYNC.DEFER_BLOCKING 0x0 ;  /* 0x0000000000007b1d */ /* 0x000fe20000010000 */
[----:B------:R-:W-:-:S02]  /*4750*/  @!P1 LEA R248, P0, R2, c[0x0][0x168], 0x1 ;  /* 0x00005a0002f89a11 */ /* 0x000fc400078008ff */
[C---:B------:R-:W-:Y:S02]  /*4760*/  ISETP.LT.OR P5, PT, R3.reuse, R244, P5 ;  /* 0x000000f40300720c */ /* 0x040fe40002fa1670 */
[----:B------:R-:W-:Y:S02]  /*4770*/  ISETP.LT.OR P2, PT, R3, R242, P2 ;  /* 0x000000f20300720c */ /* 0x000fe40001741670 */
[----:B------:R-:W3:Y:S01]  /*4780*/  MUFU.TANH R32, R32 ;  /* 0x0000002000207308 */ /* 0x000ee20000002400 */
[----:B------:R-:W-:Y:S02]  /*4790*/  @!P1 LEA.HI.X R249, R2, c[0x0][0x16c], R165, 0x1, P0 ;  /* 0x00005b0002f99a11 */ /* 0x000fe400000f0ca5 */
[----:B----4-:R-:W-:Y:S02]  /*47a0*/  FSEL R35, R35, -INF , !P4 ;  /* 0xff80000023237808 */ /* 0x010fe40006000000 */
[----:B-1----:R-:W-:Y:S02]  /*47b0*/  FSEL R194, R194, -INF , !P6 ;  /* 0xff800000c2c27808 */ /* 0x002fe40007000000 */
[----:B--2---:R-:W-:-:S02]  /*47c0*/  FSEL R192, R192, -INF , !P5 ;  /* 0xff800000c0c07808 */ /* 0x004fc40006800000 */
[----:B---3--:R-:W-:Y:S02]  /*47d0*/  FSEL R33, R33, -INF , !P3 ;  /* 0xff80000021217808 */ /* 0x008fe40005800000 */
[----:B------:R-:W-:Y:S01]  /*47e0*/  FSEL R32, R32, -INF , !P2 ;  /* 0xff80000020207808 */ /* 0x000fe20005000000 */
        /* <DEDUP_REMOVED lines=63> */
.L_x_6284:
[----:B------:R-:W-:-:S04]  /*4be0*/  ULEA UR4, -UR14, URZ, 0x6 ;  /* 0x0000003f0e047291 */ /* 0x000fc8000f8e313f */
[----:B------:R-:W-:Y:S02]  /*4bf0*/  USHF.R.S32.HI UR5, URZ, 0x1f, UR4 ;  /* 0x0000001f3f057899 */ /* 0x000fe40008011404 */
[----:B------:R-:W-:-:S04]  /*4c00*/  MOV R3, UR4 ;  /* 0x0000000400037c02 */ /* 0x000fc80008000f00 */
[----:B------:R-:W-:Y:S02]  /*4c10*/  MOV R8, UR5 ;  /* 0x0000000500087c02 */ /* 0x000fe40008000f00 */
.L_x_6285:
        /* <DEDUP_REMOVED lines=34> */
.L_x_6283:
        /* <DEDUP_REMOVED lines=430> */
.L_x_6287:
[----:B------:R-:W-:Y:S02]  /*6920*/  ULDC UR16, c[0x0][0x1a0] ;  /* 0x0000680000107ab9 */ /* 0x000fe40000000800 */
[----:B------:R-:W-:-:S04]  /*6930*/  ULEA UR16, -UR16, URZ, 0x6 ;  /* 0x0000003f10107291 */ /* 0x000fc8000f8e313f */
[----:B------:R-:W-:Y:S02]  /*6940*/  USHF.R.S32.HI UR11, URZ, 0x1f, UR16 ;  /* 0x0000001f3f0b7899 */ /* 0x000fe40008011410 */
.L_x_6288:
        /* <DEDUP_REMOVED lines=51> */
[----:B------:R-:W1:Y:S04]  /*6c80*/  LDSM.16.M88.4 R180, [R233+0x9000] ;  /* 0x00900000e9b4783b */ /* 0x000e680000000200 */
[----:B--2---:R-:W2:Y:S04]  /*6c90*/  LDSM.16.M88.4 R4, [R233+0x9800] ;  /* 0x00980000e904783b */ /* 0x004ea80000000200 */
[----:B---3--:R-:W-:Y:S04]  /*6ca0*/  LDSM.16.M88.4 R8, [R232] ;  /* 0x00000000e808783b */ /* 0x008fe80000000200 */
[----:B------:R-:W3:Y:S04]  /*6cb0*/  LDSM.16.M88.4 R20, [R231] ;  /* 0x00000000e714783b */ /* 0x000ee80000000200 */
[----:B------:R-:W1:Y:S04]  /*6cc0*/  LDSM.16.M88.4 R192, [R223] ;  /* 0x00000000dfc0783b */ /* 0x000e680000000200 */
[----:B------:R-:W2:Y:S04]  /*6cd0*/  LDSM.16.M88.4 R24, [R222] ;  /* 0x00000000de18783b */ /* 0x000ea80000000200 */
[----:B------:R-:W2:Y:S04]  /*6ce0*/  LDSM.16.M88.4 R32, [R221] ;  /* 0x00000000dd20783b */ /* 0x000ea80000000200 */
[----:B------:R-:W-:Y:S01]  /*6cf0*/  LDSM.16.M88.4 R168, [R227+0x8000] ;  /* 0x00800000e3a8783b */ /* 0x000fe20000000200 */
[C---:B----4-:R-:W-:Y:S03]  /*6d00*/  HMMA.16816.F32 R16, R172.reuse, R12, RZ ;  /* 0x0000000cac10723c */ /* 0x050fe600000018ff */
[----:B------:R-:W-:Y:S04]  /*6d10*/  LDSM.16.M88.4 R200, [R234+0x6000] ;  /* 0x00600000eac8783b */ /* 0x000fe80000000200 */
[----:B------:R-:W-:Y:S01]  /*6d20*/  LDSM.16.M88.4 R204, [R233+0xe800] ;  /* 0x00e80000e9cc783b */ /* 0x000fe20000000200 */
[C---:B------:R-:W-:Y:S03]  /*6d30*/  HMMA.16816.F32 R12, R172.reuse, R14, RZ ;  /* 0x0000000eac0c723c */ /* 0x040fe600000018ff */
[----:B------:R-:W-:Y:S04]  /*6d40*/  LDSM.16.M88.4 R196, [R233+0xf000] ;  /* 0x00f00000e9c4783b */ /* 0x000fe80000000200 */
[----:B------:R-:W0:Y:S01]  /*6d50*/  LDGDEPBAR ;  /* 0x00000000000079af */ /* 0x000e220000000000 */
[C---:B-----5:R-:W-:Y:S08]  /*6d60*/  HMMA.16816.F32 R28, R172.reuse, R188, RZ ;  /* 0x000000bcac1c723c */ /* 0x060ff000000018ff */
[C---:B-1----:R-:W-:Y:S08]  /*6d70*/  HMMA.16816.F32 R184, R172.reuse, R180, RZ ;  /* 0x000000b4acb8723c */ /* 0x042ff000000018ff */
[C---:B------:R-:W-:Y:S08]  /*6d80*/  HMMA.16816.F32 R188, R172.reuse, R190, RZ ;  /* 0x000000beacbc723c */ /* 0x040ff000000018ff */
[C---:B------:R-:W-:Y:S08]  /*6d90*/  HMMA.16816.F32 R180, R172.reuse, R182, RZ ;  /* 0x000000b6acb4723c */ /* 0x040ff000000018ff */
[C---:B--2---:R-:W-:Y:S08]  /*6da0*/  HMMA.16816.F32 R176, R172.reuse, R4, RZ ;  /* 0x00000004acb0723c */ /* 0x044ff000000018ff */
[----:B------:R-:W-:Y:S01]  /*6db0*/  HMMA.16816.F32 R172, R172, R6, RZ ;  /* 0x00000006acac723c */ /* 0x000fe200000018ff */
[----:B------:R-:W1:Y:S07]  /*6dc0*/  LDSM.16.M88.4 R4, [R230] ;  /* 0x00000000e604783b */ /* 0x000e6e0000000200 */
[C---:B---3--:R-:W-:Y:S08]  /*6dd0*/  HMMA.16816.F32 R16, R8.reuse, R20, R16 ;  /* 0x000000140810723c */ /* 0x048ff00000001810 */
        /* <DEDUP_REMOVED lines=10> */
[----:B------:R-:W-:Y:S04]  /*6e80*/  LDSM.16.M88.4 R8, [R229] ;  /* 0x00000000e508783b */ /* 0x000fe80000000200 */
[----:B------:R-:W5:Y:S03]  /*6e90*/  LDSM.16.M88.4 R32, [R220] ;  /* 0x00000000dc20783b */ /* 0x000f660000000200 */
        /* <DEDUP_REMOVED lines=12> */
[----:B------:R-:W4:Y:S03]  /*6f60*/  LDSM.16.M88.4 R24, [R233+0xa000] ;  /* 0x00a00000e918783b */ /* 0x000f260000000200 */
[C---:B-----5:R-:W-:Y:S08]  /*6f70*/  HMMA.16816.F32 R16, R8.reuse, R32, R16 ;  /* 0x000000200810723c */ /* 0x060ff00000001810 */
        /* <DEDUP_REMOVED lines=17> */
[----:B------:R-:W5:Y:S07]  /*7090*/  LDSM.16.M88.4 R32, [R217] ;  /* 0x00000000d920783b */ /* 0x000f6e0000000200 */
[C---:B-1----:R-:W-:Y:S08]  /*70a0*/  HMMA.16816.F32 R184, R4.reuse, R168, R184 ;  /* 0x000000a804b8723c */ /* 0x042ff000000018b8 */
[C---:B------:R-:W-:Y:S01]  /*70b0*/  HMMA.16816.F32 R180, R4.reuse, R170, R180 ;  /* 0x000000aa04b4723c */ /* 0x040fe200000018b4 */
[----:B------:R-:W1:Y:S07]  /*70c0*/  LDSM.16.M88.4 R168, [R216] ;  /* 0x00000000d8a8783b */ /* 0x000e6e0000000200 */
[C---:B--2---:R-:W-:Y:S08]  /*70d0*/  HMMA.16816.F32 R176, R4.reuse, R20, R176 ;  /* 0x0000001404b0723c */ /* 0x044ff000000018b0 */
[----:B------:R-:W-:Y:S01]  /*70e0*/  HMMA.16816.F32 R172, R4, R22, R172 ;  /* 0x0000001604ac723c */ /* 0x000fe200000018ac */
[----:B------:R-:W-:Y:S04]  /*70f0*/  LDSM.16.M88.4 R4, [R230+0x2000] ;  /* 0x00200000e604783b */ /* 0x000fe80000000200 */
[----:B------:R-:W2:Y:S03]  /*7100*/  LDSM.16.M88.4 R20, [R227+0xa000] ;  /* 0x00a00000e314783b */ /* 0x000ea60000000200 */
        /* <DEDUP_REMOVED lines=8> */
[----:B------:R-:W5:Y:S07]  /*7190*/  LDSM.16.M88.4 R32, [R227+0xb800] ;  /* 0x00b80000e320783b */ /* 0x000f6e0000000200 */
[C---:B-1----:R-:W-:Y:S08]  /*71a0*/  HMMA.16816.F32 R176, R8.reuse, R168, R176 ;  /* 0x000000a808b0723c */ /* 0x042ff000000018b0 */
[----:B------:R-:W-:Y:S01]  /*71b0*/  HMMA.16816.F32 R172, R8, R170, R172 ;  /* 0x000000aa08ac723c */ /* 0x000fe200000018ac */
[----:B------:R-:W-:Y:S04]  /*71c0*/  LDSM.16.M88.4 R8, [R229+0x2000] ;  /* 0x00200000e508783b */ /* 0x000fe80000000200 */
[----:B------:R-:W1:Y:S03]  /*71d0*/  LDSM.16.M88.4 R168, [R220+0x2000] ;  /* 0x00200000dca8783b */ /* 0x000e660000000200 */
        /* <DEDUP_REMOVED lines=24> */
[----:B------:R-:W-:Y:S04]  /*7360*/  LDSM.16.M88.4 R8, [R232+0x4000] ;  /* 0x00400000e808783b */ /* 0x000fe80000000200 */
[----:B------:R-:W5:Y:S03]  /*7370*/  LDSM.16.M88.4 R192, [R215] ;  /* 0x00000000d7c0783b */ /* 0x000f660000000200 */
[C---:B----4-:R-:W-:Y:S08]  /*7380*/  HMMA.16816.F32 R16, R4.reuse, R32, R16 ;  /* 0x000000200410723c */ /* 0x050ff00000001810 */
[C---:B------:R-:W-:Y:S01]  /*7390*/  HMMA.16816.F32 R12, R4.reuse, R34, R12 ;  /* 0x00000022040c723c */ /* 0x040fe2000000180c */
[----:B------:R-:W4:Y:S07]  /*73a0*/  LDSM.16.M88.4 R32, [R214] ;  /* 0x00000000d620783b */ /* 0x000f2e0000000200 */
[C---:B-1----:R-:W-:Y:S08]  /*73b0*/  HMMA.16816.F32 R28, R4.reuse, R168, R28 ;  /* 0x000000a8041c723c */ /* 0x042ff0000000181c */
[C---:B------:R-:W-:Y:S01]  /*73c0*/  HMMA.16816.F32 R188, R4.reuse, R170, R188 ;  /* 0x000000aa04bc723c */ /* 0x040fe200000018bc */
[----:B------:R-:W1:Y:S07]  /*73d0*/  LDSM.16.M88.4 R168, [R213] ;  /* 0x00000000d5a8783b */ /* 0x000e6e0000000200 */
[C---:B--2---:R-:W-:Y:S08]  /*73e0*/  HMMA.16816.F32 R184, R4.reuse, R20, R184 ;  /* 0x0000001404b8723c */ /* 0x044ff000000018b8 */
[C---:B------:R-:W-:Y:S01]  /*73f0*/  HMMA.16816.F32 R180, R4.reuse, R22, R180 ;  /* 0x0000001604b4723c */ /* 0x040fe200000018b4 */
[----:B------:R-:W2:Y:S07]  /*7400*/  LDSM.16.M88.4 R20, [R212] ;  /* 0x00000000d414783b */ /* 0x000eae0000000200 */
[C---:B---3--:R-:W-:Y:S08]  /*7410*/  HMMA.16816.F32 R176, R4.reuse, R24, R176 ;  /* 0x0000001804b0723c */ /* 0x048ff000000018b0 */
[----:B------:R-:W-:Y:S01]  /*7420*/  HMMA.16816.F32 R172, R4, R26, R172 ;  /* 0x0000001a04ac723c */ /* 0x000fe200000018ac */
[----:B------:R-:W-:Y:S04]  /*7430*/  LDSM.16.M88.4 R24, [R230+0x4000] ;  /* 0x00400000e618783b */ /* 0x000fe80000000200 */
[----:B------:R-:W3:Y:S03]  /*7440*/  LDSM.16.M88.4 R4, [R227+0xc000] ;  /* 0x00c00000e304783b */ /* 0x000ee60000000200 */
[C---:B-----5:R-:W-:Y:S08]  /*7450*/  HMMA.16816.F32 R16, R8.reuse, R192, R16 ;  /* 0x000000c00810723c */ /* 0x060ff00000001810 */
[C---:B------:R-:W-:Y:S01]  /*7460*/  HMMA.16816.F32 R12, R8.reuse, R194, R12 ;  /* 0x000000c2080c723c */ /* 0x040fe2000000180c */
[----:B------:R-:W5:Y:S07]  /*7470*/  LDSM.16.M88.4 R192, [R227+0xc800] ;  /* 0x00c80000e3c0783b */ /* 0x000f6e0000000200 */
[C---:B----4-:R-:W-:Y:S08]  /*7480*/  HMMA.16816.F32 R28, R8.reuse, R32, R28 ;  /* 0x00000020081c723c */ /* 0x050ff0000000181c */
[C---:B------:R-:W-:Y:S01]  /*7490*/  HMMA.16816.F32 R188, R8.reuse, R34, R188 ;  /* 0x0000002208bc723c */ /* 0x040fe200000018bc */
[----:B------:R-:W4:Y:S07]  /*74a0*/  LDSM.16.M88.4 R32, [R227+0xd000] ;  /* 0x00d00000e320783b */ /* 0x000f2e0000000200 */
[C---:B-1----:R-:W-:Y:S08]  /*74b0*/  HMMA.16816.F32 R184, R8.reuse, R168, R184 ;  /* 0x000000a808b8723c */ /* 0x042ff000000018b8 */
[C---:B------:R-:W-:Y:S01]  /*74c0*/  HMMA.16816.F32 R180, R8.reuse, R170, R180 ;  /* 0x000000aa08b4723c */ /* 0x040fe200000018b4 */
[----:B------:R-:W1:Y:S07]  /*74d0*/  LDSM.16.M88.4 R168, [R227+0xd800] ;  /* 0x00d80000e3a8783b */ /* 0x000e6e0000000200 */
[C---:B--2---:R-:W-:Y:S08]  /*74e0*/  HMMA.16816.F32 R176, R8.reuse, R20, R176 ;  /* 0x0000001408b0723c */ /* 0x044ff000000018b0 */
[----:B------:R-:W-:Y:S01]  /*74f0*/  HMMA.16816.F32 R172, R8, R22, R172 ;  /* 0x0000001608ac723c */ /* 0x000fe200000018ac */
[----:B------:R-:W-:Y:S04]  /*7500*/  LDSM.16.M88.4 R8, [R229+0x4000] ;  /* 0x00400000e508783b */ /* 0x000fe80000000200 */
[----:B------:R-:W2:Y:S03]  /*7510*/  LDSM.16.M88.4 R20, [R220+0x4000] ;  /* 0x00400000dc14783b */ /* 0x000ea60000000200 */
[C---:B---3--:R-:W-:Y:S08]  /*7520*/  HMMA.16816.F32 R16, R24.reuse, R4, R16 ;  /* 0x000000041810723c */ /* 0x048ff00000001810 */
[C---:B------:R-:W-:Y:S01]  /*7530*/  HMMA.16816.F32 R12, R24.reuse, R6, R12 ;  /* 0x00000006180c723c */ /* 0x040fe2000000180c */
[----:B------:R-:W3:Y:S07]  /*7540*/  LDSM.16.M88.4 R4, [R220+0x4800] ;  /* 0x00480000dc04783b */ /* 0x000eee0000000200 */
[C---:B-----5:R-:W-:Y:S08]  /*7550*/  HMMA.16816.F32 R28, R24.reuse, R192, R28 ;  /* 0x000000c0181c723c */ /* 0x060ff0000000181c */
[C---:B------:R-:W-:Y:S01]  /*7560*/  HMMA.16816.F32 R188, R24.reuse, R194, R188 ;  /* 0x000000c218bc723c */ /* 0x040fe200000018bc */
[----:B------:R-:W-:Y:S07]  /*7570*/  LDSM.16.M88.4 R192, [R233+0xf800] ;  /* 0x00f80000e9c0783b */ /* 0x000fee0000000200 */
[C---:B----4-:R-:W-:Y:S08]  /*7580*/  HMMA.16816.F32 R184, R24.reuse, R32, R184 ;  /* 0x0000002018b8723c */ /* 0x050ff000000018b8 */
        /* <DEDUP_REMOVED lines=10> */
[----:B------:R-:W-:Y:S01]  /*7630*/  HMMA.16816.F32 R188, R8, R6, R188 ;  /* 0x0000000608bc723c */ /* 0x000fe200000018bc */
[----:B------:R-:W3:Y:S07]  /*7640*/  LDSM.16.M88.4 R4, [R211] ;  /* 0x00000000d304783b */ /* 0x000eee0000000200 */
[C---:B----4-:R-:W-:Y:S08]  /*7650*/  HMMA.16816.F32 R16, R200.reuse, R32, R16 ;  /* 0x00000020c810723c */ /* 0x050ff00000001810 */
[----:B------:R-:W-:Y:S01]  /*7660*/  HMMA.16816.F32 R12, R200, R34, R12 ;  /* 0x00000022c80c723c */ /* 0x000fe2000000180c */
[----:B------:R-:W-:Y:S07]  /*7670*/  LDSM.16.M88.4 R32, [R210] ;  /* 0x00000000d220783b */ /* 0x000fee0000000200 */
[C---:B-1----:R-:W-:Y:S08]  /*7680*/  HMMA.16816.F32 R184, R8.reuse, R24, R184 ;  /* 0x0000001808b8723c */ /* 0x042ff000000018b8 */
[C---:B------:R-:W-:Y:S01]  /*7690*/  HMMA.16816.F32 R180, R8.reuse, R26, R180 ;  /* 0x0000001a08b4723c */ /* 0x040fe200000018b4 */
[----:B------:R-:W-:Y:S07]  /*76a0*/  LDSM.16.M88.4 R24, [R230+0x6000] ;  /* 0x00600000e618783b */ /* 0x000fee0000000200 */
[C---:B--2---:R-:W-:Y:S08]  /*76b0*/  HMMA.16816.F32 R176, R8.reuse, R20, R176 ;  /* 0x0000001408b0723c */ /* 0x044ff000000018b0 */
[----:B------:R-:W-:Y:S01]  /*76c0*/  HMMA.16816.F32 R172, R8, R22, R172 ;  /* 0x0000001608ac723c */ /* 0x000fe200000018ac */
[----:B------:R-:W1:Y:S04]  /*76d0*/  LDSM.16.M88.4 R20, [R227+0xe000] ;  /* 0x00e00000e314783b */ /* 0x000e680000000200 */
[----:B------:R-:W-:Y:S03]  /*76e0*/  LDSM.16.M88.4 R8, [R229+0x6000] ;  /* 0x00600000e508783b */ /* 0x000fe60000000200 */
[C---:B---3--:R-:W-:Y:S08]  /*76f0*/  HMMA.16816.F32 R16, R168.reuse, R4, R16 ;  /* 0x00000004a810723c */ /* 0x048ff00000001810 */
[----:B------:R-:W-:Y:S01]  /*7700*/  HMMA.16816.F32 R12, R168, R6, R12 ;  /* 0x00000006a80c723c */ /* 0x000fe2000000180c */
[----:B------:R-:W2:Y:S07]  /*7710*/  LDSM.16.M88.4 R4, [R220+0x6000] ;  /* 0x00600000dc04783b */ /* 0x000eae0000000200 */
[C---:B------:R-:W-:Y:S08]  /*7720*/  HMMA.16816.F32 R28, R200.reuse, R204, R28 ;  /* 0x000000ccc81c723c */ /* 0x040ff0000000181c */
[C---:B------:R-:W-:Y:S08]  /*7730*/  HMMA.16816.F32 R188, R200.reuse, R206, R188 ;  /* 0x000000cec8bc723c */ /* 0x040ff000000018bc */
[----:B------:R-:W-:Y:S08]  /*7740*/  HMMA.16816.F32 R176, R200, R192, R176 ;  /* 0x000000c0c8b0723c */ /* 0x000ff000000018b0 */
[C---:B-1----:R-:W-:Y:S08]  /*7750*/  HMMA.16816.F32 R16, R24.reuse, R20, R16 ;  /* 0x000000141810723c */ /* 0x042ff00000001810 */
[----:B------:R-:W-:Y:S01]  /*7760*/  HMMA.16816.F32 R12, R24, R22, R12 ;  /* 0x00000016180c723c */ /* 0x000fe2000000180c */
[----:B------:R-:W1:Y:S07]  /*7770*/  LDSM.16.M88.4 R20, [R227+0xe800] ;  /* 0x00e80000e314783b */ /* 0x000e6e0000000200 */
[----:B------:R-:W-:Y:S08]  /*7780*/  HMMA.16816.F32 R28, R168, R32, R28 ;  /* 0x00000020a81c723c */ /* 0x000ff0000000181c */
[----:B--2---:R-:W-:Y:S08]  /*7790*/  HMMA.16816.F32 R16, R8, R4, R16 ;  /* 0x000000040810723c */ /* 0x004ff00000001810 */
[C---:B------:R-:W-:Y:S01]  /*77a0*/  HMMA.16816.F32 R192, R200.reuse, R194, R172 ;  /* 0x000000c2c8c0723c */ /* 0x040fe200000018ac */
[----:B------:R-:W2:Y:S07]  /*77b0*/  LDSM.16.M88.4 R172, [R220+0x6800] ;  /* 0x00680000dcac783b */ /* 0x000eae0000000200 */
[C---:B------:R-:W-:Y:S08]  /*77c0*/  HMMA.16816.F32 R184, R200.reuse, R196, R184 ;  /* 0x000000c4c8b8723c */ /* 0x040ff000000018b8 */
[----:B------:R-:W-:Y:S01]  /*77d0*/  HMMA.16816.F32 R180, R200, R198, R180 ;  /* 0x000000c6c8b4723c */ /* 0x000fe200000018b4 */
[----:B------:R-:W3:Y:S01]  /*77e0*/  LDSM.16.M88.4 R196, [R209] ;  /* 0x00000000d1c4783b */ /* 0x000ee20000000200 */
[----:B------:R-:W-:-:S02]  /*77f0*/  FMUL.FTZ R32, R16, c[0x0][0x2ec] ;  /* 0x0000bb0010207a20 */ /* 0x000fc40000410000 */
[----:B------:R-:W-:Y:S02]  /*7800*/  FMUL.FTZ R0, R17, c[0x0][0x2ec] ;  /* 0x0000bb0011007a20 */ /* 0x000fe40000410000 */
[----:B------:R-:W-:Y:S02]  /*7810*/  FMUL.FTZ R33, R18, c[0x0][0x2ec] ;  /* 0x0000bb0012217a20 */ /* 0x000fe40000410000 */
[----:B------:R-:W-:Y:S01]  /*7820*/  HMMA.16816.F32 R188, R168, R34, R188 ;  /* 0x00000022a8bc723c */ /* 0x000fe200000018bc */
[----:B------:R-:W-:Y:S06]  /*7830*/  MUFU.TANH R32, R32 ;  /* 0x0000002000207308 */ /* 0x000fec0000002400 */
[----:B------:R-:W-:Y:S01]  /*7840*/  FMUL.FTZ R34, R19, c[0x0][0x2ec] ;  /* 0x0000bb0013227a20 */ /* 0x000fe20000410000 */
[----:B-1----:R-:W-:Y:S01]  /*7850*/  HMMA.16816.F32 R28, R24, R20, R28 ;  /* 0x00000014181c723c */ /* 0x002fe2000000181c */
[----:B------:R-:W1:Y:S01]  /*7860*/  LDSM.16.M88.4 R16, [R208] ;  /* 0x00000000d010783b */ /* 0x000e620000000200 */
[----:B------:R-:W-:Y:S06]  /*7870*/  MUFU.TANH R0, R0 ;  /* 0x0000000000007308 */ /* 0x000fec0000002400 */
[----:B------:R-:W-:Y:S01]  /*7880*/  HMMA.16816.F32 R12, R8, R6, R12 ;  /* 0x00000006080c723c */ /* 0x000fe2000000180c */
[----:B------:R-:W4:Y:S01]  /*7890*/  LDSM.16.M88.4 R4, [R227+0xf000] ;  /* 0x00f00000e304783b */ /* 0x000f220000000200 */
[----:B------:R-:W-:Y:S06]  /*78a0*/  MUFU.TANH R33, R33 ;  /* 0x0000002100217308 */ /* 0x000fec0000002400 */
[----:B------:R-:W-:Y:S01]  /*78b0*/  HMMA.16816.F32 R188, R24, R22, R188 ;  /* 0x0000001618bc723c */ /* 0x000fe200000018bc */
[----:B------:R-:W-:Y:S01]  /*78c0*/  LDSM.16.M88.4 R20, [R220+0x7000] ;  /* 0x00700000dc14783b */ /* 0x000fe20000000200 */
[----:B------:R-:W-:Y:S06]  /*78d0*/  MUFU.TANH R34, R34 ;  /* 0x0000002200227308 */ /* 0x000fec0000002400 */
[----:B--2---:R-:W-:Y:S08]  /*78e0*/  HMMA.16816.F32 R28, R8, R172, R28 ;  /* 0x000000ac081c723c */ /* 0x004ff0000000181c */
[----:B---3--:R-:W-:Y:S01]  /*78f0*/  HMMA.16816.F32 R184, R168, R196, R184 ;  /* 0x000000c4a8b8723c */ /* 0x008fe200000018b8 */
[----:B------:R-:W-:-:S02]  /*7900*/  FMUL.FTZ R166, R12, c[0x0][0x2ec] ;  /* 0x0000bb000ca67a20 */ /* 0x000fc40000410000 */
[----:B------:R-:W-:Y:S02]  /*7910*/  FMUL.FTZ R35, R13, c[0x0][0x2ec] ;  /* 0x0000bb000d237a20 */ /* 0x000fe40000410000 */
[----:B------:R-:W-:Y:S02]  /*7920*/  FMUL.FTZ R167, R14, c[0x0][0x2ec] ;  /* 0x0000bb000ea77a20 */ /* 0x000fe40000410000 */
[----:B------:R-:W-:Y:S01]  /*7930*/  FMUL.FTZ R172, R15, c[0x0][0x2ec] ;  /* 0x0000bb000fac7a20 */ /* 0x000fe20000410000 */
[C---:B------:R-:W-:Y:S01]  /*7940*/  HMMA.16816.F32 R180, R168.reuse, R198, R180 ;  /* 0x000000c6a8b4723c */ /* 0x040fe200000018b4 */
[----:B------:R-:W2:Y:S01]  /*7950*/  LDSM.16.M88.4 R12, [R227+0xf800] ;  /* 0x00f80000e30c783b */ /* 0x000ea20000000200 */
[----:B------:R-:W3:Y:S06]  /*7960*/  MUFU.TANH R166, R166 ;  /* 0x000000a600a67308 */ /* 0x000eec0000002400 */
[----:B-1----:R-:W-:Y:S01]  /*7970*/  HMMA.16816.F32 R176, R168, R16, R176 ;  /* 0x00000010a8b0723c */ /* 0x002fe200000018b0 */
[----:B------:R-:W-:Y:S01]  /*7980*/  FMUL.FTZ R173, R28, c[0x0][0x2ec] ;  /* 0x0000bb001cad7a20 */ /* 0x000fe20000410000 */
[----:B------:R-:W1:Y:S01]  /*7990*/  MUFU.TANH R172, R172 ;  /* 0x000000ac00ac7308 */ /* 0x000e620000002400 */
[----:B------:R-:W-:-:S02]  /*79a0*/  FMUL.FTZ R28, R29, c[0x0][0x2ec] ;  /* 0x0000bb001d1c7a20 */ /* 0x000fc40000410000 */
[----:B------:R-:W-:Y:S02]  /*79b0*/  FMUL.FTZ R30, R30, c[0x0][0x2ec] ;  /* 0x0000bb001e1e7a20 */ /* 0x000fe40000410000 */
[----:B------:R-:W-:Y:S01]  /*79c0*/  IMAD R17, R246, 0x40, R245 ;  /* 0x00000040f6117824 */ /* 0x000fe200078e02f5 */
[C---:B----4-:R-:W-:Y:S01]  /*79d0*/  HMMA.16816.F32 R184, R24.reuse, R4, R184 ;  /* 0x0000000418b8723c */ /* 0x050fe200000018b8 */
[----:B------:R-:W-:Y:S01]  /*79e0*/  FMUL.FTZ R16, R31, c[0x0][0x2ec] ;  /* 0x0000bb001f107a20 */ /* 0x000fe20000410000 */
[----:B------:R-:W4:Y:S02]  /*79f0*/  MUFU.TANH R173, R173 ;  /* 0x000000ad00ad7308 */ /* 0x000f240000002400 */
[CC--:B------:R-:W-:Y:S02]  /*7a00*/  ISETP.GE.AND P1, PT, R17.reuse, R243.reuse, PT ;  /* 0x000000f31100720c */ /* 0x0c0fe40003f26270 */
[C---:B------:R-:W-:Y:S02]  /*7a10*/  IADD3 R29, R17.reuse, 0x1, RZ ;  /* 0x00000001111d7810 */ /* 0x040fe40007ffe0ff */
[----:B------:R-:W-:Y:S01]  /*7a20*/  HMMA.16816.F32 R180, R24, R6, R180 ;  /* 0x0000000618b4723c */ /* 0x000fe200000018b4 */
[----:B------:R-:W5:Y:S01]  /*7a30*/  LDSM.16.M88.4 R4, [R220+0x7800] ;  /* 0x00780000dc04783b */ /* 0x000f620000000200 */
[----:B------:R-:W-:Y:S01]  /*7a40*/  ISETP.LT.OR P1, PT, R17, R244, P1 ;  /* 0x000000f41100720c */ /* 0x000fe20000f21670 */
[----:B------:R-:W-:Y:S01]  /*7a50*/  MUFU.TANH R35, R35 ;  /* 0x0000002300237308 */ /* 0x000fe20000002400 */
[----:B------:R-:W-:Y:S01]  /*7a60*/  ISETP.GE.AND P3, PT, R29, R243, PT ;  /* 0x000000f31d00720c */ /* 0x000fe20003f66270 */
[----:B------:R-:W-:-:S04]  /*7a70*/  DEPBAR.LE SB0, 0x0 ;  /* 0x000080000000791a */ /* 0x000fc80000000000 */
[----:B------:R-:W-:Y:S01]  /*7a80*/  HMMA.16816.F32 R192, R168, R18, R192 ;  /* 0x00000012a8c0723c */ /* 0x000fe200000018c0 */
[C---:B------:R-:W-:Y:S01]  /*7a90*/  ISETP.GE.AND P0, PT, R29.reuse, R238, PT ;  /* 0x000000ee1d00720c */ /* 0x040fe20003f06270 */
[----:B------:R-:W1:Y:S01]  /*7aa0*/  MUFU.TANH R167, R167 ;  /* 0x000000a700a77308 */ /* 0x000e620000002400 */
[C---:B------:R-:W-:Y:S02]  /*7ab0*/  ISETP.LT.OR P3, PT, R29.reuse, R244, P3 ;  /* 0x000000f41d00720c */ /* 0x040fe40001f61670 */
[----:B------:R-:W-:Y:S02]  /*7ac0*/  ISETP.LT.OR P0, PT, R29, R242, P0 ;  /* 0x000000f21d00720c */ /* 0x000fe40000701670 */
[C---:B------:R-:W-:Y:S01]  /*7ad0*/  IADD3 R31, R17.reuse, 0x21, RZ ;  /* 0x00000021111f7810 */ /* 0x040fe20007ffe0ff */
[----:B--2---:R-:W-:Y:S02]  /*7ae0*/  HMMA.16816.F32 R176, R24, R12, R176 ;  /* 0x0000000c18b0723c */ /* 0x004fe400000018b0 */
[----:B------:R-:W-:Y:S05]  /*7af0*/  MUFU.TANH R28, R28 ;  /* 0x0000001c001c7308 */ /* 0x000fea0000002400 */
[----:B------:R-:W-:Y:S01]  /*7b00*/  IADD3 R13, R17, 0x8, RZ ;  /* 0x00000008110d7810 */ /* 0x000fe20007ffe0ff */
[----:B------:R-:W-:Y:S02]  /*7b10*/  HMMA.16816.F32 R188, R8, R174, R188 ;  /* 0x000000ae08bc723c */ /* 0x000fe400000018bc */
[----:B------:R-:W2:Y:S01]  /*7b20*/  MUFU.TANH R30, R30 ;  /* 0x0000001e001e7308 */ /* 0x000ea20000002400 */
[----:B------:R-:W-:-:S02]  /*7b30*/  ISETP.GE.AND P4, PT, R13, R243, PT ;  /* 0x000000f30d00720c */ /* 0x000fc40003f86270 */
[C---:B------:R-:W-:Y:S02]  /*7b40*/  ISETP.GE.AND P6, PT, R13.reuse, R238, PT ;  /* 0x000000ee0d00720c */ /* 0x040fe40003fc6270 */
[C---:B------:R-:W-:Y:S01]  /*7b50*/  ISETP.LT.OR P4, PT, R13.reuse, R244, P4 ;  /* 0x000000f40d00720c */ /* 0x040fe20002781670 */
[----:B------:R-:W-:Y:S01]  /*7b60*/  HMMA.16816.F32 R184, R8, R20, R184 ;  /* 0x0000001408b8723c */ /* 0x000fe200000018b8 */
[----:B------:R-:W-:Y:S01]  /*7b70*/  ISETP.LT.OR P6, PT, R13, R242, P6 ;  /* 0x000000f20d00720c */ /* 0x000fe200037c1670 */
[----:B------:R-:W1:Y:S01]  /*7b80*/  MUFU.TANH R16, R16 ;  /* 0x0000001000107308 */ /* 0x000e620000002400 */
[----:B------:R-:W-:Y:S02]  /*7b90*/  IADD3 R13, R17, 0x9, RZ ;  /* 0x00000009110d7810 */ /* 0x000fe40007ffe0ff */
[----:B---3--:R-:W-:Y:S02]  /*7ba0*/  FSEL R29, R166, -INF , !P4 ;  /* 0xff800000a61d7808 */ /* 0x008fe40006000000 */
[C---:B------:R-:W-:Y:S01]  /*7bb0*/  ISETP.GE.AND P2, PT, R13.reuse, R243, PT ;  /* 0x000000f30d00720c */ /* 0x040fe20003f46270 */
[----:B------:R-:W-:Y:S01]  /*7bc0*/  HMMA.16816.F32 R192, R24, R14, R192 ;  /* 0x0000000e18c0723c */ /* 0x000fe200000018c0 */
[----:B------:R-:W-:-:S02]  /*7bd0*/  ISETP.GE.AND P5, PT, R13, R238, PT ;  /* 0x000000ee0d00720c */ /* 0x000fc40003fa6270 */
[C---:B------:R-:W-:Y:S02]  /*7be0*/  ISETP.LT.OR P2, PT, R13.reuse, R244, P2 ;  /* 0x000000f40d00720c */ /* 0x040fe40001741670 */
[----:B------:R-:W-:Y:S02]  /*7bf0*/  ISETP.LT.OR P5, PT, R13, R242, P5 ;  /* 0x000000f20d00720c */ /* 0x000fe40002fa1670 */
[----:B------:R-:W-:Y:S01]  /*7c00*/  FSEL R13, R32, -INF , !P1 ;  /* 0xff800000200d7808 */ /* 0x000fe20004800000 */
[C---:B------:R-:W-:Y:S01]  /*7c10*/  HMMA.16816.F32 R180, R8.reuse, R22, R180 ;  /* 0x0000001608b4723c */ /* 0x040fe200000018b4 */
[----:B------:R-:W-:Y:S01]  /*7c20*/  ISETP.GE.AND P1, PT, R17, R238, PT ;  /* 0x000000ee1100720c */ /* 0x000fe20003f26270 */
[----:B------:R-:W-:Y:S01]  /*7c30*/  FMUL.FTZ R18, R189, c[0x0][0x2ec] ;  /* 0x0000bb00bd127a20 */ /* 0x000fe20000410000 */
[C---:B------:R-:W-:Y:S01]  /*7c40*/  IADD3 R25, R17.reuse, 0x10, RZ ;  /* 0x0000001011197810 */ /* 0x040fe20007ffe0ff */
[----:B------:R-:W-:Y:S01]  /*7c50*/  FMUL.FTZ R20, R190, c[0x0][0x2ec] ;  /* 0x0000bb00be147a20 */ /* 0x000fe20000410000 */
[C---:B------:R-:W-:Y:S01]  /*7c60*/  ISETP.LT.OR P1, PT, R17.reuse, R242, P1 ;  /* 0x000000f21100720c */ /* 0x040fe20000f21670 */
[----:B------:R-:W-:Y:S01]  /*7c70*/  FMUL.FTZ R21, R188, c[0x0][0x2ec] ;  /* 0x0000bb00bc157a20 */ /* 0x000fe20000410000 */
[----:B------:R-:W-:Y:S01]  /*7c80*/  IADD3 R23, R17, 0x11, RZ ;  /* 0x0000001111177810 */ /* 0x000fe20007ffe0ff */
[C---:B-----5:R-:W-:Y:S01]  /*7c90*/  HMMA.16816.F32 R176, R8.reuse, R4, R176 ;  /* 0x0000000408b0723c */ /* 0x060fe200000018b0 */
[----:B------:R-:W-:Y:S01]  /*7ca0*/  FSEL R15, R0, -INF , !P3 ;  /* 0xff800000000f7808 */ /* 0x000fe20005800000 */
[----:B------:R-:W-:Y:S01]  /*7cb0*/  MUFU.TANH R18, R18 ;  /* 0x0000001200127308 */ /* 0x000fe20000002400 */
[----:B------:R-:W-:Y:S01]  /*7cc0*/  FSEL R12, R33, -INF , !P1 ;  /* 0xff800000210c7808 */ /* 0x000fe20004800000 */
[----:B------:R-:W-:Y:S01]  /*7cd0*/  FMUL.FTZ R19, R191, c[0x0][0x2ec] ;  /* 0x0000bb00bf137a20 */ /* 0x000fe20000410000 */
[----:B------:R-:W-:Y:S01]  /*7ce0*/  FSEL R0, R34, -INF , !P0 ;  /* 0xff80000022007808 */ /* 0x000fe20004000000 */
[----:B------:R-:W-:Y:S01]  /*7cf0*/  FMUL.FTZ R184, R184, c[0x0][0x2ec] ;  /* 0x0000bb00b8b87a20 */ /* 0x000fe20000410000 */
[-C--:B------:R-:W-:Y:S01]  /*7d00*/  ISETP.GE.AND P1, PT, R25, R243.reuse, PT ;  /* 0x000000f31900720c */ /* 0x080fe20003f26270 */
[----:B------:R-:W-:Y:S01]  /*7d10*/  HMMA.16816.F32 R192, R8, R6, R192 ;  /* 0x0000000608c0723c */ /* 0x000fe200000018c0 */
[CC--:B------:R-:W-:Y:S01]  /*7d20*/  ISETP.GE.AND P0, PT, R23.reuse, R243.reuse, PT ;  /* 0x000000f31700720c */ /* 0x0c0fe20003f06270 */
[----:B------:R-:W3:Y:S01]  /*7d30*/  MUFU.TANH R20, R20 ;  /* 0x0000001400147308 */ /* 0x000ee20000002400 */
[-C--:B------:R-:W-:Y:S01]  /*7d40*/  ISETP.GE.AND P4, PT, R23, R238.reuse, PT ;  /* 0x000000ee1700720c */ /* 0x080fe20003f86270 */
[----:B------:R-:W-:Y:S01]  /*7d50*/  FMUL.FTZ R185, R185, c[0x0][0x2ec] ;  /* 0x0000bb00b9b97a20 */ /* 0x000fe20000410000 */
[----:B------:R-:W-:Y:S01]  /*7d60*/  ISETP.GE.AND P3, PT, R25, R238, PT ;  /* 0x000000ee1900720c */ /* 0x000fe20003f66270 */
[----:B------:R-:W-:Y:S01]  /*7d70*/  FMUL.FTZ R187, R187, c[0x0][0x2ec] ;  /* 0x0000bb00bbbb7a20 */ /* 0x000fe20000410000 */
[-C--:B------:R-:W-:Y:S01]  /*7d80*/  ISETP.LT.OR P1, PT, R25, R244.reuse, P1 ;  /* 0x000000f41900720c */ /* 0x080fe20000f21670 */
[----:B------:R-:W-:Y:S01]  /*7d90*/  FMUL.FTZ R180, R180, c[0x0][0x2ec] ;  /* 0x0000bb00b4b47a20 */ /* 0x000fe20000410000 */
[C---:B------:R-:W-:Y:S01]  /*7da0*/  ISETP.LT.OR P0, PT, R23.reuse, R244, P0 ;  /* 0x000000f41700720c */ /* 0x040fe20000701670 */
[----:B------:R-:W5:Y:S01]  /*7db0*/  MUFU.TANH R21, R21 ;  /* 0x0000001500157308 */ /* 0x000f620000002400 */
[-C--:B------:R-:W-:Y:S01]  /*7dc0*/  ISETP.LT.OR P4, PT, R23, R242.reuse, P4 ;  /* 0x000000f21700720c */ /* 0x080fe20002781670 */
[----:B------:R-:W-:Y:S01]  /*7dd0*/  FMUL.FTZ R186, R186, c[0x0][0x2ec] ;  /* 0x0000bb00baba7a20 */ /* 0x000fe20000410000 */
[----:B------:R-:W-:Y:S01]  /*7de0*/  IADD3 R23, R17, 0x19, RZ ;  /* 0x0000001911177810 */ /* 0x000fe20007ffe0ff */
[----:B------:R-:W-:Y:S01]  /*7df0*/  FMUL.FTZ R181, R181, c[0x0][0x2ec] ;  /* 0x0000bb00b5b57a20 */ /* 0x000fe20000410000 */
[----:B------:R-:W-:Y:S01]  /*7e00*/  ISETP.LT.OR P3, PT, R25, R242, P3 ;  /* 0x000000f21900720c */ /* 0x000fe20001f61670 */
[----:B------:R-:W-:Y:S01]  /*7e10*/  FMUL.FTZ R32, R178, c[0x0][0x2ec] ;  /* 0x0000bb00b2207a20 */ /* 0x000fe20000410000 */
[----:B------:R-:W-:Y:S01]  /*7e20*/  IADD3 R25, R17, 0x18, RZ ;  /* 0x0000001811197810 */ /* 0x000fe20007ffe0ff */
[----:B------:R-:W2:Y:S01]  /*7e30*/  MUFU.TANH R19, R19 ;  /* 0x0000001300137308 */ /* 0x000ea20000002400 */
[----:B-1----:R-:W-:Y:S01]  /*7e40*/  FSEL R172, R172, -INF , !P5 ;  /* 0xff800000acac7808 */ /* 0x002fe20006800000 */
[----:B------:R-:W-:Y:S01]  /*7e50*/  FMUL.FTZ R182, R182, c[0x0][0x2ec] ;  /* 0x0000bb00b6b67a20 */ /* 0x000fe20000410000 */
[----:B----4-:R-:W-:Y:S01]  /*7e60*/  FSEL R27, R173, -INF , !P1 ;  /* 0xff800000ad1b7808 */ /* 0x010fe20004800000 */
[----:B------:R-:W-:Y:S01]  /*7e70*/  FMUL.FTZ R183, R183, c[0x0][0x2ec] ;  /* 0x0000bb00b7b77a20 */ /* 0x000fe20000410000 */
[CC--:B------:R-:W-:Y:S01]  /*7e80*/  ISETP.GE.AND P5, PT, R23.reuse, R243.reuse, PT ;  /* 0x000000f31700720c */ /* 0x0c0fe20003fa6270 */
[----:B------:R-:W-:Y:S01]  /*7e90*/  FMUL.FTZ R176, R176, c[0x0][0x2ec] ;  /* 0x0000bb00b0b07a20 */ /* 0x000fe20000410000 */
[-C--:B------:R-:W-:Y:S01]  /*7ea0*/  ISETP.GE.AND P1, PT, R23, R238.reuse, PT ;  /* 0x000000ee1700720c */ /* 0x080fe20003f26270 */
[----:B------:R-:W1:Y:S01]  /*7eb0*/  MUFU.TANH R199, R184 ;  /* 0x000000b800c77308 */ /* 0x000e620000002400 */
[----:B------:R-:W-:Y:S01]  /*7ec0*/  FSEL R4, R167, -INF , !P6 ;  /* 0xff800000a7047808 */ /* 0x000fe20007000000 */
[----:B------:R-:W-:Y:S01]  /*7ed0*/  FMUL.FTZ R178, R179, c[0x0][0x2ec] ;  /* 0x0000bb00b3b27a20 */ /* 0x000fe20000410000 */
[----:B------:R-:W-:Y:S01]  /*7ee0*/  FSEL R5, R35, -INF , !P2 ;  /* 0xff80000023057808 */ /* 0x000fe20005000000 */
[----:B------:R-:W-:Y:S01]  /*7ef0*/  FMUL.FTZ R35, R192, c[0x0][0x2ec] ;  /* 0x0000bb00c0237a20 */ /* 0x000fe20000410000 */
[----:B------:R-:W-:Y:S01]  /*7f00*/  ISETP.GE.AND P6, PT, R25, R243, PT ;  /* 0x000000f31900720c */ /* 0x000fe20003fc6270 */
[----:B------:R-:W-:Y:S01]  /*7f10*/  FMUL.FTZ R33, R193, c[0x0][0x2ec] ;  /* 0x0000bb00c1217a20 */ /* 0x000fe20000410000 */
[----:B------:R-:W-:Y:S01]  /*7f20*/  ISETP.GE.AND P2, PT, R25, R238, PT ;  /* 0x000000ee1900720c */ /* 0x000fe20003f46270 */
[----:B------:R-:W4:Y:S01]  /*7f30*/  MUFU.TANH R197, R185 ;  /* 0x000000b900c57308 */ /* 0x000f220000002400 */
[----:B------:R-:W-:Y:S01]  /*7f40*/  ISETP.LT.OR P5, PT, R23, R244, P5 ;  /* 0x000000f41700720c */ /* 0x000fe20002fa1670 */
[----:B------:R-:W-:Y:S01]  /*7f50*/  FMUL.FTZ R174, R195, c[0x0][0x2ec] ;  /* 0x0000bb00c3ae7a20 */ /* 0x000fe20000410000 */
[----:B------:R-:W-:Y:S01]  /*7f60*/  ISETP.LT.OR P1, PT, R23, R242, P1 ;  /* 0x000000f21700720c */ /* 0x000fe20000f21670 */
[----:B------:R-:W-:Y:S01]  /*7f70*/  FMUL.FTZ R177, R177, c[0x0][0x2ec] ;  /* 0x0000bb00b1b17a20 */ /* 0x000fe20000410000 */
[----:B------:R-:W-:-:S02]  /*7f80*/  IADD3 R23, R17, 0x20, RZ ;  /* 0x0000002011177810 */ /* 0x000fc40007ffe0ff */
[C---:B------:R-:W-:Y:S01]  /*7f90*/  ISETP.LT.OR P6, PT, R25.reuse, R244, P6 ;  /* 0x000000f41900720c */ /* 0x040fe200037c1670 */
[----:B------:R-:W1:Y:S01]  /*7fa0*/  MUFU.TANH R190, R187 ;  /* 0x000000bb00be7308 */ /* 0x000e620000002400 */
[----:B------:R-:W-:Y:S02]  /*7fb0*/  ISETP.LT.OR P2, PT, R25, R242, P2 ;  /* 0x000000f21900720c */ /* 0x000fe40001741670 */
[----:B--2---:R-:W-:Y:S02]  /*7fc0*/  FSEL R30, R30, -INF , !P3 ;  /* 0xff8000001e1e7808 */ /* 0x004fe40005800000 */
[----:B------:R-:W-:Y:S02]  /*7fd0*/  FSEL R25, R28, -INF , !P0 ;  /* 0xff8000001c197808 */ /* 0x000fe40004000000 */
[C---:B------:R-:W-:Y:S01]  /*7fe0*/  ISETP.GE.AND P3, PT, R23.reuse, R243, PT ;  /* 0x000000f31700720c */ /* 0x040fe20003f66270 */
[----:B------:R-:W2:Y:S01]  /*7ff0*/  MUFU.TANH R191, R180 ;  /* 0x000000b400bf7308 */ /* 0x000ea20000002400 */
[----:B------:R-:W-:-:S02]  /*8000*/  ISETP.GE.AND P0, PT, R23, R238, PT ;  /* 0x000000ee1700720c */ /* 0x000fc40003f06270 */
[----:B------:R-:W-:Y:S02]  /*8010*/  IADD3 R9, R17, 0x28, RZ ;  /* 0x0000002811097810 */ /* 0x000fe40007ffe0ff */
[C---:B------:R-:W-:Y:S02]  /*8020*/  ISETP.LT.OR P3, PT, R23.reuse, R244, P3 ;  /* 0x000000f41700720c */ /* 0x040fe40001f61670 */
[----:B------:R-:W-:Y:S01]  /*8030*/  ISETP.LT.OR P0, PT, R23, R242, P0 ;  /* 0x000000f21700720c */ /* 0x000fe20000701670 */
[----:B------:R-:W1:Y:S01]  /*8040*/  MUFU.TANH R196, R186 ;  /* 0x000000ba00c47308 */ /* 0x000e620000002400 */
[----:B------:R-:W-:Y:S02]  /*8050*/  FSEL R28, R16, -INF , !P4 ;  /* 0xff800000101c7808 */ /* 0x000fe40006000000 */
[----:B---3--:R-:W-:Y:S02]  /*8060*/  FSEL R26, R20, -INF , !P2 ;  /* 0xff800000141a7808 */ /* 0x008fe40005000000 */
[----:B------:R-:W-:-:S02]  /*8070*/  FSEL R23, R18, -INF , !P5 ;  /* 0xff80000012177808 */ /* 0x000fc40006800000 */
[-C--:B------:R-:W-:Y:S01]  /*8080*/  ISETP.GE.AND P4, PT, R31, R243.reuse, PT ;  /* 0x000000f31f00720c */ /* 0x080fe20003f86270 */
[----:B------:R-:W3:Y:S01]  /*8090*/  MUFU.TANH R32, R32 ;  /* 0x0000002000207308 */ /* 0x000ee20000002400 */
[C---:B------:R-:W-:Y:S02]  /*80a0*/  ISETP.GE.AND P2, PT, R9.reuse, R243, PT ;  /* 0x000000f30900720c */ /* 0x040fe40003f46270 */
[----:B------:R-:W-:Y:S02]  /*80b0*/  ISETP.GE.AND P5, PT, R9, R238, PT ;  /* 0x000000ee0900720c */ /* 0x000fe40003fa6270 */
[----:B------:R-:W-:Y:S02]  /*80c0*/  IADD3 R7, R17, 0x29, RZ ;  /* 0x0000002911077810 */ /* 0x000fe40007ffe0ff */
[-C--:B------:R-:W-:Y:S01]  /*80d0*/  ISETP.LT.OR P4, PT, R31, R244.reuse, P4 ;  /* 0x000000f41f00720c */ /* 0x080fe20002781670 */
[----:B------:R-:W-:Y:S01]  /*80e0*/  MUFU.TANH R189, R181 ;  /* 0x000000b500bd7308 */ /* 0x000fe20000002400 */
[----:B------:R-:W-:-:S02]  /*80f0*/  ISETP.LT.OR P2, PT, R9, R244, P2 ;  /* 0x000000f40900720c */ /* 0x000fc40001741670 */
[----:B------:R-:W-:Y:S02]  /*8100*/  ISETP.LT.OR P5, PT, R9, R242, P5 ;  /* 0x000000f20900720c */ /* 0x000fe40002fa1670 */
[----:B-----5:R-:W-:Y:S02]  /*8110*/  FSEL R21, R21, -INF , !P6 ;  /* 0xff80000015157808 */ /* 0x020fe40007000000 */
[----:B------:R-:W-:Y:S01]  /*8120*/  FSEL R24, R19, -INF , !P1 ;  /* 0xff80000013187808 */ /* 0x000fe20004800000 */
[----:B------:R-:W5:Y:S01]  /*8130*/  MUFU.TANH R188, R182 ;  /* 0x000000b600bc7308 */ /* 0x000f620000002400 */
[----:B-1----:R-:W-:Y:S02]  /*8140*/  FSEL R199, R199, -INF , !P3 ;  /* 0xff800000c7c77808 */ /* 0x002fe40005800000 */
[----:B------:R-:W-:Y:S02]  /*8150*/  IADD3 R9, R17, 0x30, RZ ;  /* 0x0000003011097810 */ /* 0x000fe40007ffe0ff */
[----:B------:R-:W-:-:S02]  /*8160*/  ISETP.GE.AND P6, PT, R31, R238, PT ;  /* 0x000000ee1f00720c */ /* 0x000fc40003fc6270 */
[C---:B------:R-:W-:Y:S01]  /*8170*/  ISETP.GE.AND P1, PT, R7.reuse, R243, PT ;  /* 0x000000f30700720c */ /* 0x040fe20003f26270 */
[----:B------:R-:W1:Y:S01]  /*8180*/  MUFU.TANH R186, R183 ;  /* 0x000000b700ba7308 */ /* 0x000e620000002400 */
[-C--:B------:R-:W-:Y:S02]  /*8190*/  ISETP.GE.AND P3, PT, R7, R238.reuse, PT ;  /* 0x000000ee0700720c */ /* 0x080fe40003f66270 */
[----:B----4-:R-:W-:Y:S02]  /*81a0*/  FSEL R197, R197, -INF , !P4 ;  /* 0xff800000c5c57808 */ /* 0x010fe40006000000 */
[----:B------:R-:W-:Y:S02]  /*81b0*/  ISETP.GE.AND P4, PT, R9, R238, PT ;  /* 0x000000ee0900720c */ /* 0x000fe40003f86270 */
[----:B------:R-:W-:Y:S01]  /*81c0*/  ISETP.LT.OR P6, PT, R31, R242, P6 ;  /* 0x000000f21f00720c */ /* 0x000fe200037c1670 */
[----:B------:R4:W1:Y:S01]  /*81d0*/  MUFU.TANH R181, R176 ;  /* 0x000000b000b57308 */ /* 0x0008620000002400 */
[----:B------:R-:W-:-:S02]  /*81e0*/  ISETP.LT.OR P1, PT, R7, R244, P1 ;  /* 0x000000f40700720c */ /* 0x000fc40000f21670 */
[-C--:B------:R-:W-:Y:S02]  /*81f0*/  ISETP.LT.OR P3, PT, R7, R242.reuse, P3 ;  /* 0x000000f20700720c */ /* 0x080fe40001f61670 */
[----:B------:R-:W-:Y:S02]  /*8200*/  IADD3 R7, R17, 0x31, RZ ;  /* 0x0000003111077810 */ /* 0x000fe40007ffe0ff */
[----:B------:R-:W-:Y:S01]  /*8210*/  ISETP.LT.OR P4, PT, R9, R242, P4 ;  /* 0x000000f20900720c */ /* 0x000fe20002781670 */
[----:B------:R-:W1:Y:S01]  /*8220*/  MUFU.TANH R6, R177 ;  /* 0x000000b100067308 */ /* 0x000e620000002400 */
[----:B------:R-:W-:Y:S02]  /*8230*/  FSEL R190, R190, -INF , !P6 ;  /* 0xff800000bebe7808 */ /* 0x000fe40007000000 */
[----:B--2---:R-:W-:Y:S02]  /*8240*/  FSEL R191, R191, -INF , !P2 ;  /* 0xff800000bfbf7808 */ /* 0x004fe40005000000 */
[----:B------:R-:W-:-:S02]  /*8250*/  FSEL R196, R196, -INF , !P0 ;  /* 0xff800000c4c47808 */ /* 0x000fc40004000000 */
[CC--:B------:R-:W-:Y:S01]  /*8260*/  ISETP.GE.AND P6, PT, R7.reuse, R243.reuse, PT ;  /* 0x000000f30700720c */ /* 0x0c0fe20003fc6270 */
[----:B----4-:R-:W-:Y:S01]  /*8270*/  FMUL.FTZ R176, R194, c[0x0][0x2ec] ;  /* 0x0000bb00c2b07a20 */ /* 0x010fe20000410000 */
[----:B------:R-:W-:Y:S01]  /*8280*/  ISETP.GE.AND P2, PT, R7, R238, PT ;  /* 0x000000ee0700720c */ /* 0x000fe20003f46270 */
[----:B------:R-:W2:Y:S01]  /*8290*/  MUFU.TANH R178, R178 ;  /* 0x000000b200b27308 */ /* 0x000ea20000002400 */
[----:B------:R-:W-:Y:S02]  /*82a0*/  ISETP.GE.AND P0, PT, R9, R243, PT ;  /* 0x000000f30900720c */ /* 0x000fe40003f06270 */
[----:B---3--:R-:W-:Y:S02]  /*82b0*/  FSEL R32, R32, -INF , !P4 ;  /* 0xff80000020207808 */ /* 0x008fe40006000000 */
[----:B------:R-:W-:Y:S02]  /*82c0*/  ISETP.GT.AND P4, PT, R246, UR9, PT ;  /* 0x00000009f6007c0c */ /* 0x000fe4000bf84270 */
[C---:B------:R-:W-:Y:S01]  /*82d0*/  ISETP.LT.OR P6, PT, R7.reuse, R244, P6 ;  /* 0x000000f40700720c */ /* 0x040fe200037c1670 */
[----:B------:R-:W3:Y:S01]  /*82e0*/  MUFU.TANH R35, R35 ;  /* 0x0000002300237308 */ /* 0x000ee20000002400 */
[----:B------:R-:W-:-:S02]  /*82f0*/  ISETP.LT.OR P2, PT, R7, R242, P2 ;  /* 0x000000f20700720c */ /* 0x000fc40001741670 */
[----:B------:R-:W-:Y:S02]  /*8300*/  ISETP.LT.OR P0, PT, R9, R244, P0 ;  /* 0x000000f40900720c */ /* 0x000fe40000701670 */
[C---:B------:R-:W-:Y:S02]  /*8310*/  IADD3 R7, R17.reuse, 0x38, RZ ;  /* 0x0000003811077810 */ /* 0x040fe40007ffe0ff */
[----:B------:R-:W-:Y:S01]  /*8320*/  IADD3 R17, R17, 0x39, RZ ;  /* 0x0000003911117810 */ /* 0x000fe20007ffe0ff */
[----:B------:R-:W-:Y:S01]  /*8330*/  MUFU.TANH R33, R33 ;  /* 0x0000002100217308 */ /* 0x000fe20000002400 */
[----:B-----5:R-:W-:Y:S02]  /*8340*/  FSEL R188, R188, -INF , !P5 ;  /* 0xff800000bcbc7808 */ /* 0x020fe40006800000 */
[----:B------:R-:W-:Y:S02]  /*8350*/  FSEL R189, R189, -INF , !P1 ;  /* 0xff800000bdbd7808 */ /* 0x000fe40004800000 */
[----:B-1----:R-:W-:-:S02]  /*8360*/  FSEL R186, R186, -INF , !P3 ;  /* 0xff800000baba7808 */ /* 0x002fc40005800000 */
[----:B------:R-:W-:Y:S01]  /*8370*/  FSEL R181, R181, -INF , !P0 ;  /* 0xff800000b5b57808 */ /* 0x000fe20004000000 */
[----:B------:R-:W1:Y:S01]  /*8380*/  MUFU.TANH R176, R176 ;  /* 0x000000b000b07308 */ /* 0x000e620000002400 */
[----:B------:R-:W-:Y:S01]  /*8390*/  BAR.SYNC.DEFER_BLOCKING 0x0 ;  /* 0x0000000000007b1d */ /* 0x000fe20000010000 */
[CC--:B------:R-:W-:Y:S02]  /*83a0*/  ISETP.GE.AND P5, PT, R7.reuse, R243.reuse, PT ;  /* 0x000000f30700720c */ /* 0x0c0fe40003fa6270 */
[-C--:B------:R-:W-:Y:S02]  /*83b0*/  ISETP.GE.AND P1, PT, R7, R238.reuse, PT ;  /* 0x000000ee0700720c */ /* 0x080fe40003f26270 */
[C---:B------:R-:W-:Y:S02]  /*83c0*/  ISETP.GE.AND P3, PT, R17.reuse, R243, PT ;  /* 0x000000f31100720c */ /* 0x040fe40003f66270 */
[----:B------:R-:W4:Y:S01]  /*83d0*/  MUFU.TANH R174, R174 ;  /* 0x000000ae00ae7308 */ /* 0x000f220000002400 */
[----:B------:R-:W-:-:S02]  /*83e0*/  ISETP.GE.AND P0, PT, R17, R238, PT ;  /* 0x000000ee1100720c */ /* 0x000fc40003f06270 */
[C---:B------:R-:W-:Y:S02]  /*83f0*/  ISETP.LT.OR P5, PT, R7.reuse, R244, P5 ;  /* 0x000000f40700720c */ /* 0x040fe40002fa1670 */
[----:B------:R-:W-:Y:S02]  /*8400*/  ISETP.LT.OR P1, PT, R7, R242, P1 ;  /* 0x000000f20700720c */ /* 0x000fe40000f21670 */
[C---:B------:R-:W-:Y:S02]  /*8410*/  ISETP.LT.OR P3, PT, R17.reuse, R244, P3 ;  /* 0x000000f41100720c */ /* 0x040fe40001f61670 */
[----:B------:R-:W-:Y:S02]  /*8420*/  ISETP.LT.OR P0, PT, R17, R242, P0 ;  /* 0x000000f21100720c */ /* 0x000fe40000701670 */
[----:B------:R-:W-:Y:S02]  /*8430*/  FSEL R179, R6, -INF , !P6 ;  /* 0xff80000006b37808 */ /* 0x000fe40007000000 */
[----:B--2---:R-:W-:-:S02]  /*8440*/  FSEL R178, R178, -INF , !P2 ;  /* 0xff800000b2b27808 */ /* 0x004fc40005000000 */
[----:B---3--:R-:W-:Y:S02]  /*8450*/  FSEL R35, R35, -INF , !P5 ;  /* 0xff80000023237808 */ /* 0x008fe40006800000 */
[----:B-1----:R-:W-:Y:S02]  /*8460*/  FSEL R176, R176, -INF , !P1 ;  /* 0xff800000b0b07808 */ /* 0x002fe40004800000 */
[----:B------:R-:W-:Y:S02]  /*8470*/  FSEL R33, R33, -INF , !P3 ;  /* 0xff80000021217808 */ /* 0x000fe40005800000 */
[----:B----4-:R-:W-:Y:S01]  /*8480*/  FSEL R174, R174, -INF , !P0 ;  /* 0xff800000aeae7808 */ /* 0x010fe20004000000 */
        /* <DEDUP_REMOVED lines=60> */
.L_x_6290:
[----:B------:R-:W-:-:S04]  /*8850*/  ULEA UR5, -UR14, URZ, 0x6 ;  /* 0x0000003f0e057291 */ /* 0x000fc8000f8e313f */
[----:B------:R-:W-:Y:S02]  /*8860*/  USHF.R.S32.HI UR4, URZ, 0x1f, UR5 ;  /* 0x0000001f3f047899 */ /* 0x000fe40008011405 */
[----:B------:R-:W-:-:S04]  /*8870*/  MOV R8, UR5 ;  /* 0x0000000500087c02 */ /* 0x000fc80008000f00 */
[----:B------:R-:W-:Y:S02]  /*8880*/  MOV R6, UR4 ;  /* 0x0000000400067c02 */ /* 0x000fe40008000f00 */
.L_x_6291:
        /* <DEDUP_REMOVED lines=33> */
.L_x_6289:
[----:B------:R-:W-:Y:S01]  /*8aa0*/  FMNMX.FTZ R2, R164, R13, !PT ;  /* 0x0000000da4027209 */ /* 0x000fe20007810000 */
[----:B------:R-:W-:Y:S01]  /*8ab0*/  LDSM.16.MT88.4 R16, [R228+0x10000] ;  /* 0x01000000e410783b */ /* 0x000fe20000004200 */
        /* <DEDUP_REMOVED lines=42> */
[----:B------:R-:W-:Y:S01]  /*8d60*/  FMUL.FTZ R177, R170, c[0x0][0x23c] ;  /* 0x00008f00aab17a20 */ /* 0x000fe20000410000 */
[----:B------:R-:W-:Y:S02]  /*8d70*/  FSEL R34, R34, RZ, P1 ;  /* 0x000000ff22227208 */ /* 0x000fe40000800000 */
[----:B------:R-:W-:Y:S02]  /*8d80*/  FSEL R6, R170, RZ, P0 ;  /* 0x000000ffaa067208 */ /* 0x000fe40000000000 */
[----:B------:R-:W-:Y:S01]  /*8d90*/  FSEL R177, R177, RZ, P0 ;  /* 0x000000ffb1b17208 */ /* 0x000fe20000000000 */
[----:B------:R-:W-:Y:S01]  /*8da0*/  FFMA.FTZ R166, R5, c[0x0][0x23c], -R34 ;  /* 0x00008f0005a67a23 */ /* 0x000fe20000010822 */
[----:B------:R-:W-:Y:S01]  /*8db0*/  FSEL R5, R171, RZ, P1 ;  /* 0x000000ffab057208 */ /* 0x000fe20000800000 */
[----:B------:R-:W-:-:S02]  /*8dc0*/  FADD.FTZ R6, R3, -R6 ;  /* 0x8000000603067221 */ /* 0x000fc40000010000 */
[--C-:B------:R-:W-:Y:S02]  /*8dd0*/  FFMA.FTZ R2, R0, c[0x0][0x23c], -R177.reuse ;  /* 0x00008f0000027a23 */ /* 0x100fe400000108b1 */
[----:B------:R-:W-:Y:S01]  /*8de0*/  FFMA.FTZ R0, R4, c[0x0][0x23c], -R177 ;  /* 0x00008f0004007a23 */ /* 0x000fe200000108b1 */
[----:B------:R-:W-:Y:S01]  /*8df0*/  MUFU.EX2 R166, R166 ;  /* 0x000000a600a67308 */ /* 0x000fe20000000800 */
[----:B------:R-:W-:Y:S02]  /*8e00*/  FADD.FTZ R4, R164, -R5 ;  /* 0x80000005a4047221 */ /* 0x000fe40000010000 */
[--C-:B------:R-:W-:Y:S02]  /*8e10*/  FFMA.FTZ R169, R13, c[0x0][0x23c], -R34.reuse ;  /* 0x00008f000da97a23 */ /* 0x100fe40000010822 */
[--C-:B------:R-:W-:Y:S02]  /*8e20*/  FFMA.FTZ R168, R15, c[0x0][0x23c], -R34.reuse ;  /* 0x00008f000fa87a23 */ /* 0x100fe40000010822 */
[----:B------:R-:W-:Y:S01]  /*8e30*/  FFMA.FTZ R167, R29, c[0x0][0x23c], -R34 ;  /* 0x00008f001da77a23 */ /* 0x000fe20000010822 */
[----:B------:R-:W-:Y:S01]  /*8e40*/  MUFU.EX2 R2, R2 ;  /* 0x0000000200027308 */ /* 0x000fe20000000800 */
[----:B------:R-:W-:-:S02]  /*8e50*/  FFMA.FTZ R165, R12, c[0x0][0x23c], -R177 ;  /* 0x00008f000ca57a23 */ /* 0x000fc400000108b1 */
[----:B------:R-:W-:Y:S01]  /*8e60*/  FFMA.FTZ R173, R172, c[0x0][0x23c], -R177 ;  /* 0x00008f00acad7a23 */ /* 0x000fe200000108b1 */
[----:B------:R-:W1:Y:S01]  /*8e70*/  LDSM.16.MT88.4 R12, [R226+0x10000] ;  /* 0x01000000e20c783b */ /* 0x000e620000004200 */
[----:B------:R-:W-:Y:S02]  /*8e80*/  FMUL.FTZ R164, R6, c[0x0][0x23c] ;  /* 0x00008f0006a47a20 */ /* 0x000fe40000410000 */
[----:B------:R-:W-:Y:S01]  /*8e90*/  FMUL.FTZ R8, R4, c[0x0][0x23c] ;  /* 0x00008f0004087a20 */ /* 0x000fe20000410000 */
[----:B------:R-:W-:Y:S01]  /*8ea0*/  MUFU.EX2 R169, R169 ;  /* 0x000000a900a97308 */ /* 0x000fe20000000800 */
[--C-:B------:R-:W-:Y:S02]  /*8eb0*/  FFMA.FTZ R180, R21, c[0x0][0x23c], -R34.reuse ;  /* 0x00008f0015b47a23 */ /* 0x100fe40000010822 */
[--C-:B------:R-:W-:Y:S02]  /*8ec0*/  FFMA.FTZ R183, R23, c[0x0][0x23c], -R34.reuse ;  /* 0x00008f0017b77a23 */ /* 0x100fe40000010822 */
[----:B------:R-:W-:Y:S01]  /*8ed0*/  LDSM.16.MT88.4 R20, [R224+0x16000] ;  /* 0x01600000e014783b */ /* 0x000fe20000004200 */
[----:B------:R-:W-:-:S02]  /*8ee0*/  FFMA.FTZ R172, R27, c[0x0][0x23c], -R34 ;  /* 0x00008f001bac7a23 */ /* 0x000fc40000010822 */
[----:B------:R-:W2:Y:S01]  /*8ef0*/  MUFU.EX2 R168, R168 ;  /* 0x000000a800a87308 */ /* 0x000ea20000000800 */
[--C-:B------:R-:W-:Y:S02]  /*8f00*/  FFMA.FTZ R175, R25, c[0x0][0x23c], -R34.reuse ;  /* 0x00008f0019af7a23 */ /* 0x100fe40000010822 */
[--C-:B------:R-:W-:Y:S02]  /*8f10*/  FFMA.FTZ R182, R30, c[0x0][0x23c], -R177.reuse ;  /* 0x00008f001eb67a23 */ /* 0x100fe400000108b1 */
[--C-:B------:R-:W-:Y:S02]  /*8f20*/  FFMA.FTZ R185, R28, c[0x0][0x23c], -R177.reuse ;  /* 0x00008f001cb97a23 */ /* 0x100fe400000108b1 */
[--C-:B------:R-:W-:Y:S01]  /*8f30*/  FFMA.FTZ R184, R26, c[0x0][0x23c], -R177.reuse ;  /* 0x00008f001ab87a23 */ /* 0x100fe200000108b1 */
[----:B------:R-:W3:Y:S01]  /*8f40*/  MUFU.EX2 R167, R167 ;  /* 0x000000a700a77308 */ /* 0x000ee20000000800 */
[----:B------:R-:W-:Y:S01]  /*8f50*/  FFMA.FTZ R187, R24, c[0x0][0x23c], -R177 ;  /* 0x00008f0018bb7a23 */ /* 0x000fe200000108b1 */
[----:B------:R-:W-:Y:S01]  /*8f60*/  LDSM.16.MT88.4 R28, [R228+0x14800] ;  /* 0x01480000e41c783b */ /* 0x000fe20000004200 */
[----:B------:R-:W-:-:S02]  /*8f70*/  FFMA.FTZ R194, R189, c[0x0][0x23c], -R34 ;  /* 0x00008f00bdc27a23 */ /* 0x000fc40000010822 */
[--C-:B------:R-:W-:Y:S01]  /*8f80*/  FFMA.FTZ R192, R199, c[0x0][0x23c], -R34.reuse ;  /* 0x00008f00c7c07a23 */ /* 0x100fe20000010822 */
[----:B------:R-:W-:Y:S01]  /*8f90*/  LDSM.16.MT88.4 R24, [R224+0x10800] ;  /* 0x01080000e018783b */ /* 0x000fe20000004200 */
[--C-:B------:R-:W-:Y:S01]  /*8fa0*/  FFMA.FTZ R193, R197, c[0x0][0x23c], -R34.reuse ;  /* 0x00008f00c5c17a23 */ /* 0x100fe20000010822 */
[----:B------:R-:W4:Y:S01]  /*8fb0*/  MUFU.EX2 R165, R165 ;  /* 0x000000a500a57308 */ /* 0x000f220000000800 */
[----:B--2---:R-:W-:Y:S01]  /*8fc0*/  F2FP.PACK_AB R4, R168, R169 ;  /* 0x000000a9a804723e */ /* 0x004fe200000000ff */
[----:B------:R-:W-:Y:S02]  /*8fd0*/  FFMA.FTZ R191, R191, c[0x0][0x23c], -R34 ;  /* 0x00008f00bfbf7a23 */ /* 0x000fe40000010822 */
[--C-:B------:R-:W-:Y:S02]  /*8fe0*/  FFMA.FTZ R189, R196, c[0x0][0x23c], -R177.reuse ;  /* 0x00008f00c4bd7a23 */ /* 0x100fe400000108b1 */
[--C-:B------:R-:W-:Y:S02]  /*8ff0*/  FFMA.FTZ R190, R190, c[0x0][0x23c], -R177.reuse ;  /* 0x00008f00bebe7a23 */ /* 0x100fe400000108b1 */
[----:B------:R-:W-:Y:S01]  /*9000*/  MUFU.EX2 R0, R0 ;  /* 0x0000000000007308 */ /* 0x000fe20000000800 */
[----:B---3--:R-:W-:Y:S01]  /*9010*/  F2FP.PACK_AB R6, R166, R167 ;  /* 0x000000a7a606723e */ /* 0x008fe200000000ff */
[----:B------:R-:W-:-:S02]  /*9020*/  FFMA.FTZ R188, R188, c[0x0][0x23c], -R177 ;  /* 0x00008f00bcbc7a23 */ /* 0x000fc400000108b1 */
[--C-:B------:R-:W-:Y:S02]  /*9030*/  FFMA.FTZ R195, R186, c[0x0][0x23c], -R177.reuse ;  /* 0x00008f00bac37a23 */ /* 0x100fe400000108b1 */
[----:B------:R-:W-:Y:S02]  /*9040*/  FFMA.FTZ R186, R179, c[0x0][0x23c], -R34 ;  /* 0x00008f00b3ba7a23 */ /* 0x000fe40000010822 */
[----:B------:R-:W2:Y:S01]  /*9050*/  MUFU.EX2 R173, R173 ;  /* 0x000000ad00ad7308 */ /* 0x000ea20000000800 */
[----:B----4-:R-:W-:Y:S01]  /*9060*/  F2FP.PACK_AB R5, R2, R165 ;  /* 0x000000a50205723e */ /* 0x010fe200000000ff */
[--C-:B------:R-:W-:Y:S02]  /*9070*/  FFMA.FTZ R197, R32, c[0x0][0x23c], -R177.reuse ;  /* 0x00008f0020c57a23 */ /* 0x100fe400000108b1 */
[--C-:B------:R-:W-:Y:S02]  /*9080*/  FFMA.FTZ R178, R178, c[0x0][0x23c], -R177.reuse ;  /* 0x00008f00b2b27a23 */ /* 0x100fe400000108b1 */
[----:B------:R-:W-:-:S02]  /*9090*/  FFMA.FTZ R176, R176, c[0x0][0x23c], -R177 ;  /* 0x00008f00b0b07a23 */ /* 0x000fc400000108b1 */
[----:B------:R-:W3:Y:S01]  /*90a0*/  MUFU.EX2 R3, R8 ;  /* 0x0000000800037308 */ /* 0x000ee20000000800 */
[--C-:B------:R-:W-:Y:S02]  /*90b0*/  FFMA.FTZ R181, R181, c[0x0][0x23c], -R34.reuse ;  /* 0x00008f00b5b57a23 */ /* 0x100fe40000010822 */
[--C-:B------:R-:W-:Y:S02]  /*90c0*/  FFMA.FTZ R179, R35, c[0x0][0x23c], -R34.reuse ;  /* 0x00008f0023b37a23 */ /* 0x100fe40000010822 */
[----:B------:R-:W-:Y:S02]  /*90d0*/  FFMA.FTZ R196, R33, c[0x0][0x23c], -R34 ;  /* 0x00008f0021c47a23 */ /* 0x000fe40000010822 */
[----:B------:R-:W-:Y:S01]  /*90e0*/  FFMA.FTZ R177, R174, c[0x0][0x23c], -R177 ;  /* 0x00008f00aeb17a23 */ /* 0x000fe200000108b1 */
[----:B------:R-:W4:Y:S01]  /*90f0*/  MUFU.EX2 R164, R164 ;  /* 0x000000a400a47308 */ /* 0x000f220000000800 */
[----:B--2---:R-:W-:Y:S01]  /*9100*/  F2FP.PACK_AB R7, R173, R0 ;  /* 0x00000000ad07723e */ /* 0x004fe200000000ff */
[----:B------:R-:W-:Y:S01]  /*9110*/  LDSM.16.MT88.4 R32, [R228+0x11800] ;  /* 0x01180000e420783b */ /* 0x000fe20000004200 */
[----:B---3--:R-:W-:-:S03]  /*9120*/  FMUL.FTZ R160, R160, R3 ;  /* 0x00000003a0a07220 */ /* 0x008fc60000410000 */
[----:B------:R-:W2:Y:S01]  /*9130*/  LDSM.16.MT88.4 R8, [R225+0x10000] ;  /* 0x01000000e108783b */ /* 0x000ea20000004200 */
[-C--:B------:R-:W-:Y:S01]  /*9140*/  FMUL.FTZ R161, R161, R3.reuse ;  /* 0x00000003a1a17220 */ /* 0x080fe20000410000 */
[----:B------:R-:W-:Y:S01]  /*9150*/  MUFU.EX2 R172, R172 ;  /* 0x000000ac00ac7308 */ /* 0x000fe20000000800 */
[-C--:B------:R-:W-:Y:S02]  /*9160*/  FMUL.FTZ R156, R156, R3.reuse ;  /* 0x000000039c9c7220 */ /* 0x080fe40000410000 */
[----:B------:R-:W-:Y:S02]  /*9170*/  FMUL.FTZ R157, R157, R3 ;  /* 0x000000039d9d7220 */ /* 0x000fe40000410000 */
[-C--:B----4-:R-:W-:Y:S02]  /*9180*/  FMUL.FTZ R162, R162, R164.reuse ;  /* 0x000000a4a2a27220 */ /* 0x090fe40000410000 */
[-C--:B------:R-:W-:Y:S01]  /*9190*/  FMUL.FTZ R163, R163, R164.reuse ;  /* 0x000000a4a3a37220 */ /* 0x080fe20000410000 */
[----:B------:R-:W3:Y:S01]  /*91a0*/  MUFU.EX2 R175, R175 ;  /* 0x000000af00af7308 */ /* 0x000ee20000000800 */
        /* <DEDUP_REMOVED lines=23> */
[----:B------:R-:W-:Y:S01]  /*9320*/  FMUL.FTZ R141, R141, R3 ;  /* 0x000000038d8d7220 */ /* 0x000fe20000410000 */
[----:B------:R-:W1:Y:S01]  /*9330*/  LDSM.16.MT88.4 R12, [R228+0x12000] ;  /* 0x01200000e40c783b */ /* 0x000e620000004200 */
[-C--:B------:R-:W-:Y:S01]  /*9340*/  FMUL.FTZ R142, R142, R164.reuse ;  /* 0x000000a48e8e7220 */ /* 0x080fe20000410000 */
[----:B------:R-:W5:Y:S01]  /*9350*/  MUFU.EX2 R185, R185 ;  /* 0x000000b900b97308 */ /* 0x000f620000000800 */
        /* <DEDUP_REMOVED lines=13> */
[-C--:B------:R-:W-:Y:S02]  /*9430*/  FMUL.FTZ R135, R135, R164.reuse ;  /* 0x000000a487877220 */ /* 0x080fe40000410000 */
        /* <DEDUP_REMOVED lines=27> */
[----:B--2---:R-:W-:Y:S01]  /*95f0*/  HMMA.16816.F32 R44, R4, R8, R44 ;  /* 0x00000008042c723c */ /* 0x004fe2000000182c */
[----:B------:R-:W-:-:S02]  /*9600*/  FMUL.FTZ R53, R53, R3 ;  /* 0x0000000335357220 */ /* 0x000fc40000410000 */
[-C--:B------:R-:W-:Y:S01]  /*9610*/  FMUL.FTZ R54, R54, R164.reuse ;  /* 0x000000a436367220 */ /* 0x080fe20000410000 */
[----:B------:R-:W2:Y:S01]  /*9620*/  MUFU.EX2 R189, R189 ;  /* 0x000000bd00bd7308 */ /* 0x000ea20000000800 */
[-C--:B------:R-:W-:Y:S02]  /*9630*/  FMUL.FTZ R55, R55, R164.reuse ;  /* 0x000000a437377220 */ /* 0x080fe40000410000 */
[-C--:B------:R-:W-:Y:S01]  /*9640*/  FMUL.FTZ R56, R56, R3.reuse ;  /* 0x0000000338387220 */ /* 0x080fe20000410000 */
[----:B------:R-:W-:Y:S01]  /*9650*/  HMMA.16816.F32 R48, R4, R10, R48 ;  /* 0x0000000a0430723c */ /* 0x000fe20000001830 */
[----:B------:R-:W-:Y:S01]  /*9660*/  FMUL.FTZ R57, R57, R3 ;  /* 0x0000000339397220 */ /* 0x000fe20000410000 */
[----:B------:R-:W2:Y:S01]  /*9670*/  LDSM.16.MT88.4 R8, [R228+0x14000] ;  /* 0x01400000e408783b */ /* 0x000ea20000004200 */
[-C--:B------:R-:W-:Y:S01]  /*9680*/  FMUL.FTZ R58, R58, R164.reuse ;  /* 0x000000a43a3a7220 */ /* 0x080fe20000410000 */
[----:B------:R-:W1:Y:S01]  /*9690*/  MUFU.EX2 R190, R190 ;  /* 0x000000be00be7308 */ /* 0x000e620000000800 */
[----:B------:R-:W-:-:S02]  /*96a0*/  FMUL.FTZ R59, R59, R164 ;  /* 0x000000a43b3b7220 */ /* 0x000fc40000410000 */
[-C--:B------:R-:W-:Y:S01]  /*96b0*/  FMUL.FTZ R60, R60, R3.reuse ;  /* 0x000000033c3c7220 */ /* 0x080fe20000410000 */
[C---:B----4-:R-:W-:Y:S01]  /*96c0*/  HMMA.16816.F32 R52, R4.reuse, R16, R52 ;  /* 0x000000100434723c */ /* 0x050fe20000001834 */
        /* <DEDUP_REMOVED lines=9> */
[----:B------:R-:W2:Y:S01]  /*9760*/  MUFU.EX2 R195, R195 ;  /* 0x000000c300c37308 */ /* 0x000ea20000000800 */
[-C--:B------:R-:W-:Y:S02]  /*9770*/  FMUL.FTZ R67, R67, R164.reuse ;  /* 0x000000a443437220 */ /* 0x080fe40000410000 */
[-C--:B------:R-:W-:Y:S02]  /*9780*/  FMUL.FTZ R68, R68, R3.reuse ;  /* 0x0000000344447220 */ /* 0x080fe40000410000 */
[----:B------:R-:W-:Y:S01]  /*9790*/  FMUL.FTZ R69, R69, R3 ;  /* 0x0000000345457220 */ /* 0x000fe20000410000 */
[----:B-1----:R-:W-:Y:S01]  /*97a0*/  HMMA.16816.F32 R60, R4, R12, R60 ;  /* 0x0000000c043c723c */ /* 0x002fe2000000183c */
[-C--:B------:R-:W-:Y:S01]  /*97b0*/  FMUL.FTZ R70, R70, R164.reuse ;  /* 0x000000a446467220 */ /* 0x080fe20000410000 */
[----:B------:R-:W-:Y:S01]  /*97c0*/  MUFU.EX2 R181, R181 ;  /* 0x000000b500b57308 */ /* 0x000fe20000000800 */
[----:B------:R-:W-:-:S02]  /*97d0*/  FMUL.FTZ R71, R71, R164 ;  /* 0x000000a447477220 */ /* 0x000fc40000410000 */
[-C--:B------:R-:W-:Y:S02]  /*97e0*/  FMUL.FTZ R72, R72, R3.reuse ;  /* 0x0000000348487220 */ /* 0x080fe40000410000 */
[-C--:B------:R-:W-:Y:S01]  /*97f0*/  FMUL.FTZ R73, R73, R3.reuse ;  /* 0x0000000349497220 */ /* 0x080fe20000410000 */
[C---:B------:R-:W-:Y:S01]  /*9800*/  HMMA.16816.F32 R64, R4.reuse, R14, R64 ;  /* 0x0000000e0440723c */ /* 0x040fe20000001840 */
[-C--:B------:R-:W-:Y:S01]  /*9810*/  FMUL.FTZ R74, R74, R164.reuse ;  /* 0x000000a44a4a7220 */ /* 0x080fe20000410000 */
[----:B------:R-:W1:Y:S01]  /*9820*/  LDSM.16.MT88.4 R12, [R225+0x14000] ;  /* 0x01400000e10c783b */ /* 0x000e620000004200 */
[-C--:B------:R-:W-:Y:S01]  /*9830*/  FMUL.FTZ R75, R75, R164.reuse ;  /* 0x000000a44b4b7220 */ /* 0x080fe20000410000 */
[----:B------:R-:W1:Y:S01]  /*9840*/  MUFU.EX2 R186, R186 ;  /* 0x000000ba00ba7308 */ /* 0x000e620000000800 */
[-C--:B------:R-:W-:Y:S02]  /*9850*/  FMUL.FTZ R76, R76, R3.reuse ;  /* 0x000000034c4c7220 */ /* 0x080fe40000410000 */
[----:B------:R-:W-:Y:S01]  /*9860*/  FMUL.FTZ R77, R77, R3 ;  /* 0x000000034d4d7220 */ /* 0x000fe20000410000 */
[----:B--2---:R-:W-:Y:S01]  /*9870*/  HMMA.16816.F32 R68, R4, R8, R68 ;  /* 0x000000080444723c */ /* 0x004fe20000001844 */
[----:B------:R-:W-:-:S02]  /*9880*/  FMUL.FTZ R78, R78, R164 ;  /* 0x000000a44e4e7220 */ /* 0x000fc40000410000 */
[-C--:B------:R-:W-:Y:S01]  /*9890*/  FMUL.FTZ R79, R79, R164.reuse ;  /* 0x000000a44f4f7220 */ /* 0x080fe20000410000 */
[----:B------:R-:W-:Y:S01]  /*98a0*/  MUFU.EX2 R179, R179 ;  /* 0x000000b300b37308 */ /* 0x000fe20000000800 */
[-C--:B------:R-:W-:Y:S02]  /*98b0*/  FMUL.FTZ R80, R80, R3.reuse ;  /* 0x0000000350507220 */ /* 0x080fe40000410000 */
[-C--:B------:R-:W-:Y:S01]  /*98c0*/  FMUL.FTZ R81, R81, R3.reuse ;  /* 0x0000000351517220 */ /* 0x080fe20000410000 */
[----:B------:R-:W-:Y:S01]  /*98d0*/  HMMA.16816.F32 R72, R4, R10, R72 ;  /* 0x0000000a0448723c */ /* 0x000fe20000001848 */
[----:B------:R-:W2:Y:S01]  /*98e0*/  LDSM.16.MT88.4 R8, [R224+0x14000] ;  /* 0x01400000e008783b */ /* 0x000ea20000004200 */
[-C--:B------:R-:W-:Y:S02]  /*98f0*/  FMUL.FTZ R82, R82, R164.reuse ;  /* 0x000000a452527220 */ /* 0x080fe40000410000 */
[----:B------:R-:W-:Y:S01]  /*9900*/  FMUL.FTZ R83, R83, R164 ;  /* 0x000000a453537220 */ /* 0x000fe20000410000 */
[----:B------:R-:W-:Y:S01]  /*9910*/  MUFU.EX2 R196, R196 ;  /* 0x000000c400c47308 */ /* 0x000fe20000000800 */
[----:B------:R-:W-:-:S02]  /*9920*/  FMUL.FTZ R84, R84, R3 ;  /* 0x0000000354547220 */ /* 0x000fc40000410000 */
[C---:B----4-:R-:W-:Y:S01]  /*9930*/  HMMA.16816.F32 R76, R4.reuse, R16, R76 ;  /* 0x00000010044c723c */ /* 0x050fe2000000184c */
[-C--:B------:R-:W-:Y:S02]  /*9940*/  FMUL.FTZ R85, R85, R3.reuse ;  /* 0x0000000355557220 */ /* 0x080fe40000410000 */
[-C--:B------:R-:W-:Y:S02]  /*9950*/  FMUL.FTZ R86, R86, R164.reuse ;  /* 0x000000a456567220 */ /* 0x080fe40000410000 */
[----:B------:R-:W-:Y:S01]  /*9960*/  FMUL.FTZ R87, R87, R164 ;  /* 0x000000a457577220 */ /* 0x000fe20000410000 */
[----:B------:R-:W-:Y:S01]  /*9970*/  MUFU.EX2 R197, R197 ;  /* 0x000000c500c57308 */ /* 0x000fe20000000800 */
[-C--:B------:R-:W-:Y:S01]  /*9980*/  FMUL.FTZ R88, R88, R3.reuse ;  /* 0x0000000358587220 */ /* 0x080fe20000410000 */
[----:B------:R-:W-:Y:S01]  /*9990*/  HMMA.16816.F32 R80, R4, R18, R80 ;  /* 0x000000120450723c */ /* 0x000fe20000001850 */
[----:B------:R-:W4:Y:S01]  /*99a0*/  LDSM.16.MT88.4 R16, [R228+0x16000] ;  /* 0x01600000e410783b */ /* 0x000f220000004200 */
[----:B------:R-:W-:-:S02]  /*99b0*/  FMUL.FTZ R89, R89, R3 ;  /* 0x0000000359597220 */ /* 0x000fc40000410000 */
[-C--:B------:R-:W-:Y:S02]  /*99c0*/  FMUL.FTZ R90, R90, R164.reuse ;  /* 0x000000a45a5a7220 */ /* 0x080fe40000410000 */
[-C--:B------:R-:W-:Y:S01]  /*99d0*/  FMUL.FTZ R91, R91, R164.reuse ;  /* 0x000000a45b5b7220 */ /* 0x080fe20000410000 */
[----:B------:R-:W2:Y:S01]  /*99e0*/  MUFU.EX2 R178, R178 ;  /* 0x000000b200b27308 */ /* 0x000ea20000000800 */
[-C--:B------:R-:W-:Y:S02]  /*99f0*/  FMUL.FTZ R92, R92, R3.reuse ;  /* 0x000000035c5c7220 */ /* 0x080fe40000410000 */
[-C--:B------:R-:W-:Y:S01]  /*9a00*/  FMUL.FTZ R93, R93, R3.reuse ;  /* 0x000000035d5d7220 */ /* 0x080fe20000410000 */
[----:B-1----:R-:W-:Y:S01]  /*9a10*/  HMMA.16816.F32 R84, R4, R12, R84 ;  /* 0x0000000c0454723c */ /* 0x002fe20000001854 */
[-C--:B------:R-:W-:Y:S02]  /*9a20*/  FMUL.FTZ R94, R94, R164.reuse ;  /* 0x000000a45e5e7220 */ /* 0x080fe40000410000 */
[----:B------:R-:W-:Y:S01]  /*9a30*/  FMUL.FTZ R95, R95, R164 ;  /* 0x000000a45f5f7220 */ /* 0x000fe20000410000 */
        /* <DEDUP_REMOVED lines=16> */
[-C--:B------:R-:W-:Y:S01]  /*9b40*/  FMUL.FTZ R106, R106, R164.reuse ;  /* 0x000000a46a6a7220 */ /* 0x080fe20000410000 */
[----:B------:R-:W2:Y:S01]  /*9b50*/  LDSM.16.MT88.4 R8, [R225+0x16000] ;  /* 0x01600000e108783b */ /* 0x000ea20000004200 */
[----:B------:R-:W-:Y:S02]  /*9b60*/  FMUL.FTZ R107, R107, R164 ;  /* 0x000000a46b6b7220 */ /* 0x000fe40000410000 */
[----:B------:R-:W-:-:S02]  /*9b70*/  FMUL.FTZ R108, R108, R3 ;  /* 0x000000036c6c7220 */ /* 0x000fc40000410000 */
[-C--:B------:R-:W-:Y:S01]  /*9b80*/  FMUL.FTZ R109, R109, R3.reuse ;  /* 0x000000036d6d7220 */ /* 0x080fe20000410000 */
[C---:B----4-:R-:W-:Y:S01]  /*9b90*/  HMMA.16816.F32 R100, R4.reuse, R16, R100 ;  /* 0x000000100464723c */ /* 0x050fe20000001864 */
[-C--:B------:R-:W-:Y:S02]  /*9ba0*/  FMUL.FTZ R110, R110, R164.reuse ;  /* 0x000000a46e6e7220 */ /* 0x080fe40000410000 */
[-C--:B------:R-:W-:Y:S02]  /*9bb0*/  FMUL.FTZ R111, R111, R164.reuse ;  /* 0x000000a46f6f7220 */ /* 0x080fe40000410000 */
[-C--:B------:R-:W-:Y:S02]  /*9bc0*/  FMUL.FTZ R112, R112, R3.reuse ;  /* 0x0000000370707220 */ /* 0x080fe40000410000 */
[----:B------:R-:W-:Y:S01]  /*9bd0*/  FMUL.FTZ R113, R113, R3 ;  /* 0x0000000371717220 */ /* 0x000fe20000410000 */
[----:B------:R-:W-:Y:S01]  /*9be0*/  HMMA.16816.F32 R104, R4, R18, R104 ;  /* 0x000000120468723c */ /* 0x000fe20000001868 */
[----:B------:R-:W4:Y:S01]  /*9bf0*/  LDSM.16.MT88.4 R16, [R228+0x10800] ;  /* 0x01080000e410783b */ /* 0x000f220000004200 */
        /* <DEDUP_REMOVED lines=16> */
[----:B--2---:R-:W-:Y:S01]  /*9d00*/  HMMA.16816.F32 R116, R4, R8, R116 ;  /* 0x000000080474723c */ /* 0x004fe20000001874 */
[----:B------:R-:W-:-:S02]  /*9d10*/  FMUL.FTZ R127, R127, R164 ;  /* 0x000000a47f7f7220 */ /* 0x000fc40000410000 */
[-C--:B------:R-:W-:Y:S02]  /*9d20*/  FMUL.FTZ R128, R128, R3.reuse ;  /* 0x0000000380807220 */ /* 0x080fe40000410000 */
[-C--:B------:R-:W-:Y:S02]  /*9d30*/  FMUL.FTZ R129, R129, R3.reuse ;  /* 0x0000000381817220 */ /* 0x080fe40000410000 */
[-C--:B------:R-:W-:Y:S01]  /*9d40*/  FMUL.FTZ R130, R130, R164.reuse ;  /* 0x000000a482827220 */ /* 0x080fe20000410000 */
[C---:B------:R-:W-:Y:S01]  /*9d50*/  HMMA.16816.F32 R120, R4.reuse, R10, R120 ;  /* 0x0000000a0478723c */ /* 0x040fe20000001878 */
[-C--:B------:R-:W-:Y:S01]  /*9d60*/  FMUL.FTZ R131, R131, R164.reuse ;  /* 0x000000a483837220 */ /* 0x080fe20000410000 */
[----:B------:R-:W2:Y:S01]  /*9d70*/  LDSM.16.MT88.4 R8, [R226+0x10800] ;  /* 0x01080000e208783b */ /* 0x000ea20000004200 */
[----:B------:R-:W-:Y:S02]  /*9d80*/  FFMA.FTZ R3, R252, R3, R169 ;  /* 0x00000003fc037223 */ /* 0x000fe400000100a9 */
[----:B------:R-:W-:Y:S01]  /*9d90*/  FFMA.FTZ R165, R251, R164, R165 ;  /* 0x000000a4fba57223 */ /* 0x000fe200000100a5 */
[----:B------:R-:W-:Y:S01]  /*9da0*/  MOV R164, R171 ;  /* 0x000000ab00a47202 */ /* 0x000fe20000000f00 */
[----:B------:R-:W-:Y:S01]  /*9db0*/  FADD.FTZ R168, R168, R3 ;  /* 0x00000003a8a87221 */ /* 0x000fe20000010000 */
[----:B------:R-:W-:Y:S01]  /*9dc0*/  HMMA.16816.F32 R124, R4, R20, R124 ;  /* 0x00000014047c723c */ /* 0x000fe2000000187c */
[----:B------:R-:W-:-:S02]  /*9dd0*/  FADD.FTZ R3, R2, R165 ;  /* 0x000000a502037221 */ /* 0x000fc40000010000 */
[----:B------:R-:W-:Y:S02]  /*9de0*/  FADD.FTZ R167, R167, R168 ;  /* 0x000000a8a7a77221 */ /* 0x000fe40000010000 */
[----:B------:R-:W-:Y:S02]  /*9df0*/  FADD.FTZ R0, R0, R3 ;  /* 0x0000000300007221 */ /* 0x000fe40000010000 */
[----:B------:R-:W-:Y:S01]  /*9e00*/  FADD.FTZ R3, R166, R167 ;  /* 0x000000a7a6037221 */ /* 0x000fe20000010000 */
[----:B------:R-:W-:Y:S01]  /*9e10*/  HMMA.16816.F32 R128, R4, R22, R128 ;  /* 0x000000160480723c */ /* 0x000fe20000001880 */
[----:B------:R-:W2:Y:S01]  /*9e20*/  LDSM.16.MT88.4 R20, [R228+0x12800] ;  /* 0x01280000e414783b */ /* 0x000ea20000004200 */
[----:B------:R-:W-:-:S05]  /*9e30*/  FADD.FTZ R173, R173, R0 ;  /* 0x00000000adad7221 */ /* 0x000fca0000010000 */
[----:B---3--:R-:W-:Y:S01]  /*9e40*/  F2FP.PACK_AB R4, R175, R172 ;  /* 0x000000acaf04723e */ /* 0x008fe200000000ff */
[----:B------:R-:W-:Y:S01]  /*9e50*/  FADD.FTZ R172, R172, R3 ;  /* 0x00000003acac7221 */ /* 0x000fe20000010000 */
[----:B-----5:R-:W-:Y:S01]  /*9e60*/  F2FP.PACK_AB R5, R185, R182 ;  /* 0x000000b6b905723e */ /* 0x020fe200000000ff */
        /* <DEDUP_REMOVED lines=8> */
[----:B------:R-:W-:Y:S02]  /*9ef0*/  FADD.FTZ R183, R183, R180 ;  /* 0x000000b4b7b77221 */ /* 0x000fe40000010000 */
[----:B------:R-:W-:-:S04]  /*9f00*/  FADD.FTZ R0, R187, R0 ;  /* 0x00000000bb007221 */ /* 0x000fc80000010000 */
[----:B------:R-:W-:Y:S01]  /*9f10*/  FADD.FTZ R3, R189, R0 ;  /* 0x00000000bd037221 */ /* 0x000fe20000010000 */
[----:B------:R-:W-:Y:S01]  /*9f20*/  HMMA.16816.F32 R156, R4, R18, R156 ;  /* 0x00000012049c723c */ /* 0x000fe2000000189c */
[----:B------:R-:W3:Y:S02]  /*9f30*/  LDSM.16.MT88.4 R16, [R226+0x12800] ;  /* 0x01280000e210783b */ /* 0x000ee40000004200 */
[----:B------:R-:W-:-:S05]  /*9f40*/  FADD.FTZ R3, R190, R3 ;  /* 0x00000003be037221 */ /* 0x000fca0000010000 */
[C---:B-1----:R-:W-:Y:S08]  /*9f50*/  HMMA.16816.F32 R144, R4.reuse, R12, R144 ;  /* 0x0000000c0490723c */ /* 0x042ff00000001890 */
[C---:B------:R-:W-:Y:S01]  /*9f60*/  HMMA.16816.F32 R140, R4.reuse, R14, R140 ;  /* 0x0000000e048c723c */ /* 0x040fe2000000188c */
[----:B------:R-:W1:Y:S07]  /*9f70*/  LDSM.16.MT88.4 R12, [R224+0x12800] ;  /* 0x01280000e00c783b */ /* 0x000e6e0000004200 */
[C---:B--2---:R-:W-:Y:S08]  /*9f80*/  HMMA.16816.F32 R152, R4.reuse, R8, R152 ;  /* 0x000000080498723c */ /* 0x044ff00000001898 */
[C---:B------:R-:W-:Y:S01]  /*9f90*/  HMMA.16816.F32 R148, R4.reuse, R10, R148 ;  /* 0x0000000a0494723c */ /* 0x040fe20000001894 */
[----:B------:R-:W-:Y:S07]  /*9fa0*/  LDSM.16.MT88.4 R8, [R225+0x12800] ;  /* 0x01280000e108783b */ /* 0x000fee0000004200 */
[C---:B------:R-:W-:Y:S08]  /*9fb0*/  HMMA.16816.F32 R36, R4.reuse, R20, R36 ;  /* 0x000000140424723c */ /* 0x040ff00000001824 */
[C---:B---3--:R-:W-:Y:S08]  /*9fc0*/  HMMA.16816.F32 R44, R4.reuse, R16, R44 ;  /* 0x00000010042c723c */ /* 0x048ff0000000182c */
[C---:B------:R-:W-:Y:S01]  /*9fd0*/  HMMA.16816.F32 R48, R4.reuse, R18, R48 ;  /* 0x000000120430723c */ /* 0x040fe20000001830 */
[----:B------:R-:W2:Y:S07]  /*9fe0*/  LDSM.16.MT88.4 R16, [R224+0x14800] ;  /* 0x01480000e010783b */ /* 0x000eae0000004200 */
        /* <DEDUP_REMOVED lines=33> */
[----:B------:R-:W-:Y:S01]  /*a200*/  HMMA.16816.F32 R120, R4, R22, R120 ;  /* 0x000000160478723c */ /* 0x000fe20000001878 */
[----:B------:R-:W3:Y:S06]  /*a210*/  LDSM.16.MT88.4 R20, [R224+0x11000] ;  /* 0x01100000e014783b */ /* 0x000eec0000004200 */
[----:B------:R-:W-:Y:S01]  /*a220*/  F2FP.PACK_AB R4, R193, R192 ;  /* 0x000000c0c104723e */ /* 0x000fe200000000ff */
[----:B------:R-:W-:Y:S01]  /*a230*/  FADD.FTZ R192, R192, R183 ;  /* 0x000000b7c0c07221 */ /* 0x000fe20000010000 */
[----:B------:R-:W-:-:S02]  /*a240*/  F2FP.PACK_AB R5, R190, R189 ;  /* 0x000000bdbe05723e */ /* 0x000fc400000000ff */
[----:B------:R-:W-:Y:S01]  /*a250*/  F2FP.PACK_AB R6, R194, R191 ;  /* 0x000000bfc206723e */ /* 0x000fe200000000ff */
[----:B------:R-:W-:Y:S01]  /*a260*/  FADD.FTZ R0, R193, R192 ;  /* 0x000000c0c1007221 */ /* 0x000fe20000010000 */
[----:B------:R-:W-:-:S03]  /*a270*/  F2FP.PACK_AB R7, R195, R188 ;  /* 0x000000bcc307723e */ /* 0x000fc600000000ff */
[----:B------:R-:W-:Y:S02]  /*a280*/  FADD.FTZ R191, R191, R0 ;  /* 0x00000000bfbf7221 */ /* 0x000fe40000010000 */
[----:B------:R-:W-:Y:S01]  /*a290*/  FADD.FTZ R0, R188, R3 ;  /* 0x00000003bc007221 */ /* 0x000fe20000010000 */
[----:B------:R-:W-:Y:S01]  /*a2a0*/  MOV R3, R170 ;  /* 0x000000aa00037202 */ /* 0x000fe20000000f00 */
        /* <DEDUP_REMOVED lines=102> */
[----:B------:R-:W-:Y:S11]  /*a910*/  HMMA.16816.F32 R128, R4, R18, R128 ;  /* 0x000000120480723c */ /* 0x000ff60000001880 */
[----:B------:R-:W-:Y:S08]  /*a920*/  @!UPT UIADD3 URZ, URZ, URZ, URZ ;  /* 0x0000003f3f3ff290 */ /* 0x000ff0000fffe03f */
.L_x_6286:
        /* <DEDUP_REMOVED lines=16> */
.L_x_6296:
        /* <DEDUP_REMOVED lines=66> */
.L_x_6293:
[C---:B------:R-:W-:Y:S04]  /*ae50*/  LEA R236, P0, R8.reuse, R236, 0x1 ;  /* 0x000000ec08ec7211 */ /* 0x040fe800078008ff */
[----:B------:R-:W-:Y:S02]  /*ae60*/  LEA.HI.X R235, R8, R235, R3, 0x1, P0 ;  /* 0x000000eb08eb7211 */ /* 0x000fe400000f0c03 */
[----:B------:R-:W-:Y:S02]  /*ae70*/  IADD3 R22, P0, R236, UR11, RZ ;  /* 0x0000000bec167c10 */ /* 0x000fe4000ff1e0ff */
[----:B------:R-:W-:Y:S02]  /*ae80*/  MOV R237, R235 ;  /* 0x000000eb00ed7202 */ /* 0x000fe40000000f00 */
[----:B------:R-:W-:Y:S02]  /*ae90*/  IADD3.X R23, R235, UR5, RZ, P0, !PT ;  /* 0x00000005eb177c10 */ /* 0x000fe400087fe4ff */
[----:B------:R-:W-:Y:S01]  /*aea0*/  IADD3 R18, P0, R22, UR11, RZ ;  /* 0x0000000b16127c10 */ /* 0x000fe2000ff1e0ff */
[----:B------:R-:W-:Y:S01]  /*aeb0*/  @!PT LDS RZ, [RZ] ;  /* 0x00000000fffff984 */ /* 0x000fe20000000800 */
[----:B------:R-:W-:Y:S01]  /*aec0*/  @!PT LDS RZ, [RZ] ;  /* 0x00000000fffff984 */ /* 0x000fe20000000800 */
[----:B------:R-:W-:Y:S01]  /*aed0*/  @!PT LDS RZ, [RZ] ;  /* 0x00000000fffff984 */ /* 0x000fe20000000800 */
[----:B------:R1:W-:Y:S03]  /*aee0*/  LDGSTS.E.BYPASS.LTC128B.128 [R239+0x10000], [R236.64] ;  /* 0x10000000ecef7fae */ /* 0x0003e6000b901d52 */
[----:B------:R-:W-:Y:S02]  /*aef0*/  IADD3.X R19, R23, UR5, RZ, P0, !PT ;  /* 0x0000000517137c10 */ /* 0x000fe400087fe4ff */
[----:B------:R-:W-:Y:S01]  /*af00*/  IADD3 R14, P0, R18, UR11, RZ ;  /* 0x0000000b120e7c10 */ /* 0x000fe2000ff1e0ff */
[----:B------:R1:W-:Y:S03]  /*af10*/  LDGSTS.E.BYPASS.LTC128B.128 [R239+0x12000], [R236.64+0x80] ;  /* 0x12000080ecef7fae */ /* 0x0003e6000b901d52 */
[----:B------:R-:W-:Y:S02]  /*af20*/  IADD3.X R15, R19, UR5, RZ, P0, !PT ;  /* 0x00000005130f7c10 */ /* 0x000fe400087fe4ff */
[----:B------:R-:W-:Y:S01]  /*af30*/  ISETP.GT.AND P0, PT, R246, UR9, PT ;  /* 0x00000009f6007c0c */ /* 0x000fe2000bf04270 */
        /* <DEDUP_REMOVED lines=15> */
[----:B------:R-:W5:Y:S06]  /*b030*/  LDSM.16.M88.4 R168, [R233+0x8000] ;  /* 0x00800000e9a8783b */ /* 0x000f6c0000000200 */
[----:B------:R-:W4:Y:S06]  /*b040*/  LDSM.16.M88.4 R172, [R233+0x8800] ;  /* 0x00880000e9ac783b */ /* 0x000f2c0000000200 */
[----:B------:R-:W2:Y:S06]  /*b050*/  LDSM.16.M88.4 R176, [R233+0x9000] ;  /* 0x00900000e9b0783b */ /* 0x000eac0000000200 */
[----:B------:R-:W0:Y:S06]  /*b060*/  LDGDEPBAR ;  /* 0x00000000000079af */ /* 0x000e2c0000000000 */
[----:B------:R-:W1:Y:S06]  /*b070*/  LDSM.16.M88.4 R180, [R233+0x9800] ;  /* 0x00980000e9b4783b */ /* 0x000e6c0000000200 */
[----:B------:R-:W-:Y:S06]  /*b080*/  LDSM.16.M88.4 R184, [R232] ;  /* 0x00000000e8b8783b */ /* 0x000fec0000000200 */
[----:B------:R-:W1:Y:S01]  /*b090*/  LDSM.16.M88.4 R188, [R231] ;  /* 0x00000000e7bc783b */ /* 0x000e620000000200 */
[C---:B-----5:R-:W-:Y:S05]  /*b0a0*/  HMMA.16816.F32 R4, R164.reuse, R168, RZ ;  /* 0x000000a8a404723c */ /* 0x060fea00000018ff */
[----:B------:R-:W5:Y:S03]  /*b0b0*/  LDSM.16.M88.4 R192, [R223] ;  /* 0x00000000dfc0783b */ /* 0x000f660000000200 */
[C---:B------:R-:W-:Y:S03]  /*b0c0*/  HMMA.16816.F32 R8, R164.reuse, R170, RZ ;  /* 0x000000aaa408723c */ /* 0x040fe600000018ff */
[----:B------:R-:W5:Y:S06]  /*b0d0*/  LDSM.16.M88.4 R168, [R222] ;  /* 0x00000000dea8783b */ /* 0x000f6c0000000200 */
[----:B------:R-:W5:Y:S01]  /*b0e0*/  LDSM.16.M88.4 R196, [R221] ;  /* 0x00000000ddc4783b */ /* 0x000f620000000200 */
[C---:B----4-:R-:W-:Y:S05]  /*b0f0*/  HMMA.16816.F32 R12, R164.reuse, R172, RZ ;  /* 0x000000aca40c723c */ /* 0x050fea00000018ff */
[----:B------:R-:W-:Y:S03]  /*b100*/  LDSM.16.M88.4 R200, [R230] ;  /* 0x00000000e6c8783b */ /* 0x000fe60000000200 */
[C---:B---3--:R-:W-:Y:S03]  /*b110*/  HMMA.16816.F32 R16, R164.reuse, R174, RZ ;  /* 0x000000aea410723c */ /* 0x048fe600000018ff */
[----:B------:R-:W3:Y:S05]  /*b120*/  LDSM.16.M88.4 R204, [R227+0x8000] ;  /* 0x00800000e3cc783b */ /* 0x000eea0000000200 */
[C---:B--2---:R-:W-:Y:S01]  /*b130*/  HMMA.16816.F32 R20, R164.reuse, R176, RZ ;  /* 0x000000b0a414723c */ /* 0x044fe200000018ff */
[----:B------:R-:W-:Y:S07]  /*b140*/  LDSM.16.M88.4 R172, [R227+0x9000] ;  /* 0x00900000e3ac783b */ /* 0x000fee0000000200 */
[C---:B------:R-:W-:Y:S01]  /*b150*/  HMMA.16816.F32 R24, R164.reuse, R178, RZ ;  /* 0x000000b2a418723c */ /* 0x040fe200000018ff */
[----:B------:R-:W-:Y:S07]  /*b160*/  LDSM.16.M88.4 R176, [R227+0x9800] ;  /* 0x00980000e3b0783b */ /* 0x000fee0000000200 */
[C---:B-1----:R-:W-:Y:S08]  /*b170*/  HMMA.16816.F32 R28, R164.reuse, R180, RZ ;  /* 0x000000b4a41c723c */ /* 0x042ff000000018ff */
[----:B------:R-:W-:Y:S01]  /*b180*/  HMMA.16816.F32 R32, R164, R182, RZ ;  /* 0x000000b6a420723c */ /* 0x000fe200000018ff */
[----:B------:R-:W1:Y:S06]  /*b190*/  LDSM.16.M88.4 R164, [R227+0x8800] ;  /* 0x00880000e3a4783b */ /* 0x000e6c0000000200 */
[----:B------:R-:W-:Y:S01]  /*b1a0*/  LDSM.16.M88.4 R180, [R220] ;  /* 0x00000000dcb4783b */ /* 0x000fe20000000200 */
[C---:B------:R-:W-:Y:S08]  /*b1b0*/  HMMA.16816.F32 R4, R184.reuse, R188, R4 ;  /* 0x000000bcb804723c */ /* 0x040ff00000001804 */
[C---:B------:R-:W-:Y:S01]  /*b1c0*/  HMMA.16816.F32 R8, R184.reuse, R190, R8 ;  /* 0x000000beb808723c */ /* 0x040fe20000001808 */
[----:B------:R-:W-:Y:S07]  /*b1d0*/  LDSM.16.M88.4 R188, [R220+0x1000] ;  /* 0x00100000dcbc783b */ /* 0x000fee0000000200 */
[C---:B-----5:R-:W-:Y:S08]  /*b1e0*/  HMMA.16816.F32 R12, R184.reuse, R192, R12 ;  /* 0x000000c0b80c723c */ /* 0x060ff0000000180c */
[C---:B------:R-:W-:Y:S01]  /*b1f0*/  HMMA.16816.F32 R16, R184.reuse, R194, R16 ;  /* 0x000000c2b810723c */ /* 0x040fe20000001810 */
[----:B------:R-:W-:Y:S07]  /*b200*/  LDSM.16.M88.4 R192, [R233+0xa000] ;  /* 0x00a00000e9c0783b */ /* 0x000fee0000000200 */
[C---:B------:R-:W-:Y:S08]  /*b210*/  HMMA.16816.F32 R20, R184.reuse, R168, R20 ;  /* 0x000000a8b814723c */ /* 0x040ff00000001814 */
[C---:B------:R-:W-:Y:S01]  /*b220*/  HMMA.16816.F32 R24, R184.reuse, R170, R24 ;  /* 0x000000aab818723c */ /* 0x040fe20000001818 */
[----:B------:R-:W2:Y:S07]  /*b230*/  LDSM.16.M88.4 R168, [R229] ;  /* 0x00000000e5a8783b */ /* 0x000eae0000000200 */
[C---:B------:R-:W-:Y:S08]  /*b240*/  HMMA.16816.F32 R28, R184.reuse, R196, R28 ;  /* 0x000000c4b81c723c */ /* 0x040ff0000000181c */
[----:B------:R-:W-:Y:S01]  /*b250*/  HMMA.16816.F32 R32, R184, R198, R32 ;  /* 0x000000c6b820723c */ /* 0x000fe20000001820 */
[----:B------:R-:W4:Y:S06]  /*b260*/  LDSM.16.M88.4 R184, [R220+0x800] ;  /* 0x00080000dcb8783b */ /* 0x000f2c0000000200 */
[----:B------:R-:W-:Y:S01]  /*b270*/  LDSM.16.M88.4 R196, [R233+0xa800] ;  /* 0x00a80000e9c4783b */ /* 0x000fe20000000200 */
[C---:B---3--:R-:W-:Y:S08]  /*b280*/  HMMA.16816.F32 R4, R200.reuse, R204, R4 ;  /* 0x000000ccc804723c */ /* 0x048ff00000001804 */
[C---:B------:R-:W-:Y:S01]  /*b290*/  HMMA.16816.F32 R8, R200.reuse, R206, R8 ;  /* 0x000000cec808723c */ /* 0x040fe20000001808 */
[----:B------:R-:W-:Y:S07]  /*b2a0*/  LDSM.16.M88.4 R204, [R233+0xc000] ;  /* 0x00c00000e9cc783b */ /* 0x000fee0000000200 */
[C---:B-1----:R-:W-:Y:S08]  /*b2b0*/  HMMA.16816.F32 R12, R200.reuse, R164, R12 ;  /* 0x000000a4c80c723c */ /* 0x042ff0000000180c */
[C---:B------:R-:W-:Y:S01]  /*b2c0*/  HMMA.16816.F32 R16, R200.reuse, R166, R16 ;  /* 0x000000a6c810723c */ /* 0x040fe20000001810 */
[----:B------:R-:W1:Y:S07]  /*b2d0*/  LDSM.16.M88.4 R164, [R220+0x1800] ;  /* 0x00180000dca4783b */ /* 0x000e6e0000000200 */
[C---:B------:R-:W-:Y:S08]  /*b2e0*/  HMMA.16816.F32 R20, R200.reuse, R172, R20 ;  /* 0x000000acc814723c */ /* 0x040ff00000001814 */
[C---:B------:R-:W-:Y:S01]  /*b2f0*/  HMMA.16816.F32 R24, R200.reuse, R174, R24 ;  /* 0x000000aec818723c */ /* 0x040fe20000001818 */
[----:B------:R-:W3:Y:S07]  /*b300*/  LDSM.16.M88.4 R172, [R234+0x2000] ;  /* 0x00200000eaac783b */ /* 0x000eee0000000200 */
[C---:B------:R-:W-:Y:S08]  /*b310*/  HMMA.16816.F32 R28, R200.reuse, R176, R28 ;  /* 0x000000b0c81c723c */ /* 0x040ff0000000181c */
[----:B------:R-:W-:Y:S01]  /*b320*/  HMMA.16816.F32 R32, R200, R178, R32 ;  /* 0x000000b2c820723c */ /* 0x000fe20000001820 */
[----:B------:R-:W5:Y:S06]  /*b330*/  LDSM.16.M88.4 R176, [R233+0xb000] ;  /* 0x00b00000e9b0783b */ /* 0x000f6c0000000200 */
[----:B------:R-:W-:Y:S01]  /*b340*/  LDSM.16.M88.4 R200, [R218] ;  /* 0x00000000dac8783b */ /* 0x000fe20000000200 */
        /* <DEDUP_REMOVED lines=11> */
[----:B------:R-:W1:Y:S06]  /*b400*/  LDSM.16.M88.4 R164, [R217] ;  /* 0x00000000d9a4783b */ /* 0x000e6c0000000200 */
[----:B------:R-:W1:Y:S01]  /*b410*/  LDSM.16.M88.4 R168, [R216] ;  /* 0x00000000d8a8783b */ /* 0x000e620000000200 */
        /* <DEDUP_REMOVED lines=11> */
[----:B------:R-:W2:Y:S06]  /*b4d0*/  LDSM.16.M88.4 R172, [R227+0xb000] ;  /* 0x00b00000e3ac783b */ /* 0x000eac0000000200 */
[----:B------:R-:W-:Y:S01]  /*b4e0*/  LDSM.16.M88.4 R180, [R229+0x2000] ;  /* 0x00200000e5b4783b */ /* 0x000fe20000000200 */
        /* <DEDUP_REMOVED lines=11> */
[----:B------:R-:W4:Y:S06]  /*b5a0*/  LDSM.16.M88.4 R168, [R220+0x2800] ;  /* 0x00280000dca8783b */ /* 0x000f2c0000000200 */
[----:B------:R-:W5:Y:S01]  /*b5b0*/  LDSM.16.M88.4 R184, [R220+0x3000] ;  /* 0x00300000dcb8783b */ /* 0x000f620000000200 */
        /* <DEDUP_REMOVED lines=8> */
[----:B------:R-:W-:Y:S07]  /*b640*/  LDSM.16.M88.4 R172, [R233+0xd000] ;  /* 0x00d00000e9ac783b */ /* 0x000fee0000000200 */
[C---:B-1----:R-:W-:Y:S08]  /*b650*/  HMMA.16816.F32 R28, R176.reuse, R164, R28 ;  /* 0x000000a4b01c723c */ /* 0x042ff0000000181c */
[----:B------:R-:W-:Y:S01]  /*b660*/  HMMA.16816.F32 R32, R176, R166, R32 ;  /* 0x000000a6b020723c */ /* 0x000fe20000001820 */
[----:B------:R-:W1:Y:S06]  /*b670*/  LDSM.16.M88.4 R164, [R233+0xc800] ;  /* 0x00c80000e9a4783b */ /* 0x000e6c0000000200 */
[----:B------:R-:W-:Y:S01]  /*b680*/  LDSM.16.M88.4 R176, [R232+0x4000] ;  /* 0x00400000e8b0783b */ /* 0x000fe20000000200 */
        /* <DEDUP_REMOVED lines=9> */
[C---:B---3--:R-:W-:Y:S08]  /*b720*/  HMMA.16816.F32 R28, R180.reuse, R192, R28 ;  /* 0x000000c0b41c723c */ /* 0x048ff0000000181c */
[----:B------:R-:W-:Y:S01]  /*b730*/  HMMA.16816.F32 R32, R180, R194, R32 ;  /* 0x000000c2b420723c */ /* 0x000fe20000001820 */
[----:B------:R-:W3:Y:S06]  /*b740*/  LDSM.16.M88.4 R180, [R215] ;  /* 0x00000000d7b4783b */ /* 0x000eec0000000200 */
[----:B------:R-:W-:Y:S01]  /*b750*/  LDSM.16.M88.4 R192, [R227+0xc000] ;  /* 0x00c00000e3c0783b */ /* 0x000fe20000000200 */
        /* <DEDUP_REMOVED lines=8> */
[----:B------:R-:W4:Y:S07]  /*b7e0*/  LDSM.16.M88.4 R172, [R230+0x4000] ;  /* 0x00400000e6ac783b */ /* 0x000f2e0000000200 */
[C---:B--2---:R-:W-:Y:S08]  /*b7f0*/  HMMA.16816.F32 R28, R200.reuse, R168, R28 ;  /* 0x000000a8c81c723c */ /* 0x044ff0000000181c */
[----:B------:R-:W-:Y:S01]  /*b800*/  HMMA.16816.F32 R32, R200, R170, R32 ;  /* 0x000000aac820723c */ /* 0x000fe20000001820 */
[----:B------:R-:W2:Y:S06]  /*b810*/  LDSM.16.M88.4 R168, [R227+0xc800] ;  /* 0x00c80000e3a8783b */ /* 0x000eac0000000200 */
[----:B------:R-:W-:Y:S01]  /*b820*/  LDSM.16.M88.4 R200, [R233+0xe000] ;  /* 0x00e00000e9c8783b */ /* 0x000fe20000000200 */
        /* <DEDUP_REMOVED lines=11> */
[----:B------:R-:W1:Y:S06]  /*b8e0*/  LDSM.16.M88.4 R164, [R227+0xd800] ;  /* 0x00d80000e3a4783b */ /* 0x000e6c0000000200 */
[----:B------:R-:W5:Y:S01]  /*b8f0*/  LDSM.16.M88.4 R176, [R229+0x4000] ;  /* 0x00400000e5b0783b */ /* 0x000f620000000200 */
[C---:B----4-:R-:W-:Y:S08]  /*b900*/  HMMA.16816.F32 R4, R172.reuse, R192, R4 ;  /* 0x000000c0ac04723c */ /* 0x050ff00000001804 */
[C---:B------:R-:W-:Y:S01]  /*b910*/  HMMA.16816.F32 R8, R172.reuse, R194, R8 ;  /* 0x000000c2ac08723c */ /* 0x040fe20000001808 */
[----:B------:R-:W4:Y:S07]  /*b920*/  LDSM.16.M88.4 R192, [R220+0x5000] ;  /* 0x00500000dcc0783b */ /* 0x000f2e0000000200 */
[C---:B--2---:R-:W-:Y:S08]  /*b930*/  HMMA.16816.F32 R12, R172.reuse, R168, R12 ;  /* 0x000000a8ac0c723c */ /* 0x044ff0000000180c */
[C---:B------:R-:W-:Y:S01]  /*b940*/  HMMA.16816.F32 R16, R172.reuse, R170, R16 ;  /* 0x000000aaac10723c */ /* 0x040fe20000001810 */
[----:B------:R-:W2:Y:S07]  /*b950*/  LDSM.16.M88.4 R168, [R220+0x5800] ;  /* 0x00580000dca8783b */ /* 0x000eae0000000200 */
[C---:B---3--:R-:W-:Y:S08]  /*b960*/  HMMA.16816.F32 R20, R172.reuse, R180, R20 ;  /* 0x000000b4ac14723c */ /* 0x048ff00000001814 */
[C---:B------:R-:W-:Y:S01]  /*b970*/  HMMA.16816.F32 R24, R172.reuse, R182, R24 ;  /* 0x000000b6ac18723c */ /* 0x040fe20000001818 */
[----:B------:R-:W-:Y:S07]  /*b980*/  LDSM.16.M88.4 R180, [R232+0x6000] ;  /* 0x00600000e8b4783b */ /* 0x000fee0000000200 */
[C---:B-1----:R-:W-:Y:S08]  /*b990*/  HMMA.16816.F32 R28, R172.reuse, R164, R28 ;  /* 0x000000a4ac1c723c */ /* 0x042ff0000000181c */
[----:B------:R-:W-:Y:S01]  /*b9a0*/  HMMA.16816.F32 R32, R172, R166, R32 ;  /* 0x000000a6ac20723c */ /* 0x000fe20000001820 */
[----:B------:R-:W1:Y:S06]  /*b9b0*/  LDSM.16.M88.4 R164, [R233+0xf000] ;  /* 0x00f00000e9a4783b */ /* 0x000e6c0000000200 */
[----:B------:R-:W3:Y:S01]  /*b9c0*/  LDSM.16.M88.4 R172, [R233+0xf800] ;  /* 0x00f80000e9ac783b */ /* 0x000ee20000000200 */
[C---:B-----5:R-:W-:Y:S08]  /*b9d0*/  HMMA.16816.F32 R4, R176.reuse, R184, R4 ;  /* 0x000000b8b004723c */ /* 0x060ff00000001804 */
[C---:B------:R-:W-:Y:S01]  /*b9e0*/  HMMA.16816.F32 R8, R176.reuse, R186, R8 ;  /* 0x000000bab008723c */ /* 0x040fe20000001808 */
[----:B------:R-:W5:Y:S07]  /*b9f0*/  LDSM.16.M88.4 R184, [R211] ;  /* 0x00000000d3b8783b */ /* 0x000f6e0000000200 */
[C---:B------:R-:W-:Y:S08]  /*ba00*/  HMMA.16816.F32 R12, R176.reuse, R188, R12 ;  /* 0x000000bcb00c723c */ /* 0x040ff0000000180c */
[C---:B------:R-:W-:Y:S01]  /*ba10*/  HMMA.16816.F32 R16, R176.reuse, R190, R16 ;  /* 0x000000beb010723c */ /* 0x040fe20000001810 */
[----:B------:R-:W1:Y:S07]  /*ba20*/  LDSM.16.M88.4 R188, [R210] ;  /* 0x00000000d2bc783b */ /* 0x000e6e0000000200 */
[C---:B----4-:R-:W-:Y:S08]  /*ba30*/  HMMA.16816.F32 R20, R176.reuse, R192, R20 ;  /* 0x000000c0b014723c */ /* 0x050ff00000001814 */
[C---:B------:R-:W-:Y:S01]  /*ba40*/  HMMA.16816.F32 R24, R176.reuse, R194, R24 ;  /* 0x000000c2b018723c */ /* 0x040fe20000001818 */
[----:B------:R-:W-:Y:S07]  /*ba50*/  LDSM.16.M88.4 R192, [R230+0x6000] ;  /* 0x00600000e6c0783b */ /* 0x000fee0000000200 */
[C---:B--2---:R-:W-:Y:S08]  /*ba60*/  HMMA.16816.F32 R28, R176.reuse, R168, R28 ;  /* 0x000000a8b01c723c */ /* 0x044ff0000000181c */
[----:B------:R-:W-:Y:S01]  /*ba70*/  HMMA.16816.F32 R32, R176, R170, R32 ;  /* 0x000000aab020723c */ /* 0x000fe20000001820 */
[----:B------:R-:W2:Y:S06]  /*ba80*/  LDSM.16.M88.4 R168, [R209] ;  /* 0x00000000d1a8783b */ /* 0x000eac0000000200 */
[----:B------:R-:W4:Y:S01]  /*ba90*/  LDSM.16.M88.4 R176, [R208] ;  /* 0x00000000d0b0783b */ /* 0x000f220000000200 */
[C---:B------:R-:W-:Y:S08]  /*baa0*/  HMMA.16816.F32 R4, R196.reuse, R200, R4 ;  /* 0x000000c8c404723c */ /* 0x040ff00000001804 */
[C---:B------:R-:W-:Y:S01]  /*bab0*/  HMMA.16816.F32 R8, R196.reuse, R202, R8 ;  /* 0x000000cac408723c */ /* 0x040fe20000001808 */
[----:B------:R-:W2:Y:S07]  /*bac0*/  LDSM.16.M88.4 R200, [R227+0xe000] ;  /* 0x00e00000e3c8783b */ /* 0x000eae0000000200 */
[C---:B------:R-:W-:Y:S08]  /*bad0*/  HMMA.16816.F32 R12, R196.reuse, R204, R12 ;  /* 0x000000ccc40c723c */ /* 0x040ff0000000180c */
[C---:B------:R-:W-:Y:S01]  /*bae0*/  HMMA.16816.F32 R16, R196.reuse, R206, R16 ;  /* 0x000000cec410723c */ /* 0x040fe20000001810 */
[----:B------:R-:W-:Y:S07]  /*baf0*/  LDSM.16.M88.4 R204, [R220+0x6000] ;  /* 0x00600000dccc783b */ /* 0x000fee0000000200 */
[C---:B-1----:R-:W-:Y:S08]  /*bb00*/  HMMA.16816.F32 R20, R196.reuse, R164, R20 ;  /* 0x000000a4c414723c */ /* 0x042ff00000001814 */
[C---:B------:R-:W-:Y:S01]  /*bb10*/  HMMA.16816.F32 R24, R196.reuse, R166, R24 ;  /* 0x000000a6c418723c */ /* 0x040fe20000001818 */
[----:B------:R-:W1:Y:S07]  /*bb20*/  LDSM.16.M88.4 R164, [R227+0xe800] ;  /* 0x00e80000e3a4783b */ /* 0x000e6e0000000200 */
[C---:B---3--:R-:W-:Y:S08]  /*bb30*/  HMMA.16816.F32 R28, R196.reuse, R172, R28 ;  /* 0x000000acc41c723c */ /* 0x048ff0000000181c */
[----:B------:R-:W-:Y:S01]  /*bb40*/  HMMA.16816.F32 R32, R196, R174, R32 ;  /* 0x000000aec420723c */ /* 0x000fe20000001820 */
[----:B------:R-:W3:Y:S06]  /*bb50*/  LDSM.16.M88.4 R172, [R227+0xf000] ;  /* 0x00f00000e3ac783b */ /* 0x000eec0000000200 */
[----:B------:R-:W-:Y:S01]  /*bb60*/  LDSM.16.M88.4 R196, [R229+0x6000] ;  /* 0x00600000e5c4783b */ /* 0x000fe20000000200 */
[C---:B-----5:R-:W-:Y:S08]  /*bb70*/  HMMA.16816.F32 R4, R180.reuse, R184, R4 ;  /* 0x000000b8b404723c */ /* 0x060ff00000001804 */
[C---:B------:R-:W-:Y:S01]  /*bb80*/  HMMA.16816.F32 R8, R180.reuse, R186, R8 ;  /* 0x000000bab408723c */ /* 0x040fe20000001808 */
[----:B------:R-:W5:Y:S07]  /*bb90*/  LDSM.16.M88.4 R184, [R227+0xf800] ;  /* 0x00f80000e3b8783b */ /* 0x000f6e0000000200 */
[C---:B------:R-:W-:Y:S08]  /*bba0*/  HMMA.16816.F32 R12, R180.reuse, R188, R12 ;  /* 0x000000bcb40c723c */ /* 0x040ff0000000180c */
[C---:B------:R-:W-:Y:S08]  /*bbb0*/  HMMA.16816.F32 R16, R180.reuse, R190, R16 ;  /* 0x000000beb410723c */ /* 0x040ff00000001810 */
[C---:B--2---:R-:W-:Y:S08]  /*bbc0*/  HMMA.16816.F32 R20, R180.reuse, R168, R20 ;  /* 0x000000a8b414723c */ /* 0x044ff00000001814 */
[C---:B------:R-:W-:Y:S01]  /*bbd0*/  HMMA.16816.F32 R24, R180.reuse, R170, R24 ;  /* 0x000000aab418723c */ /* 0x040fe20000001818 */
[----:B------:R-:W-:Y:S07]  /*bbe0*/  LDSM.16.M88.4 R168, [R220+0x7000] ;  /* 0x00700000dca8783b */ /* 0x000fee0000000200 */
[C---:B----4-:R-:W-:Y:S08]  /*bbf0*/  HMMA.16816.F32 R28, R180.reuse, R176, R28 ;  /* 0x000000b0b41c723c */ /* 0x050ff0000000181c */
[----:B------:R-:W-:Y:S08]  /*bc00*/  HMMA.16816.F32 R32, R180, R178, R32 ;  /* 0x000000b2b420723c */ /* 0x000ff00000001820 */
[C---:B------:R-:W-:Y:S08]  /*bc10*/  HMMA.16816.F32 R4, R192.reuse, R200, R4 ;  /* 0x000000c8c004723c */ /* 0x040ff00000001804 */
[C---:B------:R-:W-:Y:S08]  /*bc20*/  HMMA.16816.F32 R8, R192.reuse, R202, R8 ;  /* 0x000000cac008723c */ /* 0x040ff00000001808 */
[C---:B-1----:R-:W-:Y:S08]  /*bc30*/  HMMA.16816.F32 R12, R192.reuse, R164, R12 ;  /* 0x000000a4c00c723c */ /* 0x042ff0000000180c */
[C---:B------:R-:W-:Y:S01]  /*bc40*/  HMMA.16816.F32 R16, R192.reuse, R166, R16 ;  /* 0x000000a6c010723c */ /* 0x040fe20000001810 */
[----:B------:R-:W1:Y:S07]  /*bc50*/  LDSM.16.M88.4 R164, [R220+0x6800] ;  /* 0x00680000dca4783b */ /* 0x000e6e0000000200 */
[C---:B---3--:R-:W-:Y:S08]  /*bc60*/  HMMA.16816.F32 R20, R192.reuse, R172, R20 ;  /* 0x000000acc014723c */ /* 0x048ff00000001814 */
[C---:B------:R-:W-:Y:S08]  /*bc70*/  HMMA.16816.F32 R24, R192.reuse, R174, R24 ;  /* 0x000000aec018723c */ /* 0x040ff00000001818 */
[C---:B-----5:R-:W-:Y:S08]  /*bc80*/  HMMA.16816.F32 R28, R192.reuse, R184, R28 ;  /* 0x000000b8c01c723c */ /* 0x060ff0000000181c */
[----:B------:R-:W-:Y:S08]  /*bc90*/  HMMA.16816.F32 R32, R192, R186, R32 ;  /* 0x000000bac020723c */ /* 0x000ff00000001820 */
[C---:B------:R-:W-:Y:S08]  /*bca0*/  HMMA.16816.F32 R4, R196.reuse, R204, R4 ;  /* 0x000000ccc404723c */ /* 0x040ff00000001804 */
[C---:B------:R-:W-:Y:S08]  /*bcb0*/  HMMA.16816.F32 R8, R196.reuse, R206, R8 ;  /* 0x000000cec408723c */ /* 0x040ff00000001808 */
[C---:B-1----:R-:W-:Y:S08]  /*bcc0*/  HMMA.16816.F32 R12, R196.reuse, R164, R12 ;  /* 0x000000a4c40c723c */ /* 0x042ff0000000180c */
[C---:B------:R-:W-:Y:S01]  /*bcd0*/  HMMA.16816.F32 R16, R196.reuse, R166, R16 ;  /* 0x000000a6c410723c */ /* 0x040fe20000001810 */
[----:B------:R-:W1:Y:S01]  /*bce0*/  LDSM.16.M88.4 R164, [R220+0x7800] ;  /* 0x00780000dca4783b */ /* 0x000e620000000200 */
[----:B------:R-:W-:Y:S04]  /*bcf0*/  DEPBAR.LE SB0, 0x0 ;  /* 0x000080000000791a */ /* 0x000fe80000000000 */
[----:B------:R-:W-:Y:S02]  /*bd00*/  FMUL.FTZ R237, R4, c[0x0][0x2ec] ;  /* 0x0000bb0004ed7a20 */ /* 0x000fe40000410000 */
[C---:B------:R-:W-:Y:S04]  /*bd10*/  HMMA.16816.F32 R20, R196.reuse, R168, R20 ;  /* 0x000000a8c414723c */ /* 0x040fe80000001814 */
[----:B------:R-:W2:Y:S01]  /*bd20*/  MUFU.TANH R237, R237 ;  /* 0x000000ed00ed7308 */ /* 0x000ea20000002400 */
[----:B------:R-:W-:Y:S01]  /*bd30*/  BAR.SYNC.DEFER_BLOCKING 0x0 ;  /* 0x0000000000007b1d */ /* 0x000fe20000010000 */
[----:B------:R-:W-:Y:S02]  /*bd40*/  FMUL.FTZ R193, R5, c[0x0][0x2ec] ;  /* 0x0000bb0005c17a20 */ /* 0x000fe40000410000 */
[C---:B------:R-:W-:Y:S04]  /*bd50*/  HMMA.16816.F32 R24, R196.reuse, R170, R24 ;  /* 0x000000aac418723c */ /* 0x040fe80000001818 */
[----:B------:R-:W-:Y:S02]  /*bd60*/  FMUL.FTZ R194, R6, c[0x0][0x2ec] ;  /* 0x0000bb0006c27a20 */ /* 0x000fe40000410000 */
[----:B------:R-:W3:Y:S01]  /*bd70*/  MUFU.TANH R193, R193 ;  /* 0x000000c100c17308 */ /* 0x000ee20000002400 */
[----:B------:R-:W-:Y:S02]  /*bd80*/  FMUL.FTZ R3, R7, c[0x0][0x2ec] ;  /* 0x0000bb0007037a20 */ /* 0x000fe40000410000 */
[----:B------:R-:W-:Y:S03]  /*bd90*/  FMUL.FTZ R17, R17, c[0x0][0x2ec] ;  /* 0x0000bb0011117a20 */ /* 0x000fe60000410000 */
[----:B------:R-:W-:Y:S02]  /*bda0*/  FMUL.FTZ R195, R8, c[0x0][0x2ec] ;  /* 0x0000bb0008c37a20 */ /* 0x000fe40000410000 */
[----:B------:R-:W-:Y:S02]  /*bdb0*/  FMUL.FTZ R203, R9, c[0x0][0x2ec] ;  /* 0x0000bb0009cb7a20 */ /* 0x000fe40000410000 */
[----:B------:R4:W2:Y:S01]  /*bdc0*/  MUFU.TANH R190, R17 ;  /* 0x0000001100be7308 */ /* 0x0008a20000002400 */
[----:B------:R-:W-:Y:S02]  /*bdd0*/  FMUL.FTZ R21, R21, c[0x0][0x2ec] ;  /* 0x0000bb0015157a20 */ /* 0x000fe40000410000 */
[----:B------:R-:W-:Y:S02]  /*bde0*/  FMUL.FTZ R202, R10, c[0x0][0x2ec] ;  /* 0x0000bb000aca7a20 */ /* 0x000fe40000410000 */
[----:B------:R-:W-:Y:S02]  /*bdf0*/  FMUL.FTZ R201, R11, c[0x0][0x2ec] ;  /* 0x0000bb000bc97a20 */ /* 0x000fe40000410000 */
[----:B------:R-:W-:Y:S01]  /*be00*/  FMUL.FTZ R207, R12, c[0x0][0x2ec] ;  /* 0x0000bb000ccf7a20 */ /* 0x000fe20000410000 */
[C---:B-1----:R-:W-:Y:S02]  /*be10*/  HMMA.16816.F32 R28, R196.reuse, R164, R28 ;  /* 0x000000a4c41c723c */ /* 0x042fe4000000181c */
[----:B------:R1:W1:Y:S01]  /*be20*/  MUFU.TANH R174, R21 ;  /* 0x0000001500ae7308 */ /* 0x0002620000002400 */
[----:B------:R-:W-:Y:S02]  /*be30*/  FMUL.FTZ R206, R13, c[0x0][0x2ec] ;  /* 0x0000bb000dce7a20 */ /* 0x000fe40000410000 */
[----:B------:R-:W-:Y:S02]  /*be40*/  FMUL.FTZ R13, R14, c[0x0][0x2ec] ;  /* 0x0000bb000e0d7a20 */ /* 0x000fe40000410000 */
[----:B------:R-:W-:Y:S01]  /*be50*/  FMUL.FTZ R205, R15, c[0x0][0x2ec] ;  /* 0x0000bb000fcd7a20 */ /* 0x000fe20000410000 */
[----:B------:R-:W-:Y:S04]  /*be60*/  HMMA.16816.F32 R32, R196, R166, R32 ;  /* 0x000000a6c420723c */ /* 0x000fe80000001820 */
[----:B------:R-:W2:Y:S01]  /*be70*/  MUFU.TANH R194, R194 ;  /* 0x000000c200c27308 */ /* 0x000ea20000002400 */
[----:B------:R-:W-:Y:S02]  /*be80*/  FMUL.FTZ R173, R16, c[0x0][0x2ec] ;  /* 0x0000bb0010ad7a20 */ /* 0x000fe40000410000 */
[----:B------:R-:W-:Y:S02]  /*be90*/  FMUL.FTZ R15, R18, c[0x0][0x2ec] ;  /* 0x0000bb00120f7a20 */ /* 0x000fe40000410000 */
[----:B------:R-:W-:Y:S03]  /*bea0*/  FMUL.FTZ R14, R19, c[0x0][0x2ec] ;  /* 0x0000bb00130e7a20 */ /* 0x000fe60000410000 */
[----:B------:R-:W-:Y:S02]  /*beb0*/  FMUL.FTZ R19, R20, c[0x0][0x2ec] ;  /* 0x0000bb0014137a20 */ /* 0x000fe40000410000 */
[----:B------:R-:W2:Y:S01]  /*bec0*/  MUFU.TANH R3, R3 ;  /* 0x0000000300037308 */ /* 0x000ea20000002400 */
[----:B------:R-:W-:Y:S02]  /*bed0*/  FMUL.FTZ R18, R22, c[0x0][0x2ec] ;  /* 0x0000bb0016127a20 */ /* 0x000fe40000410000 */
[----:B------:R-:W-:Y:S02]  /*bee0*/  FMUL.FTZ R29, R29, c[0x0][0x2ec] ;  /* 0x0000bb001d1d7a20 */ /* 0x000fe40000410000 */
[----:B----4-:R-:W-:Y:S02]  /*bef0*/  FMUL.FTZ R17, R23, c[0x0][0x2ec] ;  /* 0x0000bb0017117a20 */ /* 0x010fe40000410000 */
[----:B------:R-:W-:Y:S02]  /*bf00*/  FMUL.FTZ R175, R24, c[0x0][0x2ec] ;  /* 0x0000bb0018af7a20 */ /* 0x000fe40000410000 */
[----:B------:R-:W-:Y:S01]  /*bf10*/  FMUL.FTZ R23, R25, c[0x0][0x2ec] ;  /* 0x0000bb0019177a20 */ /* 0x000fe20000410000 */
[----:B------:R4:W2:Y:S01]  /*bf20*/  MUFU.TANH R197, R29 ;  /* 0x0000001d00c57308 */ /* 0x0008a20000002400 */
[----:B------:R-:W-:Y:S02]  /*bf30*/  FMUL.FTZ R22, R26, c[0x0][0x2ec] ;  /* 0x0000bb001a167a20 */ /* 0x000fe40000410000 */
[----:B-1----:R-:W-:Y:S02]  /*bf40*/  FMUL.FTZ R21, R27, c[0x0][0x2ec] ;  /* 0x0000bb001b157a20 */ /* 0x002fe40000410000 */
[----:B------:R-:W-:Y:S02]  /*bf50*/  FMUL.FTZ R25, R28, c[0x0][0x2ec] ;  /* 0x0000bb001c197a20 */ /* 0x000fe40000410000 */
[----:B------:R-:W-:Y:S02]  /*bf60*/  FMUL.FTZ R27, R30, c[0x0][0x2ec] ;  /* 0x0000bb001e1b7a20 */ /* 0x000fe40000410000 */
[----:B------:R-:W-:Y:S01]  /*bf70*/  FMUL.FTZ R26, R31, c[0x0][0x2ec] ;  /* 0x0000bb001f1a7a20 */ /* 0x000fe20000410000 */
[----:B------:R-:W1:Y:S01]  /*bf80*/  MUFU.TANH R195, R195 ;  /* 0x000000c300c37308 */ /* 0x000e620000002400 */
[----:B------:R-:W-:Y:S02]  /*bf90*/  FMUL.FTZ R199, R32, c[0x0][0x2ec] ;  /* 0x0000bb0020c77a20 */ /* 0x000fe40000410000 */
[----:B------:R-:W-:Y:S02]  /*bfa0*/  FMUL.FTZ R31, R33, c[0x0][0x2ec] ;  /* 0x0000bb00211f7a20 */ /* 0x000fe40000410000 */
[----:B------:R-:W-:Y:S05]  /*bfb0*/  FMUL.FTZ R30, R34, c[0x0][0x2ec] ;  /* 0x0000bb00221e7a20 */ /* 0x000fea0000410000 */
[----:B------:R-:W1:Y:S01]  /*bfc0*/  MUFU.TANH R203, R203 ;  /* 0x000000cb00cb7308 */ /* 0x000e620000002400 */
[----:B----4-:R-:W-:Y:S09]  /*bfd0*/  FMUL.FTZ R29, R35, c[0x0][0x2ec] ;  /* 0x0000bb00231d7a20 */ /* 0x010ff20000410000 */
[----:B------:R-:W4:Y:S10]  /*bfe0*/  MUFU.TANH R202, R202 ;  /* 0x000000ca00ca7308 */ /* 0x000f340000002400 */
[----:B------:R-:W1:Y:S10]  /*bff0*/  MUFU.TANH R201, R201 ;  /* 0x000000c900c97308 */ /* 0x000e740000002400 */
        /* <DEDUP_REMOVED lines=20> */
[----:B------:R-:W1:Y:S01]  /*c140*/  MUFU.TANH R29, R29 ;  /* 0x0000001d001d7308 */ /* 0x000e620000002400 */
[----:B------:R-:W-:-:S05]  /*c150*/  @!P0 BRA `(.L_x_6294) ;  /* 0x000005b000008947 */ /* 0x000fca0003800000 */
[----:B--234-:R-:W-:Y:S01]  /*c160*/  PLOP3.LUT P0, PT, PT, PT, UP5, 0x80, 0x0 ;  /* 0x000000000000781c */ /* 0x01cfe20003f0f058 */
[----:B------:R-:W-:Y:S01]  /*c170*/  IMAD.U32 R8, RZ, RZ, UR15 ;  /* 0x0000000fff087e24 */ /* 0x000fe2000f8e00ff */
[----:B------:R-:W-:Y:S11]  /*c180*/  MOV R5, UR12 ;  /* 0x0000000c00057c02 */ /* 0x000ff60008000f00 */
[----:B------:R-:W-:-:S05]  /*c190*/  @!P0 BRA `(.L_x_6295) ;  /* 0x000003b000008947 */ /* 0x000fca0003800000 */
[----:B------:R-:W-:Y:S04]  /*c1a0*/  IABS R4, c[0x0][0x2d0] ;  /* 0x0000b40000047a13 */ /* 0x000fe80000000000 */
[----:B------:R-:W2:Y:S10]  /*c1b0*/  I2F.RP R9, R4 ;  /* 0x0000000400097306 */ /* 0x000eb40000209400 */
[----:B--2---:R-:W2:Y:S02]  /*c1c0*/  MUFU.RCP R5, R9 ;  /* 0x0000000900057308 */ /* 0x004ea40000001000 */
[----:B--2---:R-:W-:Y:S01]  /*c1d0*/  IADD3 R32, R5, 0xffffffe, RZ ;  /* 0x0ffffffe05207810 */ /* 0x004fe20007ffe0ff */
[----:B------:R-:W-:Y:S07]  /*c1e0*/  IMAD.SHL.U32 R5, R246, 0x40, RZ ;  /* 0x00000040f6057824 */ /* 0x000fee00078e00ff */
[----:B------:R-:W2:Y:S01]  /*c1f0*/  F2I.FTZ.U32.TRUNC.NTZ R33, R32 ;  /* 0x0000002000217305 */ /* 0x000ea2000021f000 */
        /* <DEDUP_REMOVED lines=8> */
[--C-:B--2---:R-:W-:Y:S02]  /*c280*/  IMAD.MOV R7, RZ, RZ, -R33.reuse ;  /* 0x000000ffff077224 */ /* 0x104fe400078e0a21 */
        /* <DEDUP_REMOVED lines=27> */
[-C--:B------:R-:W-:Y:S02]  /*c440*/  LEA.HI.X.SX32 R35, R9, R241.reuse, 0x2, P1 ;  /* 0x000000f109237211 */ /* 0x080fe400008f16ff */
[----:B------:R-:W-:Y:S01]  /*c450*/  LEA.HI.X.SX32 R33, R5, R241, 0x2, P0 ;  /* 0x000000f105217211 */ /* 0x000fe200000f16ff */
[----:B------:R-:W-:Y:S02]  /*c460*/  IMAD.MOV.U32 R5, RZ, RZ, 0x40 ;  /* 0x00000040ff057424 */ /* 0x000fe400078e00ff */
        /* <DEDUP_REMOVED lines=14> */
.L_x_6295:
        /* <DEDUP_REMOVED lines=28> */
.L_x_6294:
[----:B--234-:R-:W-:Y:S04]  /*c710*/  LEA R33, R246, R245, 0x6 ;  /* 0x000000f5f6217211 */ /* 0x01cfe800078e30ff */
[C---:B------:R-:W-:Y:S02]  /*c720*/  IADD3 R7, R33.reuse, 0x1, RZ ;  /* 0x0000000121077810 */ /* 0x040fe40007ffe0ff */
[C---:B------:R-:W-:Y:S02]  /*c730*/  IADD3 R5, R33.reuse, 0x8, RZ ;  /* 0x0000000821057810 */ /* 0x040fe40007ffe0ff */
[----:B------:R-:W-:Y:S02]  /*c740*/  ISETP.GE.AND P2, PT, R33, R242, PT ;  /* 0x000000f22100720c */ /* 0x000fe40003f46270 */
[-C--:B------:R-:W-:Y:S02]  /*c750*/  ISETP.GE.AND P1, PT, R7, R244.reuse, PT ;  /* 0x000000f40700720c */ /* 0x080fe40003f26270 */
[----:B------:R-:W-:Y:S02]  /*c760*/  ISETP.GE.AND P5, PT, R5, R244, PT ;  /* 0x000000f40500720c */ /* 0x000fe40003fa6270 */
[-C--:B------:R-:W-:Y:S02]  /*c770*/  ISETP.GE.OR P1, PT, R7, R243.reuse, !P1 ;  /* 0x000000f30700720c */ /* 0x080fe40004f26670 */
[C---:B------:R-:W-:Y:S02]  /*c780*/  IADD3 R9, R33.reuse, 0x10, RZ ;  /* 0x0000001021097810 */ /* 0x040fe40007ffe0ff */
[----:B------:R-:W-:Y:S02]  /*c790*/  ISETP.GE.OR P2, PT, R33, R238, !P2 ;  /* 0x000000ee2100720c */ /* 0x000fe40005746670 */
[C---:B------:R-:W-:Y:S02]  /*c7a0*/  ISETP.GE.AND P4, PT, R5.reuse, R242, PT ;  /* 0x000000f20500720c */ /* 0x040fe40003f86270 */
[-C--:B------:R-:W-:Y:S02]  /*c7b0*/  ISETP.GE.OR P5, PT, R5, R243.reuse, !P5 ;  /* 0x000000f30500720c */ /* 0x080fe40006fa6670 */
[----:B------:R-:W-:Y:S02]  /*c7c0*/  FSEL R16, R193, -INF , !P1 ;  /* 0xff800000c1107808 */ /* 0x000fe40004800000 */
[----:B------:R-:W-:Y:S02]  /*c7d0*/  ISETP.GE.OR P4, PT, R5, R238, !P4 ;  /* 0x000000ee0500720c */ /* 0x000fe40006786670 */
[----:B------:R-:W-:Y:S02]  /*c7e0*/  FSEL R5, R194, -INF , !P2 ;  /* 0xff800000c2057808 */ /* 0x000fe40005000000 */
[C---:B------:R-:W-:Y:S02]  /*c7f0*/  ISETP.GE.AND P2, PT, R9.reuse, R244, PT ;  /* 0x000000f40900720c */ /* 0x040fe40003f46270 */
[C---:B------:R-:W-:Y:S02]  /*c800*/  ISETP.GE.AND P1, PT, R9.reuse, R242, PT ;  /* 0x000000f20900720c */ /* 0x040fe40003f26270 */
[CC--:B------:R-:W-:Y:S02]  /*c810*/  ISETP.GE.OR P2, PT, R9.reuse, R243.reuse, !P2 ;  /* 0x000000f30900720c */ /* 0x0c0fe40005746670 */
[----:B------:R-:W-:Y:S02]  /*c820*/  ISETP.GE.OR P1, PT, R9, R238, !P1 ;  /* 0x000000ee0900720c */ /* 0x000fe40004f26670 */
[----:B------:R-:W-:Y:S02]  /*c830*/  IADD3 R9, R33, 0x18, RZ ;  /* 0x0000001821097810 */ /* 0x000fe40007ffe0ff */
[----:B-1----:R-:W-:Y:S02]  /*c840*/  FSEL R194, R207, -INF , !P2 ;  /* 0xff800000cfc27808 */ /* 0x002fe40005000000 */
[-C--:B------:R-:W-:Y:S02]  /*c850*/  ISETP.GE.AND P3, PT, R33, R244.reuse, PT ;  /* 0x000000f42100720c */ /* 0x080fe40003f66270 */
[----:B------:R-:W-:Y:S02]  /*c860*/  ISETP.GE.AND P2, PT, R9, R244, PT ;  /* 0x000000f40900720c */ /* 0x000fe40003f46270 */
[----:B------:R-:W-:Y:S02]  /*c870*/  ISETP.GE.AND P6, PT, R7, R242, PT ;  /* 0x000000f20700720c */ /* 0x000fe40003fc6270 */
[-C--:B------:R-:W-:Y:S02]  /*c880*/  ISETP.GE.OR P3, PT, R33, R243.reuse, !P3 ;  /* 0x000000f32100720c */ /* 0x080fe40005f66670 */
[----:B------:R-:W-:Y:S02]  /*c890*/  ISETP.GE.OR P6, PT, R7, R238, !P6 ;  /* 0x000000ee0700720c */ /* 0x000fe400077c6670 */
[C---:B------:R-:W-:Y:S02]  /*c8a0*/  IADD3 R7, R33.reuse, 0x9, RZ ;  /* 0x0000000921077810 */ /* 0x040fe40007ffe0ff */
[----:B------:R-:W-:Y:S02]  /*c8b0*/  IADD3 R165, R33, 0x20, RZ ;  /* 0x0000002021a57810 */ /* 0x000fe40007ffe0ff */
[-C--:B------:R-:W-:Y:S02]  /*c8c0*/  ISETP.GE.OR P2, PT, R9, R243.reuse, !P2 ;  /* 0x000000f30900720c */ /* 0x080fe40005746670 */
[----:B------:R-:W-:Y:S02]  /*c8d0*/  FSEL R237, R237, -INF , !P3 ;  /* 0xff800000eded7808 */ /* 0x000fe40005800000 */
[----:B------:R-:W-:Y:S02]  /*c8e0*/  FSEL R192, R173, -INF , !P2 ;  /* 0xff800000adc07808 */ /* 0x000fe40005000000 */
[-C--:B------:R-:W-:Y:S02]  /*c8f0*/  ISETP.GE.AND P2, PT, R165, R244.reuse, PT ;  /* 0x000000f4a500720c */ /* 0x080fe40003f46270 */
[C---:B------:R-:W-:Y:S02]  /*c900*/  ISETP.GE.AND P0, PT, R7.reuse, R244, PT ;  /* 0x000000f40700720c */ /* 0x040fe40003f06270 */
[C---:B------:R-:W-:Y:S02]  /*c910*/  ISETP.GE.AND P3, PT, R7.reuse, R242, PT ;  /* 0x000000f20700720c */ /* 0x040fe40003f66270 */
[CC--:B------:R-:W-:Y:S02]  /*c920*/  ISETP.GE.OR P0, PT, R7.reuse, R243.reuse, !P0 ;  /* 0x000000f30700720c */ /* 0x0c0fe40004706670 */
[----:B------:R-:W-:Y:S02]  /*c930*/  ISETP.GE.OR P3, PT, R7, R238, !P3 ;  /* 0x000000ee0700720c */ /* 0x000fe40005f66670 */
[C---:B------:R-:W-:Y:S02]  /*c940*/  IADD3 R7, R33.reuse, 0x11, RZ ;  /* 0x0000001121077810 */ /* 0x040fe40007ffe0ff */
[----:B------:R-:W-:Y:S02]  /*c950*/  IADD3 R35, R33, 0x21, RZ ;  /* 0x0000002121237810 */ /* 0x000fe40007ffe0ff */
[-C--:B------:R-:W-:Y:S02]  /*c960*/  ISETP.GE.OR P2, PT, R165, R243.reuse, !P2 ;  /* 0x000000f3a500720c */ /* 0x080fe40005746670 */
[----:B------:R-:W-:Y:S02]  /*c970*/  FSEL R12, R195, -INF , !P5 ;  /* 0xff800000c30c7808 */ /* 0x000fe40006800000 */
[----:B------:R-:W-:Y:S02]  /*c980*/  FSEL R10, R203, -INF , !P0 ;  /* 0xff800000cb0a7808 */ /* 0x000fe40004000000 */
[----:B------:R-:W-:Y:S02]  /*c990*/  FSEL R11, R202, -INF , !P4 ;  /* 0xff800000ca0b7808 */ /* 0x000fe40006000000 */
[----:B------:R-:W-:Y:S02]  /*c9a0*/  FSEL R202, R19, -INF , !P2 ;  /* 0xff80000013ca7808 */ /* 0x000fe40005000000 */
[C---:B------:R-:W-:Y:S02]  /*c9b0*/  ISETP.GE.AND P5, PT, R7.reuse, R244, PT ;  /* 0x000000f40700720c */ /* 0x040fe40003fa6270 */
[----:B------:R-:W-:Y:S02]  /*c9c0*/  ISETP.GE.AND P0, PT, R7, R242, PT ;  /* 0x000000f20700720c */ /* 0x000fe40003f06270 */
[----:B------:R-:W-:Y:S02]  /*c9d0*/  ISETP.GE.AND P2, PT, R35, R244, PT ;  /* 0x000000f42300720c */ /* 0x000fe40003f46270 */
[CC--:B------:R-:W-:Y:S02]  /*c9e0*/  ISETP.GE.OR P5, PT, R7.reuse, R243.reuse, !P5 ;  /* 0x000000f30700720c */ /* 0x0c0fe40006fa6670 */
[----:B------:R-:W-:Y:S02]  /*c9f0*/  ISETP.GE.OR P0, PT, R7, R238, !P0 ;  /* 0x000000ee0700720c */ /* 0x000fe40004706670 */
[----:B------:R-:W-:Y:S02]  /*ca00*/  FSEL R7, R3, -INF , !P6 ;  /* 0xff80000003077808 */ /* 0x000fe40007000000 */
[-C--:B------:R-:W-:Y:S02]  /*ca10*/  ISETP.GE.AND P6, PT, R9, R242.reuse, PT ;  /* 0x000000f20900720c */ /* 0x080fe40003fc6270 */
[----:B------:R-:W-:Y:S02]  /*ca20*/  ISETP.GE.AND P4, PT, R165, R242, PT ;  /* 0x000000f2a500720c */ /* 0x000fe40003f86270 */
[----:B------:R-:W-:Y:S02]  /*ca30*/  ISETP.GE.OR P2, PT, R35, R243, !P2 ;  /* 0x000000f32300720c */ /* 0x000fe40005746670 */
[----:B------:R-:W-:Y:S02]  /*ca40*/  IADD3 R3, R33, 0x28, RZ ;  /* 0x0000002821037810 */ /* 0x000fe40007ffe0ff */
[-C--:B------:R-:W-:Y:S02]  /*ca50*/  ISETP.GE.OR P6, PT, R9, R238.reuse, !P6 ;  /* 0x000000ee0900720c */ /* 0x080fe400077c6670 */
[----:B------:R-:W-:Y:S02]  /*ca60*/  FSEL R9, R201, -INF , !P3 ;  /* 0xff800000c9097808 */ /* 0x000fe40005800000 */
[----:B------:R-:W-:Y:S02]  /*ca70*/  FSEL R200, R174, -INF , !P2 ;  /* 0xff800000aec87808 */ /* 0x000fe40005000000 */
[----:B------:R-:W-:Y:S02]  /*ca80*/  ISETP.GE.OR P4, PT, R165, R238, !P4 ;  /* 0x000000eea500720c */ /* 0x000fe40006786670 */
[----:B------:R-:W-:Y:S02]  /*ca90*/  FMNMX.FTZ R165, R237, R2, !PT ;  /* 0x00000002eda57209 */ /* 0x000fe40007810000 */
[----:B------:R-:W-:Y:S02]  /*caa0*/  ISETP.GE.AND P3, PT, R35, R242, PT ;  /* 0x000000f22300720c */ /* 0x000fe40003f66270 */
[----:B------:R-:W-:Y:S02]  /*cab0*/  FMNMX.FTZ R4, R5, R0, !PT ;  /* 0x0000000005047209 */ /* 0x000fe40007810000 */
[----:B------:R-:W-:Y:S02]  /*cac0*/  ISETP.GE.AND P2, PT, R3, R244, PT ;  /* 0x000000f40300720c */ /* 0x000fe40003f46270 */
[----:B------:R-:W-:Y:S02]  /*cad0*/  FMNMX.FTZ R4, R7, R4, !PT ;  /* 0x0000000407047209 */ /* 0x000fe40007810000 */
[----:B------:R-:W-:Y:S02]  /*cae0*/  IADD3 R167, R33, 0x19, RZ ;  /* 0x0000001921a77810 */ /* 0x000fe40007ffe0ff */
[----:B------:R-:W-:Y:S02]  /*caf0*/  ISETP.GE.OR P3, PT, R35, R238, !P3 ;  /* 0x000000ee2300720c */ /* 0x000fe40005f66670 */
[----:B------:R-:W-:Y:S02]  /*cb00*/  FMNMX.FTZ R35, R16, R165, !PT ;  /* 0x000000a510237209 */ /* 0x000fe40007810000 */
[----:B------:R-:W-:Y:S02]  /*cb10*/  IADD3 R19, R33, 0x29, RZ ;  /* 0x0000002921137810 */ /* 0x000fe40007ffe0ff */
[----:B------:R-:W-:Y:S02]  /*cb20*/  ISETP.GE.OR P2, PT, R3, R243, !P2 ;  /* 0x000000f30300720c */ /* 0x000fe40005746670 */
[----:B------:R-:W-:Y:S02]  /*cb30*/  FMNMX.FTZ R35, R12, R35, !PT ;  /* 0x000000230c237209 */ /* 0x000fe40007810000 */
[----:B------:R-:W-:Y:S02]  /*cb40*/  FSEL R188, R206, -INF , !P5 ;  /* 0xff800000cebc7808 */ /* 0x000fe40006800000 */
[----:B------:R-:W-:Y:S02]  /*cb50*/  FSEL R198, R175, -INF , !P2 ;  /* 0xff800000afc67808 */ /* 0x000fe40005000000 */
[----:B------:R-:W-:Y:S02]  /*cb60*/  FMNMX.FTZ R4, R11, R4, !PT ;  /* 0x000000040b047209 */ /* 0x000fe40007810000 */
[-C--:B------:R-:W-:Y:S02]  /*cb70*/  ISETP.GE.AND P5, PT, R167, R244.reuse, PT ;  /* 0x000000f4a700720c */ /* 0x080fe40003fa6270 */
[----:B------:R-:W-:Y:S02]  /*cb80*/  ISETP.GE.AND P2, PT, R19, R244, PT ;  /* 0x000000f41300720c */ /* 0x000fe40003f46270 */
[----:B------:R-:W-:Y:S02]  /*cb90*/  FSEL R205, R205, -INF , !P0 ;  /* 0xff800000cdcd7808 */ /* 0x000fe40004000000 */
[----:B------:R-:W-:Y:S02]  /*cba0*/  ISETP.GE.AND P0, PT, R19, R242, PT ;  /* 0x000000f21300720c */ /* 0x000fe40003f06270 */
[----:B------:R-:W-:Y:S02]  /*cbb0*/  FSEL R191, R13, -INF , !P1 ;  /* 0xff8000000dbf7808 */ /* 0x000fe40004800000 */
[----:B------:R-:W-:Y:S02]  /*cbc0*/  FMNMX.FTZ R35, R10, R35, !PT ;  /* 0x000000230a237209 */ /* 0x000fe40007810000 */
[----:B------:R-:W-:Y:S02]  /*cbd0*/  ISETP.GE.OR P0, PT, R19, R238, !P0 ;  /* 0x000000ee1300720c */ /* 0x000fe40004706670 */
[----:B------:R-:W-:Y:S02]  /*cbe0*/  FMNMX.FTZ R4, R9, R4, !PT ;  /* 0x0000000409047209 */ /* 0x000fe40007810000 */
[-C--:B------:R-:W-:Y:S02]  /*cbf0*/  ISETP.GE.OR P5, PT, R167, R243.reuse, !P5 ;  /* 0x000000f3a700720c */ /* 0x080fe40006fa6670 */
[----:B------:R-:W-:Y:S02]  /*cc00*/  ISETP.GE.OR P2, PT, R19, R243, !P2 ;  /* 0x000000f31300720c */ /* 0x000fe40005746670 */
[----:B------:R-:W-:Y:S02]  /*cc10*/  IADD3 R19, R33, 0x30, RZ ;  /* 0x0000003021137810 */ /* 0x000fe40007ffe0ff */
[----:B------:R-:W-:Y:S02]  /*cc20*/  FSEL R190, R190, -INF , !P5 ;  /* 0xff800000bebe7808 */ /* 0x000fe40006800000 */
[-C--:B------:R-:W-:Y:S02]  /*cc30*/  ISETP.GE.AND P5, PT, R167, R242.reuse, PT ;  /* 0x000000f2a700720c */ /* 0x080fe40003fa6270 */
[----:B------:R-:W-:Y:S02]  /*cc40*/  ISETP.GE.AND P1, PT, R3, R242, PT ;  /* 0x000000f20300720c */ /* 0x000fe40003f26270 */
[----:B------:R-:W-:Y:S02]  /*cc50*/  FMNMX.FTZ R35, R194, R35, !PT ;  /* 0x00000023c2237209 */ /* 0x000fe40007810000 */
[----:B------:R-:W-:Y:S02]  /*cc60*/  FSEL R196, R23, -INF , !P2 ;  /* 0xff80000017c47808 */ /* 0x000fe40005000000 */
[----:B------:R-:W-:Y:S02]  /*cc70*/  ISETP.GE.AND P2, PT, R19, R244, PT ;  /* 0x000000f41300720c */ /* 0x000fe40003f46270 */
[----:B------:R-:W-:Y:S02]  /*cc80*/  FMNMX.FTZ R4, R191, R4, !PT ;  /* 0x00000004bf047209 */ /* 0x000fe40007810000 */
[-C--:B------:R-:W-:Y:S02]  /*cc90*/  ISETP.GE.OR P5, PT, R167, R238.reuse, !P5 ;  /* 0x000000eea700720c */ /* 0x080fe40006fa6670 */
[----:B------:R-:W-:Y:S02]  /*cca0*/  ISETP.GE.OR P1, PT, R3, R238, !P1 ;  /* 0x000000ee0300720c */ /* 0x000fe40004f26670 */
[----:B------:R-:W-:Y:S02]  /*ccb0*/  FMNMX.FTZ R35, R188, R35, !PT ;  /* 0x00000023bc237209 */ /* 0x000fe40007810000 */
[----:B------:R-:W-:Y:S02]  /*ccc0*/  ISETP.GE.OR P2, PT, R19, R243, !P2 ;  /* 0x000000f31300720c */ /* 0x000fe40005746670 */
[----:B------:R-:W-:Y:S02]  /*ccd0*/  FSEL R193, R15, -INF , !P6 ;  /* 0xff8000000fc17808 */ /* 0x000fe40007000000 */
[----:B------:R-:W-:Y:S02]  /*cce0*/  IADD3 R3, R33, 0x38, RZ ;  /* 0x0000003821037810 */ /* 0x000fe40007ffe0ff */
[----:B------:R-:W-:Y:S02]  /*ccf0*/  FMNMX.FTZ R4, R205, R4, !PT ;  /* 0x00000004cd047209 */ /* 0x000fe40007810000 */
[----:B------:R-:W-:Y:S02]  /*cd00*/  IADD3 R13, R33, 0x31, RZ ;  /* 0x00000031210d7810 */ /* 0x000fe40007ffe0ff */
[----:B------:R-:W-:Y:S02]  /*cd10*/  FSEL R203, R14, -INF , !P5 ;  /* 0xff8000000ecb7808 */ /* 0x000fe40006800000 */
[----:B------:R-:W-:Y:S02]  /*cd20*/  FMNMX.FTZ R23, R192, R35, !PT ;  /* 0x00000023c0177209 */ /* 0x000fe40007810000 */
        /* <DEDUP_REMOVED lines=11> */
[----:B------:R-:W-:Y:S02]  /*cde0*/  FSEL R199, R17, -INF , !P3 ;  /* 0xff80000011c77808 */ /* 0x000fe40005800000 */
[----:B------:R-:W-:Y:S02]  /*cdf0*/  FMNMX.FTZ R6, R201, R4, !PT ;  /* 0x00000004c9067209 */ /* 0x000fe40007810000 */
[----:B------:R-:W-:Y:S02]  /*ce00*/  FSEL R178, R197, -INF , !P6 ;  /* 0xff800000c5b27808 */ /* 0x000fe40007000000 */
[----:B------:R-:W-:Y:S02]  /*ce10*/  FSEL R197, R22, -INF , !P1 ;  /* 0xff80000016c57808 */ /* 0x000fe40004800000 */
[----:B------:R-:W-:Y:S02]  /*ce20*/  ISETP.GE.AND P2, PT, R19, R242, PT ;  /* 0x000000f21300720c */ /* 0x000fe40003f46270 */
[----:B------:R-:W-:Y:S02]  /*ce30*/  FMNMX.FTZ R15, R200, R15, !PT ;  /* 0x0000000fc80f7209 */ /* 0x000fe40007810000 */
[----:B------:R-:W-:Y:S02]  /*ce40*/  FMNMX.FTZ R6, R199, R6, !PT ;  /* 0x00000006c7067209 */ /* 0x000fe40007810000 */
[----:B------:R-:W-:Y:S02]  /*ce50*/  ISETP.GE.AND P1, PT, R13, R242, PT ;  /* 0x000000f20d00720c */ /* 0x000fe40003f26270 */
[----:B------:R-:W-:Y:S02]  /*ce60*/  FSEL R195, R21, -INF , !P0 ;  /* 0xff80000015c37808 */ /* 0x000fe40004000000 */
[----:B------:R-:W-:Y:S01]  /*ce70*/  ISETP.GE.OR P2, PT, R19, R238, !P2 ;  /* 0x000000ee1300720c */ /* 0x000fe20005746670 */
[----:B------:R-:W-:Y:S01]  /*ce80*/  LDSM.16.MT88.4 R20, [R226+0x10000] ;  /* 0x01000000e214783b */ /* 0x000fe20000004200 */
[----:B------:R-:W-:Y:S02]  /*ce90*/  FMNMX.FTZ R15, R198, R15, !PT ;  /* 0x0000000fc60f7209 */ /* 0x000fe40007810000 */
[----:B------:R-:W-:Y:S02]  /*cea0*/  FMNMX.FTZ R6, R197, R6, !PT ;  /* 0x00000006c5067209 */ /* 0x000fe40007810000 */
[----:B------:R-:W-:Y:S02]  /*ceb0*/  ISETP.GE.OR P1, PT, R13, R238, !P1 ;  /* 0x000000ee0d00720c */ /* 0x000fe40004f26670 */
[----:B------:R-:W-:Y:S02]  /*cec0*/  FSEL R177, R27, -INF , !P2 ;  /* 0xff8000001bb17808 */ /* 0x000fe40005000000 */
[----:B------:R-:W-:Y:S02]  /*ced0*/  IADD3 R33, R33, 0x39, RZ ;  /* 0x0000003921217810 */ /* 0x000fe40007ffe0ff */
[----:B------:R-:W-:Y:S02]  /*cee0*/  FMNMX.FTZ R6, R195, R6, !PT ;  /* 0x00000006c3067209 */ /* 0x000fe40007810000 */
[----:B------:R-:W-:Y:S02]  /*cef0*/  FMNMX.FTZ R15, R196, R15, !PT ;  /* 0x0000000fc40f7209 */ /* 0x000fe40007810000 */
[----:B------:R-:W-:Y:S02]  /*cf00*/  ISETP.GE.AND P0, PT, R3, R242, PT ;  /* 0x000000f20300720c */ /* 0x000fe40003f06270 */
[----:B------:R-:W-:Y:S02]  /*cf10*/  FSEL R175, R26, -INF , !P1 ;  /* 0xff8000001aaf7808 */ /* 0x000fe40004800000 */
[----:B------:R-:W-:Y:S02]  /*cf20*/  FMNMX.FTZ R8, R177, R6, !PT ;  /* 0x00000006b1087209 */ /* 0x000fe40007810000 */
[----:B------:R-:W-:Y:S02]  /*cf30*/  ISETP.GE.AND P5, PT, R33, R244, PT ;  /* 0x000000f42100720c */ /* 0x000fe40003fa6270 */
[----:B------:R-:W-:Y:S02]  /*cf40*/  FMNMX.FTZ R15, R186, R15, !PT ;  /* 0x0000000fba0f7209 */ /* 0x000fe40007810000 */
[----:B------:R-:W-:Y:S02]  /*cf50*/  ISETP.GE.OR P2, PT, R3, R238, !P0 ;  /* 0x000000ee0300720c */ /* 0x000fe40004746670 */
[----:B------:R-:W-:Y:S02]  /*cf60*/  ISETP.GE.AND P0, PT, R33, R242, PT ;  /* 0x000000f22100720c */ /* 0x000fe40003f06270 */
[----:B------:R-:W-:Y:S02]  /*cf70*/  FMNMX.FTZ R15, R178, R15, !PT ;  /* 0x0000000fb20f7209 */ /* 0x000fe40007810000 */
[----:B------:R-:W-:Y:S02]  /*cf80*/  FSEL R173, R30, -INF , !P2 ;  /* 0xff8000001ead7808 */ /* 0x000fe40005000000 */
[----:B------:R-:W-:Y:S02]  /*cf90*/  FMNMX.FTZ R8, R175, R8, !PT ;  /* 0x00000008af087209 */ /* 0x000fe40007810000 */
[C---:B------:R-:W-:Y:S02]  /*cfa0*/  ISETP.GE.OR P5, PT, R33.reuse, R243, !P5 ;  /* 0x000000f32100720c */ /* 0x040fe40006fa6670 */
[----:B------:R-:W-:Y:S02]  /*cfb0*/  ISETP.GE.OR P0, PT, R33, R238, !P0 ;  /* 0x000000ee2100720c */ /* 0x000fe40004706670 */
[----:B------:R-:W-:Y:S02]  /*cfc0*/  FSEL R174, R31, -INF , !P5 ;  /* 0xff8000001fae7808 */ /* 0x000fe40006800000 */
[----:B------:R-:W-:Y:S02]  /*cfd0*/  FMNMX.FTZ R15, R176, R15, !PT ;  /* 0x0000000fb00f7209 */ /* 0x000fe40007810000 */
[----:B------:R-:W-:Y:S02]  /*cfe0*/  FSEL R165, R29, -INF , !P0 ;  /* 0xff8000001da57808 */ /* 0x000fe40004000000 */
[----:B------:R-:W-:Y:S01]  /*cff0*/  FMNMX.FTZ R8, R173, R8, !PT ;  /* 0x00000008ad087209 */ /* 0x000fe20007810000 */
[----:B------:R-:W-:Y:S01]  /*d000*/  LDSM.16.MT88.4 R28, [R225+0x10000] ;  /* 0x01000000e11c783b */ /* 0x000fe20000004200 */
[----:B------:R-:W-:Y:S02]  /*d010*/  FMNMX.FTZ R4, R174, R15, !PT ;  /* 0x0000000fae047209 */ /* 0x000fe40007810000 */
[----:B------:R-:W-:Y:S05]  /*d020*/  FMNMX.FTZ R6, R165, R8, !PT ;  /* 0x00000008a5067209 */ /* 0x000fea0007810000 */
[----:B------:R-:W1:Y:S08]  /*d030*/  SHFL.BFLY PT, R15, R4, 0x2, 0x1f ;  /* 0x0c401f00040f7f89 */ /* 0x000e7000000e0000 */
[----:B------:R-:W2:Y:S01]  /*d040*/  SHFL.BFLY PT, R3, R6, 0x2, 0x1f ;  /* 0x0c401f0006037f89 */ /* 0x000ea200000e0000 */
[----:B-1----:R-:W-:Y:S07]  /*d050*/  FMNMX.FTZ R15, R4, R15, !PT ;  /* 0x0000000f040f7209 */ /* 0x002fee0007810000 */
[----:B------:R-:W1:Y:S01]  /*d060*/  SHFL.BFLY PT, R164, R15, 0x1, 0x1f ;  /* 0x0c201f000fa47f89 */ /* 0x000e6200000e0000 */
[----:B--2---:R-:W-:Y:S07]  /*d070*/  FMNMX.FTZ R4, R6, R3, !PT ;  /* 0x0000000306047209 */ /* 0x004fee0007810000 */
[----:B------:R-:W2:Y:S01]  /*d080*/  SHFL.BFLY PT, R3, R4, 0x1, 0x1f ;  /* 0x0c201f0004037f89 */ /* 0x000ea200000e0000 */
[----:B-1----:R-:W-:Y:S04]  /*d090*/  FMNMX.FTZ R164, R15, R164, !PT ;  /* 0x000000a40fa47209 */ /* 0x002fe80007810000 */
[C---:B------:R-:W-:Y:S01]  /*d0a0*/  FSETP.NEU.FTZ.AND P1, PT, R164.reuse, -INF , PT ;  /* 0xff800000a400780b */ /* 0x040fe20003f3d000 */
[----:B------:R-:W-:Y:S01]  /*d0b0*/  FMUL.FTZ R179, R164, c[0x0][0x23c] ;  /* 0x00008f00a4b37a20 */ /* 0x000fe20000410000 */
[----:B--2---:R-:W-:Y:S04]  /*d0c0*/  FMNMX.FTZ R3, R4, R3, !PT ;  /* 0x0000000304037209 */ /* 0x004fe80007810000 */
[----:B------:R-:W-:Y:S02]  /*d0d0*/  FSEL R179, R179, RZ, P1 ;  /* 0x000000ffb3b37208 */ /* 0x000fe40000800000 */
[C---:B------:R-:W-:Y:S01]  /*d0e0*/  FSETP.NEU.FTZ.AND P0, PT, R3.reuse, -INF , PT ;  /* 0xff8000000300780b */ /* 0x040fe20003f1d000 */
[----:B------:R-:W-:Y:S02]  /*d0f0*/  FMUL.FTZ R172, R3, c[0x0][0x23c] ;  /* 0x00008f0003ac7a20 */ /* 0x000fe40000410000 */
[--C-:B------:R-:W-:Y:S02]  /*d100*/  FFMA.FTZ R185, R12, c[0x0][0x23c], -R179.reuse ;  /* 0x00008f000cb97a23 */ /* 0x100fe400000108b3 */
[----:B------:R-:W1:Y:S01]  /*d110*/  LDSM.16.MT88.4 R12, [R228+0x10000] ;  /* 0x01000000e40c783b */ /* 0x000e620000004200 */
[----:B------:R-:W-:Y:S01]  /*d120*/  FSEL R172, R172, RZ, P0 ;  /* 0x000000ffacac7208 */ /* 0x000fe20000000000 */
[--C-:B------:R-:W-:Y:S02]  /*d130*/  FFMA.FTZ R167, R237, c[0x0][0x23c], -R179.reuse ;  /* 0x00008f00eda77a23 */ /* 0x100fe400000108b3 */
[--C-:B------:R-:W-:Y:S01]  /*d140*/  FFMA.FTZ R166, R16, c[0x0][0x23c], -R179.reuse ;  /* 0x00008f0010a67a23 */ /* 0x100fe200000108b3 */
[----:B------:R-:W-:Y:S01]  /*d150*/  MUFU.EX2 R185, R185 ;  /* 0x000000b900b97308 */ /* 0x000fe20000000800 */
[--C-:B------:R-:W-:Y:S01]  /*d160*/  FFMA.FTZ R183, R5, c[0x0][0x23c], -R172.reuse ;  /* 0x00008f0005b77a23 */ /* 0x100fe200000108ac */
[----:B------:R-:W-:Y:S01]  /*d170*/  FSEL R5, R164, RZ, P1 ;  /* 0x000000ffa4057208 */ /* 0x000fe20000800000 */
[--C-:B------:R-:W-:Y:S02]  /*d180*/  FFMA.FTZ R184, R10, c[0x0][0x23c], -R179.reuse ;  /* 0x00008f000ab87a23 */ /* 0x100fe400000108b3 */
[----:B------:R-:W-:Y:S02]  /*d190*/  FFMA.FTZ R182, R7, c[0x0][0x23c], -R172 ;  /* 0x00008f0007b67a23 */ /* 0x000fe400000108ac */
[----:B------:R-:W-:Y:S01]  /*d1a0*/  FADD.FTZ R4, -R5, R2 ;  /* 0x0000000205047221 */ /* 0x000fe20000010100 */
[----:B------:R-:W-:Y:S01]  /*d1b0*/  FSEL R5, R3, RZ, P0 ;  /* 0x000000ff03057208 */ /* 0x000fe20000000000 */
[--C-:B------:R-:W-:Y:S01]  /*d1c0*/  FFMA.FTZ R181, R11, c[0x0][0x23c], -R172.reuse ;  /* 0x00008f000bb57a23 */ /* 0x100fe200000108ac */
[----:B------:R-:W-:Y:S01]  /*d1d0*/  MUFU.EX2 R167, R167 ;  /* 0x000000a700a77308 */ /* 0x000fe20000000800 */
[----:B------:R-:W-:Y:S01]  /*d1e0*/  FFMA.FTZ R180, R9, c[0x0][0x23c], -R172 ;  /* 0x00008f0009b47a23 */ /* 0x000fe200000108ac */
[----:B------:R-:W-:Y:S01]  /*d1f0*/  ISETP.GT.AND P0, PT, R246, UR9, PT ;  /* 0x00000009f6007c0c */ /* 0x000fe2000bf04270 */
[----:B------:R-:W-:Y:S02]  /*d200*/  FADD.FTZ R5, -R5, R0 ;  /* 0x0000000005057221 */ /* 0x000fe40000010100 */
[----:B------:R-:W-:Y:S02]  /*d210*/  FMUL.FTZ R2, R4, c[0x0][0x23c] ;  /* 0x00008f0004027a20 */ /* 0x000fe40000410000 */
[----:B------:R-:W-:Y:S02]  /*d220*/  FMUL.FTZ R0, R5, c[0x0][0x23c] ;  /* 0x00008f0005007a20 */ /* 0x000fe40000410000 */
[--C-:B------:R-:W-:Y:S01]  /*d230*/  FFMA.FTZ R206, R177, c[0x0][0x23c], -R172.reuse ;  /* 0x00008f00b1ce7a23 */ /* 0x100fe200000108ac */
[----:B------:R-:W2:Y:S01]  /*d240*/  MUFU.EX2 R166, R166 ;  /* 0x000000a600a67308 */ /* 0x000ea20000000800 */
        /* <DEDUP_REMOVED lines=8> */
[--C-:B------:R-:W-:Y:S02]  /*d2d0*/  FFMA.FTZ R192, R205, c[0x0][0x23c], -R172.reuse ;  /* 0x00008f00cdc07a23 */ /* 0x100fe400000108ac */
[--C-:B------:R-:W-:Y:S02]  /*d2e0*/  FFMA.FTZ R193, R193, c[0x0][0x23c], -R172.reuse ;  /* 0x00008f00c1c17a23 */ /* 0x100fe400000108ac */
[--C-:B------:R-:W-:Y:S01]  /*d2f0*/  FFMA.FTZ R194, R203, c[0x0][0x23c], -R172.reuse ;  /* 0x00008f00cbc27a23 */ /* 0x100fe200000108ac */
[----:B------:R-:W-:Y:S01]  /*d300*/  MUFU.EX2 R183, R183 ;  /* 0x000000b700b77308 */ /* 0x000fe20000000800 */
        /* <DEDUP_REMOVED lines=410> */
.L_x_6292:
        /* <DEDUP_REMOVED lines=383> */
.L_x_6298:
[----:B---34-:R-:W-:Y:S05]  /*104a0*/  BSYNC B0 ;  /* 0x0000000000007941 */ /* 0x018fea0003800000 */
.L_x_6297:
        /* <DEDUP_REMOVED lines=36> */
.L_x_6300:
[----:B------:R-:W-:Y:S05]  /*106f0*/  BSYNC B0 ;  /* 0x0000000000007941 */ /* 0x000fea0003800000 */
.L_x_6299:
        /* <DEDUP_REMOVED lines=18> */
.L_x_6302:
[----:B------:R-:W-:Y:S05]  /*10820*/  BSYNC B0 ;  /* 0x0000000000007941 */ /* 0x000fea0003800000 */
.L_x_6301:
        /* <DEDUP_REMOVED lines=18> */
.L_x_6304:
[----:B------:R-:W-:Y:S05]  /*10950*/  BSYNC B0 ;  /* 0x0000000000007941 */ /* 0x000fea0003800000 */
.L_x_6303:
        /* <DEDUP_REMOVED lines=17> */
.L_x_6305:
        /* <DEDUP_REMOVED lines=9> */
.L_x_8813:


//--------------------- .text._ZN5flash24flash_fwd_splitkv_kernelI23Flash_fwd_kernel_traitsILi256ELi64ELi64ELi4ELb0ELb0EN7cutlass6half_tE19Flash_kernel_traitsILi256ELi64ELi64ELi4ES3_EELb0ELb1ELb1ELb0ELb0ELb0ELb0ELb0EEEvNS_16Flash_fwd_paramsE --------------------------
	.section	.text._ZN5flash24flash_fwd_splitkv_kernelI23Flash_fwd_kernel_traitsILi256ELi64ELi64ELi4ELb0ELb0EN7cutlass6half_tE19Flash_kernel_traitsILi256ELi64ELi64ELi4ES3_EELb0ELb1ELb1ELb0ELb0ELb0ELb0ELb0EEEvNS_16Flash_fwd_paramsE,"ax",@progbits
	.sectioninfo	@"SHI_REGISTERS=255"
	.align	128
        .global         _ZN5flash24flash_fwd_splitkv_kernelI23Flash_fwd_kernel_traitsILi256ELi64ELi64ELi4ELb0ELb0EN7cutlass6half_tE19Flash_kernel_traitsILi256ELi64ELi64ELi4ES3_EELb0ELb1ELb1ELb0ELb0ELb0ELb0ELb0EEEvNS_16Flash_fwd_paramsE
        .type           _ZN5flash24flash_fwd_splitkv_kernelI23Flash_fwd_kernel_traitsILi256ELi64ELi64ELi4ELb0ELb0EN7cutlass6half_tE19Flash_kernel_traitsILi256ELi64ELi64ELi4ES3_EELb0ELb1ELb1ELb0ELb0ELb0ELb0ELb0EEEvNS_16Flash_fwd_paramsE,@function
        .size           _ZN5flash24flash_fwd_splitkv_kernelI23Flash_fwd_kernel_traitsILi256ELi64ELi64ELi4ELb0ELb0EN7cutlass6half_tE19Flash_kernel_traitsILi256ELi64ELi64ELi4ES3_EELb0ELb1ELb1ELb0ELb0ELb0ELb0ELb0EEEvNS_16Flash_fwd_paramsE,(.L_x_8814 - _ZN5flash24flash_fwd_splitkv_kernelI23Flash_fwd_kernel_traitsILi256ELi64ELi64ELi4ELb0ELb0EN7cutlass6half_tE19Flash_kernel_traitsILi256ELi64ELi64ELi4ES3_EELb0ELb1ELb1ELb0ELb0ELb0ELb0ELb0EEEvNS_16Flash_fwd_paramsE)
        .other          _ZN5flash24flash_fwd_splitkv_kernelI23Flash_fwd_kernel_traitsILi256ELi64ELi64ELi4ELb0ELb0EN7cutlass6half_tE19Flash_kernel_traitsILi256ELi64ELi64ELi4ES3_EELb0ELb1ELb1ELb0ELb0ELb0ELb0ELb0EEEvNS_16Flash_fwd_paramsE,@"STO_CUDA_ENTRY STV_DEFAULT"
_ZN5flash24flash_fwd_splitkv_kernelI23Flash_fwd_kernel_traitsILi256ELi64ELi64ELi4ELb0ELb0EN7cutlass6half_tE19Flash_kernel_traitsILi256ELi64ELi64ELi4ES3_EELb0ELb1ELb1ELb0ELb0ELb0ELb0ELb0EEEvNS_16Flash_fwd_paramsE:
.text._ZN5flash24flash_fwd_splitkv_kernelI23Flash_fwd_kernel_traitsILi256ELi64ELi64ELi4ELb0ELb0EN7cutlass6half_tE19Flash_kernel_traitsILi256ELi64ELi64ELi4ES3_EELb0ELb1ELb1ELb0ELb0ELb0ELb0ELb0EEEvNS_16Flash_fwd_paramsE:
        /* <DEDUP_REMOVED lines=55> */
.L_x_6306:
[----:B------:R-:W-:Y:S02]  /*0370*/  ULDC UR6, c[0x0][0x218] ;  /* 0x0000860000067ab9 */ /* 0x000fe40000000800 */
.L_x_6307:
        /* <DEDUP_REMOVED lines=62> */
[----:B------:R-:W-:Y:S01]  /*0760*/  BSSY B0, `(.L_x_6309) ;  /* 0x0000033000007945 */ /* 0x000fe20003800000 */
[----:B------:R-:W-:-:S02]  /*0770*/  UIADD3 UR13, -UR26, UR13, URZ ;  /* 0x0000000d1a0d7290 */ /* 0x000fc4000fffe13f */
[----:B------:R-:W-:Y:S01]  /*0780*/  @UP0 UIMAD.WIDE.U32 UR8, UR14, UR6, URZ ;  /* 0x000000060e0802a5 */ /* 0x000fe2000f8e003f */
[----:B------:R-:W-:Y:S01]  /*0790*/  IMAD.IADD R11, R10, 0x1, -R11 ;  /* 0x000000010a0b7824 */ /* 0x000fe200078e0a0b */
[----:B------:R-:W-:Y:S01]  /*07a0*/  UIMAD UR6, UR26, UR5, UR4 ;  /* 0x000000051a0672a4 */ /* 0x000fe2000f8e0204 */
[----:B------:R-:W-:Y:S01]  /*07b0*/  SHF.R.S32.HI R10, RZ, 0x3, R0 ;  /* 0x00000003ff0a7819 */ /* 0x000fe20000011400 */
[----:B------:R-:W-:Y:S01]  /*07c0*/  @UP0 UIMAD UR7, UR14, UR7, UR9 ;  /* 0x000000070e0702a4 */ /* 0x000fe2000f8e0209 */
[----:B------:R-:W-:Y:S01]  /*07d0*/  IMAD.SHL.U32 R16, R11, 0x8, RZ ;  /* 0x000000080b107824 */ /* 0x000fe200078e00ff */
[----:B------:R-:W-:Y:S01]  /*07e0*/  @!UP0 USHF.R.S32.HI UR9, URZ, 0x1f, UR19 ;  /* 0x0000001f3f098899 */ /* 0x000fe20008011413 */
[----:B------:R-:W-:Y:S01]  /*07f0*/  SHF.R.S32.HI R3, RZ, 0x1f, R10 ;  /* 0x0000001fff037819 */ /* 0x000fe2000001140a */
        /* <DEDUP_REMOVED lines=41> */
.L_x_6310:
[----:B------:R-:W-:Y:S05]  /*0a90*/  BSYNC B0 ;  /* 0x0000000000007941 */ /* 0x000fea0003800000 */
.L_x_6309:
        /* <DEDUP_REMOVED lines=22> */
.L_x_6312:
[----:B------:R-:W-:Y:S05]  /*0c00*/  BSYNC B0 ;  /* 0x0000000000007941 */ /* 0x000fea0003800000 */
.L_x_6311:
        /* <DEDUP_REMOVED lines=22> */
.L_x_6314:
[----:B------:R-:W-:Y:S05]  /*0d70*/  BSYNC B0 ;  /* 0x0000000000007941 */ /* 0x000fea0003800000 */
.L_x_6313:
        /* <DEDUP_REMOVED lines=21> */
.L_x_6316:
[----:B------:R-:W-:Y:S05]  /*0ed0*/  BSYNC B0 ;  /* 0x0000000000007941 */ /* 0x000fea0003800000 */
.L_x_6315:
        /* <DEDUP_REMOVED lines=20> */
.L_x_6308:
        /* <DEDUP_REMOVED lines=118> */
[----:B------:R-:W-:Y:S02]  /*1780*/  UIADD3 UR10, UR29, UR5, URZ ;  /* 0x000000051d0a7290 */ /* 0x000fe4000fffe03f */
[----:B------:R-:W-:Y:S01]  /*1790*/  UMOV UR12, UR28 ;  /* 0x0000001c000c7c82 */ /* 0x000fe20008000000 */
[----:B------:R-:W-:Y:S05]  /*17a0*/  BRA `(.L_x_6318) ;  /* 0x0000054000007947 */ /* 0x000fea0003800000 */
.L_x_6317:
        /* <DEDUP_REMOVED lines=21> */
.L_x_6319:
        /* <DEDUP_REMOVED lines=39> */
[----:B------:R-:W-:Y:S01]  /*1b70*/  @P3 IADD3 R12, R12, 0x1, RZ ;  /* 0x000000010c0c3810 */ /* 0x000fe20007ffe0ff */
[----:B------:R-:W-:-:S04]  /*1b80*/  @UP0 UMOV UR12, UR28 ;  /* 0x0000001c000c0c82 */ /* 0x000fc80008000000 */
        /* <DEDUP_REMOVED lines=22> */
.L_x_6318:
        /* <DEDUP_REMOVED lines=11> */
[----:B------:R-:W-:Y:S01]  /*1da0*/  USHF.R.S32.HI UR31, URZ, 0x1f, UR30 ;  /* 0x0000001f3f1f7899 */ /* 0x000fe2000801141e */
        /* <DEDUP_REMOVED lines=27> */
[----:B------:R-:W-:Y:S01]  /*1f60*/  IMAD R8, R12, c[0x0][0x1bc], R8 ;  /* 0x00006f000c087a24 */ /* 0x000fe200078e0208 */
[----:B------:R-:W-:Y:S01]  /*1f70*/  SHF.R.S32.HI R2, RZ, 0x1f, R236 ;  /* 0x0000001fff027819 */ /* 0x000fe200000114ec */
[----:B------:R-:W-:Y:S01]  /*1f80*/  ULDC.64 UR4, c[0x0][0x1a8] ;  /* 0x00006a0000047ab9 */ /* 0x000fe20000000a00 */
[----:B------:R-:W-:Y:S01]  /*1f90*/  LOP3.LUT R4, R0, 0xfffffff8, RZ, 0xc0, !PT ;  /* 0xfffffff800047812 */ /* 0x000fe200078ec0ff */
[----:B------:R-:W-:Y:S01]  /*1fa0*/  UIMAD UR4, UR31, UR4, URZ ;  /* 0x000000041f0472a4 */ /* 0x000fe2000f8e023f */
[----:B------:R-:W-:Y:S01]  /*1fb0*/  IADD3 R24, P1, R236, UR12, RZ ;  /* 0x0000000cec187c10 */ /* 0x000fe2000ff3e0ff */
[----:B------:R-:W-:Y:S01]  /*1fc0*/  IMAD.X R21, R2, 0x1, R5, P2 ;  /* 0x0000000102157824 */ /* 0x000fe200010e0605 */
[----:B------:R-:W-:Y:S01]  /*1fd0*/  IADD3 R14, P0, R236, UR32, RZ ;  /* 0x00000020ec0e7c10 */ /* 0x000fe2000ff1e0ff */
[----:B------:R-:W-:Y:S01]  /*1fe0*/  IMAD.IADD R4, R7, 0x1, -R4 ;  /* 0x0000000107047824 */ /* 0x000fe200078e0a04 */
[C---:B------:R-:W-:Y:S01]  /*1ff0*/  IADD3.X R25, R2.reuse, UR10, RZ, P1, !PT ;  /* 0x0000000a02197c10 */ /* 0x040fe20008ffe4ff */
[----:B------:R-:W-:Y:S01]  /*2000*/  UIADD3 UR10, -UR26, UR13, URZ ;  /* 0x0000000d1a0a7290 */ /* 0x000fe2000fffe13f */
        /* <DEDUP_REMOVED lines=22> */
[----:B------:R-:W-:Y:S01]  /*2170*/  LOP3.LUT R5, R6, 0xffffffe0, RZ, 0xc0, !PT ;  /* 0xffffffe006057812 */ /* 0x000fe200078ec0ff */
[----:B-1----:R-:W-:Y:S01]  /*2180*/  IMAD.WIDE.U32 R18, R18, c[0x0][0x1a8], R14 ;  /* 0x00006a0012127a25 */ /* 0x002fe200078e000e */
[----:B------:R-:W-:-:S02]  /*2190*/  LOP3.LUT R4, R4, 0xfffffe00, R0, 0xf8, !PT ;  /* 0xfffffe0004047812 */ /* 0x000fc400078ef800 */
[----:B------:R-:W-:Y:S01]  /*21a0*/  SHF.R.S32.HI R6, RZ, 0x5, R6 ;  /* 0x00000005ff067819 */ /* 0x000fe20000011406 */
[----:B------:R-:W-:Y:S01]  /*21b0*/  IMAD.MOV.U32 R8, RZ, RZ, R12 ;  /* 0x000000ffff087224 */ /* 0x000fe200078e000c */
[----:B------:R-:W-:Y:S01]  /*21c0*/  IADD3 R233, R236, 0x40, RZ ;  /* 0x00000040ece97810 */ /* 0x000fe20007ffe0ff */
        /* <DEDUP_REMOVED lines=54> */
.L_x_6321:
[----:B------:R-:W-:Y:S05]  /*2530*/  BSYNC B0 ;  /* 0x0000000000007941 */ /* 0x000fea0003800000 */
.L_x_6320:
        /* <DEDUP_REMOVED lines=45> */
.L_x_6323:
[----:B------:R-:W-:Y:S05]  /*2810*/  BSYNC B0 ;  /* 0x0000000000007941 */ /* 0x000fea0003800000 */
.L_x_6322:
        /* <DEDUP_REMOVED lines=45> */
.L_x_6325:
[----:B------:R-:W-:Y:S05]  /*2af0*/  BSYNC B0 ;  /* 0x0000000000007941 */ /* 0x000fea0003800000 */
.L_x_6324:
        /* <DEDUP_REMOVED lines=44> */
.L_x_6327:
[----:B------:R-:W-:Y:S05]  /*2dc0*/  BSYNC B0 ;  /* 0x0000000000007941 */ /* 0x000fea0003800000 */
.L_x_6326:
        /* <DEDUP_REMOVED lines=39> */
.L_x_6329:
[----:B------:R-:W-:Y:S05]  /*3040*/  BSYNC B0 ;  /* 0x0000000000007941 */ /* 0x000fea0003800000 */
.L_x_6328:
        /* <DEDUP_REMOVED lines=41> */
.L_x_6331:
[----:B------:R-:W-:Y:S05]  /*32e0*/  BSYNC B0 ;  /* 0x0000000000007941 */ /* 0x000fea0003800000 */
.L_x_6330:
[----:B------:R-:W-:Y:S01]  /*32f0*/  ISETP.GE.AND P0, PT, R14, UR29, PT ;  /* 0x0000001d0e007c0c */ /* 0x000fe2000bf06270 */
[----:B------:R-:W-:-:S12]  /*3300*/  BSSY B0, `(.L_x_6332) ;  /* 0x0000028000007945 */ /* 0x000fd80003800000 */
[----:B------:R-:W-:Y:S05]  /*3310*/  @P0 BRA `(.L_x_6333) ;  /* 0x0000026000000947 */ /* 0x000fea0003800000 */
[----:B------:R-:W-:Y:S01]  /*3320*/  ISETP.GE.AND P5, PT, R236, c[0x0][0x220], PT ;  /* 0x00008800ec007a0c */ /* 0x000fe20003fa6270 */
[----:B-1----:R-:W-:Y:S01]  /*3330*/  IMAD.U32 R9, RZ, RZ, UR8 ;  /* 0x00000008ff097e24 */ /* 0x002fe2000f8e00ff */
        /* <DEDUP_REMOVED lines=36> */
.L_x_6333:
[----:B------:R-:W-:Y:S05]  /*3580*/  BSYNC B0 ;  /* 0x0000000000007941 */ /* 0x000fea0003800000 */
.L_x_6332:
[----:B------:R-:W-:Y:S01]  /*3590*/  ISETP.GE.AND P0, PT, R13, UR29, PT ;  /* 0x0000001d0d007c0c */ /* 0x000fe2000bf06270 */
[----:B------:R-:W-:-:S12]  /*35a0*/  BSSY B0, `(.L_x_6334) ;  /* 0x0000029000007945 */ /* 0x000fd80003800000 */
[----:B------:R-:W-:Y:S05]  /*35b0*/  @P0 BRA `(.L_x_6335) ;  /* 0x0000027000000947 */ /* 0x000fea0003800000 */
[----:B------:R-:W-:Y:S01]  /*35c0*/  ISETP.GE.AND P6, PT, R236, c[0x0][0x220], PT ;  /* 0x00008800ec007a0c */ /* 0x000fe20003fc6270 */
[----:B-12---:R-:W-:Y:S01]  /*35d0*/  IMAD.U32 R24, RZ, RZ, UR8 ;  /* 0x00000008ff187e24 */ /* 0x006fe2000f8e00ff */
        /* <DEDUP_REMOVED lines=37> */
.L_x_6335:
[----:B------:R-:W-:Y:S05]  /*3830*/  BSYNC B0 ;  /* 0x0000000000007941 */ /* 0x000fea0003800000 */
.L_x_6334:
        /* <DEDUP_REMOVED lines=12> */
[----:B------:R-:W-:-:S05]  /*3900*/  DEPBAR.LE SB0, 0x0 ;  /* 0x000080000000791a */ /* 0x000fca0000000000 */
[----:B------:R1:W3:Y:S04]  /*3910*/  LDG.E R9, [R8.64] ;  /* 0x0000001608097981 */ /* 0x0002e8000c1e1900 */
[----:B------:R-:W-:Y:S01]  /*3920*/  BAR.SYNC.DEFER_BLOCKING 0x0 ;  /* 0x0000000000007b1d */ /* 0x000fe20000010000 */
[----:B------:R-:W-:Y:S01]  /*3930*/  ISETP.GE.AND P1, PT, R16, UR29, PT ;  /* 0x0000001d10007c0c */ /* 0x000fe2000bf26270 */
[----:B------:R-:W-:Y:S01]  /*3940*/  IMAD.SHL.U32 R234, R10, 0x2, RZ ;  /* 0x000000020aea7824 */ /* 0x000fe200078e00ff */
[----:B------:R-:W-:-:S03]  /*3950*/  LEA R167, P0, R170, c[0x0][0x170], 0x1 ;  /* 0x00005c00aaa77a11 */ /* 0x000fc600078008ff */
[----:B------:R-:W-:Y:S01]  /*3960*/  BSSY B0, `(.L_x_6336) ;  /* 0x000002f000007945 */ /* 0x000fe20003800000 */
[----:B------:R-:W-:Y:S02]  /*3970*/  LOP3.LUT R234, R234, 0x6, RZ, 0xc0, !PT ;  /* 0x00000006eaea7812 */ /* 0x000fe400078ec0ff */
[----:B------:R-:W-:Y:S01]  /*3980*/  LEA.HI.X R166, R170, c[0x0][0x174], R168, 0x1, P0 ;  /* 0x00005d00aaa67a11 */ /* 0x000fe200000f0ca8 */
[----:B-1----:R-:W3:Y:S04]  /*3990*/  MUFU.RCP R8, c[0x0][0x238] ;  /* 0x00008e0000087b08 */ /* 0x002ee80000001000 */
[----:B------:R1:W-:Y:S04]  /*39a0*/  @P1 STS.128 [R235+0x10000], RZ ;  /* 0x010000ffeb001388 */ /* 0x0003e80000000c00 */
[----:B------:R1:W-:Y:S04]  /*39b0*/  @P1 STS.128 [R235+0x12000], RZ ;  /* 0x012000ffeb001388 */ /* 0x0003e80000000c00 */
[----:B------:R1:W-:Y:S04]  /*39c0*/  @P1 STS.128 [R235+0x14000], RZ ;  /* 0x014000ffeb001388 */ /* 0x0003e80000000c00 */
[----:B------:R1:W-:Y:S01]  /*39d0*/  @P1 STS.128 [R235+0x16000], RZ ;  /* 0x016000ffeb001388 */ /* 0x0003e20000000c00 */
[----:B---3--:R-:W-:-:S04]  /*39e0*/  FMUL.FTZ R8, R9, R8 ;  /* 0x0000000809087220 */ /* 0x008fc80000410000 */
[----:B------:R3:W4:Y:S02]  /*39f0*/  R2UR UR19, R8 ;  /* 0x00000000081373c2 */ /* 0x00072400000e0000 */
[----:B---3--:R-:W-:-:S04]  /*3a00*/  SHF.R.S32.HI R8, RZ, 0x1f, R5 ;  /* 0x0000001fff087819 */ /* 0x008fc80000011405 */
[----:B------:R-:W-:-:S04]  /*3a10*/  LEA.HI R5, R8, R5, RZ, 0x2 ;  /* 0x0000000508057211 */ /* 0x000fc800078f10ff */
[----:B------:R-:W-:Y:S01]  /*3a20*/  SHF.R.S32.HI R5, RZ, 0x2, R5 ;  /* 0x00000002ff057819 */ /* 0x000fe20000011405 */
[----:B------:R-:W-:Y:S05]  /*3a30*/  @P1 BRA `(.L_x_6337) ;  /* 0x0000021000001947 */ /* 0x000fea0003800000 */
[----:B-1--4-:R-:W-:Y:S02]  /*3a40*/  ISETP.GE.AND P3, PT, R236, c[0x0][0x220], PT ;  /* 0x00008800ec007a0c */ /* 0x012fe40003f66270 */
[----:B------:R-:W-:Y:S02]  /*3a50*/  ISETP.GE.AND P2, PT, R233, c[0x0][0x220], PT ;  /* 0x00008800e9007a0c */ /* 0x000fe40003f46270 */
        /* <DEDUP_REMOVED lines=31> */
.L_x_6337:
[----:B-1--4-:R-:W-:Y:S05]  /*3c50*/  BSYNC B0 ;  /* 0x0000000000007941 */ /* 0x012fea0003800000 */
.L_x_6336:
        /* <DEDUP_REMOVED lines=21> */
[----:B--2---:R-:W-:Y:S01]  /*3db0*/  @!P4 LEA R20, P3, R12, R167, 0x1 ;  /* 0x000000a70c14c211 */ /* 0x004fe200078608ff */
        /* <DEDUP_REMOVED lines=31> */
.L_x_6339:
[----:B------:R-:W-:Y:S05]  /*3fb0*/  BSYNC B0 ;  /* 0x0000000000007941 */ /* 0x000fea0003800000 */
.L_x_6338:
        /* <DEDUP_REMOVED lines=10> */
[----:B------:R-:W-:Y:S01]  /*4060*/  IMAD.MOV.U32 R9, RZ, RZ, 0x5 ;  /* 0x00000005ff097424 */ /* 0x000fe200078e00ff */
[----:B------:R-:W-:Y:S01]  /*4070*/  ISETP.GE.AND P2, PT, R232, c[0x0][0x220], PT ;  /* 0x00008800e8007a0c */ /* 0x000fe20003f46270 */
[----:B------:R-:W-:Y:S01]  /*4080*/  IMAD.U32 R8, RZ, RZ, UR6 ;  /* 0x00000006ff087e24 */ /* 0x000fe2000f8e00ff */
[----:B------:R-:W-:Y:S01]  /*4090*/  ISETP.GE.AND P0, PT, R231, c[0x0][0x220], PT ;  /* 0x00008800e7007a0c */ /* 0x000fe20003f06270 */
[----:B------:R-:W-:-:S03]  /*40a0*/  IMAD.SHL.U32 R7, R7, 0x20, RZ ;  /* 0x0000002007077824 */ /* 0x000fc600078e00ff */
[----:B------:R-:W-:-:S03]  /*40b0*/  SHF.L.U64.HI R8, R8, R9, c[0x0][0x1a4] ;  /* 0x0000690008087619 */ /* 0x000fc60000010209 */
[CC--:B--2---:R-:W-:Y:S01]  /*40c0*/  @!P5 LEA R18, P6, R7.reuse, R167.reuse, 0x1 ;  /* 0x000000a70712d211 */ /* 0x0c4fe200078c08ff */
[----:B------:R2:W-:Y:S01]  /*40d0*/  @P5 STS.128 [R235+0x11000], RZ ;  /* 0x011000ffeb005388 */ /* 0x0005e20000000c00 */
[CC--:B------:R-:W-:Y:S02]  /*40e0*/  @!P4 LEA R14, P3, R7.reuse, R167.reuse, 0x1 ;  /* 0x000000a7070ec211 */ /* 0x0c0fe400078608ff */
[C---:B---3--:R-:W-:Y:S02]  /*40f0*/  @!P2 LEA R10, P1, R7.reuse, R167, 0x1 ;  /* 0x000000a7070aa211 */ /* 0x048fe400078208ff */
        /* <DEDUP_REMOVED lines=25> */
.L_x_6341:
[----:B------:R-:W-:Y:S05]  /*4290*/  BSYNC B0 ;  /* 0x0000000000007941 */ /* 0x000fea0003800000 */
.L_x_6340:
        /* <DEDUP_REMOVED lines=10> */
[----:B--2---:R-:W-:Y:S02]  /*4340*/  MOV R14, UR6 ;  /* 0x00000006000e7c02 */ /* 0x004fe40008000f00 */
[----:B------:R-:W-:Y:S02]  /*4350*/  ISETP.GE.AND P1, PT, R232, c[0x0][0x220], PT ;  /* 0x00008800e8007a0c */ /* 0x000fe40003f26270 */
[----:B------:R-:W-:Y:S02]  /*4360*/  MOV R7, UR6 ;  /* 0x0000000600077c02 */ /* 0x000fe40008000f00 */
[----:B------:R-:W-:-:S03]  /*4370*/  ISETP.GE.AND P0, PT, R231, c[0x0][0x220], PT ;  /* 0x00008800e7007a0c */ /* 0x000fc60003f06270 */
[-C--:B------:R-:W-:Y:S01]  /*4380*/  @!P3 MOV R8, R167.reuse ;  /* 0x000000a70008b202 */ /* 0x080fe20000000f00 */
[----:B------:R-:W-:Y:S01]  /*4390*/  @!P3 IMAD.MOV.U32 R9, RZ, RZ, R166 ;  /* 0x000000ffff09b224 */ /* 0x000fe200078e00a6 */
[----:B------:R2:W-:Y:S01]  /*43a0*/  @P3 STS.128 [R235+0x11800], RZ ;  /* 0x011800ffeb003388 */ /* 0x0005e20000000c00 */
[----:B---3--:R-:W-:Y:S02]  /*43b0*/  @!P3 IMAD.MOV.U32 R10, RZ, RZ, c[0x0][0x1a4] ;  /* 0x00006900ff0ab624 */ /* 0x008fe400078e00ff */
        /* <DEDUP_REMOVED lines=44> */
.L_x_6343:
[----:B------:R-:W-:Y:S05]  /*4680*/  BSYNC B0 ;  /* 0x0000000000007941 */ /* 0x000fea0003800000 */
.L_x_6342:
        /* <DEDUP_REMOVED lines=17> */
[----:B------:R-:W-:Y:S01]  /*47a0*/  LDSM.16.M88.4 R60, [R228] ;  /* 0x00000000e43c783b */ /* 0x000fe20000000200 */
[----:B------:R-:W-:Y:S01]  /*47b0*/  IMAD.IADD R5, R5, 0x1, R6 ;  /* 0x0000000105057824 */ /* 0x000fe200078e0206 */
[----:B------:R-:W-:Y:S01]  /*47c0*/  ULDC UR4, c[0x0][0x2e8] ;  /* 0x0000ba0000047ab9 */ /* 0x000fe20000000800 */
[----:B------:R-:W-:Y:S01]  /*47d0*/  IMAD R229, R229, 0x200, R7 ;  /* 0x00000200e5e57824 */ /* 0x000fe200078e0207 */
[----:B------:R-:W-:Y:S01]  /*47e0*/  LDSM.16.M88.4 R76, [R226] ;  /* 0x00000000e24c783b */ /* 0x000fe20000000200 */
[----:B------:R-:W-:Y:S01]  /*47f0*/  UIADD3 UR4, UR5, UR4, URZ ;  /* 0x0000000405047290 */ /* 0x000fe2000fffe03f */
[----:B------:R-:W-:Y:S01]  /*4800*/  PLOP3.LUT P6, PT, PT, PT, UP0, 0x80, 0x0 ;  /* 0x000000000000781c */ /* 0x000fe20003fcf008 */
[----:B------:R-:W-:Y:S01]  /*4810*/  IMAD.SHL.U32 R229, R229, 0x2, RZ ;  /* 0x00000002e5e57824 */ /* 0x000fe200078e00ff */
[----:B------:R-:W-:Y:S01]  /*4820*/  LDSM.16.M88.4 R68, [R225] ;  /* 0x00000000e144783b */ /* 0x000fe20000000200 */
[----:B------:R-:W-:Y:S01]  /*4830*/  UIADD3 UR5, UR27, -UR13, URZ ;  /* 0x8000000d1b057290 */ /* 0x000fe2000fffe03f */
[----:B------:R-:W-:-:S02]  /*4840*/  IADD3 R240, R5, 0x8, RZ ;  /* 0x0000000805f07810 */ /* 0x000fc40007ffe0ff */
[----:B------:R-:W5:Y:S01]  /*4850*/  LDSM.16.M88.4 R48, [R229+0x8000] ;  /* 0x00800000e530783b */ /* 0x000f620000000200 */
[C---:B------:R-:W-:Y:S02]  /*4860*/  IADD3 R3, R229.reuse, 0x8000, RZ ;  /* 0x00008000e5037810 */ /* 0x040fe40007ffe0ff */
[----:B------:R-:W-:Y:S01]  /*4870*/  IADD3 R227, R229, 0x8020, RZ ;  /* 0x00008020e5e37810 */ /* 0x000fe20007ffe0ff */
[----:B------:R-:W1:Y:S01]  /*4880*/  LDSM.16.M88.4 R40, [R229+0x8800] ;  /* 0x00880000e528783b */ /* 0x000e620000000200 */
[----:B------:R-:W-:Y:S01]  /*4890*/  @P1 IADD3 R227, R3, -0x20, RZ ;  /* 0xffffffe003e31810 */ /* 0x000fe20007ffe0ff */
[----:B------:R-:W-:Y:S01]  /*48a0*/  IMAD.MOV.U32 R3, RZ, RZ, 0x40 ;  /* 0x00000040ff037424 */ /* 0x000fe200078e00ff */
[C---:B------:R-:W-:Y:S01]  /*48b0*/  IADD3 R238, R240.reuse, UR4, RZ ;  /* 0x00000004f0ee7c10 */ /* 0x040fe2000fffe0ff */
[----:B------:R-:W2:Y:S01]  /*48c0*/  LDSM.16.M88.4 R32, [R229+0x9000] ;  /* 0x00900000e520783b */ /* 0x000ea20000000200 */
[----:B------:R-:W-:Y:S02]  /*48d0*/  IADD3 R243, R5, UR5, RZ ;  /* 0x0000000505f37c10 */ /* 0x000fe4000fffe0ff */
[----:B------:R-:W-:Y:S01]  /*48e0*/  SEL R3, R3, 0xffffffc0, !P2 ;  /* 0xffffffc003037807 */ /* 0x000fe20005000000 */
[----:B--2---:R-:W2:Y:S01]  /*48f0*/  LDSM.16.M88.4 R20, [R229+0x9800] ;  /* 0x00980000e514783b */ /* 0x004ea20000000200 */
[----:B------:R-:W-:-:S02]  /*4900*/  IADD3 R240, R240, UR5, RZ ;  /* 0x00000005f0f07c10 */ /* 0x000fc4000fffe0ff */
[----:B------:R-:W-:Y:S01]  /*4910*/  IADD3 R241, R5, UR4, RZ ;  /* 0x0000000405f17c10 */ /* 0x000fe2000fffe0ff */
[----:B------:R-:W3:Y:S01]  /*4920*/  LDSM.16.M88.4 R16, [R227] ;  /* 0x00000000e310783b */ /* 0x000ee20000000200 */
[----:B------:R-:W-:Y:S01]  /*4930*/  IMAD.IADD R223, R229, 0x1, R3 ;  /* 0x00000001e5df7824 */ /* 0x000fe200078e0203 */
[----:B------:R-:W-:Y:S01]  /*4940*/  IADD3 R242, R243, -c[0x0][0x2e4], RZ ;  /* 0x8000b900f3f27a10 */ /* 0x000fe20007ffe0ff */
[----:B------:R-:W-:Y:S01]  /*4950*/  IMAD.IADD R216, R3, 0x1, R227 ;  /* 0x0000000103d87824 */ /* 0x000fe200078e02e3 */
[----:B------:R-:W4:Y:S01]  /*4960*/  LDSM.16.M88.4 R12, [R227+0x800] ;  /* 0x00080000e30c783b */ /* 0x000f220000000200 */
[----:B------:R-:W-:Y:S02]  /*4970*/  IADD3 R239, R240, -c[0x0][0x2e4], RZ ;  /* 0x8000b900f0ef7a10 */ /* 0x000fe40007ffe0ff */
[----:B------:R-:W-:Y:S01]  /*4980*/  IMNMX R241, R241, UR27, PT ;  /* 0x0000001bf1f17c17 */ /* 0x000fe2000b800200 */
[----:B---3--:R-:W3:Y:S01]  /*4990*/  LDSM.16.M88.4 R8, [R227+0x1000] ;  /* 0x00100000e308783b */ /* 0x008ee20000000200 */
[----:B------:R-:W-:-:S02]  /*49a0*/  IMNMX R238, R238, UR27, PT ;  /* 0x0000001beeee7c17 */ /* 0x000fc4000b800200 */
[----:B------:R-:W-:Y:S01]  /*49b0*/  IMNMX R242, RZ, R242, !PT ;  /* 0x000000f2fff27217 */ /* 0x000fe20007800200 */
[----:B------:R-:W2:Y:S01]  /*49c0*/  LDSM.16.M88.4 R64, [R227+0x1800] ;  /* 0x00180000e340783b */ /* 0x000ea20000000200 */
[----:B------:R-:W-:Y:S02]  /*49d0*/  IMNMX R239, RZ, R239, !PT ;  /* 0x000000efffef7217 */ /* 0x000fe40007800200 */
[C---:B------:R-:W-:Y:S01]  /*49e0*/  IADD3 R219, R227.reuse, 0x800, RZ ;  /* 0x00000800e3db7810 */ /* 0x040fe20007ffe0ff */
[----:B------:R-:W2:Y:S01]  /*49f0*/  LDSM.16.M88.4 R56, [R223+0x8000] ;  /* 0x00800000df38783b */ /* 0x000ea20000000200 */
[C---:B------:R-:W-:Y:S02]  /*4a00*/  IADD3 R218, R227.reuse, 0x1000, RZ ;  /* 0x00001000e3da7810 */ /* 0x040fe40007ffe0ff */
[C---:B------:R-:W-:Y:S01]  /*4a10*/  IADD3 R217, R227.reuse, 0x1800, RZ ;  /* 0x00001800e3d97810 */ /* 0x040fe20007ffe0ff */
[----:B------:R-:W2:Y:S01]  /*4a20*/  LDSM.16.M88.4 R24, [R223+0x8800] ;  /* 0x00880000df18783b */ /* 0x000ea20000000200 */
[----:B------:R-:W-:-:S02]  /*4a30*/  IADD3 R215, R227, 0x2000, RZ ;  /* 0x00002000e3d77810 */ /* 0x000fc40007ffe0ff */
[C---:B------:R-:W-:Y:S01]  /*4a40*/  IADD3 R214, R227.reuse, 0x2800, RZ ;  /* 0x00002800e3d67810 */ /* 0x040fe20007ffe0ff */
[C---:B-----5:R-:W-:Y:S01]  /*4a50*/  HMMA.16816.F32 R52, R80.reuse, R48, RZ ;  /* 0x000000305034723c */ /* 0x060fe200000018ff */
[----:B------:R-:W-:Y:S01]  /*4a60*/  LDSM.16.M88.4 R84, [R223+0x9800] ;  /* 0x00980000df54783b */ /* 0x000fe20000000200 */
[C---:B------:R-:W-:Y:S02]  /*4a70*/  IADD3 R213, R227.reuse, 0x3000, RZ ;  /* 0x00003000e3d57810 */ /* 0x040fe40007ffe0ff */
[C---:B------:R-:W-:Y:S01]  /*4a80*/  IADD3 R212, R227.reuse, 0x3800, RZ ;  /* 0x00003800e3d47810 */ /* 0x040fe20007ffe0ff */
[----:B------:R-:W-:Y:S01]  /*4a90*/  LDSM.16.M88.4 R72, [R216+0x1800] ;  /* 0x00180000d848783b */ /* 0x000fe20000000200 */
[C---:B------:R-:W-:Y:S02]  /*4aa0*/  IADD3 R211, R227.reuse, 0x4000, RZ ;  /* 0x00004000e3d37810 */ /* 0x040fe40007ffe0ff */
[----:B-1----:R-:W-:Y:S01]  /*4ab0*/  HMMA.16816.F32 R44, R80, R40, RZ ;  /* 0x00000028502c723c */ /* 0x002fe200000018ff */
[----:B------:R-:W-:-:S02]  /*4ac0*/  IADD3 R210, R227, 0x4800, RZ ;  /* 0x00004800e3d27810 */ /* 0x000fc40007ffe0ff */
[C---:B------:R-:W-:Y:S02]  /*4ad0*/  IADD3 R209, R227.reuse, 0x5000, RZ ;  /* 0x00005000e3d17810 */ /* 0x040fe40007ffe0ff */
[C---:B------:R-:W-:Y:S02]  /*4ae0*/  IADD3 R208, R227.reuse, 0x5800, RZ ;  /* 0x00005800e3d07810 */ /* 0x040fe40007ffe0ff */
[C---:B------:R-:W-:Y:S01]  /*4af0*/  IADD3 R207, R227.reuse, 0x6000, RZ ;  /* 0x00006000e3cf7810 */ /* 0x040fe20007ffe0ff */
[----:B------:R-:W-:Y:S01]  /*4b00*/  HMMA.16816.F32 R36, R80, R32, RZ ;  /* 0x000000205024723c */ /* 0x000fe200000018ff */
[C---:B------:R-:W-:Y:S02]  /*4b10*/  IADD3 R206, R227.reuse, 0x6800, RZ ;  /* 0x00006800e3ce7810 */ /* 0x040fe40007ffe0ff */
[C---:B------:R-:W-:Y:S02]  /*4b20*/  IADD3 R205, R227.reuse, 0x7000, RZ ;  /* 0x00007000e3cd7810 */ /* 0x040fe40007ffe0ff */
[----:B------:R-:W-:-:S03]  /*4b30*/  IADD3 R204, R227, 0x7800, RZ ;  /* 0x00007800e3cc7810 */ /* 0x000fc60007ffe0ff */
[C---:B------:R-:W-:Y:S08]  /*4b40*/  HMMA.16816.F32 R48, R80.reuse, R50, RZ ;  /* 0x000000325030723c */ /* 0x040ff000000018ff */
[C---:B------:R-:W-:Y:S08]  /*4b50*/  HMMA.16816.F32 R40, R80.reuse, R42, RZ ;  /* 0x0000002a5028723c */ /* 0x040ff000000018ff */
[C---:B------:R-:W-:Y:S08]  /*4b60*/  HMMA.16816.F32 R32, R80.reuse, R34, RZ ;  /* 0x000000225020723c */ /* 0x040ff000000018ff */
[C---:B--2---:R-:W-:Y:S08]  /*4b70*/  HMMA.16816.F32 R28, R80.reuse, R20, RZ ;  /* 0x00000014501c723c */ /* 0x044ff000000018ff */
[----:B------:R-:W-:Y:S01]  /*4b80*/  HMMA.16816.F32 R80, R80, R22, RZ ;  /* 0x000000165050723c */ /* 0x000fe200000018ff */
[----:B------:R-:W1:Y:S07]  /*4b90*/  LDSM.16.M88.4 R20, [R223+0x9000] ;  /* 0x00900000df14783b */ /* 0x000e6e0000000200 */
[C---:B------:R-:W-:Y:S08]  /*4ba0*/  HMMA.16816.F32 R52, R60.reuse, R16, R52 ;  /* 0x000000103c34723c */ /* 0x040ff00000001834 */
[C---:B------:R-:W-:Y:S01]  /*4bb0*/  HMMA.16816.F32 R48, R60.reuse, R18, R48 ;  /* 0x000000123c30723c */ /* 0x040fe20000001830 */
[----:B------:R-:W2:Y:S07]  /*4bc0*/  LDSM.16.M88.4 R16, [R216] ;  /* 0x00000000d810783b */ /* 0x000eae0000000200 */
[C---:B----4-:R-:W-:Y:S08]  /*4bd0*/  HMMA.16816.F32 R44, R60.reuse, R12, R44 ;  /* 0x0000000c3c2c723c */ /* 0x050ff0000000182c */
[C---:B------:R-:W-:Y:S01]  /*4be0*/  HMMA.16816.F32 R40, R60.reuse, R14, R40 ;  /* 0x0000000e3c28723c */ /* 0x040fe20000001828 */
[----:B------:R-:W4:Y:S07]  /*4bf0*/  LDSM.16.M88.4 R12, [R216+0x800] ;  /* 0x00080000d80c783b */ /* 0x000f2e0000000200 */
[C---:B---3--:R-:W-:Y:S08]  /*4c00*/  HMMA.16816.F32 R36, R60.reuse, R8, R36 ;  /* 0x000000083c24723c */ /* 0x048ff00000001824 */
[C---:B------:R-:W-:Y:S01]  /*4c10*/  HMMA.16816.F32 R32, R60.reuse, R10, R32 ;  /* 0x0000000a3c20723c */ /* 0x040fe20000001820 */
[----:B------:R-:W3:Y:S07]  /*4c20*/  LDSM.16.M88.4 R8, [R216+0x1000] ;  /* 0x00100000d808783b */ /* 0x000eee0000000200 */
[C---:B------:R-:W-:Y:S08]  /*4c30*/  HMMA.16816.F32 R28, R60.reuse, R64, R28 ;  /* 0x000000403c1c723c */ /* 0x040ff0000000181c */
        /* <DEDUP_REMOVED lines=29> */
[C---:B-----5:R-:W-:Y:S08]  /*4e10*/  HMMA.16816.F32 R52, R60.reuse, R56, R52 ;  /* 0x000000383c34723c */ /* 0x060ff00000001834 */
        /* <DEDUP_REMOVED lines=76> */
[----:B------:R-:W5:Y:S03]  /*52e0*/  LDSM.16.M88.4 R68, [R229+0xe000] ;  /* 0x00e00000e544783b */ /* 0x000f660000000200 */
        /* <DEDUP_REMOVED lines=8> */
[----:B------:R-:W1:Y:S07]  /*5370*/  LDSM.16.M88.4 R56, [R229+0xf800] ;  /* 0x00f80000e538783b */ /* 0x000e6e0000000200 */
[C---:B------:R-:W-:Y:S08]  /*5380*/  HMMA.16816.F32 R28, R20.reuse, R24, R28 ;  /* 0x00000018141c723c */ /* 0x040ff0000000181c */
[----:B------:R-:W-:Y:S01]  /*5390*/  HMMA.16816.F32 R76, R20, R26, R76 ;  /* 0x0000001a144c723c */ /* 0x000fe2000000184c */
[----:B------:R-:W-:Y:S04]  /*53a0*/  LDSM.16.M88.4 R24, [R228+0x6000] ;  /* 0x00600000e418783b */ /* 0x000fe80000000200 */
[----:B------:R-:W1:Y:S03]  /*53b0*/  LDSM.16.M88.4 R20, [R227+0x6000] ;  /* 0x00600000e314783b */ /* 0x000e660000000200 */
        /* <DEDUP_REMOVED lines=10> */
[----:B------:R-:W-:Y:S08]  /*5460*/  HMMA.16816.F32 R76, R80, R86, R76 ;  /* 0x00000056504c723c */ /* 0x000ff0000000184c */
        /* <DEDUP_REMOVED lines=9> */
[C---:B------:R-:W-:Y:S01]  /*5500*/  HMMA.16816.F32 R80, R72.reuse, R56, R28 ;  /* 0x000000384850723c */ /* 0x040fe2000000181c */
[----:B------:R-:W1:Y:S07]  /*5510*/  LDSM.16.M88.4 R28, [R223+0xf000] ;  /* 0x00f00000df1c783b */ /* 0x000e6e0000000200 */
[----:B------:R-:W-:Y:S01]  /*5520*/  HMMA.16816.F32 R76, R72, R58, R76 ;  /* 0x0000003a484c723c */ /* 0x000fe2000000184c */
[----:B------:R-:W1:Y:S04]  /*5530*/  LDSM.16.M88.4 R56, [R223+0xf800] ;  /* 0x00f80000df38783b */ /* 0x000e680000000200 */
[----:B------:R-:W-:Y:S03]  /*5540*/  LDSM.16.M88.4 R72, [R225+0x6000] ;  /* 0x00600000e148783b */ /* 0x000fe60000000200 */
[C---:B------:R-:W-:Y:S08]  /*5550*/  HMMA.16816.F32 R52, R24.reuse, R20, R52 ;  /* 0x000000141834723c */ /* 0x040ff00000001834 */
        /* <DEDUP_REMOVED lines=8> */
[C---:B---3--:R-:W-:Y:S08]  /*55e0*/  HMMA.16816.F32 R80, R24.reuse, R8, R80 ;  /* 0x000000081850723c */ /* 0x048ff00000001850 */
[----:B------:R-:W-:Y:S01]  /*55f0*/  HMMA.16816.F32 R76, R24, R10, R76 ;  /* 0x0000000a184c723c */ /* 0x000fe2000000184c */
[----:B------:R-:W3:Y:S01]  /*5600*/  LDSM.16.M88.4 R8, [R216+0x7800] ;  /* 0x00780000d808783b */ /* 0x000ee20000000200 */
[----:B------:R-:W-:-:S06]  /*5610*/  DEPBAR.LE SB0, 0x0 ;  /* 0x000080000000791a */ /* 0x000fcc0000000000 */
[C---:B-1----:R-:W-:Y:S08]  /*5620*/  HMMA.16816.F32 R52, R68.reuse, R64, R52 ;  /* 0x000000404434723c */ /* 0x042ff00000001834 */
[C---:B------:R-:W-:Y:S08]  /*5630*/  HMMA.16816.F32 R48, R68.reuse, R66, R48 ;  /* 0x000000424430723c */ /* 0x040ff00000001830 */
[C---:B-----5:R-:W-:Y:S08]  /*5640*/  HMMA.16816.F32 R44, R68.reuse, R60, R44 ;  /* 0x0000003c442c723c */ /* 0x060ff0000000182c */
[C---:B------:R-:W-:Y:S08]  /*5650*/  HMMA.16816.F32 R40, R68.reuse, R62, R40 ;  /* 0x0000003e4428723c */ /* 0x040ff00000001828 */
[C---:B------:R-:W-:Y:S08]  /*5660*/  HMMA.16816.F32 R36, R68.reuse, R28, R36 ;  /* 0x0000001c4424723c */ /* 0x040ff00000001824 */
[C---:B------:R-:W-:Y:S08]  /*5670*/  HMMA.16816.F32 R32, R68.reuse, R30, R32 ;  /* 0x0000001e4420723c */ /* 0x040ff00000001820 */
[C---:B------:R-:W-:Y:S08]  /*5680*/  HMMA.16816.F32 R80, R68.reuse, R56, R80 ;  /* 0x000000384450723c */ /* 0x040ff00000001850 */
[----:B------:R-:W-:Y:S08]  /*5690*/  HMMA.16816.F32 R76, R68, R58, R76 ;  /* 0x0000003a444c723c */ /* 0x000ff0000000184c */
[C---:B------:R-:W-:Y:S08]  /*56a0*/  HMMA.16816.F32 R52, R72.reuse, R20, R52 ;  /* 0x000000144834723c */ /* 0x040ff00000001834 */
[C---:B------:R-:W-:Y:S08]  /*56b0*/  HMMA.16816.F32 R48, R72.reuse, R22, R48 ;  /* 0x000000164830723c */ /* 0x040ff00000001830 */
[C---:B--2---:R-:W-:Y:S08]  /*56c0*/  HMMA.16816.F32 R44, R72.reuse, R16, R44 ;  /* 0x00000010482c723c */ /* 0x044ff0000000182c */
[C---:B------:R-:W-:Y:S08]  /*56d0*/  HMMA.16816.F32 R40, R72.reuse, R18, R40 ;  /* 0x000000124828723c */ /* 0x040ff00000001828 */
[C---:B----4-:R-:W-:Y:S08]  /*56e0*/  HMMA.16816.F32 R36, R72.reuse, R12, R36 ;  /* 0x0000000c4824723c */ /* 0x050ff00000001824 */
[C---:B------:R-:W-:Y:S08]  /*56f0*/  HMMA.16816.F32 R32, R72.reuse, R14, R32 ;  /* 0x0000000e4820723c */ /* 0x040ff00000001820 */
[C---:B---3--:R-:W-:Y:S08]  /*5700*/  HMMA.16816.F32 R80, R72.reuse, R8, R80 ;  /* 0x000000084850723c */ /* 0x048ff00000001850 */
        /* <DEDUP_REMOVED lines=78> */
.L_x_6345:
[----:B------:R-:W-:-:S04]  /*5bf0*/  ULEA UR4, -UR8, URZ, 0x6 ;  /* 0x0000003f08047291 */ /* 0x000fc8000f8e313f */
[----:B------:R-:W-:Y:S02]  /*5c00*/  USHF.R.S32.HI UR5, URZ, 0x1f, UR4 ;  /* 0x0000001f3f057899 */ /* 0x000fe40008011404 */
[----:B------:R-:W-:-:S04]  /*5c10*/  MOV R10, UR4 ;  /* 0x00000004000a7c02 */ /* 0x000fc80008000f00 */
[----:B------:R-:W-:Y:S02]  /*5c20*/  MOV R9, UR5 ;  /* 0x0000000500097c02 */ /* 0x000fe40008000f00 */
.L_x_6346:
        /* <DEDUP_REMOVED lines=156> */
.L_x_6348:
[----:B------:R-:W-:Y:S05]  /*65f0*/  BSYNC B0 ;  /* 0x0000000000007941 */ /* 0x000fea0003800000 */
.L_x_6347:
[----:B------:R-:W0:Y:S01]  /*6600*/  LDGDEPBAR ;  /* 0x00000000000079af */ /* 0x000e220000000000 */
[----:B------:R-:W-:-:S04]  /*6610*/  IADD3 R196, P0, R10, R196, RZ ;  /* 0x000000c40ac47210 */ /* 0x000fc80007f1e0ff */
[----:B------:R-:W-:Y:S02]  /*6620*/  IADD3.X R165, R9, R165, RZ, P0, !PT ;  /* 0x000000a509a57210 */ /* 0x000fe400007fe4ff */
.L_x_6344:
[----:B-1----:R-:W-:Y:S01]  /*6630*/  IADD3 R59, R234, UR28, RZ ;  /* 0x0000001cea3b7c10 */ /* 0x002fe2000fffe0ff */
[----:B------:R-:W-:-:S03]  /*6640*/  IMAD.SHL.U32 R224, R4, 0x2, RZ ;  /* 0x0000000204e07824 */ /* 0x000fc600078e00ff */
[----:B------:R-:W-:Y:S01]  /*6650*/  IADD3 R15, R59, 0x10, RZ ;  /* 0x000000103b0f7810 */ /* 0x000fe20007ffe0ff */
[----:B------:R-:W-:Y:S01]  /*6660*/  IMAD.IADD R58, R243, 0x1, -R59 ;  /* 0x00000001f33a7824 */ /* 0x000fe200078e0a3b */
[C---:B------:R-:W-:Y:S01]  /*6670*/  IADD3 R9, R59.reuse, 0x9, RZ ;  /* 0x000000093b097810 */ /* 0x040fe20007ffe0ff */
[----:B------:R-:W-:Y:S01]  /*6680*/  LDSM.16.MT88.4 R156, [R224+0x10000] ;  /* 0x01000000e09c783b */ /* 0x000fe20000004200 */
[----:B------:R-:W-:Y:S01]  /*6690*/  IADD3 R12, R59, 0x29, RZ ;  /* 0x000000293b0c7810 */ /* 0x000fe20007ffe0ff */
[----:B------:R-:W-:Y:S01]  /*66a0*/  IMAD.IADD R30, R243, 0x1, -R15 ;  /* 0x00000001f31e7824 */ /* 0x000fe200078e0a0f */
[----:B------:R-:W-:Y:S01]  /*66b0*/  IADD3 R3, R59, 0x39, RZ ;  /* 0x000000393b037810 */ /* 0x000fe20007ffe0ff */
[----:B------:R-:W-:Y:S01]  /*66c0*/  IMAD.IADD R31, R243, 0x1, -R9 ;  /* 0x00000001f31f7824 */ /* 0x000fe200078e0a09 */
[----:B------:R-:W-:Y:S01]  /*66d0*/  IADD3 R5, R59, 0x1, RZ ;  /* 0x000000013b057810 */ /* 0x000fe20007ffe0ff */
[----:B------:R-:W-:Y:S01]  /*66e0*/  IMAD.IADD R23, R243, 0x1, -R12 ;  /* 0x00000001f3177824 */ /* 0x000fe200078e0a0c */
[----:B------:R-:W-:Y:S01]  /*66f0*/  IADD3 R16, R59, 0x38, RZ ;  /* 0x000000383b107810 */ /* 0x000fe20007ffe0ff */
[----:B--2---:R-:W-:Y:S01]  /*6700*/  IMAD.IADD R6, R243, 0x1, -R3 ;  /* 0x00000001f3067824 */ /* 0x004fe200078e0a03 */
[----:B------:R-:W-:Y:S01]  /*6710*/  IADD3 R11, R59, 0x11, RZ ;  /* 0x000000113b0b7810 */ /* 0x000fe20007ffe0ff */
[----:B------:R-:W-:Y:S01]  /*6720*/  IMAD.IADD R57, R243, 0x1, -R5 ;  /* 0x00000001f3397824 */ /* 0x000fe200078e0a05 */
[----:B------:R-:W-:Y:S01]  /*6730*/  IADD3 R20, R59, 0x20, RZ ;  /* 0x000000203b147810 */ /* 0x000fe20007ffe0ff */
[C---:B------:R-:W-:Y:S01]  /*6740*/  IMAD.IADD R19, R243.reuse, 0x1, -R16 ;  /* 0x00000001f3137824 */ /* 0x040fe200078e0a10 */
[----:B------:R-:W-:Y:S01]  /*6750*/  IABS R58, R58 ;  /* 0x0000003a003a7213 */ /* 0x000fe20000000000 */
[C---:B------:R-:W-:Y:S01]  /*6760*/  IMAD.IADD R29, R243.reuse, 0x1, -R11 ;  /* 0x00000001f31d7824 */ /* 0x040fe200078e0a0b */
[----:B------:R-:W-:Y:S01]  /*6770*/  IABS R30, R30 ;  /* 0x0000001e001e7213 */ /* 0x000fe20000000000 */
[----:B------:R-:W-:Y:S01]  /*6780*/  IMAD.IADD R26, R243, 0x1, -R20 ;  /* 0x00000001f31a7824 */ /* 0x000fe200078e0a14 */
[C---:B------:R-:W-:Y:S01]  /*6790*/  IADD3 R18, R59.reuse, 0x30, RZ ;  /* 0x000000303b127810 */ /* 0x040fe20007ffe0ff */
[----:B------:R-:W-:Y:S01]  /*67a0*/  IMAD R222, R2, 0x2, R224 ;  /* 0x0000000202de7824 */ /* 0x000fe200078e02e0 */
[----:B------:R-:W-:Y:S01]  /*67b0*/  IADD3 R10, R59, 0x8, RZ ;  /* 0x000000083b0a7810 */ /* 0x000fe20007ffe0ff */
[----:B------:R-:W1:Y:S01]  /*67c0*/  I2F R58, R58 ;  /* 0x0000003a003a7306 */ /* 0x000e620000201400 */
[----:B------:R-:W-:Y:S01]  /*67d0*/  IABS R31, R31 ;  /* 0x0000001f001f7213 */ /* 0x000fe20000000000 */
[C---:B------:R-:W-:Y:S01]  /*67e0*/  IMAD.IADD R22, R243.reuse, 0x1, -R18 ;  /* 0x00000001f3167824 */ /* 0x040fe200078e0a12 */
[----:B------:R-:W-:Y:S01]  /*67f0*/  IABS R23, R23 ;  /* 0x0000001700177213 */ /* 0x000fe20000000000 */
[----:B------:R-:W-:Y:S01]  /*6800*/  IMAD.IADD R56, R243, 0x1, -R10 ;  /* 0x00000001f3387824 */ /* 0x000fe200078e0a0a */
[----:B------:R-:W-:Y:S01]  /*6810*/  IABS R6, R6 ;  /* 0x0000000600067213 */ /* 0x000fe20000000000 */
[C---:B------:R-:W-:Y:S01]  /*6820*/  IMAD R221, R0.reuse, 0x2, R224 ;  /* 0x0000000200dd7824 */ /* 0x040fe200078e02e0 */
[C---:B------:R-:W-:Y:S01]  /*6830*/  IADD3 R8, R59.reuse, 0x18, RZ ;  /* 0x000000183b087810 */ /* 0x040fe20007ffe0ff */
[----:B------:R-:W2:Y:S01]  /*6840*/  I2F R30, R30 ;  /* 0x0000001e001e7306 */ /* 0x000ea20000201400 */
[----:B------:R-:W-:Y:S01]  /*6850*/  IABS R57, R57 ;  /* 0x0000003900397213 */ /* 0x000fe20000000000 */
[----:B------:R-:W-:Y:S01]  /*6860*/  IMAD R220, R0, 0x2, R222 ;  /* 0x0000000200dc7824 */ /* 0x000fe200078e02de */
[----:B------:R-:W-:Y:S01]  /*6870*/  IADD3 R17, R59, 0x31, RZ ;  /* 0x000000313b117810 */ /* 0x000fe20007ffe0ff */
[----:B------:R-:W-:Y:S01]  /*6880*/  IMAD.IADD R28, R243, 0x1, -R8 ;  /* 0x00000001f31c7824 */ /* 0x000fe200078e0a08 */
[----:B------:R-:W-:Y:S01]  /*6890*/  IABS R19, R19 ;  /* 0x0000001300137213 */ /* 0x000fe20000000000 */
[----:B------:R-:W-:Y:S01]  /*68a0*/  LDSM.16.MT88.4 R148, [R222+0x10000] ;  /* 0x01000000de94783b */ /* 0x000fe20000004200 */
[----:B------:R-:W-:Y:S01]  /*68b0*/  IADD3 R13, R59, 0x28, RZ ;  /* 0x000000283b0d7810 */ /* 0x000fe20007ffe0ff */
[----:B------:R-:W3:Y:S01]  /*68c0*/  I2F R31, R31 ;  /* 0x0000001f001f7306 */ /* 0x000ee20000201400 */
[----:B------:R-:W-:Y:S01]  /*68d0*/  IABS R29, R29 ;  /* 0x0000001d001d7213 */ /* 0x000fe20000000000 */
[C---:B------:R-:W-:Y:S01]  /*68e0*/  IMAD.IADD R21, R243.reuse, 0x1, -R17 ;  /* 0x00000001f3157824 */ /* 0x040fe200078e0a11 */
[----:B------:R-:W-:Y:S01]  /*68f0*/  IABS R26, R26 ;  /* 0x0000001a001a7213 */ /* 0x000fe20000000000 */
[----:B------:R-:W-:Y:S01]  /*6900*/  IMAD.IADD R24, R243, 0x1, -R13 ;  /* 0x00000001f3187824 */ /* 0x000fe200078e0a0d */
[----:B------:R-:W-:Y:S01]  /*6910*/  IABS R22, R22 ;  /* 0x0000001600167213 */ /* 0x000fe20000000000 */
[----:B-1----:R-:W-:Y:S01]  /*6920*/  FFMA.FTZ R52, R58, -UR19, R52 ;  /* 0x800000133a347c23 */ /* 0x002fe20008010034 */
[----:B------:R-:W-:Y:S01]  /*6930*/  IADD3 R7, R59, 0x19, RZ ;  /* 0x000000193b077810 */ /* 0x000fe20007ffe0ff */
[----:B------:R-:W1:Y:S01]  /*6940*/  I2F R23, R23 ;  /* 0x0000001700177306 */ /* 0x000e620000201400 */
[----:B------:R-:W-:Y:S01]  /*6950*/  IABS R56, R56 ;  /* 0x0000003800387213 */ /* 0x000fe20000000000 */
[----:B--2---:R-:W-:Y:S01]  /*6960*/  FFMA.FTZ R30, R30, -UR19, R44 ;  /* 0x800000131e1e7c23 */ /* 0x004fe2000801002c */
[----:B------:R-:W-:Y:S01]  /*6970*/  IABS R28, R28 ;  /* 0x0000001c001c7213 */ /* 0x000fe20000000000 */
[----:B------:R-:W-:Y:S01]  /*6980*/  IMAD.IADD R27, R243, 0x1, -R7 ;  /* 0x00000001f31b7824 */ /* 0x000fe200078e0a07 */
[----:B------:R-:W-:Y:S01]  /*6990*/  IABS R21, R21 ;  /* 0x0000001500157213 */ /* 0x000fe20000000000 */
[----:B------:R-:W-:Y:S01]  /*69a0*/  LDSM.16.MT88.4 R140, [R221+0x10000] ;  /* 0x01000000dd8c783b */ /* 0x000fe20000004200 */
[----:B------:R-:W-:Y:S01]  /*69b0*/  IABS R24, R24 ;  /* 0x0000001800187213 */ /* 0x000fe20000000000 */
[----:B------:R-:W2:Y:S01]  /*69c0*/  I2F R6, R6 ;  /* 0x0000000600067306 */ /* 0x000ea20000201400 */
[-C--:B------:R-:W-:Y:S01]  /*69d0*/  ISETP.GE.AND P0, PT, R59, R241.reuse, PT ;  /* 0x000000f13b00720c */ /* 0x080fe20003f06270 */
[----:B---3--:R-:W-:Y:S01]  /*69e0*/  FFMA.FTZ R31, R31, -UR19, R49 ;  /* 0x800000131f1f7c23 */ /* 0x008fe20008010031 */
[----:B------:R-:W-:Y:S01]  /*69f0*/  ISETP.GE.AND P4, PT, R15, R241, PT ;  /* 0x000000f10f00720c */ /* 0x000fe20003f86270 */
[----:B------:R-:W-:Y:S01]  /*6a00*/  LDSM.16.MT88.4 R132, [R220+0x10000] ;  /* 0x01000000dc84783b */ /* 0x000fe20000004200 */
[----:B------:R-:W-:-:S02]  /*6a10*/  IADD3 R14, R59, 0x21, RZ ;  /* 0x000000213b0e7810 */ /* 0x000fc40007ffe0ff */
[----:B------:R-:W-:Y:S01]  /*6a20*/  IABS R27, R27 ;  /* 0x0000001b001b7213 */ /* 0x000fe20000000000 */
[----:B------:R-:W3:Y:S01]  /*6a30*/  I2F R57, R57 ;  /* 0x0000003900397306 */ /* 0x000ee20000201400 */
[-C--:B------:R-:W-:Y:S01]  /*6a40*/  ISETP.GE.AND P1, PT, R9, R241.reuse, PT ;  /* 0x000000f10900720c */ /* 0x080fe20003f26270 */
[----:B------:R-:W-:Y:S01]  /*6a50*/  IMAD.IADD R25, R243, 0x1, -R14 ;  /* 0x00000001f3197824 */ /* 0x000fe200078e0a0e */
[-C--:B------:R-:W-:Y:S01]  /*6a60*/  ISETP.LT.OR P0, PT, R59, R242.reuse, P0 ;  /* 0x000000f23b00720c */ /* 0x080fe20000701670 */
[----:B-1----:R-:W-:Y:S01]  /*6a70*/  FFMA.FTZ R33, R23, -UR19, R33 ;  /* 0x8000001317217c23 */ /* 0x002fe20008010021 */
[----:B------:R-:W-:Y:S01]  /*6a80*/  ISETP.LT.OR P4, PT, R15, R242, P4 ;  /* 0x000000f20f00720c */ /* 0x000fe20002781670 */
[----:B------:R-:W-:Y:S01]  /*6a90*/  LDSM.16.MT88.4 R64, [R220+0x12000] ;  /* 0x01200000dc40783b */ /* 0x000fe20000004200 */
[----:B------:R-:W-:Y:S01]  /*6aa0*/  ISETP.GE.AND P5, PT, R5, R241, PT ;  /* 0x000000f10500720c */ /* 0x000fe20003fa6270 */
[----:B------:R-:W1:Y:S01]  /*6ab0*/  I2F R19, R19 ;  /* 0x0000001300137306 */ /* 0x000e620000201400 */
[----:B------:R-:W-:Y:S01]  /*6ac0*/  ISETP.GE.AND P2, PT, R59, R238, PT ;  /* 0x000000ee3b00720c */ /* 0x000fe20003f46270 */
[----:B--2---:R-:W-:Y:S01]  /*6ad0*/  FFMA.FTZ R77, R6, -UR19, R77 ;  /* 0x80000013064d7c23 */ /* 0x004fe2000801004d */
[----:B------:R-:W-:Y:S01]  /*6ae0*/  ISETP.LT.OR P1, PT, R9, R242, P1 ;  /* 0x000000f20900720c */ /* 0x000fe20000f21670 */
[----:B------:R-:W-:Y:S01]  /*6af0*/  LDSM.16.MT88.4 R72, [R224+0x14000] ;  /* 0x01400000e048783b */ /* 0x000fe20000004200 */
[----:B------:R-:W-:-:S02]  /*6b00*/  FSEL R23, R52, -INF , !P0 ;  /* 0xff80000034177808 */ /* 0x000fc40004000000 */
[----:B------:R-:W-:Y:S01]  /*6b10*/  FSEL R6, R30, -INF , !P4 ;  /* 0xff8000001e067808 */ /* 0x000fe20006000000 */
[----:B------:R-:W2:Y:S01]  /*6b20*/  I2F R29, R29 ;  /* 0x0000001d001d7306 */ /* 0x000ea20000201400 */
[----:B---3--:R-:W-:Y:S01]  /*6b30*/  FFMA.FTZ R53, R57, -UR19, R53 ;  /* 0x8000001339357c23 */ /* 0x008fe20008010035 */
[-C--:B------:R-:W-:Y:S01]  /*6b40*/  ISETP.GE.AND P0, PT, R11, R241.reuse, PT ;  /* 0x000000f10b00720c */ /* 0x080fe20003f06270 */
[----:B------:R-:W-:Y:S01]  /*6b50*/  IMAD.IADD R30, R240, 0x1, -R5 ;  /* 0x00000001f01e7824 */ /* 0x000fe200078e0a05 */
[----:B------:R-:W-:Y:S01]  /*6b60*/  ISETP.GE.AND P4, PT, R20, R241, PT ;  /* 0x000000f11400720c */ /* 0x000fe20003f86270 */
[----:B------:R-:W-:Y:S01]  /*6b70*/  LDSM.16.MT88.4 R88, [R221+0x14000] ;  /* 0x01400000dd58783b */ /* 0x000fe20000004200 */
[----:B------:R-:W-:Y:S02]  /*6b80*/  ISETP.LT.OR P5, PT, R5, R242, P5 ;  /* 0x000000f20500720c */ /* 0x000fe40002fa1670 */
[----:B------:R-:W3:Y:S01]  /*6b90*/  I2F R26, R26 ;  /* 0x0000001a001a7306 */ /* 0x000ee20000201400 */
[----:B-1----:R-:W-:Y:S01]  /*6ba0*/  FFMA.FTZ R76, R19, -UR19, R76 ;  /* 0x80000013134c7c23 */ /* 0x002fe2000801004c */
[----:B------:R-:W-:Y:S01]  /*6bb0*/  IABS R25, R25 ;  /* 0x0000001900197213 */ /* 0x000fe20000000000 */
[----:B------:R-:W-:Y:S01]  /*6bc0*/  LDSM.16.MT88.4 R96, [R220+0x14000] ;  /* 0x01400000dc60783b */ /* 0x000fe20000004200 */
[----:B------:R-:W-:Y:S01]  /*6bd0*/  ISETP.LT.OR P2, PT, R59, R239, P2 ;  /* 0x000000ef3b00720c */ /* 0x000fe20001741670 */
[----:B------:R-:W-:Y:S01]  /*6be0*/  IMAD.IADD R59, R240, 0x1, -R59 ;  /* 0x00000001f03b7824 */ /* 0x000fe200078e0a3b */
[----:B------:R-:W-:Y:S01]  /*6bf0*/  FSEL R19, R31, -INF , !P1 ;  /* 0xff8000001f137808 */ /* 0x000fe20004800000 */
[----:B------:R-:W-:Y:S01]  /*6c00*/  LDSM.16.MT88.4 R104, [R224+0x16000] ;  /* 0x01600000e068783b */ /* 0x000fe20000004200 */
[----:B------:R-:W1:Y:S01]  /*6c10*/  I2F R22, R22 ;  /* 0x0000001600167306 */ /* 0x000e620000201400 */
[----:B--2---:R-:W-:Y:S01]  /*6c20*/  FFMA.FTZ R29, R29, -UR19, R45 ;  /* 0x800000131d1d7c23 */ /* 0x004fe2000801002d */
[----:B------:R-:W-:Y:S01]  /*6c30*/  ISETP.GE.AND P3, PT, R10, R241, PT ;  /* 0x000000f10a00720c */ /* 0x000fe20003f66270 */
[----:B------:R-:W-:Y:S01]  /*6c40*/  LDSM.16.MT88.4 R112, [R222+0x16000] ;  /* 0x01600000de70783b */ /* 0x000fe20000004200 */
[----:B------:R-:W-:-:S02]  /*6c50*/  ISETP.GE.AND P1, PT, R5, R238, PT ;  /* 0x000000ee0500720c */ /* 0x000fc40003f26270 */
[-C--:B------:R-:W-:Y:S01]  /*6c60*/  ISETP.LT.OR P0, PT, R11, R242.reuse, P0 ;  /* 0x000000f20b00720c */ /* 0x080fe20000701670 */
[----:B------:R-:W-:Y:S01]  /*6c70*/  LDSM.16.MT88.4 R120, [R221+0x16000] ;  /* 0x01600000dd78783b */ /* 0x000fe20000004200 */
[----:B------:R-:W2:Y:S01]  /*6c80*/  I2F R56, R56 ;  /* 0x0000003800387306 */ /* 0x000ea20000201400 */
[----:B---3--:R-:W-:Y:S01]  /*6c90*/  FFMA.FTZ R26, R26, -UR19, R36 ;  /* 0x800000131a1a7c23 */ /* 0x008fe20008010024 */
[-C--:B------:R-:W-:Y:S02]  /*6ca0*/  ISETP.LT.OR P4, PT, R20, R242.reuse, P4 ;  /* 0x000000f21400720c */ /* 0x080fe40002781670 */
[----:B------:R-:W-:Y:S02]  /*6cb0*/  ISETP.LT.OR P3, PT, R10, R242, P3 ;  /* 0x000000f20a00720c */ /* 0x000fe40001f61670 */
[----:B------:R-:W-:Y:S02]  /*6cc0*/  ISETP.LT.OR P1, PT, R5, R239, P1 ;  /* 0x000000ef0500720c */ /* 0x000fe40000f21670 */
[----:B------:R-:W3:Y:S01]  /*6cd0*/  I2F R28, R28 ;  /* 0x0000001c001c7306 */ /* 0x000ee20000201400 */
[----:B-1----:R-:W-:Y:S01]  /*6ce0*/  FFMA.FTZ R80, R22, -UR19, R80 ;  /* 0x8000001316507c23 */ /* 0x002fe20008010050 */
[----:B------:R-:W-:-:S02]  /*6cf0*/  FSEL R22, R53, -INF , !P5 ;  /* 0xff80000035167808 */ /* 0x000fc40006800000 */
[----:B------:R-:W-:Y:S02]  /*6d00*/  ISETP.GE.AND P5, PT, R8, R241, PT ;  /* 0x000000f10800720c */ /* 0x000fe40003fa6270 */
[----:B------:R-:W-:Y:S02]  /*6d10*/  IABS R31, R59 ;  /* 0x0000003b001f7213 */ /* 0x000fe40000000000 */
[----:B------:R-:W1:Y:S01]  /*6d20*/  I2F R21, R21 ;  /* 0x0000001500157306 */ /* 0x000e620000201400 */
[----:B--2---:R-:W-:Y:S01]  /*6d30*/  FFMA.FTZ R48, R56, -UR19, R48 ;  /* 0x8000001338307c23 */ /* 0x004fe20008010030 */
[----:B------:R-:W-:Y:S01]  /*6d40*/  FSEL R5, R29, -INF , !P0 ;  /* 0xff8000001d057808 */ /* 0x000fe20004000000 */
[----:B------:R-:W-:Y:S01]  /*6d50*/  LDSM.16.MT88.4 R56, [R221+0x12000] ;  /* 0x01200000dd38783b */ /* 0x000fe20000004200 */
[----:B------:R-:W-:Y:S02]  /*6d60*/  FSEL R185, R26, -INF , !P4 ;  /* 0xff8000001ab97808 */ /* 0x000fe40006000000 */
[----:B------:R-:W-:-:S02]  /*6d70*/  ISETP.GE.AND P0, PT, R10, R238, PT ;  /* 0x000000ee0a00720c */ /* 0x000fc40003f06270 */
[----:B------:R-:W2:Y:S01]  /*6d80*/  I2F R24, R24 ;  /* 0x0000001800187306 */ /* 0x000ea20000201400 */
[----:B---3--:R-:W-:Y:S01]  /*6d90*/  FFMA.FTZ R28, R28, -UR19, R40 ;  /* 0x800000131c1c7c23 */ /* 0x008fe20008010028 */
[----:B------:R-:W-:Y:S02]  /*6da0*/  ISETP.GE.AND P4, PT, R13, R241, PT ;  /* 0x000000f10d00720c */ /* 0x000fe40003f86270 */
[----:B------:R-:W-:Y:S02]  /*6db0*/  ISETP.LT.OR P5, PT, R8, R242, P5 ;  /* 0x000000f20800720c */ /* 0x000fe40002fa1670 */
[----:B------:R-:W-:Y:S02]  /*6dc0*/  ISETP.LT.OR P0, PT, R10, R239, P0 ;  /* 0x000000ef0a00720c */ /* 0x000fe40000701670 */
[----:B------:R-:W3:Y:S01]  /*6dd0*/  I2F R27, R27 ;  /* 0x0000001b001b7306 */ /* 0x000ee20000201400 */
[----:B-1----:R-:W-:Y:S01]  /*6de0*/  FFMA.FTZ R81, R21, -UR19, R81 ;  /* 0x8000001315517c23 */ /* 0x002fe20008010051 */
[----:B------:R-:W-:-:S02]  /*6df0*/  FSEL R21, R48, -INF , !P3 ;  /* 0xff80000030157808 */ /* 0x000fc40005800000 */
[-C--:B------:R-:W-:Y:S02]  /*6e00*/  ISETP.GE.AND P3, PT, R7, R241.reuse, PT ;  /* 0x000000f10700720c */ /* 0x080fe40003f66270 */
[----:B------:R-:W-:Y:S02]  /*6e10*/  ISETP.LT.OR P4, PT, R13, R242, P4 ;  /* 0x000000f20d00720c */ /* 0x000fe40002781670 */
[----:B------:R-:W1:Y:S01]  /*6e20*/  I2F R25, R25 ;  /* 0x0000001900197306 */ /* 0x000e620000201400 */
[----:B--2---:R-:W-:Y:S01]  /*6e30*/  FFMA.FTZ R24, R24, -UR19, R32 ;  /* 0x8000001318187c23 */ /* 0x004fe20008010020 */
[----:B------:R-:W-:Y:S01]  /*6e40*/  IABS R30, R30 ;  /* 0x0000001e001e7213 */ /* 0x000fe20000000000 */
[----:B------:R-:W-:Y:S01]  /*6e50*/  IMAD.IADD R32, R240, 0x1, -R7 ;  /* 0x00000001f0207824 */ /* 0x000fe200078e0a07 */
[----:B------:R-:W-:Y:S02]  /*6e60*/  ISETP.LT.OR P3, PT, R7, R242, P3 ;  /* 0x000000f20700720c */ /* 0x000fe40001f61670 */
[----:B------:R-:W-:Y:S01]  /*6e70*/  FSEL R187, R24, -INF , !P4 ;  /* 0xff80000018bb7808 */ /* 0x000fe20006000000 */
[----:B------:R-:W-:Y:S01]  /*6e80*/  IMAD.IADD R24, R240, 0x1, -R8 ;  /* 0x00000001f0187824 */ /* 0x000fe200078e0a08 */
[----:B------:R2:W4:Y:S01]  /*6e90*/  I2F R29, R31 ;  /* 0x0000001f001d7306 */ /* 0x0005220000201400 */
[----:B---3--:R-:W-:Y:S01]  /*6ea0*/  FFMA.FTZ R27, R27, -UR19, R41 ;  /* 0x800000131b1b7c23 */ /* 0x008fe20008010029 */
[----:B------:R-:W-:-:S02]  /*6eb0*/  ISETP.GE.AND P4, PT, R18, R241, PT ;  /* 0x000000f11200720c */ /* 0x000fc40003f86270 */
[----:B------:R-:W-:Y:S02]  /*6ec0*/  IABS R24, R24 ;  /* 0x0000001800187213 */ /* 0x000fe40000000000 */
[----:B------:R-:W-:Y:S01]  /*6ed0*/  ISETP.LT.OR P4, PT, R18, R242, P4 ;  /* 0x000000f21200720c */ /* 0x000fe20002781670 */
[----:B-1----:R-:W-:Y:S01]  /*6ee0*/  FFMA.FTZ R25, R25, -UR19, R37 ;  /* 0x8000001319197c23 */ /* 0x002fe20008010025 */
[----:B------:R-:W-:Y:S02]  /*6ef0*/  IABS R32, R32 ;  /* 0x0000002000207213 */ /* 0x000fe40000000000 */
[----:B------:R-:W-:Y:S02]  /*6f00*/  FSEL R199, R80, -INF , !P4 ;  /* 0xff80000050c77808 */ /* 0x000fe40006000000 */
[----:B------:R-:W-:Y:S02]  /*6f10*/  ISETP.GE.AND P4, PT, R16, R241, PT ;  /* 0x000000f11000720c */ /* 0x000fe40003f86270 */
[----:B------:R-:W1:Y:S01]  /*6f20*/  I2F R32, R32 ;  /* 0x0000002000207306 */ /* 0x000e620000201400 */
[----:B--2---:R-:W-:Y:S01]  /*6f30*/  IMAD.IADD R31, R240, 0x1, -R10 ;  /* 0x00000001f01f7824 */ /* 0x004fe200078e0a0a */
[----:B------:R-:W-:Y:S01]  /*6f40*/  FSEL R10, R28, -INF , !P5 ;  /* 0xff8000001c0a7808 */ /* 0x000fe20006800000 */
[----:B----4-:R-:W-:Y:S01]  /*6f50*/  FFMA.FTZ R54, R29, -UR19, R54 ;  /* 0x800000131d367c23 */ /* 0x010fe20008010036 */
[----:B------:R-:W-:-:S02]  /*6f60*/  ISETP.GE.AND P5, PT, R9, R238, PT ;  /* 0x000000ee0900720c */ /* 0x000fc40003fa6270 */
[----:B------:R-:W-:Y:S02]  /*6f70*/  IABS R31, R31 ;  /* 0x0000001f001f7213 */ /* 0x000fe40000000000 */
[----:B------:R2:W3:Y:S01]  /*6f80*/  I2F R28, R30 ;  /* 0x0000001e001c7306 */ /* 0x0004e20000201400 */
[----:B------:R-:W-:Y:S02]  /*6f90*/  ISETP.LT.OR P5, PT, R9, R239, P5 ;  /* 0x000000ef0900720c */ /* 0x000fe40002fa1670 */
[----:B------:R-:W-:-:S04]  /*6fa0*/  ISETP.LT.OR P4, PT, R16, R242, P4 ;  /* 0x000000f21000720c */ /* 0x000fc80002781670 */
[----:B------:R-:W-:Y:S01]  /*6fb0*/  FSEL R197, R76, -INF , !P4 ;  /* 0xff8000004cc57808 */ /* 0x000fe20006000000 */
[----:B-1----:R-:W-:Y:S01]  /*6fc0*/  FFMA.FTZ R32, R32, -UR19, R43 ;  /* 0x8000001320207c23 */ /* 0x002fe2000801002b */
[----:B------:R-:W-:-:S04]  /*6fd0*/  ISETP.GE.AND P4, PT, R15, R238, PT ;  /* 0x000000ee0f00720c */ /* 0x000fc80003f86270 */
[----:B------:R-:W-:Y:S01]  /*6fe0*/  ISETP.LT.OR P4, PT, R15, R239, P4 ;  /* 0x000000ef0f00720c */ /* 0x000fe20002781670 */
[----:B--2---:R-:W-:Y:S01]  /*6ff0*/  IMAD.IADD R30, R240, 0x1, -R9 ;  /* 0x00000001f01e7824 */ /* 0x004fe200078e0a09 */
[----:B------:R-:W-:Y:S01]  /*7000*/  FSEL R9, R27, -INF , !P3 ;  /* 0xff8000001b097808 */ /* 0x000fe20005800000 */
[----:B---3--:R-:W-:Y:S01]  /*7010*/  FFMA.FTZ R55, R28, -UR19, R55 ;  /* 0x800000131c377c23 */ /* 0x008fe20008010037 */
[C---:B------:R-:W-:Y:S01]  /*7020*/  ISETP.GE.AND P3, PT, R14.reuse, R241, PT ;  /* 0x000000f10e00720c */ /* 0x040fe20003f66270 */
[----:B------:R1:W2:Y:S01]  /*7030*/  I2F R27, R31 ;  /* 0x0000001f001b7306 */ /* 0x0002a20000201400 */
[----:B------:R-:W-:Y:S02]  /*7040*/  IABS R30, R30 ;  /* 0x0000001e001e7213 */ /* 0x000fe40000000000 */
[----:B------:R-:W-:-:S03]  /*7050*/  ISETP.LT.OR P3, PT, R14, R242, P3 ;  /* 0x000000f20e00720c */ /* 0x000fc60001f61670 */
[----:B------:R-:W-:Y:S01]  /*7060*/  IMAD.MOV.U32 R26, RZ, RZ, R30 ;  /* 0x000000ffff1a7224 */ /* 0x000fe200078e001e */
[----:B------:R-:W-:Y:S01]  /*7070*/  FSEL R186, R25, -INF , !P3 ;  /* 0xff80000019ba7808 */ /* 0x000fe20005800000 */
[----:B------:R-:W-:Y:S01]  /*7080*/  IMAD.IADD R25, R240, 0x1, -R11 ;  /* 0x00000001f0197824 */ /* 0x000fe200078e0a0b */
[C---:B------:R-:W-:Y:S01]  /*7090*/  ISETP.GE.AND P3, PT, R12.reuse, R241, PT ;  /* 0x000000f10c00720c */ /* 0x040fe20003f66270 */
[----:B------:R3:W-:Y:S03]  /*70a0*/  I2F R30, R24 ;  /* 0x00000018001e7306 */ /* 0x0007e60000201400 */
[-C--:B------:R-:W-:Y:S02]  /*70b0*/  ISETP.LT.OR P3, PT, R12, R242.reuse, P3 ;  /* 0x000000f20c00720c */ /* 0x080fe40001f61670 */
[----:B------:R-:W-:Y:S01]  /*70c0*/  IABS R25, R25 ;  /* 0x0000001900197213 */ /* 0x000fe20000000000 */
[C---:B-1----:R-:W-:Y:S01]  /*70d0*/  IMAD.IADD R31, R240.reuse, 0x1, -R15 ;  /* 0x00000001f01f7824 */ /* 0x042fe200078e0a0f */
[----:B------:R-:W-:Y:S01]  /*70e0*/  FSEL R188, R33, -INF , !P3 ;  /* 0xff80000021bc7808 */ /* 0x000fe20005800000 */
[----:B------:R-:W-:Y:S01]  /*70f0*/  I2F R26, R26 ;  /* 0x0000001a001a7306 */ /* 0x000fe20000201400 */
[----:B------:R-:W-:Y:S01]  /*7100*/  ISETP.GE.AND P3, PT, R17, R241, PT ;  /* 0x000000f11100720c */ /* 0x000fe20003f66270 */
[----:B------:R-:W-:Y:S01]  /*7110*/  IMAD.IADD R15, R240, 0x1, -R14 ;  /* 0x00000001f00f7824 */ /* 0x000fe200078e0a0e */
[----:B------:R-:W-:Y:S01]  /*7120*/  IABS R31, R31 ;  /* 0x0000001f001f7213 */ /* 0x000fe20000000000 */
[----:B--2---:R-:W-:Y:S01]  /*7130*/  FFMA.FTZ R27, R27, -UR19, R50 ;  /* 0x800000131b1b7c23 */ /* 0x004fe20008010032 */
[----:B------:R-:W-:-:S02]  /*7140*/  ISETP.LT.OR P3, PT, R17, R242, P3 ;  /* 0x000000f21100720c */ /* 0x000fc40001f61670 */
[----:B------:R-:W-:Y:S01]  /*7150*/  IABS R15, R15 ;  /* 0x0000000f000f7213 */ /* 0x000fe20000000000 */
[----:B---3--:R-:W-:Y:S01]  /*7160*/  IMAD.IADD R24, R240, 0x1, -R20 ;  /* 0x00000001f0187824 */ /* 0x008fe200078e0a14 */
[----:B------:R-:W-:Y:S01]  /*7170*/  I2F R31, R31 ;  /* 0x0000001f001f7306 */ /* 0x000fe20000201400 */
[----:B------:R-:W-:Y:S02]  /*7180*/  FSEL R198, R81, -INF , !P3 ;  /* 0xff80000051c67808 */ /* 0x000fe40005800000 */
[C---:B------:R-:W-:Y:S02]  /*7190*/  ISETP.GE.AND P3, PT, R3.reuse, R241, PT ;  /* 0x000000f10300720c */ /* 0x040fe40003f66270 */
[----:B------:R-:W-:Y:S02]  /*71a0*/  IABS R24, R24 ;  /* 0x0000001800187213 */ /* 0x000fe40000000000 */
[----:B------:R-:W-:Y:S01]  /*71b0*/  ISETP.LT.OR P3, PT, R3, R242, P3 ;  /* 0x000000f20300720c */ /* 0x000fe20001f61670 */
[----:B------:R-:W1:Y:S03]  /*71c0*/  I2F R25, R25 ;  /* 0x0000001900197306 */ /* 0x000e660000201400 */
[----:B------:R-:W-:-:S02]  /*71d0*/  FSEL R195, R77, -INF , !P3 ;  /* 0xff8000004dc37808 */ /* 0x000fc40005800000 */
[----:B------:R-:W-:-:S03]  /*71e0*/  ISETP.GE.AND P3, PT, R11, R238, PT ;  /* 0x000000ee0b00720c */ /* 0x000fc60003f66270 */
[----:B------:R2:W3:Y:S01]  /*71f0*/  I2F R29, R24 ;  /* 0x00000018001d7306 */ /* 0x0004e20000201400 */
[----:B------:R-:W-:Y:S01]  /*7200*/  ISETP.LT.OR P3, PT, R11, R239, P3 ;  /* 0x000000ef0b00720c */ /* 0x000fe20001f61670 */
[----:B------:R-:W-:-:S05]  /*7210*/  IMAD.IADD R11, R240, 0x1, -R13 ;  /* 0x00000001f00b7824 */ /* 0x000fca00078e0a0d */
[----:B------:R-:W-:Y:S01]  /*7220*/  IABS R11, R11 ;  /* 0x0000000b000b7213 */ /* 0x000fe20000000000 */
[----:B------:R4:W5:Y:S01]  /*7230*/  I2F R28, R15 ;  /* 0x0000000f001c7306 */ /* 0x0009620000201400 */
[----:B-1----:R-:W-:Y:S01]  /*7240*/  FFMA.FTZ R25, R25, -UR19, R47 ;  /* 0x8000001319197c23 */ /* 0x002fe2000801002f */
[----:B--2---:R-:W-:Y:S01]  /*7250*/  FSEL R24, R54, -INF , !P2 ;  /* 0xff80000036187808 */ /* 0x004fe20005000000 */
[----:B---3--:R-:W-:Y:S01]  /*7260*/  FFMA.FTZ R29, R29, -UR19, R38 ;  /* 0x800000131d1d7c23 */ /* 0x008fe20008010026 */
[----:B------:R-:W-:-:S04]  /*7270*/  ISETP.GE.AND P2, PT, R8, R238, PT ;  /* 0x000000ee0800720c */ /* 0x000fc80003f46270 */
[-C--:B------:R-:W-:Y:S01]  /*7280*/  ISETP.LT.OR P2, PT, R8, R239.reuse, P2 ;  /* 0x000000ef0800720c */ /* 0x080fe20001741670 */
[----:B------:R-:W-:Y:S01]  /*7290*/  FFMA.FTZ R8, R31, -UR19, R46 ;  /* 0x800000131f087c23 */ /* 0x000fe2000801002e */
[----:B----4-:R-:W-:Y:S01]  /*72a0*/  FSEL R15, R55, -INF , !P1 ;  /* 0xff800000370f7808 */ /* 0x010fe20004800000 */
[----:B-----5:R-:W-:Y:S01]  /*72b0*/  FFMA.FTZ R28, R28, -UR19, R39 ;  /* 0x800000131c1c7c23 */ /* 0x020fe20008010027 */
[CC--:B------:R-:W-:Y:S02]  /*72c0*/  ISETP.GE.AND P1, PT, R7.reuse, R238.reuse, PT ;  /* 0x000000ee0700720c */ /* 0x0c0fe40003f26270 */
[----:B------:R-:W-:Y:S02]  /*72d0*/  FSEL R8, R8, -INF , !P4 ;  /* 0xff80000008087808 */ /* 0x000fe40006000000 */
[----:B------:R-:W-:Y:S01]  /*72e0*/  ISETP.LT.OR P1, PT, R7, R239, P1 ;  /* 0x000000ef0700720c */ /* 0x000fe20000f21670 */
[----:B------:R-:W-:Y:S01]  /*72f0*/  FFMA.FTZ R7, R26, -UR19, R51 ;  /* 0x800000131a077c23 */ /* 0x000fe20008010033 */
[----:B------:R-:W-:Y:S01]  /*7300*/  ISETP.GE.AND P4, PT, R13, R238, PT ;  /* 0x000000ee0d00720c */ /* 0x000fe20003f86270 */
[----:B------:R-:W1:Y:S01]  /*7310*/  I2F R26, R11 ;  /* 0x0000000b001a7306 */ /* 0x000e620000201400 */
[----:B------:R-:W-:Y:S02]  /*7320*/  LDSM.16.MT88.4 R48, [R222+0x12000] ;  /* 0x01200000de30783b */ /* 0x000fe40000004200 */
[----:B------:R-:W-:-:S02]  /*7330*/  FSEL R7, R7, -INF , !P5 ;  /* 0xff80000007077808 */ /* 0x000fc40006800000 */
[-C--:B------:R-:W-:Y:S02]  /*7340*/  ISETP.GE.AND P5, PT, R14, R238.reuse, PT ;  /* 0x000000ee0e00720c */ /* 0x080fe40003fa6270 */
[-C--:B------:R-:W-:Y:S01]  /*7350*/  ISETP.LT.OR P4, PT, R13, R239.reuse, P4 ;  /* 0x000000ef0d00720c */ /* 0x080fe20002781670 */
[----:B------:R-:W-:Y:S01]  /*7360*/  FFMA.FTZ R13, R30, -UR19, R42 ;  /* 0x800000131e0d7c23 */ /* 0x000fe2000801002a */
[----:B------:R-:W-:Y:S01]  /*7370*/  ISETP.LT.OR P5, PT, R14, R239, P5 ;  /* 0x000000ef0e00720c */ /* 0x000fe20002fa1670 */
[----:B------:R-:W-:Y:S01]  /*7380*/  LDSM.16.MT88.4 R40, [R224+0x12000] ;  /* 0x01200000e028783b */ /* 0x000fe20000004200 */
[----:B------:R-:W-:Y:S01]  /*7390*/  FSEL R14, R25, -INF , !P3 ;  /* 0xff800000190e7808 */ /* 0x000fe20005800000 */
[----:B------:R-:W-:Y:S01]  /*73a0*/  IMAD.IADD R25, R240, 0x1, -R12 ;  /* 0x00000001f0197824 */ /* 0x000fe200078e0a0c */
[----:B------:R-:W-:Y:S02]  /*73b0*/  ISETP.GE.AND P3, PT, R12, R238, PT ;  /* 0x000000ee0c00720c */ /* 0x000fe40003f66270 */
[----:B------:R-:W-:Y:S01]  /*73c0*/  FSEL R13, R13, -INF , !P2 ;  /* 0xff8000000d0d7808 */ /* 0x000fe20005000000 */
[----:B-1----:R-:W-:Y:S01]  /*73d0*/  FFMA.FTZ R26, R26, -UR19, R34 ;  /* 0x800000131a1a7c23 */ /* 0x002fe20008010022 */
[----:B------:R-:W-:-:S02]  /*73e0*/  FSEL R11, R27, -INF , !P0 ;  /* 0xff8000001b0b7808 */ /* 0x000fc40004000000 */
[-C--:B------:R-:W-:Y:S02]  /*73f0*/  ISETP.GE.AND P0, PT, R20, R238.reuse, PT ;  /* 0x000000ee1400720c */ /* 0x080fe40003f06270 */
[----:B------:R-:W-:Y:S02]  /*7400*/  ISETP.LT.OR P3, PT, R12, R239, P3 ;  /* 0x000000ef0c00720c */ /* 0x000fe40001f61670 */
[-C--:B------:R-:W-:Y:S02]  /*7410*/  ISETP.GE.AND P2, PT, R18, R238.reuse, PT ;  /* 0x000000ee1200720c */ /* 0x080fe40003f46270 */
[----:B------:R-:W-:Y:S02]  /*7420*/  FSEL R12, R32, -INF , !P1 ;  /* 0xff800000200c7808 */ /* 0x000fe40004800000 */
[----:B------:R-:W-:Y:S02]  /*7430*/  ISETP.GE.AND P1, PT, R17, R238, PT ;  /* 0x000000ee1100720c */ /* 0x000fe40003f26270 */
[----:B------:R-:W-:-:S02]  /*7440*/  IABS R25, R25 ;  /* 0x0000001900197213 */ /* 0x000fc40000000000 */
[----:B------:R-:W-:Y:S02]  /*7450*/  FMNMX.FTZ R27, R23, R22, !PT ;  /* 0x00000016171b7209 */ /* 0x000fe40007810000 */
[-C--:B------:R-:W-:Y:S01]  /*7460*/  ISETP.LT.OR P0, PT, R20, R239.reuse, P0 ;  /* 0x000000ef1400720c */ /* 0x080fe20000701670 */
[----:B------:R-:W-:Y:S01]  /*7470*/  IMAD.IADD R20, R240, 0x1, -R18 ;  /* 0x00000001f0147824 */ /* 0x000fe200078e0a12 */
[-C--:B------:R-:W-:Y:S01]  /*7480*/  ISETP.LT.OR P2, PT, R18, R239.reuse, P2 ;  /* 0x000000ef1200720c */ /* 0x080fe20001741670 */
[----:B------:R-:W-:Y:S01]  /*7490*/  IMAD.IADD R18, R240, 0x1, -R17 ;  /* 0x00000001f0127824 */ /* 0x000fe200078e0a11 */
[----:B------:R-:W-:Y:S01]  /*74a0*/  ISETP.LT.OR P1, PT, R17, R239, P1 ;  /* 0x000000ef1100720c */ /* 0x000fe20000f21670 */
[----:B------:R-:W-:Y:S01]  /*74b0*/  IMAD.MOV.U32 R17, RZ, RZ, R25 ;  /* 0x000000ffff117224 */ /* 0x000fe200078e0019 */
[----:B------:R-:W-:Y:S02]  /*74c0*/  FMNMX.FTZ R27, R21, R27, !PT ;  /* 0x0000001b151b7209 */ /* 0x000fe40007810000 */
[----:B------:R-:W-:-:S02]  /*74d0*/  FMNMX.FTZ R25, R24, R15, !PT ;  /* 0x0000000f18197209 */ /* 0x000fc40007810000 */
[----:B------:R-:W-:Y:S02]  /*74e0*/  FMNMX.FTZ R27, R19, R27, !PT ;  /* 0x0000001b131b7209 */ /* 0x000fe40007810000 */
[----:B------:R-:W-:Y:S02]  /*74f0*/  FMNMX.FTZ R25, R11, R25, !PT ;  /* 0x000000190b197209 */ /* 0x000fe40007810000 */
[----:B------:R-:W-:Y:S02]  /*7500*/  FMNMX.FTZ R27, R6, R27, !PT ;  /* 0x0000001b061b7209 */ /* 0x000fe40007810000 */
[----:B------:R-:W-:Y:S02]  /*7510*/  FMNMX.FTZ R25, R7, R25, !PT ;  /* 0x0000001907197209 */ /* 0x000fe40007810000 */
[----:B------:R-:W-:Y:S02]  /*7520*/  FSEL R189, R29, -INF , !P0 ;  /* 0xff8000001dbd7808 */ /* 0x000fe40004000000 */
[----:B------:R-:W-:Y:S01]  /*7530*/  ISETP.GE.AND P0, PT, R16, R238, PT ;  /* 0x000000ee1000720c */ /* 0x000fe20003f06270 */
[----:B------:R1:W2:Y:S01]  /*7540*/  I2F R29, R17 ;  /* 0x00000011001d7306 */ /* 0x0002a20000201400 */
[----:B------:R-:W-:-:S02]  /*7550*/  FMNMX.FTZ R27, R5, R27, !PT ;  /* 0x0000001b051b7209 */ /* 0x000fc40007810000 */
[----:B------:R-:W-:Y:S02]  /*7560*/  FMNMX.FTZ R25, R8, R25, !PT ;  /* 0x0000001908197209 */ /* 0x000fe40007810000 */
[----:B------:R-:W-:Y:S02]  /*7570*/  IABS R20, R20 ;  /* 0x0000001400147213 */ /* 0x000fe40000000000 */
[----:B------:R-:W-:Y:S02]  /*7580*/  FMNMX.FTZ R27, R10, R27, !PT ;  /* 0x0000001b0a1b7209 */ /* 0x000fe40007810000 */
[----:B------:R-:W-:Y:S01]  /*7590*/  ISETP.LT.OR P0, PT, R16, R239, P0 ;  /* 0x000000ef1000720c */ /* 0x000fe20000701670 */
[----:B------:R-:W-:Y:S01]  /*75a0*/  IMAD.IADD R16, R240, 0x1, -R16 ;  /* 0x00000001f0107824 */ /* 0x000fe200078e0a10 */
[----:B------:R-:W-:Y:S01]  /*75b0*/  FMNMX.FTZ R25, R14, R25, !PT ;  /* 0x000000190e197209 */ /* 0x000fe20007810000 */
[----:B------:R-:W3:Y:S01]  /*75c0*/  I2F R20, R20 ;  /* 0x0000001400147306 */ /* 0x000ee20000201400 */
[----:B------:R-:W-:-:S02]  /*75d0*/  IABS R18, R18 ;  /* 0x0000001200127213 */ /* 0x000fc40000000000 */
[----:B------:R-:W-:Y:S01]  /*75e0*/  FMNMX.FTZ R27, R9, R27, !PT ;  /* 0x0000001b091b7209 */ /* 0x000fe20007810000 */
[----:B-1----:R-:W-:Y:S01]  /*75f0*/  IMAD.IADD R17, R240, 0x1, -R3 ;  /* 0x00000001f0117824 */ /* 0x002fe200078e0a03 */
[----:B------:R-:W-:Y:S01]  /*7600*/  FMNMX.FTZ R25, R13, R25, !PT ;  /* 0x000000190d197209 */ /* 0x000fe20007810000 */
[----:B--2---:R-:W-:Y:S01]  /*7610*/  FFMA.FTZ R35, R29, -UR19, R35 ;  /* 0x800000131d237c23 */ /* 0x004fe20008010023 */
[----:B------:R-:W-:Y:S01]  /*7620*/  IABS R16, R16 ;  /* 0x0000001000107213 */ /* 0x000fe20000000000 */
[----:B------:R-:W1:Y:S01]  /*7630*/  I2F R18, R18 ;  /* 0x0000001200127306 */ /* 0x000e620000201400 */
[----:B------:R-:W-:Y:S02]  /*7640*/  FMNMX.FTZ R27, R185, R27, !PT ;  /* 0x0000001bb91b7209 */ /* 0x000fe40007810000 */
[----:B------:R-:W-:Y:S02]  /*7650*/  FMNMX.FTZ R25, R12, R25, !PT ;  /* 0x000000190c197209 */ /* 0x000fe40007810000 */
[----:B------:R-:W-:-:S02]  /*7660*/  IABS R17, R17 ;  /* 0x0000001100117213 */ /* 0x000fc40000000000 */
[----:B------:R-:W-:Y:S01]  /*7670*/  FMNMX.FTZ R27, R186, R27, !PT ;  /* 0x0000001bba1b7209 */ /* 0x000fe20007810000 */
[----:B------:R-:W2:Y:S01]  /*7680*/  I2F R16, R16 ;  /* 0x0000001000107306 */ /* 0x000ea20000201400 */
[----:B------:R-:W-:Y:S01]  /*7690*/  FSEL R190, R28, -INF , !P5 ;  /* 0xff8000001cbe7808 */ /* 0x000fe20006800000 */
[----:B---3--:R-:W-:Y:S01]  /*76a0*/  FFMA.FTZ R82, R20, -UR19, R82 ;  /* 0x8000001314527c23 */ /* 0x008fe20008010052 */
[----:B------:R-:W-:Y:S01]  /*76b0*/  FMNMX.FTZ R25, R189, R25, !PT ;  /* 0x00000019bd197209 */ /* 0x000fe20007810000 */
[----:B------:R-:W-:Y:S01]  /*76c0*/  LDSM.16.MT88.4 R28, [R221+0x10800] ;  /* 0x01080000dd1c783b */ /* 0x000fe20000004200 */
[----:B------:R-:W-:Y:S02]  /*76d0*/  FMNMX.FTZ R27, R187, R27, !PT ;  /* 0x0000001bbb1b7209 */ /* 0x000fe40007810000 */
[----:B------:R-:W-:Y:S01]  /*76e0*/  FSEL R191, R26, -INF , !P4 ;  /* 0xff8000001abf7808 */ /* 0x000fe20006000000 */
[----:B------:R-:W3:Y:S01]  /*76f0*/  I2F R17, R17 ;  /* 0x0000001100117306 */ /* 0x000ee20000201400 */
[----:B------:R-:W-:-:S02]  /*7700*/  FMNMX.FTZ R25, R190, R25, !PT ;  /* 0x00000019be197209 */ /* 0x000fc40007810000 */
[----:B------:R-:W-:Y:S02]  /*7710*/  FMNMX.FTZ R27, R188, R27, !PT ;  /* 0x0000001bbc1b7209 */ /* 0x000fe40007810000 */
[----:B------:R-:W-:Y:S01]  /*7720*/  FSEL R192, R35, -INF , !P3 ;  /* 0xff80000023c07808 */ /* 0x000fe20005800000 */
[----:B-1----:R-:W-:Y:S01]  /*7730*/  FFMA.FTZ R35, R18, -UR19, R83 ;  /* 0x8000001312237c23 */ /* 0x002fe20008010053 */
[----:B------:R-:W-:Y:S01]  /*7740*/  FMNMX.FTZ R25, R191, R25, !PT ;  /* 0x00000019bf197209 */ /* 0x000fe20007810000 */
[----:B--2---:R-:W-:Y:S01]  /*7750*/  FFMA.FTZ R16, R16, -UR19, R78 ;  /* 0x8000001310107c23 */ /* 0x004fe2000801004e */
[----:B------:R-:W-:Y:S02]  /*7760*/  FMNMX.FTZ R27, R199, R27, !PT ;  /* 0x0000001bc71b7209 */ /* 0x000fe40007810000 */
[----:B------:R-:W-:Y:S02]  /*7770*/  FSEL R193, R82, -INF , !P2 ;  /* 0xff80000052c17808 */ /* 0x000fe40005000000 */
[----:B------:R-:W-:Y:S01]  /*7780*/  FMNMX.FTZ R25, R192, R25, !PT ;  /* 0x00000019c0197209 */ /* 0x000fe20007810000 */
[----:B------:R-:W-:Y:S01]  /*7790*/  LDSM.16.MT88.4 R80, [R222+0x14000] ;  /* 0x01400000de50783b */ /* 0x000fe20000004200 */
[----:B------:R-:W-:Y:S01]  /*77a0*/  FMNMX.FTZ R27, R198, R27, !PT ;  /* 0x0000001bc61b7209 */ /* 0x000fe20007810000 */
[----:B---3--:R-:W-:Y:S01]  /*77b0*/  FFMA.FTZ R17, R17, -UR19, R79 ;  /* 0x8000001311117c23 */ /* 0x008fe2000801004f */
[----:B------:R-:W-:-:S02]  /*77c0*/  ISETP.GE.AND P3, PT, R3, R238, PT ;  /* 0x000000ee0300720c */ /* 0x000fc40003f66270 */
[----:B------:R-:W-:Y:S02]  /*77d0*/  FSEL R35, R35, -INF , !P1 ;  /* 0xff80000023237808 */ /* 0x000fe40004800000 */
[----:B------:R-:W-:Y:S02]  /*77e0*/  FMNMX.FTZ R25, R193, R25, !PT ;  /* 0x00000019c1197209 */ /* 0x000fe40007810000 */
[----:B------:R-:W-:Y:S02]  /*77f0*/  FMNMX.FTZ R27, R197, R27, !PT ;  /* 0x0000001bc51b7209 */ /* 0x000fe40007810000 */
[----:B------:R-:W-:Y:S02]  /*7800*/  ISETP.LT.OR P3, PT, R3, R239, P3 ;  /* 0x000000ef0300720c */ /* 0x000fe40001f61670 */
[----:B------:R-:W-:Y:S02]  /*7810*/  FSEL R34, R16, -INF , !P0 ;  /* 0xff80000010227808 */ /* 0x000fe40004000000 */
[----:B------:R-:W-:-:S02]  /*7820*/  FMNMX.FTZ R25, R35, R25, !PT ;  /* 0x0000001923197209 */ /* 0x000fc40007810000 */
[----:B------:R-:W-:Y:S02]  /*7830*/  FMNMX.FTZ R20, R195, R27, !PT ;  /* 0x0000001bc3147209 */ /* 0x000fe40007810000 */
[----:B------:R-:W-:Y:S02]  /*7840*/  FSEL R33, R17, -INF , !P3 ;  /* 0xff80000011217808 */ /* 0x000fe40005800000 */
[----:B------:R-:W-:Y:S01]  /*7850*/  FMNMX.FTZ R3, R34, R25, !PT ;  /* 0x0000001922037209 */ /* 0x000fe20007810000 */
[----:B------:R-:W1:Y:S03]  /*7860*/  SHFL.BFLY PT, R18, R20, 0x2, 0x1f ;  /* 0x0c401f0014127f89 */ /* 0x000e6600000e0000 */
        /* <DEDUP_REMOVED lines=8> */
[----:B------:R-:W-:Y:S01]  /*78f0*/  FMUL.FTZ R194, R164, c[0x0][0x23c] ;  /* 0x00008f00a4c27a20 */ /* 0x000fe20000410000 */
[----:B--2---:R-:W-:-:S04]  /*7900*/  FMNMX.FTZ R3, R16, R3, !PT ;  /* 0x0000000310037209 */ /* 0x004fc80007810000 */
[----:B------:R-:W-:Y:S02]  /*7910*/  FSEL R194, R194, RZ, P0 ;  /* 0x000000ffc2c27208 */ /* 0x000fe40000000000 */
        /* <DEDUP_REMOVED lines=9> */
[--C-:B------:R-:W-:Y:S01]  /*79b0*/  FFMA.FTZ R180, R24, c[0x0][0x23c], -R32.reuse ;  /* 0x00008f0018b47a23 */ /* 0x100fe20000010820 */
[----:B------:R-:W-:Y:S01]  /*79c0*/  LDSM.16.MT88.4 R16, [R222+0x10800] ;  /* 0x01080000de10783b */ /* 0x000fe20000004200 */
[--C-:B------:R-:W-:Y:S01]  /*79d0*/  FFMA.FTZ R182, R15, c[0x0][0x23c], -R32.reuse ;  /* 0x00008f000fb67a23 */ /* 0x100fe20000010820 */
[----:B------:R-:W-:Y:S01]  /*79e0*/  LEA.HI.X R246, R196, c[0x0][0x16c], R165, 0x1, P0 ;  /* 0x00005b00c4f67a11 */ /* 0x000fe200000f0ca5 */
[--C-:B------:R-:W-:Y:S01]  /*79f0*/  FFMA.FTZ R181, R11, c[0x0][0x23c], -R32.reuse ;  /* 0x00008f000bb57a23 */ /* 0x100fe20000010820 */
[----:B------:R-:W-:Y:S01]  /*7a00*/  LDSM.16.MT88.4 R24, [R224+0x12800] ;  /* 0x01280000e018783b */ /* 0x000fe20000004200 */
[----:B------:R-:W-:Y:S01]  /*7a10*/  FFMA.FTZ R174, R7, c[0x0][0x23c], -R32 ;  /* 0x00008f0007ae7a23 */ /* 0x000fe20000010820 */
[----:B------:R-:W1:Y:S01]  /*7a20*/  MUFU.EX2 R183, R183 ;  /* 0x000000b700b77308 */ /* 0x000e620000000800 */
[--C-:B------:R-:W-:Y:S01]  /*7a30*/  FFMA.FTZ R177, R6, c[0x0][0x23c], -R194.reuse ;  /* 0x00008f0006b17a23 */ /* 0x100fe200000108c2 */
[----:B------:R-:W-:Y:S01]  /*7a40*/  LDSM.16.MT88.4 R20, [R220+0x12800] ;  /* 0x01280000dc14783b */ /* 0x000fe20000004200 */
[----:B------:R-:W-:-:S02]  /*7a50*/  FFMA.FTZ R176, R5, c[0x0][0x23c], -R194 ;  /* 0x00008f0005b07a23 */ /* 0x000fc400000108c2 */
[--C-:B------:R-:W-:Y:S01]  /*7a60*/  FFMA.FTZ R173, R10, c[0x0][0x23c], -R194.reuse ;  /* 0x00008f000aad7a23 */ /* 0x100fe200000108c2 */
[----:B------:R-:W2:Y:S01]  /*7a70*/  LDSM.16.MT88.4 R4, [R220+0x16000] ;  /* 0x01600000dc04783b */ /* 0x000ea20000004200 */
[----:B------:R-:W-:Y:S01]  /*7a80*/  FFMA.FTZ R172, R9, c[0x0][0x23c], -R194 ;  /* 0x00008f0009ac7a23 */ /* 0x000fe200000108c2 */
[----:B------:R-:W-:Y:S01]  /*7a90*/  MUFU.EX2 R179, R179 ;  /* 0x000000b300b37308 */ /* 0x000fe20000000800 */
[--C-:B------:R-:W-:Y:S02]  /*7aa0*/  FFMA.FTZ R175, R8, c[0x0][0x23c], -R32.reuse ;  /* 0x00008f0008af7a23 */ /* 0x100fe40000010820 */
[----:B------:R-:W3:Y:S01]  /*7ab0*/  LDSM.16.MT88.4 R8, [R224+0x10800] ;  /* 0x01080000e008783b */ /* 0x000ee20000004200 */
[--C-:B------:R-:W-:Y:S02]  /*7ac0*/  FFMA.FTZ R169, R14, c[0x0][0x23c], -R32.reuse ;  /* 0x00008f000ea97a23 */ /* 0x100fe40000010820 */
[--C-:B------:R-:W-:Y:S02]  /*7ad0*/  FFMA.FTZ R2, R13, c[0x0][0x23c], -R32.reuse ;  /* 0x00008f000d027a23 */ /* 0x100fe40000010820 */
[----:B------:R-:W4:Y:S01]  /*7ae0*/  MUFU.EX2 R178, R178 ;  /* 0x000000b200b27308 */ /* 0x000f220000000800 */
[----:B-1----:R-:W-:Y:S01]  /*7af0*/  F2FP.PACK_AB R128, R183, R184 ;  /* 0x000000b8b780723e */ /* 0x002fe200000000ff */
[----:B------:R-:W-:-:S02]  /*7b00*/  FFMA.FTZ R0, R12, c[0x0][0x23c], -R32 ;  /* 0x00008f000c007a23 */ /* 0x000fc40000010820 */
[----:B------:R-:W1:Y:S01]  /*7b10*/  LDSM.16.MT88.4 R12, [R220+0x10800] ;  /* 0x01080000dc0c783b */ /* 0x000e620000004200 */
[--C-:B------:R-:W-:Y:S02]  /*7b20*/  FFMA.FTZ R185, R185, c[0x0][0x23c], -R194.reuse ;  /* 0x00008f00b9b97a23 */ /* 0x100fe400000108c2 */
[--C-:B------:R-:W-:Y:S01]  /*7b30*/  FFMA.FTZ R186, R186, c[0x0][0x23c], -R194.reuse ;  /* 0x00008f00baba7a23 */ /* 0x100fe200000108c2 */
[----:B------:R-:W-:Y:S01]  /*7b40*/  MUFU.EX2 R180, R180 ;  /* 0x000000b400b47308 */ /* 0x000fe20000000800 */
[--C-:B------:R-:W-:Y:S02]  /*7b50*/  FFMA.FTZ R187, R187, c[0x0][0x23c], -R194.reuse ;  /* 0x00008f00bbbb7a23 */ /* 0x100fe400000108c2 */
[----:B------:R-:W-:Y:S02]  /*7b60*/  FFMA.FTZ R188, R188, c[0x0][0x23c], -R194 ;  /* 0x00008f00bcbc7a23 */ /* 0x000fe400000108c2 */
[--C-:B------:R-:W-:Y:S02]  /*7b70*/  FFMA.FTZ R189, R189, c[0x0][0x23c], -R32.reuse ;  /* 0x00008f00bdbd7a23 */ /* 0x100fe40000010820 */
[--C-:B------:R-:W-:Y:S01]  /*7b80*/  FFMA.FTZ R190, R190, c[0x0][0x23c], -R32.reuse ;  /* 0x00008f00bebe7a23 */ /* 0x100fe20000010820 */
[----:B------:R-:W5:Y:S01]  /*7b90*/  MUFU.EX2 R182, R182 ;  /* 0x000000b600b67308 */ /* 0x000f620000000800 */
[----:B----4-:R-:W-:Y:S01]  /*7ba0*/  F2FP.PACK_AB R130, R178, R179 ;  /* 0x000000b3b282723e */ /* 0x010fe200000000ff */
[----:B------:R-:W-:-:S02]  /*7bb0*/  FFMA.FTZ R191, R191, c[0x0][0x23c], -R32 ;  /* 0x00008f00bfbf7a23 */ /* 0x000fc40000010820 */
[----:B------:R-:W-:Y:S02]  /*7bc0*/  FFMA.FTZ R192, R192, c[0x0][0x23c], -R32 ;  /* 0x00008f00c0c07a23 */ /* 0x000fe40000010820 */
[--C-:B------:R-:W-:Y:S02]  /*7bd0*/  FFMA.FTZ R199, R199, c[0x0][0x23c], -R194.reuse ;  /* 0x00008f00c7c77a23 */ /* 0x100fe400000108c2 */
[----:B------:R-:W-:Y:S01]  /*7be0*/  MUFU.EX2 R181, R181 ;  /* 0x000000b500b57308 */ /* 0x000fe20000000800 */
[--C-:B------:R-:W-:Y:S02]  /*7bf0*/  FFMA.FTZ R198, R198, c[0x0][0x23c], -R194.reuse ;  /* 0x00008f00c6c67a23 */ /* 0x100fe400000108c2 */
[--C-:B------:R-:W-:Y:S02]  /*7c00*/  FFMA.FTZ R197, R197, c[0x0][0x23c], -R194.reuse ;  /* 0x00008f00c5c57a23 */ /* 0x100fe400000108c2 */
[----:B------:R-:W-:Y:S02]  /*7c10*/  FFMA.FTZ R249, R195, c[0x0][0x23c], -R194 ;  /* 0x00008f00c3f97a23 */ /* 0x000fe400000108c2 */
[--C-:B------:R-:W-:Y:S01]  /*7c20*/  FFMA.FTZ R193, R193, c[0x0][0x23c], -R32.reuse ;  /* 0x00008f00c1c17a23 */ /* 0x100fe20000010820 */
[----:B------:R-:W4:Y:S01]  /*7c30*/  MUFU.EX2 R174, R174 ;  /* 0x000000ae00ae7308 */ /* 0x000f220000000800 */
[----:B-----5:R-:W-:Y:S01]  /*7c40*/  F2FP.PACK_AB R129, R182, R180 ;  /* 0x000000b4b681723e */ /* 0x020fe200000000ff */
[----:B------:R-:W-:-:S02]  /*7c50*/  FFMA.FTZ R194, R35, c[0x0][0x23c], -R32 ;  /* 0x00008f0023c27a23 */ /* 0x000fc40000010820 */
[--C-:B------:R-:W-:Y:S02]  /*7c60*/  FFMA.FTZ R195, R34, c[0x0][0x23c], -R32.reuse ;  /* 0x00008f0022c37a23 */ /* 0x100fe40000010820 */
[----:B------:R-:W-:Y:S02]  /*7c70*/  FFMA.FTZ R248, R33, c[0x0][0x23c], -R32 ;  /* 0x00008f0021f87a23 */ /* 0x000fe40000010820 */
[----:B------:R-:W5:Y:S01]  /*7c80*/  MUFU.EX2 R177, R177 ;  /* 0x000000b100b17308 */ /* 0x000f620000000800 */
        /* <DEDUP_REMOVED lines=139> */
[----:B------:R-:W3:Y:S01]  /*8540*/  LDSM.16.MT88.4 R12, [R222+0x13000] ;  /* 0x01300000de0c783b */ /* 0x000ee20000004200 */
[----:B------:R-:W-:Y:S02]  /*8550*/  FADD.FTZ R191, R193, R191 ;  /* 0x000000bfc1bf7221 */ /* 0x000fe40000010000 */
[----:B------:R-:W-:Y:S02]  /*8560*/  FADD.FTZ R188, R197, R188 ;  /* 0x000000bcc5bc7221 */ /* 0x000fe40000010000 */
[----:B------:R-:W-:-:S02]  /*8570*/  FADD.FTZ R191, R194, R191 ;  /* 0x000000bfc2bf7221 */ /* 0x000fc40000010000 */
[----:B-1----:R-:W-:Y:S02]  /*8580*/  HMMA.16816.F32 R144, R4, R8, R144 ;  /* 0x000000080490723c */ /* 0x002fe40000001890 */
[----:B------:R-:W-:-:S06]  /*8590*/  FADD.FTZ R191, R195, R191 ;  /* 0x000000bfc3bf7221 */ /* 0x000fcc0000010000 */
        /* <DEDUP_REMOVED lines=171> */
.L_x_6350:
[----:B------:R-:W-:-:S04]  /*9050*/  ULEA UR4, -UR6, URZ, 0x6 ;  /* 0x0000003f06047291 */ /* 0x000fc8000f8e313f */
[----:B------:R-:W-:Y:S02]  /*9060*/  USHF.R.S32.HI UR5, URZ, 0x1f, UR4 ;  /* 0x0000001f3f057899 */ /* 0x000fe40008011404 */
[----:B------:R-:W-:-:S04]  /*9070*/  MOV R2, UR4 ;  /* 0x0000000400027c02 */ /* 0x000fc80008000f00 */
[----:B------:R-:W-:Y:S02]  /*9080*/  MOV R0, UR5 ;  /* 0x0000000500007c02 */ /* 0x000fe40008000f00 */
.L_x_6351:
        /* <DEDUP_REMOVED lines=113> */
[----:B------:R5:W-:Y:S02]  /*97a0*/  @!P5 LDGSTS.E.BYPASS.LTC128B.128 [R235+0x11000], [R20.64] ;  /* 0x1100000014ebdfae */ /* 0x000be4000b901d56 */
[----:B------:R-:W-:Y:S01]  /*97b0*/  IMAD.IADD R2, R243, 0x1, -R0 ;  /* 0x00000001f3027824 */ /* 0x000fe200078e0a00 */
[C---:B------:R-:W-:Y:S01]  /*97c0*/  ISETP.GE.AND P0, PT, R0.reuse, R241, PT ;  /* 0x000000f10000720c */ /* 0x040fe20003f06270 */
[----:B------:R-:W-:Y:S03]  /*97d0*/  @P4 STS.128 [R235+0x13000], RZ ;  /* 0x013000ffeb004388 */ /* 0x000fe60000000c00 */
[----:B------:R-:W-:Y:S01]  /*97e0*/  IABS R2, R2 ;  /* 0x0000000200027213 */ /* 0x000fe20000000000 */
[----:B------:R-:W-:Y:S01]  /*97f0*/  @!PT LDS RZ, [RZ] ;  /* 0x00000000fffff984 */ /* 0x000fe20000000800 */
[----:B------:R-:W-:Y:S01]  /*9800*/  @!PT LDS RZ, [RZ] ;  /* 0x00000000fffff984 */ /* 0x000fe20000000800 */
[----:B------:R-:W-:Y:S01]  /*9810*/  @!PT LDS RZ, [RZ] ;  /* 0x00000000fffff984 */ /* 0x000fe20000000800 */
[----:B------:R3:W-:Y:S01]  /*9820*/  @!P4 LDGSTS.E.BYPASS.LTC128B.128 [R235+0x13000], [R18.64+0x80] ;  /* 0x1300008012ebcfae */ /* 0x0007e2000b901d56 */
[----:B------:R-:W-:-:S03]  /*9830*/  ISETP.LT.OR P0, PT, R0, R242, P0 ;  /* 0x000000f20000720c */ /* 0x000fc60000701670 */
[----:B------:R-:W-:Y:S01]  /*9840*/  @P3 STS.128 [R235+0x15000], RZ ;  /* 0x015000ffeb003388 */ /* 0x000fe20000000c00 */
[----:B------:R-:W-:Y:S03]  /*9850*/  I2F R2, R2 ;  /* 0x0000000200027306 */ /* 0x000fe60000201400 */
        /* <DEDUP_REMOVED lines=30> */
[----:B----4-:R-:W3:Y:S01]  /*9a40*/  LDSM.16.M88.4 R12, [R229+0x8800] ;  /* 0x00880000e50c783b */ /* 0x010ee20000000200 */
[----:B-1----:R-:W-:-:S03]  /*9a50*/  IADD3 R167, R0, 0x8, RZ ;  /* 0x0000000800a77810 */ /* 0x002fc60007ffe0ff */
[----:B------:R-:W1:Y:S04]  /*9a60*/  LDSM.16.M88.4 R4, [R229+0x9000] ;  /* 0x00900000e504783b */ /* 0x000e680000000200 */
[----:B-----5:R-:W4:Y:S04]  /*9a70*/  LDSM.16.M88.4 R20, [R229+0x8000] ;  /* 0x00800000e514783b */ /* 0x020f280000000200 */
[----:B------:R-:W5:Y:S04]  /*9a80*/  LDSM.16.M88.4 R176, [R229+0x9800] ;  /* 0x00980000e5b0783b */ /* 0x000f680000000200 */
[----:B------:R-:W-:Y:S04]  /*9a90*/  LDSM.16.M88.4 R28, [R228] ;  /* 0x00000000e41c783b */ /* 0x000fe80000000200 */
[----:B------:R-:W4:Y:S04]  /*9aa0*/  LDSM.16.M88.4 R168, [R219] ;  /* 0x00000000dba8783b */ /* 0x000f280000000200 */
[----:B--2---:R-:W2:Y:S04]  /*9ab0*/  LDSM.16.M88.4 R32, [R218] ;  /* 0x00000000da20783b */ /* 0x004ea80000000200 */
[----:B------:R-:W2:Y:S04]  /*9ac0*/  LDSM.16.M88.4 R172, [R227] ;  /* 0x00000000e3ac783b */ /* 0x000ea80000000200 */
[----:B------:R-:W2:Y:S04]  /*9ad0*/  LDSM.16.M88.4 R188, [R217] ;  /* 0x00000000d9bc783b */ /* 0x000ea80000000200 */
[----:B------:R-:W-:Y:S01]  /*9ae0*/  LDSM.16.M88.4 R192, [R223+0x8000] ;  /* 0x00800000dfc0783b */ /* 0x000fe20000000200 */
[C---:B---3--:R-:W-:Y:S03]  /*9af0*/  HMMA.16816.F32 R16, R180.reuse, R12, RZ ;  /* 0x0000000cb410723c */ /* 0x048fe600000018ff */
[----:B------:R-:W0:Y:S05]  /*9b00*/  LDGDEPBAR ;  /* 0x00000000000079af */ /* 0x000e2a0000000000 */
[C---:B------:R-:W-:Y:S08]  /*9b10*/  HMMA.16816.F32 R12, R180.reuse, R14, RZ ;  /* 0x0000000eb40c723c */ /* 0x040ff000000018ff */
[C---:B-1----:R-:W-:Y:S08]  /*9b20*/  HMMA.16816.F32 R8, R180.reuse, R4, RZ ;  /* 0x00000004b408723c */ /* 0x042ff000000018ff */
[C---:B------:R-:W-:Y:S08]  /*9b30*/  HMMA.16816.F32 R4, R180.reuse, R6, RZ ;  /* 0x00000006b404723c */ /* 0x040ff000000018ff */
[C---:B----4-:R-:W-:Y:S08]  /*9b40*/  HMMA.16816.F32 R24, R180.reuse, R20, RZ ;  /* 0x00000014b418723c */ /* 0x050ff000000018ff */
[C---:B------:R-:W-:Y:S08]  /*9b50*/  HMMA.16816.F32 R20, R180.reuse, R22, RZ ;  /* 0x00000016b414723c */ /* 0x040ff000000018ff */
[C---:B-----5:R-:W-:Y:S08]  /*9b60*/  HMMA.16816.F32 R184, R180.reuse, R176, RZ ;  /* 0x000000b0b4b8723c */ /* 0x060ff000000018ff */
        /* <DEDUP_REMOVED lines=12> */
[----:B------:R-:W-:Y:S01]  /*9c30*/  HMMA.16816.F32 R180, R28, R190, R180 ;  /* 0x000000be1cb4723c */ /* 0x000fe200000018b4 */
[----:B------:R-:W-:Y:S04]  /*9c40*/  LDSM.16.M88.4 R188, [R225] ;  /* 0x00000000e1bc783b */ /* 0x000fe80000000200 */
[----:B------:R-:W4:Y:S03]  /*9c50*/  LDSM.16.M88.4 R28, [R216] ;  /* 0x00000000d81c783b */ /* 0x000f260000000200 */
[C---:B-1----:R-:W-:Y:S08]  /*9c60*/  HMMA.16816.F32 R24, R168.reuse, R192, R24 ;  /* 0x000000c0a818723c */ /* 0x042ff00000001818 */
[C---:B------:R-:W-:Y:S01]  /*9c70*/  HMMA.16816.F32 R20, R168.reuse, R194, R20 ;  /* 0x000000c2a814723c */ /* 0x040fe20000001814 */
[----:B------:R-:W-:Y:S07]  /*9c80*/  LDSM.16.M88.4 R192, [R216+0x1800] ;  /* 0x00180000d8c0783b */ /* 0x000fee0000000200 */
[C---:B------:R-:W-:Y:S08]  /*9c90*/  HMMA.16816.F32 R16, R168.reuse, R176, R16 ;  /* 0x000000b0a810723c */ /* 0x040ff00000001810 */
        /* <DEDUP_REMOVED lines=20> */
[----:B------:R-:W-:Y:S04]  /*9de0*/  LDSM.16.M88.4 R192, [R215] ;  /* 0x00000000d7c0783b */ /* 0x000fe80000000200 */
[----:B------:R-:W-:Y:S03]  /*9df0*/  LDSM.16.M88.4 R188, [R214] ;  /* 0x00000000d6bc783b */ /* 0x000fe60000000200 */
[C---:B---3--:R-:W-:Y:S08]  /*9e00*/  HMMA.16816.F32 R24, R28.reuse, R172, R24 ;  /* 0x000000ac1c18723c */ /* 0x048ff00000001818 */
[C---:B------:R-:W-:Y:S01]  /*9e10*/  HMMA.16816.F32 R20, R28.reuse, R174, R20 ;  /* 0x000000ae1c14723c */ /* 0x040fe20000001814 */
[----:B------:R-:W3:Y:S07]  /*9e20*/  LDSM.16.M88.4 R172, [R228+0x2000] ;  /* 0x00200000e4ac783b */ /* 0x000eee0000000200 */
[C---:B------:R-:W-:Y:S08]  /*9e30*/  HMMA.16816.F32 R16, R28.reuse, R168, R16 ;  /* 0x000000a81c10723c */ /* 0x040ff00000001810 */
[C---:B------:R-:W-:Y:S01]  /*9e40*/  HMMA.16816.F32 R12, R28.reuse, R170, R12 ;  /* 0x000000aa1c0c723c */ /* 0x040fe2000000180c */
[----:B------:R-:W4:Y:S07]  /*9e50*/  LDSM.16.M88.4 R168, [R213] ;  /* 0x00000000d5a8783b */ /* 0x000f2e0000000200 */
        /* <DEDUP_REMOVED lines=12> */
[----:B------:R-:W5:Y:S07]  /*9f20*/  LDSM.16.M88.4 R188, [R223+0xb000] ;  /* 0x00b00000dfbc783b */ /* 0x000f6e0000000200 */
[C---:B----4-:R-:W-:Y:S08]  /*9f30*/  HMMA.16816.F32 R8, R172.reuse, R168, R8 ;  /* 0x000000a8ac08723c */ /* 0x050ff00000001808 */
[C---:B------:R-:W-:Y:S01]  /*9f40*/  HMMA.16816.F32 R4, R172.reuse, R170, R4 ;  /* 0x000000aaac04723c */ /* 0x040fe20000001804 */
[----:B------:R-:W4:Y:S07]  /*9f50*/  LDSM.16.M88.4 R168, [R223+0xb800] ;  /* 0x00b80000dfa8783b */ /* 0x000f2e0000000200 */
[C---:B-1----:R-:W-:Y:S08]  /*9f60*/  HMMA.16816.F32 R184, R172.reuse, R176, R184 ;  /* 0x000000b0acb8723c */ /* 0x042ff000000018b8 */
[----:B------:R-:W-:Y:S01]  /*9f70*/  HMMA.16816.F32 R180, R172, R178, R180 ;  /* 0x000000b2acb4723c */ /* 0x000fe200000018b4 */
[----:B------:R-:W-:Y:S04]  /*9f80*/  LDSM.16.M88.4 R176, [R216+0x2000] ;  /* 0x00200000d8b0783b */ /* 0x000fe80000000200 */
[----:B------:R-:W-:Y:S03]  /*9f90*/  LDSM.16.M88.4 R172, [R216+0x2800] ;  /* 0x00280000d8ac783b */ /* 0x000fe60000000200 */
[C---:B--2---:R-:W-:Y:S08]  /*9fa0*/  HMMA.16816.F32 R24, R28.reuse, R32, R24 ;  /* 0x000000201c18723c */ /* 0x044ff00000001818 */
[C---:B------:R-:W-:Y:S01]  /*9fb0*/  HMMA.16816.F32 R20, R28.reuse, R34, R20 ;  /* 0x000000221c14723c */ /* 0x040fe20000001814 */
[----:B------:R-:W1:Y:S07]  /*9fc0*/  LDSM.16.M88.4 R32, [R225+0x2000] ;  /* 0x00200000e120783b */ /* 0x000e6e0000000200 */
[C---:B---3--:R-:W-:Y:S08]  /*9fd0*/  HMMA.16816.F32 R16, R28.reuse, R192, R16 ;  /* 0x000000c01c10723c */ /* 0x048ff00000001810 */
[C---:B------:R-:W-:Y:S01]  /*9fe0*/  HMMA.16816.F32 R12, R28.reuse, R194, R12 ;  /* 0x000000c21c0c723c */ /* 0x040fe2000000180c */
[----:B------:R-:W2:Y:S07]  /*9ff0*/  LDSM.16.M88.4 R192, [R216+0x3000] ;  /* 0x00300000d8c0783b */ /* 0x000eae0000000200 */
[C---:B-----5:R-:W-:Y:S08]  /*a000*/  HMMA.16816.F32 R8, R28.reuse, R188, R8 ;  /* 0x000000bc1c08723c */ /* 0x060ff00000001808 */
        /* <DEDUP_REMOVED lines=14> */
[----:B------:R-:W2:Y:S07]  /*a0f0*/  LDSM.16.M88.4 R192, [R229+0xd800] ;  /* 0x00d80000e5c0783b */ /* 0x000eae0000000200 */
[C---:B---3--:R-:W-:Y:S08]  /*a100*/  HMMA.16816.F32 R184, R32.reuse, R188, R184 ;  /* 0x000000bc20b8723c */ /* 0x048ff000000018b8 */
[----:B------:R-:W-:Y:S01]  /*a110*/  HMMA.16816.F32 R180, R32, R190, R180 ;  /* 0x000000be20b4723c */ /* 0x000fe200000018b4 */
[----:B------:R-:W-:Y:S04]  /*a120*/  LDSM.16.M88.4 R32, [R228+0x4000] ;  /* 0x00400000e420783b */ /* 0x000fe80000000200 */
[----:B------:R-:W-:Y:S03]  /*a130*/  LDSM.16.M88.4 R188, [R210] ;  /* 0x00000000d2bc783b */ /* 0x000fe60000000200 */
[C---:B----4-:R-:W-:Y:S08]  /*a140*/  HMMA.16816.F32 R24, R168.reuse, R28, R24 ;  /* 0x0000001ca818723c */ /* 0x050ff00000001818 */
[C---:B------:R-:W-:Y:S01]  /*a150*/  HMMA.16816.F32 R20, R168.reuse, R30, R20 ;  /* 0x0000001ea814723c */ /* 0x040fe20000001814 */
[----:B------:R-:W3:Y:S07]  /*a160*/  LDSM.16.M88.4 R28, [R211] ;  /* 0x00000000d31c783b */ /* 0x000eee0000000200 */
[C---:B-1----:R-:W-:Y:S08]  /*a170*/  HMMA.16816.F32 R16, R168.reuse, R176, R16 ;  /* 0x000000b0a810723c */ /* 0x042ff00000001810 */
[C---:B------:R-:W-:Y:S01]  /*a180*/  HMMA.16816.F32 R12, R168.reuse, R178, R12 ;  /* 0x000000b2a80c723c */ /* 0x040fe2000000180c */
[----:B------:R-:W1:Y:S07]  /*a190*/  LDSM.16.M88.4 R176, [R209] ;  /* 0x00000000d1b0783b */ /* 0x000e6e0000000200 */
[C---:B-----5:R-:W-:Y:S08]  /*a1a0*/  HMMA.16816.F32 R8, R168.reuse, R172, R8 ;  /* 0x000000aca808723c */ /* 0x060ff00000001808 */
[C---:B------:R-:W-:Y:S01]  /*a1b0*/  HMMA.16816.F32 R4, R168.reuse, R174, R4 ;  /* 0x000000aea804723c */ /* 0x040fe20000001804 */
[----:B------:R-:W4:Y:S07]  /*a1c0*/  LDSM.16.M88.4 R172, [R208] ;  /* 0x00000000d0ac783b */ /* 0x000f2e0000000200 */
        /* <DEDUP_REMOVED lines=26> */
[C---:B-1----:R-:W-:Y:S08]  /*a370*/  HMMA.16816.F32 R184, R168.reuse, R176, R184 ;  /* 0x000000b0a8b8723c */ /* 0x042ff000000018b8 */
[----:B------:R-:W-:Y:S01]  /*a380*/  HMMA.16816.F32 R180, R168, R178, R180 ;  /* 0x000000b2a8b4723c */ /* 0x000fe200000018b4 */
[----:B------:R-:W1:Y:S04]  /*a390*/  LDSM.16.M88.4 R176, [R216+0x5800] ;  /* 0x00580000d8b0783b */ /* 0x000e680000000200 */
[----:B------:R-:W-:Y:S03]  /*a3a0*/  LDSM.16.M88.4 R168, [R229+0xe000] ;  /* 0x00e00000e5a8783b */ /* 0x000fe60000000200 */
        /* <DEDUP_REMOVED lines=8> */
[----:B------:R-:W3:Y:S07]  /*a430*/  LDSM.16.M88.4 R188, [R229+0xf800] ;  /* 0x00f80000e5bc783b */ /* 0x000eee0000000200 */
[C---:B-1----:R-:W-:Y:S08]  /*a440*/  HMMA.16816.F32 R184, R172.reuse, R176, R184 ;  /* 0x000000b0acb8723c */ /* 0x042ff000000018b8 */
[----:B------:R-:W-:Y:S01]  /*a450*/  HMMA.16816.F32 R180, R172, R178, R180 ;  /* 0x000000b2acb4723c */ /* 0x000fe200000018b4 */
[----:B------:R-:W-:Y:S04]  /*a460*/  LDSM.16.M88.4 R176, [R228+0x6000] ;  /* 0x00600000e4b0783b */ /* 0x000fe80000000200 */
[----:B------:R-:W1:Y:S03]  /*a470*/  LDSM.16.M88.4 R172, [R207] ;  /* 0x00000000cfac783b */ /* 0x000e660000000200 */
[C---:B----4-:R-:W-:Y:S08]  /*a480*/  HMMA.16816.F32 R16, R192.reuse, R32, R16 ;  /* 0x00000020c010723c */ /* 0x050ff00000001810 */
[C---:B------:R-:W-:Y:S01]  /*a490*/  HMMA.16816.F32 R12, R192.reuse, R34, R12 ;  /* 0x00000022c00c723c */ /* 0x040fe2000000180c */
[----:B------:R-:W4:Y:S07]  /*a4a0*/  LDSM.16.M88.4 R32, [R205] ;  /* 0x00000000cd20783b */ /* 0x000f2e0000000200 */
[C---:B------:R-:W-:Y:S08]  /*a4b0*/  HMMA.16816.F32 R24, R192.reuse, R168, R24 ;  /* 0x000000a8c018723c */ /* 0x040ff00000001818 */
[C---:B------:R-:W-:Y:S01]  /*a4c0*/  HMMA.16816.F32 R20, R192.reuse, R170, R20 ;  /* 0x000000aac014723c */ /* 0x040fe20000001814 */
[----:B------:R-:W5:Y:S07]  /*a4d0*/  LDSM.16.M88.4 R168, [R206] ;  /* 0x00000000cea8783b */ /* 0x000f6e0000000200 */
[C---:B--2---:R-:W-:Y:S08]  /*a4e0*/  HMMA.16816.F32 R8, R192.reuse, R28, R8 ;  /* 0x0000001cc008723c */ /* 0x044ff00000001808 */
[C---:B------:R-:W-:Y:S01]  /*a4f0*/  HMMA.16816.F32 R4, R192.reuse, R30, R4 ;  /* 0x0000001ec004723c */ /* 0x040fe20000001804 */
[----:B------:R-:W-:Y:S07]  /*a500*/  LDSM.16.M88.4 R28, [R204] ;  /* 0x00000000cc1c783b */ /* 0x000fee0000000200 */
[C---:B---3--:R-:W-:Y:S08]  /*a510*/  HMMA.16816.F32 R184, R192.reuse, R188, R184 ;  /* 0x000000bcc0b8723c */ /* 0x048ff000000018b8 */
[----:B------:R-:W-:Y:S01]  /*a520*/  HMMA.16816.F32 R180, R192, R190, R180 ;  /* 0x000000bec0b4723c */ /* 0x000fe200000018b4 */
[----:B------:R-:W-:Y:S04]  /*a530*/  LDSM.16.M88.4 R192, [R226+0x6000] ;  /* 0x00600000e2c0783b */ /* 0x000fe80000000200 */
[----:B------:R-:W2:Y:S03]  /*a540*/  LDSM.16.M88.4 R188, [R223+0xe000] ;  /* 0x00e00000dfbc783b */ /* 0x000ea60000000200 */
[C---:B-1----:R-:W-:Y:S08]  /*a550*/  HMMA.16816.F32 R24, R176.reuse, R172, R24 ;  /* 0x000000acb018723c */ /* 0x042ff00000001818 */
[C---:B----4-:R-:W-:Y:S08]  /*a560*/  HMMA.16816.F32 R8, R176.reuse, R32, R8 ;  /* 0x00000020b008723c */ /* 0x050ff00000001808 */
[C---:B------:R-:W-:Y:S01]  /*a570*/  HMMA.16816.F32 R4, R176.reuse, R34, R4 ;  /* 0x00000022b004723c */ /* 0x040fe20000001804 */
[----:B------:R-:W1:Y:S07]  /*a580*/  LDSM.16.M88.4 R32, [R223+0xe800] ;  /* 0x00e80000df20783b */ /* 0x000e6e0000000200 */
[C---:B------:R-:W-:Y:S01]  /*a590*/  HMMA.16816.F32 R20, R176.reuse, R174, R20 ;  /* 0x000000aeb014723c */ /* 0x040fe20000001814 */
[----:B------:R-:W-:Y:S07]  /*a5a0*/  LDSM.16.M88.4 R172, [R225+0x6000] ;  /* 0x00600000e1ac783b */ /* 0x000fee0000000200 */
[C---:B-----5:R-:W-:Y:S08]  /*a5b0*/  HMMA.16816.F32 R16, R176.reuse, R168, R16 ;  /* 0x000000a8b010723c */ /* 0x060ff00000001810 */
[----:B------:R-:W-:Y:S01]  /*a5c0*/  HMMA.16816.F32 R12, R176, R170, R12 ;  /* 0x000000aab00c723c */ /* 0x000fe2000000180c */
[----:B------:R-:W3:Y:S07]  /*a5d0*/  LDSM.16.M88.4 R168, [R216+0x6000] ;  /* 0x00600000d8a8783b */ /* 0x000eee0000000200 */
[----:B--2---:R-:W-:Y:S08]  /*a5e0*/  HMMA.16816.F32 R24, R192, R188, R24 ;  /* 0x000000bcc018723c */ /* 0x004ff00000001818 */
[C---:B------:R-:W-:Y:S08]  /*a5f0*/  HMMA.16816.F32 R184, R176.reuse, R28, R184 ;  /* 0x0000001cb0b8723c */ /* 0x040ff000000018b8 */
[----:B------:R-:W-:Y:S01]  /*a600*/  HMMA.16816.F32 R180, R176, R30, R180 ;  /* 0x0000001eb0b4723c */ /* 0x000fe200000018b4 */
[----:B------:R-:W2:Y:S07]  /*a610*/  LDSM.16.M88.4 R28, [R223+0xf000] ;  /* 0x00f00000df1c783b */ /* 0x000eae0000000200 */
[C---:B-1----:R-:W-:Y:S07]  /*a620*/  HMMA.16816.F32 R16, R192.reuse, R32, R16 ;  /* 0x00000020c010723c */ /* 0x042fee0000001810 */
[----:B------:R-:W-:Y:S01]  /*a630*/  IMAD.IADD R32, R240, 0x1, -R0 ;  /* 0x00000001f0207824 */ /* 0x000fe200078e0a00 */
[----:B------:R-:W-:Y:S04]  /*a640*/  HMMA.16816.F32 R20, R192, R190, R20 ;  /* 0x000000bec014723c */ /* 0x000fe80000001814 */
[----:B------:R-:W-:-:S04]  /*a650*/  IABS R32, R32 ;  /* 0x0000002000207213 */ /* 0x000fc80000000000 */
[----:B---3--:R-:W-:Y:S01]  /*a660*/  HMMA.16816.F32 R24, R172, R168, R24 ;  /* 0x000000a8ac18723c */ /* 0x008fe20000001818 */
[----:B------:R-:W-:-:S06]  /*a670*/  IMAD.MOV.U32 R166, RZ, RZ, R32 ;  /* 0x000000ffffa67224 */ /* 0x000fcc00078e0020 */
[----:B------:R-:W-:Y:S01]  /*a680*/  IADD3 R169, R0, 0x1, RZ ;  /* 0x0000000100a97810 */ /* 0x000fe20007ffe0ff */
[----:B------:R-:W-:Y:S01]  /*a690*/  HMMA.16816.F32 R12, R192, R34, R12 ;  /* 0x00000022c00c723c */ /* 0x000fe2000000180c */
[----:B------:R-:W1:Y:S02]  /*a6a0*/  I2F R166, R166 ;  /* 0x000000a600a67306 */ /* 0x000e640000201400 */
[----:B------:R-:W-:Y:S01]  /*a6b0*/  ISETP.GE.AND P6, PT, R169, R241, PT ;  /* 0x000000f1a900720c */ /* 0x000fe20003fc6270 */
[----:B------:R-:W-:Y:S01]  /*a6c0*/  IMAD.IADD R33, R243, 0x1, -R169 ;  /* 0x00000001f3217824 */ /* 0x000fe200078e0aa9 */
[C---:B------:R-:W-:Y:S02]  /*a6d0*/  ISETP.GE.AND P1, PT, R169.reuse, R238, PT ;  /* 0x000000eea900720c */ /* 0x040fe40003f26270 */
[----:B------:R-:W-:Y:S01]  /*a6e0*/  ISETP.LT.OR P6, PT, R169, R242, P6 ;  /* 0x000000f2a900720c */ /* 0x000fe200037c1670 */
[----:B------:R-:W-:Y:S01]  /*a6f0*/  HMMA.16816.F32 R20, R172, R170, R20 ;  /* 0x000000aaac14723c */ /* 0x000fe20000001814 */
[----:B------:R-:W-:-:S02]  /*a700*/  IABS R32, R33 ;  /* 0x0000002100207213 */ /* 0x000fc40000000000 */
[----:B------:R-:W-:Y:S02]  /*a710*/  ISETP.LT.OR P1, PT, R169, R239, P1 ;  /* 0x000000efa900720c */ /* 0x000fe40000f21670 */
[----:B------:R3:W4:Y:S03]  /*a720*/  I2F R168, R32 ;  /* 0x0000002000a87306 */ /* 0x0007260000201400 */
[----:B--2---:R-:W-:Y:S01]  /*a730*/  HMMA.16816.F32 R8, R192, R28, R8 ;  /* 0x0000001cc008723c */ /* 0x004fe20000001808 */
[----:B-1----:R-:W-:-:S06]  /*a740*/  FFMA.FTZ R189, R166, -UR19, R26 ;  /* 0x80000013a6bd7c23 */ /* 0x002fcc000801001a */
[----:B------:R-:W-:Y:S01]  /*a750*/  IMAD.IADD R28, R240, 0x1, -R169 ;  /* 0x00000001f01c7824 */ /* 0x000fe200078e0aa9 */
[----:B------:R-:W-:Y:S01]  /*a760*/  HMMA.16816.F32 R4, R192, R30, R4 ;  /* 0x0000001ec004723c */ /* 0x000fe20000001804 */
[----:B------:R-:W-:Y:S01]  /*a770*/  FFMA.FTZ R169, R2, -UR19, R24 ;  /* 0x8000001302a97c23 */ /* 0x000fe20008010018 */
[----:B------:R-:W-:Y:S01]  /*a780*/  IADD3 R24, R0, 0x9, RZ ;  /* 0x0000000900187810 */ /* 0x000fe20007ffe0ff */
[--C-:B------:R-:W-:Y:S01]  /*a790*/  IMAD.IADD R2, R240, 0x1, -R167.reuse ;  /* 0x00000001f0027824 */ /* 0x100fe200078e0aa7 */
[----:B------:R-:W-:Y:S01]  /*a7a0*/  IABS R28, R28 ;  /* 0x0000001c001c7213 */ /* 0x000fe20000000000 */
[----:B---3--:R-:W1:Y:S01]  /*a7b0*/  LDSM.16.M88.4 R32, [R216+0x6800] ;  /* 0x00680000d820783b */ /* 0x008e620000000200 */
[C---:B------:R-:W-:Y:S02]  /*a7c0*/  IMAD.IADD R29, R243.reuse, 0x1, -R167 ;  /* 0x00000001f31d7824 */ /* 0x040fe400078e0aa7 */
[----:B------:R-:W-:Y:S01]  /*a7d0*/  IABS R2, R2 ;  /* 0x0000000200027213 */ /* 0x000fe20000000000 */
[----:B------:R-:W-:Y:S01]  /*a7e0*/  IMAD.IADD R171, R243, 0x1, -R24 ;  /* 0x00000001f3ab7824 */ /* 0x000fe200078e0a18 */
[----:B------:R-:W2:Y:S01]  /*a7f0*/  I2F R28, R28 ;  /* 0x0000001c001c7306 */ /* 0x000ea20000201400 */
[----:B------:R-:W-:Y:S01]  /*a800*/  IABS R29, R29 ;  /* 0x0000001d001d7213 */ /* 0x000fe20000000000 */
[----:B----4-:R-:W-:Y:S01]  /*a810*/  FFMA.FTZ R168, R168, -UR19, R25 ;  /* 0x80000013a8a87c23 */ /* 0x010fe20008010019 */
[----:B------:R-:W-:Y:S01]  /*a820*/  IADD3 R25, R0, 0x10, RZ ;  /* 0x0000001000197810 */ /* 0x000fe20007ffe0ff */
[----:B------:R-:W-:Y:S01]  /*a830*/  IMAD.MOV.U32 R170, RZ, RZ, R2 ;  /* 0x000000ffffaa7224 */ /* 0x000fe200078e0002 */
[----:B------:R-:W-:Y:S01]  /*a840*/  IABS R166, R171 ;  /* 0x000000ab00a67213 */ /* 0x000fe20000000000 */
[----:B------:R-:W-:Y:S01]  /*a850*/  IMAD.IADD R31, R240, 0x1, -R24 ;  /* 0x00000001f01f7824 */ /* 0x000fe200078e0a18 */
[----:B------:R-:W-:Y:S01]  /*a860*/  FSEL R2, R169, -INF , !P0 ;  /* 0xff800000a9027808 */ /* 0x000fe20004000000 */
[----:B------:R-:W3:Y:S01]  /*a870*/  I2F R29, R29 ;  /* 0x0000001d001d7306 */ /* 0x000ee20000201400 */
[C---:B------:R-:W-:Y:S01]  /*a880*/  ISETP.GE.AND P0, PT, R0.reuse, R238, PT ;  /* 0x000000ee0000720c */ /* 0x040fe20003f06270 */
[----:B------:R-:W-:Y:S01]  /*a890*/  IMAD.MOV.U32 R30, RZ, RZ, R166 ;  /* 0x000000ffff1e7224 */ /* 0x000fe200078e00a6 */
[----:B------:R-:W-:Y:S01]  /*a8a0*/  IABS R31, R31 ;  /* 0x0000001f001f7213 */ /* 0x000fe20000000000 */
[----:B------:R-:W-:Y:S01]  /*a8b0*/  IMAD.IADD R166, R243, 0x1, -R25 ;  /* 0x00000001f3a67824 */ /* 0x000fe200078e0a19 */
[----:B------:R-:W-:-:S02]  /*a8c0*/  ISETP.LT.OR P0, PT, R0, R239, P0 ;  /* 0x000000ef0000720c */ /* 0x000fc40000701670 */
[----:B------:R-:W-:Y:S01]  /*a8d0*/  FSEL R168, R168, -INF , !P6 ;  /* 0xff800000a8a87808 */ /* 0x000fe20007000000 */
[----:B------:R-:W4:Y:S01]  /*a8e0*/  I2F R26, R170 ;  /* 0x000000aa001a7306 */ /* 0x000f220000201400 */
[----:B------:R-:W-:Y:S01]  /*a8f0*/  IABS R166, R166 ;  /* 0x000000a600a67213 */ /* 0x000fe20000000000 */
[----:B--2---:R-:W-:Y:S01]  /*a900*/  FFMA.FTZ R201, R28, -UR19, R27 ;  /* 0x800000131cc97c23 */ /* 0x004fe2000801001b */
[----:B------:R-:W-:Y:S02]  /*a910*/  FSEL R189, R189, -INF , !P0 ;  /* 0xff800000bdbd7808 */ /* 0x000fe40004000000 */
[----:B------:R-:W-:Y:S02]  /*a920*/  ISETP.GE.AND P0, PT, R167, R241, PT ;  /* 0x000000f1a700720c */ /* 0x000fe40003f06270 */
[----:B------:R-:W-:Y:S01]  /*a930*/  FSEL R201, R201, -INF , !P1 ;  /* 0xff800000c9c97808 */ /* 0x000fe20004800000 */
[----:B------:R-:W2:Y:S01]  /*a940*/  I2F R30, R30 ;  /* 0x0000001e001e7306 */ /* 0x000ea20000201400 */
[----:B---3--:R-:W-:Y:S01]  /*a950*/  FFMA.FTZ R20, R29, -UR19, R20 ;  /* 0x800000131d147c23 */ /* 0x008fe20008010014 */
[C---:B------:R-:W-:Y:S01]  /*a960*/  ISETP.GE.AND P6, PT, R167.reuse, R238, PT ;  /* 0x000000eea700720c */ /* 0x040fe20003fc6270 */
[----:B------:R-:W-:Y:S01]  /*a970*/  IMAD.MOV.U32 R29, RZ, RZ, R166 ;  /* 0x000000ffff1d7224 */ /* 0x000fe200078e00a6 */
[----:B------:R-:W-:Y:S01]  /*a980*/  ISETP.LT.OR P0, PT, R167, R242, P0 ;  /* 0x000000f2a700720c */ /* 0x000fe20000701670 */
[----:B------:R-:W-:Y:S01]  /*a990*/  IMAD.MOV.U32 R166, RZ, RZ, R199 ;  /* 0x000000ffffa67224 */ /* 0x000fe200078e00c7 */
[----:B------:R-:W-:Y:S01]  /*a9a0*/  IADD3 R28, R0, 0x11, RZ ;  /* 0x00000011001c7810 */ /* 0x000fe20007ffe0ff */
[----:B----4-:R-:W-:-:S02]  /*a9b0*/  FFMA.FTZ R22, R26, -UR19, R22 ;  /* 0x800000131a167c23 */ /* 0x010fc40008010016 */
[----:B------:R-:W-:Y:S01]  /*a9c0*/  I2F R29, R29 ;  /* 0x0000001d001d7306 */ /* 0x000fe20000201400 */
[----:B------:R-:W-:Y:S01]  /*a9d0*/  IMAD.IADD R26, R240, 0x1, -R25 ;  /* 0x00000001f01a7824 */ /* 0x000fe200078e0a19 */
[C---:B-1----:R-:W-:Y:S01]  /*a9e0*/  HMMA.16816.F32 R16, R172.reuse, R32, R16 ;  /* 0x00000020ac10723c */ /* 0x042fe20000001810 */
[----:B------:R-:W-:Y:S02]  /*a9f0*/  ISETP.GE.AND P1, PT, R24, R241, PT ;  /* 0x000000f11800720c */ /* 0x000fe40003f26270 */
[----:B------:R-:W-:Y:S01]  /*aa00*/  ISETP.LT.OR P6, PT, R167, R239, P6 ;  /* 0x000000efa700720c */ /* 0x000fe200037c1670 */
[----:B------:R-:W-:Y:S01]  /*aa10*/  IMAD.MOV.U32 R167, RZ, RZ, R198 ;  /* 0x000000ffffa77224 */ /* 0x000fe200078e00c6 */
[----:B------:R-:W-:Y:S01]  /*aa20*/  IABS R26, R26 ;  /* 0x0000001a001a7213 */ /* 0x000fe20000000000 */
[----:B------:R-:W1:Y:S01]  /*aa30*/  I2F R27, R31 ;  /* 0x0000001f001b7306 */ /* 0x000e620000201400 */
[----:B--2---:R-:W-:Y:S01]  /*aa40*/  FFMA.FTZ R21, R30, -UR19, R21 ;  /* 0x800000131e157c23 */ /* 0x004fe20008010015 */
[----:B------:R-:W-:Y:S01]  /*aa50*/  FSEL R169, R20, -INF , !P0 ;  /* 0xff80000014a97808 */ /* 0x000fe20004000000 */
[----:B------:R-:W-:Y:S01]  /*aa60*/  IMAD.IADD R20, R243, 0x1, -R28 ;  /* 0x00000001f3147824 */ /* 0x000fe200078e0a1c */
[C---:B------:R-:W-:Y:S01]  /*aa70*/  ISETP.LT.OR P1, PT, R24.reuse, R242, P1 ;  /* 0x000000f21800720c */ /* 0x040fe20000f21670 */
[----:B------:R-:W-:Y:S01]  /*aa80*/  HMMA.16816.F32 R12, R172, R34, R12 ;  /* 0x00000022ac0c723c */ /* 0x000fe2000000180c */
[----:B------:R-:W-:-:S02]  /*aa90*/  ISETP.GE.AND P0, PT, R24, R238, PT ;  /* 0x000000ee1800720c */ /* 0x000fc40003f06270 */
[----:B------:R-:W2:Y:S01]  /*aaa0*/  I2F R26, R26 ;  /* 0x0000001a001a7306 */ /* 0x000ea20000201400 */
[----:B------:R-:W-:Y:S02]  /*aab0*/  FSEL R200, R22, -INF , !P6 ;  /* 0xff80000016c87808 */ /* 0x000fe40007000000 */
[----:B------:R-:W-:Y:S02]  /*aac0*/  FSEL R202, R21, -INF , !P1 ;  /* 0xff80000015ca7808 */ /* 0x000fe40004800000 */
[C---:B------:R-:W-:Y:S02]  /*aad0*/  ISETP.GE.AND P6, PT, R25.reuse, R241, PT ;  /* 0x000000f11900720c */ /* 0x040fe40003fc6270 */
[----:B------:R-:W-:Y:S01]  /*aae0*/  ISETP.GE.AND P1, PT, R25, R238, PT ;  /* 0x000000ee1900720c */ /* 0x000fe20003f26270 */
[----:B-1----:R-:W-:Y:S01]  /*aaf0*/  FFMA.FTZ R27, R27, -UR19, R23 ;  /* 0x800000131b1b7c23 */ /* 0x002fe20008010017 */
[----:B------:R-:W-:Y:S01]  /*ab00*/  ISETP.LT.OR P0, PT, R24, R239, P0 ;  /* 0x000000ef1800720c */ /* 0x000fe20000701670 */
[----:B------:R-:W-:Y:S01]  /*ab10*/  FFMA.FTZ R188, R29, -UR19, R16 ;  /* 0x800000131dbc7c23 */ /* 0x000fe20008010010 */
[----:B------:R-:W-:-:S02]  /*ab20*/  IABS R24, R20 ;  /* 0x0000001400187213 */ /* 0x000fc40000000000 */
[C---:B------:R-:W-:Y:S01]  /*ab30*/  ISETP.LT.OR P6, PT, R25.reuse, R242, P6 ;  /* 0x000000f21900720c */ /* 0x040fe200037c1670 */
[----:B------:R-:W1:Y:S01]  /*ab40*/  LDSM.16.M88.4 R20, [R223+0xf800] ;  /* 0x00f80000df14783b */ /* 0x000e620000000200 */
[----:B------:R-:W-:Y:S01]  /*ab50*/  ISETP.LT.OR P1, PT, R25, R239, P1 ;  /* 0x000000ef1900720c */ /* 0x000fe20000f21670 */
[----:B------:R-:W-:Y:S01]  /*ab60*/  IMAD.IADD R25, R240, 0x1, -R28 ;  /* 0x00000001f0197824 */ /* 0x000fe200078e0a1c */
[----:B------:R-:W-:Y:S01]  /*ab70*/  IADD3 R30, R0, 0x18, RZ ;  /* 0x00000018001e7810 */ /* 0x000fe20007ffe0ff */
[----:B------:R3:W4:Y:S01]  /*ab80*/  I2F R29, R24 ;  /* 0x00000018001d7306 */ /* 0x0007220000201400 */
[----:B--2---:R-:W-:Y:S01]  /*ab90*/  FFMA.FTZ R32, R26, -UR19, R18 ;  /* 0x800000131a207c23 */ /* 0x004fe20008010012 */
[----:B------:R-:W-:Y:S02]  /*aba0*/  FSEL R203, R27, -INF , !P0 ;  /* 0xff8000001bcb7808 */ /* 0x000fe40004000000 */
[----:B------:R-:W-:Y:S01]  /*abb0*/  IABS R16, R25 ;  /* 0x0000001900107213 */ /* 0x000fe20000000000 */
[--C-:B------:R-:W-:Y:S01]  /*abc0*/  IMAD.IADD R18, R243, 0x1, -R30.reuse ;  /* 0x00000001f3127824 */ /* 0x100fe200078e0a1e */
[----:B------:R-:W-:Y:S01]  /*abd0*/  FSEL R188, R188, -INF , !P6 ;  /* 0xff800000bcbc7808 */ /* 0x000fe20007000000 */
[----:B------:R-:W-:Y:S01]  /*abe0*/  IMAD.IADD R31, R240, 0x1, -R30 ;  /* 0x00000001f01f7824 */ /* 0x000fe200078e0a1e */
[----:B------:R-:W-:-:S02]  /*abf0*/  ISETP.GE.AND P0, PT, R28, R241, PT ;  /* 0x000000f11c00720c */ /* 0x000fc40003f06270 */
[----:B------:R-:W-:Y:S01]  /*ac00*/  IABS R18, R18 ;  /* 0x0000001200127213 */ /* 0x000fe20000000000 */
[----:B------:R-:W2:Y:S01]  /*ac10*/  I2F R16, R16 ;  /* 0x0000001000107306 */ /* 0x000ea20000201400 */
[----:B------:R-:W-:Y:S02]  /*ac20*/  ISETP.GE.AND P6, PT, R28, R238, PT ;  /* 0x000000ee1c00720c */ /* 0x000fe40003fc6270 */
[----:B------:R-:W-:Y:S01]  /*ac30*/  IADD3 R34, R0, 0x19, RZ ;  /* 0x0000001900227810 */ /* 0x000fe20007ffe0ff */
[----:B---3--:R-:W3:Y:S01]  /*ac40*/  LDSM.16.M88.4 R24, [R216+0x7000] ;  /* 0x00700000d818783b */ /* 0x008ee20000000200 */
[C---:B------:R-:W-:Y:S02]  /*ac50*/  ISETP.LT.OR P0, PT, R28.reuse, R242, P0 ;  /* 0x000000f21c00720c */ /* 0x040fe40000701670 */
[----:B------:R-:W-:Y:S01]  /*ac60*/  ISETP.LT.OR P6, PT, R28, R239, P6 ;  /* 0x000000ef1c00720c */ /* 0x000fe200037c1670 */
[----:B------:R-:W-:Y:S01]  /*ac70*/  I2F R18, R18 ;  /* 0x0000001200127306 */ /* 0x000fe20000201400 */
[----:B----4-:R-:W-:Y:S01]  /*ac80*/  FFMA.FTZ R28, R29, -UR19, R17 ;  /* 0x800000131d1c7c23 */ /* 0x010fe20008010011 */
[----:B------:R-:W-:Y:S01]  /*ac90*/  IABS R31, R31 ;  /* 0x0000001f001f7213 */ /* 0x000fe20000000000 */
[----:B------:R-:W-:Y:S01]  /*aca0*/  IMAD.IADD R17, R243, 0x1, -R34 ;  /* 0x00000001f3117824 */ /* 0x000fe200078e0a22 */
[----:B------:R-:W-:-:S02]  /*acb0*/  FSEL R29, R32, -INF , !P1 ;  /* 0xff800000201d7808 */ /* 0x000fc40004800000 */
[----:B------:R-:W-:Y:S01]  /*acc0*/  ISETP.GE.AND P1, PT, R30, R241, PT ;  /* 0x000000f11e00720c */ /* 0x000fe20003f26270 */
[----:B--2---:R-:W-:Y:S01]  /*acd0*/  FFMA.FTZ R16, R16, -UR19, R19 ;  /* 0x8000001310107c23 */ /* 0x004fe20008010013 */
[----:B------:R-:W-:Y:S01]  /*ace0*/  IABS R17, R17 ;  /* 0x0000001100117213 */ /* 0x000fe20000000000 */
[----:B------:R2:W4:Y:S01]  /*acf0*/  I2F R32, R31 ;  /* 0x0000001f00207306 */ /* 0x0005220000201400 */
[----:B------:R-:W-:Y:S02]  /*ad00*/  ISETP.LT.OR P1, PT, R30, R242, P1 ;  /* 0x000000f21e00720c */ /* 0x000fe40000f21670 */
[----:B------:R-:W-:Y:S01]  /*ad10*/  IADD3 R33, R0, 0x20, RZ ;  /* 0x0000002000217810 */ /* 0x000fe20007ffe0ff */
[----:B-1----:R-:W-:Y:S04]  /*ad20*/  HMMA.16816.F32 R184, R192, R20, R184 ;  /* 0x00000014c0b8723c */ /* 0x002fe800000018b8 */
[----:B------:R-:W1:Y:S01]  /*ad30*/  I2F R17, R17 ;  /* 0x0000001100117306 */ /* 0x000e620000201400 */
[----:B------:R-:W-:-:S05]  /*ad40*/  IMAD.IADD R19, R243, 0x1, -R33 ;  /* 0x00000001f3137824 */ /* 0x000fca00078e0a21 */
[----:B------:R-:W-:Y:S01]  /*ad50*/  IABS R19, R19 ;  /* 0x0000001300137213 */ /* 0x000fe20000000000 */
[----:B------:R-:W-:Y:S01]  /*ad60*/  IMAD.IADD R20, R240, 0x1, -R33 ;  /* 0x00000001f0147824 */ /* 0x000fe200078e0a21 */
[----:B--2---:R-:W-:Y:S01]  /*ad70*/  FSEL R31, R28, -INF , !P0 ;  /* 0xff8000001c1f7808 */ /* 0x004fe20004000000 */
[----:B------:R-:W-:Y:S01]  /*ad80*/  IMAD.IADD R28, R240, 0x1, -R34 ;  /* 0x00000001f01c7824 */ /* 0x000fe200078e0a22 */
[----:B------:R-:W-:Y:S01]  /*ad90*/  ISETP.GE.AND P0, PT, R30, R238, PT ;  /* 0x000000ee1e00720c */ /* 0x000fe20003f06270 */
[----:B----4-:R-:W-:Y:S01]  /*ada0*/  FFMA.FTZ R14, R32, -UR19, R14 ;  /* 0x80000013200e7c23 */ /* 0x010fe2000801000e */
[----:B------:R-:W-:Y:S01]  /*adb0*/  IABS R20, R20 ;  /* 0x0000001400147213 */ /* 0x000fe20000000000 */
[----:B------:R-:W-:Y:S01]  /*adc0*/  HMMA.16816.F32 R180, R192, R22, R180 ;  /* 0x00000016c0b4723c */ /* 0x000fe200000018b4 */
[----:B------:R-:W-:Y:S02]  /*add0*/  IABS R28, R28 ;  /* 0x0000001c001c7213 */ /* 0x000fe40000000000 */
[----:B------:R-:W-:Y:S01]  /*ade0*/  ISETP.LT.OR P0, PT, R30, R239, P0 ;  /* 0x000000ef1e00720c */ /* 0x000fe20000701670 */
[----:B------:R-:W-:Y:S01]  /*adf0*/  FFMA.FTZ R30, R18, -UR19, R12 ;  /* 0x80000013121e7c23 */ /* 0x000fe2000801000c */
[----:B------:R-:W-:Y:S01]  /*ae00*/  IADD3 R18, R0, 0x21, RZ ;  /* 0x0000002100127810 */ /* 0x000fe20007ffe0ff */
[----:B------:R2:W4:Y:S01]  /*ae10*/  I2F R12, R28 ;  /* 0x0000001c000c7306 */ /* 0x0005220000201400 */
[----:B-1----:R-:W-:Y:S01]  /*ae20*/  FFMA.FTZ R13, R17, -UR19, R13 ;  /* 0x80000013110d7c23 */ /* 0x002fe2000801000d */
[----:B---3--:R-:W-:Y:S01]  /*ae30*/  HMMA.16816.F32 R8, R172, R24, R8 ;  /* 0x00000018ac08723c */ /* 0x008fe20000001808 */
[----:B------:R-:W-:-:S02]  /*ae40*/  FSEL R21, R14, -INF , !P0 ;  /* 0xff8000000e157808 */ /* 0x000fc40004000000 */
[----:B------:R-:W-:Y:S02]  /*ae50*/  FSEL R30, R30, -INF , !P1 ;  /* 0xff8000001e1e7808 */ /* 0x000fe40004800000 */
[----:B------:R-:W-:Y:S02]  /*ae60*/  ISETP.GE.AND P1, PT, R34, R238, PT ;  /* 0x000000ee2200720c */ /* 0x000fe40003f26270 */
[----:B------:R-:W-:Y:S01]  /*ae70*/  IADD3 R17, R0, 0x28, RZ ;  /* 0x0000002800117810 */ /* 0x000fe20007ffe0ff */
[----:B------:R-:W-:Y:S01]  /*ae80*/  HMMA.16816.F32 R4, R172, R26, R4 ;  /* 0x0000001aac04723c */ /* 0x000fe20000001804 */
[----:B------:R-:W-:Y:S02]  /*ae90*/  ISETP.LT.OR P1, PT, R34, R239, P1 ;  /* 0x000000ef2200720c */ /* 0x000fe40000f21670 */
[----:B------:R-:W-:Y:S02]  /*aea0*/  ISETP.GE.AND P0, PT, R33, R241, PT ;  /* 0x000000f12100720c */ /* 0x000fe40003f06270 */
[----:B------:R-:W-:-:S02]  /*aeb0*/  IADD3 R25, R0, 0x29, RZ ;  /* 0x0000002900197810 */ /* 0x000fc40007ffe0ff */
[----:B--2---:R-:W-:Y:S01]  /*aec0*/  FSEL R28, R16, -INF , !P6 ;  /* 0xff800000101c7808 */ /* 0x004fe20007000000 */
[----:B------:R-:W-:Y:S01]  /*aed0*/  IMAD.MOV.U32 R16, RZ, RZ, R19 ;  /* 0x000000ffff107224 */ /* 0x000fe200078e0013 */
[----:B------:R-:W-:Y:S01]  /*aee0*/  ISETP.GE.AND P6, PT, R34, R241, PT ;  /* 0x000000f12200720c */ /* 0x000fe20003fc6270 */
[----:B------:R-:W-:Y:S01]  /*aef0*/  IMAD.IADD R19, R243, 0x1, -R18 ;  /* 0x00000001f3137824 */ /* 0x000fe200078e0a12 */
[-C--:B------:R-:W-:Y:S01]  /*af00*/  ISETP.LT.OR P0, PT, R33, R242.reuse, P0 ;  /* 0x000000f22100720c */ /* 0x080fe20000701670 */
[----:B----4-:R-:W-:Y:S01]  /*af10*/  FFMA.FTZ R27, R12, -UR19, R15 ;  /* 0x800000130c1b7c23 */ /* 0x010fe2000801000f */
[----:B------:R-:W-:Y:S01]  /*af20*/  ISETP.LT.OR P6, PT, R34, R242, P6 ;  /* 0x000000f22200720c */ /* 0x000fe200037c1670 */
[----:B------:R-:W1:Y:S01]  /*af30*/  I2F R16, R16 ;  /* 0x0000001000107306 */ /* 0x000e620000201400 */
[----:B------:R-:W-:Y:S01]  /*af40*/  IABS R19, R19 ;  /* 0x0000001300137213 */ /* 0x000fe20000000000 */
[----:B------:R-:W-:Y:S01]  /*af50*/  IMAD.MOV.U32 R34, RZ, RZ, R20 ;  /* 0x000000ffff227224 */ /* 0x000fe200078e0014 */
[----:B------:R-:W-:Y:S01]  /*af60*/  FSEL R24, R13, -INF , !P6 ;  /* 0xff8000000d187808 */ /* 0x000fe20007000000 */
[C---:B------:R-:W-:Y:S01]  /*af70*/  IMAD.IADD R20, R240.reuse, 0x1, -R18 ;  /* 0x00000001f0147824 */ /* 0x040fe200078e0a12 */
[----:B------:R-:W2:Y:S01]  /*af80*/  LDSM.16.M88.4 R12, [R216+0x7800] ;  /* 0x00780000d80c783b */ /* 0x000ea20000000200 */
[----:B------:R-:W-:Y:S01]  /*af90*/  IMAD.MOV.U32 R32, RZ, RZ, R19 ;  /* 0x000000ffff207224 */ /* 0x000fe200078e0013 */
[----:B------:R-:W-:Y:S01]  /*afa0*/  ISETP.GE.AND P6, PT, R33, R238, PT ;  /* 0x000000ee2100720c */ /* 0x000fe20003fc6270 */
[----:B------:R-:W3:Y:S01]  /*afb0*/  I2F R34, R34 ;  /* 0x0000002200227306 */ /* 0x000ee20000201400 */
[----:B------:R-:W-:Y:S01]  /*afc0*/  IABS R19, R20 ;  /* 0x0000001400137213 */ /* 0x000fe20000000000 */
[--C-:B------:R-:W-:Y:S01]  /*afd0*/  IMAD.IADD R20, R243, 0x1, -R17.reuse ;  /* 0x00000001f3147824 */ /* 0x100fe200078e0a11 */
[----:B------:R-:W-:Y:S01]  /*afe0*/  ISETP.LT.OR P6, PT, R33, R239, P6 ;  /* 0x000000ef2100720c */ /* 0x000fe200037c1670 */
[----:B------:R-:W-:Y:S01]  /*aff0*/  IMAD.IADD R26, R240, 0x1, -R17 ;  /* 0x00000001f01a7824 */ /* 0x000fe200078e0a11 */
[----:B------:R-:W-:-:S04]  /*b000*/  DEPBAR.LE SB0, 0x0 ;  /* 0x000080000000791a */ /* 0x000fc80000000000 */
[----:B------:R-:W4:Y:S01]  /*b010*/  I2F R32, R32 ;  /* 0x0000002000207306 */ /* 0x000f220000201400 */
[----:B------:R-:W-:Y:S01]  /*b020*/  IABS R20, R20 ;  /* 0x0000001400147213 */ /* 0x000fe20000000000 */
[----:B-1----:R-:W-:Y:S01]  /*b030*/  FFMA.FTZ R8, R16, -UR19, R8 ;  /* 0x8000001310087c23 */ /* 0x002fe20008010008 */
[----:B------:R-:W-:-:S04]  /*b040*/  IABS R16, R26 ;  /* 0x0000001a00107213 */ /* 0x000fc80000000000 */
[----:B------:R-:W-:Y:S01]  /*b050*/  FSEL R191, R8, -INF , !P0 ;  /* 0xff80000008bf7808 */ /* 0x000fe20004000000 */
[----:B------:R-:W1:Y:S01]  /*b060*/  I2F R26, R20 ;  /* 0x00000014001a7306 */ /* 0x000e620000201400 */
[----:B------:R-:W-:Y:S01]  /*b070*/  ISETP.GE.AND P0, PT, R18, R238, PT ;  /* 0x000000ee1200720c */ /* 0x000fe20003f06270 */
[----:B---3--:R-:W-:Y:S01]  /*b080*/  FFMA.FTZ R34, R34, -UR19, R10 ;  /* 0x8000001322227c23 */ /* 0x008fe2000801000a */
[----:B------:R-:W-:Y:S02]  /*b090*/  IADD3 R8, R0, 0x30, RZ ;  /* 0x0000003000087810 */ /* 0x000fe40007ffe0ff */
[----:B------:R-:W-:Y:S02]  /*b0a0*/  ISETP.LT.OR P0, PT, R18, R239, P0 ;  /* 0x000000ef1200720c */ /* 0x000fe40000701670 */
[----:B------:R-:W-:Y:S01]  /*b0b0*/  FSEL R190, R34, -INF , !P6 ;  /* 0xff80000022be7808 */ /* 0x000fe20007000000 */
[----:B----4-:R-:W-:Y:S01]  /*b0c0*/  FFMA.FTZ R9, R32, -UR19, R9 ;  /* 0x8000001320097c23 */ /* 0x010fe20008010009 */
[----:B------:R-:W3:Y:S01]  /*b0d0*/  I2F R19, R19 ;  /* 0x0000001300137306 */ /* 0x000ee20000201400 */
[--C-:B------:R-:W-:Y:S01]  /*b0e0*/  IMAD.IADD R22, R240, 0x1, -R8.reuse ;  /* 0x00000001f0167824 */ /* 0x100fe200078e0a08 */
[----:B------:R-:W-:Y:S01]  /*b0f0*/  ISETP.GE.AND P6, PT, R17, R241, PT ;  /* 0x000000f11100720c */ /* 0x000fe20003fc6270 */
[----:B------:R-:W-:-:S03]  /*b100*/  IMAD.IADD R23, R243, 0x1, -R8 ;  /* 0x00000001f3177824 */ /* 0x000fc600078e0a08 */
[----:B------:R-:W-:Y:S01]  /*b110*/  IABS R22, R22 ;  /* 0x0000001600167213 */ /* 0x000fe20000000000 */
[----:B-1----:R-:W-:Y:S01]  /*b120*/  FFMA.FTZ R26, R26, -UR19, R4 ;  /* 0x800000131a1a7c23 */ /* 0x002fe20008010004 */
[----:B------:R-:W-:Y:S01]  /*b130*/  FSEL R20, R27, -INF , !P1 ;  /* 0xff8000001b147808 */ /* 0x000fe20004800000 */
[----:B------:R-:W-:Y:S01]  /*b140*/  IMAD.IADD R27, R243, 0x1, -R25 ;  /* 0x00000001f31b7824 */ /* 0x000fe200078e0a19 */
[----:B------:R-:W-:Y:S01]  /*b150*/  ISETP.GE.AND P1, PT, R18, R241, PT ;  /* 0x000000f11200720c */ /* 0x000fe20003f26270 */
[C---:B--2---:R-:W-:Y:S01]  /*b160*/  HMMA.16816.F32 R184, R172.reuse, R12, R184 ;  /* 0x0000000cacb8723c */ /* 0x044fe200000018b8 */
[----:B------:R-:W1:Y:S01]  /*b170*/  I2F R16, R16 ;  /* 0x0000001000107306 */ /* 0x000e620000201400 */
[----:B------:R-:W-:Y:S02]  /*b180*/  IADD3 R4, R0, 0x38, RZ ;  /* 0x0000003800047810 */ /* 0x000fe40007ffe0ff */
[----:B------:R-:W-:Y:S01]  /*b190*/  IABS R27, R27 ;  /* 0x0000001b001b7213 */ /* 0x000fe20000000000 */
[----:B---3--:R-:W-:Y:S01]  /*b1a0*/  FFMA.FTZ R19, R19, -UR19, R11 ;  /* 0x8000001313137c23 */ /* 0x008fe2000801000b */
[-C--:B------:R-:W-:Y:S01]  /*b1b0*/  ISETP.LT.OR P1, PT, R18, R242.reuse, P1 ;  /* 0x000000f21200720c */ /* 0x080fe20000f21670 */
[----:B------:R-:W-:Y:S01]  /*b1c0*/  IMAD.IADD R18, R240, 0x1, -R25 ;  /* 0x00000001f0127824 */ /* 0x000fe200078e0a19 */
[----:B------:R-:W-:Y:S01]  /*b1d0*/  ISETP.LT.OR P6, PT, R17, R242, P6 ;  /* 0x000000f21100720c */ /* 0x000fe200037c1670 */
[----:B------:R-:W2:Y:S01]  /*b1e0*/  I2F R10, R27 ;  /* 0x0000001b000a7306 */ /* 0x000ea20000201400 */
[----:B------:R-:W-:Y:S01]  /*b1f0*/  FSEL R194, R9, -INF , !P1 ;  /* 0xff80000009c27808 */ /* 0x000fe20004800000 */
[----:B------:R-:W-:Y:S01]  /*b200*/  IMAD.MOV.U32 R11, RZ, RZ, R22 ;  /* 0x000000ffff0b7224 */ /* 0x000fe200078e0016 */
[----:B------:R-:W-:Y:S01]  /*b210*/  IADD3 R9, R0, 0x31, RZ ;  /* 0x0000003100097810 */ /* 0x000fe20007ffe0ff */
[----:B------:R-:W-:Y:S01]  /*b220*/  HMMA.16816.F32 R180, R172, R14, R180 ;  /* 0x0000000eacb4723c */ /* 0x000fe200000018b4 */
[----:B------:R-:W-:-:S02]  /*b230*/  IABS R18, R18 ;  /* 0x0000001200127213 */ /* 0x000fc40000000000 */
[----:B------:R-:W-:Y:S01]  /*b240*/  ISETP.GE.AND P1, PT, R17, R238, PT ;  /* 0x000000ee1100720c */ /* 0x000fe20003f26270 */
[--C-:B------:R-:W-:Y:S01]  /*b250*/  IMAD.IADD R12, R243, 0x1, -R9.reuse ;  /* 0x00000001f30c7824 */ /* 0x100fe200078e0a09 */
[----:B------:R-:W-:Y:S01]  /*b260*/  IABS R23, R23 ;  /* 0x0000001700177213 */ /* 0x000fe20000000000 */
[----:B------:R-:W-:Y:S01]  /*b270*/  IMAD.IADD R13, R240, 0x1, -R9 ;  /* 0x00000001f00d7824 */ /* 0x000fe200078e0a09 */
[----:B------:R-:W3:Y:S01]  /*b280*/  I2F R18, R18 ;  /* 0x0000001200127306 */ /* 0x000ee20000201400 */
[----:B------:R-:W-:Y:S01]  /*b290*/  FSEL R195, R26, -INF , !P6 ;  /* 0xff8000001ac37808 */ /* 0x000fe20007000000 */
[----:B-1----:R-:W-:Y:S01]  /*b2a0*/  FFMA.FTZ R6, R16, -UR19, R6 ;  /* 0x8000001310067c23 */ /* 0x002fe20008010006 */
[----:B------:R-:W-:Y:S01]  /*b2b0*/  IABS R12, R12 ;  /* 0x0000000c000c7213 */ /* 0x000fe20000000000 */
[----:B--2---:R-:W-:Y:S01]  /*b2c0*/  FFMA.FTZ R5, R10, -UR19, R5 ;  /* 0x800000130a057c23 */ /* 0x004fe20008010005 */
[----:B------:R-:W-:Y:S01]  /*b2d0*/  FSEL R35, R19, -INF , !P0 ;  /* 0xff80000013237808 */ /* 0x000fe20004000000 */
[----:B------:R-:W-:Y:S01]  /*b2e0*/  IMAD.IADD R10, R240, 0x1, -R4 ;  /* 0x00000001f00a7824 */ /* 0x000fe200078e0a04 */
[----:B------:R-:W-:-:S02]  /*b2f0*/  ISETP.GE.AND P6, PT, R25, R238, PT ;  /* 0x000000ee1900720c */ /* 0x000fc40003fc6270 */
[----:B------:R-:W1:Y:S01]  /*b300*/  I2F R12, R12 ;  /* 0x0000000c000c7306 */ /* 0x000e620000201400 */
[----:B------:R-:W-:Y:S01]  /*b310*/  ISETP.GE.AND P0, PT, R25, R241, PT ;  /* 0x000000f11900720c */ /* 0x000fe20003f06270 */
[----:B------:R-:W-:Y:S01]  /*b320*/  IMAD.IADD R19, R243, 0x1, -R4 ;  /* 0x00000001f3137824 */ /* 0x000fe200078e0a04 */
[----:B------:R-:W-:Y:S02]  /*b330*/  IABS R10, R10 ;  /* 0x0000000a000a7213 */ /* 0x000fe40000000000 */
[-C--:B------:R-:W-:Y:S01]  /*b340*/  ISETP.LT.OR P1, PT, R17, R239.reuse, P1 ;  /* 0x000000ef1100720c */ /* 0x080fe20000f21670 */
[----:B---3--:R-:W-:Y:S02]  /*b350*/  FFMA.FTZ R7, R18, -UR19, R7 ;  /* 0x8000001312077c23 */ /* 0x008fe40008010007 */
[----:B------:R-:W2:Y:S01]  /*b360*/  I2F R17, R23 ;  /* 0x0000001700117306 */ /* 0x000ea20000201400 */
[C---:B------:R-:W-:Y:S02]  /*b370*/  ISETP.LT.OR P6, PT, R25.reuse, R239, P6 ;  /* 0x000000ef1900720c */ /* 0x040fe400037c1670 */
[----:B------:R-:W-:-:S02]  /*b380*/  ISETP.LT.OR P0, PT, R25, R242, P0 ;  /* 0x000000f21900720c */ /* 0x000fc40000701670 */
[----:B------:R-:W-:Y:S02]  /*b390*/  IADD3 R0, R0, 0x39, RZ ;  /* 0x0000003900007810 */ /* 0x000fe40007ffe0ff */
[----:B------:R-:W-:Y:S01]  /*b3a0*/  IABS R13, R13 ;  /* 0x0000000d000d7213 */ /* 0x000fe20000000000 */
[----:B------:R-:W3:Y:S01]  /*b3b0*/  I2F R11, R11 ;  /* 0x0000000b000b7306 */ /* 0x000ee20000201400 */
[----:B------:R-:W-:Y:S01]  /*b3c0*/  IABS R19, R19 ;  /* 0x0000001300137213 */ /* 0x000fe20000000000 */
[----:B-1----:R-:W-:Y:S01]  /*b3d0*/  FFMA.FTZ R12, R12, -UR19, R185 ;  /* 0x800000130c0c7c23 */ /* 0x002fe200080100b9 */
[----:B------:R-:W-:Y:S02]  /*b3e0*/  FSEL R192, R7, -INF , !P6 ;  /* 0xff80000007c07808 */ /* 0x000fe40007000000 */
[----:B------:R-:W-:Y:S01]  /*b3f0*/  FSEL R193, R6, -INF , !P1 ;  /* 0xff80000006c17808 */ /* 0x000fe20004800000 */
[--C-:B------:R-:W-:Y:S01]  /*b400*/  IMAD.IADD R6, R240, 0x1, -R0.reuse ;  /* 0x00000001f0067824 */ /* 0x100fe200078e0a00 */
[----:B------:R-:W-:Y:S01]  /*b410*/  FSEL R197, R5, -INF , !P0 ;  /* 0xff80000005c57808 */ /* 0x000fe20004000000 */
[----:B------:R-:W1:Y:S01]  /*b420*/  I2F R10, R10 ;  /* 0x0000000a000a7306 */ /* 0x000e620000201400 */
[----:B------:R-:W-:Y:S01]  /*b430*/  ISETP.GE.AND P6, PT, R9, R241, PT ;  /* 0x000000f10900720c */ /* 0x000fe20003fc6270 */
[----:B------:R-:W-:Y:S01]  /*b440*/  IMAD.IADD R5, R243, 0x1, -R0 ;  /* 0x00000001f3057824 */ /* 0x000fe200078e0a00 */
[----:B------:R-:W-:Y:S01]  /*b450*/  IABS R6, R6 ;  /* 0x0000000600067213 */ /* 0x000fe20000000000 */
[----:B--2---:R-:W-:Y:S01]  /*b460*/  FFMA.FTZ R17, R17, -UR19, R184 ;  /* 0x8000001311117c23 */ /* 0x004fe200080100b8 */
[----:B------:R-:W-:-:S02]  /*b470*/  ISETP.LT.OR P6, PT, R9, R242, P6 ;  /* 0x000000f20900720c */ /* 0x000fc400037c1670 */
[----:B------:R-:W-:Y:S01]  /*b480*/  IABS R5, R5 ;  /* 0x0000000500057213 */ /* 0x000fe20000000000 */
[----:B------:R-:W2:Y:S01]  /*b490*/  I2F R13, R13 ;  /* 0x0000000d000d7306 */ /* 0x000ea20000201400 */
[C---:B------:R-:W-:Y:S01]  /*b4a0*/  ISETP.GE.AND P1, PT, R8.reuse, R241, PT ;  /* 0x000000f10800720c */ /* 0x040fe20003f26270 */
[----:B---3--:R-:W-:Y:S01]  /*b4b0*/  FFMA.FTZ R11, R11, -UR19, R186 ;  /* 0x800000130b0b7c23 */ /* 0x008fe200080100ba */
[-C--:B------:R-:W-:Y:S02]  /*b4c0*/  ISETP.GE.AND P0, PT, R8, R238.reuse, PT ;  /* 0x000000ee0800720c */ /* 0x080fe40003f06270 */
[----:B------:R-:W-:Y:S02]  /*b4d0*/  FSEL R33, R12, -INF , !P6 ;  /* 0xff8000000c217808 */ /* 0x000fe40007000000 */
[----:B------:R-:W-:Y:S01]  /*b4e0*/  ISETP.GE.AND P6, PT, R4, R238, PT ;  /* 0x000000ee0400720c */ /* 0x000fe20003fc6270 */
[----:B------:R-:W3:Y:S01]  /*b4f0*/  I2F R19, R19 ;  /* 0x0000001300137306 */ /* 0x000ee20000201400 */
[----:B------:R-:W-:Y:S01]  /*b500*/  ISETP.LT.OR P1, PT, R8, R242, P1 ;  /* 0x000000f20800720c */ /* 0x000fe20000f21670 */
[----:B-1----:R-:W-:Y:S01]  /*b510*/  FFMA.FTZ R10, R10, -UR19, R182 ;  /* 0x800000130a0a7c23 */ /* 0x002fe200080100b6 */
[----:B------:R-:W-:Y:S01]  /*b520*/  BAR.SYNC.DEFER_BLOCKING 0x0 ;  /* 0x0000000000007b1d */ /* 0x000fe20000010000 */
[----:B------:R-:W-:-:S02]  /*b530*/  ISETP.LT.OR P0, PT, R8, R239, P0 ;  /* 0x000000ef0800720c */ /* 0x000fc40000701670 */
[C---:B------:R-:W-:Y:S02]  /*b540*/  ISETP.LT.OR P6, PT, R4.reuse, R239, P6 ;  /* 0x000000ef0400720c */ /* 0x040fe400037c1670 */
[----:B------:R-:W-:Y:S01]  /*b550*/  FSEL R34, R17, -INF , !P1 ;  /* 0xff80000011227808 */ /* 0x000fe20004800000 */
[----:B------:R-:W1:Y:S01]  /*b560*/  I2F R5, R5 ;  /* 0x0000000500057306 */ /* 0x000e620000201400 */
[----:B------:R-:W-:Y:S01]  /*b570*/  FSEL R179, R11, -INF , !P0 ;  /* 0xff8000000bb37808 */ /* 0x000fe20004000000 */
[----:B--2---:R-:W-:Y:S01]  /*b580*/  FFMA.FTZ R13, R13, -UR19, R187 ;  /* 0x800000130d0d7c23 */ /* 0x004fe200080100bb */
[----:B------:R-:W-:Y:S02]  /*b590*/  ISETP.GE.AND P1, PT, R9, R238, PT ;  /* 0x000000ee0900720c */ /* 0x000fe40003f26270 */
[----:B------:R-:W-:Y:S02]  /*b5a0*/  ISETP.GE.AND P0, PT, R4, R241, PT ;  /* 0x000000f10400720c */ /* 0x000fe40003f06270 */
[----:B------:R-:W-:Y:S01]  /*b5b0*/  FSEL R176, R10, -INF , !P6 ;  /* 0xff8000000ab07808 */ /* 0x000fe20007000000 */
[----:B------:R-:W2:Y:S01]  /*b5c0*/  I2F R6, R6 ;  /* 0x0000000600067306 */ /* 0x000ea20000201400 */
[----:B------:R-:W-:Y:S01]  /*b5d0*/  PLOP3.LUT P6, PT, PT, PT, UP0, 0x80, 0x0 ;  /* 0x000000000000781c */ /* 0x000fe20003fcf008 */
[----:B---3--:R-:W-:Y:S01]  /*b5e0*/  FFMA.FTZ R19, R19, -UR19, R180 ;  /* 0x8000001313137c23 */ /* 0x008fe200080100b4 */
[----:B------:R-:W-:-:S02]  /*b5f0*/  ISETP.LT.OR P1, PT, R9, R239, P1 ;  /* 0x000000ef0900720c */ /* 0x000fc40000f21670 */
[----:B------:R-:W-:Y:S02]  /*b600*/  ISETP.LT.OR P0, PT, R4, R242, P0 ;  /* 0x000000f20400720c */ /* 0x000fe40000701670 */
[----:B------:R-:W-:Y:S01]  /*b610*/  FSEL R178, R13, -INF , !P1 ;  /* 0xff8000000db27808 */ /* 0x000fe20004800000 */
[----:B-1----:R-:W-:Y:S01]  /*b620*/  FFMA.FTZ R5, R5, -UR19, R181 ;  /* 0x8000001305057c23 */ /* 0x002fe200080100b5 */
[----:B------:R-:W-:Y:S02]  /*b630*/  FSEL R32, R19, -INF , !P0 ;  /* 0xff80000013207808 */ /* 0x000fe40004000000 */
[C---:B------:R-:W-:Y:S02]  /*b640*/  ISETP.GE.AND P1, PT, R0.reuse, R241, PT ;  /* 0x000000f10000720c */ /* 0x040fe40003f26270 */
[C---:B------:R-:W-:Y:S02]  /*b650*/  ISETP.GE.AND P0, PT, R0.reuse, R238, PT ;  /* 0x000000ee0000720c */ /* 0x040fe40003f06270 */
[----:B------:R-:W-:Y:S01]  /*b660*/  ISETP.LT.OR P1, PT, R0, R242, P1 ;  /* 0x000000f20000720c */ /* 0x000fe20000f21670 */
[----:B--2---:R-:W-:Y:S01]  /*b670*/  FFMA.FTZ R6, R6, -UR19, R183 ;  /* 0x8000001306067c23 */ /* 0x004fe200080100b7 */
        /* <DEDUP_REMOVED lines=78> */
.L_x_6353:
[----:B------:R-:W-:-:S04]  /*bb60*/  ULEA UR24, -UR8, URZ, 0x6 ;  /* 0x0000003f08187291 */ /* 0x000fc8000f8e313f */
[----:B------:R-:W-:Y:S02]  /*bb70*/  USHF.R.S32.HI UR7, URZ, 0x1f, UR24 ;  /* 0x0000001f3f077899 */ /* 0x000fe40008011418 */
.L_x_6354:
        /* <DEDUP_REMOVED lines=12> */
[----:B------:R-:W-:Y:S01]  /*bc40*/  @!P3 LEA R14, P0, R4, c[0x0][0x168], 0x1 ;  /* 0x00005a00040eba11 */ /* 0x000fe200078008ff */
[----:B------:R-:W-:Y:S01]  /*bc50*/  IMAD.U32 R5, RZ, RZ, UR7 ;  /* 0x00000007ff057e24 */ /* 0x000fe2000f8e00ff */
[----:B------:R-:W-:-:S02]  /*bc60*/  @!UP0 UIADD3 UR25, UP1, UR18, UR24, URZ ;  /* 0x0000001812198290 */ /* 0x000fc4000ff3e03f */
[----:B------:R-:W-:Y:S01]  /*bc70*/  @!P3 LEA.HI.X R15, R4, c[0x0][0x16c], R0, 0x1, P0 ;  /* 0x00005b00040fba11 */ /* 0x000fe200000f0c00 */
[----:B------:R-:W-:Y:S01]  /*bc80*/  IMAD.U32 R0, RZ, RZ, UR7 ;  /* 0x00000007ff007e24 */ /* 0x000fe2000f8e00ff */
[----:B------:R-:W-:Y:S01]  /*bc90*/  @!P2 IADD3 R10, P0, R196, UR24, RZ ;  /* 0x00000018c40aac10 */ /* 0x000fe2000ff1e0ff */
[----:B------:R-:W-:Y:S01]  /*bca0*/  @!UP0 UIADD3.X UR9, UR15, UR7, URZ, UP1, !UPT ;  /* 0x000000070f098290 */ /* 0x000fe20008ffe43f */
[C---:B------:R-:W-:Y:S02]  /*bcb0*/  @!P5 LEA R26, P1, R6.reuse, R247, 0x1 ;  /* 0x000000f7061ad211 */ /* 0x040fe400078208ff */
[----:B------:R-:W-:Y:S02]  /*bcc0*/  @!P2 IADD3.X R4, R165, UR7, RZ, P0, !PT ;  /* 0x00000007a504ac10 */ /* 0x000fe400087fe4ff */
[----:B------:R-:W-:Y:S02]  /*bcd0*/  @!P5 LEA.HI.X R27, R6, R246, R0, 0x1, P1 ;  /* 0x000000f6061bd211 */ /* 0x000fe400008f0c00 */
        /* <DEDUP_REMOVED lines=34> */
[----:B------:R-:W-:Y:S02]  /*bf00*/  @!P5 LEA.HI.X R17, R4, R246, R0, 0x1, P1 ;  /* 0x000000f60411d211 */ /* 0x000fe400008f0c00 */
[----:B------:R-:W-:Y:S01]  /*bf10*/  @!P4 IADD3 R0, P1, R196, UR5, RZ ;  /* 0x00000005c400cc10 */ /* 0x000fe2000ff3e0ff */
[----:B------:R1:W-:Y:S01]  /*bf20*/  @P5 STS.128 [R235+0x8800], RZ ;  /* 0x008800ffeb005388 */ /* 0x0003e20000000c00 */
[----:B------:R-:W-:Y:S02]  /*bf30*/  @!P2 LEA R8, P0, R6, c[0x0][0x168], 0x1 ;  /* 0x00005a000608aa11 */ /* 0x000fe400078008ff */
[----:B------:R-:W-:Y:S02]  /*bf40*/  @!P4 IADD3.X R4, R165, UR4, RZ, P1, !PT ;  /* 0x00000004a504cc10 */ /* 0x000fe40008ffe4ff */
[----:B------:R-:W-:-:S02]  /*bf50*/  @!P4 LEA R170, P1, R0, c[0x0][0x168], 0x1 ;  /* 0x00005a0000aaca11 */ /* 0x000fc400078208ff */
[----:B------:R-:W-:Y:S02]  /*bf60*/  @!P2 LEA.HI.X R9, R6, c[0x0][0x16c], R5, 0x1, P0 ;  /* 0x00005b000609aa11 */ /* 0x000fe400000f0c05 */
[----:B------:R-:W-:Y:S01]  /*bf70*/  @!P4 LEA.HI.X R171, R0, c[0x0][0x16c], R4, 0x1, P1 ;  /* 0x00005b0000abca11 */ /* 0x000fe200008f0c04 */
[----:B------:R-:W-:Y:S01]  /*bf80*/  IMAD.U32 R4, RZ, RZ, UR25 ;  /* 0x00000019ff047e24 */ /* 0x000fe2000f8e00ff */
[----:B------:R-:W-:Y:S01]  /*bf90*/  @!P3 IADD3 R6, P0, R196, UR5, RZ ;  /* 0x00000005c406bc10 */ /* 0x000fe2000ff1e0ff */
[----:B------:R-:W-:Y:S01]  /*bfa0*/  IMAD.U32 R0, RZ, RZ, UR9 ;  /* 0x00000009ff007e24 */ /* 0x000fe2000f8e00ff */
[----:B------:R-:W-:Y:S02]  /*bfb0*/  UIADD3 UR9, UP0, UR18, UR5, URZ ;  /* 0x0000000512097290 */ /* 0x000fe4000ff1e03f */
[----:B------:R-:W-:Y:S02]  /*bfc0*/  @!P3 IADD3.X R5, R165, UR4, RZ, P0, !PT ;  /* 0x00000004a505bc10 */ /* 0x000fe400087fe4ff */
[----:B------:R-:W-:-:S02]  /*bfd0*/  @!P3 LEA R172, P0, R6, c[0x0][0x168], 0x1 ;  /* 0x00005a0006acba11 */ /* 0x000fc400078008ff */
[-C--:B------:R-:W-:Y:S02]  /*bfe0*/  @!P5 LEA R182, P1, R4, R247.reuse, 0x1 ;  /* 0x000000f704b6d211 */ /* 0x080fe400078208ff */
[----:B------:R-:W-:Y:S01]  /*bff0*/  @!P3 LEA.HI.X R173, R6, c[0x0][0x16c], R5, 0x1, P0 ;  /* 0x00005b0006adba11 */ /* 0x000fe200000f0c05 */
[----:B------:R-:W-:Y:S01]  /*c000*/  IMAD.U32 R5, RZ, RZ, UR9 ;  /* 0x00000009ff057e24 */ /* 0x000fe2000f8e00ff */
[----:B------:R-:W-:Y:S02]  /*c010*/  @!P5 LEA.HI.X R183, R4, R246, R0, 0x1, P1 ;  /* 0x000000f604b7d211 */ /* 0x000fe400008f0c00 */
[----:B------:R-:W-:Y:S01]  /*c020*/  @!P2 IADD3 R0, P0, R196, UR5, RZ ;  /* 0x00000005c400ac10 */ /* 0x000fe2000ff1e0ff */
[----:B------:R-:W-:Y:S01]  /*c030*/  UIADD3.X UR5, UR15, UR4, URZ, UP0, !UPT ;  /* 0x000000040f057290 */ /* 0x000fe200087fe43f */
[----:B------:R-:W-:Y:S01]  /*c040*/  @!P5 LEA R184, P1, R5, R247, 0x1 ;  /* 0x000000f705b8d211 */ /* 0x000fe200078208ff */
[----:B------:R-:W-:Y:S01]  /*c050*/  @!PT LDS RZ, [RZ] ;  /* 0x00000000fffff984 */ /* 0x000fe20000000800 */
[----:B------:R-:W-:Y:S01]  /*c060*/  @!PT LDS RZ, [RZ] ;  /* 0x00000000fffff984 */ /* 0x000fe20000000800 */
[----:B------:R-:W-:Y:S01]  /*c070*/  @!PT LDS RZ, [RZ] ;  /* 0x00000000fffff984 */ /* 0x000fe20000000800 */
[----:B------:R1:W-:Y:S01]  /*c080*/  @!P5 LDGSTS.E.BYPASS.LTC128B.128 [R235+0x8800], [R182.64] ;  /* 0x08800000b6ebdfae */ /* 0x0003e2000b901d56 */
[----:B------:R-:W-:-:S02]  /*c090*/  @!P2 IADD3.X R6, R165, UR4, RZ, P0, !PT ;  /* 0x00000004a506ac10 */ /* 0x000fc400087fe4ff */
[C---:B--2---:R-:W-:Y:S01]  /*c0a0*/  @!P2 LEA R26, P0, R0.reuse, c[0x0][0x168], 0x1 ;  /* 0x00005a00001aaa11 */ /* 0x044fe200078008ff */
[----:B------:R-:W-:Y:S01]  /*c0b0*/  IMAD.U32 R4, RZ, RZ, UR5 ;  /* 0x00000005ff047e24 */ /* 0x000fe2000f8e00ff */
[----:B------:R1:W-:Y:S02]  /*c0c0*/  @P4 STS.128 [R235+0xa800], RZ ;  /* 0x00a800ffeb004388 */ /* 0x0003e40000000c00 */
[----:B------:R-:W-:Y:S02]  /*c0d0*/  @!P2 LEA.HI.X R27, R0, c[0x0][0x16c], R6, 0x1, P0 ;  /* 0x00005b00001baa11 */ /* 0x000fe400000f0c06 */
[----:B------:R-:W-:Y:S01]  /*c0e0*/  @!P4 IADD3 R0, P0, R196, UR9, RZ ;  /* 0x00000009c400cc10 */ /* 0x000fe2000ff1e0ff */
[----:B------:R-:W-:Y:S01]  /*c0f0*/  @!PT LDS RZ, [RZ] ;  /* 0x00000000fffff984 */ /* 0x000fe20000000800 */
[----:B------:R-:W-:Y:S01]  /*c100*/  @!PT LDS RZ, [RZ] ;  /* 0x00000000fffff984 */ /* 0x000fe20000000800 */
[----:B------:R-:W-:Y:S01]  /*c110*/  @!PT LDS RZ, [RZ] ;  /* 0x00000000fffff984 */ /* 0x000fe20000000800 */
[----:B------:R1:W-:Y:S01]  /*c120*/  @!P4 LDGSTS.E.BYPASS.LTC128B.128 [R235+0xa800], [R18.64+0x80] ;  /* 0x0a80008012ebcfae */ /* 0x0003e2000b901d56 */
[----:B------:R-:W-:Y:S02]  /*c130*/  @!P5 LEA.HI.X R185, R5, R246, R4, 0x1, P1 ;  /* 0x000000f605b9d211 */ /* 0x000fe400008f0c04 */
[----:B------:R-:W-:Y:S01]  /*c140*/  @!P4 IADD3.X R5, R165, UR5, RZ, P0, !PT ;  /* 0x00000005a505cc10 */ /* 0x000fe200087fe4ff */
        /* <DEDUP_REMOVED lines=10> */
[----:B---3--:R-:W-:-:S03]  /*c1f0*/  @!P3 LEA R14, P0, R4, c[0x0][0x168], 0x1 ;  /* 0x00005a00040eba11 */ /* 0x008fc600078008ff */
        /* <DEDUP_REMOVED lines=50> */
.L_x_6356:
[----:B------:R-:W-:Y:S05]  /*c520*/  BSYNC B0 ;  /* 0x0000000000007941 */ /* 0x000fea0003800000 */
.L_x_6355:
[----:B------:R-:W0:Y:S01]  /*c530*/  LDGDEPBAR ;  /* 0x00000000000079af */ /* 0x000e220000000000 */
[----:B--2---:R-:W-:Y:S02]  /*c540*/  IMAD.U32 R4, RZ, RZ, UR24 ;  /* 0x00000018ff047e24 */ /* 0x004fe4000f8e00ff */
[----:B------:R-:W-:-:S03]  /*c550*/  IMAD.U32 R0, RZ, RZ, UR7 ;  /* 0x00000007ff007e24 */ /* 0x000fc6000f8e00ff */
[----:B------:R-:W-:-:S04]  /*c560*/  LEA R247, P0, R4, R247, 0x1 ;  /* 0x000000f704f77211 */ /* 0x000fc800078008ff */
[----:B------:R-:W-:Y:S02]  /*c570*/  LEA.HI.X R246, R4, R246, R0, 0x1, P0 ;  /* 0x000000f604f67211 */ /* 0x000fe400000f0c00 */
.L_x_6352:
[----:B------:R-:W-:Y:S01]  /*c580*/  FMNMX.FTZ R5, R3, R189, !PT ;  /* 0x000000bd03057209 */ /* 0x000fe20007810000 */
[----:B-1----:R-:W-:Y:S01]  /*c590*/  LDSM.16.MT88.4 R16, [R224+0x10000] ;  /* 0x01000000e010783b */ /* 0x002fe20000004200 */
        /* <DEDUP_REMOVED lines=59> */
[----:B------:R-:W-:Y:S01]  /*c950*/  FFMA.FTZ R164, R203, c[0x0][0x23c], -R177 ;  /* 0x00008f00cba47a23 */ /* 0x000fe200000108b1 */
[----:B------:R-:W-:Y:S01]  /*c960*/  MUFU.EX2 R170, R170 ;  /* 0x000000aa00aa7308 */ /* 0x000fe20000000800 */
[----:B------:R-:W-:Y:S02]  /*c970*/  FMUL.FTZ R3, R5, c[0x0][0x23c] ;  /* 0x00008f0005037a20 */ /* 0x000fe40000410000 */
[----:B------:R-:W-:Y:S02]  /*c980*/  FMUL.FTZ R4, R4, c[0x0][0x23c] ;  /* 0x00008f0004047a20 */ /* 0x000fe40000410000 */
[--C-:B------:R-:W-:Y:S02]  /*c990*/  FFMA.FTZ R182, R188, c[0x0][0x23c], -R181.reuse ;  /* 0x00008f00bcb67a23 */ /* 0x100fe400000108b5 */
        /* <DEDUP_REMOVED lines=9> */
[--C-:B------:R-:W-:Y:S02]  /*ca30*/  FFMA.FTZ R186, R29, c[0x0][0x23c], -R177.reuse ;  /* 0x00008f001dba7a23 */ /* 0x100fe400000108b1 */
[----:B------:R-:W-:Y:S02]  /*ca40*/  FFMA.FTZ R187, R28, c[0x0][0x23c], -R177 ;  /* 0x00008f001cbb7a23 */ /* 0x000fe400000108b1 */
[----:B------:R-:W-:Y:S01]  /*ca50*/  LDSM.16.MT88.4 R28, [R221+0x16800] ;  /* 0x01680000dd1c783b */ /* 0x000fe20000004200 */
[--C-:B------:R-:W-:Y:S02]  /*ca60*/  FFMA.FTZ R196, R197, c[0x0][0x23c], -R181.reuse ;  /* 0x00008f00c5c47a23 */ /* 0x100fe400000108b5 */
[----:B------:R-:W-:Y:S01]  /*ca70*/  MUFU.EX2 R165, R165 ;  /* 0x000000a500a57308 */ /* 0x000fe20000000800 */
[----:B------:R-:W-:-:S02]  /*ca80*/  FFMA.FTZ R191, R191, c[0x0][0x23c], -R181 ;  /* 0x00008f00bfbf7a23 */ /* 0x000fc400000108b5 */
[--C-:B------:R-:W-:Y:S02]  /*ca90*/  FFMA.FTZ R194, R194, c[0x0][0x23c], -R181.reuse ;  /* 0x00008f00c2c27a23 */ /* 0x100fe400000108b5 */
[----:B------:R-:W-:Y:S02]  /*caa0*/  FFMA.FTZ R195, R195, c[0x0][0x23c], -R181 ;  /* 0x00008f00c3c37a23 */ /* 0x000fe400000108b5 */
[--C-:B------:R-:W-:Y:S01]  /*cab0*/  FFMA.FTZ R190, R190, c[0x0][0x23c], -R177.reuse ;  /* 0x00008f00bebe7a23 */ /* 0x100fe200000108b1 */
[----:B------:R-:W2:Y:S01]  /*cac0*/  MUFU.EX2 R2, R2 ;  /* 0x0000000200027308 */ /* 0x000ea20000000800 */
[----:B-1----:R-:W-:Y:S01]  /*cad0*/  F2FP.PACK_AB R6, R168, R169 ;  /* 0x000000a9a806723e */ /* 0x002fe200000000ff */
[--C-:B------:R-:W-:Y:S02]  /*cae0*/  FFMA.FTZ R197, R35, c[0x0][0x23c], -R177.reuse ;  /* 0x00008f0023c57a23 */ /* 0x100fe400000108b1 */
[--C-:B------:R-:W-:Y:S02]  /*caf0*/  FFMA.FTZ R193, R193, c[0x0][0x23c], -R177.reuse ;  /* 0x00008f00c1c17a23 */ /* 0x100fe400000108b1 */
[----:B------:R-:W-:-:S02]  /*cb00*/  FFMA.FTZ R192, R192, c[0x0][0x23c], -R177 ;  /* 0x00008f00c0c07a23 */ /* 0x000fc400000108b1 */
[----:B------:R-:W-:Y:S01]  /*cb10*/  MUFU.EX2 R0, R0 ;  /* 0x0000000000007308 */ /* 0x000fe20000000800 */
[--C-:B------:R-:W-:Y:S02]  /*cb20*/  FFMA.FTZ R198, R34, c[0x0][0x23c], -R181.reuse ;  /* 0x00008f0022c67a23 */ /* 0x100fe400000108b5 */
[--C-:B------:R-:W-:Y:S02]  /*cb30*/  FFMA.FTZ R199, R33, c[0x0][0x23c], -R181.reuse ;  /* 0x00008f0021c77a23 */ /* 0x100fe400000108b5 */
[--C-:B------:R-:W-:Y:S02]  /*cb40*/  FFMA.FTZ R200, R32, c[0x0][0x23c], -R181.reuse ;  /* 0x00008f0020c87a23 */ /* 0x100fe400000108b5 */
[----:B------:R-:W-:Y:S01]  /*cb50*/  LDSM.16.MT88.4 R32, [R221+0x17000] ;  /* 0x01700000dd20783b */ /* 0x000fe20000004200 */
[----:B------:R-:W1:Y:S01]  /*cb60*/  MUFU.EX2 R164, R164 ;  /* 0x000000a400a47308 */ /* 0x000e620000000800 */
[----:B--2---:R-:W-:Y:S01]  /*cb70*/  F2FP.PACK_AB R5, R2, R165 ;  /* 0x000000a50205723e */ /* 0x004fe200000000ff */
[----:B------:R-:W-:-:S02]  /*cb80*/  FFMA.FTZ R180, R180, c[0x0][0x23c], -R181 ;  /* 0x00008f00b4b47a23 */ /* 0x000fc400000108b5 */
[--C-:B------:R-:W-:Y:S02]  /*cb90*/  FFMA.FTZ R179, R179, c[0x0][0x23c], -R177.reuse ;  /* 0x00008f00b3b37a23 */ /* 0x100fe400000108b1 */
[--C-:B------:R-:W-:Y:S02]  /*cba0*/  FFMA.FTZ R178, R178, c[0x0][0x23c], -R177.reuse ;  /* 0x00008f00b2b27a23 */ /* 0x100fe400000108b1 */
        /* <DEDUP_REMOVED lines=55> */
[C---:B---3--:R-:W-:Y:S01]  /*cf20*/  HMMA.16816.F32 R136, R4.reuse, R16, R136 ;  /* 0x000000100488723c */ /* 0x048fe20000001888 */
[-C--:B------:R-:W-:Y:S02]  /*cf30*/  FMUL.FTZ R36, R36, R174.reuse ;  /* 0x000000ae24247220 */ /* 0x080fe40000410000 */
[-C--:B------:R-:W-:Y:S02]  /*cf40*/  FMUL.FTZ R37, R37, R174.reuse ;  /* 0x000000ae25257220 */ /* 0x080fe40000410000 */
[-C--:B------:R-:W-:Y:S01]  /*cf50*/  FMUL.FTZ R38, R38, R3.reuse ;  /* 0x0000000326267220 */ /* 0x080fe20000410000 */
[----:B------:R-:W3:Y:S01]  /*cf60*/  MUFU.EX2 R191, R191 ;  /* 0x000000bf00bf7308 */ /* 0x000ee20000000800 */
        /* <DEDUP_REMOVED lines=9> */
[----:B-----5:R-:W-:Y:S01]  /*d000*/  HMMA.16816.F32 R36, R4, R12, R36 ;  /* 0x0000000c0424723c */ /* 0x020fe20000001824 */
[----:B------:R-:W-:Y:S02]  /*d010*/  FMUL.FTZ R45, R45, R174 ;  /* 0x000000ae2d2d7220 */ /* 0x000fe40000410000 */
[-C--:B------:R-:W-:Y:S01]  /*d020*/  FMUL.FTZ R46, R46, R3.reuse ;  /* 0x000000032e2e7220 */ /* 0x080fe20000410000 */
[----:B------:R-:W-:Y:S01]  /*d030*/  MUFU.EX2 R195, R195 ;  /* 0x000000c300c37308 */ /* 0x000fe20000000800 */
[----:B------:R-:W-:-:S02]  /*d040*/  FMUL.FTZ R47, R47, R3 ;  /* 0x000000032f2f7220 */ /* 0x000fc40000410000 */
[-C--:B------:R-:W-:Y:S01]  /*d050*/  FMUL.FTZ R48, R48, R174.reuse ;  /* 0x000000ae30307220 */ /* 0x080fe20000410000 */
[C---:B------:R-:W-:Y:S01]  /*d060*/  HMMA.16816.F32 R40, R4.reuse, R14, R40 ;  /* 0x0000000e0428723c */ /* 0x040fe20000001828 */
[-C--:B------:R-:W-:Y:S01]  /*d070*/  FMUL.FTZ R49, R49, R174.reuse ;  /* 0x000000ae31317220 */ /* 0x080fe20000410000 */
[----:B------:R-:W5:Y:S01]  /*d080*/  LDSM.16.MT88.4 R12, [R220+0x12000] ;  /* 0x01200000dc0c783b */ /* 0x000f620000004200 */
[-C--:B------:R-:W-:Y:S01]  /*d090*/  FMUL.FTZ R50, R50, R3.reuse ;  /* 0x0000000332327220 */ /* 0x080fe20000410000 */
[----:B------:R-:W-:Y:S01]  /*d0a0*/  MUFU.EX2 R196, R196 ;  /* 0x000000c400c47308 */ /* 0x000fe20000000800 */
[----:B------:R-:W-:Y:S02]  /*d0b0*/  FMUL.FTZ R51, R51, R3 ;  /* 0x0000000333337220 */ /* 0x000fe40000410000 */
[-C--:B------:R-:W-:Y:S01]  /*d0c0*/  FMUL.FTZ R52, R52, R174.reuse ;  /* 0x000000ae34347220 */ /* 0x080fe20000410000 */
[----:B-1----:R-:W-:Y:S01]  /*d0d0*/  HMMA.16816.F32 R44, R4, R8, R44 ;  /* 0x00000008042c723c */ /* 0x002fe2000000182c */
[----:B------:R-:W-:-:S02]  /*d0e0*/  FMUL.FTZ R53, R53, R174 ;  /* 0x000000ae35357220 */ /* 0x000fc40000410000 */
[-C--:B------:R-:W-:Y:S01]  /*d0f0*/  FMUL.FTZ R54, R54, R3.reuse ;  /* 0x0000000336367220 */ /* 0x080fe20000410000 */
[----:B------:R-:W1:Y:S01]  /*d100*/  MUFU.EX2 R190, R190 ;  /* 0x000000be00be7308 */ /* 0x000e620000000800 */
[-C--:B------:R-:W-:Y:S02]  /*d110*/  FMUL.FTZ R55, R55, R3.reuse ;  /* 0x0000000337377220 */ /* 0x080fe40000410000 */
[-C--:B------:R-:W-:Y:S01]  /*d120*/  FMUL.FTZ R56, R56, R174.reuse ;  /* 0x000000ae38387220 */ /* 0x080fe20000410000 */
[----:B------:R-:W-:Y:S01]  /*d130*/  HMMA.16816.F32 R48, R4, R10, R48 ;  /* 0x0000000a0430723c */ /* 0x000fe20000001830 */
[----:B------:R-:W-:Y:S01]  /*d140*/  FMUL.FTZ R57, R57, R174 ;  /* 0x000000ae39397220 */ /* 0x000fe20000410000 */
[----:B------:R-:W1:Y:S01]  /*d150*/  LDSM.16.MT88.4 R8, [R224+0x14000] ;  /* 0x01400000e008783b */ /* 0x000e620000004200 */
[-C--:B------:R-:W-:Y:S01]  /*d160*/  FMUL.FTZ R58, R58, R3.reuse ;  /* 0x000000033a3a7220 */ /* 0x080fe20000410000 */
[----:B------:R-:W1:Y:S01]  /*d170*/  MUFU.EX2 R197, R197 ;  /* 0x000000c500c57308 */ /* 0x000e620000000800 */
        /* <DEDUP_REMOVED lines=14> */
[-C--:B------:R-:W-:Y:S02]  /*d260*/  FMUL.FTZ R68, R68, R174.reuse ;  /* 0x000000ae44447220 */ /* 0x080fe40000410000 */
[----:B------:R-:W-:Y:S01]  /*d270*/  FMUL.FTZ R69, R69, R174 ;  /* 0x000000ae45457220 */ /* 0x000fe20000410000 */
[----:B-----5:R-:W-:Y:S01]  /*d280*/  HMMA.16816.F32 R60, R4, R12, R60 ;  /* 0x0000000c043c723c */ /* 0x020fe2000000183c */
[-C--:B------:R-:W-:Y:S01]  /*d290*/  FMUL.FTZ R70, R70, R3.reuse ;  /* 0x0000000346467220 */ /* 0x080fe20000410000 */
[----:B------:R-:W5:Y:S01]  /*d2a0*/  MUFU.EX2 R198, R198 ;  /* 0x000000c600c67308 */ /* 0x000f620000000800 */
        /* <DEDUP_REMOVED lines=18> */
[-C--:B------:R-:W-:Y:S02]  /*d3d0*/  FMUL.FTZ R82, R82, R3.reuse ;  /* 0x0000000352527220 */ /* 0x080fe40000410000 */
[----:B------:R-:W-:Y:S01]  /*d3e0*/  FMUL.FTZ R83, R83, R3 ;  /* 0x0000000353537220 */ /* 0x000fe20000410000 */
[----:B------:R-:W-:Y:S01]  /*d3f0*/  MUFU.EX2 R180, R180 ;  /* 0x000000b400b47308 */ /* 0x000fe20000000800 */
[----:B------:R-:W-:-:S02]  /*d400*/  FMUL.FTZ R84, R84, R174 ;  /* 0x000000ae54547220 */ /* 0x000fc40000410000 */
[C---:B--2---:R-:W-:Y:S01]  /*d410*/  HMMA.16816.F32 R76, R4.reuse, R16, R76 ;  /* 0x00000010044c723c */ /* 0x044fe2000000184c */
[-C--:B------:R-:W-:Y:S02]  /*d420*/  FMUL.FTZ R85, R85, R174.reuse ;  /* 0x000000ae55557220 */ /* 0x080fe40000410000 */
[-C--:B------:R-:W-:Y:S02]  /*d430*/  FMUL.FTZ R86, R86, R3.reuse ;  /* 0x0000000356567220 */ /* 0x080fe40000410000 */
[----:B------:R-:W-:Y:S01]  /*d440*/  FMUL.FTZ R87, R87, R3 ;  /* 0x0000000357577220 */ /* 0x000fe20000410000 */
[----:B------:R-:W2:Y:S01]  /*d450*/  MUFU.EX2 R179, R179 ;  /* 0x000000b300b37308 */ /* 0x000ea20000000800 */
[-C--:B------:R-:W-:Y:S01]  /*d460*/  FMUL.FTZ R88, R88, R174.reuse ;  /* 0x000000ae58587220 */ /* 0x080fe20000410000 */
[----:B------:R-:W-:Y:S01]  /*d470*/  HMMA.16816.F32 R80, R4, R18, R80 ;  /* 0x000000120450723c */ /* 0x000fe20000001850 */
[----:B------:R-:W2:Y:S01]  /*d480*/  LDSM.16.MT88.4 R16, [R224+0x16000] ;  /* 0x01600000e010783b */ /* 0x000ea20000004200 */
[----:B------:R-:W-:-:S02]  /*d490*/  FMUL.FTZ R89, R89, R174 ;  /* 0x000000ae59597220 */ /* 0x000fc40000410000 */
[-C--:B------:R-:W-:Y:S02]  /*d4a0*/  FMUL.FTZ R90, R90, R3.reuse ;  /* 0x000000035a5a7220 */ /* 0x080fe40000410000 */
[-C--:B------:R-:W-:Y:S01]  /*d4b0*/  FMUL.FTZ R91, R91, R3.reuse ;  /* 0x000000035b5b7220 */ /* 0x080fe20000410000 */
[----:B------:R-:W1:Y:S01]  /*d4c0*/  MUFU.EX2 R178, R178 ;  /* 0x000000b200b27308 */ /* 0x000e620000000800 */
[-C--:B------:R-:W-:Y:S02]  /*d4d0*/  FMUL.FTZ R92, R92, R174.reuse ;  /* 0x000000ae5c5c7220 */ /* 0x080fe40000410000 */
[-C--:B------:R-:W-:Y:S01]  /*d4e0*/  FMUL.FTZ R93, R93, R174.reuse ;  /* 0x000000ae5d5d7220 */ /* 0x080fe20000410000 */
[----:B---3--:R-:W-:Y:S01]  /*d4f0*/  HMMA.16816.F32 R84, R4, R12, R84 ;  /* 0x0000000c0454723c */ /* 0x008fe20000001854 */
[-C--:B------:R-:W-:Y:S02]  /*d500*/  FMUL.FTZ R94, R94, R3.reuse ;  /* 0x000000035e5e7220 */ /* 0x080fe40000410000 */
[----:B------:R-:W-:Y:S01]  /*d510*/  FMUL.FTZ R95, R95, R3 ;  /* 0x000000035f5f7220 */ /* 0x000fe20000410000 */
[----:B------:R-:W3:Y:S01]  /*d520*/  MUFU.EX2 R176, R176 ;  /* 0x000000b000b07308 */ /* 0x000ee20000000800 */
[----:B------:R-:W-:-:S02]  /*d530*/  FMUL.FTZ R96, R96, R174 ;  /* 0x000000ae60607220 */ /* 0x000fc40000410000 */
[-C--:B------:R-:W-:Y:S01]  /*d540*/  FMUL.FTZ R97, R97, R174.reuse ;  /* 0x000000ae61617220 */ /* 0x080fe20000410000 */
[C---:B------:R-:W-:Y:S01]  /*d550*/  HMMA.16816.F32 R88, R4.reuse, R14, R88 ;  /* 0x0000000e0458723c */ /* 0x040fe20000001858 */
[-C--:B------:R-:W-:Y:S01]  /*d560*/  FMUL.FTZ R98, R98, R3.reuse ;  /* 0x0000000362627220 */ /* 0x080fe20000410000 */
[----:B------:R-:W3:Y:S01]  /*d570*/  LDSM.16.MT88.4 R12, [R222+0x16000] ;  /* 0x01600000de0c783b */ /* 0x000ee20000004200 */
[-C--:B------:R-:W-:Y:S01]  /*d580*/  FMUL.FTZ R99, R99, R3.reuse ;  /* 0x0000000363637220 */ /* 0x080fe20000410000 */
[----:B------:R-:W2:Y:S01]  /*d590*/  MUFU.EX2 R175, R175 ;  /* 0x000000af00af7308 */ /* 0x000ea20000000800 */
[-C--:B------:R-:W-:Y:S02]  /*d5a0*/  FMUL.FTZ R100, R100, R174.reuse ;  /* 0x000000ae64647220 */ /* 0x080fe40000410000 */
[----:B------:R-:W-:Y:S01]  /*d5b0*/  FMUL.FTZ R101, R101, R174 ;  /* 0x000000ae65657220 */ /* 0x000fe20000410000 */
[----:B-1----:R-:W-:Y:S01]  /*d5c0*/  HMMA.16816.F32 R92, R4, R8, R92 ;  /* 0x00000008045c723c */ /* 0x002fe2000000185c */
[----:B------:R-:W-:-:S02]  /*d5d0*/  FMUL.FTZ R102, R102, R3 ;  /* 0x0000000366667220 */ /* 0x000fc40000410000 */
[-C--:B------:R-:W-:Y:S02]  /*d5e0*/  FMUL.FTZ R103, R103, R3.reuse ;  /* 0x0000000367677220 */ /* 0x080fe40000410000 */
[-C--:B------:R-:W-:Y:S02]  /*d5f0*/  FMUL.FTZ R104, R104, R174.reuse ;  /* 0x000000ae68687220 */ /* 0x080fe40000410000 */
[-C--:B------:R-:W-:Y:S01]  /*d600*/  FMUL.FTZ R105, R105, R174.reuse ;  /* 0x000000ae69697220 */ /* 0x080fe20000410000 */
[----:B------:R-:W-:Y:S01]  /*d610*/  HMMA.16816.F32 R96, R4, R10, R96 ;  /* 0x0000000a0460723c */ /* 0x000fe20000001860 */
[-C--:B------:R-:W-:Y:S01]  /*d620*/  FMUL.FTZ R106, R106, R3.reuse ;  /* 0x000000036a6a7220 */ /* 0x080fe20000410000 */
[----:B------:R-:W1:Y:S01]  /*d630*/  LDSM.16.MT88.4 R8, [R221+0x16000] ;  /* 0x01600000dd08783b */ /* 0x000e620000004200 */
        /* <DEDUP_REMOVED lines=15> */
[----:B---3--:R-:W-:Y:S01]  /*d730*/  HMMA.16816.F32 R108, R4, R12, R108 ;  /* 0x0000000c046c723c */ /* 0x008fe2000000186c */
[----:B------:R-:W-:Y:S02]  /*d740*/  FMUL.FTZ R119, R119, R3 ;  /* 0x0000000377777220 */ /* 0x000fe40000410000 */
[----:B------:R-:W-:-:S02]  /*d750*/  FMUL.FTZ R120, R120, R174 ;  /* 0x000000ae78787220 */ /* 0x000fc40000410000 */
[-C--:B------:R-:W-:Y:S02]  /*d760*/  FMUL.FTZ R121, R121, R174.reuse ;  /* 0x000000ae79797220 */ /* 0x080fe40000410000 */
[-C--:B------:R-:W-:Y:S01]  /*d770*/  FMUL.FTZ R122, R122, R3.reuse ;  /* 0x000000037a7a7220 */ /* 0x080fe20000410000 */
[C---:B------:R-:W-:Y:S01]  /*d780*/  HMMA.16816.F32 R112, R4.reuse, R14, R112 ;  /* 0x0000000e0470723c */ /* 0x040fe20000001870 */
[-C--:B------:R-:W-:Y:S01]  /*d790*/  FMUL.FTZ R123, R123, R3.reuse ;  /* 0x000000037b7b7220 */ /* 0x080fe20000410000 */
[----:B------:R-:W3:Y:S01]  /*d7a0*/  LDSM.16.MT88.4 R12, [R224+0x10800] ;  /* 0x01080000e00c783b */ /* 0x000ee20000004200 */
[-C--:B------:R-:W-:Y:S02]  /*d7b0*/  FMUL.FTZ R124, R124, R174.reuse ;  /* 0x000000ae7c7c7220 */ /* 0x080fe40000410000 */
[----:B------:R-:W-:Y:S02]  /*d7c0*/  FMUL.FTZ R125, R125, R174 ;  /* 0x000000ae7d7d7220 */ /* 0x000fe40000410000 */
[-C--:B------:R-:W-:Y:S01]  /*d7d0*/  FMUL.FTZ R126, R126, R3.reuse ;  /* 0x000000037e7e7220 */ /* 0x080fe20000410000 */
        /* <DEDUP_REMOVED lines=80> */
[C---:B------:R-:W-:Y:S08]  /*dce0*/  HMMA.16816.F32 R116, R4.reuse, R28, R116 ;  /* 0x0000001c0474723c */ /* 0x040ff00000001874 */
        /* <DEDUP_REMOVED lines=13> */
[----:B-----5:R-:W-:Y:S02]  /*ddc0*/  FADD.FTZ R196, R198, R196 ;  /* 0x000000c4c6c47221 */ /* 0x020fe40000010000 */
        /* <DEDUP_REMOVED lines=50> */
[C---:B-----5:R-:W-:Y:S08]  /*e0f0*/  HMMA.16816.F32 R124, R4.reuse, R20, R124 ;  /* 0x00000014047c723c */ /* 0x060ff0000000187c */
        /* <DEDUP_REMOVED lines=37> */
[C---:B------:R-:W-:Y:S08]  /*e350*/  HMMA.16816.F32 R80, R4.reuse, R26, R80 ;  /* 0x0000001a0450723c */ /* 0x040ff00000001850 */
[C---:B-----5:R-:W-:Y:S08]  /*e360*/  HMMA.16816.F32 R84, R4.reuse, R28, R84 ;  /* 0x0000001c0454723c */ /* 0x060ff00000001854 */
        /* <DEDUP_REMOVED lines=8> */
[----:B------:R-:W-:Y:S11]  /*e3f0*/  HMMA.16816.F32 R128, R4, R18, R128 ;  /* 0x000000120480723c */ /* 0x000ff60000001880 */
[----:B------:R-:W-:Y:S08]  /*e400*/  @!UPT UIADD3 URZ, URZ, URZ, URZ ;  /* 0x0000003f3f3ff290 */ /* 0x000ff0000fffe03f */
.L_x_6349:
[----:B------:R-:W-:Y:S05]  /*e410*/  @!P6 BRA `(.L_x_6357) ;  /* 0x000057e00000e947 */ /* 0x000fea0003800000 */
[----:B------:R-:W-:Y:S01]  /*e420*/  ULEA UR4, -UR6, URZ, 0x6 ;  /* 0x0000003f06047291 */ /* 0x000fe2000f8e313f */
[----:B------:R-:W-:Y:S01]  /*e430*/  IMAD.MOV.U32 R0, RZ, RZ, R3 ;  /* 0x000000ffff007224 */ /* 0x000fe200078e0003 */
[----:B------:R-:W-:Y:S01]  /*e440*/  ULEA UR25, -UR8, URZ, 0x6 ;  /* 0x0000003f08197291 */ /* 0x000fe2000f8e313f */
[----:B------:R-:W-:Y:S01]  /*e450*/  IMAD.MOV.U32 R2, RZ, RZ, R164 ;  /* 0x000000ffff027224 */ /* 0x000fe200078e00a4 */
[----:B------:R-:W-:-:S02]  /*e460*/  USHF.R.S32.HI UR5, URZ, 0x1f, UR4 ;  /* 0x0000001f3f057899 */ /* 0x000fc40008011404 */
[----:B------:R-:W-:Y:S01]  /*e470*/  MOV R245, UR4 ;  /* 0x0000000400f57c02 */ /* 0x000fe20008000f00 */
[----:B------:R-:W-:Y:S02]  /*e480*/  USHF.R.S32.HI UR24, URZ, 0x1f, UR25 ;  /* 0x0000001f3f187899 */ /* 0x000fe40008011419 */
[----:B------:R-:W-:Y:S01]  /*e490*/  ULDC.64 UR6, c[0x0][0x198] ;  /* 0x0000660000067ab9 */ /* 0x000fe20000000a00 */
[----:B------:R-:W-:Y:S01]  /*e4a0*/  MOV R244, UR5 ;  /* 0x0000000500f47c02 */ /* 0x000fe20008000f00 */
[----:B------:R-:W-:Y:S02]  /*e4b0*/  ULDC.64 UR8, c[0x0][0x1a0] ;  /* 0x0000680000087ab9 */ /* 0x000fe40000000a00 */
[----:B------:R-:W-:Y:S02]  /*e4c0*/  ULDC.64 UR4, c[0x0][0x1a0] ;  /* 0x0000680000047ab9 */ /* 0x000fe40000000a00 */
.L_x_6361:
        /* <DEDUP_REMOVED lines=9> */
[----:B------:R-:W-:Y:S01]  /*e560*/  USHF.L.U32 UR27, UR12, 0x6, URZ ;  /* 0x000000060c1b7899 */ /* 0x000fe2000800063f */
[----:B------:R-:W-:Y:S01]  /*e570*/  IABS R3, c[0x0][0x2d0] ;  /* 0x0000b40000037a13 */ /* 0x000fe20000000000 */
[----:B------:R-:W-:Y:S02]  /*e580*/  UMOV UR34, URZ ;  /* 0x0000003f00227c82 */ /* 0x000fe40008000000 */
[----:B------:R-:W-:Y:S01]  /*e590*/  UIADD3 UR32, UR27, 0x40, URZ ;  /* 0x000000401b207890 */ /* 0x000fe2000fffe03f */
[----:B------:R-:W1:Y:S05]  /*e5a0*/  R2UR UR26, R3 ;  /* 0x00000000031a73c2 */ /* 0x000e6a00000e0000 */
[----:B------:R-:W-:Y:S05]  /*e5b0*/  IMAD.U32 R4, RZ, RZ, UR32 ;  /* 0x00000020ff047e24 */ /* 0x000fea000f8e00ff */
[----:B------:R-:W-:Y:S04]  /*e5c0*/  IABS R4, R4 ;  /* 0x0000000400047213 */ /* 0x000fe80000000000 */
[----:B------:R-:W2:Y:S01]  /*e5d0*/  R2UR UR31, R4 ;  /* 0x00000000041f73c2 */ /* 0x000ea200000e0000 */
[----:B-1----:R-:W1:Y:S10]  /*e5e0*/  I2F.RP R3, UR26 ;  /* 0x0000001a00037d06 */ /* 0x002e740008209400 */
[----:B-1----:R-:W1:Y:S02]  /*e5f0*/  MUFU.RCP R3, R3 ;  /* 0x0000000300037308 */ /* 0x002e640000001000 */
[----:B-1----:R-:W-:Y:S08]  /*e600*/  IADD3 R3, R3, 0xffffffe, RZ ;  /* 0x0ffffffe03037810 */ /* 0x002ff00007ffe0ff */
[----:B------:R-:W1:Y:S02]  /*e610*/  F2I.FTZ.U32.TRUNC.NTZ R3, R3 ;  /* 0x0000000300037305 */ /* 0x000e64000021f000 */
[----:B-1----:R1:W3:Y:S02]  /*e620*/  R2UR UR35, R3 ;  /* 0x00000000032373c2 */ /* 0x0022e400000e0000 */
[----:B-1----:R-:W-:Y:S01]  /*e630*/  IMAD.U32 R3, RZ, RZ, UR27 ;  /* 0x0000001bff037e24 */ /* 0x002fe2000f8e00ff */
[----:B---3--:R-:W-:Y:S04]  /*e640*/  UIADD3 UR28, URZ, -UR35, URZ ;  /* 0x800000233f1c7290 */ /* 0x008fe8000fffe03f */
[----:B------:R-:W-:Y:S01]  /*e650*/  UIMAD UR28, UR28, UR26, URZ ;  /* 0x0000001a1c1c72a4 */ /* 0x000fe2000f8e023f */
[----:B------:R-:W-:Y:S03]  /*e660*/  IABS R3, R3 ;  /* 0x0000000300037213 */ /* 0x000fe60000000000 */
[----:B------:R-:W-:Y:S01]  /*e670*/  UIMAD.WIDE.U32 UR34, UR35, UR28, UR34 ;  /* 0x0000001c232272a5 */ /* 0x000fe2000f8e0022 */
[----:B------:R-:W1:Y:S03]  /*e680*/  R2UR UR29, R3 ;  /* 0x00000000031d73c2 */ /* 0x000e6600000e0000 */
[----:B--2---:R-:W-:Y:S02]  /*e690*/  UIMAD.WIDE.U32 UR38, UR35, UR31, URZ ;  /* 0x0000001f232672a5 */ /* 0x004fe4000f8e003f */
[----:B-1----:R-:W-:Y:S05]  /*e6a0*/  UIMAD.WIDE.U32 UR36, UR35, UR29, URZ ;  /* 0x0000001d232472a5 */ /* 0x002fea000f8e003f */
[----:B------:R-:W-:Y:S02]  /*e6b0*/  UMOV UR35, UR39 ;  /* 0x0000002700237c82 */ /* 0x000fe40008000000 */
[----:B------:R-:W-:Y:S02]  /*e6c0*/  UIADD3 UR30, -UR35, URZ, URZ ;  /* 0x0000003f231e7290 */ /* 0x000fe4000fffe13f */
[----:B------:R-:W-:Y:S02]  /*e6d0*/  UMOV UR33, UR37 ;  /* 0x0000002500217c82 */ /* 0x000fe40008000000 */
[----:B------:R-:W-:Y:S02]  /*e6e0*/  UIADD3 UR28, -UR33, URZ, URZ ;  /* 0x0000003f211c7290 */ /* 0x000fe4000fffe13f */
[----:B------:R-:W-:Y:S02]  /*e6f0*/  UIMAD UR31, UR26, UR30, UR31 ;  /* 0x0000001e1a1f72a4 */ /* 0x000fe4000f8e021f */
[----:B------:R-:W-:Y:S02]  /*e700*/  UIMAD UR29, UR26, UR28, UR29 ;  /* 0x0000001c1a1d72a4 */ /* 0x000fe4000f8e021d */
[----:B------:R-:W-:Y:S02]  /*e710*/  UISETP.GT.U32.AND UP2, UPT, UR26, UR31, UPT ;  /* 0x0000001f1a00728c */ /* 0x000fe4000bf44070 */
[----:B------:R-:W-:Y:S02]  /*e720*/  UISETP.GT.U32.AND UP1, UPT, UR26, UR29, UPT ;  /* 0x0000001d1a00728c */ /* 0x000fe4000bf24070 */
[----:B------:R-:W-:Y:S02]  /*e730*/  ULDC UR28, c[0x0][0x2d0] ;  /* 0x0000b400001c7ab9 */ /* 0x000fe40000000800 */
[----:B------:R-:W-:Y:S02]  /*e740*/  ULOP3.LUT UR27, UR27, UR28, URZ, 0x3c, !UPT ;  /* 0x0000001c1b1b7292 */ /* 0x000fe4000f8e3c3f */
[----:B------:R-:W-:Y:S02]  /*e750*/  ULOP3.LUT UR32, UR32, UR28, URZ, 0x3c, !UPT ;  /* 0x0000001c20207292 */ /* 0x000fe4000f8e3c3f */
[----:B------:R-:W-:Y:S02]  /*e760*/  UISETP.GE.AND UP0, UPT, UR27, URZ, UPT ;  /* 0x0000003f1b00728c */ /* 0x000fe4000bf06270 */
[----:B------:R-:W-:Y:S02]  /*e770*/  @!UP2 UIADD3 UR31, UR31, -UR26, URZ ;  /* 0x8000001a1f1fa290 */ /* 0x000fe4000fffe03f */
[----:B------:R-:W-:Y:S02]  /*e780*/  @!UP1 UIADD3 UR29, UR29, -UR26, URZ ;  /* 0x8000001a1d1d9290 */ /* 0x000fe4000fffe03f */
[----:B------:R-:W-:Y:S02]  /*e790*/  UISETP.GE.U32.AND UP4, UPT, UR31, UR26, UPT ;  /* 0x0000001a1f00728c */ /* 0x000fe4000bf86070 */
[----:B------:R-:W-:Y:S02]  /*e7a0*/  UISETP.GE.U32.AND UP3, UPT, UR29, UR26, UPT ;  /* 0x0000001a1d00728c */ /* 0x000fe4000bf66070 */
[----:B------:R-:W-:Y:S02]  /*e7b0*/  @!UP1 UIADD3 UR33, UR33, 0x1, URZ ;  /* 0x0000000121219890 */ /* 0x000fe4000fffe03f */
[----:B------:R-:W-:Y:S02]  /*e7c0*/  UISETP.GE.AND UP1, UPT, UR32, URZ, UPT ;  /* 0x0000003f2000728c */ /* 0x000fe4000bf26270 */
[----:B------:R-:W-:Y:S02]  /*e7d0*/  @!UP2 UIADD3 UR35, UR35, 0x1, URZ ;  /* 0x000000012323a890 */ /* 0x000fe4000fffe03f */
[----:B------:R-:W-:Y:S02]  /*e7e0*/  UISETP.NE.AND UP2, UPT, URZ, UR28, UPT ;  /* 0x0000001c3f00728c */ /* 0x000fe4000bf45270 */
[----:B------:R-:W-:Y:S02]  /*e7f0*/  @UP4 UIADD3 UR35, UR35, 0x1, URZ ;  /* 0x0000000123234890 */ /* 0x000fe4000fffe03f */
[----:B------:R-:W-:Y:S02]  /*e800*/  @UP3 UIADD3 UR33, UR33, 0x1, URZ ;  /* 0x0000000121213890 */ /* 0x000fe4000fffe03f */
[----:B------:R-:W-:Y:S02]  /*e810*/  ULOP3.LUT UR26, URZ, UR28, URZ, 0x33, !UPT ;  /* 0x0000001c3f1a7292 */ /* 0x000fe4000f8e333f */
[----:B------:R-:W-:Y:S02]  /*e820*/  @!UP1 UIADD3 UR35, -UR35, URZ, URZ ;  /* 0x0000003f23239290 */ /* 0x000fe4000fffe13f */
[----:B------:R-:W-:Y:S02]  /*e830*/  @!UP0 UIADD3 UR33, -UR33, URZ, URZ ;  /* 0x0000003f21218290 */ /* 0x000fe4000fffe13f */
[----:B------:R-:W-:Y:S02]  /*e840*/  USEL UR35, UR26, UR35, !UP2 ;  /* 0x000000231a237287 */ /* 0x000fe4000d000000 */
[----:B------:R-:W-:Y:S04]  /*e850*/  USEL UR26, UR26, UR33, !UP2 ;  /* 0x000000211a1a7287 */ /* 0x000fe8000d000000 */
[----:B------:R-:W-:Y:S01]  /*e860*/  MOV R4, UR35 ;  /* 0x0000002300047c02 */ /* 0x000fe20008000f00 */
[----:B------:R-:W-:Y:S01]  /*e870*/  IMAD.U32 R3, RZ, RZ, UR35 ;  /* 0x00000023ff037e24 */ /* 0x000fe2000f8e00ff */
[----:B------:R-:W-:Y:S01]  /*e880*/  MOV R5, UR26 ;  /* 0x0000001a00057c02 */ /* 0x000fe20008000f00 */
[----:B------:R-:W-:Y:S01]  /*e890*/  IMAD.U32 R6, RZ, RZ, UR26 ;  /* 0x0000001aff067e24 */ /* 0x000fe2000f8e00ff */
[----:B------:R-:W-:Y:S01]  /*e8a0*/  LEA R8, P0, R4, UR16, 0x2 ;  /* 0x0000001004087c11 */ /* 0x000fe2000f8010ff */
[----:B------:R-:W-:Y:S03]  /*e8b0*/  UIADD3 UR26, UR35, -UR26, URZ ;  /* 0x8000001a231a7290 */ /* 0x000fe6000fffe03f */
[----:B------:R-:W1:Y:S01]  /*e8c0*/  R2UR UR30, R8 ;  /* 0x00000000081e73c2 */ /* 0x000e6200000e0000 */
[----:B------:R-:W-:Y:S01]  /*e8d0*/  LEA R6, P1, R6, UR16, 0x2 ;  /* 0x0000001006067c11 */ /* 0x000fe2000f8210ff */
[----:B------:R-:W-:Y:S01]  /*e8e0*/  UIMAD UR28, UR26, UR28, -0x40 ;  /* 0xffffffc01a1c74a4 */ /* 0x000fe2000f8e021c */
[----:B------:R-:W-:Y:S02]  /*e8f0*/  LEA.HI.X.SX32 R9, R3, UR17, 0x2, P0 ;  /* 0x0000001103097c11 */ /* 0x000fe400080f16ff */
[----:B------:R-:W-:Y:S01]  /*e900*/  LEA.HI.X.SX32 R7, R5, UR17, 0x2, P1 ;  /* 0x0000001105077c11 */ /* 0x000fe200088f16ff */
[----:B------:R-:W-:Y:S02]  /*e910*/  USHF.R.S32.HI UR27, URZ, 0x1f, UR28 ;  /* 0x0000001f3f1b7899 */ /* 0x000fe4000801141c */
[----:B------:R-:W2:Y:S01]  /*e920*/  R2UR UR32, R6 ;  /* 0x00000000062073c2 */ /* 0x000ea200000e0000 */
[----:B------:R-:W-:Y:S02]  /*e930*/  UIMAD UR26, UR9, UR28, URZ ;  /* 0x0000001c091a72a4 */ /* 0x000fe4000f8e023f */
[----:B------:R-:W-:Y:S02]  /*e940*/  UIMAD.WIDE.U32 UR28, UR8, UR28, URZ ;  /* 0x0000001c081c72a5 */ /* 0x000fe4000f8e003f */
[----:B------:R-:W-:Y:S03]  /*e950*/  UIMAD UR26, UR27, UR8, UR26 ;  /* 0x000000081b1a72a4 */ /* 0x000fe6000f8e021a */
[----:B------:R-:W3:Y:S01]  /*e960*/  R2UR UR31, R9 ;  /* 0x00000000091f73c2 */ /* 0x000ee200000e0000 */
[----:B------:R-:W-:Y:S02]  /*e970*/  UIADD3 UR26, UR29, UR26, URZ ;  /* 0x0000001a1d1a7290 */ /* 0x000fe4000fffe03f */
[----:B------:R-:W-:Y:S01]  /*e980*/  UMOV UR27, UR8 ;  /* 0x00000008001b7c82 */ /* 0x000fe20008000000 */
[----:B-1----:R-:W-:Y:S04]  /*e990*/  IMAD.U32 R4, RZ, RZ, UR30 ;  /* 0x0000001eff047e24 */ /* 0x002fe8000f8e00ff */
[----:B------:R-:W1:Y:S01]  /*e9a0*/  R2UR UR33, R7 ;  /* 0x00000000072173c2 */ /* 0x000e6200000e0000 */
[----:B--2---:R-:W-:Y:S01]  /*e9b0*/  MOV R6, UR32 ;  /* 0x0000002000067c02 */ /* 0x004fe20008000f00 */
[----:B---3--:R-:W-:Y:S05]  /*e9c0*/  IMAD.U32 R5, RZ, RZ, UR31 ;  /* 0x0000001fff057e24 */ /* 0x008fea000f8e00ff */
[----:B------:R2:W3:Y:S01]  /*e9d0*/  LDG.E R3, [R4.64] ;  /* 0x0000001604037981 */ /* 0x0004e2000c1e1900 */
[----:B-1----:R-:W-:Y:S05]  /*e9e0*/  IMAD.U32 R7, RZ, RZ, UR33 ;  /* 0x00000021ff077e24 */ /* 0x002fea000f8e00ff */
[----:B------:R-:W3:Y:S01]  /*e9f0*/  LDG.E R6, [R6.64] ;  /* 0x0000001606067981 */ /* 0x000ee2000c1e1900 */
[----:B--2---:R-:W-:Y:S01]  /*ea00*/  IMAD.U32 R5, RZ, RZ, UR29 ;  /* 0x0000001dff057e24 */ /* 0x004fe2000f8e00ff */
[----:B------:R-:W-:Y:S02]  /*ea10*/  MOV R4, UR28 ;  /* 0x0000001c00047c02 */ /* 0x000fe40008000f00 */
[----:B------:R-:W-:Y:S01]  /*ea20*/  MOV R5, UR26 ;  /* 0x0000001a00057c02 */ /* 0x000fe20008000f00 */
[----:B------:R-:W-:Y:S01]  /*ea30*/  UMOV UR26, UR9 ;  /* 0x00000009001a7c82 */ /* 0x000fe20008000000 */
[----:B---3--:R-:W-:Y:S04]  /*ea40*/  IMAD.IADD R6, R6, 0x1, -R3 ;  /* 0x0000000106067824 */ /* 0x008fe800078e0a03 */
[C---:B------:R-:W-:Y:S01]  /*ea50*/  IMAD.WIDE.U32 R4, R6.reuse, c[0x0][0x188], R4 ;  /* 0x0000620006047a25 */ /* 0x040fe200078e0004 */
[----:B------:R-:W-:Y:S03]  /*ea60*/  SHF.R.S32.HI R3, RZ, 0x1f, R6 ;  /* 0x0000001fff037819 */ /* 0x000fe60000011406 */
[----:B------:R-:W-:Y:S02]  /*ea70*/  IMAD.MOV.U32 R7, RZ, RZ, R4 ;  /* 0x000000ffff077224 */ /* 0x000fe400078e0004 */
[----:B------:R-:W-:Y:S04]  /*ea80*/  IMAD R3, R3, c[0x0][0x188], RZ ;  /* 0x0000620003037a24 */ /* 0x000fe800078e02ff */
[----:B------:R-:W-:Y:S05]  /*ea90*/  IMAD R3, R6, c[0x0][0x18c], R3 ;  /* 0x0000630006037a24 */ /* 0x000fea00078e0203 */
[----:B------:R-:W-:Y:S02]  /*eaa0*/  IADD3 R3, R5, R3, RZ ;  /* 0x0000000305037210 */ /* 0x000fe40007ffe0ff */
.L_x_6358:
        /* <DEDUP_REMOVED lines=337> */
[----:B------:R-:W-:Y:S01]  /*ffc0*/  USHF.L.U32 UR9, UR12, 0x6, URZ ;  /* 0x000000060c097899 */ /* 0x000fe2000800063f */
[----:B------:R-:W-:Y:S01]  /*ffd0*/  IABS R3, c[0x0][0x2d0] ;  /* 0x0000b40000037a13 */ /* 0x000fe20000000000 */
[----:B------:R-:W-:Y:S02]  /*ffe0*/  UMOV UR34, URZ ;  /* 0x0000003f00227c82 */ /* 0x000fe40008000000 */
[----:B------:R-:W-:Y:S01]  /*fff0*/  UIADD3 UR32, UR9, -0x40, URZ ;  /* 0xffffffc009207890 */ /* 0x000fe2000fffe03f */
[----:B------:R-:W1:Y:S01]  /*10000*/  R2UR UR8, R3 ;  /* 0x00000000030873c2 */ /* 0x000e6200000e0000 */
        /* <DEDUP_REMOVED lines=80> */
.L_x_6360:
        /* <DEDUP_REMOVED lines=117> */
.L_x_6359:
[----:B------:R-:W-:Y:S01]  /*10c60*/  MOV R3, UR12 ;  /* 0x0000000c00037c02 */ /* 0x000fe20008000f00 */
[----:B------:R-:W-:Y:S02]  /*10c70*/  UISETP.GT.AND UP0, UPT, UR12, UR11, UPT ;  /* 0x0000000b0c00728c */ /* 0x000fe4000bf04270 */
[----:B------:R-:W-:Y:S01]  /*10c80*/  UMOV UR8, UR27 ;  /* 0x0000001b00087c82 */ /* 0x000fe20008000000 */
[----:B------:R-:W-:Y:S01]  /*10c90*/  LEA R3, R3, R234, 0x6 ;  /* 0x000000ea03037211 */ /* 0x000fe200078e30ff */
[----:B------:R-:W-:Y:S03]  /*10ca0*/  UMOV UR9, UR26 ;  /* 0x0000001a00097c82 */ /* 0x000fe60008000000 */
[----:B-1----:R-:W-:Y:S01]  /*10cb0*/  IADD3 R171, R3, 0x21, RZ ;  /* 0x0000002103ab7810 */ /* 0x002fe20007ffe0ff */
[----:B------:R-:W-:Y:S01]  /*10cc0*/  IMAD.IADD R169, R243, 0x1, -R3 ;  /* 0x00000001f3a97824 */ /* 0x000fe200078e0a03 */
[----:B------:R-:W-:Y:S02]  /*10cd0*/  IADD3 R170, R3, 0x1, RZ ;  /* 0x0000000103aa7810 */ /* 0x000fe40007ffe0ff */
[----:B------:R-:W-:Y:S02]  /*10ce0*/  IADD3 R165, R243, -R171, RZ ;  /* 0x800000abf3a57210 */ /* 0x000fe40007ffe0ff */
[C---:B------:R-:W-:Y:S02]  /*10cf0*/  IADD3 R164, R3.reuse, 0x10, RZ ;  /* 0x0000001003a47810 */ /* 0x040fe40007ffe0ff */
[C---:B------:R-:W-:Y:S02]  /*10d00*/  ISETP.GE.AND P4, PT, R170.reuse, R242, PT ;  /* 0x000000f2aa00720c */ /* 0x040fe40003f86270 */
[C---:B------:R-:W-:Y:S02]  /*10d10*/  ISETP.GE.AND P0, PT, R170.reuse, R239, PT ;  /* 0x000000efaa00720c */ /* 0x040fe40003f06270 */
[----:B------:R-:W-:Y:S02]  /*10d20*/  IABS R165, R165 ;  /* 0x000000a500a57213 */ /* 0x000fe40000000000 */
[----:B------:R-:W-:Y:S02]  /*10d30*/  IADD3 R173, R3, 0x8, RZ ;  /* 0x0000000803ad7810 */ /* 0x000fe40007ffe0ff */
[C---:B------:R-:W-:Y:S02]  /*10d40*/  ISETP.GE.OR P4, PT, R170.reuse, R241, !P4 ;  /* 0x000000f1aa00720c */ /* 0x040fe40006786670 */
[----:B------:R-:W-:Y:S01]  /*10d50*/  ISETP.GE.OR P0, PT, R170, R238, !P0 ;  /* 0x000000eeaa00720c */ /* 0x000fe20004706670 */
[C---:B------:R-:W-:Y:S01]  /*10d60*/  IMAD.IADD R189, R243.reuse, 0x1, -R173 ;  /* 0x00000001f3bd7824 */ /* 0x040fe200078e0aad */
[-C--:B------:R-:W-:Y:S02]  /*10d70*/  IADD3 R168, R243, -R170.reuse, RZ ;  /* 0x800000aaf3a87210 */ /* 0x080fe40007ffe0ff */
[C---:B------:R-:W-:Y:S02]  /*10d80*/  IADD3 R184, R240.reuse, -R170, RZ ;  /* 0x800000aaf0b87210 */ /* 0x040fe40007ffe0ff */
[----:B------:R-:W-:Y:S01]  /*10d90*/  MOV R170, R165 ;  /* 0x000000a500aa7202 */ /* 0x000fe20000000f00 */
[C---:B------:R-:W-:Y:S01]  /*10da0*/  IMAD.IADD R165, R240.reuse, 0x1, -R164 ;  /* 0x00000001f0a57824 */ /* 0x040fe200078e0aa4 */
[C---:B------:R-:W-:Y:S02]  /*10db0*/  ISETP.GE.AND P2, PT, R173.reuse, R242, PT ;  /* 0x000000f2ad00720c */ /* 0x040fe40003f46270 */
[----:B------:R-:W-:Y:S02]  /*10dc0*/  ISETP.GE.AND P6, PT, R173, R239, PT ;  /* 0x000000efad00720c */ /* 0x000fe40003fc6270 */
[----:B------:R-:W-:Y:S01]  /*10dd0*/  IABS R169, R169 ;  /* 0x000000a900a97213 */ /* 0x000fe20000000000 */
[----:B------:R-:W-:Y:S01]  /*10de0*/  I2F R170, R170 ;  /* 0x000000aa00aa7306 */ /* 0x000fe20000201400 */
[----:B------:R-:W-:Y:S02]  /*10df0*/  IABS R165, R165 ;  /* 0x000000a500a57213 */ /* 0x000fe40000000000 */
[----:B------:R-:W-:Y:S02]  /*10e00*/  IADD3 R188, R3, 0x9, RZ ;  /* 0x0000000903bc7810 */ /* 0x000fe40007ffe0ff */
[C---:B------:R-:W-:Y:S02]  /*10e10*/  IADD3 R180, R240.reuse, -R173, RZ ;  /* 0x800000adf0b47210 */ /* 0x040fe40007ffe0ff */
[C---:B------:R-:W-:Y:S01]  /*10e20*/  ISETP.GE.OR P2, PT, R173.reuse, R241, !P2 ;  /* 0x000000f1ad00720c */ /* 0x040fe20005746670 */
[C---:B------:R-:W-:Y:S01]  /*10e30*/  IMAD.IADD R174, R240.reuse, 0x1, -R188 ;  /* 0x00000001f0ae7824 */ /* 0x040fe200078e0abc */
[----:B------:R-:W-:Y:S01]  /*10e40*/  ISETP.GE.OR P6, PT, R173, R238, !P6 ;  /* 0x000000eead00720c */ /* 0x000fe200077c6670 */
[----:B------:R-:W-:Y:S01]  /*10e50*/  I2F R169, R169 ;  /* 0x000000a900a97306 */ /* 0x000fe20000201400 */
[----:B------:R-:W-:Y:S02]  /*10e60*/  IABS R168, R168 ;  /* 0x000000a800a87213 */ /* 0x000fe40000000000 */
[----:B------:R-:W-:Y:S02]  /*10e70*/  IADD3 R179, R243, -R188, RZ ;  /* 0x800000bcf3b37210 */ /* 0x000fe40007ffe0ff */
[CC--:B------:R-:W-:Y:S02]  /*10e80*/  ISETP.GE.AND P5, PT, R3.reuse, R242.reuse, PT ;  /* 0x000000f20300720c */ /* 0x0c0fe40003fa6270 */
[----:B------:R-:W-:Y:S02]  /*10e90*/  IABS R179, R179 ;  /* 0x000000b300b37213 */ /* 0x000fe40000000000 */
[C---:B------:R-:W-:Y:S01]  /*10ea0*/  ISETP.GE.OR P5, PT, R3.reuse, R241, !P5 ;  /* 0x000000f10300720c */ /* 0x040fe20006fa6670 */
[----:B------:R1:W-:Y:S01]  /*10eb0*/  I2F R173, R165 ;  /* 0x000000a500ad7306 */ /* 0x0003e20000201400 */
[----:B------:R-:W-:Y:S02]  /*10ec0*/  IABS R189, R189 ;  /* 0x000000bd00bd7213 */ /* 0x000fe40000000000 */
[----:B------:R-:W-:Y:S02]  /*10ed0*/  IADD3 R172, R240, -R3, RZ ;  /* 0x80000003f0ac7210 */ /* 0x000fe40007ffe0ff */
[C---:B------:R-:W-:Y:S02]  /*10ee0*/  ISETP.GE.AND P3, PT, R188.reuse, R242, PT ;  /* 0x000000f2bc00720c */ /* 0x040fe40003f66270 */
[----:B------:R-:W-:Y:S02]  /*10ef0*/  IABS R172, R172 ;  /* 0x000000ac00ac7213 */ /* 0x000fe40000000000 */
[C---:B------:R-:W-:Y:S01]  /*10f00*/  IADD3 R183, R3.reuse, 0x18, RZ ;  /* 0x0000001803b77810 */ /* 0x040fe20007ffe0ff */
[----:B------:R-:W-:Y:S01]  /*10f10*/  I2F R168, R168 ;  /* 0x000000a800a87306 */ /* 0x000fe20000201400 */
[----:B------:R-:W-:Y:S02]  /*10f20*/  IADD3 R178, R3, 0x11, RZ ;  /* 0x0000001103b27810 */ /* 0x000fe40007ffe0ff */
[C---:B------:R-:W-:Y:S02]  /*10f30*/  IADD3 R187, R243.reuse, -R164, RZ ;  /* 0x800000a4f3bb7210 */ /* 0x040fe40007ffe0ff */
[----:B------:R-:W-:Y:S01]  /*10f40*/  ISETP.GE.OR P3, PT, R188, R241, !P3 ;  /* 0x000000f1bc00720c */ /* 0x000fe20005f66670 */
[----:B------:R-:W-:Y:S01]  /*10f50*/  IMAD.IADD R186, R243, 0x1, -R178 ;  /* 0x00000001f3ba7824 */ /* 0x000fe200078e0ab2 */
[----:B------:R-:W-:Y:S02]  /*10f60*/  IABS R187, R187 ;  /* 0x000000bb00bb7213 */ /* 0x000fe40000000000 */
[C---:B------:R-:W-:Y:S01]  /*10f70*/  IADD3 R182, R3.reuse, 0x19, RZ ;  /* 0x0000001903b67810 */ /* 0x040fe20007ffe0ff */
[----:B------:R-:W-:Y:S01]  /*10f80*/  I2F R179, R179 ;  /* 0x000000b300b37306 */ /* 0x000fe20000201400 */
[----:B------:R-:W-:Y:S02]  /*10f90*/  IABS R186, R186 ;  /* 0x000000ba00ba7213 */ /* 0x000fe40000000000 */
[----:B------:R-:W-:Y:S01]  /*10fa0*/  ISETP.GE.AND P1, PT, R3, R239, PT ;  /* 0x000000ef0300720c */ /* 0x000fe20003f26270 */
[----:B------:R-:W-:Y:S01]  /*10fb0*/  IMAD.IADD R181, R243, 0x1, -R182 ;  /* 0x00000001f3b57824 */ /* 0x000fe200078e0ab6 */
[----:B-1----:R-:W-:Y:S02]  /*10fc0*/  IADD3 R165, R3, 0x29, RZ ;  /* 0x0000002903a57810 */ /* 0x002fe40007ffe0ff */
[----:B------:R-:W-:Y:S02]  /*10fd0*/  IADD3 R185, R243, -R183, RZ ;  /* 0x800000b7f3b97210 */ /* 0x000fe40007ffe0ff */
[----:B------:R-:W-:Y:S01]  /*10fe0*/  IABS R181, R181 ;  /* 0x000000b500b57213 */ /* 0x000fe20000000000 */
[----:B------:R-:W-:Y:S01]  /*10ff0*/  I2F R189, R189 ;  /* 0x000000bd00bd7306 */ /* 0x000fe20000201400 */
[C---:B------:R-:W-:Y:S02]  /*11000*/  ISETP.GE.OR P1, PT, R3.reuse, R238, !P1 ;  /* 0x000000ee0300720c */ /* 0x040fe40004f26670 */
[----:B------:R-:W-:Y:S02]  /*11010*/  IABS R185, R185 ;  /* 0x000000b900b97213 */ /* 0x000fe40000000000 */
[----:B------:R-:W-:Y:S02]  /*11020*/  IADD3 R177, R3, 0x20, RZ ;  /* 0x0000002003b17810 */ /* 0x000fe40007ffe0ff */
[----:B------:R-:W-:Y:S02]  /*11030*/  IABS R184, R184 ;  /* 0x000000b800b87213 */ /* 0x000fe40000000000 */
[----:B------:R-:W-:Y:S01]  /*11040*/  IADD3 R176, R243, -R177, RZ ;  /* 0x800000b1f3b07210 */ /* 0x000fe20007ffe0ff */
[----:B------:R-:W-:Y:S01]  /*11050*/  I2F R172, R172 ;  /* 0x000000ac00ac7306 */ /* 0x000fe20000201400 */
[----:B------:R-:W-:Y:S02]  /*11060*/  IABS R180, R180 ;  /* 0x000000b400b47213 */ /* 0x000fe40000000000 */
[----:B------:R-:W-:Y:S02]  /*11070*/  IABS R176, R176 ;  /* 0x000000b000b07213 */ /* 0x000fe40000000000 */
[----:B------:R-:W-:Y:S05]  /*11080*/  IABS R174, R174 ;  /* 0x000000ae00ae7213 */ /* 0x000fea0000000000 */
        /* <DEDUP_REMOVED lines=9> */
[----:B------:R-:W-:Y:S01]  /*11120*/  FFMA.FTZ R4, R169, -UR19, R4 ;  /* 0x80000013a9047c23 */ /* 0x000fe20008010004 */
[----:B------:R-:W-:Y:S01]  /*11130*/  IADD3 R169, R3, 0x28, RZ ;  /* 0x0000002803a97810 */ /* 0x000fe20007ffe0ff */
[----:B------:R-:W-:Y:S02]  /*11140*/  FFMA.FTZ R5, R168, -UR19, R5 ;  /* 0x80000013a8057c23 */ /* 0x000fe40008010005 */
[----:B------:R-:W-:Y:S01]  /*11150*/  FFMA.FTZ R9, R179, -UR19, R9 ;  /* 0x80000013b3097c23 */ /* 0x000fe20008010009 */
[----:B------:R-:W-:Y:S01]  /*11160*/  FSEL R168, R4, -INF , !P5 ;  /* 0xff80000004a87808 */ /* 0x000fe20006800000 */
[----:B------:R-:W-:Y:S01]  /*11170*/  IMAD.IADD R4, R243, 0x1, -R165 ;  /* 0x00000001f3047824 */ /* 0x000fe200078e0aa5 */
[----:B------:R-:W-:Y:S01]  /*11180*/  ISETP.GE.AND P5, PT, R188, R239, PT ;  /* 0x000000efbc00720c */ /* 0x000fe20003fa6270 */
[----:B------:R-:W-:Y:S01]  /*11190*/  FFMA.FTZ R8, R189, -UR19, R8 ;  /* 0x80000013bd087c23 */ /* 0x000fe20008010008 */
[----:B------:R-:W-:Y:S01]  /*111a0*/  FSEL R9, R9, -INF , !P3 ;  /* 0xff80000009097808 */ /* 0x000fe20005800000 */
[----:B------:R-:W-:Y:S01]  /*111b0*/  FFMA.FTZ R6, R172, -UR19, R6 ;  /* 0x80000013ac067c23 */ /* 0x000fe20008010006 */
[----:B------:R-:W-:Y:S01]  /*111c0*/  IABS R4, R4 ;  /* 0x0000000400047213 */ /* 0x000fe20000000000 */
[----:B------:R-:W-:Y:S01]  /*111d0*/  FFMA.FTZ R12, R187, -UR19, R12 ;  /* 0x80000013bb0c7c23 */ /* 0x000fe2000801000c */
[----:B------:R-:W-:Y:S01]  /*111e0*/  ISETP.GE.OR P5, PT, R188, R238, !P5 ;  /* 0x000000eebc00720c */ /* 0x000fe20006fa6670 */
[----:B------:R-:W-:Y:S01]  /*111f0*/  FFMA.FTZ R13, R186, -UR19, R13 ;  /* 0x80000013ba0d7c23 */ /* 0x000fe2000801000d */
[----:B------:R-:W1:Y:S01]  /*11200*/  I2F R179, R4 ;  /* 0x0000000400b37306 */ /* 0x000e620000201400 */
[----:B------:R-:W-:Y:S01]  /*11210*/  IADD3 R188, R240, -R183, RZ ;  /* 0x800000b7f0bc7210 */ /* 0x000fe20007ffe0ff */
[----:B------:R-:W-:Y:S01]  /*11220*/  FFMA.FTZ R17, R181, -UR19, R17 ;  /* 0x80000013b5117c23 */ /* 0x000fe20008010011 */
[----:B------:R-:W-:Y:S01]  /*11230*/  FSEL R8, R8, -INF , !P2 ;  /* 0xff80000008087808 */ /* 0x000fe20005000000 */
[----:B------:R-:W-:Y:S01]  /*11240*/  FFMA.FTZ R16, R185, -UR19, R16 ;  /* 0x80000013b9107c23 */ /* 0x000fe20008010010 */
[----:B------:R-:W-:Y:S01]  /*11250*/  ISETP.GE.AND P2, PT, R178, R242, PT ;  /* 0x000000f2b200720c */ /* 0x000fe20003f46270 */
[----:B------:R-:W-:Y:S01]  /*11260*/  FFMA.FTZ R20, R176, -UR19, R20 ;  /* 0x80000013b0147c23 */ /* 0x000fe20008010014 */
[----:B------:R-:W-:Y:S01]  /*11270*/  ISETP.GE.AND P3, PT, R178, R239, PT ;  /* 0x000000efb200720c */ /* 0x000fe20003f66270 */
[----:B------:R-:W-:Y:S01]  /*11280*/  FFMA.FTZ R7, R184, -UR19, R7 ;  /* 0x80000013b8077c23 */ /* 0x000fe20008010007 */
[-C--:B------:R-:W-:Y:S01]  /*11290*/  ISETP.GE.OR P2, PT, R178, R241.reuse, !P2 ;  /* 0x000000f1b200720c */ /* 0x080fe20005746670 */
[----:B------:R-:W-:Y:S01]  /*112a0*/  FFMA.FTZ R21, R170, -UR19, R21 ;  /* 0x80000013aa157c23 */ /* 0x000fe20008010015 */
[----:B------:R-:W-:Y:S01]  /*112b0*/  ISETP.GE.OR P3, PT, R178, R238, !P3 ;  /* 0x000000eeb200720c */ /* 0x000fe20005f66670 */
[----:B------:R-:W-:Y:S01]  /*112c0*/  FFMA.FTZ R14, R173, -UR19, R14 ;  /* 0x80000013ad0e7c23 */ /* 0x000fe2000801000e */
[----:B------:R-:W-:Y:S01]  /*112d0*/  IADD3 R172, R240, -R178, RZ ;  /* 0x800000b2f0ac7210 */ /* 0x000fe20007ffe0ff */
[----:B------:R-:W-:Y:S01]  /*112e0*/  FFMA.FTZ R10, R180, -UR19, R10 ;  /* 0x80000013b40a7c23 */ /* 0x000fe2000801000a */
[----:B------:R-:W-:Y:S02]  /*112f0*/  FSEL R6, R6, -INF , !P1 ;  /* 0xff80000006067808 */ /* 0x000fe40004800000 */
[C---:B------:R-:W-:Y:S02]  /*11300*/  ISETP.GE.AND P1, PT, R164.reuse, R242, PT ;  /* 0x000000f2a400720c */ /* 0x040fe40003f26270 */
[----:B------:R-:W-:Y:S02]  /*11310*/  FSEL R197, R13, -INF , !P2 ;  /* 0xff8000000dc57808 */ /* 0x000fe40005000000 */
[----:B------:R-:W-:Y:S02]  /*11320*/  ISETP.GE.OR P1, PT, R164, R241, !P1 ;  /* 0x000000f1a400720c */ /* 0x000fe40004f26670 */
[----:B------:R-:W-:Y:S01]  /*11330*/  IADD3 R175, R243, -R169, RZ ;  /* 0x800000a9f3af7210 */ /* 0x000fe20007ffe0ff */
[----:B-1----:R-:W-:Y:S01]  /*11340*/  FFMA.FTZ R25, R179, -UR19, R25 ;  /* 0x80000013b3197c23 */ /* 0x002fe20008010019 */
[----:B------:R-:W-:Y:S02]  /*11350*/  IABS R4, R188 ;  /* 0x000000bc00047213 */ /* 0x000fe40000000000 */
[----:B------:R-:W-:Y:S02]  /*11360*/  FSEL R196, R12, -INF , !P1 ;  /* 0xff8000000cc47808 */ /* 0x000fe40004800000 */
[----:B------:R1:W2:Y:S01]  /*11370*/  I2F R178, R4 ;  /* 0x0000000400b27306 */ /* 0x0002a20000201400 */
[----:B------:R-:W-:Y:S02]  /*11380*/  IADD3 R12, R3, 0x31, RZ ;  /* 0x00000031030c7810 */ /* 0x000fe40007ffe0ff */
[CC--:B------:R-:W-:Y:S02]  /*11390*/  ISETP.GE.AND P1, PT, R183.reuse, R242.reuse, PT ;  /* 0x000000f2b700720c */ /* 0x0c0fe40003f26270 */
[----:B------:R-:W-:Y:S02]  /*113a0*/  IABS R175, R175 ;  /* 0x000000af00af7213 */ /* 0x000fe40000000000 */
[----:B------:R-:W-:Y:S02]  /*113b0*/  ISETP.GE.OR P1, PT, R183, R241, !P1 ;  /* 0x000000f1b700720c */ /* 0x000fe40004f26670 */
[----:B------:R-:W-:Y:S02]  /*113c0*/  FSEL R5, R5, -INF , !P4 ;  /* 0xff80000005057808 */ /* 0x000fe40006000000 */
[----:B------:R-:W-:Y:S01]  /*113d0*/  FSEL R198, R16, -INF , !P1 ;  /* 0xff80000010c67808 */ /* 0x000fe20004800000 */
[----:B------:R-:W-:Y:S01]  /*113e0*/  IMAD.IADD R16, R240, 0x1, -R177 ;  /* 0x00000001f0107824 */ /* 0x000fe200078e0ab1 */
[----:B------:R-:W-:Y:S01]  /*113f0*/  ISETP.GE.AND P1, PT, R182, R242, PT ;  /* 0x000000f2b600720c */ /* 0x000fe20003f26270 */
[----:B------:R-:W3:Y:S01]  /*11400*/  I2F R175, R175 ;  /* 0x000000af00af7306 */ /* 0x000ee20000201400 */
[----:B------:R-:W-:Y:S02]  /*11410*/  ISETP.GE.AND P4, PT, R164, R239, PT ;  /* 0x000000efa400720c */ /* 0x000fe40003f86270 */
[-C--:B------:R-:W-:Y:S02]  /*11420*/  ISETP.GE.OR P1, PT, R182, R241.reuse, !P1 ;  /* 0x000000f1b600720c */ /* 0x080fe40004f26670 */
[----:B------:R-:W-:Y:S02]  /*11430*/  IABS R172, R172 ;  /* 0x000000ac00ac7213 */ /* 0x000fe40000000000 */
[----:B------:R-:W-:Y:S02]  /*11440*/  IABS R16, R16 ;  /* 0x0000001000107213 */ /* 0x000fe40000000000 */
[----:B------:R-:W-:Y:S01]  /*11450*/  ISETP.GE.OR P4, PT, R164, R238, !P4 ;  /* 0x000000eea400720c */ /* 0x000fe20006786670 */
[----:B-1----:R-:W-:Y:S01]  /*11460*/  IMAD.IADD R4, R240, 0x1, -R182 ;  /* 0x00000001f0047824 */ /* 0x002fe200078e0ab6 */
[----:B------:R-:W-:Y:S01]  /*11470*/  IADD3 R164, R3, 0x30, RZ ;  /* 0x0000003003a47810 */ /* 0x000fe20007ffe0ff */
[----:B------:R-:W1:Y:S01]  /*11480*/  I2F R172, R172 ;  /* 0x000000ac00ac7306 */ /* 0x000e620000201400 */
[----:B------:R-:W-:Y:S01]  /*11490*/  FSEL R199, R17, -INF , !P1 ;  /* 0xff80000011c77808 */ /* 0x000fe20004800000 */
[----:B--2---:R-:W-:Y:S01]  /*114a0*/  FFMA.FTZ R18, R178, -UR19, R18 ;  /* 0x80000013b2127c23 */ /* 0x004fe20008010012 */
[----:B------:R-:W-:Y:S02]  /*114b0*/  IABS R4, R4 ;  /* 0x0000000400047213 */ /* 0x000fe40000000000 */
[----:B------:R-:W-:Y:S02]  /*114c0*/  ISETP.GE.AND P1, PT, R177, R242, PT ;  /* 0x000000f2b100720c */ /* 0x000fe40003f26270 */
[----:B------:R-:W-:Y:S02]  /*114d0*/  MOV R13, R4 ;  /* 0x00000004000d7202 */ /* 0x000fe40000000f00 */
[C---:B------:R-:W-:Y:S01]  /*114e0*/  IADD3 R4, R243.reuse, -R12, RZ ;  /* 0x8000000cf3047210 */ /* 0x040fe20007ffe0ff */
[----:B------:R-:W2:Y:S01]  /*114f0*/  I2F R16, R16 ;  /* 0x0000001000107306 */ /* 0x000ea20000201400 */
[----:B------:R-:W-:Y:S01]  /*11500*/  IADD3 R188, R243, -R164, RZ ;  /* 0x800000a4f3bc7210 */ /* 0x000fe20007ffe0ff */
[----:B---3--:R-:W-:Y:S01]  /*11510*/  FFMA.FTZ R24, R175, -UR19, R24 ;  /* 0x80000013af187c23 */ /* 0x008fe20008010018 */
[----:B------:R-:W-:Y:S02]  /*11520*/  IABS R4, R4 ;  /* 0x0000000400047213 */ /* 0x000fe40000000000 */
[-C--:B------:R-:W-:Y:S02]  /*11530*/  ISETP.GE.OR P1, PT, R177, R241.reuse, !P1 ;  /* 0x000000f1b100720c */ /* 0x080fe40004f26670 */
[----:B------:R-:W-:Y:S02]  /*11540*/  IABS R188, R188 ;  /* 0x000000bc00bc7213 */ /* 0x000fe40000000000 */
[----:B------:R-:W-:Y:S01]  /*11550*/  FSEL R187, R20, -INF , !P1 ;  /* 0xff80000014bb7808 */ /* 0x000fe20004800000 */
[----:B------:R-:W3:Y:S01]  /*11560*/  I2F R181, R4 ;  /* 0x0000000400b57306 */ /* 0x000ee20000201400 */
[CC--:B------:R-:W-:Y:S02]  /*11570*/  ISETP.GE.AND P1, PT, R171.reuse, R242.reuse, PT ;  /* 0x000000f2ab00720c */ /* 0x0c0fe40003f26270 */
[----:B------:R-:W-:Y:S01]  /*11580*/  FSEL R200, R14, -INF , !P4 ;  /* 0xff8000000ec87808 */ /* 0x000fe20006000000 */
[----:B-1----:R-:W-:Y:S01]  /*11590*/  FFMA.FTZ R15, R172, -UR19, R15 ;  /* 0x80000013ac0f7c23 */ /* 0x002fe2000801000f */
[----:B------:R-:W-:Y:S01]  /*115a0*/  ISETP.GE.OR P1, PT, R171, R241, !P1 ;  /* 0x000000f1ab00720c */ /* 0x000fe20004f26670 */
[----:B------:R-:W-:Y:S01]  /*115b0*/  IMAD.IADD R14, R240, 0x1, -R164 ;  /* 0x00000001f00e7824 */ /* 0x000fe200078e0aa4 */
[----:B------:R-:W-:Y:S02]  /*115c0*/  ISETP.GE.AND P4, PT, R169, R239, PT ;  /* 0x000000efa900720c */ /* 0x000fe40003f86270 */
[----:B------:R-:W-:Y:S01]  /*115d0*/  FSEL R250, R21, -INF , !P1 ;  /* 0xff80000015fa7808 */ /* 0x000fe20004800000 */
[----:B------:R-:W1:Y:S01]  /*115e0*/  I2F R184, R188 ;  /* 0x000000bc00b87306 */ /* 0x000e620000201400 */
[C---:B------:R-:W-:Y:S02]  /*115f0*/  ISETP.GE.AND P1, PT, R169.reuse, R242, PT ;  /* 0x000000f2a900720c */ /* 0x040fe40003f26270 */
[C---:B------:R-:W-:Y:S01]  /*11600*/  ISETP.GE.OR P4, PT, R169.reuse, R238, !P4 ;  /* 0x000000eea900720c */ /* 0x040fe20006786670 */
[----:B--2---:R-:W-:Y:S01]  /*11610*/  FFMA.FTZ R22, R16, -UR19, R22 ;  /* 0x8000001310167c23 */ /* 0x004fe20008010016 */
[----:B------:R-:W-:Y:S02]  /*11620*/  ISETP.GE.OR P1, PT, R169, R241, !P1 ;  /* 0x000000f1a900720c */ /* 0x000fe40004f26670 */
[----:B------:R-:W-:Y:S02]  /*11630*/  IADD3 R169, R240, -R169, RZ ;  /* 0x800000a9f0a97210 */ /* 0x000fe40007ffe0ff */
[----:B------:R-:W-:Y:S01]  /*11640*/  FSEL R186, R24, -INF , !P1 ;  /* 0xff80000018ba7808 */ /* 0x000fe20004800000 */
[----:B------:R-:W2:Y:S01]  /*11650*/  I2F R13, R13 ;  /* 0x0000000d000d7306 */ /* 0x000ea20000201400 */
[----:B------:R-:W-:Y:S02]  /*11660*/  ISETP.GE.AND P1, PT, R165, R242, PT ;  /* 0x000000f2a500720c */ /* 0x000fe40003f26270 */
[----:B------:R-:W-:Y:S01]  /*11670*/  FMNMX.FTZ R16, R168, R2, !PT ;  /* 0x00000002a8107209 */ /* 0x000fe20007810000 */
[----:B---3--:R-:W-:Y:S01]  /*11680*/  FFMA.FTZ R29, R181, -UR19, R29 ;  /* 0x80000013b51d7c23 */ /* 0x008fe2000801001d */
[----:B------:R-:W-:Y:S02]  /*11690*/  IADD3 R4, R3, 0x38, RZ ;  /* 0x0000003803047810 */ /* 0x000fe40007ffe0ff */
[----:B------:R-:W-:Y:S02]  /*116a0*/  ISETP.GE.OR P1, PT, R165, R241, !P1 ;  /* 0x000000f1a500720c */ /* 0x000fe40004f26670 */
[----:B------:R-:W-:Y:S02]  /*116b0*/  IADD3 R17, R243, -R4, RZ ;  /* 0x80000004f3117210 */ /* 0x000fe40007ffe0ff */
[----:B------:R-:W-:Y:S02]  /*116c0*/  IABS R169, R169 ;  /* 0x000000a900a97213 */ /* 0x000fe40000000000 */
[----:B------:R-:W-:Y:S01]  /*116d0*/  IABS R17, R17 ;  /* 0x0000001100117213 */ /* 0x000fe20000000000 */
[----:B-1----:R-:W-:Y:S01]  /*116e0*/  FFMA.FTZ R28, R184, -UR19, R28 ;  /* 0x80000013b81c7c23 */ /* 0x002fe2000801001c */
[----:B------:R-:W-:Y:S02]  /*116f0*/  FSEL R201, R15, -INF , !P3 ;  /* 0xff8000000fc97808 */ /* 0x000fe40005800000 */
[----:B------:R-:W-:Y:S01]  /*11700*/  FSEL R7, R7, -INF , !P0 ;  /* 0xff80000007077808 */ /* 0x000fe20004000000 */
[----:B------:R-:W1:Y:S01]  /*11710*/  I2F R15, R169 ;  /* 0x000000a9000f7306 */ /* 0x000e620000201400 */
[----:B------:R-:W-:Y:S02]  /*11720*/  FSEL R185, R25, -INF , !P1 ;  /* 0xff80000019b97808 */ /* 0x000fe40004800000 */
[----:B------:R-:W-:Y:S02]  /*11730*/  ISETP.GE.AND P1, PT, R164, R242, PT ;  /* 0x000000f2a400720c */ /* 0x000fe40003f26270 */
[----:B------:R-:W-:Y:S01]  /*11740*/  FMNMX.FTZ R16, R5, R16, !PT ;  /* 0x0000001005107209 */ /* 0x000fe20007810000 */
[----:B--2---:R-:W-:Y:S01]  /*11750*/  FFMA.FTZ R19, R13, -UR19, R19 ;  /* 0x800000130d137c23 */ /* 0x004fe20008010013 */
[----:B------:R-:W-:Y:S02]  /*11760*/  ISETP.GE.AND P0, PT, R182, R239, PT ;  /* 0x000000efb600720c */ /* 0x000fe40003f06270 */
[----:B------:R-:W-:Y:S01]  /*11770*/  ISETP.GE.OR P1, PT, R164, R241, !P1 ;  /* 0x000000f1a400720c */ /* 0x000fe20004f26670 */
[----:B------:R-:W2:Y:S01]  /*11780*/  I2F R17, R17 ;  /* 0x0000001100117306 */ /* 0x000ea20000201400 */
[----:B------:R-:W-:Y:S02]  /*11790*/  FMNMX.FTZ R16, R8, R16, !PT ;  /* 0x0000001008107209 */ /* 0x000fe40007810000 */
[----:B------:R-:W-:Y:S02]  /*117a0*/  ISETP.GE.OR P0, PT, R182, R238, !P0 ;  /* 0x000000eeb600720c */ /* 0x000fe40004706670 */
[----:B------:R-:W-:Y:S02]  /*117b0*/  IADD3 R20, R240, -R171, RZ ;  /* 0x800000abf0147210 */ /* 0x000fe40007ffe0ff */
[----:B------:R-:W-:Y:S02]  /*117c0*/  FSEL R180, R28, -INF , !P1 ;  /* 0xff8000001cb47808 */ /* 0x000fe40004800000 */
[----:B------:R-:W-:Y:S02]  /*117d0*/  FSEL R203, R19, -INF , !P0 ;  /* 0xff80000013cb7808 */ /* 0x000fe40004000000 */
[C---:B------:R-:W-:Y:S02]  /*117e0*/  ISETP.GE.AND P1, PT, R12.reuse, R242, PT ;  /* 0x000000f20c00720c */ /* 0x040fe40003f26270 */
[CC--:B------:R-:W-:Y:S01]  /*117f0*/  ISETP.GE.AND P0, PT, R12.reuse, R239.reuse, PT ;  /* 0x000000ef0c00720c */ /* 0x0c0fe20003f06270 */
[----:B-1----:R-:W-:Y:S01]  /*11800*/  FFMA.FTZ R26, R15, -UR19, R26 ;  /* 0x800000130f1a7c23 */ /* 0x002fe2000801001a */
[----:B------:R-:W-:Y:S02]  /*11810*/  IABS R20, R20 ;  /* 0x0000001400147213 */ /* 0x000fe40000000000 */
[C---:B------:R-:W-:Y:S02]  /*11820*/  ISETP.GE.AND P3, PT, R165.reuse, R239, PT ;  /* 0x000000efa500720c */ /* 0x040fe40003f66270 */
[C---:B------:R-:W-:Y:S02]  /*11830*/  ISETP.GE.OR P1, PT, R12.reuse, R241, !P1 ;  /* 0x000000f10c00720c */ /* 0x040fe40004f26670 */
[-C--:B------:R-:W-:Y:S01]  /*11840*/  ISETP.GE.OR P0, PT, R12, R238.reuse, !P0 ;  /* 0x000000ee0c00720c */ /* 0x080fe20004706670 */
[----:B------:R-:W1:Y:S01]  /*11850*/  I2F R20, R20 ;  /* 0x0000001400147306 */ /* 0x000e620000201400 */
[----:B------:R-:W-:Y:S01]  /*11860*/  ISETP.GE.OR P3, PT, R165, R238, !P3 ;  /* 0x000000eea500720c */ /* 0x000fe20005f66670 */
[----:B--2---:R-:W-:Y:S01]  /*11870*/  FFMA.FTZ R32, R17, -UR19, R32 ;  /* 0x8000001311207c23 */ /* 0x004fe20008010020 */
[----:B------:R-:W-:Y:S02]  /*11880*/  FMNMX.FTZ R17, R9, R16, !PT ;  /* 0x0000001009117209 */ /* 0x000fe40007810000 */
[----:B------:R-:W-:Y:S02]  /*11890*/  IADD3 R16, R240, -R12, RZ ;  /* 0x8000000cf0107210 */ /* 0x000fe40007ffe0ff */
[----:B------:R-:W-:Y:S02]  /*118a0*/  FMNMX.FTZ R12, R196, R17, !PT ;  /* 0x00000011c40c7209 */ /* 0x000fe40007810000 */
[----:B------:R-:W-:Y:S02]  /*118b0*/  FMNMX.FTZ R17, R6, R0, !PT ;  /* 0x0000000006117209 */ /* 0x000fe40007810000 */
[----:B------:R-:W-:Y:S02]  /*118c0*/  IADD3 R165, R240, -R165, RZ ;  /* 0x800000a5f0a57210 */ /* 0x000fe40007ffe0ff */
[----:B------:R-:W-:Y:S02]  /*118d0*/  FSEL R10, R10, -INF , !P6 ;  /* 0xff8000000a0a7808 */ /* 0x000fe40007000000 */
[----:B------:R-:W-:Y:S02]  /*118e0*/  FMNMX.FTZ R17, R7, R17, !PT ;  /* 0x0000001107117209 */ /* 0x000fe40007810000 */
[----:B------:R-:W-:Y:S02]  /*118f0*/  IABS R13, R165 ;  /* 0x000000a5000d7213 */ /* 0x000fe40000000000 */
[----:B------:R-:W-:Y:S02]  /*11900*/  IADD3 R3, R3, 0x39, RZ ;  /* 0x0000003903037810 */ /* 0x000fe40007ffe0ff */
[----:B------:R-:W-:Y:S02]  /*11910*/  FSEL R11, R11, -INF , !P5 ;  /* 0xff8000000b0b7808 */ /* 0x000fe40006800000 */
[----:B------:R-:W-:Y:S01]  /*11920*/  FMNMX.FTZ R17, R10, R17, !PT ;  /* 0x000000110a117209 */ /* 0x000fe20007810000 */
[----:B------:R-:W2:Y:S01]  /*11930*/  I2F R13, R13 ;  /* 0x0000000d000d7306 */ /* 0x000ea20000201400 */
[----:B------:R-:W-:Y:S01]  /*11940*/  ISETP.GE.AND P2, PT, R183, R239, PT ;  /* 0x000000efb700720c */ /* 0x000fe20003f46270 */
[----:B------:R-:W-:Y:S01]  /*11950*/  IMAD.IADD R170, R243, 0x1, -R3 ;  /* 0x00000001f3aa7824 */ /* 0x000fe200078e0a03 */
[----:B------:R-:W-:Y:S01]  /*11960*/  IABS R14, R14 ;  /* 0x0000000e000e7213 */ /* 0x000fe20000000000 */
[----:B-1----:R-:W-:Y:S01]  /*11970*/  FFMA.FTZ R23, R20, -UR19, R23 ;  /* 0x8000001314177c23 */ /* 0x002fe20008010017 */
[----:B------:R-:W-:Y:S02]  /*11980*/  FMNMX.FTZ R17, R11, R17, !PT ;  /* 0x000000110b117209 */ /* 0x000fe40007810000 */
[----:B------:R-:W-:Y:S02]  /*11990*/  ISETP.GE.OR P2, PT, R183, R238, !P2 ;  /* 0x000000eeb700720c */ /* 0x000fe40005746670 */
[----:B------:R-:W-:Y:S01]  /*119a0*/  IABS R16, R16 ;  /* 0x0000001000107213 */ /* 0x000fe20000000000 */
[----:B------:R-:W1:Y:S01]  /*119b0*/  I2F R14, R14 ;  /* 0x0000000e000e7306 */ /* 0x000e620000201400 */
[----:B------:R-:W-:Y:S02]  /*119c0*/  FMNMX.FTZ R12, R197, R12, !PT ;  /* 0x0000000cc50c7209 */ /* 0x000fe40007810000 */
[----:B------:R-:W-:Y:S02]  /*119d0*/  IADD3 R15, R240, -R4, RZ ;  /* 0x80000004f00f7210 */ /* 0x000fe40007ffe0ff */
[----:B------:R-:W-:Y:S02]  /*119e0*/  IABS R170, R170 ;  /* 0x000000aa00aa7213 */ /* 0x000fe40000000000 */
[----:B------:R-:W-:Y:S02]  /*119f0*/  FMNMX.FTZ R17, R200, R17, !PT ;  /* 0x00000011c8117209 */ /* 0x000fe40007810000 */
[----:B------:R-:W-:Y:S01]  /*11a00*/  IABS R15, R15 ;  /* 0x0000000f000f7213 */ /* 0x000fe20000000000 */
[----:B------:R-:W3:Y:S01]  /*11a10*/  I2F R16, R16 ;  /* 0x0000001000107306 */ /* 0x000ee20000201400 */
[----:B------:R-:W-:Y:S02]  /*11a20*/  FSEL R202, R18, -INF , !P2 ;  /* 0xff80000012ca7808 */ /* 0x000fe40005000000 */
[----:B------:R-:W-:Y:S01]  /*11a30*/  FMNMX.FTZ R18, R198, R12, !PT ;  /* 0x0000000cc6127209 */ /* 0x000fe20007810000 */
[----:B--2---:R-:W-:Y:S01]  /*11a40*/  FFMA.FTZ R27, R13, -UR19, R27 ;  /* 0x800000130d1b7c23 */ /* 0x004fe2000801001b */
[----:B------:R-:W-:Y:S02]  /*11a50*/  IADD3 R12, R240, -R3, RZ ;  /* 0x80000003f00c7210 */ /* 0x000fe40007ffe0ff */
[----:B------:R-:W-:Y:S02]  /*11a60*/  ISETP.GE.AND P6, PT, R177, R239, PT ;  /* 0x000000efb100720c */ /* 0x000fe40003fc6270 */
[----:B------:R-:W-:Y:S01]  /*11a70*/  FMNMX.FTZ R17, R201, R17, !PT ;  /* 0x00000011c9117209 */ /* 0x000fe20007810000 */
[----:B------:R-:W2:Y:S01]  /*11a80*/  I2F R170, R170 ;  /* 0x000000aa00aa7306 */ /* 0x000ea20000201400 */
[----:B------:R-:W-:Y:S02]  /*11a90*/  IABS R12, R12 ;  /* 0x0000000c000c7213 */ /* 0x000fe40000000000 */
[----:B------:R-:W-:Y:S01]  /*11aa0*/  FMNMX.FTZ R18, R199, R18, !PT ;  /* 0x00000012c7127209 */ /* 0x000fe20007810000 */
[----:B-1----:R-:W-:Y:S01]  /*11ab0*/  FFMA.FTZ R30, R14, -UR19, R30 ;  /* 0x800000130e1e7c23 */ /* 0x002fe2000801001e */
[----:B------:R-:W-:Y:S02]  /*11ac0*/  ISETP.GE.OR P6, PT, R177, R238, !P6 ;  /* 0x000000eeb100720c */ /* 0x000fe400077c6670 */
[----:B------:R-:W-:Y:S02]  /*11ad0*/  ISETP.GE.AND P5, PT, R171, R239, PT ;  /* 0x000000efab00720c */ /* 0x000fe40003fa6270 */
[----:B------:R-:W-:Y:S01]  /*11ae0*/  FMNMX.FTZ R17, R202, R17, !PT ;  /* 0x00000011ca117209 */ /* 0x000fe20007810000 */
[----:B------:R-:W1:Y:S01]  /*11af0*/  I2F R15, R15 ;  /* 0x0000000f000f7306 */ /* 0x000e620000201400 */
[----:B------:R-:W-:Y:S02]  /*11b00*/  FMNMX.FTZ R18, R187, R18, !PT ;  /* 0x00000012bb127209 */ /* 0x000fe40007810000 */
[----:B------:R-:W-:Y:S01]  /*11b10*/  FSEL R184, R22, -INF , !P6 ;  /* 0xff80000016b87808 */ /* 0x000fe20007000000 */
[----:B---3--:R-:W-:Y:S01]  /*11b20*/  FFMA.FTZ R31, R16, -UR19, R31 ;  /* 0x80000013101f7c23 */ /* 0x008fe2000801001f */
[----:B------:R-:W-:Y:S02]  /*11b30*/  ISETP.GE.OR P5, PT, R171, R238, !P5 ;  /* 0x000000eeab00720c */ /* 0x000fe40006fa6670 */
[----:B------:R-:W-:Y:S02]  /*11b40*/  FMNMX.FTZ R17, R203, R17, !PT ;  /* 0x00000011cb117209 */ /* 0x000fe40007810000 */
[----:B------:R-:W-:Y:S01]  /*11b50*/  FMNMX.FTZ R18, R250, R18, !PT ;  /* 0x00000012fa127209 */ /* 0x000fe20007810000 */
[----:B------:R-:W3:Y:S01]  /*11b60*/  I2F R12, R12 ;  /* 0x0000000c000c7306 */ /* 0x000ee20000201400 */
[----:B------:R-:W-:Y:S02]  /*11b70*/  FSEL R183, R23, -INF , !P5 ;  /* 0xff80000017b77808 */ /* 0x000fe40006800000 */
[----:B------:R-:W-:Y:S01]  /*11b80*/  FMNMX.FTZ R17, R184, R17, !PT ;  /* 0x00000011b8117209 */ /* 0x000fe20007810000 */
[----:B--2---:R-:W-:Y:S01]  /*11b90*/  FFMA.FTZ R33, R170, -UR19, R33 ;  /* 0x80000013aa217c23 */ /* 0x004fe20008010021 */
[----:B------:R-:W-:Y:S01]  /*11ba0*/  FMNMX.FTZ R18, R186, R18, !PT ;  /* 0x00000012ba127209 */ /* 0x000fe20007810000 */
[----:B------:R-:W-:Y:S01]  /*11bb0*/  LDSM.16.MT88.4 R20, [R222+0x10000] ;  /* 0x01000000de14783b */ /* 0x000fe20000004200 */
[----:B------:R-:W-:Y:S02]  /*11bc0*/  FSEL R179, R29, -INF , !P1 ;  /* 0xff8000001db37808 */ /* 0x000fe40004800000 */
[----:B------:R-:W-:Y:S02]  /*11bd0*/  ISETP.GE.AND P2, PT, R164, R239, PT ;  /* 0x000000efa400720c */ /* 0x000fe40003f46270 */
[----:B------:R-:W-:Y:S02]  /*11be0*/  FSEL R182, R26, -INF , !P4 ;  /* 0xff8000001ab67808 */ /* 0x000fe40006000000 */
[----:B------:R-:W-:Y:S01]  /*11bf0*/  FMNMX.FTZ R17, R183, R17, !PT ;  /* 0x00000011b7117209 */ /* 0x000fe20007810000 */
[----:B-1----:R-:W-:Y:S01]  /*11c00*/  FFMA.FTZ R34, R15, -UR19, R34 ;  /* 0x800000130f227c23 */ /* 0x002fe20008010022 */
[----:B------:R-:W-:Y:S02]  /*11c10*/  ISETP.GE.AND P1, PT, R4, R242, PT ;  /* 0x000000f20400720c */ /* 0x000fe40003f26270 */
[----:B------:R-:W-:Y:S02]  /*11c20*/  FMNMX.FTZ R18, R185, R18, !PT ;  /* 0x00000012b9127209 */ /* 0x000fe40007810000 */
[----:B------:R-:W-:Y:S02]  /*11c30*/  ISETP.GE.OR P2, PT, R164, R238, !P2 ;  /* 0x000000eea400720c */ /* 0x000fe40005746670 */
[----:B------:R-:W-:Y:S02]  /*11c40*/  FSEL R181, R27, -INF , !P3 ;  /* 0xff8000001bb57808 */ /* 0x000fe40005800000 */
[----:B------:R-:W-:Y:S01]  /*11c50*/  ISETP.GE.OR P1, PT, R4, R241, !P1 ;  /* 0x000000f10400720c */ /* 0x000fe20004f26670 */
[----:B---3--:R-:W-:Y:S01]  /*11c60*/  FFMA.FTZ R35, R12, -UR19, R35 ;  /* 0x800000130c237c23 */ /* 0x008fe20008010023 */
[----:B------:R-:W-:Y:S02]  /*11c70*/  FMNMX.FTZ R17, R182, R17, !PT ;  /* 0x00000011b6117209 */ /* 0x000fe40007810000 */
[----:B------:R-:W-:Y:S02]  /*11c80*/  FMNMX.FTZ R18, R180, R18, !PT ;  /* 0x00000012b4127209 */ /* 0x000fe40007810000 */
[----:B------:R-:W-:Y:S02]  /*11c90*/  ISETP.GE.AND P6, PT, R3, R242, PT ;  /* 0x000000f20300720c */ /* 0x000fe40003fc6270 */
[----:B------:R-:W-:Y:S02]  /*11ca0*/  FSEL R174, R30, -INF , !P2 ;  /* 0xff8000001eae7808 */ /* 0x000fe40005000000 */
[----:B------:R-:W-:Y:S02]  /*11cb0*/  FSEL R177, R32, -INF , !P1 ;  /* 0xff80000020b17808 */ /* 0x000fe40004800000 */
[----:B------:R-:W-:Y:S02]  /*11cc0*/  FMNMX.FTZ R17, R181, R17, !PT ;  /* 0x00000011b5117209 */ /* 0x000fe40007810000 */
[----:B------:R-:W-:Y:S02]  /*11cd0*/  ISETP.GE.AND P1, PT, R4, R239, PT ;  /* 0x000000ef0400720c */ /* 0x000fe40003f26270 */
[----:B------:R-:W-:Y:S02]  /*11ce0*/  ISETP.GE.OR P6, PT, R3, R241, !P6 ;  /* 0x000000f10300720c */ /* 0x000fe400077c6670 */
[----:B------:R-:W-:Y:S02]  /*11cf0*/  FMNMX.FTZ R18, R179, R18, !PT ;  /* 0x00000012b3127209 */ /* 0x000fe40007810000 */
[----:B------:R-:W-:Y:S02]  /*11d00*/  FSEL R173, R31, -INF , !P0 ;  /* 0xff8000001fad7808 */ /* 0x000fe40004000000 */
[----:B------:R-:W-:Y:S01]  /*11d10*/  FMNMX.FTZ R17, R174, R17, !PT ;  /* 0x00000011ae117209 */ /* 0x000fe20007810000 */
[----:B------:R-:W-:Y:S01]  /*11d20*/  LDSM.16.MT88.4 R28, [R221+0x10000] ;  /* 0x01000000dd1c783b */ /* 0x000fe20000004200 */
[----:B------:R-:W-:Y:S02]  /*11d30*/  ISETP.GE.OR P1, PT, R4, R238, !P1 ;  /* 0x000000ee0400720c */ /* 0x000fe40004f26670 */
[----:B------:R-:W-:Y:S02]  /*11d40*/  ISETP.GE.AND P2, PT, R3, R239, PT ;  /* 0x000000ef0300720c */ /* 0x000fe40003f46270 */
[----:B------:R-:W-:Y:S02]  /*11d50*/  FSEL R175, R33, -INF , !P6 ;  /* 0xff80000021af7808 */ /* 0x000fe40007000000 */
[----:B------:R-:W-:Y:S02]  /*11d60*/  FMNMX.FTZ R18, R177, R18, !PT ;  /* 0x00000012b1127209 */ /* 0x000fe40007810000 */
[----:B------:R-:W-:Y:S02]  /*11d70*/  FSEL R172, R34, -INF , !P1 ;  /* 0xff80000022ac7808 */ /* 0x000fe40004800000 */
[----:B------:R-:W-:Y:S02]  /*11d80*/  ISETP.GE.OR P2, PT, R3, R238, !P2 ;  /* 0x000000ee0300720c */ /* 0x000fe40005746670 */
[----:B------:R-:W-:Y:S02]  /*11d90*/  FMNMX.FTZ R3, R173, R17, !PT ;  /* 0x00000011ad037209 */ /* 0x000fe40007810000 */
        /* <DEDUP_REMOVED lines=13> */
[----:B------:R-:W-:Y:S01]  /*11e70*/  FMUL.FTZ R178, R164, c[0x0][0x23c] ;  /* 0x00008f00a4b27a20 */ /* 0x000fe20000410000 */
[----:B--2---:R-:W-:Y:S02]  /*11e80*/  FMNMX.FTZ R3, R4, R3, !PT ;  /* 0x0000000304037209 */ /* 0x004fe40007810000 */
[----:B------:R-:W-:Y:S02]  /*11e90*/  FSEL R4, R164, RZ, P1 ;  /* 0x000000ffa4047208 */ /* 0x000fe40000800000 */
[C---:B------:R-:W-:Y:S01]  /*11ea0*/  FSETP.NEU.FTZ.AND P0, PT, R3.reuse, -INF , PT ;  /* 0xff8000000300780b */ /* 0x040fe20003f1d000 */
[C---:B------:R-:W-:Y:S01]  /*11eb0*/  FMUL.FTZ R176, R3.reuse, c[0x0][0x23c] ;  /* 0x00008f0003b07a20 */ /* 0x040fe20000410000 */
[----:B------:R-:W-:Y:S01]  /*11ec0*/  FSEL R178, R178, RZ, P1 ;  /* 0x000000ffb2b27208 */ /* 0x000fe20000800000 */
[----:B------:R-:W-:Y:S01]  /*11ed0*/  FADD.FTZ R2, -R4, R2 ;  /* 0x0000000204027221 */ /* 0x000fe20000010100 */
[----:B------:R-:W-:Y:S02]  /*11ee0*/  FSEL R4, R3, RZ, P0 ;  /* 0x000000ff03047208 */ /* 0x000fe40000000000 */
[----:B------:R-:W-:Y:S01]  /*11ef0*/  FSEL R176, R176, RZ, P0 ;  /* 0x000000ffb0b07208 */ /* 0x000fe20000000000 */
[----:B------:R-:W-:Y:S01]  /*11f00*/  FFMA.FTZ R194, R168, c[0x0][0x23c], -R178 ;  /* 0x00008f00a8c27a23 */ /* 0x000fe200000108b2 */
[----:B------:R-:W-:Y:S01]  /*11f10*/  PLOP3.LUT P0, PT, PT, PT, UP0, 0x80, 0x0 ;  /* 0x000000000000781c */ /* 0x000fe20003f0f008 */
[----:B------:R-:W-:Y:S02]  /*11f20*/  FADD.FTZ R0, -R4, R0 ;  /* 0x0000000004007221 */ /* 0x000fe40000010100 */
[--C-:B------:R-:W-:Y:S02]  /*11f30*/  FFMA.FTZ R188, R5, c[0x0][0x23c], -R178.reuse ;  /* 0x00008f0005bc7a23 */ /* 0x100fe400000108b2 */
[--C-:B------:R-:W-:Y:S01]  /*11f40*/  FFMA.FTZ R193, R8, c[0x0][0x23c], -R178.reuse ;  /* 0x00008f0008c17a23 */ /* 0x100fe200000108b2 */
[----:B------:R-:W-:Y:S01]  /*11f50*/  MUFU.EX2 R194, R194 ;  /* 0x000000c200c27308 */ /* 0x000fe20000000800 */
[----:B------:R-:W-:Y:S02]  /*11f60*/  FFMA.FTZ R192, R9, c[0x0][0x23c], -R178 ;  /* 0x00008f0009c07a23 */ /* 0x000fe400000108b2 */
[--C-:B------:R-:W-:Y:S02]  /*11f70*/  FFMA.FTZ R195, R6, c[0x0][0x23c], -R176.reuse ;  /* 0x00008f0006c37a23 */ /* 0x100fe400000108b0 */
[--C-:B------:R-:W-:Y:S02]  /*11f80*/  FFMA.FTZ R191, R7, c[0x0][0x23c], -R176.reuse ;  /* 0x00008f0007bf7a23 */ /* 0x100fe400000108b0 */
[--C-:B------:R-:W-:Y:S02]  /*11f90*/  FFMA.FTZ R190, R10, c[0x0][0x23c], -R176.reuse ;  /* 0x00008f000abe7a23 */ /* 0x100fe400000108b0 */
[--C-:B------:R-:W-:Y:S01]  /*11fa0*/  FFMA.FTZ R189, R11, c[0x0][0x23c], -R176.reuse ;  /* 0x00008f000bbd7a23 */ /* 0x100fe200000108b0 */
[----:B------:R-:W2:Y:S01]  /*11fb0*/  MUFU.EX2 R188, R188 ;  /* 0x000000bc00bc7308 */ /* 0x000ea20000000800 */
[----:B------:R-:W-:Y:S02]  /*11fc0*/  FMUL.FTZ R2, R2, c[0x0][0x23c] ;  /* 0x00008f0002027a20 */ /* 0x000fe40000410000 */
[----:B------:R-:W-:Y:S02]  /*11fd0*/  FMUL.FTZ R0, R0, c[0x0][0x23c] ;  /* 0x00008f0000007a20 */ /* 0x000fe40000410000 */
[--C-:B------:R-:W-:Y:S02]  /*11fe0*/  FFMA.FTZ R174, R174, c[0x0][0x23c], -R176.reuse ;  /* 0x00008f00aeae7a23 */ /* 0x100fe400000108b0 */
[--C-:B------:R-:W-:Y:S02]  /*11ff0*/  FFMA.FTZ R173, R173, c[0x0][0x23c], -R176.reuse ;  /* 0x00008f00adad7a23 */ /* 0x100fe400000108b0 */
[----:B------:R-:W-:Y:S01]  /*12000*/  FFMA.FTZ R172, R172, c[0x0][0x23c], -R176 ;  /* 0x00008f00acac7a23 */ /* 0x000fe200000108b0 */
        /* <DEDUP_REMOVED lines=8> */
[----:B------:R-:W-:Y:S01]  /*12090*/  FFMA.FTZ R199, R199, c[0x0][0x23c], -R178 ;  /* 0x00008f00c7c77a23 */ /* 0x000fe200000108b2 */
[----:B--2---:R-:W-:Y:S01]  /*120a0*/  F2FP.PACK_AB R168, R188, R194 ;  /* 0x000000c2bca8723e */ /* 0x004fe200000000ff */
[--C-:B------:R-:W-:Y:S02]  /*120b0*/  FFMA.FTZ R200, R200, c[0x0][0x23c], -R176.reuse ;  /* 0x00008f00c8c87a23 */ /* 0x100fe400000108b0 */
        /* <DEDUP_REMOVED lines=9> */
[----:B------:R-:W-:Y:S02]  /*12150*/  FFMA.FTZ R178, R175, c[0x0][0x23c], -R178 ;  /* 0x00008f00afb27a23 */ /* 0x000fe400000108b2 */
[--C-:B------:R-:W-:Y:S01]  /*12160*/  FFMA.FTZ R184, R184, c[0x0][0x23c], -R176.reuse ;  /* 0x00008f00b8b87a23 */ /* 0x100fe200000108b0 */
[----:B---3--:R-:W-:Y:S01]  /*12170*/  F2FP.PACK_AB R170, R192, R193 ;  /* 0x000000c1c0aa723e */ /* 0x008fe200000000ff */
[--C-:B------:R-:W-:Y:S02]  /*12180*/  FFMA.FTZ R183, R183, c[0x0][0x23c], -R176.reuse ;  /* 0x00008f00b7b77a23 */ /* 0x100fe400000108b0 */
[--C-:B------:R-:W-:Y:S02]  /*12190*/  FFMA.FTZ R182, R182, c[0x0][0x23c], -R176.reuse ;  /* 0x00008f00b6b67a23 */ /* 0x100fe400000108b0 */
[--C-:B------:R-:W-:Y:S01]  /*121a0*/  FFMA.FTZ R181, R181, c[0x0][0x23c], -R176.reuse ;  /* 0x00008f00b5b57a23 */ /* 0x100fe200000108b0 */
[----:B------:R-:W-:Y:S01]  /*121b0*/  MUFU.EX2 R190, R190 ;  /* 0x000000be00be7308 */ /* 0x000fe20000000800 */
[----:B------:R-:W-:Y:S09]  /*121c0*/  FFMA.FTZ R176, R165, c[0x0][0x23c], -R176 ;  /* 0x00008f00a5b07a23 */ /* 0x000ff200000108b0 */
        /* <DEDUP_REMOVED lines=39> */
[----:B------:R-:W-:Y:S01]  /*12440*/  MUFU.EX2 R182, R180 ;  /* 0x000000b400b67308 */ /* 0x000fe20000000800 */
[----:B------:R-:W-:Y:S02]  /*12450*/  FMUL.FTZ R21, R2, R145 ;  /* 0x0000009102157220 */ /* 0x000fe40000410000 */
[C---:B------:R-:W-:Y:S04]  /*12460*/  FMUL.FTZ R22, R0.reuse, R146 ;  /* 0x0000009200167220 */ /* 0x040fe80000410000 */
[C---:B------:R-:W-:Y:S02]  /*12470*/  FMUL.FTZ R23, R0.reuse, R147 ;  /* 0x0000009300177220 */ /* 0x040fe40000410000 */
[----:B------:R-:W2:Y:S01]  /*12480*/  LDSM.16.MT88.4 R144, [R224+0x12000] ;  /* 0x01200000e090783b */ /* 0x000ea20000004200 */
[----:B------:R-:W-:Y:S01]  /*12490*/  FMUL.FTZ R27, R0, R143 ;  /* 0x0000008f001b7220 */ /* 0x000fe20000410000 */
[----:B------:R-:W-:Y:S01]  /*124a0*/  MUFU.EX2 R165, R176 ;  /* 0x000000b000a57308 */ /* 0x000fe20000000800 */
[C---:B------:R-:W-:Y:S02]  /*124b0*/  FMUL.FTZ R32, R2.reuse, R132 ;  /* 0x0000008402207220 */ /* 0x040fe40000410000 */
[C---:B------:R-:W-:Y:S03]  /*124c0*/  HMMA.16816.F32 R20, R168.reuse, R28, R20 ;  /* 0x0000001ca814723c */ /* 0x040fe60000001814 */
[----:B------:R-:W-:Y:S01]  /*124d0*/  LDSM.16.MT88.4 R140, [R220+0x12000] ;  /* 0x01200000dc8c783b */ /* 0x000fe20000004200 */
[----:B------:R-:W-:Y:S02]  /*124e0*/  FMUL.FTZ R33, R2, R133 ;  /* 0x0000008502217220 */ /* 0x000fe40000410000 */
[----:B------:R-:W-:Y:S01]  /*124f0*/  FMUL.FTZ R34, R0, R134 ;  /* 0x0000008600227220 */ /* 0x000fe20000410000 */
[----:B------:R-:W-:Y:S01]  /*12500*/  MUFU.EX2 R252, R252 ;  /* 0x000000fc00fc7308 */ /* 0x000fe20000000800 */
[C---:B------:R-:W-:Y:S04]  /*12510*/  HMMA.16816.F32 R24, R168.reuse, R30, R24 ;  /* 0x0000001ea818723c */ /* 0x040fe80000001818 */
[C---:B------:R-:W-:Y:S02]  /*12520*/  FMUL.FTZ R28, R2.reuse, R136 ;  /* 0x00000088021c7220 */ /* 0x040fe40000410000 */
[----:B------:R-:W-:Y:S02]  /*12530*/  FMUL.FTZ R29, R2, R137 ;  /* 0x00000089021d7220 */ /* 0x000fe40000410000 */
[C---:B------:R-:W-:Y:S01]  /*12540*/  FMUL.FTZ R30, R0.reuse, R138 ;  /* 0x0000008a001e7220 */ /* 0x040fe20000410000 */
[----:B------:R-:W-:Y:S03]  /*12550*/  MUFU.EX2 R196, R196 ;  /* 0x000000c400c47308 */ /* 0x000fe60000000800 */
[C---:B------:R-:W-:Y:S02]  /*12560*/  FMUL.FTZ R31, R0.reuse, R139 ;  /* 0x0000008b001f7220 */ /* 0x040fe40000410000 */
[----:B------:R-:W3:Y:S01]  /*12570*/  LDSM.16.MT88.4 R136, [R222+0x12000] ;  /* 0x01200000de88783b */ /* 0x000ee20000004200 */
[----:B------:R-:W-:Y:S02]  /*12580*/  FMUL.FTZ R35, R0, R135 ;  /* 0x0000008700237220 */ /* 0x000fe40000410000 */
[C---:B------:R-:W-:Y:S02]  /*12590*/  FMUL.FTZ R36, R2.reuse, R36 ;  /* 0x0000002402247220 */ /* 0x040fe40000410000 */
[C---:B-1----:R-:W-:Y:S01]  /*125a0*/  HMMA.16816.F32 R28, R168.reuse, R152, R28 ;  /* 0x00000098a81c723c */ /* 0x042fe2000000181c */
[----:B------:R-:W1:Y:S02]  /*125b0*/  MUFU.EX2 R197, R197 ;  /* 0x000000c500c57308 */ /* 0x000e640000000800 */
[----:B------:R-:W4:Y:S01]  /*125c0*/  LDSM.16.MT88.4 R132, [R221+0x12000] ;  /* 0x01200000dd84783b */ /* 0x000f220000004200 */
        /* <DEDUP_REMOVED lines=8> */
[C---:B--2---:R-:W-:Y:S03]  /*12650*/  HMMA.16816.F32 R36, R168.reuse, R144, R36 ;  /* 0x00000090a824723c */ /* 0x044fe60000001824 */
        /* <DEDUP_REMOVED lines=12> */
[C---:B---3--:R-:W-:Y:S01]  /*12720*/  HMMA.16816.F32 R44, R168.reuse, R136, R44 ;  /* 0x00000088a82c723c */ /* 0x048fe2000000182c */
[----:B------:R-:W2:Y:S02]  /*12730*/  MUFU.EX2 R201, R201 ;  /* 0x000000c900c97308 */ /* 0x000ea40000000800 */
[C---:B------:R-:W-:Y:S02]  /*12740*/  FMUL.FTZ R50, R0.reuse, R50 ;  /* 0x0000003200327220 */ /* 0x040fe40000410000 */
[----:B------:R-:W-:Y:S02]  /*12750*/  FMUL.FTZ R51, R0, R51 ;  /* 0x0000003300337220 */ /* 0x000fe40000410000 */
[C---:B------:R-:W-:Y:S02]  /*12760*/  FMUL.FTZ R52, R2.reuse, R52 ;  /* 0x0000003402347220 */ /* 0x040fe40000410000 */
[----:B------:R-:W-:Y:S02]  /*12770*/  FMUL.FTZ R53, R2, R53 ;  /* 0x0000003502357220 */ /* 0x000fe40000410000 */
[----:B------:R-:W-:Y:S01]  /*12780*/  MUFU.EX2 R202, R202 ;  /* 0x000000ca00ca7308 */ /* 0x000fe20000000800 */
[C---:B------:R-:W-:Y:S01]  /*12790*/  HMMA.16816.F32 R48, R168.reuse, R138, R48 ;  /* 0x0000008aa830723c */ /* 0x040fe20000001830 */
[----:B------:R-:W3:Y:S02]  /*127a0*/  LDSM.16.MT88.4 R136, [R224+0x14000] ;  /* 0x01400000e088783b */ /* 0x000ee40000004200 */
[C---:B------:R-:W-:Y:S02]  /*127b0*/  FMUL.FTZ R54, R0.reuse, R54 ;  /* 0x0000003600367220 */ /* 0x040fe40000410000 */
[----:B------:R-:W-:Y:S02]  /*127c0*/  FMUL.FTZ R55, R0, R55 ;  /* 0x0000003700377220 */ /* 0x000fe40000410000 */
[C---:B------:R-:W-:Y:S02]  /*127d0*/  FMUL.FTZ R56, R2.reuse, R56 ;  /* 0x0000003802387220 */ /* 0x040fe40000410000 */
[----:B------:R-:W-:Y:S01]  /*127e0*/  FMUL.FTZ R57, R2, R57 ;  /* 0x0000003902397220 */ /* 0x000fe20000410000 */
[----:B------:R-:W5:Y:S02]  /*127f0*/  MUFU.EX2 R203, R203 ;  /* 0x000000cb00cb7308 */ /* 0x000f640000000800 */
[C---:B----4-:R-:W-:Y:S03]  /*12800*/  HMMA.16816.F32 R52, R168.reuse, R132, R52 ;  /* 0x00000084a834723c */ /* 0x050fe60000001834 */
[C---:B------:R-:W-:Y:S02]  /*12810*/  FMUL.FTZ R58, R0.reuse, R58 ;  /* 0x0000003a003a7220 */ /* 0x040fe40000410000 */
[----:B------:R-:W-:Y:S02]  /*12820*/  FMUL.FTZ R59, R0, R59 ;  /* 0x0000003b003b7220 */ /* 0x000fe40000410000 */
[C---:B------:R-:W-:Y:S01]  /*12830*/  FMUL.FTZ R60, R2.reuse, R60 ;  /* 0x0000003c023c7220 */ /* 0x040fe20000410000 */
[----:B------:R-:W-:Y:S01]  /*12840*/  MUFU.EX2 R251, R251 ;  /* 0x000000fb00fb7308 */ /* 0x000fe20000000800 */
[----:B------:R-:W-:Y:S03]  /*12850*/  FMUL.FTZ R61, R2, R61 ;  /* 0x0000003d023d7220 */ /* 0x000fe60000410000 */
[C---:B------:R-:W-:Y:S01]  /*12860*/  HMMA.16816.F32 R56, R168.reuse, R134, R56 ;  /* 0x00000086a838723c */ /* 0x040fe20000001838 */
[----:B------:R-:W4:Y:S02]  /*12870*/  LDSM.16.MT88.4 R132, [R222+0x14000] ;  /* 0x01400000de84783b */ /* 0x000f240000004200 */
[C---:B------:R-:W-:Y:S02]  /*12880*/  FMUL.FTZ R62, R0.reuse, R62 ;  /* 0x0000003e003e7220 */ /* 0x040fe40000410000 */
[----:B------:R-:W-:Y:S01]  /*12890*/  FMUL.FTZ R63, R0, R63 ;  /* 0x0000003f003f7220 */ /* 0x000fe20000410000 */
[----:B------:R-:W1:Y:S01]  /*128a0*/  MUFU.EX2 R250, R250 ;  /* 0x000000fa00fa7308 */ /* 0x000e620000000800 */
[C---:B------:R-:W-:Y:S02]  /*128b0*/  FMUL.FTZ R64, R2.reuse, R64 ;  /* 0x0000004002407220 */ /* 0x040fe40000410000 */
[----:B------:R-:W-:Y:S03]  /*128c0*/  FMUL.FTZ R65, R2, R65 ;  /* 0x0000004102417220 */ /* 0x000fe60000410000 */
[C---:B------:R-:W-:Y:S03]  /*128d0*/  HMMA.16816.F32 R60, R168.reuse, R140, R60 ;  /* 0x0000008ca83c723c */ /* 0x040fe6000000183c */
        /* <DEDUP_REMOVED lines=90> */
[----:B------:R-:W-:Y:S01]  /*12e80*/  F2FP.PACK_AB R132, R197, R196 ;  /* 0x000000c4c584723e */ /* 0x000fe200000000ff */
[----:B------:R-:W-:Y:S01]  /*12e90*/  FFMA.FTZ R194, R2, R249, R194 ;  /* 0x000000f902c27223 */ /* 0x000fe200000100c2 */
[----:B--2---:R-:W-:Y:S03]  /*12ea0*/  F2FP.PACK_AB R133, R201, R200 ;  /* 0x000000c8c985723e */ /* 0x004fe600000000ff */
[----:B------:R-:W-:Y:S01]  /*12eb0*/  HMMA.16816.F32 R128, R168, R134, R128 ;  /* 0x00000086a880723c */ /* 0x000fe20000001880 */
[----:B------:R-:W-:Y:S02]  /*12ec0*/  LDSM.16.MT88.4 R168, [R222+0x14800] ;  /* 0x01480000dea8783b */ /* 0x000fe40000004200 */
[----:B------:R-:W-:Y:S02]  /*12ed0*/  FFMA.FTZ R195, R0, R248, R195 ;  /* 0x000000f800c37223 */ /* 0x000fe400000100c3 */
[----:B------:R-:W-:Y:S02]  /*12ee0*/  FADD.FTZ R194, R188, R194 ;  /* 0x000000c2bcc27221 */ /* 0x000fe40000010000 */
[----:B------:R-:W-:Y:S01]  /*12ef0*/  F2FP.PACK_AB R134, R199, R198 ;  /* 0x000000c6c786723e */ /* 0x000fe200000000ff */
[----:B------:R-:W-:Y:S01]  /*12f00*/  FADD.FTZ R195, R191, R195 ;  /* 0x000000c3bfc37221 */ /* 0x000fe20000010000 */
[----:B-----5:R-:W-:Y:S03]  /*12f10*/  F2FP.PACK_AB R135, R203, R202 ;  /* 0x000000cacb87723e */ /* 0x020fe600000000ff */
[----:B------:R-:W-:Y:S02]  /*12f20*/  FADD.FTZ R193, R193, R194 ;  /* 0x000000c2c1c17221 */ /* 0x000fe40000010000 */
[----:B------:R-:W-:Y:S02]  /*12f30*/  FADD.FTZ R190, R190, R195 ;  /* 0x000000c3bebe7221 */ /* 0x000fe40000010000 */
        /* <DEDUP_REMOVED lines=14> */
[C---:B---3--:R-:W-:Y:S04]  /*13020*/  HMMA.16816.F32 R20, R132.reuse, R136, R20 ;  /* 0x000000888414723c */ /* 0x048fe80000001814 */
[----:B------:R-:W-:Y:S02]  /*13030*/  FADD.FTZ R198, R199, R198 ;  /* 0x000000c6c7c67221 */ /* 0x000fe40000010000 */
[----:B------:R-:W-:Y:S02]  /*13040*/  FADD.FTZ R0, R203, R202 ;  /* 0x000000cacb007221 */ /* 0x000fe40000010000 */
        /* <DEDUP_REMOVED lines=39> */
[----:B------:R-:W-:Y:S01]  /*132c0*/  HMMA.16816.F32 R128, R132, R142, R128 ;  /* 0x0000008e8480723c */ /* 0x000fe20000001880 */
[----:B------:R-:W1:Y:S06]  /*132d0*/  LDSM.16.MT88.4 R140, [R221+0x13000] ;  /* 0x01300000dd8c783b */ /* 0x000e6c0000004200 */
[----:B------:R-:W-:Y:S02]  /*132e0*/  F2FP.PACK_AB R134, R186, R252 ;  /* 0x000000fcba86723e */ /* 0x000fe400000000ff */
[----:B------:R-:W-:Y:S03]  /*132f0*/  F2FP.PACK_AB R133, R184, R185 ;  /* 0x000000b9b885723e */ /* 0x000fe600000000ff */
[----:B------:R-:W-:Y:S02]  /*13300*/  F2FP.PACK_AB R135, R183, R187 ;  /* 0x000000bbb787723e */ /* 0x000fe400000000ff */
[C---:B------:R-:W-:Y:S01]  /*13310*/  F2FP.PACK_AB R132, R250.reuse, R251 ;  /* 0x000000fbfa84723e */ /* 0x040fe200000000ff */
[----:B------:R-:W-:Y:S04]  /*13320*/  FADD.FTZ R251, R251, R198 ;  /* 0x000000c6fbfb7221 */ /* 0x000fe80000010000 */
[----:B------:R-:W-:Y:S02]  /*13330*/  FADD.FTZ R251, R250, R251 ;  /* 0x000000fbfafb7221 */ /* 0x000fe40000010000 */
[C---:B--2---:R-:W-:Y:S03]  /*13340*/  HMMA.16816.F32 R4, R132.reuse, R144, R4 ;  /* 0x000000908404723c */ /* 0x044fe60000001804 */
[----:B------:R-:W-:Y:S05]  /*13350*/  FADD.FTZ R252, R252, R251 ;  /* 0x000000fbfcfc7221 */ /* 0x000fea0000010000 */
        /* <DEDUP_REMOVED lines=11> */
[C---:B------:R-:W-:Y:S01]  /*13410*/  HMMA.16816.F32 R36, R132.reuse, R160, R36 ;  /* 0x000000a08424723c */ /* 0x040fe20000001824 */
[----:B------:R-:W-:Y:S07]  /*13420*/  MUFU.EX2 R161, R174 ;  /* 0x000000ae00a17308 */ /* 0x000fee0000000800 */
[C---:B------:R-:W-:Y:S03]  /*13430*/  HMMA.16816.F32 R40, R132.reuse, R162, R40 ;  /* 0x000000a28428723c */ /* 0x040fe60000001828 */
[----:B------:R4:W-:Y:S05]  /*13440*/  MUFU.EX2 R162, R172 ;  /* 0x000000ac00a27308 */ /* 0x0009ea0000000800 */
[C---:B---3--:R-:W-:Y:S05]  /*13450*/  HMMA.16816.F32 R44, R132.reuse, R136, R44 ;  /* 0x00000088842c723c */ /* 0x048fea000000182c */
[----:B------:R-:W-:Y:S03]  /*13460*/  MUFU.EX2 R160, R179 ;  /* 0x000000b300a07308 */ /* 0x000fe60000000800 */
[C---:B------:R-:W-:Y:S01]  /*13470*/  HMMA.16816.F32 R48, R132.reuse, R138, R48 ;  /* 0x0000008a8430723c */ /* 0x040fe20000001830 */
[----:B------:R-:W3:Y:S06]  /*13480*/  LDSM.16.MT88.4 R136, [R222+0x15000] ;  /* 0x01500000de88783b */ /* 0x000eec0000004200 */
[----:B------:R-:W-:Y:S01]  /*13490*/  MUFU.EX2 R163, R177 ;  /* 0x000000b100a37308 */ /* 0x000fe20000000800 */
[C---:B-1----:R-:W-:Y:S01]  /*134a0*/  HMMA.16816.F32 R52, R132.reuse, R140, R52 ;  /* 0x0000008c8434723c */ /* 0x042fe20000001834 */
[----:B----4-:R-:W-:Y:S07]  /*134b0*/  LDSM.16.MT88.4 R172, [R222+0x11800] ;  /* 0x01180000deac783b */ /* 0x010fee0000004200 */
[C---:B------:R-:W-:Y:S01]  /*134c0*/  HMMA.16816.F32 R56, R132.reuse, R142, R56 ;  /* 0x0000008e8438723c */ /* 0x040fe20000001838 */
[----:B------:R-:W1:Y:S07]  /*134d0*/  LDSM.16.MT88.4 R140, [R221+0x15000] ;  /* 0x01500000dd8c783b */ /* 0x000e6e0000004200 */
[C---:B------:R-:W-:Y:S01]  /*134e0*/  HMMA.16816.F32 R60, R132.reuse, R168, R60 ;  /* 0x000000a8843c723c */ /* 0x040fe2000000183c */
[----:B------:R4:W5:Y:S07]  /*134f0*/  MUFU.EX2 R169, R178 ;  /* 0x000000b200a97308 */ /* 0x00096e0000000800 */
[C---:B------:R-:W-:Y:S08]  /*13500*/  HMMA.16816.F32 R64, R132.reuse, R170, R64 ;  /* 0x000000aa8440723c */ /* 0x040ff00000001840 */
[C---:B--2---:R-:W-:Y:S08]  /*13510*/  HMMA.16816.F32 R68, R132.reuse, R144, R68 ;  /* 0x000000908444723c */ /* 0x044ff00000001844 */
[C---:B------:R-:W-:Y:S01]  /*13520*/  HMMA.16816.F32 R72, R132.reuse, R146, R72 ;  /* 0x000000928448723c */ /* 0x040fe20000001848 */
[----:B------:R-:W2:Y:S07]  /*13530*/  LDSM.16.MT88.4 R144, [R224+0x17000] ;  /* 0x01700000e090783b */ /* 0x000eae0000004200 */
[C---:B---3--:R-:W-:Y:S01]  /*13540*/  HMMA.16816.F32 R76, R132.reuse, R136, R76 ;  /* 0x00000088844c723c */ /* 0x048fe2000000184c */
[----:B----4-:R-:W-:Y:S07]  /*13550*/  LDSM.16.MT88.4 R176, [R221+0x11800] ;  /* 0x01180000ddb0783b */ /* 0x010fee0000004200 */
[C---:B------:R-:W-:Y:S01]  /*13560*/  HMMA.16816.F32 R80, R132.reuse, R138, R80 ;  /* 0x0000008a8450723c */ /* 0x040fe20000001850 */
[----:B------:R-:W3:Y:S07]  /*13570*/  LDSM.16.MT88.4 R136, [R220+0x17000] ;  /* 0x01700000dc88783b */ /* 0x000eee0000004200 */
[C---:B-1----:R-:W-:Y:S08]  /*13580*/  HMMA.16816.F32 R84, R132.reuse, R140, R84 ;  /* 0x0000008c8454723c */ /* 0x042ff00000001854 */
[C---:B------:R-:W-:Y:S01]  /*13590*/  HMMA.16816.F32 R88, R132.reuse, R142, R88 ;  /* 0x0000008e8458723c */ /* 0x040fe20000001858 */
[----:B------:R-:W1:Y:S07]  /*135a0*/  LDSM.16.MT88.4 R140, [R224+0x11800] ;  /* 0x01180000e08c783b */ /* 0x000e6e0000004200 */
[C---:B------:R-:W-:Y:S07]  /*135b0*/  HMMA.16816.F32 R92, R132.reuse, R148, R92 ;  /* 0x00000094845c723c */ /* 0x040fee000000185c */
[----:B-----5:R-:W-:Y:S01]  /*135c0*/  IMAD.MOV.U32 R148, RZ, RZ, R169 ;  /* 0x000000ffff947224 */ /* 0x020fe200078e00a9 */
[C---:B------:R-:W-:Y:S04]  /*135d0*/  HMMA.16816.F32 R96, R132.reuse, R150, R96 ;  /* 0x000000968460723c */ /* 0x040fe80000001860 */
[----:B------:R-:W-:Y:S04]  /*135e0*/  MOV R149, R162 ;  /* 0x000000a200957202 */ /* 0x000fe80000000f00 */
[C---:B--2---:R-:W-:Y:S04]  /*135f0*/  HMMA.16816.F32 R100, R132.reuse, R144, R100 ;  /* 0x000000908464723c */ /* 0x044fe80000001864 */
[----:B------:R-:W-:Y:S03]  /*13600*/  F2FP.PACK_AB R171, R165, R149 ;  /* 0x00000095a5ab723e */ /* 0x000fe600000000ff */
[----:B------:R-:W-:Y:S01]  /*13610*/  MOV R145, R181 ;  /* 0x000000b500917202 */ /* 0x000fe20000000f00 */
[C---:B------:R-:W-:Y:S04]  /*13620*/  HMMA.16816.F32 R104, R132.reuse, R146, R104 ;  /* 0x000000928468723c */ /* 0x040fe80000001868 */
[----:B------:R-:W-:Y:S04]  /*13630*/  MOV R144, R163 ;  /* 0x000000a300907202 */ /* 0x000fe80000000f00 */
[C---:B------:R-:W-:Y:S04]  /*13640*/  HMMA.16816.F32 R108, R132.reuse, R152, R108 ;  /* 0x00000098846c723c */ /* 0x040fe8000000186c */
[----:B------:R-:W-:Y:S04]  /*13650*/  F2FP.PACK_AB R170, R148, R144 ;  /* 0x0000009094aa723e */ /* 0x000fe800000000ff */
[C---:B------:R-:W-:Y:S08]  /*13660*/  HMMA.16816.F32 R112, R132.reuse, R154, R112 ;  /* 0x0000009a8470723c */ /* 0x040ff00000001870 */
[C---:B------:R-:W-:Y:S08]  /*13670*/  HMMA.16816.F32 R116, R132.reuse, R156, R116 ;  /* 0x0000009c8474723c */ /* 0x040ff00000001874 */
[C---:B------:R-:W-:Y:S08]  /*13680*/  HMMA.16816.F32 R120, R132.reuse, R158, R120 ;  /* 0x0000009e8478723c */ /* 0x040ff00000001878 */
[C---:B---3--:R-:W-:Y:S07]  /*13690*/  HMMA.16816.F32 R124, R132.reuse, R136, R124 ;  /* 0x00000088847c723c */ /* 0x048fee000000187c */
[----:B------:R-:W-:Y:S01]  /*136a0*/  IMAD.MOV.U32 R136, RZ, RZ, R182 ;  /* 0x000000ffff887224 */ /* 0x000fe200078e00b6 */
[----:B------:R-:W-:Y:S04]  /*136b0*/  HMMA.16816.F32 R128, R132, R138, R128 ;  /* 0x0000008a8480723c */ /* 0x000fe80000001880 */
[----:B------:R-:W-:Y:S02]  /*136c0*/  MOV R137, R183 ;  /* 0x000000b700897202 */ /* 0x000fe40000000f00 */
[----:B------:R-:W2:Y:S01]  /*136d0*/  LDSM.16.MT88.4 R180, [R220+0x11800] ;  /* 0x01180000dcb4783b */ /* 0x000ea20000004200 */
[----:B------:R-:W-:Y:S01]  /*136e0*/  MOV R132, R160 ;  /* 0x000000a000847202 */ /* 0x000fe20000000f00 */
[----:B------:R-:W-:Y:S01]  /*136f0*/  IMAD.MOV.U32 R138, RZ, RZ, R184 ;  /* 0x000000ffff8a7224 */ /* 0x000fe200078e00b8 */
[----:B------:R-:W-:Y:S03]  /*13700*/  MOV R133, R161 ;  /* 0x000000a100857202 */ /* 0x000fe60000000f00 */
[----:B------:R-:W-:Y:S02]  /*13710*/  F2FP.PACK_AB R168, R132, R136 ;  /* 0x0000008884a8723e */ /* 0x000fe400000000ff */
[----:B------:R-:W-:Y:S02]  /*13720*/  F2FP.PACK_AB R169, R145, R133 ;  /* 0x0000008591a9723e */ /* 0x000fe400000000ff */
[----:B------:R-:W-:Y:S02]  /*13730*/  MOV R139, R185 ;  /* 0x000000b9008b7202 */ /* 0x000fe40000000f00 */
[----:B------:R-:W-:Y:S02]  /*13740*/  MOV R134, R186 ;  /* 0x000000ba00867202 */ /* 0x000fe40000000f00 */
[----:B------:R-:W-:Y:S01]  /*13750*/  MOV R135, R187 ;  /* 0x000000bb00877202 */ /* 0x000fe20000000f00 */
[C---:B-1----:R-:W-:Y:S01]  /*13760*/  HMMA.16816.F32 R160, R168.reuse, R140, R4 ;  /* 0x0000008ca8a0723c */ /* 0x042fe20000001804 */
[----:B------:R-:W1:Y:S07]  /*13770*/  LDSM.16.MT88.4 R184, [R224+0x13800] ;  /* 0x01380000e0b8783b */ /* 0x000e6e0000004200 */
[C---:B------:R-:W-:Y:S01]  /*13780*/  HMMA.16816.F32 R156, R168.reuse, R142, R8 ;  /* 0x0000008ea89c723c */ /* 0x040fe20000001808 */
[----:B------:R-:W3:Y:S07]  /*13790*/  LDSM.16.MT88.4 R4, [R222+0x13800] ;  /* 0x01380000de04783b */ /* 0x000eee0000004200 */
[C---:B------:R-:W-:Y:S01]  /*137a0*/  HMMA.16816.F32 R152, R168.reuse, R172, R12 ;  /* 0x000000aca898723c */ /* 0x040fe2000000180c */
[----:B------:R-:W4:Y:S06]  /*137b0*/  LDSM.16.MT88.4 R8, [R221+0x13800] ;  /* 0x01380000dd08783b */ /* 0x000f2c0000004200 */
[----:B------:R-:W-:Y:S01]  /*137c0*/  IMAD.MOV.U32 R173, RZ, RZ, R148 ;  /* 0x000000ffffad7224 */ /* 0x000fe200078e0094 */
[----:B------:R-:W-:Y:S01]  /*137d0*/  MOV R172, R149 ;  /* 0x0000009500ac7202 */ /* 0x000fe20000000f00 */
[----:B------:R-:W5:Y:S01]  /*137e0*/  LDSM.16.MT88.4 R12, [R220+0x13800] ;  /* 0x01380000dc0c783b */ /* 0x000f620000004200 */
[C---:B------:R-:W-:Y:S07]  /*137f0*/  HMMA.16816.F32 R148, R168.reuse, R174, R16 ;  /* 0x000000aea894723c */ /* 0x040fee0000001810 */
[----:B------:R-:W-:Y:S01]  /*13800*/  MOV R175, R144 ;  /* 0x0000009000af7202 */ /* 0x000fe20000000f00 */
[----:B------:R-:W1:Y:S01]  /*13810*/  LDSM.16.MT88.4 R16, [R224+0x15800] ;  /* 0x01580000e010783b */ /* 0x000e620000004200 */
[----:B------:R-:W-:Y:S02]  /*13820*/  MOV R174, R145 ;  /* 0x0000009100ae7202 */ /* 0x000fe40000000f00 */
[C---:B------:R-:W-:Y:S05]  /*13830*/  HMMA.16816.F32 R144, R168.reuse, R176, R20 ;  /* 0x000000b0a890723c */ /* 0x040fea0000001814 */
[----:B------:R-:W3:Y:S02]  /*13840*/  LDSM.16.MT88.4 R20, [R222+0x15800] ;  /* 0x01580000de14783b */ /* 0x000ee40000004200 */
[----:B------:R-:W-:Y:S01]  /*13850*/  IMAD.MOV.U32 R177, RZ, RZ, R132 ;  /* 0x000000ffffb17224 */ /* 0x000fe200078e0084 */
[C---:B------:R-:W-:Y:S04]  /*13860*/  HMMA.16816.F32 R140, R168.reuse, R178, R24 ;  /* 0x000000b2a88c723c */ /* 0x040fe80000001818 */
[----:B------:R-:W-:Y:S03]  /*13870*/  MOV R176, R133 ;  /* 0x0000008500b07202 */ /* 0x000fe60000000f00 */
[----:B------:R-:W-:Y:S01]  /*13880*/  MOV R26, R138 ;  /* 0x0000008a001a7202 */ /* 0x000fe20000000f00 */
[----:B------:R-:W-:Y:S01]  /*13890*/  IMAD.MOV.U32 R179, RZ, RZ, R136 ;  /* 0x000000ffffb37224 */ /* 0x000fe200078e0088 */
[----:B------:R-:W-:Y:S03]  /*138a0*/  MOV R27, R139 ;  /* 0x0000008b001b7202 */ /* 0x000fe60000000f00 */
[----:B------:R-:W-:Y:S02]  /*138b0*/  MOV R178, R137 ;  /* 0x0000008900b27202 */ /* 0x000fe40000000f00 */
[C---:B--2---:R-:W-:Y:S01]  /*138c0*/  HMMA.16816.F32 R136, R168.reuse, R180, R28 ;  /* 0x000000b4a888723c */ /* 0x044fe2000000181c */
[----:B------:R-:W-:Y:S06]  /*138d0*/  LDSM.16.MT88.4 R28, [R220+0x15800] ;  /* 0x01580000dc1c783b */ /* 0x000fec0000004200 */
[----:B------:R-:W-:Y:S02]  /*138e0*/  MOV R181, R134 ;  /* 0x0000008600b57202 */ /* 0x000fe40000000f00 */
[----:B------:R-:W-:Y:S02]  /*138f0*/  MOV R180, R135 ;  /* 0x0000008700b47202 */ /* 0x000fe40000000f00 */
[C---:B------:R-:W-:Y:S01]  /*13900*/  HMMA.16816.F32 R132, R168.reuse, R182, R32 ;  /* 0x000000b6a884723c */ /* 0x040fe20000001820 */
[----:B------:R-:W-:Y:S02]  /*13910*/  LDSM.16.MT88.4 R32, [R224+0x17800] ;  /* 0x01780000e020783b */ /* 0x000fe40000004200 */
[----:B------:R-:W-:Y:S04]  /*13920*/  FADD.FTZ R252, R181, R252 ;  /* 0x000000fcb5fc7221 */ /* 0x000fe80000010000 */
[----:B------:R-:W-:Y:S01]  /*13930*/  IMAD.MOV.U32 R183, RZ, RZ, R26 ;  /* 0x000000ffffb77224 */ /* 0x000fe200078e001a */
[C---:B-1----:R-:W-:Y:S04]  /*13940*/  HMMA.16816.F32 R36, R168.reuse, R184, R36 ;  /* 0x000000b8a824723c */ /* 0x042fe80000001824 */
[----:B------:R-:W-:Y:S02]  /*13950*/  MOV R182, R27 ;  /* 0x0000001b00b67202 */ /* 0x000fe40000000f00 */
[----:B------:R-:W1:Y:S02]  /*13960*/  LDSM.16.MT88.4 R24, [R221+0x15800] ;  /* 0x01580000dd18783b */ /* 0x000e640000004200 */
[C---:B------:R-:W-:Y:S04]  /*13970*/  HMMA.16816.F32 R40, R168.reuse, R186, R40 ;  /* 0x000000baa828723c */ /* 0x040fe80000001828 */
[----:B------:R-:W-:Y:S04]  /*13980*/  FADD.FTZ R0, R182, R0 ;  /* 0x00000000b6007221 */ /* 0x000fe80000010000 */
[C---:B---3--:R-:W-:Y:S04]  /*13990*/  HMMA.16816.F32 R44, R168.reuse, R4, R44 ;  /* 0x00000004a82c723c */ /* 0x048fe8000000182c */
[----:B------:R-:W-:Y:S04]  /*139a0*/  FADD.FTZ R0, R183, R0 ;  /* 0x00000000b7007221 */ /* 0x000fe80000010000 */
[C---:B------:R-:W-:Y:S01]  /*139b0*/  HMMA.16816.F32 R48, R168.reuse, R6, R48 ;  /* 0x00000006a830723c */ /* 0x040fe20000001830 */
[----:B------:R-:W2:Y:S03]  /*139c0*/  LDSM.16.MT88.4 R4, [R222+0x17800] ;  /* 0x01780000de04783b */ /* 0x000ea60000004200 */
[----:B------:R-:W-:Y:S04]  /*139d0*/  FADD.FTZ R0, R180, R0 ;  /* 0x00000000b4007221 */ /* 0x000fe80000010000 */
[C---:B----4-:R-:W-:Y:S04]  /*139e0*/  HMMA.16816.F32 R52, R168.reuse, R8, R52 ;  /* 0x00000008a834723c */ /* 0x050fe80000001834 */
[----:B------:R-:W-:Y:S02]  /*139f0*/  FADD.FTZ R2, R178, R0 ;  /* 0x00000000b2027221 */ /* 0x000fe40000010000 */
[----:B------:R-:W-:Y:S02]  /*13a00*/  FADD.FTZ R0, R179, R252 ;  /* 0x000000fcb3007221 */ /* 0x000fe40000010000 */
[C---:B------:R-:W-:Y:S01]  /*13a10*/  HMMA.16816.F32 R56, R168.reuse, R10, R56 ;  /* 0x0000000aa838723c */ /* 0x040fe20000001838 */
[----:B------:R-:W3:Y:S03]  /*13a20*/  LDSM.16.MT88.4 R8, [R221+0x17800] ;  /* 0x01780000dd08783b */ /* 0x000ee60000004200 */
[----:B------:R-:W-:Y:S02]  /*13a30*/  FADD.FTZ R2, R176, R2 ;  /* 0x00000002b0027221 */ /* 0x000fe40000010000 */
[----:B------:R-:W-:Y:S02]  /*13a40*/  FADD.FTZ R0, R177, R0 ;  /* 0x00000000b1007221 */ /* 0x000fe40000010000 */
[C---:B-----5:R-:W-:Y:S04]  /*13a50*/  HMMA.16816.F32 R60, R168.reuse, R12, R60 ;  /* 0x0000000ca83c723c */ /* 0x060fe8000000183c */
[----:B------:R-:W-:Y:S02]  /*13a60*/  FADD.FTZ R2, R174, R2 ;  /* 0x00000002ae027221 */ /* 0x000fe40000010000 */
[----:B------:R-:W-:Y:S02]  /*13a70*/  FADD.FTZ R0, R175, R0 ;  /* 0x00000000af007221 */ /* 0x000fe40000010000 */
[C---:B------:R-:W-:Y:S01]  /*13a80*/  HMMA.16816.F32 R64, R168.reuse, R14, R64 ;  /* 0x0000000ea840723c */ /* 0x040fe20000001840 */
[----:B------:R-:W4:Y:S03]  /*13a90*/  LDSM.16.MT88.4 R12, [R220+0x17800] ;  /* 0x01780000dc0c783b */ /* 0x000f260000004200 */
[----:B------:R-:W-:Y:S02]  /*13aa0*/  FADD.FTZ R2, R172, R2 ;  /* 0x00000002ac027221 */ /* 0x000fe40000010000 */
[----:B------:R-:W-:Y:S01]  /*13ab0*/  FADD.FTZ R249, R173, R0 ;  /* 0x00000000adf97221 */ /* 0x000fe20000010000 */
[----:B------:R-:W-:Y:S01]  /*13ac0*/  MOV R0, R3 ;  /* 0x0000000300007202 */ /* 0x000fe20000000f00 */
[C---:B------:R-:W-:Y:S04]  /*13ad0*/  HMMA.16816.F32 R68, R168.reuse, R16, R68 ;  /* 0x00000010a844723c */ /* 0x040fe80000001844 */
[----:B------:R-:W-:Y:S01]  /*13ae0*/  FADD.FTZ R248, R165, R2 ;  /* 0x00000002a5f87221 */ /* 0x000fe20000010000 */
[----:B------:R-:W-:Y:S03]  /*13af0*/  MOV R2, R164 ;  /* 0x000000a400027202 */ /* 0x000fe60000000f00 */
        /* <DEDUP_REMOVED lines=13> */
[C---:B----4-:R-:W-:Y:S08]  /*13bd0*/  HMMA.16816.F32 R124, R168.reuse, R12, R124 ;  /* 0x0000000ca87c723c */ /* 0x050ff0000000187c */
[----:B------:R-:W-:Y:S01]  /*13be0*/  HMMA.16816.F32 R128, R168, R14, R128 ;  /* 0x0000000ea880723c */ /* 0x000fe20000001880 */
[----:B------:R-:W-:-:S07]  /*13bf0*/  @P0 BRA `(.L_x_6361) ;  /* 0xffffa8d000000947 */ /* 0x000fce000383ffff */
.L_x_6357:
        /* <DEDUP_REMOVED lines=323> */
.L_x_6362:
[----:B------:R-:W1:Y:S01]  /*15030*/  S2UR UR7, SR_CTAID.Z ;  /* 0x00000000000779c3 */ /* 0x000e620000002700 */
[----:B------:R-:W-:Y:S02]  /*15040*/  ULDC UR4, c[0x0][0x1c0] ;  /* 0x0000700000047ab9 */ /* 0x000fe40000000800 */
[----:B------:R-:W-:-:S05]  /*15050*/  ULDC UR8, c[0x0][0x214] ;  /* 0x0000850000087ab9 */ /* 0x000fca0000000800 */
[----:B------:R-:W1:Y:S02]  /*15060*/  S2UR UR6, SR_CTAID.Y ;  /* 0x00000000000679c3 */ /* 0x000e640000002600 */
[----:B-1----:R-:W-:-:S04]  /*15070*/  UIMAD UR4, UR6, UR4, UR7 ;  /* 0x00000004060472a4 */ /* 0x002fc8000f8e0207 */
[----:B------:R-:W-:Y:S02]  /*15080*/  UIMAD UR8, UR4, UR8, URZ ;  /* 0x00000008040872a4 */ /* 0x000fe4000f8e023f */
.L_x_6363:
        /* <DEDUP_REMOVED lines=58> */
.L_x_6365:
[----:B---34-:R-:W-:Y:S05]  /*15430*/  BSYNC B0 ;  /* 0x0000000000007941 */ /* 0x018fea0003800000 */
.L_x_6364:
        /* <DEDUP_REMOVED lines=40> */
.L_x_6367:
[----:B------:R-:W-:Y:S05]  /*156c0*/  BSYNC B0 ;  /* 0x0000000000007941 */ /* 0x000fea0003800000 */
.L_x_6366:
        /* <DEDUP_REMOVED lines=22> */
.L_x_6369:
[----:B------:R-:W-:Y:S05]  /*15830*/  BSYNC B0 ;  /* 0x0000000000007941 */ /* 0x000fea0003800000 */
.L_x_6368:
        /* <DEDUP_REMOVED lines=22> */
.L_x_6371:
[----:B------:R-:W-:Y:S05]  /*159a0*/  BSYNC B0 ;  /* 0x0000000000007941 */ /* 0x000fea0003800000 */
.L_x_6370:
        /* <DEDUP_REMOVED lines=23> */
.L_x_6372:
        /* <DEDUP_REMOVED lines=14> */
.L_x_8814:


//--------------------- .text._ZN5flash24flash_fwd_splitkv_kernelI23Flash_fwd_kernel_traitsILi256ELi64ELi64ELi4ELb0ELb0EN7cutlass6half_tE19Flash_kernel_traitsILi256ELi64ELi64ELi4ES3_EELb0ELb1ELb1ELb0ELb0ELb1ELb0ELb0EEEvNS_16Flash_fwd_paramsE --------------------------
	.section	.text._ZN5flash24flash_fwd_splitkv_kernelI23Flash_fwd_kernel_traitsILi256ELi64ELi64ELi4ELb0ELb0EN7cutlass6half_tE19Flash_kernel_traitsILi256ELi64ELi64ELi4ES3_EELb0ELb1ELb1ELb0ELb0ELb1ELb0ELb0EEEvNS_16Flash_fwd_paramsE,"ax",@progbits
	.sectioninfo	@"SHI_REGISTERS=255"
	.align	128
        .global         _ZN5flash24flash_fwd_splitkv_kernelI23Flash_fwd_kernel_traitsILi256ELi64ELi64ELi4ELb0ELb0EN7cutlass6half_tE19Flash_kernel_traitsILi256ELi64ELi64ELi4ES3_EELb0ELb1ELb1ELb0ELb0ELb1ELb0ELb0EEEvNS_16Flash_fwd_paramsE
        .type           _ZN5flash24flash_fwd_splitkv_kernelI23Flash_fwd_kernel_traitsILi256ELi64ELi64ELi4ELb0ELb0EN7cutlass6half_tE19Flash_kernel_traitsILi256ELi64ELi64ELi4ES3_EELb0ELb1ELb1ELb0ELb0ELb1ELb0ELb0EEEvNS_16Flash_fwd_paramsE,@function
        .size           _ZN5flash24flash_fwd_splitkv_kernelI23Flash_fwd_kernel_traitsILi256ELi64ELi64ELi4ELb0ELb0EN7cutlass6half_tE19Flash_kernel_traitsILi256ELi64ELi64ELi4ES3_EELb0ELb1ELb1ELb0ELb0ELb1ELb0ELb0EEEvNS_16Flash_fwd_paramsE,(.L_x_8815 - _ZN5flash24flash_fwd_splitkv_kernelI23Flash_fwd_kernel_traitsILi256ELi64ELi64ELi4ELb0ELb0EN7cutlass6half_tE19Flash_kernel_traitsILi256ELi64ELi64ELi4ES3_EELb0ELb1ELb1ELb0ELb0ELb1ELb0ELb0EEEvNS_16Flash_fwd_paramsE)
        .other          _ZN5flash24flash_fwd_splitkv_kernelI23Flash_fwd_kernel_traitsILi256ELi64ELi64ELi4ELb0ELb0EN7cutlass6half_tE19Flash_kernel_traitsILi256ELi64ELi64ELi4ES3_EELb0ELb1ELb1ELb0ELb0ELb1ELb0ELb0EEEvNS_16Flash_fwd_paramsE,@"STO_CUDA_ENTRY STV_DEFAULT"
_ZN5flash24flash_fwd_splitkv_kernelI23Flash_fwd_kernel_traitsILi256ELi64ELi64ELi4ELb0ELb0EN7cutlass6half_tE19Flash_kernel_traitsILi256ELi64ELi64ELi4ES3_EELb0ELb1ELb1ELb0ELb0ELb1ELb0ELb0EEEvNS_16Flash_fwd_paramsE:
.text._ZN5flash24flash_fwd_splitkv_kernelI23Flash_fwd_kernel_traitsILi256ELi64ELi64ELi4ELb0ELb0EN7cutlass6half_tE19Flash_kernel_traitsILi256ELi64ELi64ELi4ES3_EELb0ELb1ELb1ELb0ELb0ELb1ELb0ELb0EEEvNS_16Flash_fwd_paramsE:
        /* <DEDUP_REMOVED lines=55> */
.L_x_6373:
[----:B------:R-:W-:Y:S02]  /*0370*/  ULDC UR6, c[0x0][0x218] ;  /* 0x0000860000067ab9 */ /* 0x000fe40000000800 */
.L_x_6374:
        /* <DEDUP_REMOVED lines=113> */
.L_x_6377:
[----:B------:R-:W-:Y:S05]  /*0a90*/  BSYNC B0 ;  /* 0x0000000000007941 */ /* 0x000fea0003800000 */
.L_x_6376:
        /* <DEDUP_REMOVED lines=22> */
.L_x_6379:
[----:B------:R-:W-:Y:S05]  /*0c00*/  BSYNC B0 ;  /* 0x0000000000007941 */ /* 0x000fea0003800000 */
.L_x_6378:
        /* <DEDUP_REMOVED lines=22> */
.L_x_6381:
[----:B------:R-:W-:Y:S05]  /*0d70*/  BSYNC B0 ;  /* 0x0000000000007941 */ /* 0x000fea0003800000 */
.L_x_6380:
        /* <DEDUP_REMOVED lines=21> */
.L_x_6383:
[----:B------:R-:W-:Y:S05]  /*0ed0*/  BSYNC B0 ;  /* 0x0000000000007941 */ /* 0x000fea0003800000 */
.L_x_6382:
        /* <DEDUP_REMOVED lines=20> */
.L_x_6375:
        /* <DEDUP_REMOVED lines=121> */
.L_x_6384:
        /* <DEDUP_REMOVED lines=21> */
.L_x_6386:
        /* <DEDUP_REMOVED lines=63> */
.L_x_6385:
        /* <DEDUP_REMOVED lines=132> */
.L_x_6388:
[----:B------:R-:W-:Y:S05]  /*2530*/  BSYNC B0 ;  /* 0x0000000000007941 */ /* 0x000fea0003800000 */
.L_x_6387:
        /* <DEDUP_REMOVED lines=45> */
.L_x_6390:
[----:B------:R-:W-:Y:S05]  /*2810*/  BSYNC B0 ;  /* 0x0000000000007941 */ /* 0x000fea0003800000 */
.L_x_6389:
        /* <DEDUP_REMOVED lines=45> */
.L_x_6392:
[----:B------:R-:W-:Y:S05]  /*2af0*/  BSYNC B0 ;  /* 0x0000000000007941 */ /* 0x000fea0003800000 */
.L_x_6391:
        /* <DEDUP_REMOVED lines=44> */
.L_x_6394:
[----:B------:R-:W-:Y:S05]  /*2dc0*/  BSYNC B0 ;  /* 0x0000000000007941 */ /* 0x000fea0003800000 */
.L_x_6393:
        /* <DEDUP_REMOVED lines=39> */
.L_x_6396:
[----:B------:R-:W-:Y:S05]  /*3040*/  BSYNC B0 ;  /* 0x0000000000007941 */ /* 0x000fea0003800000 */
.L_x_6395:
        /* <DEDUP_REMOVED lines=41> */
.L_x_6398:
[----:B------:R-:W-:Y:S05]  /*32e0*/  BSYNC B0 ;  /* 0x0000000000007941 */ /* 0x000fea0003800000 */
.L_x_6397:
        /* <DEDUP_REMOVED lines=41> */
.L_x_6400:
[----:B------:R-:W-:Y:S05]  /*3580*/  BSYNC B0 ;  /* 0x0000000000007941 */ /* 0x000fea0003800000 */
.L_x_6399:
        /* <DEDUP_REMOVED lines=42> */
.L_x_6402:
[----:B------:R-:W-:Y:S05]  /*3830*/  BSYNC B0 ;  /* 0x0000000000007941 */ /* 0x000fea0003800000 */
.L_x_6401:
        /* <DEDUP_REMOVED lines=65> */
.L_x_6404:
[----:B-1--4-:R-:W-:Y:S05]  /*3c50*/  BSYNC B0 ;  /* 0x0000000000007941 */ /* 0x012fea0003800000 */
.L_x_6403:
        /* <DEDUP_REMOVED lines=53> */
.L_x_6406:
[----:B------:R-:W-:Y:S05]  /*3fb0*/  BSYNC B0 ;  /* 0x0000000000007941 */ /* 0x000fea0003800000 */
.L_x_6405:
        /* <DEDUP_REMOVED lines=45> */
.L_x_6408:
[----:B------:R-:W-:Y:S05]  /*4290*/  BSYNC B0 ;  /* 0x0000000000007941 */ /* 0x000fea0003800000 */
.L_x_6407:
        /* <DEDUP_REMOVED lines=62> */
.L_x_6410:
[----:B------:R-:W-:Y:S05]  /*4680*/  BSYNC B0 ;  /* 0x0000000000007941 */ /* 0x000fea0003800000 */
.L_x_6409:
[C---:B------:R-:W-:Y:S01]  /*4690*/  IMAD.SHL.U32 R7, R3.reuse, 0x40, RZ ;  /* 0x0000004003077824 */ /* 0x040fe200078e00ff */
[----:B------:R-:W-:Y:S01]  /*46a0*/  LEA R230, R6, R4, 0xa ;  /* 0x0000000406e67211 */ /* 0x000fe200078e50ff */
[----:B------:R-:W-:Y:S01]  /*46b0*/  IMAD.SHL.U32 R16, R16, 0x8, RZ ;  /* 0x0000000810107824 */ /* 0x000fe200078e00ff */
[----:B------:R-:W-:Y:S01]  /*46c0*/  R2P PR, R3, 0x6 ;  /* 0x0000000603007804 */ /* 0x000fe20000000000 */
[----:B------:R-:W0:Y:S01]  /*46d0*/  LDGDEPBAR ;  /* 0x00000000000079af */ /* 0x000e220000000000 */
[----:B------:R-:W-:Y:S01]  /*46e0*/  LOP3.LUT R7, R7, 0x1c0, RZ, 0xc0, !PT ;  /* 0x000001c007077812 */ /* 0x000fe200078ec0ff */
[----:B------:R-:W-:Y:S01]  /*46f0*/  IMAD.SHL.U32 R230, R230, 0x2, RZ ;  /* 0x00000002e6e67824 */ /* 0x000fe200078e00ff */
[----:B------:R-:W-:Y:S01]  /*4700*/  LEA R6, R6, UR26, 0x4 ;  /* 0x0000001a06067c11 */ /* 0x000fe2000f8e20ff */
[----:B------:R-:W-:Y:S01]  /*4710*/  UISETP.GT.AND UP0, UPT, UR12, UR11, UPT ;  /* 0x0000000b0c00728c */ /* 0x000fe2000bf04270 */
[----:B------:R-:W-:Y:S01]  /*4720*/  LOP3.LUT R16, R7, 0x8, R16, 0xf8, !PT ;  /* 0x0000000807107812 */ /* 0x000fe200078ef810 */
[----:B------:R-:W-:Y:S01]  /*4730*/  IMAD R228, R2, 0x2, R230 ;  /* 0x0000000202e47824 */ /* 0x000fe200078e02e6 */
[----:B------:R-:W-:Y:S01]  /*4740*/  SHF.R.U32.HI R7, RZ, 0x3, R7 ;  /* 0x00000003ff077819 */ /* 0x000fe20000011607 */
[----:B------:R-:W-:Y:S01]  /*4750*/  LDSM.16.M88.4 R48, [R230] ;  /* 0x00000000e630783b */ /* 0x000fe20000000200 */
[----:B------:R-:W-:Y:S01]  /*4760*/  LEA R226, R0, R230, 0x1 ;  /* 0x000000e600e27211 */ /* 0x000fe200078e08ff */
[----:B------:R-:W-:Y:S01]  /*4770*/  UIADD3 UR5, UR27, 0x1, -UR13 ;  /* 0x000000011b057890 */ /* 0x000fe2000fffe80d */
[----:B------:R-:W-:Y:S01]  /*4780*/  LOP3.LUT R7, R16, R7, RZ, 0x3c, !PT ;  /* 0x0000000710077212 */ /* 0x000fe200078e3cff */
[----:B--2---:R-:W-:Y:S01]  /*4790*/  LDSM.16.M88.4 R12, [R228] ;  /* 0x00000000e40c783b */ /* 0x004fe20000000200 */
[----:B------:R-:W-:Y:S01]  /*47a0*/  LEA R225, R0, R228, 0x1 ;  /* 0x000000e400e17211 */ /* 0x000fe200078e08ff */
[----:B------:R-:W-:Y:S01]  /*47b0*/  ULDC UR4, c[0x0][0x2e8] ;  /* 0x0000ba0000047ab9 */ /* 0x000fe20000000800 */
[----:B------:R-:W-:Y:S01]  /*47c0*/  IADD3 R5, R5, R6, RZ ;  /* 0x0000000605057210 */ /* 0x000fe20007ffe0ff */
[----:B------:R-:W-:Y:S01]  /*47d0*/  IMAD R229, R229, 0x200, R7 ;  /* 0x00000200e5e57824 */ /* 0x000fe200078e0207 */
[----:B------:R-:W-:Y:S01]  /*47e0*/  LDSM.16.M88.4 R56, [R226] ;  /* 0x00000000e238783b */ /* 0x000fe20000000200 */
[----:B------:R-:W-:Y:S01]  /*47f0*/  UIADD3 UR4, UR5, UR4, URZ ;  /* 0x0000000405047290 */ /* 0x000fe2000fffe03f */
[----:B------:R-:W-:Y:S01]  /*4800*/  PLOP3.LUT P6, PT, PT, PT, UP0, 0x80, 0x0 ;  /* 0x000000000000781c */ /* 0x000fe20003fcf008 */
[----:B------:R-:W-:Y:S01]  /*4810*/  UIADD3 UR7, UR27, -UR13, URZ ;  /* 0x8000000d1b077290 */ /* 0x000fe2000fffe03f */
[----:B------:R-:W-:Y:S01]  /*4820*/  SHF.L.U32 R229, R229, 0x1, RZ ;  /* 0x00000001e5e57819 */ /* 0x000fe200000006ff */
[----:B------:R-:W-:Y:S01]  /*4830*/  LDSM.16.M88.4 R72, [R230+0x2000] ;  /* 0x00200000e648783b */ /* 0x000fe20000000200 */
[----:B------:R-:W-:-:S02]  /*4840*/  IADD3 R240, R5, 0x8, RZ ;  /* 0x0000000805f07810 */ /* 0x000fc40007ffe0ff */
[C---:B------:R-:W-:Y:S01]  /*4850*/  IADD3 R3, R229.reuse, 0x8000, RZ ;  /* 0x00008000e5037810 */ /* 0x040fe20007ffe0ff */
[----:B------:R-:W2:Y:S01]  /*4860*/  LDSM.16.M88.4 R16, [R229+0x8000] ;  /* 0x00800000e510783b */ /* 0x000ea20000000200 */
[----:B------:R-:W-:Y:S02]  /*4870*/  IADD3 R227, R229, 0x8020, RZ ;  /* 0x00008020e5e37810 */ /* 0x000fe40007ffe0ff */
[----:B------:R-:W-:Y:S01]  /*4880*/  @P1 IADD3 R227, R3, -0x20, RZ ;  /* 0xffffffe003e31810 */ /* 0x000fe20007ffe0ff */
[----:B------:R-:W5:Y:S01]  /*4890*/  LDSM.16.M88.4 R44, [R229+0x8800] ;  /* 0x00880000e52c783b */ /* 0x000f620000000200 */
[----:B------:R-:W-:Y:S01]  /*48a0*/  IMAD.MOV.U32 R3, RZ, RZ, 0x40 ;  /* 0x00000040ff037424 */ /* 0x000fe200078e00ff */
[----:B------:R-:W-:Y:S02]  /*48b0*/  IADD3 R238, R240, UR4, RZ ;  /* 0x00000004f0ee7c10 */ /* 0x000fe4000fffe0ff */
[----:B------:R-:W1:Y:S01]  /*48c0*/  LDSM.16.M88.4 R64, [R229+0x9000] ;  /* 0x00900000e540783b */ /* 0x000e620000000200 */
[----:B------:R-:W-:-:S02]  /*48d0*/  IADD3 R243, R5, UR7, RZ ;  /* 0x0000000705f37c10 */ /* 0x000fc4000fffe0ff */
[----:B------:R-:W-:Y:S01]  /*48e0*/  SEL R3, R3, 0xffffffc0, !P2 ;  /* 0xffffffc003037807 */ /* 0x000fe20005000000 */
[----:B------:R-:W3:Y:S01]  /*48f0*/  LDSM.16.M88.4 R28, [R229+0x9800] ;  /* 0x00980000e51c783b */ /* 0x000ee20000000200 */
[----:B------:R-:W-:Y:S02]  /*4900*/  IADD3 R240, R240, UR7, RZ ;  /* 0x00000007f0f07c10 */ /* 0x000fe4000fffe0ff */
[----:B------:R-:W-:Y:S01]  /*4910*/  IADD3 R241, R5, UR4, RZ ;  /* 0x0000000405f17c10 */ /* 0x000fe2000fffe0ff */
[----:B------:R-:W4:Y:S01]  /*4920*/  LDSM.16.M88.4 R24, [R227] ;  /* 0x00000000e318783b */ /* 0x000f220000000200 */
[----:B------:R-:W-:Y:S01]  /*4930*/  IMAD.IADD R223, R229, 0x1, R3 ;  /* 0x00000001e5df7824 */ /* 0x000fe200078e0203 */
[----:B------:R-:W-:Y:S01]  /*4940*/  IADD3 R242, R243, -c[0x0][0x2e4], RZ ;  /* 0x8000b900f3f27a10 */ /* 0x000fe20007ffe0ff */
[----:B------:R-:W-:Y:S01]  /*4950*/  IMAD.IADD R216, R3, 0x1, R227 ;  /* 0x0000000103d87824 */ /* 0x000fe200078e02e3 */
[----:B---3--:R-:W3:Y:S01]  /*4960*/  LDSM.16.M88.4 R8, [R227+0x800] ;  /* 0x00080000e308783b */ /* 0x008ee20000000200 */
[----:B------:R-:W-:-:S02]  /*4970*/  IADD3 R239, R240, -c[0x0][0x2e4], RZ ;  /* 0x8000b900f0ef7a10 */ /* 0x000fc40007ffe0ff */
[----:B------:R-:W-:Y:S01]  /*4980*/  IMNMX R241, R241, UR27, PT ;  /* 0x0000001bf1f17c17 */ /* 0x000fe2000b800200 */
[----:B------:R-:W1:Y:S01]  /*4990*/  LDSM.16.M88.4 R40, [R227+0x1800] ;  /* 0x00180000e328783b */ /* 0x000e620000000200 */
[----:B------:R-:W-:Y:S02]  /*49a0*/  IMNMX R238, R238, UR27, PT ;  /* 0x0000001beeee7c17 */ /* 0x000fe4000b800200 */
[----:B------:R-:W-:Y:S01]  /*49b0*/  IMNMX R242, RZ, R242, !PT ;  /* 0x000000f2fff27217 */ /* 0x000fe20007800200 */
[----:B------:R-:W-:Y:S01]  /*49c0*/  LDSM.16.M88.4 R80, [R223+0x9000] ;  /* 0x00900000df50783b */ /* 0x000fe20000000200 */
[----:B------:R-:W-:Y:S02]  /*49d0*/  IMNMX R239, RZ, R239, !PT ;  /* 0x000000efffef7217 */ /* 0x000fe40007800200 */
[C---:B------:R-:W-:Y:S01]  /*49e0*/  IADD3 R219, R227.reuse, 0x800, RZ ;  /* 0x00000800e3db7810 */ /* 0x040fe20007ffe0ff */
[----:B------:R-:W-:Y:S01]  /*49f0*/  LDSM.16.M88.4 R36, [R216] ;  /* 0x00000000d824783b */ /* 0x000fe20000000200 */
[----:B------:R-:W-:-:S02]  /*4a00*/  IADD3 R218, R227, 0x1000, RZ ;  /* 0x00001000e3da7810 */ /* 0x000fc40007ffe0ff */
[C---:B------:R-:W-:Y:S01]  /*4a10*/  IADD3 R217, R227.reuse, 0x1800, RZ ;  /* 0x00001800e3d97810 */ /* 0x040fe20007ffe0ff */
[----:B------:R-:W-:Y:S01]  /*4a20*/  LDSM.16.M88.4 R76, [R223+0x9800] ;  /* 0x00980000df4c783b */ /* 0x000fe20000000200 */
[C---:B------:R-:W-:Y:S02]  /*4a30*/  IADD3 R215, R227.reuse, 0x2000, RZ ;  /* 0x00002000e3d77810 */ /* 0x040fe40007ffe0ff */
[C---:B------:R-:W-:Y:S01]  /*4a40*/  IADD3 R214, R227.reuse, 0x2800, RZ ;  /* 0x00002800e3d67810 */ /* 0x040fe20007ffe0ff */
[----:B--2---:R-:W-:Y:S01]  /*4a50*/  HMMA.16816.F32 R20, R48, R16, RZ ;  /* 0x000000103014723c */ /* 0x004fe200000018ff */
[----:B------:R-:W-:Y:S01]  /*4a60*/  LDSM.16.M88.4 R52, [R216+0x1000] ;  /* 0x00100000d834783b */ /* 0x000fe20000000200 */
[C---:B------:R-:W-:Y:S02]  /*4a70*/  IADD3 R213, R227.reuse, 0x3000, RZ ;  /* 0x00003000e3d57810 */ /* 0x040fe40007ffe0ff */
[C---:B------:R-:W-:Y:S01]  /*4a80*/  IADD3 R212, R227.reuse, 0x3800, RZ ;  /* 0x00003800e3d47810 */ /* 0x040fe20007ffe0ff */
[----:B------:R-:W-:Y:S01]  /*4a90*/  LDSM.16.M88.4 R88, [R216+0x4800] ;  /* 0x00480000d858783b */ /* 0x000fe20000000200 */
[----:B------:R-:W-:-:S02]  /*4aa0*/  IADD3 R211, R227, 0x4000, RZ ;  /* 0x00004000e3d37810 */ /* 0x000fc40007ffe0ff */
[C---:B------:R-:W-:Y:S01]  /*4ab0*/  HMMA.16816.F32 R16, R48.reuse, R18, RZ ;  /* 0x000000123010723c */ /* 0x040fe200000018ff */
[----:B------:R-:W-:Y:S01]  /*4ac0*/  LDSM.16.M88.4 R84, [R229+0xe800] ;  /* 0x00e80000e554783b */ /* 0x000fe20000000200 */
[C---:B------:R-:W-:Y:S02]  /*4ad0*/  IADD3 R210, R227.reuse, 0x4800, RZ ;  /* 0x00004800e3d27810 */ /* 0x040fe40007ffe0ff */
[C---:B------:R-:W-:Y:S02]  /*4ae0*/  IADD3 R209, R227.reuse, 0x5000, RZ ;  /* 0x00005000e3d17810 */ /* 0x040fe40007ffe0ff */
[C---:B------:R-:W-:Y:S02]  /*4af0*/  IADD3 R208, R227.reuse, 0x5800, RZ ;  /* 0x00005800e3d07810 */ /* 0x040fe40007ffe0ff */
[----:B-----5:R-:W-:Y:S01]  /*4b00*/  HMMA.16816.F32 R32, R48, R44, RZ ;  /* 0x0000002c3020723c */ /* 0x020fe200000018ff */
[C---:B------:R-:W-:Y:S02]  /*4b10*/  IADD3 R207, R227.reuse, 0x6000, RZ ;  /* 0x00006000e3cf7810 */ /* 0x040fe40007ffe0ff */
[----:B------:R-:W-:-:S02]  /*4b20*/  IADD3 R206, R227, 0x6800, RZ ;  /* 0x00006800e3ce7810 */ /* 0x000fc40007ffe0ff */
[C---:B------:R-:W-:Y:S02]  /*4b30*/  IADD3 R205, R227.reuse, 0x7000, RZ ;  /* 0x00007000e3cd7810 */ /* 0x040fe40007ffe0ff */
[----:B------:R-:W-:Y:S01]  /*4b40*/  IADD3 R204, R227, 0x7800, RZ ;  /* 0x00007800e3cc7810 */ /* 0x000fe20007ffe0ff */
[C---:B-1----:R-:W-:Y:S08]  /*4b50*/  HMMA.16816.F32 R68, R48.reuse, R64, RZ ;  /* 0x000000403044723c */ /* 0x042ff000000018ff */
[C---:B------:R-:W-:Y:S08]  /*4b60*/  HMMA.16816.F32 R44, R48.reuse, R46, RZ ;  /* 0x0000002e302c723c */ /* 0x040ff000000018ff */
[C---:B------:R-:W-:Y:S08]  /*4b70*/  HMMA.16816.F32 R64, R48.reuse, R66, RZ ;  /* 0x000000423040723c */ /* 0x040ff000000018ff */
[C---:B------:R-:W-:Y:S08]  /*4b80*/  HMMA.16816.F32 R60, R48.reuse, R28, RZ ;  /* 0x0000001c303c723c */ /* 0x040ff000000018ff */
[----:B------:R-:W-:Y:S01]  /*4b90*/  HMMA.16816.F32 R48, R48, R30, RZ ;  /* 0x0000001e3030723c */ /* 0x000fe200000018ff */
[----:B------:R-:W1:Y:S07]  /*4ba0*/  LDSM.16.M88.4 R28, [R227+0x1000] ;  /* 0x00100000e31c783b */ /* 0x000e6e0000000200 */
[C---:B----4-:R-:W-:Y:S08]  /*4bb0*/  HMMA.16816.F32 R20, R12.reuse, R24, R20 ;  /* 0x000000180c14723c */ /* 0x050ff00000001814 */
[C---:B------:R-:W-:Y:S01]  /*4bc0*/  HMMA.16816.F32 R16, R12.reuse, R26, R16 ;  /* 0x0000001a0c10723c */ /* 0x040fe20000001810 */
[----:B------:R-:W2:Y:S07]  /*4bd0*/  LDSM.16.M88.4 R24, [R223+0x8000] ;  /* 0x00800000df18783b */ /* 0x000eae0000000200 */
[C---:B---3--:R-:W-:Y:S08]  /*4be0*/  HMMA.16816.F32 R32, R12.reuse, R8, R32 ;  /* 0x000000080c20723c */ /* 0x048ff00000001820 */
[C---:B------:R-:W-:Y:S01]  /*4bf0*/  HMMA.16816.F32 R44, R12.reuse, R10, R44 ;  /* 0x0000000a0c2c723c */ /* 0x040fe2000000182c */
[----:B------:R-:W3:Y:S07]  /*4c00*/  LDSM.16.M88.4 R8, [R223+0x8800] ;  /* 0x00880000df08783b */ /* 0x000eee0000000200 */
[C---:B------:R-:W-:Y:S08]  /*4c10*/  HMMA.16816.F32 R60, R12.reuse, R40, R60 ;  /* 0x000000280c3c723c */ /* 0x040ff0000000183c */
[C---:B-1----:R-:W-:Y:S08]  /*4c20*/  HMMA.16816.F32 R68, R12.reuse, R28, R68 ;  /* 0x0000001c0c44723c */ /* 0x042ff00000001844 */
[C---:B------:R-:W-:Y:S01]  /*4c30*/  HMMA.16816.F32 R64, R12.reuse, R30, R64 ;  /* 0x0000001e0c40723c */ /* 0x040fe20000001840 */
[----:B------:R-:W1:Y:S07]  /*4c40*/  LDSM.16.M88.4 R28, [R225] ;  /* 0x00000000e11c783b */ /* 0x000e6e0000000200 */
        /* <DEDUP_REMOVED lines=11> */
[----:B------:R-:W5:Y:S07]  /*4d00*/  LDSM.16.M88.4 R80, [R229+0xb000] ;  /* 0x00b00000e550783b */ /* 0x000f6e0000000200 */
[C---:B-1----:R-:W-:Y:S08]  /*4d10*/  HMMA.16816.F32 R20, R28.reuse, R36, R20 ;  /* 0x000000241c14723c */ /* 0x042ff00000001814 */
[----:B------:R-:W-:Y:S01]  /*4d20*/  HMMA.16816.F32 R16, R28, R38, R16 ;  /* 0x000000261c10723c */ /* 0x000fe20000001810 */
[----:B------:R-:W-:Y:S07]  /*4d30*/  LDSM.16.M88.4 R36, [R228+0x2000] ;  /* 0x00200000e424783b */ /* 0x000fee0000000200 */
[C---:B------:R-:W-:Y:S08]  /*4d40*/  HMMA.16816.F32 R60, R56.reuse, R76, R60 ;  /* 0x0000004c383c723c */ /* 0x040ff0000000183c */
[----:B------:R-:W-:Y:S01]  /*4d50*/  HMMA.16816.F32 R56, R56, R78, R48 ;  /* 0x0000004e3838723c */ /* 0x000fe20000001830 */
[----:B------:R-:W-:Y:S04]  /*4d60*/  LDSM.16.M88.4 R76, [R229+0xb800] ;  /* 0x00b80000e54c783b */ /* 0x000fe80000000200 */
[----:B------:R-:W-:Y:S03]  /*4d70*/  LDSM.16.M88.4 R48, [R227+0x2800] ;  /* 0x00280000e330783b */ /* 0x000fe60000000200 */
[C---:B----4-:R-:W-:Y:S08]  /*4d80*/  HMMA.16816.F32 R32, R28.reuse, R12, R32 ;  /* 0x0000000c1c20723c */ /* 0x050ff00000001820 */
[C---:B------:R-:W-:Y:S01]  /*4d90*/  HMMA.16816.F32 R44, R28.reuse, R14, R44 ;  /* 0x0000000e1c2c723c */ /* 0x040fe2000000182c */
[----:B------:R-:W1:Y:S07]  /*4da0*/  LDSM.16.M88.4 R12, [R227+0x2000] ;  /* 0x00200000e30c783b */ /* 0x000e6e0000000200 */
        /* <DEDUP_REMOVED lines=13> */
[C---:B-----5:R-:W-:Y:S08]  /*4e80*/  HMMA.16816.F32 R68, R72.reuse, R80, R68 ;  /* 0x000000504844723c */ /* 0x060ff00000001844 */
[----:B------:R-:W-:Y:S01]  /*4e90*/  HMMA.16816.F32 R64, R72, R82, R64 ;  /* 0x000000524840723c */ /* 0x000fe20000001840 */
[----:B------:R-:W-:Y:S07]  /*4ea0*/  LDSM.16.M88.4 R80, [R225+0x4000] ;  /* 0x00400000e150783b */ /* 0x000fee0000000200 */
[C---:B-1----:R-:W-:Y:S08]  /*4eb0*/  HMMA.16816.F32 R20, R36.reuse, R12, R20 ;  /* 0x0000000c2414723c */ /* 0x042ff00000001814 */
[----:B------:R-:W-:Y:S01]  /*4ec0*/  HMMA.16816.F32 R16, R36, R14, R16 ;  /* 0x0000000e2410723c */ /* 0x000fe20000001810 */
[----:B------:R-:W1:Y:S07]  /*4ed0*/  LDSM.16.M88.4 R12, [R223+0xb000] ;  /* 0x00b00000df0c783b */ /* 0x000e6e0000000200 */
[C---:B------:R-:W-:Y:S08]  /*4ee0*/  HMMA.16816.F32 R60, R72.reuse, R76, R60 ;  /* 0x0000004c483c723c */ /* 0x040ff0000000183c */
[----:B------:R-:W-:Y:S01]  /*4ef0*/  HMMA.16816.F32 R56, R72, R78, R56 ;  /* 0x0000004e4838723c */ /* 0x000fe20000001838 */
[----:B------:R-:W-:Y:S04]  /*4f00*/  LDSM.16.M88.4 R72, [R216+0x2000] ;  /* 0x00200000d848783b */ /* 0x000fe80000000200 */
[----:B------:R-:W-:Y:S03]  /*4f10*/  LDSM.16.M88.4 R76, [R227+0x4000] ;  /* 0x00400000e34c783b */ /* 0x000fe60000000200 */
[C---:B------:R-:W-:Y:S08]  /*4f20*/  HMMA.16816.F32 R32, R36.reuse, R48, R32 ;  /* 0x000000302420723c */ /* 0x040ff00000001820 */
[C---:B------:R-:W-:Y:S01]  /*4f30*/  HMMA.16816.F32 R44, R36.reuse, R50, R44 ;  /* 0x00000032242c723c */ /* 0x040fe2000000182c */
[----:B------:R-:W3:Y:S07]  /*4f40*/  LDSM.16.M88.4 R48, [R223+0xb800] ;  /* 0x00b80000df30783b */ /* 0x000eee0000000200 */
[C---:B----4-:R-:W-:Y:S08]  /*4f50*/  HMMA.16816.F32 R68, R36.reuse, R52, R68 ;  /* 0x000000342444723c */ /* 0x050ff00000001844 */
[----:B------:R-:W-:Y:S01]  /*4f60*/  HMMA.16816.F32 R64, R36, R54, R64 ;  /* 0x000000362440723c */ /* 0x000fe20000001840 */
[----:B------:R-:W-:Y:S07]  /*4f70*/  LDSM.16.M88.4 R52, [R216+0x2800] ;  /* 0x00280000d834783b */ /* 0x000fee0000000200 */
[C---:B--2---:R-:W-:Y:S08]  /*4f80*/  HMMA.16816.F32 R20, R8.reuse, R24, R20 ;  /* 0x000000180814723c */ /* 0x044ff00000001814 */
[----:B------:R-:W-:Y:S01]  /*4f90*/  HMMA.16816.F32 R16, R8, R26, R16 ;  /* 0x0000001a0810723c */ /* 0x000fe20000001810 */
[----:B------:R-:W2:Y:S07]  /*4fa0*/  LDSM.16.M88.4 R24, [R225+0x2000] ;  /* 0x00200000e118783b */ /* 0x000eae0000000200 */
[C---:B------:R-:W-:Y:S08]  /*4fb0*/  HMMA.16816.F32 R60, R36.reuse, R40, R60 ;  /* 0x00000028243c723c */ /* 0x040ff0000000183c */
[----:B------:R-:W-:Y:S01]  /*4fc0*/  HMMA.16816.F32 R56, R36, R42, R56 ;  /* 0x0000002a2438723c */ /* 0x000fe20000001838 */
[----:B------:R-:W4:Y:S04]  /*4fd0*/  LDSM.16.M88.4 R40, [R216+0x3000] ;  /* 0x00300000d828783b */ /* 0x000f280000000200 */
[----:B------:R-:W-:Y:S03]  /*4fe0*/  LDSM.16.M88.4 R36, [R230+0x4000] ;  /* 0x00400000e624783b */ /* 0x000fe60000000200 */
        /* <DEDUP_REMOVED lines=12> */
[----:B------:R-:W-:Y:S07]  /*50b0*/  LDSM.16.M88.4 R72, [R216+0x4000] ;  /* 0x00400000d848783b */ /* 0x000fee0000000200 */
[C---:B------:R-:W-:Y:S08]  /*50c0*/  HMMA.16816.F32 R32, R24.reuse, R52, R32 ;  /* 0x000000341820723c */ /* 0x040ff00000001820 */
[C---:B------:R-:W-:Y:S01]  /*50d0*/  HMMA.16816.F32 R44, R24.reuse, R54, R44 ;  /* 0x00000036182c723c */ /* 0x040fe2000000182c */
[----:B------:R-:W-:Y:S07]  /*50e0*/  LDSM.16.M88.4 R52, [R229+0xd800] ;  /* 0x00d80000e534783b */ /* 0x000fee0000000200 */
[C---:B----4-:R-:W-:Y:S08]  /*50f0*/  HMMA.16816.F32 R68, R24.reuse, R40, R68 ;  /* 0x000000281844723c */ /* 0x050ff00000001844 */
[----:B------:R-:W-:Y:S01]  /*5100*/  HMMA.16816.F32 R64, R24, R42, R64 ;  /* 0x0000002a1840723c */ /* 0x000fe20000001840 */
[----:B------:R-:W2:Y:S07]  /*5110*/  LDSM.16.M88.4 R40, [R228+0x4000] ;  /* 0x00400000e428783b */ /* 0x000eae0000000200 */
[C---:B-1----:R-:W-:Y:S08]  /*5120*/  HMMA.16816.F32 R20, R36.reuse, R12, R20 ;  /* 0x0000000c2414723c */ /* 0x042ff00000001814 */
[C---:B------:R-:W-:Y:S01]  /*5130*/  HMMA.16816.F32 R16, R36.reuse, R14, R16 ;  /* 0x0000000e2410723c */ /* 0x040fe20000001810 */
[----:B------:R-:W-:Y:S07]  /*5140*/  LDSM.16.M88.4 R12, [R223+0xc000] ;  /* 0x00c00000df0c783b */ /* 0x000fee0000000200 */
[C---:B---3--:R-:W-:Y:S08]  /*5150*/  HMMA.16816.F32 R32, R36.reuse, R8, R32 ;  /* 0x000000082420723c */ /* 0x048ff00000001820 */
[----:B------:R-:W-:Y:S01]  /*5160*/  HMMA.16816.F32 R44, R36, R10, R44 ;  /* 0x0000000a242c723c */ /* 0x000fe2000000182c */
[----:B------:R-:W1:Y:S07]  /*5170*/  LDSM.16.M88.4 R8, [R226+0x4000] ;  /* 0x00400000e208783b */ /* 0x000e6e0000000200 */
[C---:B------:R-:W-:Y:S08]  /*5180*/  HMMA.16816.F32 R60, R24.reuse, R28, R60 ;  /* 0x0000001c183c723c */ /* 0x040ff0000000183c */
[----:B------:R-:W-:Y:S01]  /*5190*/  HMMA.16816.F32 R56, R24, R30, R56 ;  /* 0x0000001e1838723c */ /* 0x000fe20000001838 */
[----:B------:R-:W3:Y:S04]  /*51a0*/  LDSM.16.M88.4 R28, [R227+0x4800] ;  /* 0x00480000e31c783b */ /* 0x000ee80000000200 */
[----:B------:R-:W4:Y:S03]  /*51b0*/  LDSM.16.M88.4 R24, [R227+0x5000] ;  /* 0x00500000e318783b */ /* 0x000f260000000200 */
[C---:B--2---:R-:W-:Y:S08]  /*51c0*/  HMMA.16816.F32 R20, R40.reuse, R76, R20 ;  /* 0x0000004c2814723c */ /* 0x044ff00000001814 */
[----:B------:R-:W-:Y:S01]  /*51d0*/  HMMA.16816.F32 R16, R40, R78, R16 ;  /* 0x0000004e2810723c */ /* 0x000fe20000001810 */
[----:B------:R-:W-:Y:S07]  /*51e0*/  LDSM.16.M88.4 R76, [R216+0x5000] ;  /* 0x00500000d84c783b */ /* 0x000fee0000000200 */
[C---:B------:R-:W-:Y:S08]  /*51f0*/  HMMA.16816.F32 R68, R36.reuse, R48, R68 ;  /* 0x000000302444723c */ /* 0x040ff00000001844 */
[----:B------:R-:W-:Y:S01]  /*5200*/  HMMA.16816.F32 R64, R36, R50, R64 ;  /* 0x000000322440723c */ /* 0x000fe20000001840 */
[----:B------:R-:W2:Y:S07]  /*5210*/  LDSM.16.M88.4 R48, [R227+0x5800] ;  /* 0x00580000e330783b */ /* 0x000eae0000000200 */
[----:B-1----:R-:W-:Y:S08]  /*5220*/  HMMA.16816.F32 R20, R8, R12, R20 ;  /* 0x0000000c0814723c */ /* 0x002ff00000001814 */
[C---:B------:R-:W-:Y:S08]  /*5230*/  HMMA.16816.F32 R60, R36.reuse, R52, R60 ;  /* 0x00000034243c723c */ /* 0x040ff0000000183c */
[----:B------:R-:W-:Y:S01]  /*5240*/  HMMA.16816.F32 R56, R36, R54, R56 ;  /* 0x000000362438723c */ /* 0x000fe20000001838 */
[----:B------:R-:W-:Y:S04]  /*5250*/  LDSM.16.M88.4 R52, [R230+0x6000] ;  /* 0x00600000e634783b */ /* 0x000fe80000000200 */
[----:B------:R-:W1:Y:S03]  /*5260*/  LDSM.16.M88.4 R36, [R229+0xe000] ;  /* 0x00e00000e524783b */ /* 0x000e660000000200 */
[----:B------:R-:W-:Y:S01]  /*5270*/  HMMA.16816.F32 R16, R8, R14, R16 ;  /* 0x0000000e0810723c */ /* 0x000fe20000001810 */
[----:B------:R-:W-:Y:S07]  /*5280*/  LDSM.16.M88.4 R12, [R223+0xd800] ;  /* 0x00d80000df0c783b */ /* 0x000fee0000000200 */
[C---:B---3--:R-:W-:Y:S08]  /*5290*/  HMMA.16816.F32 R32, R40.reuse, R28, R32 ;  /* 0x0000001c2820723c */ /* 0x048ff00000001820 */
[C---:B------:R-:W-:Y:S01]  /*52a0*/  HMMA.16816.F32 R44, R40.reuse, R30, R44 ;  /* 0x0000001e282c723c */ /* 0x040fe2000000182c */
[----:B------:R-:W3:Y:S07]  /*52b0*/  LDSM.16.M88.4 R28, [R223+0xc800] ;  /* 0x00c80000df1c783b */ /* 0x000eee0000000200 */
[C---:B----4-:R-:W-:Y:S08]  /*52c0*/  HMMA.16816.F32 R68, R40.reuse, R24, R68 ;  /* 0x000000182844723c */ /* 0x050ff00000001844 */
[----:B------:R-:W-:Y:S01]  /*52d0*/  HMMA.16816.F32 R64, R40, R26, R64 ;  /* 0x0000001a2840723c */ /* 0x000fe20000001840 */
[----:B------:R-:W4:Y:S07]  /*52e0*/  LDSM.16.M88.4 R24, [R223+0xd000] ;  /* 0x00d00000df18783b */ /* 0x000f2e0000000200 */
[----:B------:R-:W-:Y:S08]  /*52f0*/  HMMA.16816.F32 R20, R80, R72, R20 ;  /* 0x000000485014723c */ /* 0x000ff00000001814 */
[C---:B--2---:R-:W-:Y:S08]  /*5300*/  HMMA.16816.F32 R60, R40.reuse, R48, R60 ;  /* 0x00000030283c723c */ /* 0x044ff0000000183c */
[----:B------:R-:W-:Y:S01]  /*5310*/  HMMA.16816.F32 R56, R40, R50, R56 ;  /* 0x000000322838723c */ /* 0x000fe20000001838 */
[----:B------:R-:W-:Y:S04]  /*5320*/  LDSM.16.M88.4 R40, [R228+0x6000] ;  /* 0x00600000e428783b */ /* 0x000fe80000000200 */
[----:B------:R-:W2:Y:S03]  /*5330*/  LDSM.16.M88.4 R48, [R227+0x6000] ;  /* 0x00600000e330783b */ /* 0x000ea60000000200 */
[----:B------:R-:W-:Y:S01]  /*5340*/  HMMA.16816.F32 R16, R80, R74, R16 ;  /* 0x0000004a5010723c */ /* 0x000fe20000001810 */
[----:B------:R-:W-:Y:S07]  /*5350*/  LDSM.16.M88.4 R72, [R216+0x5800] ;  /* 0x00580000d848783b */ /* 0x000fee0000000200 */
[----:B-1----:R-:W-:Y:S08]  /*5360*/  HMMA.16816.F32 R20, R52, R36, R20 ;  /* 0x000000243414723c */ /* 0x002ff00000001814 */
[C---:B---3--:R-:W-:Y:S08]  /*5370*/  HMMA.16816.F32 R32, R8.reuse, R28, R32 ;  /* 0x0000001c0820723c */ /* 0x048ff00000001820 */
[C---:B------:R-:W-:Y:S01]  /*5380*/  HMMA.16816.F32 R44, R8.reuse, R30, R44 ;  /* 0x0000001e082c723c */ /* 0x040fe2000000182c */
[----:B------:R-:W-:Y:S07]  /*5390*/  LDSM.16.M88.4 R28, [R226+0x6000] ;  /* 0x00600000e21c783b */ /* 0x000fee0000000200 */
[C---:B----4-:R-:W-:Y:S08]  /*53a0*/  HMMA.16816.F32 R68, R8.reuse, R24, R68 ;  /* 0x000000180844723c */ /* 0x050ff00000001844 */
[----:B------:R-:W-:Y:S01]  /*53b0*/  HMMA.16816.F32 R64, R8, R26, R64 ;  /* 0x0000001a0840723c */ /* 0x000fe20000001840 */
[----:B------:R-:W1:Y:S07]  /*53c0*/  LDSM.16.M88.4 R24, [R223+0xe000] ;  /* 0x00e00000df18783b */ /* 0x000e6e0000000200 */
[----:B------:R-:W-:Y:S01]  /*53d0*/  HMMA.16816.F32 R16, R52, R38, R16 ;  /* 0x000000263410723c */ /* 0x000fe20000001810 */
[----:B------:R-:W-:Y:S07]  /*53e0*/  LDSM.16.M88.4 R36, [R227+0x6800] ;  /* 0x00680000e324783b */ /* 0x000fee0000000200 */
[----:B--2---:R-:W-:Y:S08]  /*53f0*/  HMMA.16816.F32 R20, R40, R48, R20 ;  /* 0x000000302814723c */ /* 0x004ff00000001814 */
[C---:B------:R-:W-:Y:S08]  /*5400*/  HMMA.16816.F32 R60, R8.reuse, R12, R60 ;  /* 0x0000000c083c723c */ /* 0x040ff0000000183c */
[----:B------:R-:W-:Y:S01]  /*5410*/  HMMA.16816.F32 R56, R8, R14, R56 ;  /* 0x0000000e0838723c */ /* 0x000fe20000001838 */
[----:B------:R-:W-:Y:S04]  /*5420*/  LDSM.16.M88.4 R12, [R225+0x6000] ;  /* 0x00600000e10c783b */ /* 0x000fe80000000200 */
[----:B------:R-:W2:Y:S03]  /*5430*/  LDSM.16.M88.4 R8, [R216+0x6000] ;  /* 0x00600000d808783b */ /* 0x000ea60000000200 */
[----:B------:R-:W-:Y:S01]  /*5440*/  HMMA.16816.F32 R16, R40, R50, R16 ;  /* 0x000000322810723c */ /* 0x000fe20000001810 */
[----:B------:R-:W3:Y:S07]  /*5450*/  LDSM.16.M88.4 R48, [R229+0xf000] ;  /* 0x00f00000e530783b */ /* 0x000eee0000000200 */
[----:B-1----:R-:W-:Y:S08]  /*5460*/  HMMA.16816.F32 R20, R28, R24, R20 ;  /* 0x000000181c14723c */ /* 0x002ff00000001814 */
[C---:B------:R-:W-:Y:S08]  /*5470*/  HMMA.16816.F32 R32, R80.reuse, R88, R32 ;  /* 0x000000585020723c */ /* 0x040ff00000001820 */
[C---:B------:R-:W-:Y:S08]  /*5480*/  HMMA.16816.F32 R44, R80.reuse, R90, R44 ;  /* 0x0000005a502c723c */ /* 0x040ff0000000182c */
[----:B------:R-:W-:Y:S01]  /*5490*/  HMMA.16816.F32 R88, R80, R76, R68 ;  /* 0x0000004c5058723c */ /* 0x000fe20000001844 */
[----:B------:R-:W-:Y:S07]  /*54a0*/  LDSM.16.M88.4 R68, [R223+0xe800] ;  /* 0x00e80000df44783b */ /* 0x000fee0000000200 */
[----:B------:R-:W-:Y:S01]  /*54b0*/  HMMA.16816.F32 R16, R28, R26, R16 ;  /* 0x0000001a1c10723c */ /* 0x000fe20000001810 */
[----:B------:R-:W1:Y:S07]  /*54c0*/  LDSM.16.M88.4 R24, [R227+0x7000] ;  /* 0x00700000e318783b */ /* 0x000e6e0000000200 */
[----:B--2---:R-:W-:Y:S08]  /*54d0*/  HMMA.16816.F32 R20, R12, R8, R20 ;  /* 0x000000080c14723c */ /* 0x004ff00000001814 */
[----:B------:R-:W-:Y:S01]  /*54e0*/  HMMA.16816.F32 R64, R80, R78, R64 ;  /* 0x0000004e5040723c */ /* 0x000fe20000001840 */
[----:B------:R-:W2:Y:S07]  /*54f0*/  LDSM.16.M88.4 R76, [R229+0xf800] ;  /* 0x00f80000e54c783b */ /* 0x000eae0000000200 */
[----:B---3--:R-:W-:Y:S08]  /*5500*/  HMMA.16816.F32 R88, R52, R48, R88 ;  /* 0x000000303458723c */ /* 0x008ff00000001858 */
[----:B------:R-:W-:Y:S01]  /*5510*/  HMMA.16816.F32 R60, R80, R72, R60 ;  /* 0x00000048503c723c */ /* 0x000fe2000000183c */
[----:B------:R-:W-:-:S02]  /*5520*/  FMUL.FTZ R21, R21, c[0x0][0x2ec] ;  /* 0x0000bb0015157a20 */ /* 0x000fc40000410000 */
[----:B------:R-:W-:Y:S02]  /*5530*/  FMUL.FTZ R3, R20, c[0x0][0x2ec] ;  /* 0x0000bb0014037a20 */ /* 0x000fe40000410000 */
[----:B------:R3:W4:Y:S01]  /*5540*/  MUFU.TANH R48, R21 ;  /* 0x0000001500307308 */ /* 0x0007220000002400 */
[----:B------:R-:W-:Y:S02]  /*5550*/  FMUL.FTZ R7, R22, c[0x0][0x2ec] ;  /* 0x0000bb0016077a20 */ /* 0x000fe40000410000 */
[----:B------:R-:W-:Y:S01]  /*5560*/  HMMA.16816.F32 R72, R80, R74, R56 ;  /* 0x0000004a5048723c */ /* 0x000fe20000001838 */
[----:B------:R-:W-:Y:S04]  /*5570*/  LDSM.16.M88.4 R56, [R216+0x6800] ;  /* 0x00680000d838783b */ /* 0x000fe80000000200 */
[----:B------:R-:W1:Y:S03]  /*5580*/  MUFU.TANH R3, R3 ;  /* 0x0000000300037308 */ /* 0x000e660000002400 */
[----:B------:R-:W-:Y:S01]  /*5590*/  HMMA.16816.F32 R16, R12, R10, R16 ;  /* 0x0000000a0c10723c */ /* 0x000fe20000001810 */
[----:B------:R-:W-:Y:S04]  /*55a0*/  LDSM.16.M88.4 R8, [R223+0xf000] ;  /* 0x00f00000df08783b */ /* 0x000fe80000000200 */
[----:B------:R-:W2:Y:S03]  /*55b0*/  MUFU.TANH R7, R7 ;  /* 0x0000000700077308 */ /* 0x000ea60000002400 */
[----:B------:R-:W-:Y:S08]  /*55c0*/  HMMA.16816.F32 R64, R52, R50, R64 ;  /* 0x000000323440723c */ /* 0x000ff00000001840 */
[----:B-1----:R-:W-:Y:S07]  /*55d0*/  HMMA.16816.F32 R88, R40, R24, R88 ;  /* 0x000000182858723c */ /* 0x002fee0000001858 */
[----:B------:R-:W-:Y:S01]  /*55e0*/  FMUL.FTZ R24, R23, c[0x0][0x2ec] ;  /* 0x0000bb0017187a20 */ /* 0x000fe20000410000 */
[----:B------:R-:W-:Y:S01]  /*55f0*/  HMMA.16816.F32 R32, R52, R84, R32 ;  /* 0x000000543420723c */ /* 0x000fe20000001820 */
[----:B---3--:R-:W1:Y:S01]  /*5600*/  LDSM.16.M88.4 R20, [R227+0x7800] ;  /* 0x00780000e314783b */ /* 0x008e620000000200 */
[----:B------:R-:W-:-:S02]  /*5610*/  FMUL.FTZ R16, R16, c[0x0][0x2ec] ;  /* 0x0000bb0010107a20 */ /* 0x000fc40000410000 */
[----:B------:R-:W-:Y:S01]  /*5620*/  FMUL.FTZ R17, R17, c[0x0][0x2ec] ;  /* 0x0000bb0011117a20 */ /* 0x000fe20000410000 */
[----:B------:R-:W3:Y:S01]  /*5630*/  MUFU.TANH R24, R24 ;  /* 0x0000001800187308 */ /* 0x000ee20000002400 */
[----:B------:R-:W-:Y:S02]  /*5640*/  FMUL.FTZ R18, R18, c[0x0][0x2ec] ;  /* 0x0000bb0012127a20 */ /* 0x000fe40000410000 */
[----:B------:R-:W-:Y:S01]  /*5650*/  HMMA.16816.F32 R44, R52, R86, R44 ;  /* 0x00000056342c723c */ /* 0x000fe2000000182c */
[----:B------:R-:W-:-:S04]  /*5660*/  FMUL.FTZ R19, R19, c[0x0][0x2ec] ;  /* 0x0000bb0013137a20 */ /* 0x000fc80000410000 */
[----:B------:R-:W1:Y:S03]  /*5670*/  MUFU.TANH R25, R16 ;  /* 0x0000001000197308 */ /* 0x000e660000002400 */
[C---:B--2---:R-:W-:Y:S05]  /*5680*/  HMMA.16816.F32 R60, R52.reuse, R76, R60 ;  /* 0x0000004c343c723c */ /* 0x044fea000000183c */
[----:B------:R-:W2:Y:S03]  /*5690*/  MUFU.TANH R49, R17 ;  /* 0x0000001100317308 */ /* 0x000ea60000002400 */
[----:B------:R-:W-:Y:S08]  /*56a0*/  HMMA.16816.F32 R72, R52, R78, R72 ;  /* 0x0000004e3448723c */ /* 0x000ff00000001848 */
[C---:B------:R-:W-:Y:S01]  /*56b0*/  HMMA.16816.F32 R64, R40.reuse, R26, R64 ;  /* 0x0000001a2840723c */ /* 0x040fe20000001840 */
[----:B------:R-:W1:Y:S07]  /*56c0*/  MUFU.TANH R26, R18 ;  /* 0x00000012001a7308 */ /* 0x000e6e0000002400 */
[C---:B------:R-:W-:Y:S01]  /*56d0*/  HMMA.16816.F32 R32, R40.reuse, R36, R32 ;  /* 0x000000242820723c */ /* 0x040fe20000001820 */
[----:B------:R5:W2:Y:S07]  /*56e0*/  MUFU.TANH R27, R19 ;  /* 0x00000013001b7308 */ /* 0x000aae0000002400 */
[C---:B------:R-:W-:Y:S01]  /*56f0*/  HMMA.16816.F32 R44, R40.reuse, R38, R44 ;  /* 0x00000026282c723c */ /* 0x040fe2000000182c */
[----:B------:R-:W-:Y:S07]  /*5700*/  LDSM.16.M88.4 R36, [R216+0x7000] ;  /* 0x00700000d824783b */ /* 0x000fee0000000200 */
[C---:B-1----:R-:W-:Y:S01]  /*5710*/  HMMA.16816.F32 R60, R40.reuse, R20, R60 ;  /* 0x00000014283c723c */ /* 0x042fe2000000183c */
[----:B-----5:R-:W1:Y:S07]  /*5720*/  LDSM.16.M88.4 R16, [R223+0xf800] ;  /* 0x00f80000df10783b */ /* 0x020e6e0000000200 */
[----:B------:R-:W-:Y:S08]  /*5730*/  HMMA.16816.F32 R72, R40, R22, R72 ;  /* 0x000000162848723c */ /* 0x000ff00000001848 */
[C---:B------:R-:W-:Y:S08]  /*5740*/  HMMA.16816.F32 R88, R28.reuse, R8, R88 ;  /* 0x000000081c58723c */ /* 0x040ff00000001858 */
[----:B------:R-:W-:Y:S01]  /*5750*/  HMMA.16816.F32 R64, R28, R10, R64 ;  /* 0x0000000a1c40723c */ /* 0x000fe20000001840 */
[----:B------:R-:W5:Y:S01]  /*5760*/  LDSM.16.M88.4 R8, [R216+0x7800] ;  /* 0x00780000d808783b */ /* 0x000f620000000200 */
[----:B------:R-:W-:-:S06]  /*5770*/  DEPBAR.LE SB0, 0x0 ;  /* 0x000080000000791a */ /* 0x000fcc0000000000 */
[C---:B------:R-:W-:Y:S08]  /*5780*/  HMMA.16816.F32 R32, R28.reuse, R68, R32 ;  /* 0x000000441c20723c */ /* 0x040ff00000001820 */
[C---:B------:R-:W-:Y:S08]  /*5790*/  HMMA.16816.F32 R44, R28.reuse, R70, R44 ;  /* 0x000000461c2c723c */ /* 0x040ff0000000182c */
[C---:B-1----:R-:W-:Y:S08]  /*57a0*/  HMMA.16816.F32 R60, R28.reuse, R16, R60 ;  /* 0x000000101c3c723c */ /* 0x042ff0000000183c */
[----:B------:R-:W-:Y:S08]  /*57b0*/  HMMA.16816.F32 R72, R28, R18, R72 ;  /* 0x000000121c48723c */ /* 0x000ff00000001848 */
[C---:B------:R-:W-:Y:S08]  /*57c0*/  HMMA.16816.F32 R32, R12.reuse, R56, R32 ;  /* 0x000000380c20723c */ /* 0x040ff00000001820 */
[C---:B------:R-:W-:Y:S08]  /*57d0*/  HMMA.16816.F32 R44, R12.reuse, R58, R44 ;  /* 0x0000003a0c2c723c */ /* 0x040ff0000000182c */
[C---:B------:R-:W-:Y:S08]  /*57e0*/  HMMA.16816.F32 R88, R12.reuse, R36, R88 ;  /* 0x000000240c58723c */ /* 0x040ff00000001858 */
[----:B------:R-:W-:Y:S01]  /*57f0*/  HMMA.16816.F32 R64, R12, R38, R64 ;  /* 0x000000260c40723c */ /* 0x000fe20000001840 */
[----:B------:R-:W-:-:S02]  /*5800*/  FMUL.FTZ R21, R35, c[0x0][0x2ec] ;  /* 0x0000bb0023157a20 */ /* 0x000fc40000410000 */
[----:B------:R-:W-:Y:S02]  /*5810*/  FMUL.FTZ R20, R34, c[0x0][0x2ec] ;  /* 0x0000bb0022147a20 */ /* 0x000fe40000410000 */
[----:B------:R-:W-:Y:S02]  /*5820*/  FMUL.FTZ R32, R32, c[0x0][0x2ec] ;  /* 0x0000bb0020207a20 */ /* 0x000fe40000410000 */
[----:B------:R-:W-:Y:S01]  /*5830*/  FMUL.FTZ R33, R33, c[0x0][0x2ec] ;  /* 0x0000bb0021217a20 */ /* 0x000fe20000410000 */
[----:B-----5:R-:W-:Y:S01]  /*5840*/  HMMA.16816.F32 R60, R12, R8, R60 ;  /* 0x000000080c3c723c */ /* 0x020fe2000000183c */
[----:B------:R-:W-:Y:S01]  /*5850*/  FMUL.FTZ R35, R45, c[0x0][0x2ec] ;  /* 0x0000bb002d237a20 */ /* 0x000fe20000410000 */
[----:B------:R-:W1:Y:S01]  /*5860*/  MUFU.TANH R20, R20 ;  /* 0x0000001400147308 */ /* 0x000e620000002400 */
[----:B------:R-:W-:Y:S02]  /*5870*/  FMUL.FTZ R34, R44, c[0x0][0x2ec] ;  /* 0x0000bb002c227a20 */ /* 0x000fe40000410000 */
[----:B------:R-:W-:-:S02]  /*5880*/  FMUL.FTZ R22, R46, c[0x0][0x2ec] ;  /* 0x0000bb002e167a20 */ /* 0x000fc40000410000 */
[----:B------:R-:W-:Y:S01]  /*5890*/  FMUL.FTZ R16, R47, c[0x0][0x2ec] ;  /* 0x0000bb002f107a20 */ /* 0x000fe20000410000 */
[----:B------:R-:W-:Y:S01]  /*58a0*/  HMMA.16816.F32 R72, R12, R10, R72 ;  /* 0x0000000a0c48723c */ /* 0x000fe20000001848 */
        /* <DEDUP_REMOVED lines=19> */
[----:B------:R-:W-:-:S03]  /*59e0*/  FMUL.FTZ R31, R75, c[0x0][0x2ec] ;  /* 0x0000bb004b1f7a20 */ /* 0x000fc60000410000 */
        /* <DEDUP_REMOVED lines=18> */
[----:B------:R-:W1:Y:S01]  /*5b10*/  MUFU.TANH R31, R31 ;  /* 0x0000001f001f7308 */ /* 0x000e620000002400 */
        /* <DEDUP_REMOVED lines=77> */
.L_x_6412:
[----:B------:R-:W-:-:S04]  /*5ff0*/  ULEA UR4, -UR8, URZ, 0x6 ;  /* 0x0000003f08047291 */ /* 0x000fc8000f8e313f */
[----:B------:R-:W-:Y:S02]  /*6000*/  USHF.R.S32.HI UR5, URZ, 0x1f, UR4 ;  /* 0x0000001f3f057899 */ /* 0x000fe40008011404 */
[----:B------:R-:W-:-:S04]  /*6010*/  MOV R15, UR4 ;  /* 0x00000004000f7c02 */ /* 0x000fc80008000f00 */
[----:B------:R-:W-:Y:S02]  /*6020*/  MOV R14, UR5 ;  /* 0x00000005000e7c02 */ /* 0x000fe40008000f00 */
.L_x_6413:
        /* <DEDUP_REMOVED lines=156> */
.L_x_6415:
[----:B------:R-:W-:Y:S05]  /*69f0*/  BSYNC B0 ;  /* 0x0000000000007941 */ /* 0x000fea0003800000 */
.L_x_6414:
[----:B------:R-:W0:Y:S01]  /*6a00*/  LDGDEPBAR ;  /* 0x00000000000079af */ /* 0x000e220000000000 */
[----:B------:R-:W-:-:S04]  /*6a10*/  IADD3 R196, P0, R15, R196, RZ ;  /* 0x000000c40fc47210 */ /* 0x000fc80007f1e0ff */
[----:B------:R-:W-:Y:S02]  /*6a20*/  IADD3.X R165, R14, R165, RZ, P0, !PT ;  /* 0x000000a50ea57210 */ /* 0x000fe400007fe4ff */
.L_x_6411:
[----:B--234-:R-:W-:Y:S01]  /*6a30*/  IADD3 R67, R234, UR28, RZ ;  /* 0x0000001cea437c10 */ /* 0x01cfe2000fffe0ff */
        /* <DEDUP_REMOVED lines=12> */
[C---:B------:R-:W-:Y:S01]  /*6b00*/  IMAD.IADD R64, R243.reuse, 0x1, -R47 ;  /* 0x00000001f3407824 */ /* 0x040fe200078e0a2f */
[----:B------:R-:W-:Y:S01]  /*6b10*/  IABS R66, R66 ;  /* 0x0000004200427213 */ /* 0x000fe20000000000 */
[----:B------:R-:W-:Y:S01]  /*6b20*/  IMAD.IADD R61, R243, 0x1, -R15 ;  /* 0x00000001f33d7824 */ /* 0x000fe200078e0a0f */
[----:B------:R-:W-:Y:S01]  /*6b30*/  IADD3 R44, R67, 0x10, RZ ;  /* 0x00000010432c7810 */ /* 0x000fe20007ffe0ff */
[----:B------:R-:W-:Y:S01]  /*6b40*/  IMAD.IADD R54, R243, 0x1, -R41 ;  /* 0x00000001f3367824 */ /* 0x000fe200078e0a29 */
[----:B------:R-:W-:Y:S01]  /*6b50*/  IADD3 R12, R67, 0x29, RZ ;  /* 0x00000029430c7810 */ /* 0x000fe20007ffe0ff */
[----:B------:R-:W-:Y:S01]  /*6b60*/  IMAD R222, R2, 0x2, R224 ;  /* 0x0000000202de7824 */ /* 0x000fe200078e02e0 */
[----:B------:R-:W-:Y:S01]  /*6b70*/  IABS R63, R63 ;  /* 0x0000003f003f7213 */ /* 0x000fe20000000000 */
[----:B------:R-:W2:Y:S01]  /*6b80*/  I2F R66, R66 ;  /* 0x0000004200427306 */ /* 0x000ea20000201400 */
[----:B------:R-:W-:Y:S01]  /*6b90*/  IMAD.IADD R62, R243, 0x1, -R44 ;  /* 0x00000001f33e7824 */ /* 0x000fe200078e0a2c */
[----:B------:R-:W-:Y:S01]  /*6ba0*/  IADD3 R43, R67, 0x18, RZ ;  /* 0x00000018432b7810 */ /* 0x000fe20007ffe0ff */
[C---:B------:R-:W-:Y:S01]  /*6bb0*/  IMAD.IADD R55, R243.reuse, 0x1, -R12 ;  /* 0x00000001f3377824 */ /* 0x040fe200078e0a0c */
[----:B------:R-:W-:Y:S01]  /*6bc0*/  IABS R65, R65 ;  /* 0x0000004100417213 */ /* 0x000fe20000000000 */
[C---:B------:R-:W-:Y:S01]  /*6bd0*/  IMAD R221, R0.reuse, 0x2, R224 ;  /* 0x0000000200dd7824 */ /* 0x040fe200078e02e0 */
[----:B------:R-:W-:Y:S01]  /*6be0*/  IABS R58, R58 ;  /* 0x0000003a003a7213 */ /* 0x000fe20000000000 */
[----:B------:R-:W-:Y:S01]  /*6bf0*/  IMAD.IADD R60, R243, 0x1, -R43 ;  /* 0x00000001f33c7824 */ /* 0x000fe200078e0a2b */
[----:B------:R-:W-:Y:S01]  /*6c00*/  IADD3 R11, R67, 0x19, RZ ;  /* 0x00000019430b7810 */ /* 0x000fe20007ffe0ff */
[----:B------:R-:W3:Y:S01]  /*6c10*/  I2F R63, R63 ;  /* 0x0000003f003f7306 */ /* 0x000ee20000201400 */
[----:B------:R-:W-:Y:S01]  /*6c20*/  IABS R64, R64 ;  /* 0x0000004000407213 */ /* 0x000fe20000000000 */
[----:B------:R-:W-:Y:S01]  /*6c30*/  IMAD R220, R0, 0x2, R222 ;  /* 0x0000000200dc7824 */ /* 0x000fe200078e02de */
[----:B------:R-:W-:Y:S01]  /*6c40*/  IABS R61, R61 ;  /* 0x0000003d003d7213 */ /* 0x000fe20000000000 */
[----:B------:R-:W-:Y:S01]  /*6c50*/  IMAD.IADD R59, R243, 0x1, -R11 ;  /* 0x00000001f33b7824 */ /* 0x000fe200078e0a0b */
[----:B------:R-:W-:Y:S01]  /*6c60*/  IABS R54, R54 ;  /* 0x0000003600367213 */ /* 0x000fe20000000000 */
[----:B------:R-:W-:Y:S01]  /*6c70*/  LDSM.16.MT88.4 R148, [R222+0x10000] ;  /* 0x01000000de94783b */ /* 0x000fe20000004200 */
[----:B------:R-:W-:Y:S01]  /*6c80*/  IABS R62, R62 ;  /* 0x0000003e003e7213 */ /* 0x000fe20000000000 */
[----:B------:R-:W4:Y:S01]  /*6c90*/  I2F R65, R65 ;  /* 0x0000004100417306 */ /* 0x000f220000201400 */
[----:B------:R-:W-:Y:S01]  /*6ca0*/  IABS R55, R55 ;  /* 0x0000003700377213 */ /* 0x000fe20000000000 */
[----:B--2---:R-:W-:Y:S01]  /*6cb0*/  FFMA.FTZ R3, R66, -UR19, R3 ;  /* 0x8000001342037c23 */ /* 0x004fe20008010003 */
[----:B------:R-:W-:Y:S01]  /*6cc0*/  IABS R60, R60 ;  /* 0x0000003c003c7213 */ /* 0x000fe20000000000 */
[----:B------:R-:W-:Y:S01]  /*6cd0*/  LDSM.16.MT88.4 R140, [R221+0x10000] ;  /* 0x01000000dd8c783b */ /* 0x000fe20000004200 */
[----:B------:R-:W-:-:S02]  /*6ce0*/  IADD3 R14, R67, 0x21, RZ ;  /* 0x00000021430e7810 */ /* 0x000fc40007ffe0ff */
[----:B------:R-:W-:Y:S01]  /*6cf0*/  IABS R59, R59 ;  /* 0x0000003b003b7213 */ /* 0x000fe20000000000 */
[----:B------:R-:W2:Y:S01]  /*6d00*/  I2F R58, R58 ;  /* 0x0000003a003a7306 */ /* 0x000ea20000201400 */
[-C--:B------:R-:W-:Y:S01]  /*6d10*/  ISETP.GE.AND P0, PT, R67, R241.reuse, PT ;  /* 0x000000f14300720c */ /* 0x080fe20003f06270 */
[----:B------:R-:W-:Y:S01]  /*6d20*/  IMAD.IADD R57, R243, 0x1, -R14 ;  /* 0x00000001f3397824 */ /* 0x000fe200078e0a0e */
[CC--:B------:R-:W-:Y:S01]  /*6d30*/  ISETP.GE.AND P1, PT, R46.reuse, R241.reuse, PT ;  /* 0x000000f12e00720c */ /* 0x0c0fe20003f26270 */
[----:B---3--:R-:W-:Y:S01]  /*6d40*/  FFMA.FTZ R49, R63, -UR19, R49 ;  /* 0x800000133f317c23 */ /* 0x008fe20008010031 */
[C---:B------:R-:W-:Y:S01]  /*6d50*/  ISETP.LT.OR P0, PT, R67.reuse, R242, P0 ;  /* 0x000000f24300720c */ /* 0x040fe20000701670 */
[----:B------:R-:W-:Y:S01]  /*6d60*/  LDSM.16.MT88.4 R132, [R220+0x10000] ;  /* 0x01000000dc84783b */ /* 0x000fe20000004200 */
[----:B------:R-:W-:Y:S01]  /*6d70*/  ISETP.GE.AND P2, PT, R67, R238, PT ;  /* 0x000000ee4300720c */ /* 0x000fe20003f46270 */
[----:B------:R-:W3:Y:S01]  /*6d80*/  I2F R64, R64 ;  /* 0x0000004000407306 */ /* 0x000ee20000201400 */
[----:B------:R-:W-:Y:S01]  /*6d90*/  ISETP.GE.AND P5, PT, R5, R241, PT ;  /* 0x000000f10500720c */ /* 0x000fe20003fa6270 */
[----:B----4-:R-:W-:Y:S01]  /*6da0*/  FFMA.FTZ R48, R65, -UR19, R48 ;  /* 0x8000001341307c23 */ /* 0x010fe20008010030 */
[----:B------:R-:W-:Y:S01]  /*6db0*/  ISETP.LT.OR P1, PT, R46, R242, P1 ;  /* 0x000000f22e00720c */ /* 0x000fe20000f21670 */
[----:B------:R-:W-:Y:S01]  /*6dc0*/  LDSM.16.MT88.4 R72, [R224+0x14000] ;  /* 0x01400000e048783b */ /* 0x000fe20000004200 */
[----:B------:R-:W-:-:S02]  /*6dd0*/  IABS R57, R57 ;  /* 0x0000003900397213 */ /* 0x000fc40000000000 */
[----:B------:R-:W-:Y:S01]  /*6de0*/  FSEL R3, R3, -INF , !P0 ;  /* 0xff80000003037808 */ /* 0x000fe20004000000 */
[----:B------:R-:W4:Y:S01]  /*6df0*/  I2F R61, R61 ;  /* 0x0000003d003d7306 */ /* 0x000f220000201400 */
[C---:B------:R-:W-:Y:S01]  /*6e00*/  IADD3 R13, R67.reuse, 0x28, RZ ;  /* 0x00000028430d7810 */ /* 0x040fe20007ffe0ff */
[----:B-12---:R-:W-:Y:S01]  /*6e10*/  FFMA.FTZ R58, R58, -UR19, R23 ;  /* 0x800000133a3a7c23 */ /* 0x006fe20008010017 */
[C---:B------:R-:W-:Y:S01]  /*6e20*/  IADD3 R40, R67.reuse, 0x31, RZ ;  /* 0x0000003143287810 */ /* 0x040fe20007ffe0ff */
[----:B------:R-:W-:Y:S01]  /*6e30*/  LDSM.16.MT88.4 R80, [R222+0x14000] ;  /* 0x01400000de50783b */ /* 0x000fe20000004200 */
[----:B------:R-:W-:Y:S01]  /*6e40*/  IADD3 R39, R67, 0x38, RZ ;  /* 0x0000003843277810 */ /* 0x000fe20007ffe0ff */
[----:B------:R-:W-:Y:S01]  /*6e50*/  IMAD.IADD R56, R243, 0x1, -R13 ;  /* 0x00000001f3387824 */ /* 0x000fe200078e0a0d */
[C---:B------:R-:W-:Y:S01]  /*6e60*/  IADD3 R37, R67.reuse, 0x39, RZ ;  /* 0x0000003943257810 */ /* 0x040fe20007ffe0ff */
[----:B------:R-:W1:Y:S01]  /*6e70*/  I2F R54, R54 ;  /* 0x0000003600367306 */ /* 0x000e620000201400 */
[----:B------:R-:W-:Y:S01]  /*6e80*/  ISETP.LT.OR P2, PT, R67, R239, P2 ;  /* 0x000000ef4300720c */ /* 0x000fe20001741670 */
[----:B------:R-:W-:Y:S01]  /*6e90*/  IMAD.IADD R67, R240, 0x1, -R67 ;  /* 0x00000001f0437824 */ /* 0x000fe200078e0a43 */
[-C--:B------:R-:W-:Y:S01]  /*6ea0*/  ISETP.GE.AND P3, PT, R47, R241.reuse, PT ;  /* 0x000000f12f00720c */ /* 0x080fe20003f66270 */
[----:B---3--:R-:W-:Y:S01]  /*6eb0*/  FFMA.FTZ R25, R64, -UR19, R25 ;  /* 0x8000001340197c23 */ /* 0x008fe20008010019 */
[----:B------:R-:W-:Y:S01]  /*6ec0*/  ISETP.GE.AND P0, PT, R15, R241, PT ;  /* 0x000000f10f00720c */ /* 0x000fe20003f06270 */
[----:B------:R-:W-:Y:S01]  /*6ed0*/  IMAD.IADD R53, R243, 0x1, -R40 ;  /* 0x00000001f3357824 */ /* 0x000fe200078e0a28 */
[----:B------:R-:W-:Y:S01]  /*6ee0*/  ISETP.LT.OR P5, PT, R5, R242, P5 ;  /* 0x000000f20500720c */ /* 0x000fe20002fa1670 */
[----:B------:R-:W2:Y:S01]  /*6ef0*/  I2F R62, R62 ;  /* 0x0000003e003e7306 */ /* 0x000ea20000201400 */
[----:B------:R-:W-:Y:S01]  /*6f00*/  FSEL R23, R49, -INF , !P1 ;  /* 0xff80000031177808 */ /* 0x000fe20004800000 */
[----:B----4-:R-:W-:Y:S01]  /*6f10*/  FFMA.FTZ R33, R61, -UR19, R33 ;  /* 0x800000133d217c23 */ /* 0x010fe20008010021 */
[----:B------:R-:W-:Y:S01]  /*6f20*/  ISETP.GE.AND P1, PT, R5, R238, PT ;  /* 0x000000ee0500720c */ /* 0x000fe20003f26270 */
[----:B------:R-:W-:Y:S01]  /*6f30*/  IMAD.IADD R6, R243, 0x1, -R37 ;  /* 0x00000001f3067824 */ /* 0x000fe200078e0a25 */
[-C--:B------:R-:W-:Y:S01]  /*6f40*/  ISETP.LT.OR P3, PT, R47, R242.reuse, P3 ;  /* 0x000000f22f00720c */ /* 0x080fe20001f61670 */
[----:B------:R-:W-:Y:S01]  /*6f50*/  IMAD.IADD R52, R243, 0x1, -R39 ;  /* 0x00000001f3347824 */ /* 0x000fe200078e0a27 */
[----:B------:R-:W-:Y:S01]  /*6f60*/  ISETP.LT.OR P0, PT, R15, R242, P0 ;  /* 0x000000f20f00720c */ /* 0x000fe20000701670 */
[----:B------:R-:W3:Y:S01]  /*6f70*/  I2F R55, R55 ;  /* 0x0000003700377306 */ /* 0x000ee20000201400 */
[----:B-1----:R-:W-:Y:S01]  /*6f80*/  FFMA.FTZ R54, R54, -UR19, R10 ;  /* 0x8000001336367c23 */ /* 0x002fe2000801000a */
[----:B------:R-:W-:Y:S01]  /*6f90*/  ISETP.LT.OR P1, PT, R5, R239, P1 ;  /* 0x000000ef0500720c */ /* 0x000fe20000f21670 */
[C---:B------:R-:W-:Y:S01]  /*6fa0*/  IMAD.IADD R10, R240.reuse, 0x1, -R5 ;  /* 0x00000001f00a7824 */ /* 0x040fe200078e0a05 */
[----:B------:R-:W-:Y:S01]  /*6fb0*/  FSEL R25, R25, -INF , !P3 ;  /* 0xff80000019197808 */ /* 0x000fe20005800000 */
[----:B------:R-:W-:Y:S01]  /*6fc0*/  IMAD.IADD R49, R240, 0x1, -R11 ;  /* 0x00000001f0317824 */ /* 0x000fe200078e0a0b */
[----:B------:R-:W-:Y:S01]  /*6fd0*/  FSEL R5, R33, -INF , !P0 ;  /* 0xff80000021057808 */ /* 0x000fe20004000000 */
[----:B------:R-:W-:Y:S01]  /*6fe0*/  LDSM.16.MT88.4 R88, [R221+0x14000] ;  /* 0x01400000dd58783b */ /* 0x000fe20000004200 */
[----:B------:R-:W1:Y:S01]  /*6ff0*/  I2F R60, R60 ;  /* 0x0000003c003c7306 */ /* 0x000e620000201400 */
[----:B--2---:R-:W-:Y:S01]  /*7000*/  FFMA.FTZ R62, R62, -UR19, R32 ;  /* 0x800000133e3e7c23 */ /* 0x004fe20008010020 */
[----:B------:R-:W-:Y:S01]  /*7010*/  FSEL R32, R48, -INF , !P5 ;  /* 0xff80000030207808 */ /* 0x000fe20006800000 */
[----:B------:R-:W-:Y:S01]  /*7020*/  IMAD.IADD R48, R240, 0x1, -R44 ;  /* 0x00000001f0307824 */ /* 0x000fe200078e0a2c */
[-C--:B------:R-:W-:Y:S01]  /*7030*/  ISETP.GE.AND P5, PT, R43, R241.reuse, PT ;  /* 0x000000f12b00720c */ /* 0x080fe20003fa6270 */
[----:B------:R-:W-:Y:S01]  /*7040*/  LDSM.16.MT88.4 R96, [R220+0x14000] ;  /* 0x01400000dc60783b */ /* 0x000fe20000004200 */
[----:B------:R-:W-:-:S02]  /*7050*/  ISETP.GE.AND P3, PT, R11, R241, PT ;  /* 0x000000f10b00720c */ /* 0x000fc40003f66270 */
[----:B------:R-:W2:Y:S01]  /*7060*/  I2F R59, R59 ;  /* 0x0000003b003b7306 */ /* 0x000ea20000201400 */
[----:B---3--:R-:W-:Y:S01]  /*7070*/  FFMA.FTZ R55, R55, -UR19, R9 ;  /* 0x8000001337377c23 */ /* 0x008fe20008010009 */
[----:B------:R-:W-:Y:S01]  /*7080*/  IABS R9, R67 ;  /* 0x0000004300097213 */ /* 0x000fe20000000000 */
[----:B------:R-:W-:Y:S01]  /*7090*/  LDSM.16.MT88.4 R104, [R224+0x16000] ;  /* 0x01600000e068783b */ /* 0x000fe20000004200 */
[----:B------:R-:W-:Y:S02]  /*70a0*/  ISETP.GE.AND P0, PT, R47, R238, PT ;  /* 0x000000ee2f00720c */ /* 0x000fe40003f06270 */
[----:B------:R-:W-:Y:S01]  /*70b0*/  IABS R10, R10 ;  /* 0x0000000a000a7213 */ /* 0x000fe20000000000 */
[----:B------:R-:W-:Y:S01]  /*70c0*/  LDSM.16.MT88.4 R64, [R220+0x12000] ;  /* 0x01200000dc40783b */ /* 0x000fe20000004200 */
[----:B------:R-:W3:Y:S01]  /*70d0*/  I2F R57, R57 ;  /* 0x0000003900397306 */ /* 0x000ee20000201400 */
[----:B-1----:R-:W-:Y:S01]  /*70e0*/  FFMA.FTZ R34, R60, -UR19, R34 ;  /* 0x800000133c227c23 */ /* 0x002fe20008010022 */
[----:B------:R-:W-:Y:S01]  /*70f0*/  ISETP.LT.OR P5, PT, R43, R242, P5 ;  /* 0x000000f22b00720c */ /* 0x000fe20002fa1670 */
[----:B------:R-:W-:Y:S01]  /*7100*/  LDSM.16.MT88.4 R112, [R222+0x16000] ;  /* 0x01600000de70783b */ /* 0x000fe20000004200 */
[----:B------:R-:W-:-:S02]  /*7110*/  ISETP.LT.OR P0, PT, R47, R239, P0 ;  /* 0x000000ef2f00720c */ /* 0x000fc40000701670 */
[----:B------:R-:W-:Y:S01]  /*7120*/  ISETP.LT.OR P3, PT, R11, R242, P3 ;  /* 0x000000f20b00720c */ /* 0x000fe20001f61670 */
[----:B------:R-:W-:Y:S01]  /*7130*/  LDSM.16.MT88.4 R120, [R221+0x16000] ;  /* 0x01600000dd78783b */ /* 0x000fe20000004200 */
[----:B------:R1:W4:Y:S01]  /*7140*/  I2F R33, R9 ;  /* 0x0000000900217306 */ /* 0x0003220000201400 */
[----:B--2---:R-:W-:Y:S01]  /*7150*/  FFMA.FTZ R35, R59, -UR19, R35 ;  /* 0x800000133b237c23 */ /* 0x004fe20008010023 */
[----:B------:R-:W-:Y:S02]  /*7160*/  IABS R53, R53 ;  /* 0x0000003500357213 */ /* 0x000fe40000000000 */
[----:B------:R-:W-:Y:S02]  /*7170*/  IABS R6, R6 ;  /* 0x0000000600067213 */ /* 0x000fe40000000000 */
[----:B------:R-:W-:Y:S01]  /*7180*/  IABS R56, R56 ;  /* 0x0000003800387213 */ /* 0x000fe20000000000 */
[----:B---3--:R-:W-:Y:S01]  /*7190*/  FFMA.FTZ R36, R57, -UR19, R36 ;  /* 0x8000001339247c23 */ /* 0x008fe20008010024 */
[----:B------:R-:W2:Y:S01]  /*71a0*/  I2F R53, R53 ;  /* 0x0000003500357306 */ /* 0x000ea20000201400 */
[----:B------:R-:W-:-:S02]  /*71b0*/  ISETP.GE.AND P4, PT, R44, R241, PT ;  /* 0x000000f12c00720c */ /* 0x000fc40003f86270 */
[----:B------:R-:W-:Y:S02]  /*71c0*/  IABS R52, R52 ;  /* 0x0000003400347213 */ /* 0x000fe40000000000 */
[----:B------:R-:W-:Y:S01]  /*71d0*/  ISETP.LT.OR P4, PT, R44, R242, P4 ;  /* 0x000000f22c00720c */ /* 0x000fe20002781670 */
[----:B-1----:R-:W-:Y:S02]  /*71e0*/  IMAD.IADD R9, R240, 0x1, -R47 ;  /* 0x00000001f0097824 */ /* 0x002fe400078e0a2f */
[----:B------:R-:W1:Y:S01]  /*71f0*/  I2F R6, R6 ;  /* 0x0000000600067306 */ /* 0x000e620000201400 */
[----:B------:R-:W-:Y:S01]  /*7200*/  IMAD.MOV.U32 R47, RZ, RZ, R10 ;  /* 0x000000ffff2f7224 */ /* 0x000fe200078e000a */
[----:B------:R-:W-:Y:S01]  /*7210*/  FSEL R10, R34, -INF , !P5 ;  /* 0xff800000220a7808 */ /* 0x000fe20006800000 */
[----:B----4-:R-:W-:Y:S01]  /*7220*/  FFMA.FTZ R7, R33, -UR19, R7 ;  /* 0x8000001321077c23 */ /* 0x010fe20008010007 */
[----:B------:R-:W-:Y:S02]  /*7230*/  IABS R34, R9 ;  /* 0x0000000900227213 */ /* 0x000fe40000000000 */
[----:B------:R-:W-:-:S02]  /*7240*/  FSEL R9, R35, -INF , !P3 ;  /* 0xff80000023097808 */ /* 0x000fc40005800000 */
[----:B------:R-:W-:Y:S01]  /*7250*/  ISETP.GE.AND P3, PT, R14, R241, PT ;  /* 0x000000f10e00720c */ /* 0x000fe20003f66270 */
[----:B------:R-:W3:Y:S01]  /*7260*/  I2F R56, R56 ;  /* 0x0000003800387306 */ /* 0x000ee20000201400 */
[----:B--2---:R-:W-:Y:S01]  /*7270*/  FFMA.FTZ R45, R53, -UR19, R45 ;  /* 0x80000013352d7c23 */ /* 0x004fe2000801002d */
[----:B------:R-:W-:Y:S02]  /*7280*/  ISETP.GE.AND P5, PT, R46, R238, PT ;  /* 0x000000ee2e00720c */ /* 0x000fe40003fa6270 */
[----:B------:R-:W-:Y:S02]  /*7290*/  ISETP.LT.OR P3, PT, R14, R242, P3 ;  /* 0x000000f20e00720c */ /* 0x000fe40001f61670 */
[----:B------:R-:W-:Y:S01]  /*72a0*/  ISETP.LT.OR P5, PT, R46, R239, P5 ;  /* 0x000000ef2e00720c */ /* 0x000fe20002fa1670 */
[----:B-1----:R-:W-:Y:S01]  /*72b0*/  FFMA.FTZ R50, R6, -UR19, R50 ;  /* 0x8000001306327c23 */ /* 0x002fe20008010032 */
[----:B------:R-:W-:Y:S01]  /*72c0*/  FSEL R186, R36, -INF , !P3 ;  /* 0xff80000024ba7808 */ /* 0x000fe20005800000 */
[----:B------:R-:W-:Y:S01]  /*72d0*/  I2F R47, R47 ;  /* 0x0000002f002f7306 */ /* 0x000fe20000201400 */
[----:B------:R-:W-:Y:S01]  /*72e0*/  ISETP.GE.AND P3, PT, R12, R241, PT ;  /* 0x000000f10c00720c */ /* 0x000fe20003f66270 */
[----:B------:R-:W-:Y:S01]  /*72f0*/  IMAD.IADD R46, R240, 0x1, -R46 ;  /* 0x00000001f02e7824 */ /* 0x000fe200078e0a2e */
[----:B------:R-:W-:-:S02]  /*7300*/  FSEL R6, R62, -INF , !P4 ;  /* 0xff8000003e067808 */ /* 0x000fc40006000000 */
[-C--:B------:R-:W-:Y:S02]  /*7310*/  ISETP.LT.OR P3, PT, R12, R242.reuse, P3 ;  /* 0x000000f20c00720c */ /* 0x080fe40001f61670 */
[-C--:B------:R-:W-:Y:S01]  /*7320*/  ISETP.GE.AND P4, PT, R42, R241.reuse, PT ;  /* 0x000000f12a00720c */ /* 0x080fe20003f86270 */
[----:B------:R-:W1:Y:S01]  /*7330*/  I2F R34, R34 ;  /* 0x0000002200227306 */ /* 0x000e620000201400 */
[----:B------:R-:W-:Y:S01]  /*7340*/  FSEL R188, R55, -INF , !P3 ;  /* 0xff80000037bc7808 */ /* 0x000fe20005800000 */
[----:B---3--:R-:W-:Y:S01]  /*7350*/  FFMA.FTZ R8, R56, -UR19, R8 ;  /* 0x8000001338087c23 */ /* 0x008fe20008010008 */
[----:B------:R-:W-:Y:S02]  /*7360*/  ISETP.GE.AND P3, PT, R40, R241, PT ;  /* 0x000000f12800720c */ /* 0x000fe40003f66270 */
[-C--:B------:R-:W-:Y:S02]  /*7370*/  ISETP.LT.OR P4, PT, R42, R242.reuse, P4 ;  /* 0x000000f22a00720c */ /* 0x080fe40002781670 */
[----:B------:R-:W-:Y:S01]  /*7380*/  ISETP.LT.OR P3, PT, R40, R242, P3 ;  /* 0x000000f22800720c */ /* 0x000fe20001f61670 */
[----:B------:R-:W2:Y:S01]  /*7390*/  I2F R52, R52 ;  /* 0x0000003400347306 */ /* 0x000ea20000201400 */
[----:B------:R-:W-:-:S02]  /*73a0*/  FSEL R185, R58, -INF , !P4 ;  /* 0xff8000003ab97808 */ /* 0x000fc40006000000 */
[----:B------:R-:W-:Y:S01]  /*73b0*/  FSEL R198, R45, -INF , !P3 ;  /* 0xff8000002dc67808 */ /* 0x000fe20005800000 */
[----:B------:R-:W-:Y:S01]  /*73c0*/  LDSM.16.MT88.4 R56, [R221+0x12000] ;  /* 0x01200000dd38783b */ /* 0x000fe20000004200 */
[-C--:B------:R-:W-:Y:S02]  /*73d0*/  ISETP.GE.AND P3, PT, R37, R241.reuse, PT ;  /* 0x000000f12500720c */ /* 0x080fe40003f66270 */
[----:B------:R-:W-:Y:S01]  /*73e0*/  ISETP.GE.AND P4, PT, R13, R241, PT ;  /* 0x000000f10d00720c */ /* 0x000fe20003f86270 */
[----:B-1----:R-:W-:Y:S01]  /*73f0*/  FFMA.FTZ R26, R34, -UR19, R26 ;  /* 0x80000013221a7c23 */ /* 0x002fe2000801001a */
[----:B------:R-:W-:Y:S02]  /*7400*/  ISETP.LT.OR P3, PT, R37, R242, P3 ;  /* 0x000000f22500720c */ /* 0x000fe40001f61670 */
[----:B------:R-:W-:Y:S02]  /*7410*/  IABS R35, R46 ;  /* 0x0000002e00237213 */ /* 0x000fe40000000000 */
[----:B------:R-:W-:-:S02]  /*7420*/  IABS R48, R48 ;  /* 0x0000003000307213 */ /* 0x000fc40000000000 */
[----:B------:R-:W-:Y:S01]  /*7430*/  FSEL R195, R50, -INF , !P3 ;  /* 0xff80000032c37808 */ /* 0x000fe20005800000 */
[----:B------:R1:W-:Y:S01]  /*7440*/  I2F R46, R35 ;  /* 0x00000023002e7306 */ /* 0x0003e20000201400 */
[----:B------:R-:W-:Y:S01]  /*7450*/  ISETP.LT.OR P4, PT, R13, R242, P4 ;  /* 0x000000f20d00720c */ /* 0x000fe20002781670 */
[----:B------:R-:W-:Y:S01]  /*7460*/  IMAD.MOV.U32 R36, RZ, RZ, R48 ;  /* 0x000000ffff247224 */ /* 0x000fe200078e0030 */
[C---:B------:R-:W-:Y:S01]  /*7470*/  ISETP.GE.AND P3, PT, R15.reuse, R238, PT ;  /* 0x000000ee0f00720c */ /* 0x040fe20003f66270 */
[----:B--2---:R-:W-:Y:S01]  /*7480*/  FFMA.FTZ R51, R52, -UR19, R51 ;  /* 0x8000001334337c23 */ /* 0x004fe20008010033 */
[----:B------:R-:W-:Y:S01]  /*7490*/  FSEL R187, R8, -INF , !P4 ;  /* 0xff80000008bb7808 */ /* 0x000fe20006000000 */
[----:B------:R-:W-:Y:S01]  /*74a0*/  IMAD.IADD R48, R240, 0x1, -R42 ;  /* 0x00000001f0307824 */ /* 0x000fe200078e0a2a */
[----:B------:R-:W-:Y:S01]  /*74b0*/  ISETP.LT.OR P3, PT, R15, R239, P3 ;  /* 0x000000ef0f00720c */ /* 0x000fe20001f61670 */
[----:B------:R2:W3:Y:S01]  /*74c0*/  I2F R8, R36 ;  /* 0x0000002400087306 */ /* 0x0004e20000201400 */
[----:B------:R-:W-:-:S02]  /*74d0*/  ISETP.GE.AND P4, PT, R41, R241, PT ;  /* 0x000000f12900720c */ /* 0x000fc40003f86270 */
[----:B------:R-:W-:Y:S02]  /*74e0*/  IABS R49, R49 ;  /* 0x0000003100317213 */ /* 0x000fe40000000000 */
[----:B------:R-:W-:Y:S02]  /*74f0*/  ISETP.LT.OR P4, PT, R41, R242, P4 ;  /* 0x000000f22900720c */ /* 0x000fe40002781670 */
[----:B------:R-:W-:Y:S01]  /*7500*/  IABS R48, R48 ;  /* 0x0000003000307213 */ /* 0x000fe20000000000 */
[----:B-1----:R-:W-:Y:S01]  /*7510*/  IMAD.IADD R35, R240, 0x1, -R15 ;  /* 0x00000001f0237824 */ /* 0x002fe200078e0a0f */
[----:B------:R-:W-:Y:S01]  /*7520*/  FSEL R199, R54, -INF , !P4 ;  /* 0xff80000036c77808 */ /* 0x000fe20006000000 */
[----:B------:R-:W-:Y:S01]  /*7530*/  FFMA.FTZ R15, R47, -UR19, R24 ;  /* 0x800000132f0f7c23 */ /* 0x000fe20008010018 */
[----:B------:R-:W-:Y:S01]  /*7540*/  ISETP.GE.AND P4, PT, R39, R241, PT ;  /* 0x000000f12700720c */ /* 0x000fe20003f86270 */
[C---:B------:R-:W-:Y:S01]  /*7550*/  IMAD.IADD R47, R240.reuse, 0x1, -R13 ;  /* 0x00000001f02f7824 */ /* 0x040fe200078e0a0d */
[----:B------:R-:W-:Y:S01]  /*7560*/  IABS R35, R35 ;  /* 0x0000002300237213 */ /* 0x000fe20000000000 */
[----:B------:R-:W-:Y:S01]  /*7570*/  IMAD.MOV.U32 R45, RZ, RZ, R49 ;  /* 0x000000ffff2d7224 */ /* 0x000fe200078e0031 */
[----:B------:R-:W-:Y:S01]  /*7580*/  FSEL R15, R15, -INF , !P1 ;  /* 0xff8000000f0f7808 */ /* 0x000fe20004800000 */
[----:B--2---:R-:W-:Y:S01]  /*7590*/  IMAD.IADD R36, R240, 0x1, -R43 ;  /* 0x00000001f0247824 */ /* 0x004fe200078e0a2b */
[----:B------:R-:W-:Y:S01]  /*75a0*/  ISETP.GE.AND P1, PT, R11, R238, PT ;  /* 0x000000ee0b00720c */ /* 0x000fe20003f26270 */
[----:B---3--:R-:W-:Y:S01]  /*75b0*/  FFMA.FTZ R8, R8, -UR19, R20 ;  /* 0x8000001308087c23 */ /* 0x008fe20008010014 */
[----:B------:R-:W1:Y:S01]  /*75c0*/  I2F R35, R35 ;  /* 0x0000002300237306 */ /* 0x000e620000201400 */
[----:B------:R-:W-:Y:S01]  /*75d0*/  ISETP.LT.OR P4, PT, R39, R242, P4 ;  /* 0x000000f22700720c */ /* 0x000fe20002781670 */
[----:B------:R-:W-:Y:S01]  /*75e0*/  FFMA.FTZ R27, R46, -UR19, R27 ;  /* 0x800000132e1b7c23 */ /* 0x000fe2000801001b */
[----:B------:R-:W-:-:S02]  /*75f0*/  ISETP.LT.OR P1, PT, R11, R239, P1 ;  /* 0x000000ef0b00720c */ /* 0x000fc40000f21670 */
[----:B------:R-:W-:Y:S02]  /*7600*/  FSEL R11, R26, -INF , !P0 ;  /* 0xff8000001a0b7808 */ /* 0x000fe40004000000 */
[----:B------:R-:W-:Y:S01]  /*7610*/  FMNMX.FTZ R26, R3, R32, !PT ;  /* 0x00000020031a7209 */ /* 0x000fe20007810000 */
[----:B------:R-:W2:Y:S01]  /*7620*/  I2F R45, R45 ;  /* 0x0000002d002d7306 */ /* 0x000ea20000201400 */
[----:B------:R-:W-:Y:S02]  /*7630*/  IABS R36, R36 ;  /* 0x0000002400247213 */ /* 0x000fe40000000000 */
[----:B------:R-:W-:Y:S02]  /*7640*/  FSEL R24, R7, -INF , !P2 ;  /* 0xff80000007187808 */ /* 0x000fe40005000000 */
[----:B------:R-:W-:Y:S02]  /*7650*/  IABS R7, R47 ;  /* 0x0000002f00077213 */ /* 0x000fe40000000000 */
[----:B------:R-:W-:Y:S01]  /*7660*/  FMNMX.FTZ R26, R25, R26, !PT ;  /* 0x0000001a191a7209 */ /* 0x000fe20007810000 */
[----:B------:R-:W3:Y:S01]  /*7670*/  I2F R36, R36 ;  /* 0x0000002400247306 */ /* 0x000ee20000201400 */
[----:B------:R-:W-:Y:S01]  /*7680*/  FSEL R197, R51, -INF , !P4 ;  /* 0xff80000033c57808 */ /* 0x000fe20006000000 */
[----:B-1----:R-:W-:Y:S01]  /*7690*/  FFMA.FTZ R21, R35, -UR19, R21 ;  /* 0x8000001323157c23 */ /* 0x002fe20008010015 */
[----:B------:R-:W-:-:S02]  /*76a0*/  ISETP.GE.AND P4, PT, R44, R238, PT ;  /* 0x000000ee2c00720c */ /* 0x000fc40003f86270 */
[----:B------:R-:W-:Y:S02]  /*76b0*/  FMNMX.FTZ R26, R23, R26, !PT ;  /* 0x0000001a171a7209 */ /* 0x000fe40007810000 */
[----:B------:R-:W-:Y:S01]  /*76c0*/  ISETP.LT.OR P4, PT, R44, R239, P4 ;  /* 0x000000ef2c00720c */ /* 0x000fe20002781670 */
[----:B------:R1:W4:Y:S01]  /*76d0*/  I2F R20, R7 ;  /* 0x0000000700147306 */ /* 0x0003220000201400 */
[----:B------:R-:W-:Y:S01]  /*76e0*/  IMAD.IADD R44, R240, 0x1, -R14 ;  /* 0x00000001f02c7824 */ /* 0x000fe200078e0a0e */
[----:B------:R-:W-:Y:S01]  /*76f0*/  FMNMX.FTZ R26, R6, R26, !PT ;  /* 0x0000001a061a7209 */ /* 0x000fe20007810000 */
[----:B--2---:R-:W-:Y:S01]  /*7700*/  FFMA.FTZ R16, R45, -UR19, R16 ;  /* 0x800000132d107c23 */ /* 0x004fe20008010010 */
[----:B------:R-:W-:Y:S02]  /*7710*/  FSEL R8, R8, -INF , !P4 ;  /* 0xff80000008087808 */ /* 0x000fe40006000000 */
[----:B------:R-:W-:Y:S02]  /*7720*/  IABS R44, R44 ;  /* 0x0000002c002c7213 */ /* 0x000fe40000000000 */
[----:B------:R-:W2:Y:S01]  /*7730*/  I2F R33, R48 ;  /* 0x0000003000217306 */ /* 0x000ea20000201400 */
[----:B------:R-:W-:-:S02]  /*7740*/  FMNMX.FTZ R26, R5, R26, !PT ;  /* 0x0000001a051a7209 */ /* 0x000fc40007810000 */
[C---:B------:R-:W-:Y:S02]  /*7750*/  ISETP.GE.AND P4, PT, R13.reuse, R238, PT ;  /* 0x000000ee0d00720c */ /* 0x040fe40003f86270 */
[----:B------:R-:W-:Y:S02]  /*7760*/  FMNMX.FTZ R26, R10, R26, !PT ;  /* 0x0000001a0a1a7209 */ /* 0x000fe40007810000 */
[----:B------:R-:W-:Y:S01]  /*7770*/  ISETP.LT.OR P4, PT, R13, R239, P4 ;  /* 0x000000ef0d00720c */ /* 0x000fe20002781670 */
[----:B------:R-:W5:Y:S01]  /*7780*/  I2F R44, R44 ;  /* 0x0000002c002c7306 */ /* 0x000f620000201400 */
[----:B-1----:R-:W-:Y:S01]  /*7790*/  FSEL R7, R27, -INF , !P5 ;  /* 0xff8000001b077808 */ /* 0x002fe20006800000 */
[----:B---3--:R-:W-:Y:S01]  /*77a0*/  FFMA.FTZ R13, R36, -UR19, R22 ;  /* 0x80000013240d7c23 */ /* 0x008fe20008010016 */
[-C--:B------:R-:W-:Y:S01]  /*77b0*/  ISETP.GE.AND P5, PT, R14, R238.reuse, PT ;  /* 0x000000ee0e00720c */ /* 0x080fe20003fa6270 */
[----:B----4-:R-:W-:Y:S01]  /*77c0*/  FFMA.FTZ R20, R20, -UR19, R28 ;  /* 0x8000001314147c23 */ /* 0x010fe2000801001c */
[----:B------:R-:W-:Y:S01]  /*77d0*/  FMNMX.FTZ R27, R24, R15, !PT ;  /* 0x0000000f181b7209 */ /* 0x000fe20007810000 */
[----:B------:R-:W-:Y:S01]  /*77e0*/  IMAD.IADD R22, R240, 0x1, -R41 ;  /* 0x00000001f0167824 */ /* 0x000fe200078e0a29 */
[----:B------:R-:W-:Y:S01]  /*77f0*/  ISETP.LT.OR P5, PT, R14, R239, P5 ;  /* 0x000000ef0e00720c */ /* 0x000fe20002fa1670 */
[----:B--2---:R-:W-:Y:S01]  /*7800*/  FFMA.FTZ R17, R33, -UR19, R17 ;  /* 0x8000001321117c23 */ /* 0x004fe20008010011 */
[----:B------:R-:W-:Y:S01]  /*7810*/  FSEL R14, R21, -INF , !P3 ;  /* 0xff800000150e7808 */ /* 0x000fe20005800000 */
[----:B------:R-:W-:Y:S01]  /*7820*/  IMAD.IADD R21, R240, 0x1, -R12 ;  /* 0x00000001f0157824 */ /* 0x000fe200078e0a0c */
[----:B------:R-:W-:Y:S01]  /*7830*/  FMNMX.FTZ R27, R11, R27, !PT ;  /* 0x0000001b0b1b7209 */ /* 0x000fe20007810000 */
[----:B------:R-:W-:Y:S01]  /*7840*/  LDSM.16.MT88.4 R48, [R222+0x12000] ;  /* 0x01200000de30783b */ /* 0x000fe20000004200 */
[----:B------:R-:W-:-:S02]  /*7850*/  ISETP.GE.AND P2, PT, R43, R238, PT ;  /* 0x000000ee2b00720c */ /* 0x000fc40003f46270 */
[----:B------:R-:W-:Y:S01]  /*7860*/  IABS R28, R21 ;  /* 0x00000015001c7213 */ /* 0x000fe20000000000 */
[----:B------:R-:W-:Y:S01]  /*7870*/  IMAD.IADD R21, R240, 0x1, -R40 ;  /* 0x00000001f0157824 */ /* 0x000fe200078e0a28 */
[----:B------:R-:W-:Y:S01]  /*7880*/  FMNMX.FTZ R26, R9, R26, !PT ;  /* 0x0000001a091a7209 */ /* 0x000fe20007810000 */
[----:B-----5:R-:W-:Y:S01]  /*7890*/  FFMA.FTZ R18, R44, -UR19, R18 ;  /* 0x800000132c127c23 */ /* 0x020fe20008010012 */
[----:B------:R-:W-:Y:S02]  /*78a0*/  FMNMX.FTZ R27, R7, R27, !PT ;  /* 0x0000001b071b7209 */ /* 0x000fe40007810000 */
[-C--:B------:R-:W-:Y:S01]  /*78b0*/  ISETP.GE.AND P3, PT, R12, R238.reuse, PT ;  /* 0x000000ee0c00720c */ /* 0x080fe20003f66270 */
[----:B------:R-:W1:Y:S01]  /*78c0*/  I2F R28, R28 ;  /* 0x0000001c001c7306 */ /* 0x000e620000201400 */
[----:B------:R-:W-:Y:S02]  /*78d0*/  ISETP.GE.AND P0, PT, R42, R238, PT ;  /* 0x000000ee2a00720c */ /* 0x000fe40003f06270 */
[----:B------:R-:W-:-:S02]  /*78e0*/  ISETP.LT.OR P2, PT, R43, R239, P2 ;  /* 0x000000ef2b00720c */ /* 0x000fc40001741670 */
[----:B------:R-:W-:Y:S02]  /*78f0*/  FMNMX.FTZ R26, R185, R26, !PT ;  /* 0x0000001ab91a7209 */ /* 0x000fe40007810000 */
[----:B------:R-:W-:Y:S02]  /*7900*/  FMNMX.FTZ R27, R8, R27, !PT ;  /* 0x0000001b081b7209 */ /* 0x000fe40007810000 */
[----:B------:R-:W-:Y:S02]  /*7910*/  IABS R22, R22 ;  /* 0x0000001600167213 */ /* 0x000fe40000000000 */
[-C--:B------:R-:W-:Y:S02]  /*7920*/  ISETP.LT.OR P3, PT, R12, R239.reuse, P3 ;  /* 0x000000ef0c00720c */ /* 0x080fe40001f61670 */
[----:B------:R-:W-:Y:S02]  /*7930*/  ISETP.LT.OR P0, PT, R42, R239, P0 ;  /* 0x000000ef2a00720c */ /* 0x000fe40000701670 */
[----:B------:R-:W-:Y:S01]  /*7940*/  FSEL R12, R16, -INF , !P1 ;  /* 0xff800000100c7808 */ /* 0x000fe20004800000 */
[----:B------:R-:W-:Y:S01]  /*7950*/  IMAD.IADD R16, R240, 0x1, -R39 ;  /* 0x00000001f0107824 */ /* 0x000fe200078e0a27 */
[----:B------:R-:W-:Y:S01]  /*7960*/  FSEL R13, R13, -INF , !P2 ;  /* 0xff8000000d0d7808 */ /* 0x000fe20005000000 */
[----:B------:R-:W2:Y:S01]  /*7970*/  I2F R22, R22 ;  /* 0x0000001600167306 */ /* 0x000ea20000201400 */
[----:B------:R-:W-:Y:S01]  /*7980*/  FMNMX.FTZ R26, R186, R26, !PT ;  /* 0x0000001aba1a7209 */ /* 0x000fe20007810000 */
[----:B-1----:R-:W-:Y:S01]  /*7990*/  FFMA.FTZ R19, R28, -UR19, R19 ;  /* 0x800000131c137c23 */ /* 0x002fe20008010013 */
[----:B------:R-:W-:-:S02]  /*79a0*/  FMNMX.FTZ R27, R14, R27, !PT ;  /* 0x0000001b0e1b7209 */ /* 0x000fc40007810000 */
[----:B------:R-:W-:Y:S02]  /*79b0*/  IABS R21, R21 ;  /* 0x0000001500157213 */ /* 0x000fe40000000000 */
[----:B------:R-:W-:Y:S01]  /*79c0*/  FSEL R189, R17, -INF , !P0 ;  /* 0xff80000011bd7808 */ /* 0x000fe20004000000 */
[----:B------:R-:W-:Y:S01]  /*79d0*/  IMAD.IADD R17, R240, 0x1, -R37 ;  /* 0x00000001f0117824 */ /* 0x000fe200078e0a25 */
[----:B------:R-:W-:Y:S02]  /*79e0*/  FMNMX.FTZ R26, R187, R26, !PT ;  /* 0x0000001abb1a7209 */ /* 0x000fe40007810000 */
[----:B------:R-:W-:Y:S01]  /*79f0*/  FMNMX.FTZ R27, R13, R27, !PT ;  /* 0x0000001b0d1b7209 */ /* 0x000fe20007810000 */
[----:B------:R-:W1:Y:S01]  /*7a00*/  I2F R21, R21 ;  /* 0x0000001500157306 */ /* 0x000e620000201400 */
[----:B------:R-:W-:Y:S02]  /*7a10*/  IABS R16, R16 ;  /* 0x0000001000107213 */ /* 0x000fe40000000000 */
[----:B------:R-:W-:Y:S01]  /*7a20*/  FMNMX.FTZ R26, R188, R26, !PT ;  /* 0x0000001abc1a7209 */ /* 0x000fe20007810000 */
[----:B--2---:R-:W-:Y:S01]  /*7a30*/  FFMA.FTZ R22, R22, -UR19, R29 ;  /* 0x8000001316167c23 */ /* 0x004fe2000801001d */
[----:B------:R-:W-:-:S02]  /*7a40*/  FMNMX.FTZ R27, R12, R27, !PT ;  /* 0x0000001b0c1b7209 */ /* 0x000fc40007810000 */
[----:B------:R-:W-:Y:S01]  /*7a50*/  IABS R17, R17 ;  /* 0x0000001100117213 */ /* 0x000fe20000000000 */
[----:B------:R-:W2:Y:S01]  /*7a60*/  I2F R16, R16 ;  /* 0x0000001000107306 */ /* 0x000ea20000201400 */
[----:B------:R-:W-:Y:S02]  /*7a70*/  FSEL R190, R18, -INF , !P5 ;  /* 0xff80000012be7808 */ /* 0x000fe40006800000 */
[----:B------:R-:W-:Y:S02]  /*7a80*/  FMNMX.FTZ R26, R199, R26, !PT ;  /* 0x0000001ac71a7209 */ /* 0x000fe40007810000 */
[----:B------:R-:W-:Y:S02]  /*7a90*/  FMNMX.FTZ R18, R189, R27, !PT ;  /* 0x0000001bbd127209 */ /* 0x000fe40007810000 */
[----:B------:R-:W-:Y:S01]  /*7aa0*/  ISETP.GE.AND P2, PT, R41, R238, PT ;  /* 0x000000ee2900720c */ /* 0x000fe20003f46270 */
[----:B------:R-:W3:Y:S01]  /*7ab0*/  I2F R17, R17 ;  /* 0x0000001100117306 */ /* 0x000ee20000201400 */
[----:B------:R-:W-:Y:S01]  /*7ac0*/  FMNMX.FTZ R26, R198, R26, !PT ;  /* 0x0000001ac61a7209 */ /* 0x000fe20007810000 */
[----:B-1----:R-:W-:Y:S01]  /*7ad0*/  FFMA.FTZ R21, R21, -UR19, R30 ;  /* 0x8000001315157c23 */ /* 0x002fe2000801001e */
[----:B------:R-:W-:-:S02]  /*7ae0*/  FSEL R191, R20, -INF , !P4 ;  /* 0xff80000014bf7808 */ /* 0x000fc40006000000 */
[----:B------:R-:W-:Y:S02]  /*7af0*/  FMNMX.FTZ R18, R190, R18, !PT ;  /* 0x00000012be127209 */ /* 0x000fe40007810000 */
[----:B------:R-:W-:Y:S01]  /*7b00*/  FSEL R192, R19, -INF , !P3 ;  /* 0xff80000013c07808 */ /* 0x000fe20005800000 */
[----:B--2---:R-:W-:Y:S01]  /*7b10*/  FFMA.FTZ R16, R16, -UR19, R38 ;  /* 0x8000001310107c23 */ /* 0x004fe20008010026 */
[C---:B------:R-:W-:Y:S02]  /*7b20*/  ISETP.GE.AND P1, PT, R40.reuse, R238, PT ;  /* 0x000000ee2800720c */ /* 0x040fe40003f26270 */
[-C--:B------:R-:W-:Y:S02]  /*7b30*/  ISETP.LT.OR P2, PT, R41, R239.reuse, P2 ;  /* 0x000000ef2900720c */ /* 0x080fe40001741670 */
[----:B------:R-:W-:Y:S02]  /*7b40*/  FMNMX.FTZ R26, R197, R26, !PT ;  /* 0x0000001ac51a7209 */ /* 0x000fe40007810000 */
[----:B------:R-:W-:Y:S01]  /*7b50*/  FMNMX.FTZ R19, R191, R18, !PT ;  /* 0x00000012bf137209 */ /* 0x000fe20007810000 */
[----:B---3--:R-:W-:Y:S01]  /*7b60*/  FFMA.FTZ R17, R17, -UR19, R31 ;  /* 0x8000001311117c23 */ /* 0x008fe2000801001f */
[----:B------:R-:W-:Y:S01]  /*7b70*/  ISETP.LT.OR P1, PT, R40, R239, P1 ;  /* 0x000000ef2800720c */ /* 0x000fe20000f21670 */
[----:B------:R-:W-:Y:S01]  /*7b80*/  LDSM.16.MT88.4 R28, [R221+0x10800] ;  /* 0x01080000dd1c783b */ /* 0x000fe20000004200 */
[----:B------:R-:W-:-:S02]  /*7b90*/  ISETP.GE.AND P0, PT, R39, R238, PT ;  /* 0x000000ee2700720c */ /* 0x000fc40003f06270 */
[----:B------:R-:W-:Y:S01]  /*7ba0*/  FMNMX.FTZ R18, R195, R26, !PT ;  /* 0x0000001ac3127209 */ /* 0x000fe20007810000 */
[----:B------:R-:W-:Y:S01]  /*7bb0*/  LDSM.16.MT88.4 R40, [R224+0x12000] ;  /* 0x01200000e028783b */ /* 0x000fe20000004200 */
[----:B------:R-:W-:Y:S02]  /*7bc0*/  FSEL R193, R22, -INF , !P2 ;  /* 0xff80000016c17808 */ /* 0x000fe40005000000 */
[----:B------:R-:W-:Y:S02]  /*7bd0*/  FMNMX.FTZ R20, R192, R19, !PT ;  /* 0x00000013c0147209 */ /* 0x000fe40007810000 */
[----:B------:R-:W-:Y:S01]  /*7be0*/  ISETP.LT.OR P0, PT, R39, R239, P0 ;  /* 0x000000ef2700720c */ /* 0x000fe20000701670 */
[----:B------:R-:W1:Y:S01]  /*7bf0*/  SHFL.BFLY PT, R19, R18, 0x2, 0x1f ;  /* 0x0c401f0012137f89 */ /* 0x000e6200000e0000 */
[----:B------:R-:W-:Y:S02]  /*7c00*/  ISETP.GE.AND P3, PT, R37, R238, PT ;  /* 0x000000ee2500720c */ /* 0x000fe40003f66270 */
        /* <DEDUP_REMOVED lines=21> */
[----:B------:R-:W-:Y:S01]  /*7d60*/  MUFU.EX2 R184, R184 ;  /* 0x000000b800b87308 */ /* 0x000fe20000000800 */
[----:B--2---:R-:W-:Y:S01]  /*7d70*/  FMNMX.FTZ R3, R17, R16, !PT ;  /* 0x0000001011037209 */ /* 0x004fe20007810000 */
[--C-:B------:R-:W-:Y:S01]  /*7d80*/  FFMA.FTZ R177, R6, c[0x0][0x23c], -R194.reuse ;  /* 0x00008f0006b17a23 */ /* 0x100fe200000108c2 */
[----:B------:R-:W-:Y:S01]  /*7d90*/  LDSM.16.MT88.4 R16, [R222+0x10800] ;  /* 0x01080000de10783b */ /* 0x000fe20000004200 */
[--C-:B------:R-:W-:Y:S01]  /*7da0*/  FFMA.FTZ R176, R5, c[0x0][0x23c], -R194.reuse ;  /* 0x00008f0005b07a23 */ /* 0x100fe200000108c2 */
[C---:B------:R-:W-:Y:S01]  /*7db0*/  FSETP.NEU.FTZ.AND P0, PT, R3.reuse, -INF , PT ;  /* 0xff8000000300780b */ /* 0x040fe20003f1d000 */
[----:B------:R-:W-:Y:S01]  /*7dc0*/  FMUL.FTZ R32, R3, c[0x0][0x23c] ;  /* 0x00008f0003207a20 */ /* 0x000fe20000410000 */
[----:B------:R-:W-:Y:S01]  /*7dd0*/  LDSM.16.MT88.4 R20, [R220+0x12800] ;  /* 0x01280000dc14783b */ /* 0x000fe20000004200 */
[----:B------:R-:W1:Y:S01]  /*7de0*/  MUFU.EX2 R183, R183 ;  /* 0x000000b700b77308 */ /* 0x000e620000000800 */
[----:B------:R-:W-:-:S02]  /*7df0*/  FFMA.FTZ R173, R10, c[0x0][0x23c], -R194 ;  /* 0x00008f000aad7a23 */ /* 0x000fc400000108c2 */
[----:B------:R-:W-:Y:S01]  /*7e00*/  FSEL R32, R32, RZ, P0 ;  /* 0x000000ff20207208 */ /* 0x000fe20000000000 */
[--C-:B------:R-:W-:Y:S01]  /*7e10*/  FFMA.FTZ R172, R9, c[0x0][0x23c], -R194.reuse ;  /* 0x00008f0009ac7a23 */ /* 0x100fe200000108c2 */
[----:B------:R-:W-:Y:S01]  /*7e20*/  LEA R247, P0, R196, c[0x0][0x168], 0x1 ;  /* 0x00005a00c4f77a11 */ /* 0x000fe200078008ff */
[----:B------:R-:W-:Y:S02]  /*7e30*/  FFMA.FTZ R185, R185, c[0x0][0x23c], -R194 ;  /* 0x00008f00b9b97a23 */ /* 0x000fe400000108c2 */
[--C-:B------:R-:W-:Y:S01]  /*7e40*/  FFMA.FTZ R180, R24, c[0x0][0x23c], -R32.reuse ;  /* 0x00008f0018b47a23 */ /* 0x100fe20000010820 */
[----:B------:R-:W-:Y:S01]  /*7e50*/  MUFU.EX2 R179, R179 ;  /* 0x000000b300b37308 */ /* 0x000fe20000000800 */
[--C-:B------:R-:W-:Y:S01]  /*7e60*/  FFMA.FTZ R182, R15, c[0x0][0x23c], -R32.reuse ;  /* 0x00008f000fb67a23 */ /* 0x100fe20000010820 */
[----:B------:R-:W-:Y:S01]  /*7e70*/  LDSM.16.MT88.4 R24, [R224+0x12800] ;  /* 0x01280000e018783b */ /* 0x000fe20000004200 */
[--C-:B------:R-:W-:Y:S01]  /*7e80*/  FFMA.FTZ R181, R11, c[0x0][0x23c], -R32.reuse ;  /* 0x00008f000bb57a23 */ /* 0x100fe20000010820 */
[----:B------:R-:W-:Y:S01]  /*7e90*/  LEA.HI.X R246, R196, c[0x0][0x16c], R165, 0x1, P0 ;  /* 0x00005b00c4f67a11 */ /* 0x000fe200000f0ca5 */
[----:B------:R-:W-:-:S02]  /*7ea0*/  FFMA.FTZ R174, R7, c[0x0][0x23c], -R32 ;  /* 0x00008f0007ae7a23 */ /* 0x000fc40000010820 */
[----:B------:R-:W2:Y:S01]  /*7eb0*/  LDSM.16.MT88.4 R4, [R220+0x16000] ;  /* 0x01600000dc04783b */ /* 0x000ea20000004200 */
[----:B------:R-:W3:Y:S01]  /*7ec0*/  MUFU.EX2 R178, R178 ;  /* 0x000000b200b27308 */ /* 0x000ee20000000800 */
[--C-:B------:R-:W-:Y:S01]  /*7ed0*/  FFMA.FTZ R175, R8, c[0x0][0x23c], -R32.reuse ;  /* 0x00008f0008af7a23 */ /* 0x100fe20000010820 */
[----:B-1----:R-:W-:Y:S01]  /*7ee0*/  F2FP.PACK_AB R128, R183, R184 ;  /* 0x000000b8b780723e */ /* 0x002fe200000000ff */
[----:B------:R-:W1:Y:S01]  /*7ef0*/  LDSM.16.MT88.4 R8, [R224+0x10800] ;  /* 0x01080000e008783b */ /* 0x000e620000004200 */
[--C-:B------:R-:W-:Y:S02]  /*7f00*/  FFMA.FTZ R169, R14, c[0x0][0x23c], -R32.reuse ;  /* 0x00008f000ea97a23 */ /* 0x100fe40000010820 */
[--C-:B------:R-:W-:Y:S02]  /*7f10*/  FFMA.FTZ R2, R13, c[0x0][0x23c], -R32.reuse ;  /* 0x00008f000d027a23 */ /* 0x100fe40000010820 */
[----:B------:R-:W-:Y:S01]  /*7f20*/  MUFU.EX2 R180, R180 ;  /* 0x000000b400b47308 */ /* 0x000fe20000000800 */
[----:B------:R-:W-:-:S02]  /*7f30*/  FFMA.FTZ R0, R12, c[0x0][0x23c], -R32 ;  /* 0x00008f000c007a23 */ /* 0x000fc40000010820 */
[----:B------:R-:W4:Y:S01]  /*7f40*/  LDSM.16.MT88.4 R12, [R220+0x10800] ;  /* 0x01080000dc0c783b */ /* 0x000f220000004200 */
[--C-:B------:R-:W-:Y:S02]  /*7f50*/  FFMA.FTZ R186, R186, c[0x0][0x23c], -R194.reuse ;  /* 0x00008f00baba7a23 */ /* 0x100fe400000108c2 */
[--C-:B------:R-:W-:Y:S02]  /*7f60*/  FFMA.FTZ R187, R187, c[0x0][0x23c], -R194.reuse ;  /* 0x00008f00bbbb7a23 */ /* 0x100fe400000108c2 */
[----:B------:R-:W5:Y:S01]  /*7f70*/  MUFU.EX2 R182, R182 ;  /* 0x000000b600b67308 */ /* 0x000f620000000800 */
[----:B---3--:R-:W-:Y:S01]  /*7f80*/  F2FP.PACK_AB R130, R178, R179 ;  /* 0x000000b3b282723e */ /* 0x008fe200000000ff */
[----:B------:R-:W-:Y:S02]  /*7f90*/  FFMA.FTZ R188, R188, c[0x0][0x23c], -R194 ;  /* 0x00008f00bcbc7a23 */ /* 0x000fe400000108c2 */
[--C-:B------:R-:W-:Y:S02]  /*7fa0*/  FFMA.FTZ R189, R189, c[0x0][0x23c], -R32.reuse ;  /* 0x00008f00bdbd7a23 */ /* 0x100fe40000010820 */
[----:B------:R-:W-:-:S02]  /*7fb0*/  FFMA.FTZ R190, R190, c[0x0][0x23c], -R32 ;  /* 0x00008f00bebe7a23 */ /* 0x000fc40000010820 */
[----:B------:R-:W-:Y:S01]  /*7fc0*/  MUFU.EX2 R181, R181 ;  /* 0x000000b500b57308 */ /* 0x000fe20000000800 */
[--C-:B------:R-:W-:Y:S02]  /*7fd0*/  FFMA.FTZ R191, R191, c[0x0][0x23c], -R32.reuse ;  /* 0x00008f00bfbf7a23 */ /* 0x100fe40000010820 */
[----:B------:R-:W-:Y:S02]  /*7fe0*/  FFMA.FTZ R192, R192, c[0x0][0x23c], -R32 ;  /* 0x00008f00c0c07a23 */ /* 0x000fe40000010820 */
[--C-:B------:R-:W-:Y:S02]  /*7ff0*/  FFMA.FTZ R199, R199, c[0x0][0x23c], -R194.reuse ;  /* 0x00008f00c7c77a23 */ /* 0x100fe400000108c2 */
[--C-:B------:R-:W-:Y:S01]  /*8000*/  FFMA.FTZ R198, R198, c[0x0][0x23c], -R194.reuse ;  /* 0x00008f00c6c67a23 */ /* 0x100fe200000108c2 */
[----:B------:R-:W3:Y:S01]  /*8010*/  MUFU.EX2 R174, R174 ;  /* 0x000000ae00ae7308 */ /* 0x000ee20000000800 */
[----:B-----5:R-:W-:Y:S01]  /*8020*/  F2FP.PACK_AB R129, R182, R180 ;  /* 0x000000b4b681723e */ /* 0x020fe200000000ff */
[----:B------:R-:W-:-:S02]  /*8030*/  FFMA.FTZ R197, R197, c[0x0][0x23c], -R194 ;  /* 0x00008f00c5c57a23 */ /* 0x000fc400000108c2 */
[----:B------:R-:W-:Y:S02]  /*8040*/  FFMA.FTZ R249, R195, c[0x0][0x23c], -R194 ;  /* 0x00008f00c3f97a23 */ /* 0x000fe400000108c2 */
[--C-:B------:R-:W-:Y:S02]  /*8050*/  FFMA.FTZ R193, R193, c[0x0][0x23c], -R32.reuse ;  /* 0x00008f00c1c17a23 */ /* 0x100fe40000010820 */
[----:B------:R-:W5:Y:S01]  /*8060*/  MUFU.EX2 R177, R177 ;  /* 0x000000b100b17308 */ /* 0x000f620000000800 */
[--C-:B------:R-:W-:Y:S02]  /*8070*/  FFMA.FTZ R194, R35, c[0x0][0x23c], -R32.reuse ;  /* 0x00008f0023c27a23 */ /* 0x100fe40000010820 */
[--C-:B------:R-:W-:Y:S02]  /*8080*/  FFMA.FTZ R195, R34, c[0x0][0x23c], -R32.reuse ;  /* 0x00008f0022c37a23 */ /* 0x100fe40000010820 */
[----:B------:R-:W-:Y:S02]  /*8090*/  FFMA.FTZ R248, R33, c[0x0][0x23c], -R32 ;  /* 0x00008f0021f87a23 */ /* 0x000fe40000010820 */
[----:B------:R-:W-:Y:S01]  /*80a0*/  FADD.FTZ R183, R184, R183 ;  /* 0x000000b7b8b77221 */ /* 0x000fe20000010000 */
[----:B---3--:R-:W-:Y:S01]  /*80b0*/  F2FP.PACK_AB R131, R174, R181 ;  /* 0x000000b5ae83723e */ /* 0x008fe200000000ff */
[----:B------:R-:W3:Y:S01]  /*80c0*/  MUFU.EX2 R176, R176 ;  /* 0x000000b000b07308 */ /* 0x000ee20000000800 */
[----:B------:R-:W-:Y:S01]  /*80d0*/  FADD.FTZ R180, R180, R182 ;  /* 0x000000b6b4b47221 */ /* 0x000fe20000010000 */
[----:B------:R-:W-:Y:S01]  /*80e0*/  LDSM.16.MT88.4 R32, [R222+0x11800] ;  /* 0x01180000de20783b */ /* 0x000fe20000004200 */
[----:B------:R-:W-:-:S02]  /*80f0*/  FADD.FTZ R183, R179, R183 ;  /* 0x000000b7b3b77221 */ /* 0x000fc40000010000 */
[----:B------:R-:W-:Y:S01]  /*8100*/  FADD.FTZ R181, R181, R180 ;  /* 0x000000b4b5b57221 */ /* 0x000fe20000010000 */
[----:B------:R-:W-:Y:S01]  /*8110*/  HMMA.16816.F32 R160, R128, R156, RZ ;  /* 0x0000009c80a0723c */ /* 0x000fe200000018ff */
[----:B------:R-:W-:Y:S01]  /*8120*/  FADD.FTZ R178, R178, R183 ;  /* 0x000000b7b2b27221 */ /* 0x000fe20000010000 */
[----:B------:R-:W-:Y:S01]  /*8130*/  MUFU.EX2 R173, R173 ;  /* 0x000000ad00ad7308 */ /* 0x000fe20000000800 */
[----:B------:R-:W-:Y:S02]  /*8140*/  FADD.FTZ R181, R174, R181 ;  /* 0x000000b5aeb57221 */ /* 0x000fe40000010000 */
[----:B-----5:R-:W-:-:S03]  /*8150*/  FADD.FTZ R178, R177, R178 ;  /* 0x000000b2b1b27221 */ /* 0x020fc60000010000 */
        /* <DEDUP_REMOVED lines=304> */
.L_x_6417:
[----:B------:R-:W-:-:S04]  /*9460*/  ULEA UR4, -UR6, URZ, 0x6 ;  /* 0x0000003f06047291 */ /* 0x000fc8000f8e313f */
[----:B------:R-:W-:Y:S02]  /*9470*/  USHF.R.S32.HI UR5, URZ, 0x1f, UR4 ;  /* 0x0000001f3f057899 */ /* 0x000fe40008011404 */
[----:B------:R-:W-:-:S04]  /*9480*/  MOV R2, UR4 ;  /* 0x0000000400027c02 */ /* 0x000fc80008000f00 */
[----:B------:R-:W-:Y:S02]  /*9490*/  MOV R0, UR5 ;  /* 0x0000000500007c02 */ /* 0x000fe40008000f00 */
.L_x_6418:
        /* <DEDUP_REMOVED lines=114> */
[C---:B------:R-:W-:Y:S01]  /*9bc0*/  IMAD.IADD R2, R243.reuse, 0x1, -R0 ;  /* 0x00000001f3027824 */ /* 0x040fe200078e0a00 */
[C---:B------:R-:W-:Y:S01]  /*9bd0*/  ISETP.GE.AND P0, PT, R0.reuse, R241, PT ;  /* 0x000000f10000720c */ /* 0x040fe20003f06270 */
[----:B------:R-:W-:Y:S01]  /*9be0*/  @P4 STS.128 [R235+0x13000], RZ ;  /* 0x013000ffeb004388 */ /* 0x000fe20000000c00 */
[C---:B------:R-:W-:Y:S02]  /*9bf0*/  IADD3 R201, R0.reuse, 0x21, RZ ;  /* 0x0000002100c97810 */ /* 0x040fe40007ffe0ff */
[----:B------:R-:W-:Y:S01]  /*9c00*/  IABS R2, R2 ;  /* 0x0000000200027213 */ /* 0x000fe20000000000 */
[----:B------:R-:W-:Y:S01]  /*9c10*/  @!PT LDS RZ, [RZ] ;  /* 0x00000000fffff984 */ /* 0x000fe20000000800 */
[----:B------:R-:W-:Y:S01]  /*9c20*/  @!PT LDS RZ, [RZ] ;  /* 0x00000000fffff984 */ /* 0x000fe20000000800 */
[----:B------:R-:W-:Y:S01]  /*9c30*/  @!PT LDS RZ, [RZ] ;  /* 0x00000000fffff984 */ /* 0x000fe20000000800 */
[----:B------:R3:W-:Y:S01]  /*9c40*/  @!P4 LDGSTS.E.BYPASS.LTC128B.128 [R235+0x13000], [R18.64+0x80] ;  /* 0x1300008012ebcfae */ /* 0x0007e2000b901d56 */
[C---:B------:R-:W-:Y:S01]  /*9c50*/  ISETP.LT.OR P0, PT, R0.reuse, R242, P0 ;  /* 0x000000f20000720c */ /* 0x040fe20000701670 */
[--C-:B------:R-:W-:Y:S01]  /*9c60*/  IMAD.IADD R245, R243, 0x1, -R201.reuse ;  /* 0x00000001f3f57824 */ /* 0x100fe200078e0ac9 */
[----:B------:R-:W-:Y:S01]  /*9c70*/  IADD3 R200, R0, 0x28, RZ ;  /* 0x0000002800c87810 */ /* 0x000fe20007ffe0ff */
[----:B------:R-:W-:Y:S01]  /*9c80*/  @P3 STS.128 [R235+0x15000], RZ ;  /* 0x015000ffeb003388 */ /* 0x000fe20000000c00 */
[----:B------:R-:W-:-:S02]  /*9c90*/  IMAD.IADD R202, R240, 0x1, -R201 ;  /* 0x00000001f0ca7824 */ /* 0x000fc400078e0ac9 */
[----:B------:R-:W-:Y:S01]  /*9ca0*/  IABS R245, R245 ;  /* 0x000000f500f57213 */ /* 0x000fe20000000000 */
[----:B------:R-:W-:Y:S01]  /*9cb0*/  @!PT LDS RZ, [RZ] ;  /* 0x00000000fffff984 */ /* 0x000fe20000000800 */
[----:B------:R-:W-:Y:S01]  /*9cc0*/  @!PT LDS RZ, [RZ] ;  /* 0x00000000fffff984 */ /* 0x000fe20000000800 */
[----:B------:R-:W-:Y:S01]  /*9cd0*/  @!PT LDS RZ, [RZ] ;  /* 0x00000000fffff984 */ /* 0x000fe20000000800 */
[----:B------:R1:W-:Y:S01]  /*9ce0*/  @!P3 LDGSTS.E.BYPASS.LTC128B.128 [R235+0x15000], [R8.64+0x100] ;  /* 0x1500010008ebbfae */ /* 0x0003e2000b901d56 */
[----:B------:R-:W-:Y:S01]  /*9cf0*/  IMAD.IADD R244, R243, 0x1, -R200 ;  /* 0x00000001f3f47824 */ /* 0x000fe200078e0ac8 */
[----:B------:R-:W-:Y:S02]  /*9d00*/  IABS R202, R202 ;  /* 0x000000ca00ca7213 */ /* 0x000fe40000000000 */
[----:B------:R-:W-:Y:S01]  /*9d10*/  @P2 STS.128 [R235+0x17000], RZ ;  /* 0x017000ffeb002388 */ /* 0x000fe20000000c00 */
[----:B------:R-:W-:Y:S01]  /*9d20*/  I2F R245, R245 ;  /* 0x000000f500f57306 */ /* 0x000fe20000201400 */
[----:B------:R-:W-:Y:S02]  /*9d30*/  IABS R244, R244 ;  /* 0x000000f400f47213 */ /* 0x000fe40000000000 */
[----:B------:R-:W-:Y:S01]  /*9d40*/  @!PT LDS RZ, [RZ] ;  /* 0x00000000fffff984 */ /* 0x000fe20000000800 */
[----:B------:R-:W-:Y:S01]  /*9d50*/  @!PT LDS RZ, [RZ] ;  /* 0x00000000fffff984 */ /* 0x000fe20000000800 */
[----:B------:R-:W-:Y:S01]  /*9d60*/  @!PT LDS RZ, [RZ] ;  /* 0x00000000fffff984 */ /* 0x000fe20000000800 */
[----:B------:R1:W-:Y:S04]  /*9d70*/  @!P2 LDGSTS.E.BYPASS.LTC128B.128 [R235+0x17000], [R28.64+0x180] ;  /* 0x170001801cebafae */ /* 0x0003e8000b901d56 */
[----:B------:R-:W-:Y:S01]  /*9d80*/  @P5 STS.128 [R235+0x11800], RZ ;  /* 0x011800ffeb005388 */ /* 0x000fe20000000c00 */
[----:B------:R-:W-:Y:S03]  /*9d90*/  I2F R244, R244 ;  /* 0x000000f400f47306 */ /* 0x000fe60000201400 */
[----:B------:R-:W-:Y:S01]  /*9da0*/  @!PT LDS RZ, [RZ] ;  /* 0x00000000fffff984 */ /* 0x000fe20000000800 */
[----:B------:R-:W-:Y:S01]  /*9db0*/  @!PT LDS RZ, [RZ] ;  /* 0x00000000fffff984 */ /* 0x000fe20000000800 */
[----:B------:R-:W-:Y:S01]  /*9dc0*/  @!PT LDS RZ, [RZ] ;  /* 0x00000000fffff984 */ /* 0x000fe20000000800 */
[----:B------:R1:W-:Y:S04]  /*9dd0*/  @!P5 LDGSTS.E.BYPASS.LTC128B.128 [R235+0x11800], [R30.64] ;  /* 0x118000001eebdfae */ /* 0x0003e8000b901d56 */
        /* <DEDUP_REMOVED lines=16> */
[----:B----4-:R-:W-:Y:S04]  /*9ee0*/  LDSM.16.M88.4 R12, [R230] ;  /* 0x00000000e60c783b */ /* 0x010fe80000000200 */
[----:B------:R-:W4:Y:S01]  /*9ef0*/  LDSM.16.M88.4 R168, [R229+0x8000] ;  /* 0x00800000e5a8783b */ /* 0x000f220000000200 */
[----:B-1----:R-:W-:-:S03]  /*9f00*/  IMAD.MOV.U32 R166, RZ, RZ, R2 ;  /* 0x000000ffffa67224 */ /* 0x002fc600078e0002 */
[----:B------:R-:W2:Y:S01]  /*9f10*/  LDSM.16.M88.4 R28, [R229+0x8800] ;  /* 0x00880000e51c783b */ /* 0x000ea20000000200 */
[----:B------:R-:W-:-:S03]  /*9f20*/  IADD3 R2, R0, 0x1, RZ ;  /* 0x0000000100027810 */ /* 0x000fc60007ffe0ff */
[----:B-----5:R-:W1:Y:S01]  /*9f30*/  LDSM.16.M88.4 R20, [R229+0x9000] ;  /* 0x00900000e514783b */ /* 0x020e620000000200 */
[----:B------:R-:W-:Y:S01]  /*9f40*/  I2F R166, R166 ;  /* 0x000000a600a67306 */ /* 0x000fe20000201400 */
[C---:B------:R-:W-:Y:S02]  /*9f50*/  ISETP.GE.AND P6, PT, R2.reuse, R241, PT ;  /* 0x000000f10200720c */ /* 0x040fe40003fc6270 */
[----:B------:R-:W3:Y:S01]  /*9f60*/  LDSM.16.M88.4 R176, [R229+0x9800] ;  /* 0x00980000e5b0783b */ /* 0x000ee20000000200 */
[C---:B------:R-:W-:Y:S02]  /*9f70*/  ISETP.GE.AND P1, PT, R2.reuse, R238, PT ;  /* 0x000000ee0200720c */ /* 0x040fe40003f26270 */
[C---:B------:R-:W-:Y:S01]  /*9f80*/  ISETP.LT.OR P6, PT, R2.reuse, R242, P6 ;  /* 0x000000f20200720c */ /* 0x040fe200037c1670 */
[----:B------:R-:W-:Y:S01]  /*9f90*/  LDSM.16.M88.4 R8, [R228] ;  /* 0x00000000e408783b */ /* 0x000fe20000000200 */
[----:B------:R-:W-:-:S03]  /*9fa0*/  ISETP.LT.OR P1, PT, R2, R239, P1 ;  /* 0x000000ef0200720c */ /* 0x000fc60000f21670 */
[----:B------:R-:W5:Y:S04]  /*9fb0*/  LDSM.16.M88.4 R4, [R227] ;  /* 0x00000000e304783b */ /* 0x000f680000000200 */
[----:B------:R-:W1:Y:S04]  /*9fc0*/  LDSM.16.M88.4 R188, [R219] ;  /* 0x00000000dbbc783b */ /* 0x000e680000000200 */
[----:B------:R-:W3:Y:S04]  /*9fd0*/  LDSM.16.M88.4 R184, [R218] ;  /* 0x00000000dab8783b */ /* 0x000ee80000000200 */
[----:B------:R-:W3:Y:S04]  /*9fe0*/  LDSM.16.M88.4 R180, [R217] ;  /* 0x00000000d9b4783b */ /* 0x000ee80000000200 */
[----:B------:R-:W-:Y:S01]  /*9ff0*/  LDSM.16.M88.4 R192, [R223+0x8800] ;  /* 0x00880000dfc0783b */ /* 0x000fe20000000200 */
[C---:B----4-:R-:W-:Y:S03]  /*a000*/  HMMA.16816.F32 R172, R12.reuse, R168, RZ ;  /* 0x000000a80cac723c */ /* 0x050fe600000018ff */
[----:B------:R-:W0:Y:S05]  /*a010*/  LDGDEPBAR ;  /* 0x00000000000079af */ /* 0x000e2a0000000000 */
[C---:B------:R-:W-:Y:S08]  /*a020*/  HMMA.16816.F32 R168, R12.reuse, R170, RZ ;  /* 0x000000aa0ca8723c */ /* 0x040ff000000018ff */
[C---:B--2---:R-:W-:Y:S08]  /*a030*/  HMMA.16816.F32 R32, R12.reuse, R28, RZ ;  /* 0x0000001c0c20723c */ /* 0x044ff000000018ff */
[C---:B-1----:R-:W-:Y:S08]  /*a040*/  HMMA.16816.F32 R24, R12.reuse, R20, RZ ;  /* 0x000000140c18723c */ /* 0x042ff000000018ff */
[C---:B------:R-:W-:Y:S08]  /*a050*/  HMMA.16816.F32 R28, R12.reuse, R30, RZ ;  /* 0x0000001e0c1c723c */ /* 0x040ff000000018ff */
[C---:B------:R-:W-:Y:S08]  /*a060*/  HMMA.16816.F32 R20, R12.reuse, R22, RZ ;  /* 0x000000160c14723c */ /* 0x040ff000000018ff */
[C---:B---3--:R-:W-:Y:S08]  /*a070*/  HMMA.16816.F32 R16, R12.reuse, R176, RZ ;  /* 0x000000b00c10723c */ /* 0x048ff000000018ff */
[----:B------:R-:W-:Y:S01]  /*a080*/  HMMA.16816.F32 R12, R12, R178, RZ ;  /* 0x000000b20c0c723c */ /* 0x000fe200000018ff */
[----:B------:R-:W-:Y:S07]  /*a090*/  LDSM.16.M88.4 R176, [R226] ;  /* 0x00000000e2b0783b */ /* 0x000fee0000000200 */
[C---:B-----5:R-:W-:Y:S08]  /*a0a0*/  HMMA.16816.F32 R172, R8.reuse, R4, R172 ;  /* 0x0000000408ac723c */ /* 0x060ff000000018ac */
[C---:B------:R-:W-:Y:S01]  /*a0b0*/  HMMA.16816.F32 R168, R8.reuse, R6, R168 ;  /* 0x0000000608a8723c */ /* 0x040fe200000018a8 */
[----:B------:R-:W1:Y:S07]  /*a0c0*/  LDSM.16.M88.4 R4, [R223+0x8000] ;  /* 0x00800000df04783b */ /* 0x000e6e0000000200 */
        /* <DEDUP_REMOVED lines=18> */
[----:B------:R-:W-:Y:S07]  /*a1f0*/  LDSM.16.M88.4 R188, [R230+0x2000] ;  /* 0x00200000e6bc783b */ /* 0x000fee0000000200 */
[C---:B---3--:R-:W-:Y:S08]  /*a200*/  HMMA.16816.F32 R16, R176.reuse, R184, R16 ;  /* 0x000000b8b010723c */ /* 0x048ff00000001810 */
        /* <DEDUP_REMOVED lines=8> */
[----:B------:R-:W3:Y:S07]  /*a290*/  LDSM.16.M88.4 R8, [R229+0xb000] ;  /* 0x00b00000e508783b */ /* 0x000eee0000000200 */
[C---:B----4-:R-:W-:Y:S08]  /*a2a0*/  HMMA.16816.F32 R24, R180.reuse, R192, R24 ;  /* 0x000000c0b418723c */ /* 0x050ff00000001818 */
[C---:B------:R-:W-:Y:S01]  /*a2b0*/  HMMA.16816.F32 R20, R180.reuse, R194, R20 ;  /* 0x000000c2b414723c */ /* 0x040fe20000001814 */
[----:B------:R-:W4:Y:S07]  /*a2c0*/  LDSM.16.M88.4 R192, [R229+0xb800] ;  /* 0x00b80000e5c0783b */ /* 0x000f2e0000000200 */
[C---:B--2---:R-:W-:Y:S08]  /*a2d0*/  HMMA.16816.F32 R16, R180.reuse, R184, R16 ;  /* 0x000000b8b410723c */ /* 0x044ff00000001810 */
[----:B------:R-:W-:Y:S01]  /*a2e0*/  HMMA.16816.F32 R12, R180, R186, R12 ;  /* 0x000000bab40c723c */ /* 0x000fe2000000180c */
[----:B------:R-:W-:Y:S04]  /*a2f0*/  LDSM.16.M88.4 R184, [R215] ;  /* 0x00000000d7b8783b */ /* 0x000fe80000000200 */
[----:B------:R-:W-:Y:S03]  /*a300*/  LDSM.16.M88.4 R180, [R214] ;  /* 0x00000000d6b4783b */ /* 0x000fe60000000200 */
[C---:B-1----:R-:W-:Y:S08]  /*a310*/  HMMA.16816.F32 R172, R188.reuse, R4, R172 ;  /* 0x00000004bcac723c */ /* 0x042ff000000018ac */
[C---:B------:R-:W-:Y:S01]  /*a320*/  HMMA.16816.F32 R168, R188.reuse, R6, R168 ;  /* 0x00000006bca8723c */ /* 0x040fe200000018a8 */
[----:B------:R-:W1:Y:S07]  /*a330*/  LDSM.16.M88.4 R4, [R228+0x2000] ;  /* 0x00200000e404783b */ /* 0x000e6e0000000200 */
[C---:B------:R-:W-:Y:S08]  /*a340*/  HMMA.16816.F32 R32, R188.reuse, R176, R32 ;  /* 0x000000b0bc20723c */ /* 0x040ff00000001820 */
[C---:B------:R-:W-:Y:S01]  /*a350*/  HMMA.16816.F32 R28, R188.reuse, R178, R28 ;  /* 0x000000b2bc1c723c */ /* 0x040fe2000000181c */
[----:B------:R-:W2:Y:S07]  /*a360*/  LDSM.16.M88.4 R176, [R213] ;  /* 0x00000000d5b0783b */ /* 0x000eae0000000200 */
[C---:B---3--:R-:W-:Y:S08]  /*a370*/  HMMA.16816.F32 R24, R188.reuse, R8, R24 ;  /* 0x00000008bc18723c */ /* 0x048ff00000001818 */
[C---:B------:R-:W-:Y:S01]  /*a380*/  HMMA.16816.F32 R20, R188.reuse, R10, R20 ;  /* 0x0000000abc14723c */ /* 0x040fe20000001814 */
[----:B------:R-:W3:Y:S07]  /*a390*/  LDSM.16.M88.4 R8, [R212] ;  /* 0x00000000d408783b */ /* 0x000eee0000000200 */
        /* <DEDUP_REMOVED lines=12> */
[----:B------:R-:W5:Y:S07]  /*a460*/  LDSM.16.M88.4 R180, [R223+0xb000] ;  /* 0x00b00000dfb4783b */ /* 0x000f6e0000000200 */
[C---:B---3--:R-:W-:Y:S08]  /*a470*/  HMMA.16816.F32 R16, R4.reuse, R8, R16 ;  /* 0x000000080410723c */ /* 0x048ff00000001810 */
[----:B------:R-:W-:Y:S01]  /*a480*/  HMMA.16816.F32 R12, R4, R10, R12 ;  /* 0x0000000a040c723c */ /* 0x000fe2000000180c */
[----:B------:R-:W-:Y:S04]  /*a490*/  LDSM.16.M88.4 R8, [R225+0x2000] ;  /* 0x00200000e108783b */ /* 0x000fe80000000200 */
[----:B------:R-:W3:Y:S03]  /*a4a0*/  LDSM.16.M88.4 R4, [R216+0x2000] ;  /* 0x00200000d804783b */ /* 0x000ee60000000200 */
[C---:B----4-:R-:W-:Y:S08]  /*a4b0*/  HMMA.16816.F32 R172, R192.reuse, R188, R172 ;  /* 0x000000bcc0ac723c */ /* 0x050ff000000018ac */
[C---:B------:R-:W-:Y:S01]  /*a4c0*/  HMMA.16816.F32 R168, R192.reuse, R190, R168 ;  /* 0x000000bec0a8723c */ /* 0x040fe200000018a8 */
[----:B------:R-:W-:Y:S07]  /*a4d0*/  LDSM.16.M88.4 R188, [R216+0x3000] ;  /* 0x00300000d8bc783b */ /* 0x000fee0000000200 */
[C---:B-1----:R-:W-:Y:S08]  /*a4e0*/  HMMA.16816.F32 R32, R192.reuse, R184, R32 ;  /* 0x000000b8c020723c */ /* 0x042ff00000001820 */
[C---:B------:R-:W-:Y:S01]  /*a4f0*/  HMMA.16816.F32 R28, R192.reuse, R186, R28 ;  /* 0x000000bac01c723c */ /* 0x040fe2000000181c */
[----:B------:R-:W1:Y:S07]  /*a500*/  LDSM.16.M88.4 R184, [R216+0x2800] ;  /* 0x00280000d8b8783b */ /* 0x000e6e0000000200 */
[C---:B--2---:R-:W-:Y:S08]  /*a510*/  HMMA.16816.F32 R16, R192.reuse, R176, R16 ;  /* 0x000000b0c010723c */ /* 0x044ff00000001810 */
[C---:B------:R-:W-:Y:S01]  /*a520*/  HMMA.16816.F32 R12, R192.reuse, R178, R12 ;  /* 0x000000b2c00c723c */ /* 0x040fe2000000180c */
[----:B------:R-:W2:Y:S07]  /*a530*/  LDSM.16.M88.4 R176, [R216+0x3800] ;  /* 0x00380000d8b0783b */ /* 0x000eae0000000200 */
[C---:B-----5:R-:W-:Y:S08]  /*a540*/  HMMA.16816.F32 R24, R192.reuse, R180, R24 ;  /* 0x000000b4c018723c */ /* 0x060ff00000001818 */
        /* <DEDUP_REMOVED lines=11> */
[----:B------:R-:W4:Y:S07]  /*a600*/  LDSM.16.M88.4 R188, [R229+0xd000] ;  /* 0x00d00000e5bc783b */ /* 0x000f2e0000000200 */
[C---:B--2---:R-:W-:Y:S08]  /*a610*/  HMMA.16816.F32 R16, R8.reuse, R176, R16 ;  /* 0x000000b00810723c */ /* 0x044ff00000001810 */
[----:B------:R-:W-:Y:S01]  /*a620*/  HMMA.16816.F32 R12, R8, R178, R12 ;  /* 0x000000b2080c723c */ /* 0x000fe2000000180c */
[----:B------:R-:W2:Y:S04]  /*a630*/  LDSM.16.M88.4 R8, [R229+0xd800] ;  /* 0x00d80000e508783b */ /* 0x000ea80000000200 */
[----:B------:R-:W-:Y:S03]  /*a640*/  LDSM.16.M88.4 R176, [R211] ;  /* 0x00000000d3b0783b */ /* 0x000fe60000000200 */
[C---:B---3--:R-:W-:Y:S08]  /*a650*/  HMMA.16816.F32 R172, R180.reuse, R4, R172 ;  /* 0x00000004b4ac723c */ /* 0x048ff000000018ac */
[C---:B------:R-:W-:Y:S01]  /*a660*/  HMMA.16816.F32 R168, R180.reuse, R6, R168 ;  /* 0x00000006b4a8723c */ /* 0x040fe200000018a8 */
[----:B------:R-:W3:Y:S07]  /*a670*/  LDSM.16.M88.4 R4, [R210] ;  /* 0x00000000d204783b */ /* 0x000eee0000000200 */
[C---:B-1----:R-:W-:Y:S08]  /*a680*/  HMMA.16816.F32 R32, R180.reuse, R184, R32 ;  /* 0x000000b8b420723c */ /* 0x042ff00000001820 */
[C---:B------:R-:W-:Y:S01]  /*a690*/  HMMA.16816.F32 R28, R180.reuse, R186, R28 ;  /* 0x000000bab41c723c */ /* 0x040fe2000000181c */
[----:B------:R-:W-:Y:S07]  /*a6a0*/  LDSM.16.M88.4 R184, [R209] ;  /* 0x00000000d1b8783b */ /* 0x000fee0000000200 */
[C---:B----4-:R-:W-:Y:S08]  /*a6b0*/  HMMA.16816.F32 R24, R180.reuse, R188, R24 ;  /* 0x000000bcb418723c */ /* 0x050ff00000001818 */
[C---:B--2---:R-:W-:Y:S08]  /*a6c0*/  HMMA.16816.F32 R16, R180.reuse, R8, R16 ;  /* 0x00000008b410723c */ /* 0x044ff00000001810 */
[C---:B------:R-:W-:Y:S01]  /*a6d0*/  HMMA.16816.F32 R12, R180.reuse, R10, R12 ;  /* 0x0000000ab40c723c */ /* 0x040fe2000000180c */
[----:B------:R-:W1:Y:S07]  /*a6e0*/  LDSM.16.M88.4 R8, [R208] ;  /* 0x00000000d008783b */ /* 0x000e6e0000000200 */
        /* <DEDUP_REMOVED lines=15> */
[----:B------:R-:W3:Y:S03]  /*a7e0*/  LDSM.16.M88.4 R184, [R216+0x4000] ;  /* 0x00400000d8b8783b */ /* 0x000ee60000000200 */
[C---:B--2---:R-:W-:Y:S08]  /*a7f0*/  HMMA.16816.F32 R32, R188.reuse, R4, R32 ;  /* 0x00000004bc20723c */ /* 0x044ff00000001820 */
        /* <DEDUP_REMOVED lines=14> */
[----:B------:R-:W3:Y:S07]  /*a8e0*/  LDSM.16.M88.4 R184, [R230+0x6000] ;  /* 0x00600000e6b8783b */ /* 0x000eee0000000200 */
[C---:B--2---:R-:W-:Y:S08]  /*a8f0*/  HMMA.16816.F32 R32, R192.reuse, R4, R32 ;  /* 0x00000004c020723c */ /* 0x044ff00000001820 */
[C---:B------:R-:W-:Y:S01]  /*a900*/  HMMA.16816.F32 R28, R192.reuse, R6, R28 ;  /* 0x00000006c01c723c */ /* 0x040fe2000000181c */
[----:B------:R-:W2:Y:S07]  /*a910*/  LDSM.16.M88.4 R4, [R229+0xe800] ;  /* 0x00e80000e504783b */ /* 0x000eae0000000200 */
[C---:B-1----:R-:W-:Y:S08]  /*a920*/  HMMA.16816.F32 R16, R192.reuse, R8, R16 ;  /* 0x00000008c010723c */ /* 0x042ff00000001810 */
[C---:B------:R-:W-:Y:S01]  /*a930*/  HMMA.16816.F32 R12, R192.reuse, R10, R12 ;  /* 0x0000000ac00c723c */ /* 0x040fe2000000180c */
[----:B------:R-:W1:Y:S07]  /*a940*/  LDSM.16.M88.4 R8, [R229+0xf800] ;  /* 0x00f80000e508783b */ /* 0x000e6e0000000200 */
[C---:B------:R-:W-:Y:S08]  /*a950*/  HMMA.16816.F32 R24, R192.reuse, R180, R24 ;  /* 0x000000b4c018723c */ /* 0x040ff00000001818 */
[----:B------:R-:W-:Y:S01]  /*a960*/  HMMA.16816.F32 R20, R192, R182, R20 ;  /* 0x000000b6c014723c */ /* 0x000fe20000001814 */
[----:B------:R-:W4:Y:S04]  /*a970*/  LDSM.16.M88.4 R180, [R229+0xf000] ;  /* 0x00f00000e5b4783b */ /* 0x000f280000000200 */
[----:B------:R-:W-:Y:S03]  /*a980*/  LDSM.16.M88.4 R192, [R205] ;  /* 0x00000000cdc0783b */ /* 0x000fe60000000200 */
[C---:B---3--:R-:W-:Y:S08]  /*a990*/  HMMA.16816.F32 R172, R184.reuse, R176, R172 ;  /* 0x000000b0b8ac723c */ /* 0x048ff000000018ac */
[C---:B------:R-:W-:Y:S01]  /*a9a0*/  HMMA.16816.F32 R168, R184.reuse, R178, R168 ;  /* 0x000000b2b8a8723c */ /* 0x040fe200000018a8 */
[----:B------:R-:W3:Y:S07]  /*a9b0*/  LDSM.16.M88.4 R176, [R207] ;  /* 0x00000000cfb0783b */ /* 0x000eee0000000200 */
[C---:B--2---:R-:W-:Y:S08]  /*a9c0*/  HMMA.16816.F32 R32, R184.reuse, R4, R32 ;  /* 0x00000004b820723c */ /* 0x044ff00000001820 */
[C---:B------:R-:W-:Y:S01]  /*a9d0*/  HMMA.16816.F32 R28, R184.reuse, R6, R28 ;  /* 0x00000006b81c723c */ /* 0x040fe2000000181c */
[----:B------:R-:W2:Y:S07]  /*a9e0*/  LDSM.16.M88.4 R4, [R206] ;  /* 0x00000000ce04783b */ /* 0x000eae0000000200 */
[C---:B-1----:R-:W-:Y:S08]  /*a9f0*/  HMMA.16816.F32 R16, R184.reuse, R8, R16 ;  /* 0x00000008b810723c */ /* 0x042ff00000001810 */
[C---:B------:R-:W-:Y:S01]  /*aa00*/  HMMA.16816.F32 R12, R184.reuse, R10, R12 ;  /* 0x0000000ab80c723c */ /* 0x040fe2000000180c */
[----:B------:R-:W1:Y:S07]  /*aa10*/  LDSM.16.M88.4 R8, [R204] ;  /* 0x00000000cc08783b */ /* 0x000e6e0000000200 */
[C---:B----4-:R-:W-:Y:S08]  /*aa20*/  HMMA.16816.F32 R24, R184.reuse, R180, R24 ;  /* 0x000000b4b818723c */ /* 0x050ff00000001818 */
        /* <DEDUP_REMOVED lines=12> */
[C---:B------:R-:W-:Y:S07]  /*aaf0*/  HMMA.16816.F32 R24, R188.reuse, R192, R24 ;  /* 0x000000c0bc18723c */ /* 0x040fee0000001818 */
[C---:B------:R-:W-:Y:S01]  /*ab00*/  IADD3 R193, R0.reuse, 0x29, RZ ;  /* 0x0000002900c17810 */ /* 0x040fe20007ffe0ff */
[----:B------:R-:W-:Y:S01]  /*ab10*/  HMMA.16816.F32 R20, R188, R194, R20 ;  /* 0x000000c2bc14723c */ /* 0x000fe20000001814 */
[----:B------:R-:W-:Y:S06]  /*ab20*/  LDSM.16.M88.4 R188, [R225+0x6000] ;  /* 0x00600000e1bc783b */ /* 0x000fec0000000200 */
[----:B------:R-:W-:Y:S01]  /*ab30*/  IADD3 R194, R0, 0x20, RZ ;  /* 0x0000002000c27810 */ /* 0x000fe20007ffe0ff */
[----:B---3--:R-:W-:Y:S04]  /*ab40*/  HMMA.16816.F32 R172, R180, R176, R172 ;  /* 0x000000b0b4ac723c */ /* 0x008fe800000018ac */
[----:B------:R-:W-:-:S02]  /*ab50*/  IMAD.IADD R203, R240, 0x1, -R194 ;  /* 0x00000001f0cb7824 */ /* 0x000fc400078e0ac2 */
[----:B------:R-:W-:Y:S02]  /*ab60*/  IMAD.IADD R250, R243, 0x1, -R194 ;  /* 0x00000001f3fa7824 */ /* 0x000fe400078e0ac2 */
[----:B------:R-:W-:Y:S01]  /*ab70*/  HMMA.16816.F32 R168, R180, R178, R168 ;  /* 0x000000b2b4a8723c */ /* 0x000fe200000018a8 */
[----:B------:R-:W3:Y:S01]  /*ab80*/  LDSM.16.M88.4 R176, [R216+0x6000] ;  /* 0x00600000d8b0783b */ /* 0x000ee20000000200 */
[----:B------:R-:W-:Y:S02]  /*ab90*/  IABS R203, R203 ;  /* 0x000000cb00cb7213 */ /* 0x000fe40000000000 */
[----:B------:R-:W-:-:S04]  /*aba0*/  IABS R250, R250 ;  /* 0x000000fa00fa7213 */ /* 0x000fc80000000000 */
[C---:B--2---:R-:W-:Y:S01]  /*abb0*/  HMMA.16816.F32 R32, R180.reuse, R4, R32 ;  /* 0x00000004b420723c */ /* 0x044fe20000001820 */
[----:B------:R-:W-:Y:S07]  /*abc0*/  I2F R203, R203 ;  /* 0x000000cb00cb7306 */ /* 0x000fee0000201400 */
[C---:B------:R-:W-:Y:S01]  /*abd0*/  HMMA.16816.F32 R28, R180.reuse, R6, R28 ;  /* 0x00000006b41c723c */ /* 0x040fe2000000181c */
[----:B------:R-:W2:Y:S01]  /*abe0*/  LDSM.16.M88.4 R4, [R216+0x6800] ;  /* 0x00680000d804783b */ /* 0x000ea20000000200 */
[----:B------:R-:W-:Y:S06]  /*abf0*/  I2F R250, R250 ;  /* 0x000000fa00fa7306 */ /* 0x000fec0000201400 */
[C---:B-1----:R-:W-:Y:S07]  /*ac00*/  HMMA.16816.F32 R16, R180.reuse, R8, R16 ;  /* 0x00000008b410723c */ /* 0x042fee0000001810 */
[----:B------:R-:W-:Y:S01]  /*ac10*/  IMAD.IADD R8, R240, 0x1, -R0 ;  /* 0x00000001f0087824 */ /* 0x000fe200078e0a00 */
[----:B------:R-:W-:Y:S04]  /*ac20*/  HMMA.16816.F32 R24, R180, R184, R24 ;  /* 0x000000b8b418723c */ /* 0x000fe80000001818 */
[----:B------:R-:W-:-:S04]  /*ac30*/  IABS R8, R8 ;  /* 0x0000000800087213 */ /* 0x000fc80000000000 */
[----:B------:R-:W-:Y:S01]  /*ac40*/  HMMA.16816.F32 R20, R180, R186, R20 ;  /* 0x000000bab414723c */ /* 0x000fe20000001814 */
[----:B------:R-:W-:-:S06]  /*ac50*/  IMAD.MOV.U32 R167, RZ, RZ, R8 ;  /* 0x000000ffffa77224 */ /* 0x000fcc00078e0008 */
[----:B------:R-:W-:Y:S01]  /*ac60*/  I2F R167, R167 ;  /* 0x000000a700a77306 */ /* 0x000fe20000201400 */
[----:B------:R-:W-:Y:S01]  /*ac70*/  HMMA.16816.F32 R12, R180, R10, R12 ;  /* 0x0000000ab40c723c */ /* 0x000fe2000000180c */
[----:B------:R-:W1:Y:S01]  /*ac80*/  LDSM.16.M88.4 R8, [R216+0x7000] ;  /* 0x00700000d808783b */ /* 0x000e620000000200 */
[----:B------:R-:W-:-:S05]  /*ac90*/  IMAD.IADD R187, R240, 0x1, -R200 ;  /* 0x00000001f0bb7824 */ /* 0x000fca00078e0ac8 */
[----:B------:R-:W-:Y:S01]  /*aca0*/  IMAD.IADD R180, R243, 0x1, -R2 ;  /* 0x00000001f3b47824 */ /* 0x000fe200078e0a02 */
[----:B---3--:R-:W-:Y:S01]  /*acb0*/  HMMA.16816.F32 R172, R188, R176, R172 ;  /* 0x000000b0bcac723c */ /* 0x008fe200000018ac */
[----:B------:R-:W-:-:S03]  /*acc0*/  IABS R187, R187 ;  /* 0x000000bb00bb7213 */ /* 0x000fc60000000000 */
[----:B------:R-:W-:-:S03]  /*acd0*/  IABS R180, R180 ;  /* 0x000000b400b47213 */ /* 0x000fc60000000000 */
[----:B------:R-:W-:Y:S01]  /*ace0*/  IMAD.IADD R176, R240, 0x1, -R2 ;  /* 0x00000001f0b07824 */ /* 0x000fe200078e0a02 */
[----:B--2---:R-:W-:Y:S01]  /*acf0*/  HMMA.16816.F32 R32, R188, R4, R32 ;  /* 0x00000004bc20723c */ /* 0x004fe20000001820 */
[----:B------:R-:W-:Y:S01]  /*ad00*/  IMAD.MOV.U32 R181, RZ, RZ, R180 ;  /* 0x000000ffffb57224 */ /* 0x000fe200078e00b4 */
[----:B------:R-:W-:Y:S01]  /*ad10*/  IADD3 R180, R0, 0x8, RZ ;  /* 0x0000000800b47810 */ /* 0x000fe20007ffe0ff */
[----:B------:R-:W-:Y:S01]  /*ad20*/  I2F R187, R187 ;  /* 0x000000bb00bb7306 */ /* 0x000fe20000201400 */
[----:B------:R-:W-:-:S03]  /*ad30*/  IABS R176, R176 ;  /* 0x000000b000b07213 */ /* 0x000fc60000000000 */
[----:B------:R-:W-:Y:S01]  /*ad40*/  IMAD.IADD R177, R243, 0x1, -R180 ;  /* 0x00000001f3b17824 */ /* 0x000fe200078e0ab4 */
[C---:B------:R-:W-:Y:S01]  /*ad50*/  HMMA.16816.F32 R168, R188.reuse, R178, R168 ;  /* 0x000000b2bca8723c */ /* 0x040fe200000018a8 */
[----:B------:R-:W-:Y:S01]  /*ad60*/  IMAD.MOV.U32 R182, RZ, RZ, R176 ;  /* 0x000000ffffb67224 */ /* 0x000fe200078e00b0 */
[----:B------:R-:W-:Y:S01]  /*ad70*/  IADD3 R4, R0, 0x9, RZ ;  /* 0x0000000900047810 */ /* 0x000fe20007ffe0ff */
[C---:B------:R-:W-:Y:S01]  /*ad80*/  IMAD.IADD R183, R240.reuse, 0x1, -R180 ;  /* 0x00000001f0b77824 */ /* 0x040fe200078e0ab4 */
[----:B------:R-:W-:Y:S01]  /*ad90*/  IABS R176, R177 ;  /* 0x000000b100b07213 */ /* 0x000fe20000000000 */
[----:B------:R-:W-:Y:S02]  /*ada0*/  I2F R181, R181 ;  /* 0x000000b500b57306 */ /* 0x000fe40000201400 */
[----:B------:R-:W-:Y:S01]  /*adb0*/  IMAD.IADD R184, R240, 0x1, -R4 ;  /* 0x00000001f0b87824 */ /* 0x000fe200078e0a04 */
[----:B------:R-:W-:Y:S01]  /*adc0*/  IABS R183, R183 ;  /* 0x000000b700b77213 */ /* 0x000fe20000000000 */
[----:B------:R-:W-:Y:S01]  /*add0*/  IMAD.MOV.U32 R5, RZ, RZ, R176 ;  /* 0x000000ffff057224 */ /* 0x000fe200078e00b0 */
[----:B------:R-:W-:Y:S01]  /*ade0*/  HMMA.16816.F32 R28, R188, R6, R28 ;  /* 0x00000006bc1c723c */ /* 0x000fe2000000181c */
[----:B------:R-:W2:Y:S01]  /*adf0*/  LDSM.16.M88.4 R176, [R216+0x7800] ;  /* 0x00780000d8b0783b */ /* 0x000ea20000000200 */
[----:B------:R-:W-:Y:S01]  /*ae00*/  FMUL.FTZ R172, R172, c[0x0][0x2ec] ;  /* 0x0000bb00acac7a20 */ /* 0x000fe20000410000 */
[----:B------:R-:W-:Y:S01]  /*ae10*/  I2F R182, R182 ;  /* 0x000000b600b67306 */ /* 0x000fe20000201400 */
[----:B------:R-:W-:Y:S01]  /*ae20*/  FMUL.FTZ R175, R175, c[0x0][0x2ec] ;  /* 0x0000bb00afaf7a20 */ /* 0x000fe20000410000 */
[----:B------:R-:W-:Y:S01]  /*ae30*/  IABS R184, R184 ;  /* 0x000000b800b87213 */ /* 0x000fe20000000000 */
[----:B------:R-:W-:Y:S01]  /*ae40*/  FMUL.FTZ R32, R32, c[0x0][0x2ec] ;  /* 0x0000bb0020207a20 */ /* 0x000fe20000410000 */
[----:B------:R-:W-:-:S04]  /*ae50*/  DEPBAR.LE SB0, 0x0 ;  /* 0x000080000000791a */ /* 0x000fc80000000000 */
[----:B------:R-:W-:Y:S01]  /*ae60*/  IMAD.IADD R7, R243, 0x1, -R4 ;  /* 0x00000001f3077824 */ /* 0x000fe200078e0a04 */
[C---:B-1----:R-:W-:Y:S01]  /*ae70*/  HMMA.16816.F32 R24, R188.reuse, R8, R24 ;  /* 0x00000008bc18723c */ /* 0x042fe20000001818 */
[----:B------:R-:W-:Y:S01]  /*ae80*/  IMAD.MOV.U32 R6, RZ, RZ, R183 ;  /* 0x000000ffff067224 */ /* 0x000fe200078e00b7 */
[----:B------:R-:W1:Y:S01]  /*ae90*/  MUFU.TANH R172, R172 ;  /* 0x000000ac00ac7308 */ /* 0x000e620000002400 */
[----:B------:R-:W-:Y:S01]  /*aea0*/  FMUL.FTZ R170, R170, c[0x0][0x2ec] ;  /* 0x0000bb00aaaa7a20 */ /* 0x000fe20000410000 */
[----:B------:R-:W-:Y:S01]  /*aeb0*/  IABS R183, R7 ;  /* 0x0000000700b77213 */ /* 0x000fe20000000000 */
[----:B------:R-:W-:Y:S01]  /*aec0*/  FMUL.FTZ R34, R34, c[0x0][0x2ec] ;  /* 0x0000bb0022227a20 */ /* 0x000fe20000410000 */
[----:B------:R-:W-:Y:S01]  /*aed0*/  IADD3 R7, R0, 0x10, RZ ;  /* 0x0000001000077810 */ /* 0x000fe20007ffe0ff */
[----:B------:R-:W-:Y:S01]  /*aee0*/  IMAD.MOV.U32 R9, RZ, RZ, R184 ;  /* 0x000000ffff097224 */ /* 0x000fe200078e00b8 */
[----:B------:R-:W-:Y:S01]  /*aef0*/  HMMA.16816.F32 R20, R188, R10, R20 ;  /* 0x0000000abc14723c */ /* 0x000fe20000001814 */
[----:B------:R-:W-:Y:S01]  /*af00*/  FMUL.FTZ R33, R33, c[0x0][0x2ec] ;  /* 0x0000bb0021217a20 */ /* 0x000fe20000410000 */
[----:B------:R-:W-:Y:S01]  /*af10*/  I2F R5, R5 ;  /* 0x0000000500057306 */ /* 0x000fe20000201400 */
[----:B------:R-:W-:-:S02]  /*af20*/  IMAD.IADD R8, R243, 0x1, -R7 ;  /* 0x00000001f3087824 */ /* 0x000fc400078e0a07 */
[----:B------:R-:W-:Y:S02]  /*af30*/  IMAD.IADD R184, R240, 0x1, -R7 ;  /* 0x00000001f0b87824 */ /* 0x000fe400078e0a07 */
[----:B------:R-:W-:Y:S01]  /*af40*/  IADD3 R11, R0, 0x11, RZ ;  /* 0x00000011000b7810 */ /* 0x000fe20007ffe0ff */
[----:B------:R-:W-:Y:S01]  /*af50*/  FMUL.FTZ R30, R30, c[0x0][0x2ec] ;  /* 0x0000bb001e1e7a20 */ /* 0x000fe20000410000 */
[----:B------:R-:W-:Y:S01]  /*af60*/  IABS R8, R8 ;  /* 0x0000000800087213 */ /* 0x000fe20000000000 */
[----:B-1----:R-:W-:Y:S01]  /*af70*/  FFMA.FTZ R166, R166, -UR19, R172 ;  /* 0x80000013a6a67c23 */ /* 0x002fe200080100ac */
[----:B------:R-:W-:Y:S01]  /*af80*/  IADD3 R172, R0, 0x39, RZ ;  /* 0x0000003900ac7810 */ /* 0x000fe20007ffe0ff */
[----:B------:R-:W-:Y:S01]  /*af90*/  IMAD.IADD R10, R240, 0x1, -R11 ;  /* 0x00000001f00a7824 */ /* 0x000fe200078e0a0b */
[----:B------:R1:W-:Y:S01]  /*afa0*/  I2F R185, R8 ;  /* 0x0000000800b97306 */ /* 0x0003e20000201400 */
[----:B------:R-:W-:Y:S01]  /*afb0*/  IABS R184, R184 ;  /* 0x000000b800b87213 */ /* 0x000fe20000000000 */
[----:B------:R-:W-:-:S02]  /*afc0*/  FMUL.FTZ R29, R29, c[0x0][0x2ec] ;  /* 0x0000bb001d1d7a20 */ /* 0x000fc40000410000 */
[----:B------:R-:W-:Y:S02]  /*afd0*/  FMUL.FTZ R28, R28, c[0x0][0x2ec] ;  /* 0x0000bb001c1c7a20 */ /* 0x000fe40000410000 */
[----:B------:R-:W-:Y:S01]  /*afe0*/  FMUL.FTZ R26, R26, c[0x0][0x2ec] ;  /* 0x0000bb001a1a7a20 */ /* 0x000fe20000410000 */
[C---:B--2---:R-:W-:Y:S01]  /*aff0*/  HMMA.16816.F32 R16, R188.reuse, R176, R16 ;  /* 0x000000b0bc10723c */ /* 0x044fe20000001810 */
[----:B------:R-:W2:Y:S01]  /*b000*/  MUFU.TANH R251, R175 ;  /* 0x000000af00fb7308 */ /* 0x000ea20000002400 */
[----:B------:R-:W-:Y:S02]  /*b010*/  FMUL.FTZ R31, R31, c[0x0][0x2ec] ;  /* 0x0000bb001f1f7a20 */ /* 0x000fe40000410000 */
[----:B------:R-:W-:Y:S02]  /*b020*/  FMUL.FTZ R25, R25, c[0x0][0x2ec] ;  /* 0x0000bb0019197a20 */ /* 0x000fe40000410000 */
[----:B------:R-:W-:Y:S01]  /*b030*/  FMUL.FTZ R21, R21, c[0x0][0x2ec] ;  /* 0x0000bb0015157a20 */ /* 0x000fe20000410000 */
[----:B------:R-:W-:Y:S01]  /*b040*/  IADD3 R176, R0, 0x18, RZ ;  /* 0x0000001800b07810 */ /* 0x000fe20007ffe0ff */
[----:B-1----:R-:W-:Y:S01]  /*b050*/  IMAD.IADD R8, R243, 0x1, -R11 ;  /* 0x00000001f3087824 */ /* 0x002fe200078e0a0b */
[----:B------:R-:W-:Y:S01]  /*b060*/  HMMA.16816.F32 R12, R188, R178, R12 ;  /* 0x000000b2bc0c723c */ /* 0x000fe2000000180c */
[----:B------:R-:W-:Y:S01]  /*b070*/  I2F R183, R183 ;  /* 0x000000b700b77306 */ /* 0x000fe20000201400 */
[----:B------:R-:W-:-:S02]  /*b080*/  FMUL.FTZ R22, R22, c[0x0][0x2ec] ;  /* 0x0000bb0016167a20 */ /* 0x000fc40000410000 */
[----:B------:R-:W-:Y:S01]  /*b090*/  IABS R8, R8 ;  /* 0x0000000800087213 */ /* 0x000fe20000000000 */
[C---:B------:R-:W-:Y:S02]  /*b0a0*/  IMAD.IADD R192, R243.reuse, 0x1, -R176 ;  /* 0x00000001f3c07824 */ /* 0x040fe400078e0ab0 */
[----:B------:R-:W-:Y:S01]  /*b0b0*/  IADD3 R191, R0, 0x19, RZ ;  /* 0x0000001900bf7810 */ /* 0x000fe20007ffe0ff */
[----:B--2---:R-:W-:Y:S01]  /*b0c0*/  FFMA.FTZ R251, R182, -UR19, R251 ;  /* 0x80000013b6fb7c23 */ /* 0x004fe200080100fb */
[----:B------:R-:W-:Y:S01]  /*b0d0*/  IADD3 R179, R0, 0x31, RZ ;  /* 0x0000003100b37810 */ /* 0x000fe20007ffe0ff */
[----:B------:R-:W-:Y:S01]  /*b0e0*/  IMAD.MOV.U32 R177, RZ, RZ, R8 ;  /* 0x000000ffffb17224 */ /* 0x000fe200078e0008 */
[----:B------:R-:W-:Y:S01]  /*b0f0*/  IABS R8, R10 ;  /* 0x0000000a00087213 */ /* 0x000fe20000000000 */
[----:B------:R-:W-:Y:S01]  /*b100*/  FMUL.FTZ R10, R174, c[0x0][0x2ec] ;  /* 0x0000bb00ae0a7a20 */ /* 0x000fe20000410000 */
[----:B------:R-:W-:Y:S01]  /*b110*/  I2F R6, R6 ;  /* 0x0000000600067306 */ /* 0x000fe20000201400 */
[--C-:B------:R-:W-:Y:S01]  /*b120*/  IMAD.IADD R195, R243, 0x1, -R191.reuse ;  /* 0x00000001f3c37824 */ /* 0x100fe200078e0abf */
[----:B------:R-:W-:Y:S01]  /*b130*/  IABS R192, R192 ;  /* 0x000000c000c07213 */ /* 0x000fe20000000000 */
[----:B------:R-:W-:-:S02]  /*b140*/  IMAD.IADD R197, R240, 0x1, -R191 ;  /* 0x00000001f0c57824 */ /* 0x000fc400078e0abf */
[----:B------:R-:W-:Y:S01]  /*b150*/  FMUL.FTZ R20, R20, c[0x0][0x2ec] ;  /* 0x0000bb0014147a20 */ /* 0x000fe20000410000 */
[----:B------:R-:W-:Y:S01]  /*b160*/  IABS R195, R195 ;  /* 0x000000c300c37213 */ /* 0x000fe20000000000 */
[--C-:B------:R-:W-:Y:S01]  /*b170*/  IMAD.IADD R182, R240, 0x1, -R193.reuse ;  /* 0x00000001f0b67824 */ /* 0x100fe200078e0ac1 */
[----:B------:R1:W-:Y:S01]  /*b180*/  I2F R188, R8 ;  /* 0x0000000800bc7306 */ /* 0x0003e20000201400 */
[----:B------:R-:W-:Y:S01]  /*b190*/  IABS R197, R197 ;  /* 0x000000c500c57213 */ /* 0x000fe20000000000 */
[----:B------:R-:W-:Y:S02]  /*b1a0*/  FMUL.FTZ R27, R27, c[0x0][0x2ec] ;  /* 0x0000bb001b1b7a20 */ /* 0x000fe40000410000 */
[----:B------:R-:W-:Y:S01]  /*b1b0*/  IMAD.IADD R190, R243, 0x1, -R193 ;  /* 0x00000001f3be7824 */ /* 0x000fe200078e0ac1 */
[----:B------:R-:W-:Y:S01]  /*b1c0*/  IABS R182, R182 ;  /* 0x000000b600b67213 */ /* 0x000fe20000000000 */
[----:B------:R-:W-:Y:S02]  /*b1d0*/  FMUL.FTZ R23, R23, c[0x0][0x2ec] ;  /* 0x0000bb0017177a20 */ /* 0x000fe40000410000 */
[----:B------:R-:W2:Y:S01]  /*b1e0*/  MUFU.TANH R10, R10 ;  /* 0x0000000a000a7308 */ /* 0x000ea20000002400 */
[----:B------:R-:W-:Y:S01]  /*b1f0*/  IABS R190, R190 ;  /* 0x000000be00be7213 */ /* 0x000fe20000000000 */
[----:B------:R-:W-:-:S02]  /*b200*/  IMAD.IADD R178, R243, 0x1, -R179 ;  /* 0x00000001f3b27824 */ /* 0x000fc400078e0ab3 */
[----:B------:R-:W-:Y:S02]  /*b210*/  FMUL.FTZ R18, R18, c[0x0][0x2ec] ;  /* 0x0000bb0012127a20 */ /* 0x000fe40000410000 */
[----:B------:R-:W-:Y:S01]  /*b220*/  FMUL.FTZ R14, R14, c[0x0][0x2ec] ;  /* 0x0000bb000e0e7a20 */ /* 0x000fe20000410000 */
[----:B------:R-:W-:Y:S01]  /*b230*/  IABS R178, R178 ;  /* 0x000000b200b27213 */ /* 0x000fe20000000000 */
[C---:B-1----:R-:W-:Y:S01]  /*b240*/  IMAD.IADD R8, R240.reuse, 0x1, -R176 ;  /* 0x00000001f0087824 */ /* 0x042fe200078e0ab0 */
[----:B------:R-:W1:Y:S01]  /*b250*/  MUFU.TANH R252, R170 ;  /* 0x000000aa00fc7308 */ /* 0x000e620000002400 */
[----:B------:R-:W-:Y:S02]  /*b260*/  IMAD.IADD R174, R240, 0x1, -R179 ;  /* 0x00000001f0ae7824 */ /* 0x000fe400078e0ab3 */
[----:B------:R-:W-:Y:S01]  /*b270*/  FMUL.FTZ R19, R19, c[0x0][0x2ec] ;  /* 0x0000bb0013137a20 */ /* 0x000fe20000410000 */
[----:B------:R-:W-:Y:S01]  /*b280*/  IABS R8, R8 ;  /* 0x0000000800087213 */ /* 0x000fe20000000000 */
[----:B------:R-:W-:Y:S01]  /*b290*/  FMUL.FTZ R12, R12, c[0x0][0x2ec] ;  /* 0x0000bb000c0c7a20 */ /* 0x000fe20000410000 */
[----:B------:R-:W-:Y:S01]  /*b2a0*/  IABS R174, R174 ;  /* 0x000000ae00ae7213 */ /* 0x000fe20000000000 */
[----:B--2---:R-:W-:Y:S01]  /*b2b0*/  FFMA.FTZ R2, R167, -UR19, R10 ;  /* 0x80000013a7027c23 */ /* 0x004fe2000801000a */
[----:B------:R2:W-:Y:S01]  /*b2c0*/  I2F R186, R8 ;  /* 0x0000000800ba7306 */ /* 0x0005e20000201400 */
[----:B------:R-:W-:Y:S01]  /*b2d0*/  FSEL R10, R166, -INF , !P0 ;  /* 0xff800000a60a7808 */ /* 0x000fe20004000000 */
[----:B------:R-:W-:Y:S01]  /*b2e0*/  FMUL.FTZ R13, R13, c[0x0][0x2ec] ;  /* 0x0000bb000d0d7a20 */ /* 0x000fe20000410000 */
[C---:B------:R-:W-:Y:S01]  /*b2f0*/  ISETP.GE.AND P0, PT, R0.reuse, R238, PT ;  /* 0x000000ee0000720c */ /* 0x040fe20003f06270 */
[----:B------:R-:W-:Y:S01]  /*b300*/  FMUL.FTZ R15, R15, c[0x0][0x2ec] ;  /* 0x0000bb000f0f7a20 */ /* 0x000fe20000410000 */
[----:B------:R-:W-:-:S02]  /*b310*/  IADD3 R166, R0, 0x38, RZ ;  /* 0x0000003800a67810 */ /* 0x000fc40007ffe0ff */
[----:B------:R-:W-:Y:S01]  /*b320*/  ISETP.LT.OR P0, PT, R0, R239, P0 ;  /* 0x000000ef0000720c */ /* 0x000fe20000701670 */
[----:B------:R-:W-:Y:S01]  /*b330*/  I2F R9, R9 ;  /* 0x0000000900097306 */ /* 0x000fe20000201400 */
[----:B-1----:R-:W-:Y:S02]  /*b340*/  FFMA.FTZ R6, R6, -UR19, R252 ;  /* 0x8000001306067c23 */ /* 0x002fe400080100fc */
[----:B------:R-:W-:Y:S02]  /*b350*/  FSEL R2, R2, -INF , !P0 ;  /* 0xff80000002027808 */ /* 0x000fe40004000000 */
[----:B------:R-:W-:Y:S01]  /*b360*/  ISETP.GE.AND P0, PT, R180, R241, PT ;  /* 0x000000f1b400720c */ /* 0x000fe20003f06270 */
[----:B--2---:R-:W-:-:S03]  /*b370*/  FMUL.FTZ R8, R173, c[0x0][0x2ec] ;  /* 0x0000bb00ad087a20 */ /* 0x004fc60000410000 */
[----:B------:R-:W-:Y:S01]  /*b380*/  ISETP.LT.OR P0, PT, R180, R242, P0 ;  /* 0x000000f2b400720c */ /* 0x000fe20000701670 */
[----:B------:R1:W-:Y:S01]  /*b390*/  MUFU.TANH R170, R32 ;  /* 0x0000002000aa7308 */ /* 0x0003e20000002400 */
[----:B------:R-:W-:-:S05]  /*b3a0*/  IMAD.IADD R173, R240, 0x1, -R166 ;  /* 0x00000001f0ad7824 */ /* 0x000fca00078e0aa6 */
[----:B------:R-:W-:Y:S02]  /*b3b0*/  IABS R173, R173 ;  /* 0x000000ad00ad7213 */ /* 0x000fe40000000000 */
[----:B------:R-:W2:Y:S01]  /*b3c0*/  MUFU.TANH R8, R8 ;  /* 0x0000000800087308 */ /* 0x000ea20000002400 */
[----:B-1----:R-:W-:-:S07]  /*b3d0*/  FMUL.FTZ R32, R35, c[0x0][0x2ec] ;  /* 0x0000bb0023207a20 */ /* 0x002fce0000410000 */
[----:B------:R-:W-:Y:S01]  /*b3e0*/  I2F R184, R184 ;  /* 0x000000b800b87306 */ /* 0x000fe20000201400 */
[----:B--2---:R-:W-:-:S07]  /*b3f0*/  FFMA.FTZ R8, R181, -UR19, R8 ;  /* 0x80000013b5087c23 */ /* 0x004fce0008010008 */
[----:B------:R-:W-:Y:S01]  /*b400*/  MUFU.TANH R32, R32 ;  /* 0x0000002000207308 */ /* 0x000fe20000002400 */
[----:B------:R-:W-:Y:S01]  /*b410*/  IMAD.IADD R181, R243, 0x1, -R166 ;  /* 0x00000001f3b57824 */ /* 0x000fe200078e0aa6 */
[----:B------:R-:W-:Y:S02]  /*b420*/  FSEL R8, R8, -INF , !P6 ;  /* 0xff80000008087808 */ /* 0x000fe40007000000 */
[----:B------:R-:W-:-:S04]  /*b430*/  ISETP.GE.AND P6, PT, R180, R238, PT ;  /* 0x000000eeb400720c */ /* 0x000fc80003fc6270 */
[----:B------:R1:W-:Y:S01]  /*b440*/  MUFU.TANH R35, R29 ;  /* 0x0000001d00237308 */ /* 0x0003e20000002400 */
[----:B------:R-:W-:Y:S02]  /*b450*/  IABS R181, R181 ;  /* 0x000000b500b57213 */ /* 0x000fe40000000000 */
[----:B------:R-:W-:Y:S02]  /*b460*/  ISETP.LT.OR P6, PT, R180, R239, P6 ;  /* 0x000000efb400720c */ /* 0x000fe400037c1670 */
[----:B------:R-:W-:Y:S01]  /*b470*/  IADD3 R180, R0, 0x30, RZ ;  /* 0x0000003000b47810 */ /* 0x000fe20007ffe0ff */
[C---:B------:R-:W-:Y:S02]  /*b480*/  IMAD.IADD R0, R243.reuse, 0x1, -R172 ;  /* 0x00000001f3007824 */ /* 0x040fe400078e0aac */
[----:B------:R-:W-:Y:S02]  /*b490*/  I2F R177, R177 ;  /* 0x000000b100b17306 */ /* 0x000fe40000201400 */
[--C-:B------:R-:W-:Y:S01]  /*b4a0*/  IMAD.IADD R189, R243, 0x1, -R180.reuse ;  /* 0x00000001f3bd7824 */ /* 0x100fe200078e0ab4 */
[----:B------:R-:W-:Y:S01]  /*b4b0*/  IABS R0, R0 ;  /* 0x0000000000007213 */ /* 0x000fe20000000000 */
[----:B------:R-:W-:-:S03]  /*b4c0*/  IMAD.IADD R175, R240, 0x1, -R180 ;  /* 0x00000001f0af7824 */ /* 0x000fc600078e0ab4 */
[----:B------:R-:W-:Y:S01]  /*b4d0*/  IABS R189, R189 ;  /* 0x000000bd00bd7213 */ /* 0x000fe20000000000 */
[----:B------:R2:W-:Y:S01]  /*b4e0*/  I2F R167, R0 ;  /* 0x0000000000a77306 */ /* 0x0005e20000201400 */
[----:B-1----:R-:W-:Y:S01]  /*b4f0*/  FFMA.FTZ R29, R185, -UR19, R170 ;  /* 0x80000013b91d7c23 */ /* 0x002fe200080100aa */
[----:B------:R-:W-:-:S06]  /*b500*/  IABS R175, R175 ;  /* 0x000000af00af7213 */ /* 0x000fcc0000000000 */
[----:B------:R-:W-:Y:S01]  /*b510*/  MUFU.TANH R33, R33 ;  /* 0x0000002100217308 */ /* 0x000fe20000002400 */
[----:B--2---:R-:W-:-:S07]  /*b520*/  FMUL.FTZ R0, R168, c[0x0][0x2ec] ;  /* 0x0000bb00a8007a20 */ /* 0x004fce0000410000 */
[----:B------:R-:W-:Y:S01]  /*b530*/  MUFU.TANH R30, R30 ;  /* 0x0000001e001e7308 */ /* 0x000fe20000002400 */
[----:B------:R-:W-:Y:S02]  /*b540*/  FMUL.FTZ R168, R169, c[0x0][0x2ec] ;  /* 0x0000bb00a9a87a20 */ /* 0x000fe40000410000 */
[----:B------:R-:W-:-:S05]  /*b550*/  FMUL.FTZ R169, R171, c[0x0][0x2ec] ;  /* 0x0000bb00aba97a20 */ /* 0x000fca0000410000 */
[----:B------:R-:W1:Y:S08]  /*b560*/  MUFU.TANH R0, R0 ;  /* 0x0000000000007308 */ /* 0x000e700000002400 */
[----:B------:R-:W2:Y:S08]  /*b570*/  MUFU.TANH R168, R168 ;  /* 0x000000a800a87308 */ /* 0x000eb00000002400 */
[----:B------:R-:W3:Y:S01]  /*b580*/  MUFU.TANH R169, R169 ;  /* 0x000000a900a97308 */ /* 0x000ee20000002400 */
[----:B-1----:R-:W-:Y:S01]  /*b590*/  FFMA.FTZ R5, R5, -UR19, R0 ;  /* 0x8000001305057c23 */ /* 0x002fe20008010000 */
[----:B------:R-:W-:-:S02]  /*b5a0*/  FSEL R0, R251, -INF , !P1 ;  /* 0xff800000fb007808 */ /* 0x000fc40004800000 */
[C---:B------:R-:W-:Y:S01]  /*b5b0*/  ISETP.GE.AND P1, PT, R4.reuse, R241, PT ;  /* 0x000000f10400720c */ /* 0x040fe20003f26270 */
[----:B--2---:R-:W-:Y:S01]  /*b5c0*/  FFMA.FTZ R183, R183, -UR19, R168 ;  /* 0x80000013b7b77c23 */ /* 0x004fe200080100a8 */
[----:B------:R-:W-:Y:S02]  /*b5d0*/  FSEL R168, R5, -INF , !P0 ;  /* 0xff80000005a87808 */ /* 0x000fe40004000000 */
[----:B------:R-:W1:Y:S01]  /*b5e0*/  MUFU.TANH R171, R34 ;  /* 0x0000002200ab7308 */ /* 0x000e620000002400 */
[C---:B------:R-:W-:Y:S02]  /*b5f0*/  ISETP.GE.AND P0, PT, R4.reuse, R238, PT ;  /* 0x000000ee0400720c */ /* 0x040fe40003f06270 */
[CC--:B------:R-:W-:Y:S02]  /*b600*/  ISETP.LT.OR P1, PT, R4.reuse, R242.reuse, P1 ;  /* 0x000000f20400720c */ /* 0x0c0fe40000f21670 */
[----:B------:R-:W-:Y:S01]  /*b610*/  ISETP.LT.OR P0, PT, R4, R239, P0 ;  /* 0x000000ef0400720c */ /* 0x000fe20000701670 */
[----:B---3--:R-:W-:Y:S01]  /*b620*/  FFMA.FTZ R5, R9, -UR19, R169 ;  /* 0x8000001309057c23 */ /* 0x008fe200080100a9 */
[----:B------:R-:W-:Y:S01]  /*b630*/  FSEL R4, R6, -INF , !P6 ;  /* 0xff80000006047808 */ /* 0x000fe20007000000 */
[----:B------:R-:W-:Y:S01]  /*b640*/  I2F R195, R195 ;  /* 0x000000c300c37306 */ /* 0x000fe20000201400 */
[----:B------:R-:W-:Y:S01]  /*b650*/  ISETP.GE.AND P6, PT, R7, R241, PT ;  /* 0x000000f10700720c */ /* 0x000fe20003fc6270 */
[----:B------:R-:W-:Y:S01]  /*b660*/  FMUL.FTZ R9, R24, c[0x0][0x2ec] ;  /* 0x0000bb0018097a20 */ /* 0x000fe20000410000 */
[----:B------:R-:W-:Y:S01]  /*b670*/  FSEL R5, R5, -INF , !P0 ;  /* 0xff80000005057808 */ /* 0x000fe20004000000 */
[----:B------:R-:W-:Y:S01]  /*b680*/  FFMA.FTZ R24, R188, -UR19, R32 ;  /* 0x80000013bc187c23 */ /* 0x000fe20008010020 */
[----:B------:R-:W-:-:S02]  /*b690*/  ISETP.LT.OR P6, PT, R7, R242, P6 ;  /* 0x000000f20700720c */ /* 0x000fc400037c1670 */
[----:B------:R-:W-:Y:S01]  /*b6a0*/  FSEL R6, R183, -INF , !P1 ;  /* 0xff800000b7067808 */ /* 0x000fe20004800000 */
[----:B------:R-:W-:Y:S01]  /*b6b0*/  I2F R192, R192 ;  /* 0x000000c000c07306 */ /* 0x000fe20000201400 */
[----:B------:R-:W-:Y:S01]  /*b6c0*/  FSEL R29, R29, -INF , !P6 ;  /* 0xff8000001d1d7808 */ /* 0x000fe20007000000 */
[----:B-1----:R-:W-:Y:S01]  /*b6d0*/  FFMA.FTZ R171, R184, -UR19, R171 ;  /* 0x80000013b8ab7c23 */ /* 0x002fe200080100ab */
[C---:B------:R-:W-:Y:S02]  /*b6e0*/  ISETP.GE.AND P0, PT, R11.reuse, R241, PT ;  /* 0x000000f10b00720c */ /* 0x040fe40003f06270 */
[-C--:B------:R-:W-:Y:S02]  /*b6f0*/  ISETP.GE.AND P6, PT, R11, R238.reuse, PT ;  /* 0x000000ee0b00720c */ /* 0x080fe40003fc6270 */
[----:B------:R-:W-:Y:S01]  /*b700*/  ISETP.GE.AND P1, PT, R7, R238, PT ;  /* 0x000000ee0700720c */ /* 0x000fe20003f26270 */
[----:B------:R1:W2:Y:S01]  /*b710*/  MUFU.TANH R34, R28 ;  /* 0x0000001c00227308 */ /* 0x0002a20000002400 */
[----:B------:R-:W-:-:S02]  /*b720*/  ISETP.LT.OR P0, PT, R11, R242, P0 ;  /* 0x000000f20b00720c */ /* 0x000fc40000701670 */
[-C--:B------:R-:W-:Y:S02]  /*b730*/  ISETP.LT.OR P6, PT, R11, R239.reuse, P6 ;  /* 0x000000ef0b00720c */ /* 0x080fe400037c1670 */
[----:B------:R-:W-:Y:S02]  /*b740*/  ISETP.LT.OR P1, PT, R7, R239, P1 ;  /* 0x000000ef0700720c */ /* 0x000fe40000f21670 */
[----:B------:R-:W-:Y:S01]  /*b750*/  FSEL R24, R24, -INF , !P6 ;  /* 0xff80000018187808 */ /* 0x000fe20007000000 */
[----:B------:R2:W3:Y:S01]  /*b760*/  MUFU.TANH R11, R26 ;  /* 0x0000001a000b7308 */ /* 0x0004e20000002400 */
[----:B------:R-:W-:-:S04]  /*b770*/  ISETP.GE.AND P6, PT, R191, R241, PT ;  /* 0x000000f1bf00720c */ /* 0x000fc80003fc6270 */
[----:B------:R-:W-:-:S03]  /*b780*/  ISETP.LT.OR P6, PT, R191, R242, P6 ;  /* 0x000000f2bf00720c */ /* 0x000fc600037c1670 */
[----:B------:R-:W-:Y:S01]  /*b790*/  I2F R197, R197 ;  /* 0x000000c500c57306 */ /* 0x000fe20000201400 */
[----:B-1----:R-:W-:-:S05]  /*b7a0*/  FFMA.FTZ R28, R177, -UR19, R33 ;  /* 0x80000013b11c7c23 */ /* 0x002fca0008010021 */
[----:B------:R-:W-:Y:S02]  /*b7b0*/  FSEL R28, R28, -INF , !P0 ;  /* 0xff8000001c1c7808 */ /* 0x000fe40004000000 */
[----:B------:R-:W-:Y:S01]  /*b7c0*/  MUFU.TANH R7, R31 ;  /* 0x0000001f00077308 */ /* 0x000fe20000002400 */
[----:B--2---:R-:W-:Y:S01]  /*b7d0*/  FFMA.FTZ R26, R192, -UR19, R34 ;  /* 0x80000013c01a7c23 */ /* 0x004fe20008010022 */
[C---:B------:R-:W-:Y:S01]  /*b7e0*/  ISETP.GE.AND P0, PT, R176.reuse, R238, PT ;  /* 0x000000eeb000720c */ /* 0x040fe20003f06270 */
[----:B---3--:R-:W-:Y:S02]  /*b7f0*/  FFMA.FTZ R192, R203, -UR19, R11 ;  /* 0x80000013cbc07c23 */ /* 0x008fe4000801000b */
[----:B------:R-:W-:Y:S01]  /*b800*/  FMUL.FTZ R11, R17, c[0x0][0x2ec] ;  /* 0x0000bb00110b7a20 */ /* 0x000fe20000410000 */
[----:B------:R-:W-:Y:S02]  /*b810*/  ISETP.LT.OR P0, PT, R176, R239, P0 ;  /* 0x000000efb000720c */ /* 0x000fe40000701670 */
[----:B------:R1:W2:Y:S08]  /*b820*/  MUFU.TANH R31, R25 ;  /* 0x00000019001f7308 */ /* 0x0002b00000002400 */
[----:B------:R3:W-:Y:S01]  /*b830*/  MUFU.TANH R32, R21 ;  /* 0x0000001500207308 */ /* 0x0007e20000002400 */
[----:B-1----:R-:W-:-:S07]  /*b840*/  FSEL R25, R171, -INF , !P1 ;  /* 0xff800000ab197808 */ /* 0x002fce0004800000 */
[----:B------:R-:W1:Y:S01]  /*b850*/  MUFU.TANH R9, R9 ;  /* 0x0000000900097308 */ /* 0x000e620000002400 */
[----:B------:R-:W-:Y:S01]  /*b860*/  ISETP.GE.AND P1, PT, R176, R241, PT ;  /* 0x000000f1b000720c */ /* 0x000fe20003f26270 */
[----:B--2---:R-:W-:-:S03]  /*b870*/  FFMA.FTZ R31, R245, -UR19, R31 ;  /* 0x80000013f51f7c23 */ /* 0x004fc6000801001f */
[----:B------:R-:W-:Y:S01]  /*b880*/  ISETP.LT.OR P1, PT, R176, R242, P1 ;  /* 0x000000f2b000720c */ /* 0x000fe20000f21670 */
[----:B---3--:R-:W-:Y:S02]  /*b890*/  FFMA.FTZ R21, R186, -UR19, R30 ;  /* 0x80000013ba157c23 */ /* 0x008fe4000801001e */
[----:B------:R2:W3:Y:S01]  /*b8a0*/  MUFU.TANH R33, R20 ;  /* 0x0000001400217308 */ /* 0x0004e20000002400 */
[----:B------:R-:W-:Y:S02]  /*b8b0*/  FSEL R26, R26, -INF , !P1 ;  /* 0xff8000001a1a7808 */ /* 0x000fe40004800000 */
[----:B------:R-:W-:Y:S02]  /*b8c0*/  ISETP.GE.AND P1, PT, R191, R238, PT ;  /* 0x000000eebf00720c */ /* 0x000fe40003f26270 */
[----:B------:R-:W-:Y:S02]  /*b8d0*/  FSEL R21, R21, -INF , !P0 ;  /* 0xff80000015157808 */ /* 0x000fe40004000000 */
[----:B------:R-:W-:Y:S01]  /*b8e0*/  ISETP.LT.OR P1, PT, R191, R239, P1 ;  /* 0x000000efbf00720c */ /* 0x000fe20000f21670 */
[----:B------:R4:W5:Y:S01]  /*b8f0*/  MUFU.TANH R30, R22 ;  /* 0x00000016001e7308 */ /* 0x0009620000002400 */
[----:B------:R-:W-:-:S04]  /*b900*/  ISETP.GE.AND P0, PT, R194, R241, PT ;  /* 0x000000f1c200720c */ /* 0x000fc80003f06270 */
[----:B------:R-:W-:-:S03]  /*b910*/  ISETP.LT.OR P0, PT, R194, R242, P0 ;  /* 0x000000f2c200720c */ /* 0x000fc60000701670 */
[----:B------:R-:W5:Y:S01]  /*b920*/  MUFU.TANH R27, R27 ;  /* 0x0000001b001b7308 */ /* 0x000f620000002400 */
[----:B--2---:R-:W-:Y:S02]  /*b930*/  FFMA.FTZ R20, R197, -UR19, R7 ;  /* 0x80000013c5147c23 */ /* 0x004fe40008010007 */
[----:B-1----:R-:W-:Y:S02]  /*b940*/  FFMA.FTZ R197, R250, -UR19, R9 ;  /* 0x80000013fac57c23 */ /* 0x002fe40008010009 */
[----:B------:R-:W-:Y:S01]  /*b950*/  FMUL.FTZ R9, R16, c[0x0][0x2ec] ;  /* 0x0000bb0010097a20 */ /* 0x000fe20000410000 */
[----:B------:R-:W-:Y:S01]  /*b960*/  FSEL R20, R20, -INF , !P1 ;  /* 0xff80000014147808 */ /* 0x000fe20004800000 */
[----:B---3--:R-:W-:Y:S01]  /*b970*/  FFMA.FTZ R33, R244, -UR19, R33 ;  /* 0x80000013f4217c23 */ /* 0x008fe20008010021 */
[----:B------:R-:W-:Y:S01]  /*b980*/  I2F R182, R182 ;  /* 0x000000b600b67306 */ /* 0x000fe20000201400 */
[----:B----4-:R-:W-:Y:S01]  /*b990*/  FFMA.FTZ R22, R195, -UR19, R35 ;  /* 0x80000013c3167c23 */ /* 0x010fe20008010023 */
[----:B------:R-:W-:Y:S01]  /*b9a0*/  ISETP.GE.AND P1, PT, R201, R241, PT ;  /* 0x000000f1c900720c */ /* 0x000fe20003f26270 */
[----:B-----5:R-:W-:Y:S01]  /*b9b0*/  FFMA.FTZ R30, R187, -UR19, R30 ;  /* 0x80000013bb1e7c23 */ /* 0x020fe2000801001e */
[----:B------:R-:W-:Y:S01]  /*b9c0*/  FSEL R197, R197, -INF , !P0 ;  /* 0xff800000c5c57808 */ /* 0x000fe20004000000 */
[----:B------:R-:W-:Y:S01]  /*b9d0*/  IMAD.IADD R16, R240, 0x1, -R172 ;  /* 0x00000001f0107824 */ /* 0x000fe200078e0aac */
[----:B------:R-:W-:-:S02]  /*b9e0*/  FSEL R22, R22, -INF , !P6 ;  /* 0xff80000016167808 */ /* 0x000fc40007000000 */
[----:B------:R-:W-:Y:S01]  /*b9f0*/  ISETP.GE.AND P6, PT, R194, R238, PT ;  /* 0x000000eec200720c */ /* 0x000fe20003fc6270 */
[----:B------:R-:W1:Y:S01]  /*ba00*/  MUFU.TANH R7, R23 ;  /* 0x0000001700077308 */ /* 0x000e620000002400 */
[C---:B------:R-:W-:Y:S01]  /*ba10*/  ISETP.LT.OR P1, PT, R201.reuse, R242, P1 ;  /* 0x000000f2c900720c */ /* 0x040fe20000f21670 */
[----:B------:R-:W-:Y:S01]  /*ba20*/  FFMA.FTZ R27, R202, -UR19, R27 ;  /* 0x80000013ca1b7c23 */ /* 0x000fe2000801001b */
[----:B------:R-:W-:Y:S02]  /*ba30*/  ISETP.LT.OR P6, PT, R194, R239, P6 ;  /* 0x000000efc200720c */ /* 0x000fe400037c1670 */
[----:B------:R-:W-:Y:S02]  /*ba40*/  ISETP.GE.AND P0, PT, R201, R238, PT ;  /* 0x000000eec900720c */ /* 0x000fe40003f06270 */
[----:B------:R-:W-:Y:S01]  /*ba50*/  FSEL R192, R192, -INF , !P6 ;  /* 0xff800000c0c07808 */ /* 0x000fe20007000000 */
[----:B------:R-:W2:Y:S01]  /*ba60*/  I2F R190, R190 ;  /* 0x000000be00be7306 */ /* 0x000ea20000201400 */
[----:B------:R-:W-:-:S02]  /*ba70*/  ISETP.GE.AND P6, PT, R200, R241, PT ;  /* 0x000000f1c800720c */ /* 0x000fc40003fc6270 */
[----:B------:R-:W-:Y:S02]  /*ba80*/  FSEL R195, R31, -INF , !P1 ;  /* 0xff8000001fc37808 */ /* 0x000fe40004800000 */
[C---:B------:R-:W-:Y:S02]  /*ba90*/  ISETP.LT.OR P6, PT, R200.reuse, R242, P6 ;  /* 0x000000f2c800720c */ /* 0x040fe400037c1670 */
[-C--:B------:R-:W-:Y:S01]  /*baa0*/  ISETP.GE.AND P1, PT, R200, R238.reuse, PT ;  /* 0x000000eec800720c */ /* 0x080fe20003f26270 */
[----:B------:R-:W-:Y:S01]  /*bab0*/  I2F R178, R178 ;  /* 0x000000b200b27306 */ /* 0x000fe20000201400 */
[----:B------:R-:W-:Y:S01]  /*bac0*/  FSEL R194, R33, -INF , !P6 ;  /* 0xff80000021c27808 */ /* 0x000fe20007000000 */
[----:B-1----:R-:W-:Y:S01]  /*bad0*/  FFMA.FTZ R7, R182, -UR19, R7 ;  /* 0x80000013b6077c23 */ /* 0x002fe20008010007 */
[----:B------:R-:W-:Y:S02]  /*bae0*/  ISETP.GE.AND P6, PT, R193, R238, PT ;  /* 0x000000eec100720c */ /* 0x000fe40003fc6270 */
[----:B------:R-:W-:-:S02]  /*baf0*/  ISETP.LT.OR P0, PT, R201, R239, P0 ;  /* 0x000000efc900720c */ /* 0x000fc40000701670 */
[-C--:B------:R-:W-:Y:S01]  /*bb00*/  ISETP.LT.OR P6, PT, R193, R239.reuse, P6 ;  /* 0x000000efc100720c */ /* 0x080fe200037c1670 */
[----:B------:R-:W1:Y:S01]  /*bb10*/  MUFU.TANH R11, R11 ;  /* 0x0000000b000b7308 */ /* 0x000e620000002400 */
[----:B------:R-:W-:Y:S01]  /*bb20*/  ISETP.LT.OR P1, PT, R200, R239, P1 ;  /* 0x000000efc800720c */ /* 0x000fe20000f21670 */
[----:B--2---:R-:W-:Y:S01]  /*bb30*/  FFMA.FTZ R32, R190, -UR19, R32 ;  /* 0x80000013be207c23 */ /* 0x004fe20008010020 */
[----:B------:R-:W-:Y:S02]  /*bb40*/  FSEL R191, R27, -INF , !P0 ;  /* 0xff8000001bbf7808 */ /* 0x000fe40004000000 */
[----:B------:R-:W-:Y:S02]  /*bb50*/  ISETP.GE.AND P0, PT, R193, R241, PT ;  /* 0x000000f1c100720c */ /* 0x000fe40003f06270 */
[----:B------:R-:W-:Y:S01]  /*bb60*/  FSEL R190, R7, -INF , !P6 ;  /* 0xff80000007be7808 */ /* 0x000fe20007000000 */
[----:B------:R-:W-:Y:S01]  /*bb70*/  I2F R189, R189 ;  /* 0x000000bd00bd7306 */ /* 0x000fe20000201400 */
[----:B------:R-:W-:-:S02]  /*bb80*/  FSEL R35, R30, -INF , !P1 ;  /* 0xff8000001e237808 */ /* 0x000fc40004800000 */
[-C--:B------:R-:W-:Y:S02]  /*bb90*/  ISETP.GE.AND P6, PT, R179, R241.reuse, PT ;  /* 0x000000f1b300720c */ /* 0x080fe40003fc6270 */
[----:B------:R-:W-:Y:S02]  /*bba0*/  ISETP.GE.AND P1, PT, R180, R241, PT ;  /* 0x000000f1b400720c */ /* 0x000fe40003f26270 */
[----:B------:R-:W-:Y:S01]  /*bbb0*/  IABS R16, R16 ;  /* 0x0000001000107213 */ /* 0x000fe20000000000 */
[----:B------:R-:W2:Y:S01]  /*bbc0*/  MUFU.TANH R9, R9 ;  /* 0x0000000900097308 */ /* 0x000ea20000002400 */
[-C--:B------:R-:W-:Y:S01]  /*bbd0*/  ISETP.LT.OR P0, PT, R193, R242.reuse, P0 ;  /* 0x000000f2c100720c */ /* 0x080fe20000701670 */
[----:B-1----:R-:W-:Y:S01]  /*bbe0*/  FFMA.FTZ R11, R178, -UR19, R11 ;  /* 0x80000013b20b7c23 */ /* 0x002fe2000801000b */
[-C--:B------:R-:W-:Y:S01]  /*bbf0*/  ISETP.LT.OR P6, PT, R179, R242.reuse, P6 ;  /* 0x000000f2b300720c */ /* 0x080fe200037c1670 */
[----:B------:R-:W-:Y:S01]  /*bc00*/  IMAD.MOV.U32 R7, RZ, RZ, R16 ;  /* 0x000000ffff077224 */ /* 0x000fe200078e0010 */
[----:B------:R-:W-:-:S02]  /*bc10*/  ISETP.LT.OR P1, PT, R180, R242, P1 ;  /* 0x000000f2b400720c */ /* 0x000fc40000f21670 */
[----:B------:R-:W-:Y:S01]  /*bc20*/  FSEL R193, R32, -INF , !P0 ;  /* 0xff80000020c17808 */ /* 0x000fe20004000000 */
[----:B------:R-:W-:Y:S01]  /*bc30*/  I2F R175, R175 ;  /* 0x000000af00af7306 */ /* 0x000fe20000201400 */
[-C--:B------:R-:W-:Y:S02]  /*bc40*/  ISETP.GE.AND P0, PT, R180, R238.reuse, PT ;  /* 0x000000eeb400720c */ /* 0x080fe40003f06270 */
[----:B------:R-:W-:Y:S02]  /*bc50*/  FSEL R33, R11, -INF , !P6 ;  /* 0xff8000000b217808 */ /* 0x000fe40007000000 */
[----:B------:R-:W-:Y:S02]  /*bc60*/  ISETP.GE.AND P6, PT, R166, R238, PT ;  /* 0x000000eea600720c */ /* 0x000fe40003fc6270 */
[-C--:B------:R-:W-:Y:S01]  /*bc70*/  ISETP.LT.OR P0, PT, R180, R239.reuse, P0 ;  /* 0x000000efb400720c */ /* 0x080fe20000701670 */
[----:B------:R-:W1:Y:S01]  /*bc80*/  MUFU.TANH R18, R18 ;  /* 0x0000001200127308 */ /* 0x000e620000002400 */
[----:B--2---:R-:W-:Y:S01]  /*bc90*/  FFMA.FTZ R9, R189, -UR19, R9 ;  /* 0x80000013bd097c23 */ /* 0x004fe20008010009 */
[----:B------:R-:W-:-:S04]  /*bca0*/  ISETP.LT.OR P6, PT, R166, R239, P6 ;  /* 0x000000efa600720c */ /* 0x000fc800037c1670 */
[----:B------:R-:W-:Y:S02]  /*bcb0*/  FSEL R34, R9, -INF , !P1 ;  /* 0xff80000009227808 */ /* 0x000fe40004800000 */
[----:B------:R-:W-:Y:S01]  /*bcc0*/  I2F R173, R173 ;  /* 0x000000ad00ad7306 */ /* 0x000fe20000201400 */
[----:B------:R-:W-:-:S04]  /*bcd0*/  ISETP.GE.AND P1, PT, R179, R238, PT ;  /* 0x000000eeb300720c */ /* 0x000fc80003f26270 */
[----:B------:R-:W-:-:S03]  /*bce0*/  ISETP.LT.OR P1, PT, R179, R239, P1 ;  /* 0x000000efb300720c */ /* 0x000fc60000f21670 */
[----:B------:R-:W2:Y:S01]  /*bcf0*/  MUFU.TANH R14, R14 ;  /* 0x0000000e000e7308 */ /* 0x000ea20000002400 */
[----:B-1----:R-:W-:-:S05]  /*bd00*/  FFMA.FTZ R18, R175, -UR19, R18 ;  /* 0x80000013af127c23 */ /* 0x002fca0008010012 */
[----:B------:R-:W-:Y:S02]  /*bd10*/  FSEL R179, R18, -INF , !P0 ;  /* 0xff80000012b37808 */ /* 0x000fe40004000000 */
[----:B------:R-:W-:Y:S01]  /*bd20*/  I2F R174, R174 ;  /* 0x000000ae00ae7306 */ /* 0x000fe20000201400 */
[----:B------:R-:W-:-:S04]  /*bd30*/  ISETP.GE.AND P0, PT, R166, R241, PT ;  /* 0x000000f1a600720c */ /* 0x000fc80003f06270 */
[----:B------:R-:W-:Y:S01]  /*bd40*/  ISETP.LT.OR P0, PT, R166, R242, P0 ;  /* 0x000000f2a600720c */ /* 0x000fe20000701670 */
[----:B------:R-:W-:Y:S02]  /*bd50*/  IMAD.MOV.U32 R166, RZ, RZ, R199 ;  /* 0x000000ffffa67224 */ /* 0x000fe400078e00c7 */
[----:B------:R-:W-:Y:S01]  /*bd60*/  I2F R181, R181 ;  /* 0x000000b500b57306 */ /* 0x000fe20000201400 */
[----:B--2---:R-:W-:-:S05]  /*bd70*/  FFMA.FTZ R14, R173, -UR19, R14 ;  /* 0x80000013ad0e7c23 */ /* 0x004fca000801000e */
[----:B------:R-:W-:Y:S02]  /*bd80*/  FSEL R176, R14, -INF , !P6 ;  /* 0xff8000000eb07808 */ /* 0x000fe40007000000 */
[----:B------:R-:W1:Y:S01]  /*bd90*/  MUFU.TANH R19, R19 ;  /* 0x0000001300137308 */ /* 0x000e620000002400 */
[----:B------:R-:W-:Y:S01]  /*bda0*/  BAR.SYNC.DEFER_BLOCKING 0x0 ;  /* 0x0000000000007b1d */ /* 0x000fe20000010000 */
[----:B------:R-:W-:-:S06]  /*bdb0*/  PLOP3.LUT P6, PT, PT, PT, UP0, 0x80, 0x0 ;  /* 0x000000000000781c */ /* 0x000fcc0003fcf008 */
[----:B------:R-:W2:Y:S08]  /*bdc0*/  MUFU.TANH R12, R12 ;  /* 0x0000000c000c7308 */ /* 0x000eb00000002400 */
[----:B------:R-:W-:Y:S01]  /*bdd0*/  I2F R7, R7 ;  /* 0x0000000700077306 */ /* 0x000fe20000201400 */
[----:B-1----:R-:W-:-:S05]  /*bde0*/  FFMA.FTZ R19, R174, -UR19, R19 ;  /* 0x80000013ae137c23 */ /* 0x002fca0008010013 */
[----:B------:R-:W-:Y:S02]  /*bdf0*/  FSEL R178, R19, -INF , !P1 ;  /* 0xff80000013b27808 */ /* 0x000fe40004800000 */
[----:B------:R-:W1:Y:S01]  /*be00*/  MUFU.TANH R13, R13 ;  /* 0x0000000d000d7308 */ /* 0x000e620000002400 */
[----:B--2---:R-:W-:Y:S01]  /*be10*/  FFMA.FTZ R12, R181, -UR19, R12 ;  /* 0x80000013b50c7c23 */ /* 0x004fe2000801000c */
[----:B------:R-:W-:-:S04]  /*be20*/  ISETP.GE.AND P1, PT, R172, R241, PT ;  /* 0x000000f1ac00720c */ /* 0x000fc80003f26270 */
[----:B------:R-:W-:Y:S02]  /*be30*/  FSEL R32, R12, -INF , !P0 ;  /* 0xff8000000c207808 */ /* 0x000fe40004000000 */
[----:B------:R-:W2:Y:S01]  /*be40*/  MUFU.TANH R15, R15 ;  /* 0x0000000f000f7308 */ /* 0x000ea20000002400 */
[C---:B------:R-:W-:Y:S02]  /*be50*/  ISETP.GE.AND P0, PT, R172.reuse, R238, PT ;  /* 0x000000eeac00720c */ /* 0x040fe40003f06270 */
[C---:B------:R-:W-:Y:S02]  /*be60*/  ISETP.LT.OR P1, PT, R172.reuse, R242, P1 ;  /* 0x000000f2ac00720c */ /* 0x040fe40000f21670 */
[----:B------:R-:W-:Y:S01]  /*be70*/  ISETP.LT.OR P0, PT, R172, R239, P0 ;  /* 0x000000efac00720c */ /* 0x000fe20000701670 */
[----:B-1----:R-:W-:Y:S02]  /*be80*/  FFMA.FTZ R13, R167, -UR19, R13 ;  /* 0x80000013a70d7c23 */ /* 0x002fe4000801000d */
[----:B------:R-:W-:-:S03]  /*be90*/  IMAD.MOV.U32 R167, RZ, RZ, R198 ;  /* 0x000000ffffa77224 */ /* 0x000fc600078e00c6 */
[----:B------:R-:W-:Y:S01]  /*bea0*/  FSEL R180, R13, -INF , !P1 ;  /* 0xff8000000db47808 */ /* 0x000fe20004800000 */
[----:B--2---:R-:W-:-:S05]  /*beb0*/  FFMA.FTZ R7, R7, -UR19, R15 ;  /* 0x8000001307077c23 */ /* 0x004fca000801000f */
        /* <DEDUP_REMOVED lines=76> */
.L_x_6420:
[----:B------:R-:W-:-:S04]  /*c380*/  ULEA UR24, -UR8, URZ, 0x6 ;  /* 0x0000003f08187291 */ /* 0x000fc8000f8e313f */
[----:B------:R-:W-:Y:S02]  /*c390*/  USHF.R.S32.HI UR7, URZ, 0x1f, UR24 ;  /* 0x0000001f3f077899 */ /* 0x000fe40008011418 */
.L_x_6421:
        /* <DEDUP_REMOVED lines=70> */
[CC--:B------:R-:W-:Y:S02]  /*c800*/  @!P5 LEA R198, P1, R9.reuse, R247.reuse, 0x1 ;  /* 0x000000f709c6d211 */ /* 0x0c0fe400078208ff */
        /* <DEDUP_REMOVED lines=83> */
.L_x_6423:
[----:B------:R-:W-:Y:S05]  /*cd40*/  BSYNC B0 ;  /* 0x0000000000007941 */ /* 0x000fea0003800000 */
.L_x_6422:
[----:B------:R-:W0:Y:S01]  /*cd50*/  LDGDEPBAR ;  /* 0x00000000000079af */ /* 0x000e220000000000 */
[----:B------:R-:W-:Y:S02]  /*cd60*/  IMAD.U32 R9, RZ, RZ, UR24 ;  /* 0x00000018ff097e24 */ /* 0x000fe4000f8e00ff */
[----:B------:R-:W-:-:S03]  /*cd70*/  IMAD.U32 R7, RZ, RZ, UR7 ;  /* 0x00000007ff077e24 */ /* 0x000fc6000f8e00ff */
[----:B------:R-:W-:-:S04]  /*cd80*/  LEA R247, P0, R9, R247, 0x1 ;  /* 0x000000f709f77211 */ /* 0x000fc800078008ff */
[----:B------:R-:W-:Y:S02]  /*cd90*/  LEA.HI.X R246, R9, R246, R7, 0x1, P0 ;  /* 0x000000f609f67211 */ /* 0x000fe400000f0c07 */
.L_x_6419:
[----:B------:R-:W-:Y:S01]  /*cda0*/  FMNMX.FTZ R11, R3, R2, !PT ;  /* 0x00000002030b7209 */ /* 0x000fe20007810000 */
[----:B-1----:R-:W-:Y:S01]  /*cdb0*/  LDSM.16.MT88.4 R16, [R224+0x10000] ;  /* 0x01000000e010783b */ /* 0x002fe20000004200 */
        /* <DEDUP_REMOVED lines=36> */
[----:B------:R-:W2:Y:S04]  /*d000*/  SHFL.BFLY PT, R173, R9, 0x1, 0x1f ;  /* 0x0c201f0009ad7f89 */ /* 0x000ea800000e0000 */
[----:B------:R-:W3:Y:S01]  /*d010*/  LDSM.16.MT88.4 R12, [R222+0x10000] ;  /* 0x01000000de0c783b */ /* 0x000ee20000004200 */
[----:B-1----:R-:W-:-:S04]  /*d020*/  FMNMX.FTZ R172, R7, R172, !PT ;  /* 0x000000ac07ac7209 */ /* 0x002fc80007810000 */
[C---:B------:R-:W-:Y:S01]  /*d030*/  FSETP.NEU.FTZ.AND P0, PT, R172.reuse, -INF , PT ;  /* 0xff800000ac00780b */ /* 0x040fe20003f1d000 */
[----:B------:R-:W-:Y:S01]  /*d040*/  FMUL.FTZ R177, R172, c[0x0][0x23c] ;  /* 0x00008f00acb17a20 */ /* 0x000fe20000410000 */
[----:B--2---:R-:W-:-:S04]  /*d050*/  FMNMX.FTZ R173, R9, R173, !PT ;  /* 0x000000ad09ad7209 */ /* 0x004fc80007810000 */
[----:B------:R-:W-:Y:S01]  /*d060*/  FSEL R177, R177, RZ, P0 ;  /* 0x000000ffb1b17208 */ /* 0x000fe20000000000 */
[C---:B------:R-:W-:Y:S01]  /*d070*/  FMUL.FTZ R181, R173.reuse, c[0x0][0x23c] ;  /* 0x00008f00adb57a20 */ /* 0x040fe20000410000 */
[----:B------:R-:W-:-:S03]  /*d080*/  FSETP.NEU.FTZ.AND P1, PT, R173, -INF , PT ;  /* 0xff800000ad00780b */ /* 0x000fc60003f3d000 */
[--C-:B------:R-:W-:Y:S01]  /*d090*/  FFMA.FTZ R165, R2, c[0x0][0x23c], -R177.reuse ;  /* 0x00008f0002a57a23 */ /* 0x100fe200000108b1 */
[----:B------:R-:W-:Y:S01]  /*d0a0*/  FSEL R181, R181, RZ, P1 ;  /* 0x000000ffb5b57208 */ /* 0x000fe20000800000 */
[--C-:B------:R-:W-:Y:S02]  /*d0b0*/  FFMA.FTZ R2, R0, c[0x0][0x23c], -R177.reuse ;  /* 0x00008f0000027a23 */ /* 0x100fe400000108b1 */
[----:B------:R-:W-:Y:S01]  /*d0c0*/  FFMA.FTZ R0, R4, c[0x0][0x23c], -R177 ;  /* 0x00008f0004007a23 */ /* 0x000fe200000108b1 */
[----:B------:R-:W-:Y:S01]  /*d0d0*/  FSEL R4, R173, RZ, P1 ;  /* 0x000000ffad047208 */ /* 0x000fe20000800000 */
[--C-:B------:R-:W-:Y:S01]  /*d0e0*/  FFMA.FTZ R169, R168, c[0x0][0x23c], -R181.reuse ;  /* 0x00008f00a8a97a23 */ /* 0x100fe200000108b5 */
[----:B------:R-:W-:Y:S01]  /*d0f0*/  MUFU.EX2 R165, R165 ;  /* 0x000000a500a57308 */ /* 0x000fe20000000800 */
[----:B------:R-:W-:Y:S02]  /*d100*/  FFMA.FTZ R171, R10, c[0x0][0x23c], -R181 ;  /* 0x00008f000aab7a23 */ /* 0x000fe400000108b5 */
[----:B------:R-:W-:-:S02]  /*d110*/  FADD.FTZ R4, R164, -R4 ;  /* 0x80000004a4047221 */ /* 0x000fc40000010000 */
[----:B------:R-:W-:Y:S01]  /*d120*/  FFMA.FTZ R164, R5, c[0x0][0x23c], -R177 ;  /* 0x00008f0005a47a23 */ /* 0x000fe200000108b1 */
[----:B------:R-:W-:Y:S01]  /*d130*/  FSEL R5, R172, RZ, P0 ;  /* 0x000000ffac057208 */ /* 0x000fe20000000000 */
[--C-:B------:R-:W-:Y:S01]  /*d140*/  FFMA.FTZ R170, R8, c[0x0][0x23c], -R181.reuse ;  /* 0x00008f0008aa7a23 */ /* 0x100fe200000108b5 */
[----:B------:R-:W-:Y:S01]  /*d150*/  MUFU.EX2 R171, R171 ;  /* 0x000000ab00ab7308 */ /* 0x000fe20000000800 */
[----:B------:R-:W-:Y:S01]  /*d160*/  FFMA.FTZ R168, R6, c[0x0][0x23c], -R181 ;  /* 0x00008f0006a87a23 */ /* 0x000fe200000108b5 */
[----:B------:R-:W1:Y:S01]  /*d170*/  LDSM.16.MT88.4 R8, [R221+0x10000] ;  /* 0x01000000dd08783b */ /* 0x000e620000004200 */
[----:B------:R-:W-:Y:S02]  /*d180*/  FADD.FTZ R5, R3, -R5 ;  /* 0x8000000503057221 */ /* 0x000fe40000010000 */
[----:B------:R-:W-:Y:S02]  /*d190*/  FMUL.FTZ R4, R4, c[0x0][0x23c] ;  /* 0x00008f0004047a20 */ /* 0x000fe40000410000 */
[----:B------:R-:W-:Y:S01]  /*d1a0*/  FMUL.FTZ R3, R5, c[0x0][0x23c] ;  /* 0x00008f0005037a20 */ /* 0x000fe20000410000 */
[----:B------:R-:W-:Y:S01]  /*d1b0*/  MUFU.EX2 R170, R170 ;  /* 0x000000aa00aa7308 */ /* 0x000fe20000000800 */
[----:B------:R-:W-:-:S02]  /*d1c0*/  FFMA.FTZ R184, R26, c[0x0][0x23c], -R181 ;  /* 0x00008f001ab87a23 */ /* 0x000fc400000108b5 */
[----:B------:R-:W-:Y:S02]  /*d1d0*/  FFMA.FTZ R185, R22, c[0x0][0x23c], -R181 ;  /* 0x00008f0016b97a23 */ /* 0x000fe400000108b5 */
[--C-:B------:R-:W-:Y:S02]  /*d1e0*/  FFMA.FTZ R186, R25, c[0x0][0x23c], -R177.reuse ;  /* 0x00008f0019ba7a23 */ /* 0x100fe400000108b1 */
[--C-:B------:R-:W-:Y:S01]  /*d1f0*/  FFMA.FTZ R187, R24, c[0x0][0x23c], -R177.reuse ;  /* 0x00008f0018bb7a23 */ /* 0x100fe200000108b1 */
[----:B------:R-:W-:Y:S01]  /*d200*/  MUFU.EX2 R169, R169 ;  /* 0x000000a900a97308 */ /* 0x000fe20000000800 */
[--C-:B------:R-:W-:Y:S01]  /*d210*/  FFMA.FTZ R188, R21, c[0x0][0x23c], -R177.reuse ;  /* 0x00008f0015bc7a23 */ /* 0x100fe200000108b1 */
[----:B------:R-:W-:Y:S01]  /*d220*/  LDSM.16.MT88.4 R24, [R221+0x10800] ;  /* 0x01080000dd18783b */ /* 0x000fe20000004200 */
[----:B------:R-:W-:Y:S02]  /*d230*/  FFMA.FTZ R189, R20, c[0x0][0x23c], -R177 ;  /* 0x00008f0014bd7a23 */ /* 0x000fe400000108b1 */
[--C-:B------:R-:W-:Y:S01]  /*d240*/  FFMA.FTZ R182, R29, c[0x0][0x23c], -R181.reuse ;  /* 0x00008f001db67a23 */ /* 0x100fe200000108b5 */
[----:B------:R-:W-:Y:S01]  /*d250*/  LDSM.16.MT88.4 R20, [R220+0x10800] ;  /* 0x01080000dc14783b */ /* 0x000fe20000004200 */
[--C-:B------:R-:W-:Y:S01]  /*d260*/  FFMA.FTZ R183, R28, c[0x0][0x23c], -R181.reuse ;  /* 0x00008f001cb77a23 */ /* 0x100fe200000108b5 */
[----:B------:R-:W2:Y:S01]  /*d270*/  MUFU.EX2 R168, R168 ;  /* 0x000000a800a87308 */ /* 0x000ea20000000800 */
[--C-:B------:R-:W-:Y:S01]  /*d280*/  FFMA.FTZ R196, R197, c[0x0][0x23c], -R181.reuse ;  /* 0x00008f00c5c47a23 */ /* 0x100fe200000108b5 */
[----:B------:R-:W-:Y:S01]  /*d290*/  LDSM.16.MT88.4 R28, [R221+0x16800] ;  /* 0x01680000dd1c783b */ /* 0x000fe20000004200 */
[----:B------:R-:W-:-:S02]  /*d2a0*/  FFMA.FTZ R195, R195, c[0x0][0x23c], -R181 ;  /* 0x00008f00c3c37a23 */ /* 0x000fc400000108b5 */
[--C-:B------:R-:W-:Y:S02]  /*d2b0*/  FFMA.FTZ R194, R194, c[0x0][0x23c], -R181.reuse ;  /* 0x00008f00c2c27a23 */ /* 0x100fe400000108b5 */
[----:B------:R-:W-:Y:S01]  /*d2c0*/  FFMA.FTZ R193, R193, c[0x0][0x23c], -R181 ;  /* 0x00008f00c1c17a23 */ /* 0x000fe200000108b5 */
[----:B------:R-:W4:Y:S01]  /*d2d0*/  MUFU.EX2 R2, R2 ;  /* 0x0000000200027308 */ /* 0x000f220000000800 */
[--C-:B------:R-:W-:Y:S02]  /*d2e0*/  FFMA.FTZ R192, R192, c[0x0][0x23c], -R177.reuse ;  /* 0x00008f00c0c07a23 */ /* 0x100fe400000108b1 */
[--C-:B------:R-:W-:Y:S02]  /*d2f0*/  FFMA.FTZ R191, R191, c[0x0][0x23c], -R177.reuse ;  /* 0x00008f00bfbf7a23 */ /* 0x100fe400000108b1 */
[--C-:B------:R-:W-:Y:S02]  /*d300*/  FFMA.FTZ R197, R35, c[0x0][0x23c], -R177.reuse ;  /* 0x00008f0023c57a23 */ /* 0x100fe400000108b1 */
[----:B------:R-:W-:Y:S01]  /*d310*/  FFMA.FTZ R190, R190, c[0x0][0x23c], -R177 ;  /* 0x00008f00bebe7a23 */ /* 0x000fe200000108b1 */
[----:B------:R-:W-:Y:S01]  /*d320*/  MUFU.EX2 R0, R0 ;  /* 0x0000000000007308 */ /* 0x000fe20000000800 */
[----:B--2---:R-:W-:Y:S01]  /*d330*/  F2FP.PACK_AB R6, R168, R169 ;  /* 0x000000a9a806723e */ /* 0x004fe200000000ff */
[----:B------:R-:W-:-:S02]  /*d340*/  FFMA.FTZ R198, R34, c[0x0][0x23c], -R181 ;  /* 0x00008f0022c67a23 */ /* 0x000fc400000108b5 */
[--C-:B------:R-:W-:Y:S02]  /*d350*/  FFMA.FTZ R199, R33, c[0x0][0x23c], -R181.reuse ;  /* 0x00008f0021c77a23 */ /* 0x100fe400000108b5 */
[--C-:B------:R-:W-:Y:S02]  /*d360*/  FFMA.FTZ R200, R32, c[0x0][0x23c], -R181.reuse ;  /* 0x00008f0020c87a23 */ /* 0x100fe400000108b5 */
[----:B------:R-:W2:Y:S01]  /*d370*/  MUFU.EX2 R164, R164 ;  /* 0x000000a400a47308 */ /* 0x000ea20000000800 */
[----:B----4-:R-:W-:Y:S01]  /*d380*/  F2FP.PACK_AB R5, R2, R165 ;  /* 0x000000a50205723e */ /* 0x010fe200000000ff */
[----:B------:R-:W-:Y:S01]  /*d390*/  LDSM.16.MT88.4 R32, [R221+0x17000] ;  /* 0x01700000dd20783b */ /* 0x000fe20000004200 */
[----:B------:R-:W-:Y:S02]  /*d3a0*/  FFMA.FTZ R180, R180, c[0x0][0x23c], -R181 ;  /* 0x00008f00b4b47a23 */ /* 0x000fe400000108b5 */
[--C-:B------:R-:W-:Y:S02]  /*d3b0*/  FFMA.FTZ R179, R179, c[0x0][0x23c], -R177.reuse ;  /* 0x00008f00b3b37a23 */ /* 0x100fe400000108b1 */
[--C-:B------:R-:W-:Y:S01]  /*d3c0*/  FFMA.FTZ R178, R178, c[0x0][0x23c], -R177.reuse ;  /* 0x00008f00b2b27a23 */ /* 0x100fe200000108b1 */
[----:B------:R4:W5:Y:S01]  /*d3d0*/  MUFU.EX2 R174, R4 ;  /* 0x0000000400ae7308 */ /* 0x0009620000000800 */
[----:B------:R-:W-:-:S02]  /*d3e0*/  FFMA.FTZ R176, R176, c[0x0][0x23c], -R177 ;  /* 0x00008f00b0b07a23 */ /* 0x000fc400000108b1 */
[----:B------:R-:W-:-:S05]  /*d3f0*/  FFMA.FTZ R175, R175, c[0x0][0x23c], -R177 ;  /* 0x00008f00afaf7a23 */ /* 0x000fca00000108b1 */
[----:B------:R-:W1:Y:S01]  /*d400*/  MUFU.EX2 R3, R3 ;  /* 0x0000000300037308 */ /* 0x000e620000000800 */
[----:B--2---:R-:W-:Y:S02]  /*d410*/  F2FP.PACK_AB R7, R164, R0 ;  /* 0x00000000a407723e */ /* 0x004fe400000000ff */
[----:B----4-:R-:W-:Y:S01]  /*d420*/  F2FP.PACK_AB R4, R170, R171 ;  /* 0x000000abaa04723e */ /* 0x010fe200000000ff */
[----:B-----5:R-:W-:-:S04]  /*d430*/  FMUL.FTZ R160, R160, R174 ;  /* 0x000000aea0a07220 */ /* 0x020fc80000410000 */
[----:B------:R-:W2:Y:S01]  /*d440*/  MUFU.EX2 R182, R182 ;  /* 0x000000b600b67308 */ /* 0x000ea20000000800 */
        /* <DEDUP_REMOVED lines=22> */
[C---:B---3--:R-:W-:Y:S01]  /*d5b0*/  HMMA.16816.F32 R152, R4.reuse, R12, R152 ;  /* 0x0000000c0498723c */ /* 0x048fe20000001898 */
[-C--:B------:R-:W-:Y:S01]  /*d5c0*/  FMUL.FTZ R145, R145, R174.reuse ;  /* 0x000000ae91917220 */ /* 0x080fe20000410000 */
[----:B------:R-:W3:Y:S01]  /*d5d0*/  MUFU.EX2 R186, R186 ;  /* 0x000000ba00ba7308 */ /* 0x000ee20000000800 */
        /* <DEDUP_REMOVED lines=26> */
[----:B------:R-:W4:Y:S01]  /*d780*/  MUFU.EX2 R196, R196 ;  /* 0x000000c400c47308 */ /* 0x000f220000000800 */
        /* <DEDUP_REMOVED lines=330> */
.L_x_6416:
        /* <DEDUP_REMOVED lines=12> */
.L_x_6428:
        /* <DEDUP_REMOVED lines=94> */
.L_x_6425:
        /* <DEDUP_REMOVED lines=9> */
[----:B------:R-:W-:Y:S02]  /*f360*/  IADD3.X R5, R3, UR20, RZ, P1, !PT ;  /* 0x0000001403057c10 */ /* 0x000fe40008ffe4ff */
[----:B------:R-:W-:Y:S01]  /*f370*/  @!PT LDS RZ, [RZ] ;  /* 0x00000000fffff984 */ /* 0x000fe20000000800 */
[----:B------:R-:W-:Y:S01]  /*f380*/  @!PT LDS RZ, [RZ] ;  /* 0x00000000fffff984 */ /* 0x000fe20000000800 */
[----:B------:R-:W-:Y:S01]  /*f390*/  @!PT LDS RZ, [RZ] ;  /* 0x00000000fffff984 */ /* 0x000fe20000000800 */
[----:B------:R1:W-:Y:S01]  /*f3a0*/  @!P6 LDGSTS.E.BYPASS.LTC128B.128 [R235+0x10000], [R250.64] ;  /* 0x10000000faebefae */ /* 0x0003e2000b901d56 */
[CC--:B------:R-:W-:Y:S02]  /*f3b0*/  @!P6 LEA R16, P1, R6.reuse, R167.reuse, 0x1 ;  /* 0x000000a70610e211 */ /* 0x0c0fe400078208ff */
[CC--:B------:R-:W-:Y:S02]  /*f3c0*/  @!P5 LEA R12, P0, R6.reuse, R167.reuse, 0x1 ;  /* 0x000000a7060cd211 */ /* 0x0c0fe400078008ff */
        /* <DEDUP_REMOVED lines=12> */
[----:B------:R-:W-:Y:S01]  /*f490*/  @!PT LDS RZ, [RZ] ;  /* 0x00000000fffff984 */ /* 0x000fe20000000800 */
[----:B------:R-:W-:Y:S01]  /*f4a0*/  @!PT LDS RZ, [RZ] ;  /* 0x00000000fffff984 */ /* 0x000fe20000000800 */
[----:B------:R-:W-:Y:S01]  /*f4b0*/  @!PT LDS RZ, [RZ] ;  /* 0x00000000fffff984 */ /* 0x000fe20000000800 */
[----:B------:R1:W-:Y:S01]  /*f4c0*/  @!P4 LDGSTS.E.BYPASS.LTC128B.128 [R235+0x14000], [R250.64+0x100] ;  /* 0x14000100faebcfae */ /* 0x0003e2000b901d56 */
[CCC-:B------:R-:W-:Y:S02]  /*f4d0*/  @!P3 LEA.HI.X R9, R6.reuse, R166.reuse, R5.reuse, 0x1, P1 ;  /* 0x000000a60609b211 */ /* 0x1c0fe400008f0c05 */
[-C--:B------:R-:W-:Y:S02]  /*f4e0*/  @!P4 LEA.HI.X R11, R6, R166.reuse, R5, 0x1, P2 ;  /* 0x000000a6060bc211 */ /* 0x080fe400010f0c05 */
[----:B------:R-:W-:Y:S01]  /*f4f0*/  @P3 STS.128 [R235+0x16000], RZ ;  /* 0x016000ffeb003388 */ /* 0x000fe20000000c00 */
[CC--:B------:R-:W-:Y:S02]  /*f500*/  @!P6 LEA R14, P0, R4.reuse, R167.reuse, 0x1 ;  /* 0x000000a7040ee211 */ /* 0x0c0fe400078008ff */
[CC--:B------:R-:W-:Y:S02]  /*f510*/  @!P5 LEA R20, P2, R4.reuse, R167.reuse, 0x1 ;  /* 0x000000a70414d211 */ /* 0x0c0fe400078408ff */
[----:B------:R-:W-:Y:S01]  /*f520*/  @!PT LDS RZ, [RZ] ;  /* 0x00000000fffff984 */ /* 0x000fe20000000800 */
[----:B------:R-:W-:Y:S01]  /*f530*/  @!PT LDS RZ, [RZ] ;  /* 0x00000000fffff984 */ /* 0x000fe20000000800 */
[----:B------:R-:W-:Y:S01]  /*f540*/  @!PT LDS RZ, [RZ] ;  /* 0x00000000fffff984 */ /* 0x000fe20000000800 */
[----:B------:R1:W-:Y:S01]  /*f550*/  @!P3 LDGSTS.E.BYPASS.LTC128B.128 [R235+0x16000], [R250.64+0x180] ;  /* 0x16000180faebbfae */ /* 0x0003e2000b901d56 */
[CCC-:B------:R-:W-:Y:S02]  /*f560*/  @!P6 LEA.HI.X R15, R4.reuse, R166.reuse, R3.reuse, 0x1, P0 ;  /* 0x000000a6040fe211 */ /* 0x1c0fe400000f0c03 */
[CCC-:B------:R-:W-:Y:S02]  /*f570*/  @!P5 LEA.HI.X R21, R4.reuse, R166.reuse, R3.reuse, 0x1, P2 ;  /* 0x000000a60415d211 */ /* 0x1c0fe400010f0c03 */
[----:B------:R-:W-:Y:S01]  /*f580*/  @P6 STS.128 [R235+0x10800], RZ ;  /* 0x010800ffeb006388 */ /* 0x000fe20000000c00 */
[CC--:B------:R-:W-:Y:S02]  /*f590*/  @!P4 LEA R18, P1, R4.reuse, R167.reuse, 0x1 ;  /* 0x000000a70412c211 */ /* 0x0c0fe400078208ff */
[CC--:B------:R-:W-:Y:S02]  /*f5a0*/  @!P3 LEA R6, P0, R4.reuse, R167.reuse, 0x1 ;  /* 0x000000a70406b211 */ /* 0x0c0fe400078008ff */
[----:B------:R-:W-:Y:S01]  /*f5b0*/  @!PT LDS RZ, [RZ] ;  /* 0x00000000fffff984 */ /* 0x000fe20000000800 */
[----:B------:R-:W-:Y:S01]  /*f5c0*/  @!PT LDS RZ, [RZ] ;  /* 0x00000000fffff984 */ /* 0x000fe20000000800 */
[----:B------:R-:W-:Y:S01]  /*f5d0*/  @!PT LDS RZ, [RZ] ;  /* 0x00000000fffff984 */ /* 0x000fe20000000800 */
[----:B------:R2:W-:Y:S01]  /*f5e0*/  @!P6 LDGSTS.E.BYPASS.LTC128B.128 [R235+0x10800], [R16.64] ;  /* 0x1080000010ebefae */ /* 0x0005e2000b901d56 */
[CCC-:B------:R-:W-:Y:S02]  /*f5f0*/  @!P4 LEA.HI.X R19, R4.reuse, R166.reuse, R3.reuse, 0x1, P1 ;  /* 0x000000a60413c211 */ /* 0x1c0fe400008f0c03 */
[CC--:B------:R-:W-:Y:S02]  /*f600*/  @!P3 LEA.HI.X R7, R4.reuse, R166.reuse, R3, 0x1, P0 ;  /* 0x000000a60407b211 */ /* 0x0c0fe400000f0c03 */
[----:B------:R-:W-:Y:S01]  /*f610*/  @P5 STS.128 [R235+0x12800], RZ ;  /* 0x012800ffeb005388 */ /* 0x000fe20000000c00 */
[----:B------:R-:W-:Y:S04]  /*f620*/  IADD3 R5, P2, R4, UR21, RZ ;  /* 0x0000001504057c10 */ /* 0x000fe8000ff5e0ff */
[----:B------:R-:W-:Y:S01]  /*f630*/  @!PT LDS RZ, [RZ] ;  /* 0x00000000fffff984 */ /* 0x000fe20000000800 */
[----:B------:R-:W-:Y:S01]  /*f640*/  @!PT LDS RZ, [RZ] ;  /* 0x00000000fffff984 */ /* 0x000fe20000000800 */
[----:B------:R-:W-:Y:S01]  /*f650*/  @!PT LDS RZ, [RZ] ;  /* 0x00000000fffff984 */ /* 0x000fe20000000800 */
[----:B------:R3:W-:Y:S01]  /*f660*/  @!P5 LDGSTS.E.BYPASS.LTC128B.128 [R235+0x12800], [R12.64+0x80] ;  /* 0x128000800cebdfae */ /* 0x0007e2000b901d56 */
[-C--:B------:R-:W-:Y:S02]  /*f670*/  @!P6 LEA R26, P0, R5, R167.reuse, 0x1 ;  /* 0x000000a7051ae211 */ /* 0x080fe400078008ff */
        /* <DEDUP_REMOVED lines=75> */
[----:B------:R-:W2:Y:S02]  /*fb30*/  LDSM.16.M88.4 R196, [R223+0x8800] ;  /* 0x00880000dfc4783b */ /* 0x000ea40000000200 */
[C---:B------:R-:W-:Y:S03]  /*fb40*/  HMMA.16816.F32 R16, R32.reuse, R18, RZ ;  /* 0x000000122010723c */ /* 0x040fe600000018ff */
[----:B------:R-:W-:Y:S05]  /*fb50*/  LDSM.16.M88.4 R200, [R223+0x9800] ;  /* 0x00980000dfc8783b */ /* 0x000fea0000000200 */
        /* <DEDUP_REMOVED lines=10> */
[----:B------:R-:W4:Y:S07]  /*fc00*/  LDSM.16.M88.4 R176, [R216] ;  /* 0x00000000d8b0783b */ /* 0x000f2e0000000200 */
[C---:B---3--:R-:W-:Y:S08]  /*fc10*/  HMMA.16816.F32 R20, R168.reuse, R180, R20 ;  /* 0x000000b4a814723c */ /* 0x048ff00000001814 */
[C---:B------:R-:W-:Y:S01]  /*fc20*/  HMMA.16816.F32 R24, R168.reuse, R182, R24 ;  /* 0x000000b6a818723c */ /* 0x040fe20000001818 */
[----:B------:R-:W3:Y:S07]  /*fc30*/  LDSM.16.M88.4 R180, [R216+0x800] ;  /* 0x00080000d8b4783b */ /* 0x000eee0000000200 */
[C---:B------:R-:W-:Y:S08]  /*fc40*/  HMMA.16816.F32 R28, R168.reuse, R184, R28 ;  /* 0x000000b8a81c723c */ /* 0x040ff0000000181c */
[----:B------:R-:W-:Y:S01]  /*fc50*/  HMMA.16816.F32 R32, R168, R186, R32 ;  /* 0x000000baa820723c */ /* 0x000fe20000001820 */
[----:B------:R-:W5:Y:S05]  /*fc60*/  LDSM.16.M88.4 R168, [R216+0x1000] ;  /* 0x00100000d8a8783b */ /* 0x000f6a0000000200 */
[----:B------:R-:W3:Y:S02]  /*fc70*/  LDSM.16.M88.4 R184, [R216+0x1800] ;  /* 0x00180000d8b8783b */ /* 0x000ee40000000200 */
[C---:B--2---:R-:W-:Y:S08]  /*fc80*/  HMMA.16816.F32 R4, R188.reuse, R192, R4 ;  /* 0x000000c0bc04723c */ /* 0x044ff00000001804 */
        /* <DEDUP_REMOVED lines=10> */
[----:B------:R-:W2:Y:S05]  /*fd30*/  LDSM.16.M88.4 R188, [R229+0xb000] ;  /* 0x00b00000e5bc783b */ /* 0x000eaa0000000200 */
[----:B------:R-:W1:Y:S02]  /*fd40*/  LDSM.16.M88.4 R200, [R229+0xb800] ;  /* 0x00b80000e5c8783b */ /* 0x000e640000000200 */
[C---:B----4-:R-:W-:Y:S08]  /*fd50*/  HMMA.16816.F32 R4, R172.reuse, R176, R4 ;  /* 0x000000b0ac04723c */ /* 0x050ff00000001804 */
[C---:B------:R-:W-:Y:S01]  /*fd60*/  HMMA.16816.F32 R8, R172.reuse, R178, R8 ;  /* 0x000000b2ac08723c */ /* 0x040fe20000001808 */
[----:B------:R-:W-:Y:S07]  /*fd70*/  LDSM.16.M88.4 R176, [R215] ;  /* 0x00000000d7b0783b */ /* 0x000fee0000000200 */
[C---:B---3--:R-:W-:Y:S08]  /*fd80*/  HMMA.16816.F32 R12, R172.reuse, R180, R12 ;  /* 0x000000b4ac0c723c */ /* 0x048ff0000000180c */
[C---:B------:R-:W-:Y:S01]  /*fd90*/  HMMA.16816.F32 R16, R172.reuse, R182, R16 ;  /* 0x000000b6ac10723c */ /* 0x040fe20000001810 */
[----:B------:R-:W-:Y:S07]  /*fda0*/  LDSM.16.M88.4 R180, [R214] ;  /* 0x00000000d6b4783b */ /* 0x000fee0000000200 */
[C---:B-----5:R-:W-:Y:S08]  /*fdb0*/  HMMA.16816.F32 R20, R172.reuse, R168, R20 ;  /* 0x000000a8ac14723c */ /* 0x060ff00000001814 */
[C---:B------:R-:W-:Y:S01]  /*fdc0*/  HMMA.16816.F32 R24, R172.reuse, R170, R24 ;  /* 0x000000aaac18723c */ /* 0x040fe20000001818 */
[----:B------:R-:W3:Y:S07]  /*fdd0*/  LDSM.16.M88.4 R168, [R228+0x2000] ;  /* 0x00200000e4a8783b */ /* 0x000eee0000000200 */
[C---:B------:R-:W-:Y:S08]  /*fde0*/  HMMA.16816.F32 R28, R172.reuse, R184, R28 ;  /* 0x000000b8ac1c723c */ /* 0x040ff0000000181c */
[----:B------:R-:W-:Y:S01]  /*fdf0*/  HMMA.16816.F32 R32, R172, R186, R32 ;  /* 0x000000baac20723c */ /* 0x000fe20000001820 */
[----:B------:R-:W4:Y:S05]  /*fe00*/  LDSM.16.M88.4 R172, [R213] ;  /* 0x00000000d5ac783b */ /* 0x000f2a0000000200 */
        /* <DEDUP_REMOVED lines=10> */
[C---:B------:R-:W-:Y:S08]  /*feb0*/  HMMA.16816.F32 R28, R164.reuse, R200, R28 ;  /* 0x000000c8a41c723c */ /* 0x040ff0000000181c */
[----:B------:R-:W-:Y:S01]  /*fec0*/  HMMA.16816.F32 R32, R164, R202, R32 ;  /* 0x000000caa420723c */ /* 0x000fe20000001820 */
[----:B------:R-:W2:Y:S05]  /*fed0*/  LDSM.16.M88.4 R164, [R223+0xb000] ;  /* 0x00b00000dfa4783b */ /* 0x000eaa0000000200 */
[----:B------:R-:W1:Y:S02]  /*fee0*/  LDSM.16.M88.4 R200, [R223+0xb800] ;  /* 0x00b80000dfc8783b */ /* 0x000e640000000200 */
[C---:B---3--:R-:W-:Y:S08]  /*fef0*/  HMMA.16816.F32 R4, R168.reuse, R176, R4 ;  /* 0x000000b0a804723c */ /* 0x048ff00000001804 */
[C---:B------:R-:W-:Y:S01]  /*ff00*/  HMMA.16816.F32 R8, R168.reuse, R178, R8 ;  /* 0x000000b2a808723c */ /* 0x040fe20000001808 */
[----:B------:R-:W-:Y:S07]  /*ff10*/  LDSM.16.M88.4 R176, [R216+0x2000] ;  /* 0x00200000d8b0783b */ /* 0x000fee0000000200 */
[C---:B------:R-:W-:Y:S08]  /*ff20*/  HMMA.16816.F32 R12, R168.reuse, R180, R12 ;  /* 0x000000b4a80c723c */ /* 0x040ff0000000180c */
[C---:B------:R-:W-:Y:S01]  /*ff30*/  HMMA.16816.F32 R16, R168.reuse, R182, R16 ;  /* 0x000000b6a810723c */ /* 0x040fe20000001810 */
[----:B------:R-:W-:Y:S07]  /*ff40*/  LDSM.16.M88.4 R180, [R216+0x2800] ;  /* 0x00280000d8b4783b */ /* 0x000fee0000000200 */
[C---:B----4-:R-:W-:Y:S08]  /*ff50*/  HMMA.16816.F32 R20, R168.reuse, R172, R20 ;  /* 0x000000aca814723c */ /* 0x050ff00000001814 */
[C---:B------:R-:W-:Y:S01]  /*ff60*/  HMMA.16816.F32 R24, R168.reuse, R174, R24 ;  /* 0x000000aea818723c */ /* 0x040fe20000001818 */
[----:B------:R-:W3:Y:S07]  /*ff70*/  LDSM.16.M88.4 R172, [R225+0x2000] ;  /* 0x00200000e1ac783b */ /* 0x000eee0000000200 */
[C---:B-----5:R-:W-:Y:S08]  /*ff80*/  HMMA.16816.F32 R28, R168.reuse, R184, R28 ;  /* 0x000000b8a81c723c */ /* 0x060ff0000000181c */
[----:B------:R-:W-:Y:S01]  /*ff90*/  HMMA.16816.F32 R32, R168, R186, R32 ;  /* 0x000000baa820723c */ /* 0x000fe20000001820 */
[----:B------:R-:W4:Y:S05]  /*ffa0*/  LDSM.16.M88.4 R168, [R216+0x3000] ;  /* 0x00300000d8a8783b */ /* 0x000f2a0000000200 */
[----:B------:R-:W5:Y:S02]  /*ffb0*/  LDSM.16.M88.4 R184, [R216+0x3800] ;  /* 0x00380000d8b8783b */ /* 0x000f640000000200 */
        /* <DEDUP_REMOVED lines=15> */
[----:B------:R-:W-:Y:S07]  /*100b0*/  LDSM.16.M88.4 R176, [R211] ;  /* 0x00000000d3b0783b */ /* 0x000fee0000000200 */
[C---:B------:R-:W-:Y:S08]  /*100c0*/  HMMA.16816.F32 R12, R172.reuse, R180, R12 ;  /* 0x000000b4ac0c723c */ /* 0x040ff0000000180c */
[C---:B------:R-:W-:Y:S01]  /*100d0*/  HMMA.16816.F32 R16, R172.reuse, R182, R16 ;  /* 0x000000b6ac10723c */ /* 0x040fe20000001810 */
[----:B------:R-:W-:Y:S07]  /*100e0*/  LDSM.16.M88.4 R180, [R210] ;  /* 0x00000000d2b4783b */ /* 0x000fee0000000200 */
[C---:B----4-:R-:W-:Y:S08]  /*100f0*/  HMMA.16816.F32 R20, R172.reuse, R168, R20 ;  /* 0x000000a8ac14723c */ /* 0x050ff00000001814 */
[C---:B------:R-:W-:Y:S01]  /*10100*/  HMMA.16816.F32 R24, R172.reuse, R170, R24 ;  /* 0x000000aaac18723c */ /* 0x040fe20000001818 */
[----:B------:R-:W3:Y:S07]  /*10110*/  LDSM.16.M88.4 R168, [R228+0x4000] ;  /* 0x00400000e4a8783b */ /* 0x000eee0000000200 */
[C---:B-----5:R-:W-:Y:S08]  /*10120*/  HMMA.16816.F32 R28, R172.reuse, R184, R28 ;  /* 0x000000b8ac1c723c */ /* 0x060ff0000000181c */
        /* <DEDUP_REMOVED lines=15> */
[----:B------:R-:W-:Y:S02]  /*10220*/  LDSM.16.M88.4 R200, [R216+0x4800] ;  /* 0x00480000d8c8783b */ /* 0x000fe40000000200 */
        /* <DEDUP_REMOVED lines=24> */
[----:B------:R-:W3:Y:S05]  /*103b0*/  LDSM.16.M88.4 R172, [R229+0xf000] ;  /* 0x00f00000e5ac783b */ /* 0x000eea0000000200 */
[----:B------:R-:W-:Y:S02]  /*103c0*/  LDSM.16.M88.4 R188, [R228+0x6000] ;  /* 0x00600000e4bc783b */ /* 0x000fe40000000200 */
[C---:B------:R-:W-:Y:S08]  /*103d0*/  HMMA.16816.F32 R4, R176.reuse, R180, R4 ;  /* 0x000000b4b004723c */ /* 0x040ff00000001804 */
[C---:B------:R-:W-:Y:S01]  /*103e0*/  HMMA.16816.F32 R8, R176.reuse, R182, R8 ;  /* 0x000000b6b008723c */ /* 0x040fe20000001808 */
[----:B------:R-:W1:Y:S07]  /*103f0*/  LDSM.16.M88.4 R180, [R229+0xf800] ;  /* 0x00f80000e5b4783b */ /* 0x000e6e0000000200 */
[C---:B------:R-:W-:Y:S08]  /*10400*/  HMMA.16816.F32 R12, R176.reuse, R200, R12 ;  /* 0x000000c8b00c723c */ /* 0x040ff0000000180c */
[C---:B------:R-:W-:Y:S01]  /*10410*/  HMMA.16816.F32 R16, R176.reuse, R202, R16 ;  /* 0x000000cab010723c */ /* 0x040fe20000001810 */
[----:B------:R-:W2:Y:S07]  /*10420*/  LDSM.16.M88.4 R200, [R207] ;  /* 0x00000000cfc8783b */ /* 0x000eae0000000200 */
[C---:B----4-:R-:W-:Y:S08]  /*10430*/  HMMA.16816.F32 R20, R176.reuse, R168, R20 ;  /* 0x000000a8b014723c */ /* 0x050ff00000001814 */
[C---:B------:R-:W-:Y:S01]  /*10440*/  HMMA.16816.F32 R24, R176.reuse, R170, R24 ;  /* 0x000000aab018723c */ /* 0x040fe20000001818 */
[----:B------:R-:W4:Y:S07]  /*10450*/  LDSM.16.M88.4 R168, [R206] ;  /* 0x00000000cea8783b */ /* 0x000f2e0000000200 */
[C---:B-----5:R-:W-:Y:S08]  /*10460*/  HMMA.16816.F32 R28, R176.reuse, R184, R28 ;  /* 0x000000b8b01c723c */ /* 0x060ff0000000181c */
[----:B------:R-:W-:Y:S01]  /*10470*/  HMMA.16816.F32 R32, R176, R186, R32 ;  /* 0x000000bab020723c */ /* 0x000fe20000001820 */
[----:B------:R-:W5:Y:S05]  /*10480*/  LDSM.16.M88.4 R176, [R205] ;  /* 0x00000000cdb0783b */ /* 0x000f6a0000000200 */
[----:B------:R-:W-:Y:S02]  /*10490*/  LDSM.16.M88.4 R184, [R226+0x6000] ;  /* 0x00600000e2b8783b */ /* 0x000fe40000000200 */
[C---:B-1----:R-:W-:Y:S08]  /*104a0*/  HMMA.16816.F32 R4, R192.reuse, R196, R4 ;  /* 0x000000c4c004723c */ /* 0x042ff00000001804 */
[C---:B------:R-:W-:Y:S01]  /*104b0*/  HMMA.16816.F32 R8, R192.reuse, R198, R8 ;  /* 0x000000c6c008723c */ /* 0x040fe20000001808 */
[----:B------:R-:W-:Y:S07]  /*104c0*/  LDSM.16.M88.4 R196, [R223+0xe000] ;  /* 0x00e00000dfc4783b */ /* 0x000fee0000000200 */
[C---:B--2---:R-:W-:Y:S08]  /*104d0*/  HMMA.16816.F32 R12, R192.reuse, R164, R12 ;  /* 0x000000a4c00c723c */ /* 0x044ff0000000180c */
[C---:B------:R-:W-:Y:S01]  /*104e0*/  HMMA.16816.F32 R16, R192.reuse, R166, R16 ;  /* 0x000000a6c010723c */ /* 0x040fe20000001810 */
[----:B------:R-:W1:Y:S07]  /*104f0*/  LDSM.16.M88.4 R164, [R204] ;  /* 0x00000000cca4783b */ /* 0x000e6e0000000200 */
[C---:B---3--:R-:W-:Y:S08]  /*10500*/  HMMA.16816.F32 R20, R192.reuse, R172, R20 ;  /* 0x000000acc014723c */ /* 0x048ff00000001814 */
[C---:B------:R-:W-:Y:S01]  /*10510*/  HMMA.16816.F32 R24, R192.reuse, R174, R24 ;  /* 0x000000aec018723c */ /* 0x040fe20000001818 */
[----:B------:R-:W2:Y:S07]  /*10520*/  LDSM.16.M88.4 R172, [R223+0xe800] ;  /* 0x00e80000dfac783b */ /* 0x000eae0000000200 */
[C---:B------:R-:W-:Y:S08]  /*10530*/  HMMA.16816.F32 R28, R192.reuse, R180, R28 ;  /* 0x000000b4c01c723c */ /* 0x040ff0000000181c */
[----:B------:R-:W-:Y:S01]  /*10540*/  HMMA.16816.F32 R32, R192, R182, R32 ;  /* 0x000000b6c020723c */ /* 0x000fe20000001820 */
[----:B------:R-:W3:Y:S05]  /*10550*/  LDSM.16.M88.4 R180, [R223+0xf000] ;  /* 0x00f00000dfb4783b */ /* 0x000eea0000000200 */
[----:B------:R-:W-:Y:S02]  /*10560*/  LDSM.16.M88.4 R192, [R225+0x6000] ;  /* 0x00600000e1c0783b */ /* 0x000fe40000000200 */
[C---:B------:R-:W-:Y:S08]  /*10570*/  HMMA.16816.F32 R4, R188.reuse, R200, R4 ;  /* 0x000000c8bc04723c */ /* 0x040ff00000001804 */
[C---:B------:R-:W-:Y:S01]  /*10580*/  HMMA.16816.F32 R8, R188.reuse, R202, R8 ;  /* 0x000000cabc08723c */ /* 0x040fe20000001808 */
[----:B------:R-:W-:Y:S07]  /*10590*/  LDSM.16.M88.4 R200, [R216+0x6000] ;  /* 0x00600000d8c8783b */ /* 0x000fee0000000200 */
[C---:B----4-:R-:W-:Y:S08]  /*105a0*/  HMMA.16816.F32 R12, R188.reuse, R168, R12 ;  /* 0x000000a8bc0c723c */ /* 0x050ff0000000180c */
[C---:B------:R-:W-:Y:S01]  /*105b0*/  HMMA.16816.F32 R16, R188.reuse, R170, R16 ;  /* 0x000000aabc10723c */ /* 0x040fe20000001810 */
[----:B------:R-:W4:Y:S07]  /*105c0*/  LDSM.16.M88.4 R168, [R223+0xf800] ;  /* 0x00f80000dfa8783b */ /* 0x000f2e0000000200 */
[C---:B-----5:R-:W-:Y:S08]  /*105d0*/  HMMA.16816.F32 R20, R188.reuse, R176, R20 ;  /* 0x000000b0bc14723c */ /* 0x060ff00000001814 */
[C---:B------:R-:W-:Y:S08]  /*105e0*/  HMMA.16816.F32 R24, R188.reuse, R178, R24 ;  /* 0x000000b2bc18723c */ /* 0x040ff00000001818 */
[C---:B-1----:R-:W-:Y:S08]  /*105f0*/  HMMA.16816.F32 R28, R188.reuse, R164, R28 ;  /* 0x000000a4bc1c723c */ /* 0x042ff0000000181c */
[----:B------:R-:W-:Y:S01]  /*10600*/  HMMA.16816.F32 R32, R188, R166, R32 ;  /* 0x000000a6bc20723c */ /* 0x000fe20000001820 */
[----:B------:R-:W1:Y:S07]  /*10610*/  LDSM.16.M88.4 R164, [R216+0x6800] ;  /* 0x00680000d8a4783b */ /* 0x000e6e0000000200 */
[C---:B------:R-:W-:Y:S08]  /*10620*/  HMMA.16816.F32 R4, R184.reuse, R196, R4 ;  /* 0x000000c4b804723c */ /* 0x040ff00000001804 */
[C---:B------:R-:W-:Y:S08]  /*10630*/  HMMA.16816.F32 R8, R184.reuse, R198, R8 ;  /* 0x000000c6b808723c */ /* 0x040ff00000001808 */
[C---:B--2---:R-:W-:Y:S08]  /*10640*/  HMMA.16816.F32 R12, R184.reuse, R172, R12 ;  /* 0x000000acb80c723c */ /* 0x044ff0000000180c */
[C---:B------:R-:W-:Y:S08]  /*10650*/  HMMA.16816.F32 R16, R184.reuse, R174, R16 ;  /* 0x000000aeb810723c */ /* 0x040ff00000001810 */
[C---:B---3--:R-:W-:Y:S08]  /*10660*/  HMMA.16816.F32 R20, R184.reuse, R180, R20 ;  /* 0x000000b4b814723c */ /* 0x048ff00000001814 */
[C---:B------:R-:W-:Y:S08]  /*10670*/  HMMA.16816.F32 R24, R184.reuse, R182, R24 ;  /* 0x000000b6b818723c */ /* 0x040ff00000001818 */
[C---:B----4-:R-:W-:Y:S08]  /*10680*/  HMMA.16816.F32 R28, R184.reuse, R168, R28 ;  /* 0x000000a8b81c723c */ /* 0x050ff0000000181c */
        /* <DEDUP_REMOVED lines=18> */
[----:B------:R-:W-:Y:S02]  /*107b0*/  IMAD.MOV.U32 R167, RZ, RZ, R250 ;  /* 0x000000ffffa77224 */ /* 0x000fe400078e00fa */
[----:B------:R-:W-:Y:S07]  /*107c0*/  IMAD.MOV.U32 R166, RZ, RZ, R251 ;  /* 0x000000ffffa67224 */ /* 0x000fee00078e00fb */
        /* <DEDUP_REMOVED lines=9> */
[----:B------:R-:W4:Y:S01]  /*10860*/  MUFU.TANH R3, R3 ;  /* 0x0000000300037308 */ /* 0x000f220000002400 */
[----:B------:R-:W-:Y:S01]  /*10870*/  BAR.SYNC.DEFER_BLOCKING 0x0 ;  /* 0x0000000000007b1d */ /* 0x000fe20000010000 */
[C---:B---3--:R-:W-:Y:S05]  /*10880*/  HMMA.16816.F32 R20, R192.reuse, R4, R20 ;  /* 0x00000004c014723c */ /* 0x048fea0000001814 */
[----:B-1----:R-:W-:Y:S02]  /*10890*/  FMUL.FTZ R12, R14, c[0x0][0x2ec] ;  /* 0x0000bb000e0c7a20 */ /* 0x002fe40000410000 */
[----:B------:R-:W-:Y:S01]  /*108a0*/  FMUL.FTZ R14, R16, c[0x0][0x2ec] ;  /* 0x0000bb00100e7a20 */ /* 0x000fe20000410000 */
[C---:B------:R-:W-:Y:S03]  /*108b0*/  HMMA.16816.F32 R24, R192.reuse, R6, R24 ;  /* 0x00000006c018723c */ /* 0x040fe60000001818 */
[----:B------:R-:W1:Y:S01]  /*108c0*/  MUFU.TANH R12, R12 ;  /* 0x0000000c000c7308 */ /* 0x000e620000002400 */
[----:B--2---:R-:W-:Y:S02]  /*108d0*/  FMUL.FTZ R13, R15, c[0x0][0x2ec] ;  /* 0x0000bb000f0d7a20 */ /* 0x004fe40000410000 */
[----:B------:R-:W-:Y:S02]  /*108e0*/  FMUL.FTZ R15, R17, c[0x0][0x2ec] ;  /* 0x0000bb00110f7a20 */ /* 0x000fe40000410000 */
[----:B------:R-:W-:Y:S04]  /*108f0*/  FMUL.FTZ R4, R18, c[0x0][0x2ec] ;  /* 0x0000bb0012047a20 */ /* 0x000fe80000410000 */
[----:B------:R-:W-:Y:S01]  /*10900*/  FMUL.FTZ R5, R19, c[0x0][0x2ec] ;  /* 0x0000bb0013057a20 */ /* 0x000fe20000410000 */
[----:B------:R-:W2:Y:S03]  /*10910*/  MUFU.TANH R13, R13 ;  /* 0x0000000d000d7308 */ /* 0x000ea60000002400 */
[----:B------:R-:W-:Y:S02]  /*10920*/  FMUL.FTZ R16, R20, c[0x0][0x2ec] ;  /* 0x0000bb0014107a20 */ /* 0x000fe40000410000 */
[----:B------:R-:W-:Y:S02]  /*10930*/  FMUL.FTZ R18, R21, c[0x0][0x2ec] ;  /* 0x0000bb0015127a20 */ /* 0x000fe40000410000 */
[----:B------:R-:W-:Y:S02]  /*10940*/  FMUL.FTZ R17, R22, c[0x0][0x2ec] ;  /* 0x0000bb0016117a20 */ /* 0x000fe40000410000 */
[----:B------:R-:W-:Y:S01]  /*10950*/  FMUL.FTZ R6, R23, c[0x0][0x2ec] ;  /* 0x0000bb0017067a20 */ /* 0x000fe20000410000 */
[----:B------:R-:W3:Y:S01]  /*10960*/  MUFU.TANH R14, R14 ;  /* 0x0000000e000e7308 */ /* 0x000ee20000002400 */
[C---:B-----5:R-:W-:Y:S03]  /*10970*/  HMMA.16816.F32 R28, R192.reuse, R8, R28 ;  /* 0x00000008c01c723c */ /* 0x060fe6000000181c */
[----:B------:R-:W-:Y:S02]  /*10980*/  FMUL.FTZ R19, R24, c[0x0][0x2ec] ;  /* 0x0000bb0018137a20 */ /* 0x000fe40000410000 */
[----:B------:R-:W-:Y:S02]  /*10990*/  FMUL.FTZ R21, R25, c[0x0][0x2ec] ;  /* 0x0000bb0019157a20 */ /* 0x000fe40000410000 */
[----:B------:R-:W-:Y:S01]  /*109a0*/  FMUL.FTZ R8, R26, c[0x0][0x2ec] ;  /* 0x0000bb001a087a20 */ /* 0x000fe20000410000 */
[----:B------:R-:W-:Y:S01]  /*109b0*/  HMMA.16816.F32 R32, R192, R10, R32 ;  /* 0x0000000ac020723c */ /* 0x000fe20000001820 */
[----:B------:R-:W1:Y:S03]  /*109c0*/  MUFU.TANH R15, R15 ;  /* 0x0000000f000f7308 */ /* 0x000e660000002400 */
[----:B------:R-:W-:Y:S07]  /*109d0*/  FMUL.FTZ R7, R27, c[0x0][0x2ec] ;  /* 0x0000bb001b077a20 */ /* 0x000fee0000410000 */
[----:B------:R-:W1:Y:S05]  /*109e0*/  MUFU.TANH R4, R4 ;  /* 0x0000000400047308 */ /* 0x000e6a0000002400 */
[----:B------:R-:W-:Y:S02]  /*109f0*/  FMUL.FTZ R26, R28, c[0x0][0x2ec] ;  /* 0x0000bb001c1a7a20 */ /* 0x000fe40000410000 */
[----:B------:R-:W-:Y:S02]  /*10a00*/  FMUL.FTZ R28, R29, c[0x0][0x2ec] ;  /* 0x0000bb001d1c7a20 */ /* 0x000fe40000410000 */
[----:B------:R-:W-:Y:S01]  /*10a10*/  FMUL.FTZ R23, R30, c[0x0][0x2ec] ;  /* 0x0000bb001e177a20 */ /* 0x000fe20000410000 */
[----:B------:R-:W1:Y:S01]  /*10a20*/  MUFU.TANH R5, R5 ;  /* 0x0000000500057308 */ /* 0x000e620000002400 */
[----:B------:R-:W-:Y:S02]  /*10a30*/  FMUL.FTZ R22, R31, c[0x0][0x2ec] ;  /* 0x0000bb001f167a20 */ /* 0x000fe40000410000 */
[----:B------:R-:W-:Y:S02]  /*10a40*/  FMUL.FTZ R29, R32, c[0x0][0x2ec] ;  /* 0x0000bb00201d7a20 */ /* 0x000fe40000410000 */
[----:B------:R-:W-:Y:S02]  /*10a50*/  FMUL.FTZ R27, R33, c[0x0][0x2ec] ;  /* 0x0000bb00211b7a20 */ /* 0x000fe40000410000 */
[----:B------:R-:W-:Y:S02]  /*10a60*/  FMUL.FTZ R25, R34, c[0x0][0x2ec] ;  /* 0x0000bb0022197a20 */ /* 0x000fe40000410000 */
[----:B------:R-:W-:Y:S01]  /*10a70*/  FMUL.FTZ R24, R35, c[0x0][0x2ec] ;  /* 0x0000bb0023187a20 */ /* 0x000fe20000410000 */
        /* <DEDUP_REMOVED lines=17> */
[----:B--234-:R-:W-:Y:S01]  /*10b90*/  ULDC.64 UR8, c[0x0][0x198] ;  /* 0x0000660000087ab9 */ /* 0x01cfe20000000a00 */
        /* <DEDUP_REMOVED lines=8> */
[----:B------:R-:W2:Y:S01]  /*10c20*/  R2UR UR8, R9 ;  /* 0x00000000090873c2 */ /* 0x000ea200000e0000 */
[----:B------:R-:W-:Y:S05]  /*10c30*/  IMAD.U32 R10, RZ, RZ, UR9 ;  /* 0x00000009ff0a7e24 */ /* 0x000fea000f8e00ff */
[----:B------:R-:W-:Y:S04]  /*10c40*/  IABS R10, R10 ;  /* 0x0000000a000a7213 */ /* 0x000fe80000000000 */
[----:B------:R-:W3:Y:S01]  /*10c50*/  R2UR UR31, R10 ;  /* 0x000000000a1f73c2 */ /* 0x000ee200000e0000 */
[----:B--2---:R-:W2:Y:S10]  /*10c60*/  I2F.RP R9, UR8 ;  /* 0x0000000800097d06 */ /* 0x004eb40008209400 */
[----:B--2---:R-:W2:Y:S02]  /*10c70*/  MUFU.RCP R9, R9 ;  /* 0x0000000900097308 */ /* 0x004ea40000001000 */
[----:B--2---:R-:W-:Y:S08]  /*10c80*/  IADD3 R9, R9, 0xffffffe, RZ ;  /* 0x0ffffffe09097810 */ /* 0x004ff00007ffe0ff */
[----:B------:R-:W2:Y:S02]  /*10c90*/  F2I.FTZ.U32.TRUNC.NTZ R9, R9 ;  /* 0x0000000900097305 */ /* 0x000ea4000021f000 */
[----:B--2---:R2:W4:Y:S02]  /*10ca0*/  R2UR UR35, R9 ;  /* 0x00000000092373c2 */ /* 0x00452400000e0000 */
[----:B--2---:R-:W-:Y:S01]  /*10cb0*/  IMAD.U32 R9, RZ, RZ, UR32 ;  /* 0x00000020ff097e24 */ /* 0x004fe2000f8e00ff */
[----:B----4-:R-:W-:Y:S04]  /*10cc0*/  UIADD3 UR28, URZ, -UR35, URZ ;  /* 0x800000233f1c7290 */ /* 0x010fe8000fffe03f */
[----:B------:R-:W-:Y:S01]  /*10cd0*/  UIMAD UR28, UR28, UR8, URZ ;  /* 0x000000081c1c72a4 */ /* 0x000fe2000f8e023f */
[----:B------:R-:W-:Y:S03]  /*10ce0*/  IABS R9, R9 ;  /* 0x0000000900097213 */ /* 0x000fe60000000000 */
[----:B------:R-:W-:Y:S01]  /*10cf0*/  UIMAD.WIDE.U32 UR34, UR35, UR28, UR34 ;  /* 0x0000001c232272a5 */ /* 0x000fe2000f8e0022 */
[----:B------:R-:W2:Y:S03]  /*10d00*/  R2UR UR29, R9 ;  /* 0x00000000091d73c2 */ /* 0x000ea600000e0000 */
[----:B---3--:R-:W-:Y:S02]  /*10d10*/  UIMAD.WIDE.U32 UR38, UR35, UR31, URZ ;  /* 0x0000001f232672a5 */ /* 0x008fe4000f8e003f */
[----:B--2---:R-:W-:Y:S05]  /*10d20*/  UIMAD.WIDE.U32 UR36, UR35, UR29, URZ ;  /* 0x0000001d232472a5 */ /* 0x004fea000f8e003f */
        /* <DEDUP_REMOVED lines=33> */
[----:B------:R-:W2:Y:S01]  /*10f40*/  R2UR UR30, R30 ;  /* 0x000000001e1e73c2 */ /* 0x000ea200000e0000 */
[----:B------:R-:W-:Y:S01]  /*10f50*/  LEA R10, P1, R20, UR16, 0x2 ;  /* 0x00000010140a7c11 */ /* 0x000fe2000f8210ff */
[----:B------:R-:W-:Y:S01]  /*10f60*/  UIMAD UR28, UR8, UR28, -0x40 ;  /* 0xffffffc0081c74a4 */ /* 0x000fe2000f8e021c */
[----:B------:R-:W-:Y:S02]  /*10f70*/  LEA.HI.X.SX32 R31, R9, UR17, 0x2, P0 ;  /* 0x00000011091f7c11 */ /* 0x000fe400080f16ff */
[----:B------:R-:W-:Y:S01]  /*10f80*/  LEA.HI.X.SX32 R11, R11, UR17, 0x2, P1 ;  /* 0x000000110b0b7c11 */ /* 0x000fe200088f16ff */
[----:B------:R-:W-:Y:S02]  /*10f90*/  USHF.R.S32.HI UR9, URZ, 0x1f, UR28 ;  /* 0x0000001f3f097899 */ /* 0x000fe4000801141c */
[----:B------:R-:W3:Y:S01]  /*10fa0*/  R2UR UR32, R10 ;  /* 0x000000000a2073c2 */ /* 0x000ee200000e0000 */
[----:B------:R-:W-:Y:S02]  /*10fb0*/  UIMAD UR8, UR7, UR28, URZ ;  /* 0x0000001c070872a4 */ /* 0x000fe4000f8e023f */
[----:B------:R-:W-:Y:S02]  /*10fc0*/  UIMAD.WIDE.U32 UR28, UR6, UR28, URZ ;  /* 0x0000001c061c72a5 */ /* 0x000fe4000f8e003f */
[----:B------:R-:W-:Y:S03]  /*10fd0*/  UIMAD UR8, UR9, UR6, UR8 ;  /* 0x00000006090872a4 */ /* 0x000fe6000f8e0208 */
[----:B------:R-:W4:Y:S01]  /*10fe0*/  R2UR UR31, R31 ;  /* 0x000000001f1f73c2 */ /* 0x000f2200000e0000 */
[----:B------:R-:W-:Y:S02]  /*10ff0*/  UIADD3 UR8, UR29, UR8, URZ ;  /* 0x000000081d087290 */ /* 0x000fe4000fffe03f */
[----:B------:R-:W-:Y:S01]  /*11000*/  UMOV UR9, UR7 ;  /* 0x0000000700097c82 */ /* 0x000fe20008000000 */
[----:B--2---:R-:W-:Y:S04]  /*11010*/  IMAD.U32 R30, RZ, RZ, UR30 ;  /* 0x0000001eff1e7e24 */ /* 0x004fe8000f8e00ff */
[----:B------:R-:W2:Y:S01]  /*11020*/  R2UR UR33, R11 ;  /* 0x000000000b2173c2 */ /* 0x000ea200000e0000 */
[----:B---3--:R-:W-:Y:S01]  /*11030*/  MOV R10, UR32 ;  /* 0x00000020000a7c02 */ /* 0x008fe20008000f00 */
[----:B----4-:R-:W-:Y:S05]  /*11040*/  IMAD.U32 R31, RZ, RZ, UR31 ;  /* 0x0000001fff1f7e24 */ /* 0x010fea000f8e00ff */
[----:B------:R3:W4:Y:S01]  /*11050*/  LDG.E R9, [R30.64] ;  /* 0x000000161e097981 */ /* 0x000722000c1e1900 */
[----:B--2---:R-:W-:Y:S05]  /*11060*/  IMAD.U32 R11, RZ, RZ, UR33 ;  /* 0x00000021ff0b7e24 */ /* 0x004fea000f8e00ff */
[----:B------:R-:W4:Y:S01]  /*11070*/  LDG.E R10, [R10.64] ;  /* 0x000000160a0a7981 */ /* 0x000f22000c1e1900 */
[----:B---3--:R-:W-:Y:S01]  /*11080*/  IMAD.U32 R30, RZ, RZ, UR28 ;  /* 0x0000001cff1e7e24 */ /* 0x008fe2000f8e00ff */
[----:B------:R-:W-:Y:S01]  /*11090*/  MOV R31, UR29 ;  /* 0x0000001d001f7c02 */ /* 0x000fe20008000f00 */
[----:B------:R-:W-:Y:S01]  /*110a0*/  IMAD.U32 R31, RZ, RZ, UR8 ;  /* 0x00000008ff1f7e24 */ /* 0x000fe2000f8e00ff */
[----:B------:R-:W-:Y:S01]  /*110b0*/  UMOV UR8, UR6 ;  /* 0x0000000600087c82 */ /* 0x000fe20008000000 */
[----:B----4-:R-:W-:Y:S04]  /*110c0*/  IADD3 R10, -R9, R10, RZ ;  /* 0x0000000a090a7210 */ /* 0x010fe80007ffe1ff */
[----:B------:R-:W-:Y:S01]  /*110d0*/  SHF.R.S32.HI R9, RZ, 0x1f, R10 ;  /* 0x0000001fff097819 */ /* 0x000fe2000001140a */
[C---:B------:R-:W-:Y:S04]  /*110e0*/  IMAD.WIDE.U32 R30, R10.reuse, c[0x0][0x180], R30 ;  /* 0x000060000a1e7a25 */ /* 0x040fe800078e001e */
[----:B------:R-:W-:Y:S04]  /*110f0*/  IMAD R9, R9, c[0x0][0x180], RZ ;  /* 0x0000600009097a24 */ /* 0x000fe800078e02ff */
[----:B------:R-:W-:Y:S05]  /*11100*/  IMAD R9, R10, c[0x0][0x184], R9 ;  /* 0x000061000a097a24 */ /* 0x000fea00078e0209 */
[----:B------:R-:W-:Y:S02]  /*11110*/  IADD3 R9, R31, R9, RZ ;  /* 0x000000091f097210 */ /* 0x000fe40007ffe0ff */
.L_x_6427:
        /* <DEDUP_REMOVED lines=117> */
.L_x_6426:
[----:B--234-:R-:W-:Y:S01]  /*11870*/  MOV R175, UR12 ;  /* 0x0000000c00af7c02 */ /* 0x01cfe20008000f00 */
[----:B------:R-:W-:Y:S02]  /*11880*/  UISETP.GT.AND UP0, UPT, UR12, UR11, UPT ;  /* 0x0000000b0c00728c */ /* 0x000fe4000bf04270 */
[----:B------:R-:W-:Y:S01]  /*11890*/  UMOV UR8, UR27 ;  /* 0x0000001b00087c82 */ /* 0x000fe20008000000 */
[----:B------:R-:W-:Y:S01]  /*118a0*/  LEA R175, R175, R234, 0x6 ;  /* 0x000000eaafaf7211 */ /* 0x000fe200078e30ff */
[----:B------:R-:W-:Y:S03]  /*118b0*/  UMOV UR9, UR26 ;  /* 0x0000001a00097c82 */ /* 0x000fe60008000000 */
[----:B------:R-:W-:Y:S01]  /*118c0*/  IADD3 R34, R175, 0x21, RZ ;  /* 0x00000021af227810 */ /* 0x000fe20007ffe0ff */
[----:B------:R-:W-:Y:S01]  /*118d0*/  IMAD.IADD R32, R243, 0x1, -R175 ;  /* 0x00000001f3207824 */ /* 0x000fe200078e0aaf */
[----:B------:R-:W-:Y:S02]  /*118e0*/  IADD3 R33, R175, 0x1, RZ ;  /* 0x00000001af217810 */ /* 0x000fe40007ffe0ff */
[C---:B------:R-:W-:Y:S02]  /*118f0*/  IADD3 R20, R243.reuse, -R34, RZ ;  /* 0x80000022f3147210 */ /* 0x040fe40007ffe0ff */
[----:B------:R-:W-:Y:S02]  /*11900*/  IADD3 R31, R243, -R33, RZ ;  /* 0x80000021f31f7210 */ /* 0x000fe40007ffe0ff */
[----:B------:R-:W-:Y:S02]  /*11910*/  IADD3 R9, R175, 0x10, RZ ;  /* 0x00000010af097810 */ /* 0x000fe40007ffe0ff */
[C---:B------:R-:W-:Y:S02]  /*11920*/  ISETP.GE.AND P4, PT, R33.reuse, R242, PT ;  /* 0x000000f22100720c */ /* 0x040fe40003f86270 */
[----:B------:R-:W-:Y:S02]  /*11930*/  ISETP.GE.AND P0, PT, R33, R239, PT ;  /* 0x000000ef2100720c */ /* 0x000fe40003f06270 */
[----:B------:R-:W-:Y:S02]  /*11940*/  IABS R20, R20 ;  /* 0x0000001400147213 */ /* 0x000fe40000000000 */
[----:B------:R-:W-:Y:S02]  /*11950*/  IABS R32, R32 ;  /* 0x0000002000207213 */ /* 0x000fe40000000000 */
[----:B------:R-:W-:Y:S02]  /*11960*/  IABS R31, R31 ;  /* 0x0000001f001f7213 */ /* 0x000fe40000000000 */
[----:B------:R-:W-:Y:S02]  /*11970*/  IADD3 R177, R175, 0x8, RZ ;  /* 0x00000008afb17810 */ /* 0x000fe40007ffe0ff */
[C---:B------:R-:W-:Y:S01]  /*11980*/  ISETP.GE.OR P4, PT, R33.reuse, R241, !P4 ;  /* 0x000000f12100720c */ /* 0x040fe20006786670 */
[----:B------:R-:W-:Y:S01]  /*11990*/  I2F R32, R32 ;  /* 0x0000002000207306 */ /* 0x000fe20000201400 */
[----:B------:R-:W-:Y:S01]  /*119a0*/  ISETP.GE.OR P0, PT, R33, R238, !P0 ;  /* 0x000000ee2100720c */ /* 0x000fe20004706670 */
[----:B------:R-:W-:Y:S01]  /*119b0*/  IMAD.IADD R189, R243, 0x1, -R177 ;  /* 0x00000001f3bd7824 */ /* 0x000fe200078e0ab1 */
[C---:B------:R-:W-:Y:S02]  /*119c0*/  IADD3 R35, R240.reuse, -R33, RZ ;  /* 0x80000021f0237210 */ /* 0x040fe40007ffe0ff */
[----:B------:R-:W-:Y:S01]  /*119d0*/  MOV R33, R20 ;  /* 0x0000001400217202 */ /* 0x000fe20000000f00 */
[C---:B------:R-:W-:Y:S01]  /*119e0*/  IMAD.IADD R20, R240.reuse, 0x1, -R9 ;  /* 0x00000001f0147824 */ /* 0x040fe200078e0a09 */
[C---:B------:R-:W-:Y:S02]  /*119f0*/  ISETP.GE.AND P2, PT, R177.reuse, R242, PT ;  /* 0x000000f2b100720c */ /* 0x040fe40003f46270 */
[C---:B------:R-:W-:Y:S01]  /*11a00*/  ISETP.GE.AND P6, PT, R177.reuse, R239, PT ;  /* 0x000000efb100720c */ /* 0x040fe20003fc6270 */
[----:B------:R-:W-:Y:S01]  /*11a10*/  I2F R31, R31 ;  /* 0x0000001f001f7306 */ /* 0x000fe20000201400 */
[----:B------:R-:W-:Y:S02]  /*11a20*/  IABS R20, R20 ;  /* 0x0000001400147213 */ /* 0x000fe40000000000 */
[C---:B------:R-:W-:Y:S02]  /*11a30*/  IADD3 R11, R240.reuse, -R177, RZ ;  /* 0x800000b1f00b7210 */ /* 0x040fe40007ffe0ff */
[C---:B------:R-:W-:Y:S02]  /*11a40*/  ISETP.GE.OR P2, PT, R177.reuse, R241, !P2 ;  /* 0x000000f1b100720c */ /* 0x040fe40005746670 */
[----:B------:R-:W-:Y:S02]  /*11a50*/  ISETP.GE.OR P6, PT, R177, R238, !P6 ;  /* 0x000000eeb100720c */ /* 0x000fe400077c6670 */
[C---:B------:R-:W-:Y:S01]  /*11a60*/  IADD3 R176, R240.reuse, -R175, RZ ;  /* 0x800000aff0b07210 */ /* 0x040fe20007ffe0ff */
[----:B------:R-:W-:Y:S01]  /*11a70*/  I2F R177, R20 ;  /* 0x0000001400b17306 */ /* 0x000fe20000201400 */
[C---:B------:R-:W-:Y:S02]  /*11a80*/  IADD3 R181, R175.reuse, 0x9, RZ ;  /* 0x00000009afb57810 */ /* 0x040fe40007ffe0ff */
[----:B------:R-:W-:Y:S02]  /*11a90*/  IABS R176, R176 ;  /* 0x000000b000b07213 */ /* 0x000fe40000000000 */
[----:B------:R-:W-:Y:S01]  /*11aa0*/  ISETP.GE.AND P5, PT, R175, R242, PT ;  /* 0x000000f2af00720c */ /* 0x000fe20003fa6270 */
[----:B------:R-:W-:Y:S01]  /*11ab0*/  IMAD.IADD R10, R240, 0x1, -R181 ;  /* 0x00000001f00a7824 */ /* 0x000fe200078e0ab5 */
[----:B------:R-:W-:Y:S02]  /*11ac0*/  IADD3 R30, R243, -R181, RZ ;  /* 0x800000b5f31e7210 */ /* 0x000fe40007ffe0ff */
[----:B------:R-:W-:Y:S01]  /*11ad0*/  ISETP.GE.OR P5, PT, R175, R241, !P5 ;  /* 0x000000f1af00720c */ /* 0x000fe20006fa6670 */
[----:B------:R-:W-:Y:S01]  /*11ae0*/  I2F R176, R176 ;  /* 0x000000b000b07306 */ /* 0x000fe20000201400 */
[----:B------:R-:W-:Y:S02]  /*11af0*/  IABS R30, R30 ;  /* 0x0000001e001e7213 */ /* 0x000fe40000000000 */
[----:B------:R-:W-:Y:S02]  /*11b00*/  ISETP.GE.AND P3, PT, R181, R242, PT ;  /* 0x000000f2b500720c */ /* 0x000fe40003f66270 */
[----:B------:R-:W-:Y:S02]  /*11b10*/  ISETP.GE.AND P1, PT, R175, R239, PT ;  /* 0x000000efaf00720c */ /* 0x000fe40003f26270 */
[----:B------:R-:W-:Y:S02]  /*11b20*/  ISETP.GE.OR P3, PT, R181, R241, !P3 ;  /* 0x000000f1b500720c */ /* 0x000fe40005f66670 */
[C---:B------:R-:W-:Y:S01]  /*11b30*/  ISETP.GE.OR P1, PT, R175.reuse, R238, !P1 ;  /* 0x000000eeaf00720c */ /* 0x040fe20004f26670 */
[----:B------:R-:W-:Y:S01]  /*11b40*/  I2F R30, R30 ;  /* 0x0000001e001e7306 */ /* 0x000fe20000201400 */
[C---:B------:R-:W-:Y:S02]  /*11b50*/  IADD3 R184, R175.reuse, 0x18, RZ ;  /* 0x00000018afb87810 */ /* 0x040fe40007ffe0ff */
[----:B------:R-:W-:Y:S02]  /*11b60*/  IADD3 R188, R175, 0x11, RZ ;  /* 0x00000011afbc7810 */ /* 0x000fe40007ffe0ff */
[C---:B------:R-:W-:Y:S02]  /*11b70*/  IADD3 R187, R243.reuse, -R9, RZ ;  /* 0x80000009f3bb7210 */ /* 0x040fe40007ffe0ff */
[----:B------:R-:W-:Y:S01]  /*11b80*/  IABS R189, R189 ;  /* 0x000000bd00bd7213 */ /* 0x000fe20000000000 */
[C---:B------:R-:W-:Y:S01]  /*11b90*/  IMAD.IADD R186, R243.reuse, 0x1, -R188 ;  /* 0x00000001f3ba7824 */ /* 0x040fe200078e0abc */
[----:B------:R-:W-:Y:S01]  /*11ba0*/  IABS R187, R187 ;  /* 0x000000bb00bb7213 */ /* 0x000fe20000000000 */
[----:B------:R-:W-:Y:S01]  /*11bb0*/  I2F R33, R33 ;  /* 0x0000002100217306 */ /* 0x000fe20000201400 */
[----:B------:R-:W-:Y:S02]  /*11bc0*/  IABS R35, R35 ;  /* 0x0000002300237213 */ /* 0x000fe40000000000 */
[----:B------:R-:W-:Y:S02]  /*11bd0*/  IABS R186, R186 ;  /* 0x000000ba00ba7213 */ /* 0x000fe40000000000 */
[----:B------:R-:W-:Y:S02]  /*11be0*/  IADD3 R185, R243, -R184, RZ ;  /* 0x800000b8f3b97210 */ /* 0x000fe40007ffe0ff */
[C---:B------:R-:W-:Y:S02]  /*11bf0*/  IADD3 R183, R175.reuse, 0x19, RZ ;  /* 0x00000019afb77810 */ /* 0x040fe40007ffe0ff */
[----:B------:R-:W-:Y:S01]  /*11c00*/  IABS R185, R185 ;  /* 0x000000b900b97213 */ /* 0x000fe20000000000 */
[----:B------:R-:W-:Y:S01]  /*11c10*/  I2F R189, R189 ;  /* 0x000000bd00bd7306 */ /* 0x000fe20000201400 */
[----:B------:R-:W-:Y:S01]  /*11c20*/  IADD3 R180, R175, 0x20, RZ ;  /* 0x00000020afb47810 */ /* 0x000fe20007ffe0ff */
[C---:B------:R-:W-:Y:S01]  /*11c30*/  IMAD.IADD R182, R243.reuse, 0x1, -R183 ;  /* 0x00000001f3b67824 */ /* 0x040fe200078e0ab7 */
[----:B------:R-:W-:Y:S02]  /*11c40*/  IABS R11, R11 ;  /* 0x0000000b000b7213 */ /* 0x000fe40000000000 */
[----:B------:R-:W-:Y:S02]  /*11c50*/  IADD3 R179, R243, -R180, RZ ;  /* 0x800000b4f3b37210 */ /* 0x000fe40007ffe0ff */
[----:B------:R-:W-:Y:S02]  /*11c60*/  IABS R182, R182 ;  /* 0x000000b600b67213 */ /* 0x000fe40000000000 */
[----:B------:R-:W-:Y:S01]  /*11c70*/  IABS R179, R179 ;  /* 0x000000b300b37213 */ /* 0x000fe20000000000 */
[----:B------:R-:W-:Y:S01]  /*11c80*/  I2F R187, R187 ;  /* 0x000000bb00bb7306 */ /* 0x000fe20000201400 */
[----:B------:R-:W-:Y:S09]  /*11c90*/  IABS R10, R10 ;  /* 0x0000000a000a7213 */ /* 0x000ff20000000000 */
[----:B------:R-:W-:Y:S10]  /*11ca0*/  I2F R35, R35 ;  /* 0x0000002300237306 */ /* 0x000ff40000201400 */
[----:B------:R-:W-:Y:S10]  /*11cb0*/  I2F R186, R186 ;  /* 0x000000ba00ba7306 */ /* 0x000ff40000201400 */
[----:B------:R-:W-:Y:S10]  /*11cc0*/  I2F R185, R185 ;  /* 0x000000b900b97306 */ /* 0x000ff40000201400 */
[----:B------:R-:W-:Y:S10]  /*11cd0*/  I2F R182, R182 ;  /* 0x000000b600b67306 */ /* 0x000ff40000201400 */
[----:B------:R-:W-:Y:S10]  /*11ce0*/  I2F R179, R179 ;  /* 0x000000b300b37306 */ /* 0x000ff40000201400 */
[----:B------:R-:W-:Y:S10]  /*11cf0*/  I2F R11, R11 ;  /* 0x0000000b000b7306 */ /* 0x000ff40000201400 */
[----:B------:R-:W2:Y:S02]  /*11d00*/  I2F R10, R10 ;  /* 0x0000000a000a7306 */ /* 0x000ea40000201400 */
[----:B--2---:R-:W-:Y:S02]  /*11d10*/  FFMA.FTZ R164, R10, -UR19, R164 ;  /* 0x800000130aa47c23 */ /* 0x004fe400080100a4 */
[----:B------:R-:W-:Y:S01]  /*11d20*/  FFMA.FTZ R3, R32, -UR19, R3 ;  /* 0x8000001320037c23 */ /* 0x000fe20008010003 */
[----:B------:R-:W-:Y:S01]  /*11d30*/  IADD3 R32, R175, 0x28, RZ ;  /* 0x00000028af207810 */ /* 0x000fe20007ffe0ff */
[----:B------:R-:W-:Y:S01]  /*11d40*/  FFMA.FTZ R168, R31, -UR19, R168 ;  /* 0x800000131fa87c23 */ /* 0x000fe200080100a8 */
[----:B------:R-:W-:Y:S01]  /*11d50*/  IADD3 R31, R175, 0x29, RZ ;  /* 0x00000029af1f7810 */ /* 0x000fe20007ffe0ff */
[----:B------:R-:W-:Y:S01]  /*11d60*/  FFMA.FTZ R169, R176, -UR19, R169 ;  /* 0x80000013b0a97c23 */ /* 0x000fe200080100a9 */
[----:B------:R-:W-:Y:S01]  /*11d70*/  FSEL R20, R3, -INF , !P5 ;  /* 0xff80000003147808 */ /* 0x000fe20006800000 */
[----:B------:R-:W-:Y:S01]  /*11d80*/  FFMA.FTZ R172, R30, -UR19, R172 ;  /* 0x800000131eac7c23 */ /* 0x000fe200080100ac */
[----:B------:R-:W-:Y:S01]  /*11d90*/  ISETP.GE.AND P5, PT, R181, R239, PT ;  /* 0x000000efb500720c */ /* 0x000fe20003fa6270 */
[----:B------:R-:W-:Y:S01]  /*11da0*/  IMAD.IADD R3, R243, 0x1, -R31 ;  /* 0x00000001f3037824 */ /* 0x000fe200078e0a1f */
[----:B------:R-:W-:Y:S01]  /*11db0*/  FSEL R169, R169, -INF , !P1 ;  /* 0xff800000a9a97808 */ /* 0x000fe20004800000 */
[----:B------:R-:W-:Y:S01]  /*11dc0*/  FFMA.FTZ R171, R189, -UR19, R171 ;  /* 0x80000013bdab7c23 */ /* 0x000fe200080100ab */
[----:B------:R-:W-:Y:S01]  /*11dd0*/  ISETP.GE.OR P5, PT, R181, R238, !P5 ;  /* 0x000000eeb500720c */ /* 0x000fe20006fa6670 */
[----:B------:R-:W-:Y:S01]  /*11de0*/  FFMA.FTZ R173, R187, -UR19, R173 ;  /* 0x80000013bbad7c23 */ /* 0x000fe200080100ad */
[----:B------:R-:W-:Y:S01]  /*11df0*/  IABS R3, R3 ;  /* 0x0000000300037213 */ /* 0x000fe20000000000 */
[----:B------:R-:W-:Y:S01]  /*11e00*/  FFMA.FTZ R170, R35, -UR19, R170 ;  /* 0x8000001323aa7c23 */ /* 0x000fe200080100aa */
[----:B------:R-:W-:Y:S01]  /*11e10*/  FSEL R168, R168, -INF , !P4 ;  /* 0xff800000a8a87808 */ /* 0x000fe20006000000 */
[----:B------:R-:W-:Y:S01]  /*11e20*/  FFMA.FTZ R174, R186, -UR19, R174 ;  /* 0x80000013baae7c23 */ /* 0x000fe200080100ae */
[----:B------:R-:W2:Y:S01]  /*11e30*/  I2F R181, R3 ;  /* 0x0000000300b57306 */ /* 0x000ea20000201400 */
[----:B------:R-:W-:Y:S01]  /*11e40*/  ISETP.GE.AND P1, PT, R9, R242, PT ;  /* 0x000000f20900720c */ /* 0x000fe20003f26270 */
[----:B------:R-:W-:Y:S01]  /*11e50*/  FFMA.FTZ R14, R185, -UR19, R14 ;  /* 0x80000013b90e7c23 */ /* 0x000fe2000801000e */
[C---:B------:R-:W-:Y:S01]  /*11e60*/  ISETP.GE.AND P4, PT, R9.reuse, R239, PT ;  /* 0x000000ef0900720c */ /* 0x040fe20003f86270 */
[----:B-1----:R-:W-:Y:S01]  /*11e70*/  FFMA.FTZ R15, R182, -UR19, R15 ;  /* 0x80000013b60f7c23 */ /* 0x002fe2000801000f */
[-C--:B------:R-:W-:Y:S01]  /*11e80*/  ISETP.GE.OR P1, PT, R9, R241.reuse, !P1 ;  /* 0x000000f10900720c */ /* 0x080fe20004f26670 */
[----:B------:R-:W-:Y:S01]  /*11e90*/  FFMA.FTZ R16, R179, -UR19, R16 ;  /* 0x80000013b3107c23 */ /* 0x000fe20008010010 */
[----:B------:R-:W-:Y:S01]  /*11ea0*/  ISETP.GE.OR P4, PT, R9, R238, !P4 ;  /* 0x000000ee0900720c */ /* 0x000fe20006786670 */
[----:B------:R-:W-:Y:S01]  /*11eb0*/  FFMA.FTZ R18, R33, -UR19, R18 ;  /* 0x8000001321127c23 */ /* 0x000fe20008010012 */
[----:B------:R-:W-:Y:S01]  /*11ec0*/  IADD3 R9, R240, -R184, RZ ;  /* 0x800000b8f0097210 */ /* 0x000fe20007ffe0ff */
[----:B------:R-:W-:Y:S01]  /*11ed0*/  FFMA.FTZ R12, R177, -UR19, R12 ;  /* 0x80000013b10c7c23 */ /* 0x000fe2000801000c */
[----:B------:R-:W-:Y:S01]  /*11ee0*/  IADD3 R35, R175, 0x31, RZ ;  /* 0x00000031af237810 */ /* 0x000fe20007ffe0ff */
[----:B------:R-:W-:Y:S01]  /*11ef0*/  FFMA.FTZ R165, R11, -UR19, R165 ;  /* 0x800000130ba57c23 */ /* 0x000fe200080100a5 */
[----:B------:R-:W-:Y:S02]  /*11f00*/  FSEL R171, R171, -INF , !P2 ;  /* 0xff800000abab7808 */ /* 0x000fe40005000000 */
[CC--:B------:R-:W-:Y:S02]  /*11f10*/  ISETP.GE.AND P2, PT, R188.reuse, R242.reuse, PT ;  /* 0x000000f2bc00720c */ /* 0x0c0fe40003f46270 */
[----:B------:R-:W-:Y:S02]  /*11f20*/  FSEL R196, R173, -INF , !P1 ;  /* 0xff800000adc47808 */ /* 0x000fe40004800000 */
[----:B------:R-:W-:Y:S02]  /*11f30*/  ISETP.GE.OR P2, PT, R188, R241, !P2 ;  /* 0x000000f1bc00720c */ /* 0x000fe40005746670 */
[----:B------:R-:W-:Y:S02]  /*11f40*/  ISETP.GE.AND P1, PT, R184, R242, PT ;  /* 0x000000f2b800720c */ /* 0x000fe40003f26270 */
[----:B------:R-:W-:Y:S01]  /*11f50*/  FSEL R197, R174, -INF , !P2 ;  /* 0xff800000aec57808 */ /* 0x000fe20005000000 */
[----:B--2---:R-:W-:Y:S01]  /*11f60*/  FFMA.FTZ R21, R181, -UR19, R21 ;  /* 0x80000013b5157c23 */ /* 0x004fe20008010015 */
[----:B------:R-:W-:Y:S02]  /*11f70*/  IABS R3, R9 ;  /* 0x0000000900037213 */ /* 0x000fe40000000000 */
[----:B------:R-:W-:Y:S02]  /*11f80*/  FSEL R9, R172, -INF , !P3 ;  /* 0xff800000ac097808 */ /* 0x000fe40005800000 */
[----:B------:R1:W2:Y:S01]  /*11f90*/  I2F R172, R3 ;  /* 0x0000000300ac7306 */ /* 0x0002a20000201400 */
[-C--:B------:R-:W-:Y:S02]  /*11fa0*/  ISETP.GE.OR P1, PT, R184, R241.reuse, !P1 ;  /* 0x000000f1b800720c */ /* 0x080fe40004f26670 */
[----:B------:R-:W-:Y:S02]  /*11fb0*/  IADD3 R176, R240, -R188, RZ ;  /* 0x800000bcf0b07210 */ /* 0x000fe40007ffe0ff */
[----:B------:R-:W-:Y:S02]  /*11fc0*/  FSEL R198, R14, -INF , !P1 ;  /* 0xff8000000ec67808 */ /* 0x000fe40004800000 */
[----:B------:R-:W-:Y:S02]  /*11fd0*/  IADD3 R14, R240, -R180, RZ ;  /* 0x800000b4f00e7210 */ /* 0x000fe40007ffe0ff */
[C---:B------:R-:W-:Y:S02]  /*11fe0*/  ISETP.GE.AND P1, PT, R183.reuse, R242, PT ;  /* 0x000000f2b700720c */ /* 0x040fe40003f26270 */
[----:B------:R-:W-:Y:S02]  /*11ff0*/  IABS R176, R176 ;  /* 0x000000b000b07213 */ /* 0x000fe40000000000 */
[-C--:B------:R-:W-:Y:S02]  /*12000*/  ISETP.GE.OR P1, PT, R183, R241.reuse, !P1 ;  /* 0x000000f1b700720c */ /* 0x080fe40004f26670 */
[----:B------:R-:W-:Y:S02]  /*12010*/  IADD3 R178, R243, -R32, RZ ;  /* 0x80000020f3b27210 */ /* 0x000fe40007ffe0ff */
[----:B------:R-:W-:Y:S01]  /*12020*/  FSEL R199, R15, -INF , !P1 ;  /* 0xff8000000fc77808 */ /* 0x000fe20004800000 */
[----:B------:R-:W3:Y:S01]  /*12030*/  I2F R176, R176 ;  /* 0x000000b000b07306 */ /* 0x000ee20000201400 */
[C---:B------:R-:W-:Y:S02]  /*12040*/  ISETP.GE.AND P1, PT, R180.reuse, R242, PT ;  /* 0x000000f2b400720c */ /* 0x040fe40003f26270 */
[----:B------:R-:W-:Y:S02]  /*12050*/  IABS R178, R178 ;  /* 0x000000b200b27213 */ /* 0x000fe40000000000 */
[----:B------:R-:W-:Y:S01]  /*12060*/  ISETP.GE.OR P1, PT, R180, R241, !P1 ;  /* 0x000000f1b400720c */ /* 0x000fe20004f26670 */
[----:B-1----:R-:W-:Y:S01]  /*12070*/  IMAD.IADD R3, R240, 0x1, -R183 ;  /* 0x00000001f0037824 */ /* 0x002fe200078e0ab7 */
[----:B------:R-:W-:Y:S01]  /*12080*/  IADD3 R30, R175, 0x30, RZ ;  /* 0x00000030af1e7810 */ /* 0x000fe20007ffe0ff */
[----:B--2---:R-:W-:Y:S01]  /*12090*/  FFMA.FTZ R4, R172, -UR19, R4 ;  /* 0x80000013ac047c23 */ /* 0x004fe20008010004 */
[----:B------:R-:W-:Y:S01]  /*120a0*/  FSEL R250, R16, -INF , !P1 ;  /* 0xff80000010fa7808 */ /* 0x000fe20004800000 */
[----:B------:R-:W1:Y:S01]  /*120b0*/  I2F R178, R178 ;  /* 0x000000b200b27306 */ /* 0x000e620000201400 */
[----:B------:R-:W-:Y:S02]  /*120c0*/  IABS R173, R3 ;  /* 0x0000000300ad7213 */ /* 0x000fe40000000000 */
[C---:B------:R-:W-:Y:S02]  /*120d0*/  IADD3 R3, R243.reuse, -R35, RZ ;  /* 0x80000023f3037210 */ /* 0x040fe40007ffe0ff */
[C---:B------:R-:W-:Y:S02]  /*120e0*/  ISETP.GE.AND P1, PT, R34.reuse, R242, PT ;  /* 0x000000f22200720c */ /* 0x040fe40003f26270 */
[----:B------:R-:W-:Y:S02]  /*120f0*/  IABS R3, R3 ;  /* 0x0000000300037213 */ /* 0x000fe40000000000 */
[----:B------:R-:W-:Y:S01]  /*12100*/  IADD3 R189, R243, -R30, RZ ;  /* 0x8000001ef3bd7210 */ /* 0x000fe20007ffe0ff */
[----:B------:R-:W2:Y:S01]  /*12110*/  I2F R173, R173 ;  /* 0x000000ad00ad7306 */ /* 0x000ea20000201400 */
[----:B------:R-:W-:Y:S02]  /*12120*/  ISETP.GE.OR P1, PT, R34, R241, !P1 ;  /* 0x000000f12200720c */ /* 0x000fe40004f26670 */
[----:B------:R-:W-:Y:S01]  /*12130*/  FSEL R170, R170, -INF , !P0 ;  /* 0xff800000aaaa7808 */ /* 0x000fe20004000000 */
[----:B---3--:R-:W-:Y:S01]  /*12140*/  FFMA.FTZ R13, R176, -UR19, R13 ;  /* 0x80000013b00d7c23 */ /* 0x008fe2000801000d */
[----:B------:R-:W-:Y:S02]  /*12150*/  IABS R189, R189 ;  /* 0x000000bd00bd7213 */ /* 0x000fe40000000000 */
[CC--:B------:R-:W-:Y:S02]  /*12160*/  ISETP.GE.AND P0, PT, R183.reuse, R239.reuse, PT ;  /* 0x000000efb700720c */ /* 0x0c0fe40003f06270 */
[----:B------:R-:W-:Y:S01]  /*12170*/  FSEL R187, R18, -INF , !P1 ;  /* 0xff80000012bb7808 */ /* 0x000fe20004800000 */
[----:B------:R-:W3:Y:S01]  /*12180*/  I2F R174, R3 ;  /* 0x0000000300ae7306 */ /* 0x000ee20000201400 */
[----:B------:R-:W-:Y:S01]  /*12190*/  FSEL R200, R12, -INF , !P4 ;  /* 0xff8000000cc87808 */ /* 0x000fe20006000000 */
[----:B------:R-:W-:Y:S01]  /*121a0*/  IMAD.IADD R12, R240, 0x1, -R30 ;  /* 0x00000001f00c7824 */ /* 0x000fe200078e0a1e */
[----:B------:R-:W-:Y:S01]  /*121b0*/  ISETP.GE.AND P1, PT, R32, R242, PT ;  /* 0x000000f22000720c */ /* 0x000fe20003f26270 */
[----:B-1----:R-:W-:Y:S01]  /*121c0*/  FFMA.FTZ R19, R178, -UR19, R19 ;  /* 0x80000013b2137c23 */ /* 0x002fe20008010013 */
[-C--:B------:R-:W-:Y:S02]  /*121d0*/  ISETP.GE.AND P4, PT, R32, R239.reuse, PT ;  /* 0x000000ef2000720c */ /* 0x080fe40003f86270 */
[-C--:B------:R-:W-:Y:S02]  /*121e0*/  ISETP.GE.OR P0, PT, R183, R238.reuse, !P0 ;  /* 0x000000eeb700720c */ /* 0x080fe40004706670 */
[----:B------:R-:W-:Y:S01]  /*121f0*/  ISETP.GE.AND P3, PT, R188, R239, PT ;  /* 0x000000efbc00720c */ /* 0x000fe20003f66270 */
[----:B------:R-:W1:Y:S01]  /*12200*/  I2F R185, R189 ;  /* 0x000000bd00b97306 */ /* 0x000e620000201400 */
[C---:B------:R-:W-:Y:S02]  /*12210*/  ISETP.GE.OR P1, PT, R32.reuse, R241, !P1 ;  /* 0x000000f12000720c */ /* 0x040fe40004f26670 */
[----:B------:R-:W-:Y:S01]  /*12220*/  ISETP.GE.OR P4, PT, R32, R238, !P4 ;  /* 0x000000ee2000720c */ /* 0x000fe20006786670 */
[----:B--2---:R-:W-:Y:S01]  /*12230*/  FFMA.FTZ R5, R173, -UR19, R5 ;  /* 0x80000013ad057c23 */ /* 0x004fe20008010005 */
[----:B------:R-:W-:Y:S02]  /*12240*/  IADD3 R32, R240, -R32, RZ ;  /* 0x80000020f0207210 */ /* 0x000fe40007ffe0ff */
[----:B------:R-:W-:Y:S02]  /*12250*/  ISETP.GE.OR P3, PT, R188, R238, !P3 ;  /* 0x000000eebc00720c */ /* 0x000fe40005f66670 */
[----:B------:R-:W-:Y:S02]  /*12260*/  FSEL R203, R5, -INF , !P0 ;  /* 0xff80000005cb7808 */ /* 0x000fe40004000000 */
[----:B------:R-:W-:Y:S02]  /*12270*/  IABS R32, R32 ;  /* 0x0000002000207213 */ /* 0x000fe40000000000 */
[----:B------:R-:W-:Y:S01]  /*12280*/  FSEL R201, R13, -INF , !P3 ;  /* 0xff8000000dc97808 */ /* 0x000fe20005800000 */
[----:B---3--:R-:W-:Y:S01]  /*12290*/  FFMA.FTZ R28, R174, -UR19, R28 ;  /* 0x80000013ae1c7c23 */ /* 0x008fe2000801001c */
[----:B------:R-:W-:Y:S01]  /*122a0*/  IABS R3, R14 ;  /* 0x0000000e00037213 */ /* 0x000fe20000000000 */
[----:B------:R-:W2:Y:S01]  /*122b0*/  I2F R13, R32 ;  /* 0x00000020000d7306 */ /* 0x000ea20000201400 */
[----:B------:R-:W-:Y:S02]  /*122c0*/  IADD3 R14, R175, 0x38, RZ ;  /* 0x00000038af0e7810 */ /* 0x000fe40007ffe0ff */
[----:B------:R-:W-:Y:S01]  /*122d0*/  FSEL R11, R165, -INF , !P6 ;  /* 0xff800000a50b7808 */ /* 0x000fe20007000000 */
[----:B------:R-:W-:Y:S01]  /*122e0*/  IMAD.MOV.U32 R15, RZ, RZ, R3 ;  /* 0x000000ffff0f7224 */ /* 0x000fe200078e0003 */
[----:B------:R-:W-:Y:S02]  /*122f0*/  IADD3 R3, R243, -R14, RZ ;  /* 0x8000000ef3037210 */ /* 0x000fe40007ffe0ff */
[----:B------:R-:W-:Y:S01]  /*12300*/  IADD3 R165, R240, -R34, RZ ;  /* 0x80000022f0a57210 */ /* 0x000fe20007ffe0ff */
[----:B-1----:R-:W-:Y:S01]  /*12310*/  FFMA.FTZ R26, R185, -UR19, R26 ;  /* 0x80000013b91a7c23 */ /* 0x002fe2000801001a */
[----:B------:R-:W-:Y:S01]  /*12320*/  IABS R3, R3 ;  /* 0x0000000300037213 */ /* 0x000fe20000000000 */
[----:B------:R-:W1:Y:S01]  /*12330*/  I2F R15, R15 ;  /* 0x0000000f000f7306 */ /* 0x000e620000201400 */
[----:B------:R-:W-:Y:S02]  /*12340*/  FSEL R186, R19, -INF , !P1 ;  /* 0xff80000013ba7808 */ /* 0x000fe40004800000 */
[C---:B------:R-:W-:Y:S02]  /*12350*/  ISETP.GE.AND P1, PT, R31.reuse, R242, PT ;  /* 0x000000f21f00720c */ /* 0x040fe40003f26270 */
[CC--:B------:R-:W-:Y:S02]  /*12360*/  ISETP.GE.AND P3, PT, R31.reuse, R239.reuse, PT ;  /* 0x000000ef1f00720c */ /* 0x0c0fe40003f66270 */
[----:B------:R-:W-:Y:S02]  /*12370*/  ISETP.GE.AND P2, PT, R184, R239, PT ;  /* 0x000000efb800720c */ /* 0x000fe40003f46270 */
[----:B------:R-:W-:Y:S01]  /*12380*/  FSEL R10, R164, -INF , !P5 ;  /* 0xff800000a40a7808 */ /* 0x000fe20006800000 */
[----:B------:R-:W3:Y:S01]  /*12390*/  I2F R16, R3 ;  /* 0x0000000300107306 */ /* 0x000ee20000201400 */
[----:B------:R-:W-:Y:S02]  /*123a0*/  IABS R164, R165 ;  /* 0x000000a500a47213 */ /* 0x000fe40000000000 */
[----:B------:R-:W-:Y:S01]  /*123b0*/  ISETP.GE.OR P1, PT, R31, R241, !P1 ;  /* 0x000000f11f00720c */ /* 0x000fe20004f26670 */
[----:B--2---:R-:W-:Y:S01]  /*123c0*/  FFMA.FTZ R8, R13, -UR19, R8 ;  /* 0x800000130d087c23 */ /* 0x004fe20008010008 */
[----:B------:R-:W-:Y:S02]  /*123d0*/  ISETP.GE.AND P6, PT, R180, R239, PT ;  /* 0x000000efb400720c */ /* 0x000fe40003fc6270 */
[-C--:B------:R-:W-:Y:S02]  /*123e0*/  ISETP.GE.OR P2, PT, R184, R238.reuse, !P2 ;  /* 0x000000eeb800720c */ /* 0x080fe40005746670 */
[----:B------:R-:W-:Y:S01]  /*123f0*/  ISETP.GE.OR P3, PT, R31, R238, !P3 ;  /* 0x000000ee1f00720c */ /* 0x000fe20005f66670 */
[----:B------:R-:W2:Y:S01]  /*12400*/  I2F R164, R164 ;  /* 0x000000a400a47306 */ /* 0x000ea20000201400 */
[----:B------:R-:W-:Y:S02]  /*12410*/  IADD3 R31, R240, -R31, RZ ;  /* 0x8000001ff01f7210 */ /* 0x000fe40007ffe0ff */
[----:B------:R-:W-:Y:S01]  /*12420*/  FSEL R185, R21, -INF , !P1 ;  /* 0xff80000015b97808 */ /* 0x000fe20004800000 */
[----:B-1----:R-:W-:Y:S01]  /*12430*/  FFMA.FTZ R17, R15, -UR19, R17 ;  /* 0x800000130f117c23 */ /* 0x002fe20008010011 */
[----:B------:R-:W-:Y:S02]  /*12440*/  FMNMX.FTZ R15, R20, R2, !PT ;  /* 0x00000002140f7209 */ /* 0x000fe40007810000 */
[----:B------:R-:W-:Y:S02]  /*12450*/  ISETP.GE.AND P1, PT, R30, R242, PT ;  /* 0x000000f21e00720c */ /* 0x000fe40003f26270 */
[----:B------:R-:W-:Y:S02]  /*12460*/  FMNMX.FTZ R15, R168, R15, !PT ;  /* 0x0000000fa80f7209 */ /* 0x000fe40007810000 */
[----:B------:R-:W-:Y:S02]  /*12470*/  ISETP.GE.OR P6, PT, R180, R238, !P6 ;  /* 0x000000eeb400720c */ /* 0x000fe400077c6670 */
[----:B------:R-:W-:Y:S01]  /*12480*/  FMNMX.FTZ R5, R171, R15, !PT ;  /* 0x0000000fab057209 */ /* 0x000fe20007810000 */
[----:B---3--:R-:W-:Y:S01]  /*12490*/  FFMA.FTZ R29, R16, -UR19, R29 ;  /* 0x80000013101d7c23 */ /* 0x008fe2000801001d */
[----:B------:R-:W-:Y:S02]  /*124a0*/  IADD3 R3, R175, 0x39, RZ ;  /* 0x00000039af037810 */ /* 0x000fe40007ffe0ff */
[----:B------:R-:W-:Y:S02]  /*124b0*/  FMNMX.FTZ R5, R9, R5, !PT ;  /* 0x0000000509057209 */ /* 0x000fe40007810000 */
[----:B------:R-:W-:Y:S01]  /*124c0*/  FMNMX.FTZ R16, R169, R0, !PT ;  /* 0x00000000a9107209 */ /* 0x000fe20007810000 */
[----:B------:R-:W-:Y:S01]  /*124d0*/  IMAD.IADD R33, R243, 0x1, -R3 ;  /* 0x00000001f3217824 */ /* 0x000fe200078e0a03 */
[----:B------:R-:W-:Y:S02]  /*124e0*/  FMNMX.FTZ R5, R196, R5, !PT ;  /* 0x00000005c4057209 */ /* 0x000fe40007810000 */
[----:B------:R-:W-:Y:S01]  /*124f0*/  FSEL R202, R4, -INF , !P2 ;  /* 0xff80000004ca7808 */ /* 0x000fe20005000000 */
[----:B--2---:R-:W-:Y:S01]  /*12500*/  FFMA.FTZ R6, R164, -UR19, R6 ;  /* 0x80000013a4067c23 */ /* 0x004fe20008010006 */
[----:B------:R-:W-:Y:S02]  /*12510*/  FMNMX.FTZ R5, R197, R5, !PT ;  /* 0x00000005c5057209 */ /* 0x000fe40007810000 */
[----:B------:R-:W-:Y:S02]  /*12520*/  IABS R33, R33 ;  /* 0x0000002100217213 */ /* 0x000fe40000000000 */
[----:B------:R-:W-:Y:S02]  /*12530*/  FMNMX.FTZ R5, R198, R5, !PT ;  /* 0x00000005c6057209 */ /* 0x000fe40007810000 */
[----:B------:R-:W-:Y:S02]  /*12540*/  IABS R4, R31 ;  /* 0x0000001f00047213 */ /* 0x000fe40000000000 */
[----:B------:R-:W1:Y:S01]  /*12550*/  I2F R33, R33 ;  /* 0x0000002100217306 */ /* 0x000e620000201400 */
[----:B------:R-:W-:Y:S02]  /*12560*/  FMNMX.FTZ R5, R199, R5, !PT ;  /* 0x00000005c7057209 */ /* 0x000fe40007810000 */
[----:B------:R-:W-:Y:S02]  /*12570*/  FMNMX.FTZ R16, R170, R16, !PT ;  /* 0x00000010aa107209 */ /* 0x000fe40007810000 */
[----:B------:R-:W-:Y:S02]  /*12580*/  ISETP.GE.OR P1, PT, R30, R241, !P1 ;  /* 0x000000f11e00720c */ /* 0x000fe40004f26670 */
[----:B------:R-:W-:Y:S02]  /*12590*/  FSEL R184, R17, -INF , !P6 ;  /* 0xff80000011b87808 */ /* 0x000fe40007000000 */
[----:B------:R-:W-:Y:S01]  /*125a0*/  FMNMX.FTZ R17, R250, R5, !PT ;  /* 0x00000005fa117209 */ /* 0x000fe20007810000 */
[----:B------:R-:W2:Y:S01]  /*125b0*/  I2F R4, R4 ;  /* 0x0000000400047306 */ /* 0x000ea20000201400 */
[----:B------:R-:W-:Y:S02]  /*125c0*/  FMNMX.FTZ R16, R11, R16, !PT ;  /* 0x000000100b107209 */ /* 0x000fe40007810000 */
[----:B------:R-:W-:Y:S02]  /*125d0*/  IABS R12, R12 ;  /* 0x0000000c000c7213 */ /* 0x000fe40000000000 */
[----:B------:R-:W-:Y:S02]  /*125e0*/  IADD3 R15, R240, -R35, RZ ;  /* 0x80000023f00f7210 */ /* 0x000fe40007ffe0ff */
[----:B------:R-:W-:Y:S02]  /*125f0*/  FSEL R180, R26, -INF , !P1 ;  /* 0xff8000001ab47808 */ /* 0x000fe40004800000 */
[----:B------:R-:W-:Y:S01]  /*12600*/  ISETP.GE.AND P1, PT, R35, R242, PT ;  /* 0x000000f22300720c */ /* 0x000fe20003f26270 */
[----:B------:R-:W3:Y:S01]  /*12610*/  I2F R12, R12 ;  /* 0x0000000c000c7306 */ /* 0x000ee20000201400 */
[----:B------:R-:W-:Y:S02]  /*12620*/  FMNMX.FTZ R17, R187, R17, !PT ;  /* 0x00000011bb117209 */ /* 0x000fe40007810000 */
[----:B------:R-:W-:Y:S01]  /*12630*/  FMNMX.FTZ R16, R10, R16, !PT ;  /* 0x000000100a107209 */ /* 0x000fe20007810000 */
[----:B-1----:R-:W-:Y:S01]  /*12640*/  FFMA.FTZ R27, R33, -UR19, R27 ;  /* 0x80000013211b7c23 */ /* 0x002fe2000801001b */
[----:B------:R-:W-:Y:S02]  /*12650*/  IADD3 R13, R240, -R14, RZ ;  /* 0x8000000ef00d7210 */ /* 0x000fe40007ffe0ff */
[----:B------:R-:W-:Y:S02]  /*12660*/  IABS R15, R15 ;  /* 0x0000000f000f7213 */ /* 0x000fe40000000000 */
[----:B------:R-:W-:Y:S02]  /*12670*/  ISETP.GE.OR P1, PT, R35, R241, !P1 ;  /* 0x000000f12300720c */ /* 0x000fe40004f26670 */
[----:B------:R-:W-:Y:S02]  /*12680*/  FMNMX.FTZ R17, R186, R17, !PT ;  /* 0x00000011ba117209 */ /* 0x000fe40007810000 */
[----:B------:R-:W-:Y:S01]  /*12690*/  FMNMX.FTZ R16, R200, R16, !PT ;  /* 0x00000010c8107209 */ /* 0x000fe20007810000 */
[----:B------:R-:W1:Y:S01]  /*126a0*/  I2F R15, R15 ;  /* 0x0000000f000f7306 */ /* 0x000e620000201400 */
[----:B------:R-:W-:Y:S01]  /*126b0*/  IABS R13, R13 ;  /* 0x0000000d000d7213 */ /* 0x000fe20000000000 */
[----:B--2---:R-:W-:Y:S01]  /*126c0*/  FFMA.FTZ R7, R4, -UR19, R7 ;  /* 0x8000001304077c23 */ /* 0x004fe20008010007 */
[----:B------:R-:W-:Y:S02]  /*126d0*/  IADD3 R5, R240, -R3, RZ ;  /* 0x80000003f0057210 */ /* 0x000fe40007ffe0ff */
[----:B------:R-:W-:Y:S02]  /*126e0*/  FSEL R179, R28, -INF , !P1 ;  /* 0xff8000001cb37808 */ /* 0x000fe40004800000 */
[----:B------:R-:W-:Y:S02]  /*126f0*/  ISETP.GE.AND P1, PT, R14, R242, PT ;  /* 0x000000f20e00720c */ /* 0x000fe40003f26270 */
[----:B------:R-:W-:Y:S01]  /*12700*/  FMNMX.FTZ R17, R185, R17, !PT ;  /* 0x00000011b9117209 */ /* 0x000fe20007810000 */
[----:B------:R-:W2:Y:S01]  /*12710*/  I2F R13, R13 ;  /* 0x0000000d000d7306 */ /* 0x000ea20000201400 */
[----:B------:R-:W-:Y:S01]  /*12720*/  FMNMX.FTZ R16, R201, R16, !PT ;  /* 0x00000010c9107209 */ /* 0x000fe20007810000 */
[----:B---3--:R-:W-:Y:S01]  /*12730*/  FFMA.FTZ R23, R12, -UR19, R23 ;  /* 0x800000130c177c23 */ /* 0x008fe20008010017 */
[----:B------:R-:W-:Y:S02]  /*12740*/  IABS R5, R5 ;  /* 0x0000000500057213 */ /* 0x000fe40000000000 */
[----:B------:R-:W-:Y:S02]  /*12750*/  ISETP.GE.OR P1, PT, R14, R241, !P1 ;  /* 0x000000f10e00720c */ /* 0x000fe40004f26670 */
[----:B------:R-:W-:Y:S02]  /*12760*/  FMNMX.FTZ R17, R180, R17, !PT ;  /* 0x00000011b4117209 */ /* 0x000fe40007810000 */
[----:B------:R-:W-:Y:S01]  /*12770*/  ISETP.GE.AND P6, PT, R3, R242, PT ;  /* 0x000000f20300720c */ /* 0x000fe20003fc6270 */
[----:B------:R-:W3:Y:S01]  /*12780*/  I2F R5, R5 ;  /* 0x0000000500057306 */ /* 0x000ee20000201400 */
[----:B------:R-:W-:Y:S02]  /*12790*/  ISETP.GE.AND P5, PT, R34, R239, PT ;  /* 0x000000ef2200720c */ /* 0x000fe40003fa6270 */
[----:B------:R-:W-:Y:S01]  /*127a0*/  FMNMX.FTZ R16, R202, R16, !PT ;  /* 0x00000010ca107209 */ /* 0x000fe20007810000 */
[----:B-1----:R-:W-:Y:S01]  /*127b0*/  FFMA.FTZ R22, R15, -UR19, R22 ;  /* 0x800000130f167c23 */ /* 0x002fe20008010016 */
[----:B------:R-:W-:Y:S02]  /*127c0*/  FSEL R178, R29, -INF , !P1 ;  /* 0xff8000001db27808 */ /* 0x000fe40004800000 */
[----:B------:R-:W-:Y:S02]  /*127d0*/  ISETP.GE.OR P6, PT, R3, R241, !P6 ;  /* 0x000000f10300720c */ /* 0x000fe400077c6670 */
[----:B------:R-:W-:Y:S02]  /*127e0*/  FMNMX.FTZ R17, R179, R17, !PT ;  /* 0x00000011b3117209 */ /* 0x000fe40007810000 */
[----:B------:R-:W-:Y:S02]  /*127f0*/  ISETP.GE.OR P5, PT, R34, R238, !P5 ;  /* 0x000000ee2200720c */ /* 0x000fe40006fa6670 */
[----:B------:R-:W-:Y:S01]  /*12800*/  FMNMX.FTZ R16, R203, R16, !PT ;  /* 0x00000010cb107209 */ /* 0x000fe20007810000 */
[----:B--2---:R-:W-:Y:S01]  /*12810*/  FFMA.FTZ R25, R13, -UR19, R25 ;  /* 0x800000130d197c23 */ /* 0x004fe20008010019 */
[----:B------:R-:W-:Y:S02]  /*12820*/  FSEL R175, R27, -INF , !P6 ;  /* 0xff8000001baf7808 */ /* 0x000fe40007000000 */
[----:B------:R-:W-:Y:S02]  /*12830*/  FMNMX.FTZ R17, R178, R17, !PT ;  /* 0x00000011b2117209 */ /* 0x000fe40007810000 */
[----:B------:R-:W-:Y:S02]  /*12840*/  FSEL R183, R6, -INF , !P5 ;  /* 0xff80000006b77808 */ /* 0x000fe40006800000 */
[----:B------:R-:W-:Y:S02]  /*12850*/  FMNMX.FTZ R16, R184, R16, !PT ;  /* 0x00000010b8107209 */ /* 0x000fe40007810000 */
[----:B------:R-:W-:Y:S01]  /*12860*/  FMNMX.FTZ R4, R175, R17, !PT ;  /* 0x00000011af047209 */ /* 0x000fe20007810000 */
[----:B---3--:R-:W-:Y:S01]  /*12870*/  FFMA.FTZ R24, R5, -UR19, R24 ;  /* 0x8000001305187c23 */ /* 0x008fe20008010018 */
[-C--:B------:R-:W-:Y:S02]  /*12880*/  ISETP.GE.AND P2, PT, R30, R239.reuse, PT ;  /* 0x000000ef1e00720c */ /* 0x080fe40003f46270 */
[----:B------:R-:W-:Y:S01]  /*12890*/  FSEL R182, R8, -INF , !P4 ;  /* 0xff80000008b67808 */ /* 0x000fe20006000000 */
[----:B------:R-:W1:Y:S01]  /*128a0*/  SHFL.BFLY PT, R6, R4, 0x2, 0x1f ;  /* 0x0c401f0004067f89 */ /* 0x000e6200000e0000 */
[----:B------:R-:W-:Y:S02]  /*128b0*/  FMNMX.FTZ R16, R183, R16, !PT ;  /* 0x00000010b7107209 */ /* 0x000fe40007810000 */
[----:B------:R-:W-:Y:S02]  /*128c0*/  ISETP.GE.OR P2, PT, R30, R238, !P2 ;  /* 0x000000ee1e00720c */ /* 0x000fe40005746670 */
[-C--:B------:R-:W-:Y:S02]  /*128d0*/  ISETP.GE.AND P0, PT, R35, R239.reuse, PT ;  /* 0x000000ef2300720c */ /* 0x080fe40003f06270 */
[----:B------:R-:W-:Y:S01]  /*128e0*/  FSEL R181, R7, -INF , !P3 ;  /* 0xff80000007b57808 */ /* 0x000fe20005800000 */
[----:B------:R-:W-:Y:S01]  /*128f0*/  LDSM.16.MT88.4 R28, [R221+0x10000] ;  /* 0x01000000dd1c783b */ /* 0x000fe20000004200 */
[----:B------:R-:W-:Y:S02]  /*12900*/  FMNMX.FTZ R16, R182, R16, !PT ;  /* 0x00000010b6107209 */ /* 0x000fe40007810000 */
[CC--:B------:R-:W-:Y:S02]  /*12910*/  ISETP.GE.AND P1, PT, R14.reuse, R239.reuse, PT ;  /* 0x000000ef0e00720c */ /* 0x0c0fe40003f26270 */
[----:B------:R-:W-:Y:S02]  /*12920*/  FSEL R174, R23, -INF , !P2 ;  /* 0xff80000017ae7808 */ /* 0x000fe40005000000 */
[----:B------:R-:W-:Y:S02]  /*12930*/  ISETP.GE.OR P0, PT, R35, R238, !P0 ;  /* 0x000000ee2300720c */ /* 0x000fe40004706670 */
[----:B------:R-:W-:Y:S02]  /*12940*/  FMNMX.FTZ R16, R181, R16, !PT ;  /* 0x00000010b5107209 */ /* 0x000fe40007810000 */
[----:B------:R-:W-:Y:S02]  /*12950*/  ISETP.GE.OR P1, PT, R14, R238, !P1 ;  /* 0x000000ee0e00720c */ /* 0x000fe40004f26670 */
[----:B------:R-:W-:Y:S01]  /*12960*/  FSEL R173, R22, -INF , !P0 ;  /* 0xff80000016ad7808 */ /* 0x000fe20004000000 */
[----:B------:R-:W-:Y:S01]  /*12970*/  LDSM.16.MT88.4 R12, [R224+0x10000] ;  /* 0x01000000e00c783b */ /* 0x000fe20000004200 */
[----:B------:R-:W-:Y:S02]  /*12980*/  FMNMX.FTZ R16, R174, R16, !PT ;  /* 0x00000010ae107209 */ /* 0x000fe40007810000 */
[----:B------:R-:W-:Y:S02]  /*12990*/  ISETP.GE.AND P2, PT, R3, R239, PT ;  /* 0x000000ef0300720c */ /* 0x000fe40003f46270 */
[----:B------:R-:W-:Y:S02]  /*129a0*/  FSEL R172, R25, -INF , !P1 ;  /* 0xff80000019ac7808 */ /* 0x000fe40004800000 */
[----:B------:R-:W-:Y:S02]  /*129b0*/  ISETP.GE.OR P2, PT, R3, R238, !P2 ;  /* 0x000000ee0300720c */ /* 0x000fe40005746670 */
[----:B------:R-:W-:Y:S02]  /*129c0*/  FMNMX.FTZ R3, R173, R16, !PT ;  /* 0x00000010ad037209 */ /* 0x000fe40007810000 */
[----:B------:R-:W-:Y:S02]  /*129d0*/  FSEL R165, R24, -INF , !P2 ;  /* 0xff80000018a57808 */ /* 0x000fe40005000000 */
[----:B------:R-:W-:Y:S02]  /*129e0*/  FMNMX.FTZ R3, R172, R3, !PT ;  /* 0x00000003ac037209 */ /* 0x000fe40007810000 */
[----:B-1----:R-:W-:Y:S02]  /*129f0*/  FMNMX.FTZ R6, R4, R6, !PT ;  /* 0x0000000604067209 */ /* 0x002fe40007810000 */
[----:B------:R-:W-:Y:S03]  /*12a00*/  FMNMX.FTZ R3, R165, R3, !PT ;  /* 0x00000003a5037209 */ /* 0x000fe60007810000 */
[----:B------:R-:W1:Y:S08]  /*12a10*/  SHFL.BFLY PT, R164, R6, 0x1, 0x1f ;  /* 0x0c201f0006a47f89 */ /* 0x000e7000000e0000 */
[----:B------:R-:W2:Y:S01]  /*12a20*/  SHFL.BFLY PT, R4, R3, 0x2, 0x1f ;  /* 0x0c401f0003047f89 */ /* 0x000ea200000e0000 */
[----:B-1----:R-:W-:Y:S04]  /*12a30*/  FMNMX.FTZ R164, R6, R164, !PT ;  /* 0x000000a406a47209 */ /* 0x002fe80007810000 */
        /* <DEDUP_REMOVED lines=10> */
[----:B------:R-:W2:Y:S01]  /*12ae0*/  LDSM.16.MT88.4 R20, [R222+0x10000] ;  /* 0x01000000de14783b */ /* 0x000ea20000004200 */
[--C-:B------:R-:W-:Y:S02]  /*12af0*/  FFMA.FTZ R180, R180, c[0x0][0x23c], -R177.reuse ;  /* 0x00008f00b4b47a23 */ /* 0x100fe400000108b1 */
[--C-:B------:R-:W-:Y:S02]  /*12b00*/  FFMA.FTZ R179, R179, c[0x0][0x23c], -R177.reuse ;  /* 0x00008f00b3b37a23 */ /* 0x100fe400000108b1 */
[--C-:B------:R-:W-:Y:S02]  /*12b10*/  FFMA.FTZ R178, R178, c[0x0][0x23c], -R177.reuse ;  /* 0x00008f00b2b27a23 */ /* 0x100fe400000108b1 */
[--C-:B------:R-:W-:Y:S02]  /*12b20*/  FFMA.FTZ R196, R196, c[0x0][0x23c], -R177.reuse ;  /* 0x00008f00c4c47a23 */ /* 0x100fe400000108b1 */
[----:B------:R-:W3:Y:S01]  /*12b30*/  MUFU.EX2 R188, R188 ;  /* 0x000000bc00bc7308 */ /* 0x000ee20000000800 */
        /* <DEDUP_REMOVED lines=20> */
[----:B---3--:R-:W-:Y:S01]  /*12c80*/  F2FP.PACK_AB R168, R188, R194 ;  /* 0x000000c2bca8723e */ /* 0x008fe200000000ff */
[--C-:B------:R-:W-:Y:S02]  /*12c90*/  FFMA.FTZ R189, R10, c[0x0][0x23c], -R176.reuse ;  /* 0x00008f000abd7a23 */ /* 0x100fe400000108b0 */
[----:B------:R-:W-:Y:S02]  /*12ca0*/  FMUL.FTZ R0, R0, c[0x0][0x23c] ;  /* 0x00008f0000007a20 */ /* 0x000fe40000410000 */
        /* <DEDUP_REMOVED lines=11> */
[--C-:B------:R-:W-:Y:S02]  /*12d60*/  FFMA.FTZ R185, R185, c[0x0][0x23c], -R177.reuse ;  /* 0x00008f00b9b97a23 */ /* 0x100fe400000108b1 */
[----:B------:R-:W-:Y:S02]  /*12d70*/  FFMA.FTZ R177, R175, c[0x0][0x23c], -R177 ;  /* 0x00008f00afb17a23 */ /* 0x000fe400000108b1 */
[--C-:B------:R-:W-:Y:S01]  /*12d80*/  FFMA.FTZ R184, R184, c[0x0][0x23c], -R176.reuse ;  /* 0x00008f00b8b87a23 */ /* 0x100fe200000108b0 */
[----:B------:R-:W-:Y:S01]  /*12d90*/  MUFU.EX2 R190, R190 ;  /* 0x000000be00be7308 */ /* 0x000fe20000000800 */
[--C-:B------:R-:W-:Y:S02]  /*12da0*/  FFMA.FTZ R183, R183, c[0x0][0x23c], -R176.reuse ;  /* 0x00008f00b7b77a23 */ /* 0x100fe400000108b0 */
[--C-:B------:R-:W-:Y:S02]  /*12db0*/  FFMA.FTZ R182, R182, c[0x0][0x23c], -R176.reuse ;  /* 0x00008f00b6b67a23 */ /* 0x100fe400000108b0 */
[--C-:B------:R-:W-:Y:S02]  /*12dc0*/  FFMA.FTZ R181, R181, c[0x0][0x23c], -R176.reuse ;  /* 0x00008f00b5b57a23 */ /* 0x100fe400000108b0 */
[----:B------:R-:W-:Y:S03]  /*12dd0*/  FFMA.FTZ R176, R165, c[0x0][0x23c], -R176 ;  /* 0x00008f00a5b07a23 */ /* 0x000fe600000108b0 */
[----:B------:R-:W1:Y:S01]  /*12de0*/  MUFU.EX2 R189, R189 ;  /* 0x000000bd00bd7308 */ /* 0x000e620000000800 */
[----:B---3--:R-:W-:Y:S09]  /*12df0*/  F2FP.PACK_AB R169, R191, R195 ;  /* 0x000000c3bfa9723e */ /* 0x008ff200000000ff */
[----:B------:R-:W3:Y:S10]  /*12e00*/  MUFU.EX2 R2, R2 ;  /* 0x0000000200027308 */ /* 0x000ef40000000800 */
[----:B------:R-:W4:Y:S01]  /*12e10*/  MUFU.EX2 R0, R0 ;  /* 0x0000000000007308 */ /* 0x000f220000000800 */
[----:B-1----:R-:W-:Y:S09]  /*12e20*/  F2FP.PACK_AB R171, R189, R190 ;  /* 0x000000bebdab723e */ /* 0x002ff200000000ff */
[----:B------:R-:W-:Y:S01]  /*12e30*/  MUFU.EX2 R186, R185 ;  /* 0x000000b900ba7308 */ /* 0x000fe20000000800 */
[C---:B---3--:R-:W-:Y:S02]  /*12e40*/  FMUL.FTZ R4, R2.reuse, R160 ;  /* 0x000000a002047220 */ /* 0x048fe40000410000 */
        /* <DEDUP_REMOVED lines=25> */
[C---:B--2---:R-:W-:Y:S02]  /*12fe0*/  HMMA.16816.F32 R12, R168.reuse, R20, R12 ;  /* 0x00000014a80c723c */ /* 0x044fe4000000180c */
        /* <DEDUP_REMOVED lines=386> */
.L_x_6424:
        /* <DEDUP_REMOVED lines=323> */
.L_x_6429:
[----:B------:R-:W1:Y:S01]  /*15c40*/  S2UR UR7, SR_CTAID.Z ;  /* 0x00000000000779c3 */ /* 0x000e620000002700 */
[----:B------:R-:W-:Y:S02]  /*15c50*/  ULDC UR4, c[0x0][0x1c0] ;  /* 0x0000700000047ab9 */ /* 0x000fe40000000800 */
[----:B------:R-:W-:-:S05]  /*15c60*/  ULDC UR8, c[0x0][0x214] ;  /* 0x0000850000087ab9 */ /* 0x000fca0000000800 */
[----:B------:R-:W1:Y:S02]  /*15c70*/  S2UR UR6, SR_CTAID.Y ;  /* 0x00000000000679c3 */ /* 0x000e640000002600 */
[----:B-1----:R-:W-:-:S04]  /*15c80*/  UIMAD UR4, UR6, UR4, UR7 ;  /* 0x00000004060472a4 */ /* 0x002fc8000f8e0207 */
[----:B------:R-:W-:Y:S02]  /*15c90*/  UIMAD UR8, UR4, UR8, URZ ;  /* 0x00000008040872a4 */ /* 0x000fe4000f8e023f */
.L_x_6430:
        /* <DEDUP_REMOVED lines=58> */
.L_x_6432:
[----:B---34-:R-:W-:Y:S05]  /*16040*/  BSYNC B0 ;  /* 0x0000000000007941 */ /* 0x018fea0003800000 */
.L_x_6431:
        /* <DEDUP_REMOVED lines=40> */
.L_x_6434:
[----:B------:R-:W-:Y:S05]  /*162d0*/  BSYNC B0 ;  /* 0x0000000000007941 */ /* 0x000fea0003800000 */
.L_x_6433:
        /* <DEDUP_REMOVED lines=22> */
.L_x_6436:
[----:B------:R-:W-:Y:S05]  /*16440*/  BSYNC B0 ;  /* 0x0000000000007941 */ /* 0x000fea0003800000 */
.L_x_6435:
        /* <DEDUP_REMOVED lines=22> */
.L_x_6438:
[----:B------:R-:W-:Y:S05]  /*165b0*/  BSYNC B0 ;  /* 0x0000000000007941 */ /* 0x000fea0003800000 */
.L_x_6437:
        /* <DEDUP_REMOVED lines=23> */
.L_x_6439:
        /* <DEDUP_REMOVED lines=13> */
.L_x_8815:


//--------------------- .text._ZN5flash24flash_fwd_splitkv_kernelI23Flash_fwd_kernel_traitsILi256ELi64ELi64ELi4ELb0ELb0EN7cutlass6half_tE19Flash_kernel_traitsILi256ELi64ELi64ELi4ES3_EELb0ELb1ELb0ELb0ELb1ELb0ELb0ELb1EEEvNS_16Flash_fwd_paramsE --------------------------
	.section	.text._ZN5flash24flash_fwd_splitkv_kernelI23Flash_fwd_kernel_traitsILi256ELi64ELi64ELi4ELb0ELb0EN7cutlass6half_tE19Flash_kernel_traitsILi256ELi64ELi64ELi4ES3_EELb0ELb1ELb0ELb0ELb1ELb0ELb0ELb1EEEvNS_16Flash_fwd_paramsE,"ax",@progbits
	.sectioninfo	@"SHI_REGISTERS=255"
	.align	128
        .global         _ZN5flash24flash_fwd_splitkv_kernelI23Flash_fwd_kernel_traitsILi256ELi64ELi64ELi4ELb0ELb0EN7cutlass6half_tE19Flash_kernel_traitsILi256ELi64ELi64ELi4ES3_EELb0ELb1ELb0ELb0ELb1ELb0ELb0ELb1EEEvNS_16Flash_fwd_paramsE
        .type           _ZN5flash24flash_fwd_splitkv_kernelI23Flash_fwd_kernel_traitsILi256ELi64ELi64ELi4ELb0ELb0EN7cutlass6half_tE19Flash_kernel_traitsILi256ELi64ELi64ELi4ES3_EELb0ELb1ELb0ELb0ELb1ELb0ELb0ELb1EEEvNS_16Flash_fwd_paramsE,@function
        .size           _ZN5flash24flash_fwd_splitkv_kernelI23Flash_fwd_kernel_traitsILi256ELi64ELi64ELi4ELb0ELb0EN7cutlass6half_tE19Flash_kernel_traitsILi256ELi64ELi64ELi4ES3_EELb0ELb1ELb0ELb0ELb1ELb0ELb0ELb1EEEvNS_16Flash_fwd_paramsE,(.L_x_8816 - _ZN5flash24flash_fwd_splitkv_kernelI23Flash_fwd_kernel_traitsILi256ELi64ELi64ELi4ELb0ELb0EN7cutlass6half_tE19Flash_kernel_traitsILi256ELi64ELi64ELi4ES3_EELb0ELb1ELb0ELb0ELb1ELb0ELb0ELb1EEEvNS_16Flash_fwd_paramsE)
        .other          _ZN5flash24flash_fwd_splitkv_kernelI23Flash_fwd_kernel_traitsILi256ELi64ELi64ELi4ELb0ELb0EN7cutlass6half_tE19Flash_kernel_traitsILi256ELi64ELi64ELi4ES3_EELb0ELb1ELb0ELb0ELb1ELb0ELb0ELb1EEEvNS_16Flash_fwd_paramsE,@"STO_CUDA_ENTRY STV_DEFAULT"
_ZN5flash24flash_fwd_splitkv_kernelI23Flash_fwd_kernel_traitsILi256ELi64ELi64ELi4ELb0ELb0EN7cutlass6half_tE19Flash_kernel_traitsILi256ELi64ELi64ELi4ES3_EELb0ELb1ELb0ELb0ELb1ELb0ELb0ELb1EEEvNS_16Flash_fwd_paramsE:
.text._ZN5flash24flash_fwd_splitkv_kernelI23Flash_fwd_kernel_traitsILi256ELi64ELi64ELi4ELb0ELb0EN7cutlass6half_tE19Flash_kernel_traitsILi256ELi64ELi64ELi4ES3_EELb0ELb1ELb0ELb0ELb1ELb0ELb0ELb1EEEvNS_16Flash_fwd_paramsE:
[----:B------:R-:W-:Y:S02]  /*0000*/  MOV R1, c[0x0][0x28] ;  /* 0x00000a0000017a02 */ /* 0x000fe40000000f00 */
[----:B------:R-:W1:Y:S01]  /*0010*/  S2R R2, SR_CTAID.Y ;  /* 0x0000000000027919 */ /* 0x000e620000002600 */
        /* <DEDUP_REMOVED lines=8> */
[----:B------:R-:W2:Y:S01]  /*00a0*/  LDC.U8 R0, c[0x0][0x312] ;  /* 0x0000c480ff007b82 */ /* 0x000ea20000000000 */
[----:B------:R-:W-:Y:S01]  /*00b0*/  ISETP.EQ.U32.AND P0, PT, RZ, c[0x0][0x248], PT ;  /* 0x00009200ff007a0c */ /* 0x000fe20003f02070 */
[----:B-1----:R-:W-:-:S04]  /*00c0*/  IMAD.WIDE R4, R2, R89, c[0x0][0x240] ;  /* 0x0000900002047625 */ /* 0x002fc800078e0259 */
[----:B------:R-:W-:-:S03]  /*00d0*/  IMAD.WIDE R146, R2, R89, c[0x0][0x250] ;  /* 0x0000940002927625 */ /* 0x000fc600078e0259 */
[----:B------:R-:W3:Y:S04]  /*00e0*/  @P1 LDG.E R233, [R4.64] ;  /* 0x0000000604e91981 */ /* 0x000ee8000c1e1900 */
[----:B------:R-:W3:Y:S01]  /*00f0*/  @P1 LDG.E R232, [R4.64+0x4] ;  /* 0x0000040604e81981 */ /* 0x000ee2000c1e1900 */
[----:B--2---:R-:W-:-:S03]  /*0100*/  ISETP.NE.AND P2, PT, R0, RZ, PT ;  /* 0x000000ff0000720c */ /* 0x004fc60003f45270 */
[----:B------:R1:W5:Y:S01]  /*0110*/  @P5 LDG.E R6, [R146.64] ;  /* 0x0000000692065981 */ /* 0x000362000c1e1900 */
[----:B------:R-:W-:Y:S01]  /*0120*/  ISETP.EQ.OR.EX P0, PT, RZ, c[0x0][0x24c], !P2, P0 ;  /* 0x00009300ff007a0c */ /* 0x000fe20005702700 */
[----:B------:R-:W-:Y:S02]  /*0130*/  IMAD.MOV.U32 R21, RZ, RZ, -0x1 ;  /* 0xffffffffff157424 */ /* 0x000fe400078e00ff */
[----:B------:R-:W-:Y:S01]  /*0140*/  IMAD.WIDE R8, R2, R89, c[0x0][0x248] ;  /* 0x0000920002087625 */ /* 0x000fe200078e0259 */
[----:B------:R-:W2:Y:S04]  /*0150*/  S2R R27, SR_CTAID.X ;  /* 0x00000000001b7919 */ /* 0x000ea80000002500 */
[----:B------:R-:W4:Y:S04]  /*0160*/  S2R R144, SR_CTAID.Z ;  /* 0x0000000000907919 */ /* 0x000f280000002700 */
[----:B------:R-:W1:Y:S04]  /*0170*/  S2R R52, SR_TID.X ;  /* 0x0000000000347919 */ /* 0x000e680000002100 */
[----:B------:R1:W5:Y:S01]  /*0180*/  @!P0 LDG.E R21, [R8.64] ;  /* 0x0000000608158981 */ /* 0x000362000c1e1900 */
[----:B------:R-:W-:-:S04]  /*0190*/  ISETP.NE.U32.AND P0, PT, RZ, c[0x0][0x248], PT ;  /* 0x00009200ff007a0c */ /* 0x000fc80003f05070 */
[----:B------:R-:W-:Y:S02]  /*01a0*/  ISETP.NE.AND.EX P0, PT, RZ, c[0x0][0x24c], PT, P0 ;  /* 0x00009300ff007a0c */ /* 0x000fe40003f05300 */
[----:B------:R-:W-:-:S04]  /*01b0*/  MOV R7, R2 ;  /* 0x0000000200077202 */ /* 0x000fc80000000f00 */
[--C-:B------:R-:W-:Y:S01]  /*01c0*/  SHF.R.S32.HI R0, RZ, 0x1f, R7.reuse ;  /* 0x0000001fff007819 */ /* 0x100fe20000011407 */
[----:B------:R-:W-:Y:S02]  /*01d0*/  IMAD.MOV.U32 R11, RZ, RZ, R7 ;  /* 0x000000ffff0b7224 */ /* 0x000fe400078e0007 */
[----:B---3--:R-:W-:Y:S01]  /*01e0*/  @P1 IMAD.IADD R232, R232, 0x1, -R233 ;  /* 0x00000001e8e81824 */ /* 0x008fe200078e0ae9 */
[----:B------:R-:W-:-:S03]  /*01f0*/  @!P1 MOV R232, c[0x0][0x214] ;  /* 0x0000850000e89a02 */ /* 0x000fc60000000f00 */
[----:B------:R-:W-:Y:S05]  /*0200*/  @!P0 BRA `(.L_x_6440) ;  /* 0x0000004000008947 */ /* 0x000fea0003800000 */
[----:B-12-4-:R-:W2:Y:S02]  /*0210*/  @P2 LDG.E R4, [R8.64+0x4] ;  /* 0x0000040608042981 */ /* 0x016ea4000c1e1900 */
[----:B--2--5:R-:W-:-:S06]  /*0220*/  @P2 IADD3 R3, R4, -R21, RZ ;  /* 0x8000001504032210 */ /* 0x024fcc0007ffe0ff */
[----:B------:R1:W5:Y:S01]  /*0230*/  @!P2 LDG.E R3, [R8.64] ;  /* 0x000000060803a981 */ /* 0x000362000c1e1900 */
[----:B------:R-:W-:Y:S05]  /*0240*/  BRA `(.L_x_6441) ;  /* 0x0000001000007947 */ /* 0x000fea0003800000 */
.L_x_6440:
[----:B-12-4-:R-:W-:Y:S02]  /*0250*/  MOV R3, c[0x0][0x218] ;  /* 0x0000860000037a02 */ /* 0x016fe40000000f00 */
.L_x_6441:
        /* <DEDUP_REMOVED lines=14> */
[----:B------:R-:W-:Y:S01]  /*0340*/  IADD3 R4, -R232, 0x7f, R61 ;  /* 0x0000007fe8047810 */ /* 0x000fe20007ffe13d */
[----:B------:R-:W-:Y:S01]  /*0350*/  UIADD3 UR5, UR5, 0x3f, URZ ;  /* 0x0000003f05057890 */ /* 0x000fe2000fffe03f */
[C---:B------:R-:W-:Y:S02]  /*0360*/  IADD3 R10, R63.reuse, R61, -R232 ;  /* 0x0000003d3f0a7210 */ /* 0x040fe40007ffe8e8 */
[----:B-1----:R-:W-:Y:S01]  /*0370*/  IADD3 R8, R63, 0x3f, RZ ;  /* 0x0000003f3f087810 */ /* 0x002fe20007ffe0ff */
[----:B------:R-:W-:Y:S01]  /*0380*/  USHF.R.S32.HI UR4, URZ, 0x1f, UR5 ;  /* 0x0000001f3f047899 */ /* 0x000fe20008011405 */
[----:B------:R-:W-:Y:S02]  /*0390*/  IADD3 R4, R4, c[0x0][0x2e8], R63 ;  /* 0x0000ba0004047a10 */ /* 0x000fe40007ffe03f */
[----:B------:R-:W-:Y:S01]  /*03a0*/  IADD3 R10, R10, -c[0x0][0x2e4], RZ ;  /* 0x8000b9000a0a7a10 */ /* 0x000fe20007ffe0ff */
[----:B------:R-:W-:Y:S01]  /*03b0*/  ULEA.HI UR4, UR4, UR5, URZ, 0x6 ;  /* 0x0000000504047291 */ /* 0x000fe2000f8f303f */
[----:B------:R-:W-:-:S02]  /*03c0*/  SHF.R.S32.HI R5, RZ, 0x1f, R8 ;  /* 0x0000001fff057819 */ /* 0x000fc40000011408 */
[----:B------:R-:W-:Y:S01]  /*03d0*/  SHF.R.S32.HI R3, RZ, 0x1f, R4 ;  /* 0x0000001fff037819 */ /* 0x000fe20000011404 */
[----:B------:R-:W-:Y:S01]  /*03e0*/  USHF.R.S32.HI UR4, URZ, 0x6, UR4 ;  /* 0x000000063f047899 */ /* 0x000fe20008011404 */
[----:B------:R-:W-:Y:S02]  /*03f0*/  SHF.R.S32.HI R9, RZ, 0x1f, R10 ;  /* 0x0000001fff097819 */ /* 0x000fe4000001140a */
[----:B------:R-:W-:Y:S02]  /*0400*/  LEA.HI R5, R5, R8, RZ, 0x6 ;  /* 0x0000000805057211 */ /* 0x000fe400078f30ff */
[----:B------:R-:W-:Y:S02]  /*0410*/  LEA.HI R3, R3, R4, RZ, 0x6 ;  /* 0x0000000403037211 */ /* 0x000fe400078f30ff */
[----:B------:R-:W-:Y:S02]  /*0420*/  LEA.HI R9, R9, R10, RZ, 0x6 ;  /* 0x0000000a09097211 */ /* 0x000fe400078f30ff */
[----:B------:R-:W-:-:S02]  /*0430*/  SHF.R.S32.HI R5, RZ, 0x6, R5 ;  /* 0x00000006ff057819 */ /* 0x000fc40000011405 */
[----:B------:R-:W-:Y:S02]  /*0440*/  SHF.R.S32.HI R3, RZ, 0x6, R3 ;  /* 0x00000006ff037819 */ /* 0x000fe40000011403 */
[----:B------:R-:W-:Y:S02]  /*0450*/  SHF.R.S32.HI R9, RZ, 0x6, R9 ;  /* 0x00000006ff097819 */ /* 0x000fe40000011409 */
[----:B------:R-:W-:Y:S02]  /*0460*/  IMNMX R166, R5, UR4, PT ;  /* 0x0000000405a67c17 */ /* 0x000fe4000b800200 */
[----:B------:R-:W-:Y:S02]  /*0470*/  IMNMX R231, RZ, R9, !PT ;  /* 0x00000009ffe77217 */ /* 0x000fe40007800200 */
[----:B------:R-:W-:-:S04]  /*0480*/  IMNMX R166, R166, R3, PT ;  /* 0x00000003a6a67217 */ /* 0x000fc80003800200 */
[----:B------:R-:W-:-:S13]  /*0490*/  ISETP.GE.AND P0, PT, R231, R166, PT ;  /* 0x000000a6e700720c */ /* 0x000fda0003f06270 */
[----:B------:R-:W-:Y:S05]  /*04a0*/  @!P0 BRA `(.L_x_6442) ;  /* 0x0000079000008947 */ /* 0x000fea0003800000 */
        /* <DEDUP_REMOVED lines=10> */
[----:B------:R-:W-:Y:S01]  /*0550*/  @P0 IMAD.WIDE.U32 R8, R233, c[0x0][0x1e8], RZ ;  /* 0x00007a00e9080a25 */ /* 0x000fe200078e00ff */
[----:B------:R-:W-:-:S03]  /*0560*/  SHF.L.U32 R4, R4, 0x3, RZ ;  /* 0x0000000304047819 */ /* 0x000fc600000006ff */
        /* <DEDUP_REMOVED lines=11> */
[----:B------:R-:W-:-:S04]  /*0620*/  SHF.R.S32.HI R0, RZ, 0x1f, R144 ;  /* 0x0000001fff007819 */ /* 0x000fc80000011490 */
[----:B------:R-:W-:Y:S01]  /*0630*/  IADD3.X R5, R233, R5, R2, P0, !PT ;  /* 0x00000005e9057210 */ /* 0x000fe200007fe402 */
[----:B------:R-:W-:Y:S01]  /*0640*/  IMAD R9, R0, c[0x0][0x1f0], RZ ;  /* 0x00007c0000097a24 */ /* 0x000fe200078e02ff */
[----:B------:R-:W-:Y:S01]  /*0650*/  ISETP.GE.AND P0, PT, R3, R232, PT ;  /* 0x000000e80300720c */ /* 0x000fe20003f06270 */
[----:B------:R-:W-:Y:S01]  /*0660*/  IMAD R0, R7, c[0x0][0x1c0], R144 ;  /* 0x0000700007007a24 */ /* 0x000fe200078e0290 */
[----:B------:R-:W-:Y:S01]  /*0670*/  SHF.R.S32.HI R7, RZ, 0x1f, R3 ;  /* 0x0000001fff077819 */ /* 0x000fe20000011403 */
[C---:B------:R-:W-:Y:S02]  /*0680*/  IMAD R9, R144.reuse, c[0x0][0x1f4], R9 ;  /* 0x00007d0090097a24 */ /* 0x040fe400078e0209 */
[----:B------:R-:W-:-:S04]  /*0690*/  IMAD.WIDE.U32 R144, R144, c[0x0][0x1f0], R4 ;  /* 0x00007c0090907a25 */ /* 0x000fc800078e0004 */
[----:B------:R-:W-:Y:S02]  /*06a0*/  IMAD R0, R0, c[0x0][0x214], R61 ;  /* 0x0000850000007a24 */ /* 0x000fe400078e023d */
[----:B------:R-:W-:Y:S02]  /*06b0*/  IMAD.IADD R15, R145, 0x1, R9 ;  /* 0x00000001910f7824 */ /* 0x000fe400078e0209 */
        /* <DEDUP_REMOVED lines=12> */
.L_x_6444:
[----:B------:R-:W-:Y:S05]  /*0780*/  BSYNC B0 ;  /* 0x0000000000007941 */ /* 0x000fea0003800000 */
.L_x_6443:
        /* <DEDUP_REMOVED lines=18> */
.L_x_6446:
[----:B------:R-:W-:Y:S05]  /*08b0*/  BSYNC B0 ;  /* 0x0000000000007941 */ /* 0x000fea0003800000 */
.L_x_6445:
        /* <DEDUP_REMOVED lines=18> */
.L_x_6448:
[----:B------:R-:W-:Y:S05]  /*09e0*/  BSYNC B0 ;  /* 0x0000000000007941 */ /* 0x000fea0003800000 */
.L_x_6447:
        /* <DEDUP_REMOVED lines=17> */
.L_x_6450:
[----:B------:R-:W-:Y:S05]  /*0b00*/  BSYNC B0 ;  /* 0x0000000000007941 */ /* 0x000fea0003800000 */
.L_x_6449:
        /* <DEDUP_REMOVED lines=19> */
.L_x_6442:
        /* <DEDUP_REMOVED lines=23> */
[----:B-----5:R-:W1:Y:S02]  /*0db0*/  F2I.FTZ.U32.TRUNC.NTZ R7, R6 ;  /* 0x0000000600077305 */ /* 0x020e64000021f000 */
        /* <DEDUP_REMOVED lines=48> */
[----:B------:R-:W-:Y:S02]  /*10c0*/  @!P1 LOP3.LUT R4, RZ, c[0x0][0x1c8], RZ, 0x33, !PT ;  /* 0x00007200ff049a12 */ /* 0x000fe400078e33ff */
[----:B--2---:R-:W-:Y:S01]  /*10d0*/  SHF.R.S32.HI R21, RZ, 0x1f, R2 ;  /* 0x0000001fff157819 */ /* 0x004fe20000011402 */
[----:B------:R-:W-:-:S04]  /*10e0*/  IMAD.WIDE.U32 R12, R2, c[0x0][0x180], RZ ;  /* 0x00006000020c7a25 */ /* 0x000fc800078e00ff */
[C---:B------:R-:W-:Y:S02]  /*10f0*/  IMAD R3, R21.reuse, c[0x0][0x180], RZ ;  /* 0x0000600015037a24 */ /* 0x040fe400078e02ff */
[----:B------:R-:W-:Y:S02]  /*1100*/  IMAD R21, R21, c[0x0][0x188], RZ ;  /* 0x0000620015157a24 */ /* 0x000fe400078e02ff */
[C---:B------:R-:W-:Y:S02]  /*1110*/  IMAD R3, R2.reuse, c[0x0][0x184], R3 ;  /* 0x0000610002037a24 */ /* 0x040fe400078e0203 */
[C---:B------:R-:W-:Y:S02]  /*1120*/  IMAD R21, R2.reuse, c[0x0][0x18c], R21 ;  /* 0x0000630002157a24 */ /* 0x040fe400078e0215 */
[----:B------:R-:W-:Y:S01]  /*1130*/  IMAD.WIDE.U32 R14, R2, c[0x0][0x188], RZ ;  /* 0x00006200020e7a25 */ /* 0x000fe200078e00ff */
[----:B------:R-:W-:Y:S02]  /*1140*/  IADD3 R13, R13, R3, RZ ;  /* 0x000000030d0d7210 */ /* 0x000fe40007ffe0ff */
[----:B------:R-:W-:Y:S01]  /*1150*/  SHF.R.S32.HI R3, RZ, 0x1f, R4 ;  /* 0x0000001fff037819 */ /* 0x000fe20000011404 */
[----:B------:R-:W-:Y:S01]  /*1160*/  IMAD.IADD R21, R15, 0x1, R21 ;  /* 0x000000010f157824 */ /* 0x000fe200078e0215 */
[----:B------:R-:W-:Y:S01]  /*1170*/  MOV R2, R14 ;  /* 0x0000000e00027202 */ /* 0x000fe20000000f00 */
[----:B------:R-:W-:-:S04]  /*1180*/  IMAD.WIDE.U32 R12, R19, c[0x0][0x198], R12 ;  /* 0x00006600130c7a25 */ /* 0x000fc800078e000c */
[----:B------:R-:W-:Y:S02]  /*1190*/  IMAD.IADD R13, R13, 0x1, R6 ;  /* 0x000000010d0d7824 */ /* 0x000fe400078e0206 */
[----:B------:R-:W-:Y:S02]  /*11a0*/  IMAD R7, R3, c[0x0][0x1b0], RZ ;  /* 0x00006c0003077a24 */ /* 0x000fe400078e02ff */
[----:B------:R-:W-:-:S04]  /*11b0*/  IMAD.WIDE.U32 R140, R4, c[0x0][0x1b0], R12 ;  /* 0x00006c00048c7a25 */ /* 0x000fc800078e000c */
[----:B------:R-:W-:-:S05]  /*11c0*/  IMAD R7, R4, c[0x0][0x1b4], R7 ;  /* 0x00006d0004077a24 */ /* 0x000fca00078e0207 */
[----:B------:R-:W-:Y:S01]  /*11d0*/  IADD3 R15, R141, R7, RZ ;  /* 0x000000078d0f7210 */ /* 0x000fe20007ffe0ff */
[----:B------:R-:W-:Y:S05]  /*11e0*/  BRA `(.L_x_6452) ;  /* 0x0000046000007947 */ /* 0x000fea0003800000 */
.L_x_6451:
        /* <DEDUP_REMOVED lines=14> */
[----:B------:R-:W-:-:S04]  /*12d0*/  IADD3 R3, R9, R2, RZ ;  /* 0x0000000209037210 */ /* 0x000fc80007ffe0ff */
.L_x_6453:
[----:B------:R-:W-:Y:S01]  /*12e0*/  IABS R5, c[0x0][0x1c8] ;  /* 0x0000720000057a13 */ /* 0x000fe20000000000 */
[----:B------:R-:W-:Y:S01]  /*12f0*/  IMAD.MOV.U32 R15, RZ, RZ, R3 ;  /* 0x000000ffff0f7224 */ /* 0x000fe200078e0003 */
[----:B------:R-:W-:Y:S02]  /*1300*/  MOV R14, R8 ;  /* 0x00000008000e7202 */ /* 0x000fe40000000f00 */
[----:B------:R-:W1:Y:S01]  /*1310*/  I2F.RP R10, R5 ;  /* 0x00000005000a7306 */ /* 0x000e620000209400 */
[----:B------:R-:W-:-:S07]  /*1320*/  @P4 IADD3 R21, R6, R21, RZ ;  /* 0x0000001506154210 */ /* 0x000fce0007ffe0ff */
        /* <DEDUP_REMOVED lines=8> */
[----:B------:R-:W-:-:S03]  /*13b0*/  MOV R9, R2 ;  /* 0x0000000200097202 */ /* 0x000fc60000000f00 */
[----:B------:R-:W-:-:S04]  /*13c0*/  @P4 IMAD.WIDE.U32 R12, R21, c[0x0][0x1a0], RZ ;  /* 0x00006800150c4a25 */ /* 0x000fc800078e00ff */
[----:B------:R-:W-:-:S04]  /*13d0*/  IMAD.HI.U32 R4, R4, R9, RZ ;  /* 0x0000000904047227 */ /* 0x000fc800078e00ff */
[----:B------:R-:W-:Y:S02]  /*13e0*/  IMAD.MOV R2, RZ, RZ, -R4 ;  /* 0x000000ffff027224 */ /* 0x000fe400078e0a04 */
[----:B------:R-:W-:Y:S02]  /*13f0*/  @P4 IMAD R21, R21, c[0x0][0x1a4], R13 ;  /* 0x0000690015154a24 */ /* 0x000fe400078e020d */
[----:B------:R-:W-:Y:S01]  /*1400*/  IMAD R2, R5, R2, R9 ;  /* 0x0000000205027224 */ /* 0x000fe200078e0209 */
[----:B------:R-:W-:-:S04]  /*1410*/  LEA R9, R166, 0xffffffc0, 0x6 ;  /* 0xffffffc0a6097811 */ /* 0x000fc800078e30ff */
[----:B------:R-:W-:Y:S01]  /*1420*/  ISETP.GT.U32.AND P0, PT, R5, R2, PT ;  /* 0x000000020500720c */ /* 0x000fe20003f04070 */
[----:B------:R-:W-:-:S04]  /*1430*/  IMAD.WIDE.U32 R14, R9, c[0x0][0x198], R14 ;  /* 0x00006600090e7a25 */ /* 0x000fc800078e000e */
[----:B------:R-:W-:Y:S01]  /*1440*/  IMAD.MOV.U32 R19, RZ, RZ, R9 ;  /* 0x000000ffff137224 */ /* 0x000fe200078e0009 */
[----:B------:R-:W-:-:S07]  /*1450*/  MOV R140, R14 ;  /* 0x0000000e008c7202 */ /* 0x000fce0000000f00 */
        /* <DEDUP_REMOVED lines=12> */
[----:B------:R-:W-:Y:S02]  /*1520*/  IMAD.IADD R141, R15, 0x1, R2 ;  /* 0x000000010f8d7824 */ /* 0x000fe400078e0202 */
[----:B------:R-:W-:Y:S01]  /*1530*/  @P4 IMAD.MOV.U32 R2, RZ, RZ, R12 ;  /* 0x000000ffff024224 */ /* 0x000fe200078e000c */
        /* <DEDUP_REMOVED lines=17> */
.L_x_6452:
[----:B------:R1:W5:Y:S01]  /*1650*/  @P5 LDG.E R12, [R146.64] ;  /* 0x00000006920c5981 */ /* 0x000362000c1e1900 */
[----:B------:R-:W-:Y:S01]  /*1660*/  SHF.R.S32.HI R13, RZ, 0x1f, R52 ;  /* 0x0000001fff0d7819 */ /* 0x000fe20000011434 */
[----:B------:R-:W-:Y:S01]  /*1670*/  IMAD.MOV.U32 R25, RZ, RZ, 0x2 ;  /* 0x00000002ff197424 */ /* 0x000fe200078e00ff */
[----:B------:R-:W-:Y:S01]  /*1680*/  ISETP.NE.AND P0, PT, R233, -0x1, PT ;  /* 0xffffffffe900780c */ /* 0x000fe20003f05270 */
[----:B------:R-:W-:Y:S01]  /*1690*/  IMAD.MOV.U32 R134, RZ, RZ, c[0x0][0x230] ;  /* 0x00008c00ff867624 */ /* 0x000fe200078e00ff */
[----:B------:R-:W-:Y:S01]  /*16a0*/  LEA.HI R23, R13, R52, RZ, 0x3 ;  /* 0x000000340d177211 */ /* 0x000fe200078f18ff */
[----:B------:R-:W-:Y:S01]  /*16b0*/  IMAD.MOV.U32 R30, RZ, RZ, RZ ;  /* 0x000000ffff1e7224 */ /* 0x000fe200078e00ff */
[----:B------:R-:W-:Y:S01]  /*16c0*/  MOV R31, c[0x0][0x230] ;  /* 0x00008c00001f7a02 */ /* 0x000fe20000000f00 */
[----:B------:R-:W-:Y:S01]  /*16d0*/  IMAD.MOV.U32 R150, RZ, RZ, c[0x0][0x198] ;  /* 0x00006600ff967624 */ /* 0x000fe200078e00ff */
[----:B------:R-:W-:-:S02]  /*16e0*/  SHF.R.S32.HI R142, RZ, 0x3, R23 ;  /* 0x00000003ff8e7819 */ /* 0x000fc40000011417 */
[----:B------:R-:W-:Y:S01]  /*16f0*/  LOP3.LUT R23, R23, 0xfffffff8, RZ, 0xc0, !PT ;  /* 0xfffffff817177812 */ /* 0x000fe200078ec0ff */
[----:B------:R-:W-:Y:S01]  /*1700*/  IMAD.HI.U32 R134, R25, R134, R30 ;  /* 0x0000008619867227 */ /* 0x000fe200078e001e */
[CC--:B------:R-:W-:Y:S02]  /*1710*/  LEA.HI R137, R13.reuse, R52.reuse, RZ, 0x4 ;  /* 0x000000340d897211 */ /* 0x0c0fe400078f20ff */
[----:B------:R-:W-:Y:S01]  /*1720*/  SHF.R.S32.HI R143, RZ, 0x1f, R142 ;  /* 0x0000001fff8f7819 */ /* 0x000fe2000001148e */
[----:B------:R-:W-:Y:S01]  /*1730*/  @!P0 IMAD R6, R0, c[0x0][0x178], RZ ;  /* 0x00005e0000068a24 */ /* 0x000fe200078e02ff */
[CC--:B------:R-:W-:Y:S01]  /*1740*/  LEA.HI R58, R13.reuse, R52.reuse, RZ, 0x5 ;  /* 0x000000340d3a7211 */ /* 0x0c0fe200078f28ff */
[----:B------:R-:W-:Y:S01]  /*1750*/  IMAD.SHL.U32 R25, R142, 0x40, RZ ;  /* 0x000000408e197824 */ /* 0x000fe200078e00ff */
[----:B------:R-:W-:Y:S01]  /*1760*/  SHF.R.S32.HI R135, RZ, 0x1, R134 ;  /* 0x00000001ff877819 */ /* 0x000fe20000011486 */
[----:B------:R-:W-:Y:S01]  /*1770*/  IMAD.IADD R60, R52, 0x1, -R23 ;  /* 0x00000001343c7824 */ /* 0x000fe200078e0a17 */
[----:B------:R-:W-:Y:S01]  /*1780*/  LEA.HI R23, R13, R52, RZ, 0x6 ;  /* 0x000000340d177211 */ /* 0x000fe200078f30ff */
[----:B------:R-:W-:Y:S01]  /*1790*/  @P0 IMAD.WIDE.U32 R28, R233, c[0x0][0x190], RZ ;  /* 0x00006400e91c0a25 */ /* 0x000fe200078e00ff */
[----:B------:R-:W-:-:S02]  /*17a0*/  LOP3.LUT R25, R25, 0x1c0, RZ, 0xc0, !PT ;  /* 0x000001c019197812 */ /* 0x000fc400078ec0ff */
[----:B------:R-:W-:Y:S01]  /*17b0*/  MOV R53, 0x10 ;  /* 0x0000001000357802 */ /* 0x000fe20000000f00 */
[C---:B------:R-:W-:Y:S01]  /*17c0*/  @!P0 IMAD.WIDE.U32 R16, R11.reuse, c[0x0][0x178], RZ ;  /* 0x00005e000b108a25 */ /* 0x040fe200078e00ff */
[----:B------:R-:W-:Y:S02]  /*17d0*/  SHF.R.U32.HI R138, RZ, 0x3, R25 ;  /* 0x00000003ff8a7819 */ /* 0x000fe40000011619 */
[----:B------:R-:W-:Y:S01]  /*17e0*/  @P0 MOV R22, R28 ;  /* 0x0000001c00160202 */ /* 0x000fe20000000f00 */
[----:B------:R-:W-:Y:S01]  /*17f0*/  @!P0 IMAD R6, R11, c[0x0][0x17c], R6 ;  /* 0x00005f000b068a24 */ /* 0x000fe200078e0206 */
[----:B------:R-:W-:Y:S01]  /*1800*/  @!P0 MOV R22, R16 ;  /* 0x0000001000168202 */ /* 0x000fe20000000f00 */
[----:B------:R-:W-:Y:S01]  /*1810*/  IMAD.SHL.U32 R24, R60, 0x8, RZ ;  /* 0x000000083c187824 */ /* 0x000fe200078e00ff */
[----:B------:R-:W-:Y:S01]  /*1820*/  SHF.L.U64.HI R59, R150, R89, c[0x0][0x19c] ;  /* 0x00006700963b7619 */ /* 0x000fe20000010259 */
[----:B-----5:R-:W-:Y:S01]  /*1830*/  @P0 IMAD R7, R233, c[0x0][0x194], R29 ;  /* 0x00006500e9070a24 */ /* 0x020fe200078e021d */
[----:B------:R-:W-:Y:S01]  /*1840*/  SHF.R.S32.HI R58, RZ, 0x5, R58 ;  /* 0x00000005ff3a7819 */ /* 0x000fe2000001143a */
[----:B------:R-:W-:Y:S01]  /*1850*/  @!P0 IMAD.IADD R7, R17, 0x1, R6 ;  /* 0x0000000111078824 */ /* 0x000fe200078e0206 */
[----:B------:R-:W-:Y:S01]  /*1860*/  LOP3.LUT R17, R25, 0x38, R24, 0xf8, !PT ;  /* 0x0000003819117812 */ /* 0x000fe200078ef818 */
[----:B------:R-:W-:Y:S01]  /*1870*/  IMAD.SHL.U32 R23, R23, 0x8, RZ ;  /* 0x0000000817177824 */ /* 0x000fe200078e00ff */
[----:B------:R-:W-:Y:S01]  /*1880*/  IADD3 R22, P1, R24, R22, RZ ;  /* 0x0000001618167210 */ /* 0x000fe20007f3e0ff */
[----:B------:R-:W-:Y:S01]  /*1890*/  IMAD.WIDE R26, R27, 0x40, R142 ;  /* 0x000000401b1a7825 */ /* 0x000fe200078e028e */
[----:B------:R-:W-:-:S02]  /*18a0*/  LOP3.LUT R138, R17, R138, RZ, 0x3c, !PT ;  /* 0x0000008a118a7212 */ /* 0x000fc400078e3cff */
[----:B------:R-:W-:Y:S01]  /*18b0*/  LOP3.LUT R17, R137, 0xfffffff0, RZ, 0xc0, !PT ;  /* 0xfffffff089117812 */ /* 0x000fe200078ec0ff */
[----:B------:R-:W-:Y:S01]  /*18c0*/  IMAD.SHL.U32 R13, R60, 0x4, RZ ;  /* 0x000000043c0d7824 */ /* 0x000fe200078e00ff */
[----:B------:R-:W-:Y:S01]  /*18d0*/  SHF.R.S32.HI R25, RZ, 0x1f, R24 ;  /* 0x0000001fff197819 */ /* 0x000fe20000011418 */
[----:B------:R-:W-:Y:S01]  /*18e0*/  IMAD.SHL.U32 R50, R150, 0x10, RZ ;  /* 0x0000001096327824 */ /* 0x000fe200078e00ff */
[----:B------:R-:W-:Y:S01]  /*18f0*/  LOP3.LUT R138, R138, 0xfffffe00, R23, 0xf8, !PT ;  /* 0xfffffe008a8a7812 */ /* 0x000fe200078ef817 */
[----:B------:R-:W-:Y:S01]  /*1900*/  IMAD.IADD R136, R52, 0x1, -R17 ;  /* 0x0000000134887824 */ /* 0x000fe200078e0a11 */
[----:B------:R-:W-:Y:S01]  /*1910*/  IADD3.X R23, R25, R7, RZ, P1, !PT ;  /* 0x0000000719177210 */ /* 0x000fe20000ffe4ff */
[----:B------:R-:W-:Y:S01]  /*1920*/  IMAD R17, R3, c[0x0][0x1b8], RZ ;  /* 0x00006e0003117a24 */ /* 0x000fe200078e02ff */
[----:B------:R-:W-:Y:S01]  /*1930*/  SHF.R.S32.HI R6, RZ, 0x1f, R144 ;  /* 0x0000001fff067819 */ /* 0x000fe20000011490 */
[----:B------:R-:W-:Y:S01]  /*1940*/  IMAD R132, R142, R135, R13 ;  /* 0x000000878e847224 */ /* 0x000fe200078e020d */
[----:B------:R-:W-:Y:S01]  /*1950*/  SHF.R.S32.HI R7, RZ, 0x1f, R136 ;  /* 0x0000001fff077819 */ /* 0x000fe20000011488 */
[----:B------:R-:W-:Y:S01]  /*1960*/  IMAD R17, R4, c[0x0][0x1bc], R17 ;  /* 0x00006f0004117a24 */ /* 0x000fe200078e0211 */
[----:B------:R-:W-:Y:S01]  /*1970*/  IADD3 R20, P0, R24, R2, RZ ;  /* 0x0000000218147210 */ /* 0x000fe20007f1e0ff */
[----:B------:R-:W-:Y:S01]  /*1980*/  IMAD R139, R6, c[0x0][0x1a8], RZ ;  /* 0x00006a00068b7a24 */ /* 0x000fe200078e02ff */
[----:B------:R-:W-:Y:S01]  /*1990*/  LEA.HI R64, R7, R136, RZ, 0x3 ;  /* 0x0000008807407211 */ /* 0x000fe200078f18ff */
[----:B------:R-:W-:Y:S01]  /*19a0*/  IMAD R2, R27, c[0x0][0x190], RZ ;  /* 0x000064001b027a24 */ /* 0x000fe200078e02ff */
[----:B------:R-:W-:Y:S01]  /*19b0*/  SHF.L.U32 R133, R135, 0x4, RZ ;  /* 0x0000000487857819 */ /* 0x000fe200000006ff */
[----:B------:R-:W-:Y:S01]  /*19c0*/  IMAD.X R21, R25, 0x1, R21, P0 ;  /* 0x0000000119157824 */ /* 0x000fe200000e0615 */
[----:B------:R-:W-:Y:S01]  /*19d0*/  LOP3.LUT R7, R64, 0xfffffff8, RZ, 0xc0, !PT ;  /* 0xfffffff840077812 */ /* 0x000fe200078ec0ff */
[----:B------:R-:W-:Y:S01]  /*19e0*/  IMAD R2, R26, c[0x0][0x194], R2 ;  /* 0x000065001a027a24 */ /* 0x000fe200078e0202 */
[----:B------:R-:W-:Y:S01]  /*19f0*/  IADD3 R168, P0, R142, R19, RZ ;  /* 0x000000138ea87210 */ /* 0x000fe20007f1e0ff */
[----:B------:R-:W-:Y:S01]  /*1a00*/  IMAD.WIDE.U32 R20, R4, c[0x0][0x1b8], R20 ;  /* 0x00006e0004147a25 */ /* 0x000fe200078e0014 */
[----:B------:R-:W-:-:S02]  /*1a10*/  SHF.R.S32.HI R119, RZ, 0x1f, R132 ;  /* 0x0000001fff777819 */ /* 0x000fc40000011484 */
[----:B------:R-:W-:Y:S01]  /*1a20*/  IADD3.X R5, R143, R5, RZ, P0, !PT ;  /* 0x000000058f057210 */ /* 0x000fe200007fe4ff */
[----:B------:R-:W-:Y:S01]  /*1a30*/  IMAD.IADD R136, R136, 0x1, -R7 ;  /* 0x0000000188887824 */ /* 0x000fe200078e0a07 */
[----:B------:R-:W-:Y:S01]  /*1a40*/  SHF.R.S32.HI R7, RZ, 0x1f, R70 ;  /* 0x0000001fff077819 */ /* 0x000fe20000011446 */
[----:B------:R-:W-:Y:S01]  /*1a50*/  IMAD.WIDE.U32 R22, R26, c[0x0][0x190], R22 ;  /* 0x000064001a167a25 */ /* 0x000fe200078e0016 */
[----:B------:R-:W-:Y:S02]  /*1a60*/  IADD3 R140, P0, R24, R140, RZ ;  /* 0x0000008c188c7210 */ /* 0x000fe40007f1e0ff */
[----:B------:R-:W-:Y:S01]  /*1a70*/  LEA.HI R6, R7, R70, RZ, 0x6 ;  /* 0x0000004607067211 */ /* 0x000fe200078f30ff */
[----:B------:R-:W-:Y:S01]  /*1a80*/  IMAD R5, R5, c[0x0][0x1a0], RZ ;  /* 0x0000680005057a24 */ /* 0x000fe200078e02ff */
[----:B------:R-:W-:Y:S01]  /*1a90*/  R2P PR, R136, 0x6 ;  /* 0x0000000688007804 */ /* 0x000fe20000000000 */
[----:B------:R-:W-:Y:S01]  /*1aa0*/  IMAD.X R141, R25, 0x1, R15, P0 ;  /* 0x00000001198d7824 */ /* 0x000fe200000e060f */
[----:B------:R-:W-:Y:S01]  /*1ab0*/  SHF.R.S32.HI R6, RZ, 0x6, R6 ;  /* 0x00000006ff067819 */ /* 0x000fe20000011406 */
[----:B------:R-:W-:-:S02]  /*1ac0*/  IMAD.IADD R21, R21, 0x1, R17 ;  /* 0x0000000115157824 */ /* 0x000fc400078e0211 */
[----:B------:R-:W-:Y:S01]  /*1ad0*/  IMAD.IADD R23, R23, 0x1, R2 ;  /* 0x0000000117177824 */ /* 0x000fe200078e0202 */
[----:B------:R-:W-:Y:S01]  /*1ae0*/  IMNMX R69, R231, R6, !PT ;  /* 0x00000006e7457217 */ /* 0x000fe20007800200 */
[----:B------:R-:W-:Y:S01]  /*1af0*/  IMAD R7, R143, c[0x0][0x198], RZ ;  /* 0x000066008f077a24 */ /* 0x000fe200078e02ff */
[----:B------:R-:W-:Y:S01]  /*1b00*/  MOV R2, c[0x0][0x1a0] ;  /* 0x0000680000027a02 */ /* 0x000fe20000000f00 */
[----:B------:R-:W-:Y:S01]  /*1b10*/  IMAD R165, R168, c[0x0][0x1a4], R5 ;  /* 0x00006900a8a57a24 */ /* 0x000fe200078e0205 */
[----:B------:R-:W-:Y:S01]  /*1b20*/  ISETP.GT.AND P0, PT, R166, R69, PT ;  /* 0x00000045a600720c */ /* 0x000fe20003f04270 */
[----:B------:R-:W-:Y:S01]  /*1b30*/  IMAD R139, R144, c[0x0][0x1ac], R139 ;  /* 0x00006b00908b7a24 */ /* 0x000fe200078e028b */
[----:B------:R-:W-:Y:S01]  /*1b40*/  SHF.L.U64.HI R62, R2, R89, c[0x0][0x1a4] ;  /* 0x00006900023e7619 */ /* 0x000fe20000010259 */
[----:B------:R-:W-:Y:S01]  /*1b50*/  IMAD.WIDE.U32 R168, R168, c[0x0][0x1a0], R20 ;  /* 0x00006800a8a87a25 */ /* 0x000fe200078e0014 */
[----:B------:R-:W-:-:S03]  /*1b60*/  SEL R53, R53, 0xfffffff0, !P1 ;  /* 0xfffffff035357807 */ /* 0x000fc60004800000 */
[----:B------:R-:W-:Y:S01]  /*1b70*/  IMAD.MOV.U32 R5, RZ, RZ, 0x20 ;  /* 0x00000020ff057424 */ /* 0x000fe200078e00ff */
[----:B------:R-:W-:Y:S01]  /*1b80*/  IADD3 R165, R169, R165, RZ ;  /* 0x000000a5a9a57210 */ /* 0x000fe20007ffe0ff */
[----:B------:R-:W-:Y:S02]  /*1b90*/  IMAD.IADD R130, R13, 0x1, R132 ;  /* 0x000000010d827824 */ /* 0x000fe400078e0284 */
[----:B------:R-:W-:Y:S01]  /*1ba0*/  IMAD.WIDE.U32 R144, R144, c[0x0][0x1a8], R22 ;  /* 0x00006a0090907a25 */ /* 0x000fe200078e0016 */
[----:B------:R-:W-:Y:S02]  /*1bb0*/  SEL R51, R5, 0xffffffe0, !P2 ;  /* 0xffffffe005337807 */ /* 0x000fe40005000000 */
[----:B------:R-:W-:Y:S01]  /*1bc0*/  SHF.R.S32.HI R118, RZ, 0x1f, R130 ;  /* 0x0000001fff767819 */ /* 0x000fe20000011482 */
[C---:B------:R-:W-:Y:S02]  /*1bd0*/  IMAD R7, R142.reuse, c[0x0][0x19c], R7 ;  /* 0x000067008e077a24 */ /* 0x040fe400078e0207 */
[----:B------:R-:W-:-:S04]  /*1be0*/  IMAD.WIDE.U32 R140, R142, c[0x0][0x198], R140 ;  /* 0x000066008e8c7a25 */ /* 0x000fc800078e008c */
[----:B------:R-:W-:Y:S02]  /*1bf0*/  IMAD.SHL.U32 R65, R2, 0x10, RZ ;  /* 0x0000001002417824 */ /* 0x000fe400078e00ff */
[----:B------:R-:W-:Y:S02]  /*1c00*/  IMAD.IADD R48, R141, 0x1, R7 ;  /* 0x000000018d307824 */ /* 0x000fe400078e0207 */
[----:B------:R-:W-:Y:S01]  /*1c10*/  IMAD.IADD R139, R145, 0x1, R139 ;  /* 0x00000001918b7824 */ /* 0x000fe200078e028b */
[----:B------:R-:W-:Y:S01]  /*1c20*/  @!P5 MOV R12, RZ ;  /* 0x000000ff000cd202 */ /* 0x000fe20000000f00 */
[----:B------:R-:W-:Y:S05]  /*1c30*/  @!P0 BRA `(.L_x_6454) ;  /* 0x0000ad8000008947 */ /* 0x000fea0003800000 */
[----:B-1----:R-:W-:Y:S01]  /*1c40*/  SHF.R.S32.HI R7, RZ, 0x1f, R9 ;  /* 0x0000001fff077819 */ /* 0x002fe20000011409 */
[C---:B------:R-:W-:Y:S01]  /*1c50*/  IMAD R6, R0.reuse, c[0x0][0x280], RZ ;  /* 0x0000a00000067a24 */ /* 0x040fe200078e02ff */
[--C-:B------:R-:W-:Y:S01]  /*1c60*/  SHF.R.S32.HI R10, RZ, 0x1f, R70.reuse ;  /* 0x0000001fff0a7819 */ /* 0x100fe20000011446 */
[----:B------:R-:W-:Y:S01]  /*1c70*/  IMAD R0, R0, c[0x0][0x278], RZ ;  /* 0x00009e0000007a24 */ /* 0x000fe200078e02ff */
[----:B------:R-:W-:Y:S01]  /*1c80*/  IADD3 R8, P1, P0, R9, R142, -R70 ;  /* 0x0000008e09087210 */ /* 0x000fe2000783e846 */
[----:B------:R-:W-:Y:S01]  /*1c90*/  IMAD.WIDE.U32 R14, R11, c[0x0][0x278], R24 ;  /* 0x00009e000b0e7a25 */ /* 0x000fe200078e0018 */
[----:B------:R-:W-:Y:S01]  /*1ca0*/  IADD3 R128, R133, 0x40, RZ ;  /* 0x0000004085807810 */ /* 0x000fe20007ffe0ff */
[----:B------:R-:W-:Y:S01]  /*1cb0*/  UMOV UR8, 0x60 ;  /* 0x0000006000087882 */ /* 0x000fe20000000000 */
[----:B------:R-:W-:Y:S01]  /*1cc0*/  IADD3.X R7, R7, R143, ~R10, P1, P0 ;  /* 0x0000008f07077210 */ /* 0x000fe20000fe0c0a */
[----:B------:R-:W-:Y:S01]  /*1cd0*/  IMAD R0, R11, c[0x0][0x27c], R0 ;  /* 0x00009f000b007a24 */ /* 0x000fe200078e0200 */
[----:B------:R-:W-:Y:S01]  /*1ce0*/  IADD3 R127, R133, 0x80, RZ ;  /* 0x00000080857f7810 */ /* 0x000fe20007ffe0ff */
[----:B------:R-:W-:Y:S01]  /*1cf0*/  IMAD R6, R11, c[0x0][0x284], R6 ;  /* 0x0000a1000b067a24 */ /* 0x000fe200078e0206 */
[----:B------:R-:W-:Y:S01]  /*1d00*/  IADD3 R125, R133, 0xc0, RZ ;  /* 0x000000c0857d7810 */ /* 0x000fe20007ffe0ff */
[----:B------:R-:W-:Y:S01]  /*1d10*/  IMAD.WIDE.U32 R16, R11, c[0x0][0x280], R24 ;  /* 0x0000a0000b107a25 */ /* 0x000fe200078e0018 */
[----:B------:R-:W-:Y:S01]  /*1d20*/  ULDC.64 UR4, c[0x0][0x1a0] ;  /* 0x0000680000047ab9 */ /* 0x000fe20000000a00 */
[C---:B------:R-:W-:Y:S01]  /*1d30*/  IADD3 R68, R142.reuse, 0x10, RZ ;  /* 0x000000108e447810 */ /* 0x040fe20007ffe0ff */
[----:B------:R-:W-:Y:S01]  /*1d40*/  UIMAD UR9, UR8, UR5, URZ ;  /* 0x00000005080972a4 */ /* 0x000fe2000f8e023f */
[----:B------:R-:W-:Y:S01]  /*1d50*/  IMAD R11, R7, c[0x0][0x290], RZ ;  /* 0x0000a400070b7a24 */ /* 0x000fe200078e02ff */
[----:B------:R-:W-:Y:S01]  /*1d60*/  UIMAD.WIDE.U32 UR10, UR8, UR4, URZ ;  /* 0x00000004080a72a5 */ /* 0x000fe2000f8e003f */
[----:B------:R-:W-:Y:S01]  /*1d70*/  IMAD.IADD R15, R15, 0x1, R0 ;  /* 0x000000010f0f7824 */ /* 0x000fe200078e0200 */
[----:B------:R-:W-:Y:S01]  /*1d80*/  ULDC UR5, c[0x0][0x294] ;  /* 0x0000a50000057ab9 */ /* 0x000fe20000000800 */
[----:B------:R-:W-:Y:S01]  /*1d90*/  IMAD R7, R7, c[0x0][0x288], RZ ;  /* 0x0000a20007077a24 */ /* 0x000fe200078e02ff */
[----:B------:R-:W-:Y:S01]  /*1da0*/  UIMAD UR5, UR8, UR5, URZ ;  /* 0x00000005080572a4 */ /* 0x000fe2000f8e023f */
[----:B------:R-:W-:Y:S01]  /*1db0*/  IMAD.IADD R17, R17, 0x1, R6 ;  /* 0x0000000111117824 */ /* 0x000fe200078e0206 */
[----:B------:R-:W-:Y:S01]  /*1dc0*/  IADD3 R67, R142, 0x20, RZ ;  /* 0x000000208e437810 */ /* 0x000fe20007ffe0ff */
[----:B------:R-:W-:Y:S01]  /*1dd0*/  IMAD R6, R8, c[0x0][0x28c], R7 ;  /* 0x0000a30008067a24 */ /* 0x000fe200078e0207 */
[----:B------:R-:W-:Y:S01]  /*1de0*/  IADD3 R66, R142, 0x30, RZ ;  /* 0x000000308e427810 */ /* 0x000fe20007ffe0ff */
[----:B------:R-:W-:Y:S01]  /*1df0*/  IMAD.WIDE.U32 R14, R8, c[0x0][0x288], R14 ;  /* 0x0000a200080e7a25 */ /* 0x000fe200078e000e */
[C---:B------:R-:W-:Y:S01]  /*1e00*/  IADD3 R20, R24.reuse, 0x40, RZ ;  /* 0x0000004018147810 */ /* 0x040fe20007ffe0ff */
[----:B------:R-:W-:Y:S01]  /*1e10*/  ULDC UR4, c[0x0][0x230] ;  /* 0x00008c0000047ab9 */ /* 0x000fe20000000800 */
[----:B------:R-:W-:Y:S01]  /*1e20*/  IADD3 R19, R24, 0x80, RZ ;  /* 0x0000008018137810 */ /* 0x000fe20007ffe0ff */
[C---:B------:R-:W-:Y:S01]  /*1e30*/  IMAD R11, R8.reuse, c[0x0][0x294], R11 ;  /* 0x0000a500080b7a24 */ /* 0x040fe200078e020b */
[----:B------:R-:W-:Y:S01]  /*1e40*/  SHF.R.S32.HI R117, RZ, 0x1f, R133 ;  /* 0x0000001fff757819 */ /* 0x000fe20000011485 */
[----:B------:R-:W-:Y:S01]  /*1e50*/  IMAD.WIDE.U32 R16, R8, c[0x0][0x290], R16 ;  /* 0x0000a40008107a25 */ /* 0x000fe200078e0010 */
[----:B------:R-:W-:Y:S01]  /*1e60*/  IADD3 R18, R24, 0xc0, RZ ;  /* 0x000000c018127810 */ /* 0x000fe20007ffe0ff */
[----:B------:R-:W-:Y:S01]  /*1e70*/  UIADD3 UR9, UR11, UR9, URZ ;  /* 0x000000090b097290 */ /* 0x000fe2000fffe03f */
[----:B------:R-:W-:Y:S01]  /*1e80*/  SHF.R.S32.HI R115, RZ, 0x1f, R128 ;  /* 0x0000001fff737819 */ /* 0x000fe20000011480 */
[----:B------:R-:W-:Y:S01]  /*1e90*/  IMAD.IADD R0, R12, 0x1, R9 ;  /* 0x000000010c007824 */ /* 0x000fe200078e0209 */
[----:B------:R-:W-:Y:S01]  /*1ea0*/  SHF.R.S32.HI R113, RZ, 0x1f, R127 ;  /* 0x0000001fff717819 */ /* 0x000fe2000001147f */
[----:B------:R-:W-:Y:S01]  /*1eb0*/  IMAD.IADD R9, R15, 0x1, R6 ;  /* 0x000000010f097824 */ /* 0x000fe200078e0206 */
[----:B------:R-:W-:Y:S01]  /*1ec0*/  SHF.R.S32.HI R111, RZ, 0x1f, R125 ;  /* 0x0000001fff6f7819 */ /* 0x000fe2000001147d */
[----:B------:R-:W-:Y:S01]  /*1ed0*/  IMAD.IADD R7, R17, 0x1, R11 ;  /* 0x0000000111077824 */ /* 0x000fe200078e020b */
[----:B------:R-:W-:Y:S01]  /*1ee0*/  ULDC.U8 UR8, c[0x0][0x313] ;  /* 0x0000c4c000087ab9 */ /* 0x000fe20000000000 */
[----:B------:R-:W-:-:S02]  /*1ef0*/  IMAD.MOV.U32 R6, RZ, RZ, R16 ;  /* 0x000000ffff067224 */ /* 0x000fc400078e0010 */
[C---:B------:R-:W-:Y:S02]  /*1f00*/  IMAD R99, R3.reuse, c[0x0][0x2a0], RZ ;  /* 0x0000a80003637a24 */ /* 0x040fe400078e02ff */
[----:B------:R-:W-:Y:S02]  /*1f10*/  IMAD R101, R3, c[0x0][0x298], RZ ;  /* 0x0000a60003657a24 */ /* 0x000fe400078e02ff */
[----:B------:R-:W-:Y:S02]  /*1f20*/  IMAD R3, R5, c[0x0][0x1a4], RZ ;  /* 0x0000690005037a24 */ /* 0x000fe400078e02ff */
[----:B------:R-:W-:-:S04]  /*1f30*/  IMAD.WIDE.U32 R10, R2, 0x20, RZ ;  /* 0x00000020020a7825 */ /* 0x000fc800078e00ff */
[C---:B------:R-:W-:Y:S02]  /*1f40*/  IMAD R99, R4.reuse, c[0x0][0x2a4], R99 ;  /* 0x0000a90004637a24 */ /* 0x040fe400078e0263 */
[----:B------:R-:W-:-:S04]  /*1f50*/  IMAD.WIDE.U32 R6, R4, c[0x0][0x2a0], R6 ;  /* 0x0000a80004067a25 */ /* 0x000fc800078e0006 */
[----:B------:R-:W-:Y:S01]  /*1f60*/  IMAD.MOV.U32 R8, RZ, RZ, R14 ;  /* 0x000000ffff087224 */ /* 0x000fe200078e000e */
[----:B------:R-:W-:Y:S01]  /*1f70*/  LEA R98, P1, R6, c[0x0][0x270], 0x1 ;  /* 0x00009c0006627a11 */ /* 0x000fe200078208ff */
[----:B------:R-:W-:Y:S02]  /*1f80*/  IMAD.IADD R3, R11, 0x1, R3 ;  /* 0x000000010b037824 */ /* 0x000fe400078e0203 */
[----:B------:R-:W-:Y:S02]  /*1f90*/  IMAD.IADD R99, R7, 0x1, R99 ;  /* 0x0000000107637824 */ /* 0x000fe400078e0263 */
[----:B------:R-:W-:Y:S01]  /*1fa0*/  IMAD R101, R4, c[0x0][0x29c], R101 ;  /* 0x0000a70004657a24 */ /* 0x000fe200078e0265 */
[----:B------:R-:W-:Y:S01]  /*1fb0*/  SHF.L.U64.HI R93, R10, 0x1, R3 ;  /* 0x000000010a5d7819 */ /* 0x000fe20000010203 */
[----:B------:R-:W-:Y:S01]  /*1fc0*/  IMAD.WIDE.U32 R8, R4, c[0x0][0x298], R8 ;  /* 0x0000a60004087a25 */ /* 0x000fe200078e0008 */
[----:B------:R-:W-:Y:S02]  /*1fd0*/  LEA.HI.X R99, R6, c[0x0][0x274], R99, 0x1, P1 ;  /* 0x00009d0006637a11 */ /* 0x000fe400008f0c63 */
[----:B------:R-:W-:Y:S01]  /*1fe0*/  LEA R152, P1, R140, c[0x0][0x168], 0x1 ;  /* 0x00005a008c987a11 */ /* 0x000fe200078208ff */
[----:B------:R-:W-:Y:S01]  /*1ff0*/  IMAD R3, R135, R0, RZ ;  /* 0x0000000087037224 */ /* 0x000fe200078e02ff */
[----:B------:R-:W-:Y:S01]  /*2000*/  IADD3 R101, R9, R101, RZ ;  /* 0x0000006509657210 */ /* 0x000fe20007ffe0ff */
[----:B------:R-:W-:Y:S01]  /*2010*/  IMAD.MOV.U32 R75, RZ, RZ, c[0x0][0x288] ;  /* 0x0000a200ff4b7624 */ /* 0x000fe200078e00ff */
[----:B------:R-:W-:Y:S01]  /*2020*/  LEA R100, P0, R8, c[0x0][0x268], 0x1 ;  /* 0x00009a0008647a11 */ /* 0x000fe200078008ff */
[----:B------:R-:W-:Y:S01]  /*2030*/  IMAD.MOV.U32 R148, RZ, RZ, c[0x0][0x290] ;  /* 0x0000a400ff947624 */ /* 0x000fe200078e00ff */
[----:B------:R-:W-:Y:S01]  /*2040*/  LEA.HI.X R153, R140, c[0x0][0x16c], R48, 0x1, P1 ;  /* 0x00005b008c997a11 */ /* 0x000fe200008f0c30 */
[----:B------:R-:W-:Y:S01]  /*2050*/  IMAD.SHL.U32 R73, R75, 0x10, RZ ;  /* 0x000000104b497824 */ /* 0x000fe200078e00ff */
[----:B------:R-:W-:Y:S01]  /*2060*/  SHF.R.S32.HI R105, RZ, 0x1f, R3 ;  /* 0x0000001fff697819 */ /* 0x000fe20000011403 */
[----:B------:R-:W-:Y:S01]  /*2070*/  IMAD.MOV.U32 R74, RZ, RZ, 0x5 ;  /* 0x00000005ff4a7424 */ /* 0x000fe200078e00ff */
[-C--:B------:R-:W-:Y:S01]  /*2080*/  IADD3 R54, P2, R132, R3.reuse, RZ ;  /* 0x0000000384367210 */ /* 0x080fe20007f5e0ff */
[C---:B------:R-:W-:Y:S01]  /*2090*/  IMAD.IADD R126, R133.reuse, 0x1, R128 ;  /* 0x00000001857e7824 */ /* 0x040fe200078e0280 */
[----:B------:R-:W-:Y:S01]  /*20a0*/  IADD3 R104, P1, R130, R3, RZ ;  /* 0x0000000382687210 */ /* 0x000fe20007f3e0ff */
[----:B------:R-:W-:Y:S01]  /*20b0*/  IMAD.IADD R124, R133, 0x1, R127 ;  /* 0x00000001857c7824 */ /* 0x000fe200078e027f */
[----:B------:R-:W-:Y:S01]  /*20c0*/  LEA.HI.X R101, R8, c[0x0][0x26c], R101, 0x1, P0 ;  /* 0x00009b0008657a11 */ /* 0x000fe200000f0c65 */
[--C-:B------:R-:W-:Y:S01]  /*20d0*/  IMAD.X R3, R119, 0x1, R105.reuse, P2 ;  /* 0x0000000177037824 */ /* 0x100fe200010e0669 */
[----:B------:R-:W-:Y:S01]  /*20e0*/  LEA R96, P0, R168, c[0x0][0x170], 0x1 ;  /* 0x00005c00a8607a11 */ /* 0x000fe200078008ff */
[----:B------:R-:W-:Y:S01]  /*20f0*/  IMAD.X R105, R118, 0x1, R105, P1 ;  /* 0x0000000176697824 */ /* 0x000fe200008e0669 */
[----:B------:R-:W-:Y:S01]  /*2100*/  SHF.L.U64.HI R72, R75, R89, c[0x0][0x28c] ;  /* 0x0000a3004b487619 */ /* 0x000fe20000010259 */
[----:B------:R-:W-:Y:S01]  /*2110*/  IMAD.IADD R122, R133, 0x1, R125 ;  /* 0x00000001857a7824 */ /* 0x000fe200078e027d */
[----:B------:R-:W-:Y:S01]  /*2120*/  LEA.HI.X R97, R168, c[0x0][0x174], R165, 0x1, P0 ;  /* 0x00005d00a8617a11 */ /* 0x000fe200000f0ca5 */
[----:B------:R-:W-:Y:S01]  /*2130*/  IMAD.SHL.U32 R90, R148, 0x10, RZ ;  /* 0x00000010945a7824 */ /* 0x000fe200078e00ff */
[----:B------:R-:W-:Y:S01]  /*2140*/  IADD3 R82, P0, R73, R73, RZ ;  /* 0x0000004949527210 */ /* 0x000fe20007f1e0ff */
[C---:B------:R-:W-:Y:S01]  /*2150*/  IMAD.SHL.U32 R131, R135.reuse, 0x20, RZ ;  /* 0x0000002087837824 */ /* 0x040fe200078e00ff */
[C---:B------:R-:W-:Y:S01]  /*2160*/  SHF.L.U64.HI R105, R104.reuse, 0x1, R105 ;  /* 0x0000000168697819 */ /* 0x040fe20000010269 */
[----:B------:R-:W-:Y:S01]  /*2170*/  IMAD.SHL.U32 R104, R104, 0x2, RZ ;  /* 0x0000000268687824 */ /* 0x000fe200078e00ff */
[----:B------:R-:W-:Y:S01]  /*2180*/  IADD3 R78, P2, R82, 0x40, RZ ;  /* 0x00000040524e7810 */ /* 0x000fe20007f5e0ff */
[----:B------:R-:W-:Y:S01]  /*2190*/  IMAD.X R81, R72, 0x1, R72, P0 ;  /* 0x0000000148517824 */ /* 0x000fe200000e0648 */
[C---:B------:R-:W-:Y:S01]  /*21a0*/  SHF.L.U64.HI R0, R54.reuse, 0x1, R3 ;  /* 0x0000000136007819 */ /* 0x040fe20000010203 */
[----:B------:R-:W-:Y:S01]  /*21b0*/  IMAD.SHL.U32 R54, R54, 0x2, RZ ;  /* 0x0000000236367824 */ /* 0x000fe200078e00ff */
[----:B------:R-:W-:Y:S01]  /*21c0*/  IADD3 R80, P1, R82, 0x80, RZ ;  /* 0x0000008052507810 */ /* 0x000fe20007f3e0ff */
[----:B------:R-:W-:Y:S01]  /*21d0*/  IMAD.X R77, RZ, RZ, R81, P2 ;  /* 0x000000ffff4d7224 */ /* 0x000fe200010e0651 */
[----:B------:R-:W-:Y:S01]  /*21e0*/  IADD3 R102, P4, R104, c[0x0][0x2b0], RZ ;  /* 0x0000ac0068667a10 */ /* 0x000fe20007f9e0ff */
[----:B------:R-:W-:Y:S01]  /*21f0*/  IMAD R129, R135, 0x30, RZ ;  /* 0x0000003087817824 */ /* 0x000fe200078e02ff */
[----:B------:R-:W-:Y:S01]  /*2200*/  IADD3 R82, P0, R82, 0xc0, RZ ;  /* 0x000000c052527810 */ /* 0x000fe20007f1e0ff */
[C---:B------:R-:W-:Y:S01]  /*2210*/  IMAD.IADD R123, R133.reuse, 0x1, R126 ;  /* 0x00000001857b7824 */ /* 0x040fe200078e027e */
[----:B------:R-:W-:Y:S01]  /*2220*/  IADD3 R104, P2, R104, c[0x0][0x2a8], RZ ;  /* 0x0000aa0068687a10 */ /* 0x000fe20007f5e0ff */
[----:B------:R-:W-:Y:S01]  /*2230*/  IMAD.IADD R120, R133, 0x1, R122 ;  /* 0x0000000185787824 */ /* 0x000fe200078e027a */
[----:B------:R-:W-:Y:S01]  /*2240*/  IADD3.X R103, R105, c[0x0][0x2b4], RZ, P4, !PT ;  /* 0x0000ad0069677a10 */ /* 0x000fe200027fe4ff */
[----:B------:R-:W-:Y:S01]  /*2250*/  IMAD R5, R5, c[0x0][0x19c], RZ ;  /* 0x0000670005057a24 */ /* 0x000fe200078e02ff */
[----:B------:R-:W-:Y:S01]  /*2260*/  SHF.L.U64.HI R89, R148, R89, c[0x0][0x294] ;  /* 0x0000a50094597619 */ /* 0x000fe20000010259 */
[----:B------:R-:W-:Y:S01]  /*2270*/  IMAD.WIDE.U32 R150, R150, 0x20, RZ ;  /* 0x0000002096967825 */ /* 0x000fe200078e00ff */
[----:B------:R-:W-:-:S02]  /*2280*/  SHF.L.U64.HI R91, R148, R74, c[0x0][0x294] ;  /* 0x0000a500945b7619 */ /* 0x000fc4000001024a */
[C---:B------:R-:W-:Y:S01]  /*2290*/  SHF.L.U32 R92, R148.reuse, 0x5, RZ ;  /* 0x00000005945c7819 */ /* 0x040fe200000006ff */
[----:B------:R-:W-:Y:S01]  /*22a0*/  IMAD.WIDE.U32 R148, R148, 0x60, RZ ;  /* 0x0000006094947825 */ /* 0x000fe200078e00ff */
[----:B------:R-:W-:Y:S02]  /*22b0*/  IADD3.X R79, RZ, R81, RZ, P1, !PT ;  /* 0x00000051ff4f7210 */ /* 0x000fe40000ffe4ff */
[----:B------:R-:W-:Y:S01]  /*22c0*/  IADD3.X R105, R105, c[0x0][0x2ac], RZ, P2, !PT ;  /* 0x0000ab0069697a10 */ /* 0x000fe200017fe4ff */
[----:B------:R-:W-:Y:S01]  /*22d0*/  IMAD.X R81, RZ, RZ, R81, P0 ;  /* 0x000000ffff517224 */ /* 0x000fe200000e0651 */
[----:B------:R-:W-:Y:S01]  /*22e0*/  IADD3 R26, P1, R54, c[0x0][0x2b0], RZ ;  /* 0x0000ac00361a7a10 */ /* 0x000fe20007f3e0ff */
[----:B------:R-:W-:Y:S01]  /*22f0*/  IMAD.MOV.U32 R71, RZ, RZ, c[0x0][0x290] ;  /* 0x0000a400ff477624 */ /* 0x000fe200078e00ff */
[-C--:B------:R-:W-:Y:S01]  /*2300*/  IADD3 R84, P5, R78, R73.reuse, RZ ;  /* 0x000000494e547210 */ /* 0x080fe20007fbe0ff */
[----:B------:R-:W-:Y:S01]  /*2310*/  IMAD.SHL.U32 R94, R10, 0x2, RZ ;  /* 0x000000020a5e7824 */ /* 0x000fe200078e00ff */
[-C--:B------:R-:W-:Y:S01]  /*2320*/  IADD3 R86, P4, R80, R73.reuse, RZ ;  /* 0x0000004950567210 */ /* 0x080fe20007f9e0ff */
[----:B------:R-:W-:Y:S01]  /*2330*/  IMAD.MOV.U32 R17, RZ, RZ, R166 ;  /* 0x000000ffff117224 */ /* 0x000fe200078e00a6 */
[----:B------:R-:W-:Y:S01]  /*2340*/  IADD3 R88, P2, R82, R73, RZ ;  /* 0x0000004952587210 */ /* 0x000fe20007f5e0ff */
[----:B------:R-:W-:Y:S01]  /*2350*/  IMAD.IADD R76, R151, 0x1, R5 ;  /* 0x00000001974c7824 */ /* 0x000fe200078e0205 */
[----:B------:R-:W-:Y:S01]  /*2360*/  IADD3 R121, R133, R124, RZ ;  /* 0x0000007c85797210 */ /* 0x000fe20007ffe0ff */
[--C-:B------:R-:W-:Y:S01]  /*2370*/  IMAD.X R83, R77, 0x1, R72.reuse, P5 ;  /* 0x000000014d537824 */ /* 0x100fe200028e0648 */
[----:B------:R-:W-:Y:S01]  /*2380*/  IADD3 R54, P0, R54, c[0x0][0x2a8], RZ ;  /* 0x0000aa0036367a10 */ /* 0x000fe20007f1e0ff */
[--C-:B------:R-:W-:Y:S01]  /*2390*/  IMAD.X R85, R79, 0x1, R72.reuse, P4 ;  /* 0x000000014f557824 */ /* 0x100fe200020e0648 */
[C---:B------:R-:W-:Y:S01]  /*23a0*/  SHF.L.U64.HI R74, R75.reuse, R74, c[0x0][0x28c] ;  /* 0x0000a3004b4a7619 */ /* 0x040fe2000001024a */
[----:B------:R-:W-:Y:S01]  /*23b0*/  IMAD.SHL.U32 R75, R75, 0x20, RZ ;  /* 0x000000204b4b7824 */ /* 0x000fe200078e00ff */
[C---:B------:R-:W-:Y:S01]  /*23c0*/  SHF.L.U64.HI R91, R92.reuse, 0x1, R91 ;  /* 0x000000015c5b7819 */ /* 0x040fe2000001025b */
[----:B------:R-:W-:Y:S01]  /*23d0*/  IMAD.SHL.U32 R92, R92, 0x2, RZ ;  /* 0x000000025c5c7824 */ /* 0x000fe200078e00ff */
[C---:B------:R-:W-:Y:S01]  /*23e0*/  SHF.L.U64.HI R89, R90.reuse, 0x1, R89 ;  /* 0x000000015a597819 */ /* 0x040fe20000010259 */
[----:B------:R-:W-:Y:S01]  /*23f0*/  IMAD.SHL.U32 R90, R90, 0x2, RZ ;  /* 0x000000025a5a7824 */ /* 0x000fe200078e00ff */
[----:B------:R-:W-:Y:S01]  /*2400*/  SHF.R.S32.HI R116, RZ, 0x1f, R131 ;  /* 0x0000001fff747819 */ /* 0x000fe20000011483 */
[----:B------:R-:W-:Y:S01]  /*2410*/  IMAD.X R87, R81, 0x1, R72, P2 ;  /* 0x0000000151577824 */ /* 0x000fe200010e0648 */
[----:B------:R-:W-:Y:S01]  /*2420*/  SHF.R.S32.HI R114, RZ, 0x1f, R129 ;  /* 0x0000001fff727819 */ /* 0x000fe20000011481 */
        /* <DEDUP_REMOVED lines=8> */
[C---:B------:R-:W-:Y:S02]  /*24b0*/  IADD3.X R27, R0.reuse, c[0x0][0x2b4], RZ, P1, !PT ;  /* 0x0000ad00001b7a10 */ /* 0x040fe40000ffe4ff */
[----:B------:R-:W-:Y:S02]  /*24c0*/  IADD3.X R55, R0, c[0x0][0x2ac], RZ, P0, !PT ;  /* 0x0000ab0000377a10 */ /* 0x000fe400007fe4ff */
.L_x_6508:
        /* <DEDUP_REMOVED lines=10> */
[----:B------:R-:W2:Y:S02]  /*2570*/  @P4 LDG.E.128 R12, [R98.64] ;  /* 0x00000006620c4981 */ /* 0x000ea4000c1e1d00 */
        /* <DEDUP_REMOVED lines=250> */
.L_x_6458:
[----:B------:R-:W-:Y:S05]  /*3520*/  BSYNC B0 ;  /* 0x0000000000007941 */ /* 0x000fea0003800000 */
.L_x_6457:
        /* <DEDUP_REMOVED lines=48> */
[----:B------:R-:W-:Y:S01]  /*3830*/  @!P0 FFMA.FTZ R3, R42, R45, R3 ;  /* 0x0000002d2a038223 */ /* 0x000fe20000010003 */
[----:B------:R-:W-:Y:S01]  /*3840*/  LEA.HI.X R159, R50, R153, R59, 0x1, P2 ;  /* 0x00000099329f7211 */ /* 0x000fe200010f0c3b */
        /* <DEDUP_REMOVED lines=158> */
.L_x_6460:
[----:B------:R-:W-:Y:S05]  /*4230*/  BSYNC B0 ;  /* 0x0000000000007941 */ /* 0x000fea0003800000 */
.L_x_6459:
[C---:B------:R-:W-:Y:S01]  /*4240*/  ISETP.GE.AND P0, PT, R67.reuse, R157, PT ;  /* 0x0000009d4300720c */ /* 0x040fe20003f06270 */
[----:B------:R-:W-:Y:S03]  /*4250*/  BSSY B0, `(.L_x_6461) ;  /* 0x00000d8000007945 */ /* 0x000fe60003800000 */
[----:B------:R-:W-:Y:S11]  /*4260*/  ISETP.GE.AND P0, PT, R67, R155, !P0 ;  /* 0x0000009b4300720c */ /* 0x000ff60004706270 */
[----:B------:R-:W-:Y:S02]  /*4270*/  @!UPT UIADD3 URZ, URZ, URZ, URZ ;  /* 0x0000003f3f3ff290 */ /* 0x000fe4000fffe03f */
[----:B------:R-:W-:-:S05]  /*4280*/  @!P0 BRA `(.L_x_6462) ;  /* 0x00000d4000008947 */ /* 0x000fca0003800000 */
[----:B------:R-:W-:Y:S02]  /*4290*/  LEA R162, P1, R75, R100, 0x1 ;  /* 0x000000644ba27211 */ /* 0x000fe400078208ff */
[----:B------:R-:W-:Y:S02]  /*42a0*/  ISETP.GE.AND P0, PT, R24, UR4, PT ;  /* 0x0000000418007c0c */ /* 0x000fe4000bf06270 */
[----:B------:R-:W-:Y:S02]  /*42b0*/  SHF.L.U32 R161, R131, 0x1, RZ ;  /* 0x0000000183a17819 */ /* 0x000fe400000006ff */
[----:B------:R-:W-:Y:S02]  /*42c0*/  LEA.HI.X R163, R75, R101, R74, 0x1, P1 ;  /* 0x000000654ba37211 */ /* 0x000fe400008f0c4a */
[-C--:B----4-:R-:W-:Y:S02]  /*42d0*/  IADD3 R30, P1, R26, R161.reuse, RZ ;  /* 0x000000a11a1e7210 */ /* 0x090fe40007f3e0ff */
[----:B-1----:R-:W-:Y:S01]  /*42e0*/  SHF.L.U64.HI R159, R131, 0x1, R116 ;  /* 0x00000001839f7819 */ /* 0x002fe20000010274 */
        /* <DEDUP_REMOVED lines=40> */
[-C--:B------:R-:W-:Y:S01]  /*4570*/  @!P0 FMUL.FTZ R156, R43, R29.reuse ;  /* 0x0000001d2b9c8220 */ /* 0x080fe20000410000 */
[----:B------:R-:W-:Y:S01]  /*4580*/  @!P0 MOV R32, R160 ;  /* 0x000000a000208202 */ /* 0x000fe20000000f00 */
[----:B------:R-:W-:Y:S01]  /*4590*/  @!P0 FMUL.FTZ R4, R28, R29 ;  /* 0x0000001d1c048220 */ /* 0x000fe20000410000 */
[----:B------:R-:W-:Y:S01]  /*45a0*/  LEA.HI.X R159, R150, R153, R76, 0x1, P4 ;  /* 0x00000099969f7211 */ /* 0x000fe200020f0c4c */
        /* <DEDUP_REMOVED lines=162> */
.L_x_6462:
[----:B------:R-:W-:Y:S05]  /*4fd0*/  BSYNC B0 ;  /* 0x0000000000007941 */ /* 0x000fea0003800000 */
.L_x_6461:
        /* <DEDUP_REMOVED lines=220> */
.L_x_6464:
[----:B------:R-:W-:Y:S05]  /*5da0*/  BSYNC B0 ;  /* 0x0000000000007941 */ /* 0x000fea0003800000 */
.L_x_6463:
        /* <DEDUP_REMOVED lines=8> */
.L_x_6456:
        /* <DEDUP_REMOVED lines=89> */
.L_x_6469:
[----:B------:R-:W-:Y:S05]  /*63c0*/  BSYNC B0 ;  /* 0x0000000000007941 */ /* 0x000fea0003800000 */
.L_x_6468:
        /* <DEDUP_REMOVED lines=89> */
.L_x_6471:
[----:B------:R-:W-:Y:S05]  /*6960*/  BSYNC B0 ;  /* 0x0000000000007941 */ /* 0x000fea0003800000 */
.L_x_6470:
        /* <DEDUP_REMOVED lines=89> */
.L_x_6473:
[----:B------:R-:W-:Y:S05]  /*6f00*/  BSYNC B0 ;  /* 0x0000000000007941 */ /* 0x000fea0003800000 */
.L_x_6472:
        /* <DEDUP_REMOVED lines=89> */
.L_x_6475:
[----:B------:R-:W-:Y:S05]  /*74a0*/  BSYNC B0 ;  /* 0x0000000000007941 */ /* 0x000fea0003800000 */
.L_x_6474:
[----:B-----5:R1:W-:Y:S02]  /*74b0*/  STG.E.128 [R152.64+0x180], R36 ;  /* 0x0001802498007986 */ /* 0x0203e4000c101d06 */
.L_x_6467:
[----:B------:R-:W-:Y:S05]  /*74c0*/  BSYNC B1 ;  /* 0x0000000000017941 */ /* 0x000fea0003800000 */
.L_x_6466:
        /* <DEDUP_REMOVED lines=22> */
[C---:B-1----:R-:W-:Y:S02]  /*7630*/  LEA R36, P0, R5.reuse, R102, 0x1 ;  /* 0x0000006605247211 */ /* 0x042fe400078008ff */
        /* <DEDUP_REMOVED lines=75> */
.L_x_6479:
[----:B------:R-:W-:Y:S05]  /*7af0*/  BSYNC B0 ;  /* 0x0000000000007941 */ /* 0x000fea0003800000 */
.L_x_6478:
[----:B------:R-:W-:Y:S01]  /*7b00*/  LEA R40, P0, R50, R152, 0x1 ;  /* 0x0000009832287211 */ /* 0x000fe200078008ff */
        /* <DEDUP_REMOVED lines=19> */
[C---:B------:R-:W-:Y:S02]  /*7c40*/  LEA R2, P0, R9.reuse, R2, 0x1 ;  /* 0x0000000209027211 */ /* 0x040fe400078008ff */
        /* <DEDUP_REMOVED lines=79> */
.L_x_6481:
[----:B------:R-:W-:Y:S05]  /*8140*/  BSYNC B0 ;  /* 0x0000000000007941 */ /* 0x000fea0003800000 */
.L_x_6480:
        /* <DEDUP_REMOVED lines=97> */
.L_x_6483:
[----:B------:R-:W-:Y:S05]  /*8760*/  BSYNC B0 ;  /* 0x0000000000007941 */ /* 0x000fea0003800000 */
.L_x_6482:
        /* <DEDUP_REMOVED lines=98> */
.L_x_6485:
[----:B------:R-:W-:Y:S05]  /*8d90*/  BSYNC B0 ;  /* 0x0000000000007941 */ /* 0x000fea0003800000 */
.L_x_6484:
[----:B-----5:R1:W-:Y:S02]  /*8da0*/  STG.E.128 [R40.64+0x180], R4 ;  /* 0x0001800428007986 */ /* 0x0203e4000c101d06 */
.L_x_6477:
[----:B------:R-:W-:Y:S05]  /*8db0*/  BSYNC B1 ;  /* 0x0000000000017941 */ /* 0x000fea0003800000 */
.L_x_6476:
        /* <DEDUP_REMOVED lines=101> */
.L_x_6489:
[----:B------:R-:W-:Y:S05]  /*9410*/  BSYNC B0 ;  /* 0x0000000000007941 */ /* 0x000fea0003800000 */
.L_x_6488:
        /* <DEDUP_REMOVED lines=11> */
[----:B------:R-:W-:Y:S01]  /*94d0*/  IMAD.MOV.U32 R11, RZ, RZ, RZ ;  /* 0x000000ffff0b7224 */ /* 0x000fe200078e00ff */
[----:B-----5:R-:W-:Y:S01]  /*94e0*/  MOV R16, R4 ;  /* 0x0000000400107202 */ /* 0x020fe20000000f00 */
[----:B------:R-:W-:Y:S01]  /*94f0*/  USHF.R.S32.HI UR5, URZ, 0x1, UR5 ;  /* 0x000000013f057899 */ /* 0x000fe20008011405 */
[----:B------:R-:W-:Y:S01]  /*9500*/  MOV R33, R7 ;  /* 0x0000000700217202 */ /* 0x000fe20000000f00 */
[----:B------:R-:W-:Y:S01]  /*9510*/  IMAD.MOV.U32 R35, RZ, RZ, R5 ;  /* 0x000000ffff237224 */ /* 0x000fe200078e0005 */
        /* <DEDUP_REMOVED lines=8> */
[C---:B------:R-:W-:Y:S02]  /*95a0*/  LEA R36, P0, R0.reuse, R102, 0x1 ;  /* 0x0000006600247211 */ /* 0x040fe400078008ff */
[-C--:B------:R-:W-:Y:S01]  /*95b0*/  LEA.HI.X.SX32 R9, R9, R112.reuse, 0x1, P2 ;  /* 0x0000007009097211 */ /* 0x080fe200010f0eff */
[----:B------:R1:W4:Y:S01]  /*95c0*/  LDG.E.128 R12, [R2.64] ;  /* 0x00000006020c7981 */ /* 0x000322000c1e1d00 */
[----:B------:R-:W-:Y:S02]  /*95d0*/  @P1 IADD3 R11, RZ, -UR5, RZ ;  /* 0x80000005ff0b1c10 */ /* 0x000fe4000fffe0ff */
[----:B------:R-:W-:Y:S02]  /*95e0*/  LEA.HI.X R37, R0, R103, R9, 0x1, P0 ;  /* 0x0000006700257211 */ /* 0x000fe400000f0c09 */
[----:B------:R-:W-:Y:S04]  /*95f0*/  IADD3 R9, P0, R126, R11, RZ ;  /* 0x0000000b7e097210 */ /* 0x000fe80007f1e0ff */
[----:B------:R-:W1:Y:S01]  /*9600*/  LDG.E.128 R36, [R36.64] ;  /* 0x0000000624247981 */ /* 0x000e62000c1e1d00 */
        /* <DEDUP_REMOVED lines=69> */
.L_x_6491:
[----:B------:R-:W-:Y:S05]  /*9a60*/  BSYNC B0 ;  /* 0x0000000000007941 */ /* 0x000fea0003800000 */
.L_x_6490:
        /* <DEDUP_REMOVED lines=97> */
.L_x_6493:
[----:B------:R-:W-:Y:S05]  /*a080*/  BSYNC B0 ;  /* 0x0000000000007941 */ /* 0x000fea0003800000 */
.L_x_6492:
        /* <DEDUP_REMOVED lines=98> */
.L_x_6495:
[----:B------:R-:W-:Y:S05]  /*a6b0*/  BSYNC B0 ;  /* 0x0000000000007941 */ /* 0x000fea0003800000 */
.L_x_6494:
[----:B-----5:R4:W-:Y:S02]  /*a6c0*/  STG.E.128 [R40.64+0x180], R4 ;  /* 0x0001800428007986 */ /* 0x0209e4000c101d06 */
.L_x_6487:
[----:B------:R-:W-:Y:S05]  /*a6d0*/  BSYNC B1 ;  /* 0x0000000000017941 */ /* 0x000fea0003800000 */
.L_x_6486:
        /* <DEDUP_REMOVED lines=103> */
.L_x_6499:
[----:B------:R-:W-:Y:S05]  /*ad50*/  BSYNC B0 ;  /* 0x0000000000007941 */ /* 0x000fea0003800000 */
.L_x_6498:
        /* <DEDUP_REMOVED lines=101> */
.L_x_6501:
[----:B------:R-:W-:Y:S05]  /*b3b0*/  BSYNC B0 ;  /* 0x0000000000007941 */ /* 0x000fea0003800000 */
.L_x_6500:
        /* <DEDUP_REMOVED lines=97> */
.L_x_6503:
[----:B------:R-:W-:Y:S05]  /*b9d0*/  BSYNC B0 ;  /* 0x0000000000007941 */ /* 0x000fea0003800000 */
.L_x_6502:
        /* <DEDUP_REMOVED lines=98> */
.L_x_6505:
[----:B------:R-:W-:Y:S05]  /*c000*/  BSYNC B0 ;  /* 0x0000000000007941 */ /* 0x000fea0003800000 */
.L_x_6504:
[----:B-----5:R4:W-:Y:S02]  /*c010*/  STG.E.128 [R40.64+0x180], R4 ;  /* 0x0001800428007986 */ /* 0x0209e4000c101d06 */
.L_x_6497:
[----:B------:R-:W-:Y:S05]  /*c020*/  BSYNC B1 ;  /* 0x0000000000017941 */ /* 0x000fea0003800000 */
.L_x_6496:
        /* <DEDUP_REMOVED lines=8> */
.L_x_6455:
        /* <DEDUP_REMOVED lines=53> */
.L_x_6465:
        /* <DEDUP_REMOVED lines=80> */
.L_x_6506:
[----:B------:R-:W-:Y:S02]  /*c900*/  IMAD.MOV.U32 R3, RZ, RZ, c[0x0][0x198] ;  /* 0x00006600ff037624 */ /* 0x000fe400078e00ff */
[----:B------:R-:W-:Y:S02]  /*c910*/  IMAD.MOV.U32 R5, RZ, RZ, c[0x0][0x1a0] ;  /* 0x00006800ff057624 */ /* 0x000fe400078e00ff */
[----:B------:R-:W-:Y:S02]  /*c920*/  IMAD.U32 R3, R3, -0x40, RZ ;  /* 0xffffffc003037824 */ /* 0x000fe400078e00ff */
[----:B------:R-:W-:Y:S03]  /*c930*/  IMAD.U32 R5, R5, -0x40, RZ ;  /* 0xffffffc005057824 */ /* 0x000fe600078e00ff */
[----:B------:R-:W-:Y:S02]  /*c940*/  LEA R152, P0, R3, R152, 0x1 ;  /* 0x0000009803987211 */ /* 0x000fe400078008ff */
[----:B------:R-:W-:Y:S02]  /*c950*/  LEA R96, P1, R5, R96, 0x1 ;  /* 0x0000006005607211 */ /* 0x000fe400078208ff */
[----:B------:R-:W-:Y:S02]  /*c960*/  LEA.HI.X.SX32 R153, R3, R153, 0x1, P0 ;  /* 0x0000009903997211 */ /* 0x000fe400000f0eff */
[----:B------:R-:W-:Y:S02]  /*c970*/  LEA.HI.X.SX32 R97, R5, R97, 0x1, P1 ;  /* 0x0000006105617211 */ /* 0x000fe400008f0eff */
.L_x_6507:
[----:B------:R-:W-:Y:S04]  /*c980*/  IADD3 R17, R17, -0x1, RZ ;  /* 0xffffffff11117810 */ /* 0x000fe80007ffe0ff */
[----:B------:R-:W-:Y:S11]  /*c990*/  ISETP.GT.AND P0, PT, R17, R69, PT ;  /* 0x000000451100720c */ /* 0x000ff60003f04270 */
[----:B------:R-:W-:Y:S02]  /*c9a0*/  @!UPT UIADD3 URZ, URZ, URZ, URZ ;  /* 0x0000003f3f3ff290 */ /* 0x000fe4000fffe03f */
[----:B------:R-:W-:-:S05]  /*c9b0*/  @P0 BRA `(.L_x_6508) ;  /* 0xffff5b1000000947 */ /* 0x000fca000383ffff */
.L_x_6454:
        /* <DEDUP_REMOVED lines=19> */
[C---:B------:R-:W-:Y:S01]  /*caf0*/  LEA.HI.X R3, R5.reuse, R139, R4, 0x5, P0 ;  /* 0x0000008b05037211 */ /* 0x040fe200000f2c04 */
[----:B------:R-:W-:Y:S01]  /*cb00*/  IMAD.MOV.U32 R138, RZ, RZ, R144 ;  /* 0x000000ffff8a7224 */ /* 0x000fe200078e0090 */
[----:B------:R-:W-:Y:S01]  /*cb10*/  LEA R18, P0, R6, c[0x0][0x160], 0x1 ;  /* 0x0000580006127a11 */ /* 0x000fe200078008ff */
[----:B------:R-:W-:Y:S01]  /*cb20*/  IMAD.IADD R14, R232, 0x1, -R61 ;  /* 0x00000001e80e7824 */ /* 0x000fe200078e0a3d */
[--C-:B------:R-:W-:Y:S01]  /*cb30*/  LEA.HI.X R27, R144, c[0x0][0x164], R139.reuse, 0x1, P2 ;  /* 0x00005900901b7a11 */ /* 0x100fe200010f0c8b */
[----:B------:R-:W-:Y:S01]  /*cb40*/  IMAD.WIDE.U32 R138, R5, 0x30, R138 ;  /* 0x00000030058a7825 */ /* 0x000fe200078e008a */
[----:B------:R-:W-:-:S02]  /*cb50*/  LEA.HI.X R19, R6, c[0x0][0x164], R7, 0x1, P0 ;  /* 0x0000590006137a11 */ /* 0x000fc400000f0c07 */
[----:B------:R-:W-:Y:S01]  /*cb60*/  ISETP.NE.AND P0, PT, RZ, UR4, PT ;  /* 0x00000004ff007c0c */ /* 0x000fe2000bf05270 */
[----:B------:R-:W-:Y:S01]  /*cb70*/  IMAD R7, R4, 0x30, RZ ;  /* 0x0000003004077824 */ /* 0x000fe200078e02ff */
[----:B------:R-:W-:Y:S02]  /*cb80*/  LEA R16, P4, R2, c[0x0][0x160], 0x1 ;  /* 0x0000580002107a11 */ /* 0x000fe400078808ff */
[----:B------:R-:W-:Y:S01]  /*cb90*/  ISETP.GE.AND P1, PT, R142, R14, PT ;  /* 0x0000000e8e00720c */ /* 0x000fe20003f26270 */
[----:B------:R-:W-:Y:S01]  /*cba0*/  IMAD.IADD R4, R139, 0x1, R7 ;  /* 0x000000018b047824 */ /* 0x000fe200078e0207 */
[----:B------:R-:W-:Y:S02]  /*cbb0*/  LEA R12, P2, R138, c[0x0][0x160], 0x1 ;  /* 0x000058008a0c7a11 */ /* 0x000fe400078408ff */
[----:B------:R-:W-:Y:S02]  /*cbc0*/  LEA.HI.X R17, R2, c[0x0][0x164], R3, 0x1, P4 ;  /* 0x0000590002117a11 */ /* 0x000fe400020f0c03 */
[----:B------:R-:W-:-:S02]  /*cbd0*/  ISETP.GT.AND P1, PT, R52, -0x8, !P1 ;  /* 0xfffffff83400780c */ /* 0x000fc40004f24270 */
[----:B------:R-:W-:Y:S02]  /*cbe0*/  LEA.HI.X R13, R138, c[0x0][0x164], R4, 0x1, P2 ;  /* 0x000059008a0d7a11 */ /* 0x000fe400010f0c04 */
[----:B--2---:R-:W-:-:S05]  /*cbf0*/  IADD3 R0, R0, R70, R61 ;  /* 0x0000004600007210 */ /* 0x004fca0007ffe03d */
[----:B------:R-:W-:-:S05]  /*cc00*/  IMAD R5, R135, R0, RZ ;  /* 0x0000000087057224 */ /* 0x000fca00078e02ff */
[-C--:B------:R-:W-:Y:S02]  /*cc10*/  IADD3 R8, P6, R132, R5.reuse, RZ ;  /* 0x0000000584087210 */ /* 0x080fe40007fde0ff */
[----:B------:R-:W-:Y:S02]  /*cc20*/  IADD3 R0, P5, R130, R5, RZ ;  /* 0x0000000582007210 */ /* 0x000fe40007fbe0ff */
[----:B------:R-:W-:-:S05]  /*cc30*/  SHF.R.S32.HI R5, RZ, 0x1f, R5 ;  /* 0x0000001fff057819 */ /* 0x000fca0000011405 */
[--C-:B------:R-:W-:Y:S02]  /*cc40*/  IMAD.X R9, R119, 0x1, R5.reuse, P6 ;  /* 0x0000000177097824 */ /* 0x100fe400030e0605 */
[----:B------:R-:W-:Y:S01]  /*cc50*/  IMAD.X R2, R118, 0x1, R5, P5 ;  /* 0x0000000176027824 */ /* 0x000fe200028e0605 */
[----:B------:R-:W-:Y:S05]  /*cc60*/  @!P0 BRA `(.L_x_6511) ;  /* 0x0000313000008947 */ /* 0x000fea0003800000 */
[----:B------:R-:W-:Y:S01]  /*cc70*/  BSSY B1, `(.L_x_6512) ;  /* 0x00000c0000017945 */ /* 0x000fe20003800000 */
[----:B------:R-:W-:Y:S05]  /*cc80*/  @!P1 BRA `(.L_x_6513) ;  /* 0x00000be000009947 */ /* 0x000fea0003800000 */
[----:B------:R1:W5:Y:S01]  /*cc90*/  LDG.E.128 R20, [R26.64] ;  /* 0x000000061a147981 */ /* 0x000362000c1e1d00 */
[----:B------:R-:W-:Y:S01]  /*cca0*/  ISETP.GE.AND P2, PT, R24, c[0x0][0x230], PT ;  /* 0x00008c0018007a0c */ /* 0x000fe20003f46270 */
[C---:B------:R-:W-:Y:S01]  /*ccb0*/  IMAD.SHL.U32 R10, R8.reuse, 0x2, RZ ;  /* 0x00000002080a7824 */ /* 0x040fe200078e00ff */
[----:B------:R-:W-:Y:S01]  /*ccc0*/  SHF.L.U64.HI R0, R8, 0x1, R9 ;  /* 0x0000000108007819 */ /* 0x000fe20000010209 */
[----:B------:R-:W-:Y:S03]  /*ccd0*/  BSSY B0, `(.L_x_6514) ;  /* 0x000002d000007945 */ /* 0x000fe60003800000 */
[----:B------:R-:W-:-:S02]  /*cce0*/  IADD3 R6, P1, R10, c[0x0][0x2a8], RZ ;  /* 0x0000aa000a067a10 */ /* 0x000fc40007f3e0ff */
[----:B------:R-:W-:Y:S02]  /*ccf0*/  IADD3 R10, P0, R10, c[0x0][0x2b0], RZ ;  /* 0x0000ac000a0a7a10 */ /* 0x000fe40007f1e0ff */
[C---:B------:R-:W-:Y:S02]  /*cd00*/  IADD3.X R7, R0.reuse, c[0x0][0x2ac], RZ, P1, !PT ;  /* 0x0000ab0000077a10 */ /* 0x040fe40000ffe4ff */
[----:B------:R-:W-:Y:S01]  /*cd10*/  IADD3.X R11, R0, c[0x0][0x2b4], RZ, P0, !PT ;  /* 0x0000ad00000b7a10 */ /* 0x000fe200007fe4ff */
[----:B------:R-:W-:Y:S05]  /*cd20*/  @P2 BRA `(.L_x_6515) ;  /* 0x0000027000002947 */ /* 0x000fea0003800000 */
[----:B------:R-:W2:Y:S04]  /*cd30*/  LDG.E.64 R2, [R10.64] ;  /* 0x000000060a027981 */ /* 0x000ea8000c1e1b00 */
[----:B------:R-:W3:Y:S01]  /*cd40*/  LDG.E.64 R4, [R6.64] ;  /* 0x0000000606047981 */ /* 0x000ee2000c1e1b00 */
[--C-:B-----5:R-:W-:Y:S01]  /*cd50*/  HADD2.F32 R33, -RZ, R21.reuse.H0_H0 ;  /* 0x20000015ff217230 */ /* 0x120fe20000004100 */
[----:B------:R-:W-:Y:S01]  /*cd60*/  MOV R31, R22 ;  /* 0x00000016001f7202 */ /* 0x000fe20000000f00 */
[----:B------:R-:W-:-:S02]  /*cd70*/  HADD2.F32 R32, -RZ, R21.H1_H1 ;  /* 0x30000015ff207230 */ /* 0x000fc40000004100 */
[--C-:B------:R-:W-:Y:S02]  /*cd80*/  HADD2.F32 R29, -RZ, R23.reuse.H1_H1 ;  /* 0x30000017ff1d7230 */ /* 0x100fe40000004100 */
[----:B------:R-:W-:Y:S02]  /*cd90*/  HADD2.F32 R30, -RZ, R23.H0_H0 ;  /* 0x20000017ff1e7230 */ /* 0x000fe40000004100 */
        /* <DEDUP_REMOVED lines=13> */
[--C-:B------:R-:W-:Y:S01]  /*ce70*/  HADD2.F32 R23, -RZ, R20.reuse.H0_H0 ;  /* 0x20000014ff177230 */ /* 0x100fe20000004100 */
[-C--:B------:R-:W-:Y:S01]  /*ce80*/  FFMA.FTZ R22, R33, R28.reuse, -R22 ;  /* 0x0000001c21167223 */ /* 0x080fe20000010816 */
[----:B------:R-:W-:Y:S01]  /*ce90*/  HADD2.F32 R29, -RZ, R20.H1_H1 ;  /* 0x30000014ff1d7230 */ /* 0x000fe20000004100 */
[----:B------:R-:W-:Y:S01]  /*cea0*/  FFMA.FTZ R21, R32, R28, R21 ;  /* 0x0000001c20157223 */ /* 0x000fe20000010015 */
[--C-:B------:R-:W-:Y:S01]  /*ceb0*/  HADD2.F32 R28, -RZ, R31.reuse.H1_H1 ;  /* 0x3000001fff1c7230 */ /* 0x100fe20000004100 */
[-C--:B------:R-:W-:Y:S01]  /*cec0*/  FMUL.FTZ R30, R23, R2.reuse ;  /* 0x00000002171e7220 */ /* 0x080fe20000410000 */
[----:B------:R-:W-:Y:S02]  /*ced0*/  HADD2.F32 R20, -RZ, R31.H0_H0 ;  /* 0x2000001fff147230 */ /* 0x000fe40000004100 */
[----:B------:R-:W-:Y:S01]  /*cee0*/  HADD2.F32 R31, -RZ, R5.H0_H0 ;  /* 0x20000005ff1f7230 */ /* 0x000fe20000004100 */
[----:B------:R-:W-:Y:S01]  /*cef0*/  FMUL.FTZ R5, R29, R2 ;  /* 0x000000021d057220 */ /* 0x000fe20000410000 */
[----:B------:R-:W-:Y:S01]  /*cf00*/  F2FP.PACK_AB R21, R21, R22 ;  /* 0x000000161515723e */ /* 0x000fe200000000ff */
[----:B------:R-:W-:-:S02]  /*cf10*/  FMUL.FTZ R2, R28, R3 ;  /* 0x000000031c027220 */ /* 0x000fc40000410000 */
[----:B------:R-:W-:Y:S02]  /*cf20*/  FMUL.FTZ R3, R20, R3 ;  /* 0x0000000314037220 */ /* 0x000fe40000410000 */
[-C--:B------:R-:W-:Y:S01]  /*cf30*/  FFMA.FTZ R5, R23, R4.reuse, -R5 ;  /* 0x0000000417057223 */ /* 0x080fe20000010805 */
[----:B------:R-:W-:Y:S01]  /*cf40*/  F2FP.PACK_AB R23, R0, R15 ;  /* 0x0000000f0017723e */ /* 0x000fe200000000ff */
[----:B------:R-:W-:Y:S02]  /*cf50*/  FFMA.FTZ R30, R29, R4, R30 ;  /* 0x000000041d1e7223 */ /* 0x000fe4000001001e */
[-C--:B------:R-:W-:Y:S02]  /*cf60*/  FFMA.FTZ R2, R20, R31.reuse, -R2 ;  /* 0x0000001f14027223 */ /* 0x080fe40000010802 */
[----:B------:R-:W-:Y:S01]  /*cf70*/  FFMA.FTZ R3, R28, R31, R3 ;  /* 0x0000001f1c037223 */ /* 0x000fe20000010003 */
[----:B------:R-:W-:-:S04]  /*cf80*/  F2FP.PACK_AB R20, R30, R5 ;  /* 0x000000051e14723e */ /* 0x000fc800000000ff */
[----:B------:R-:W-:Y:S02]  /*cf90*/  F2FP.PACK_AB R22, R3, R2 ;  /* 0x000000020316723e */ /* 0x000fe400000000ff */
.L_x_6515:
[----:B------:R-:W-:Y:S05]  /*cfa0*/  BSYNC B0 ;  /* 0x0000000000007941 */ /* 0x000fea0003800000 */
.L_x_6514:
        /* <DEDUP_REMOVED lines=8> */
[----:B------:R-:W-:Y:S02]  /*d030*/  MOV R0, R29 ;  /* 0x0000001d00007202 */ /* 0x000fe40000000f00 */
[----:B------:R-:W-:Y:S02]  /*d040*/  MOV R29, R31 ;  /* 0x0000001f001d7202 */ /* 0x000fe40000000f00 */
[----:B------:R-:W-:Y:S01]  /*d050*/  MOV R32, R30 ;  /* 0x0000001e00207202 */ /* 0x000fe20000000f00 */
[----:B------:R-:W-:-:S02]  /*d060*/  HADD2.F32 R34, -RZ, R0.H0_H0 ;  /* 0x20000000ff227230 */ /* 0x000fc40000004100 */
[----:B------:R-:W-:Y:S02]  /*d070*/  HADD2.F32 R31, -RZ, R0.H1_H1 ;  /* 0x30000000ff1f7230 */ /* 0x000fe40000004100 */
[--C-:B------:R-:W-:Y:S02]  /*d080*/  HADD2.F32 R30, -RZ, R29.reuse.H0_H0 ;  /* 0x2000001dff1e7230 */ /* 0x100fe40000004100 */
[----:B------:R-:W-:Y:S02]  /*d090*/  HADD2.F32 R29, -RZ, R29.H1_H1 ;  /* 0x3000001dff1d7230 */ /* 0x000fe40000004100 */
[----:B--23--:R-:W-:Y:S02]  /*d0a0*/  HADD2.F32 R20, -RZ, R2.H1_H1 ;  /* 0x30000002ff147230 */ /* 0x00cfe40000004100 */
        /* <DEDUP_REMOVED lines=10> */
[----:B------:R-:W-:-:S02]  /*d150*/  FFMA.FTZ R21, R34, R23, -R21 ;  /* 0x0000001722157223 */ /* 0x000fc40000010815 */
[----:B------:R-:W-:Y:S01]  /*d160*/  FFMA.FTZ R20, R31, R23, R20 ;  /* 0x000000171f147223 */ /* 0x000fe20000010014 */
[--C-:B------:R-:W-:Y:S01]  /*d170*/  HADD2.F32 R23, -RZ, R28.reuse.H0_H0 ;  /* 0x2000001cff177230 */ /* 0x100fe20000004100 */
[-C--:B------:R-:W-:Y:S01]  /*d180*/  FFMA.FTZ R15, R30, R22.reuse, -R15 ;  /* 0x000000161e0f7223 */ /* 0x080fe2000001080f */
[----:B------:R-:W-:Y:S01]  /*d190*/  HADD2.F32 R31, -RZ, R5.H0_H0 ;  /* 0x20000005ff1f7230 */ /* 0x000fe20000004100 */
[----:B------:R-:W-:Y:S01]  /*d1a0*/  FFMA.FTZ R0, R29, R22, R0 ;  /* 0x000000161d007223 */ /* 0x000fe20000010000 */
[----:B------:R-:W-:Y:S01]  /*d1b0*/  HADD2.F32 R29, -RZ, R28.H1_H1 ;  /* 0x3000001cff1d7230 */ /* 0x000fe20000004100 */
[-C--:B------:R-:W-:Y:S01]  /*d1c0*/  FMUL.FTZ R28, R23, R2.reuse ;  /* 0x00000002171c7220 */ /* 0x080fe20000410000 */
[--C-:B------:R-:W-:Y:S02]  /*d1d0*/  HADD2.F32 R22, -RZ, R32.reuse.H0_H0 ;  /* 0x20000020ff167230 */ /* 0x100fe40000004100 */
[----:B------:R-:W-:Y:S01]  /*d1e0*/  HADD2.F32 R32, -RZ, R32.H1_H1 ;  /* 0x30000020ff207230 */ /* 0x000fe20000004100 */
[----:B------:R-:W-:-:S02]  /*d1f0*/  FMUL.FTZ R5, R29, R2 ;  /* 0x000000021d057220 */ /* 0x000fc40000410000 */
[-C--:B------:R-:W-:Y:S01]  /*d200*/  FFMA.FTZ R28, R29, R4.reuse, R28 ;  /* 0x000000041d1c7223 */ /* 0x080fe2000001001c */
[----:B------:R-:W-:Y:S01]  /*d210*/  F2FP.PACK_AB R29, R20, R21 ;  /* 0x00000015141d723e */ /* 0x000fe200000000ff */
[-C--:B------:R-:W-:Y:S02]  /*d220*/  FMUL.FTZ R2, R32, R3.reuse ;  /* 0x0000000320027220 */ /* 0x080fe40000410000 */
[C---:B------:R-:W-:Y:S02]  /*d230*/  FMUL.FTZ R3, R22.reuse, R3 ;  /* 0x0000000316037220 */ /* 0x040fe40000410000 */
[----:B------:R-:W-:Y:S02]  /*d240*/  FFMA.FTZ R5, R23, R4, -R5 ;  /* 0x0000000417057223 */ /* 0x000fe40000010805 */
[-C--:B------:R-:W-:Y:S02]  /*d250*/  FFMA.FTZ R2, R22, R31.reuse, -R2 ;  /* 0x0000001f16027223 */ /* 0x080fe40000010802 */
[----:B------:R-:W-:Y:S01]  /*d260*/  FFMA.FTZ R3, R32, R31, R3 ;  /* 0x0000001f20037223 */ /* 0x000fe20000010003 */
[----:B------:R-:W-:-:S02]  /*d270*/  F2FP.PACK_AB R31, R0, R15 ;  /* 0x0000000f001f723e */ /* 0x000fc400000000ff */
[----:B------:R-:W-:Y:S02]  /*d280*/  F2FP.PACK_AB R28, R28, R5 ;  /* 0x000000051c1c723e */ /* 0x000fe400000000ff */
[----:B------:R-:W-:Y:S02]  /*d290*/  F2FP.PACK_AB R30, R3, R2 ;  /* 0x00000002031e723e */ /* 0x000fe400000000ff */
.L_x_6517:
[----:B------:R-:W-:Y:S05]  /*d2a0*/  BSYNC B0 ;  /* 0x0000000000007941 */ /* 0x000fea0003800000 */
.L_x_6516:
        /* <DEDUP_REMOVED lines=45> */
.L_x_6519:
[----:B------:R-:W-:Y:S05]  /*d580*/  BSYNC B0 ;  /* 0x0000000000007941 */ /* 0x000fea0003800000 */
.L_x_6518:
        /* <DEDUP_REMOVED lines=8> */
[----:B--2---:R-:W-:Y:S02]  /*d610*/  HADD2.F32 R20, -RZ, R31.H1_H1 ;  /* 0x3000001fff147230 */ /* 0x004fe40000004100 */
[--C-:B------:R-:W-:Y:S02]  /*d620*/  HADD2.F32 R23, -RZ, R29.reuse.H0_H0 ;  /* 0x2000001dff177230 */ /* 0x100fe40000004100 */
[----:B------:R-:W-:Y:S02]  /*d630*/  HADD2.F32 R22, -RZ, R29.H1_H1 ;  /* 0x3000001dff167230 */ /* 0x000fe40000004100 */
[----:B------:R-:W-:-:S02]  /*d640*/  HADD2.F32 R21, -RZ, R31.H0_H0 ;  /* 0x2000001fff157230 */ /* 0x000fc40000004100 */
[----:B---3--:R-:W-:Y:S02]  /*d650*/  HADD2.F32 R0, -RZ, R3.H1_H1 ;  /* 0x30000003ff007230 */ /* 0x008fe40000004100 */
[----:B-1----:R-:W-:Y:S02]  /*d660*/  HADD2.F32 R26, -RZ, R2.H1_H1 ;  /* 0x30000002ff1a7230 */ /* 0x002fe40000004100 */
[----:B----4-:R-:W-:Y:S01]  /*d670*/  HADD2.F32 R11, -RZ, R5.H1_H1 ;  /* 0x30000005ff0b7230 */ /* 0x010fe20000004100 */
[----:B------:R-:W-:Y:S01]  /*d680*/  FMUL.FTZ R6, R20, R0 ;  /* 0x0000000014067220 */ /* 0x000fe20000410000 */
[----:B------:R-:W-:Y:S01]  /*d690*/  HADD2.F32 R15, -RZ, R4.H1_H1 ;  /* 0x30000004ff0f7230 */ /* 0x000fe20000004100 */
[CC--:B------:R-:W-:Y:S01]  /*d6a0*/  FMUL.FTZ R10, R22.reuse, R26.reuse ;  /* 0x0000001a160a7220 */ /* 0x0c0fe20000410000 */
[----:B------:R-:W-:Y:S01]  /*d6b0*/  HADD2.F32 R2, -RZ, R2.H0_H0 ;  /* 0x20000002ff027230 */ /* 0x000fe20000004100 */
[----:B------:R-:W-:Y:S01]  /*d6c0*/  FMUL.FTZ R7, R23, R26 ;  /* 0x0000001a17077220 */ /* 0x000fe20000410000 */
[----:B------:R-:W-:Y:S01]  /*d6d0*/  HADD2.F32 R3, -RZ, R3.H0_H0 ;  /* 0x20000003ff037230 */ /* 0x000fe20000004100 */
[C---:B------:R-:W-:Y:S01]  /*d6e0*/  FMUL.FTZ R0, R21.reuse, R0 ;  /* 0x0000000015007220 */ /* 0x040fe20000410000 */
[----:B------:R-:W-:Y:S01]  /*d6f0*/  HADD2.F32 R4, -RZ, R4.H0_H0 ;  /* 0x20000004ff047230 */ /* 0x000fe20000004100 */
[----:B------:R-:W-:Y:S01]  /*d700*/  FFMA.FTZ R6, R21, R11, -R6 ;  /* 0x0000000b15067223 */ /* 0x000fe20000010806 */
[--C-:B------:R-:W-:Y:S01]  /*d710*/  HADD2.F32 R21, -RZ, R28.reuse.H1_H1 ;  /* 0x3000001cff157230 */ /* 0x100fe20000004100 */
[-C--:B------:R-:W-:Y:S01]  /*d720*/  FFMA.FTZ R10, R23, R15.reuse, -R10 ;  /* 0x0000000f170a7223 */ /* 0x080fe2000001080a */
[----:B------:R-:W-:Y:S01]  /*d730*/  HADD2.F32 R23, -RZ, R5.H0_H0 ;  /* 0x20000005ff177230 */ /* 0x000fe20000004100 */
[----:B------:R-:W-:Y:S01]  /*d740*/  FFMA.FTZ R7, R22, R15, R7 ;  /* 0x0000000f16077223 */ /* 0x000fe20000010007 */
[----:B------:R-:W-:Y:S01]  /*d750*/  HADD2.F32 R15, -RZ, R28.H0_H0 ;  /* 0x2000001cff0f7230 */ /* 0x000fe20000004100 */
[----:B------:R-:W-:Y:S01]  /*d760*/  FFMA.FTZ R11, R20, R11, R0 ;  /* 0x0000000b140b7223 */ /* 0x000fe20000010000 */
[--C-:B------:R-:W-:Y:S01]  /*d770*/  HADD2.F32 R0, -RZ, R30.reuse.H0_H0 ;  /* 0x2000001eff007230 */ /* 0x100fe20000004100 */
[-C--:B------:R-:W-:Y:S01]  /*d780*/  FMUL.FTZ R5, R21, R2.reuse ;  /* 0x0000000215057220 */ /* 0x080fe20000410000 */
[----:B------:R-:W-:Y:S01]  /*d790*/  HADD2.F32 R30, -RZ, R30.H1_H1 ;  /* 0x3000001eff1e7230 */ /* 0x000fe20000004100 */
[----:B------:R-:W-:Y:S01]  /*d7a0*/  FMUL.FTZ R20, R15, R2 ;  /* 0x000000020f147220 */ /* 0x000fe20000410000 */
[----:B------:R-:W-:Y:S01]  /*d7b0*/  F2FP.PACK_AB R29, R7, R10 ;  /* 0x0000000a071d723e */ /* 0x000fe200000000ff */
[----:B------:R-:W-:Y:S01]  /*d7c0*/  FFMA.FTZ R5, R15, R4, -R5 ;  /* 0x000000040f057223 */ /* 0x000fe20000010805 */
[----:B------:R-:W-:Y:S01]  /*d7d0*/  F2FP.PACK_AB R31, R11, R6 ;  /* 0x000000060b1f723e */ /* 0x000fe200000000ff */
[----:B------:R-:W-:-:S02]  /*d7e0*/  FMUL.FTZ R2, R30, R3 ;  /* 0x000000031e027220 */ /* 0x000fc40000410000 */
[C---:B------:R-:W-:Y:S02]  /*d7f0*/  FMUL.FTZ R3, R0.reuse, R3 ;  /* 0x0000000300037220 */ /* 0x040fe40000410000 */
[----:B------:R-:W-:Y:S02]  /*d800*/  FFMA.FTZ R20, R21, R4, R20 ;  /* 0x0000000415147223 */ /* 0x000fe40000010014 */
[-C--:B------:R-:W-:Y:S02]  /*d810*/  FFMA.FTZ R2, R0, R23.reuse, -R2 ;  /* 0x0000001700027223 */ /* 0x080fe40000010802 */
[----:B------:R-:W-:Y:S01]  /*d820*/  FFMA.FTZ R3, R30, R23, R3 ;  /* 0x000000171e037223 */ /* 0x000fe20000010003 */
[----:B------:R-:W-:-:S04]  /*d830*/  F2FP.PACK_AB R28, R20, R5 ;  /* 0x00000005141c723e */ /* 0x000fc800000000ff */
[----:B------:R-:W-:Y:S02]  /*d840*/  F2FP.PACK_AB R30, R3, R2 ;  /* 0x00000002031e723e */ /* 0x000fe400000000ff */
.L_x_6521:
[----:B------:R-:W-:Y:S05]  /*d850*/  BSYNC B0 ;  /* 0x0000000000007941 */ /* 0x000fea0003800000 */
.L_x_6520:
[----:B------:R3:W-:Y:S02]  /*d860*/  STS.128 [R236+0x6000], R28 ;  /* 0x0060001cec007388 */ /* 0x0007e40000000c00 */
.L_x_6513:
[----:B------:R-:W-:Y:S05]  /*d870*/  BSYNC B1 ;  /* 0x0000000000017941 */ /* 0x000fea0003800000 */
.L_x_6512:
[----:B------:R-:W-:Y:S01]  /*d880*/  IADD3 R3, R142, 0x10, RZ ;  /* 0x000000108e037810 */ /* 0x000fe20007ffe0ff */
[----:B------:R-:W-:Y:S03]  /*d890*/  BSSY B1, `(.L_x_6522) ;  /* 0x00000c2000017945 */ /* 0x000fe60003800000 */
[----:B------:R-:W-:-:S04]  /*d8a0*/  ISETP.GE.AND P0, PT, R3, R14, PT ;  /* 0x0000000e0300720c */ /* 0x000fc80003f06270 */
[----:B------:R-:W-:-:S13]  /*d8b0*/  ISETP.LT.OR P0, PT, R52, -0x87, P0 ;  /* 0xffffff793400780c */ /* 0x000fda0000701670 */
[----:B------:R-:W-:Y:S05]  /*d8c0*/  @P0 BRA `(.L_x_6523) ;  /* 0x00000be000000947 */ /* 0x000fea0003800000 */
[----:B--2---:R2:W5:Y:S01]  /*d8d0*/  LDG.E.128 R20, [R18.64] ;  /* 0x0000000612147981 */ /* 0x004562000c1e1d00 */
[C---:B------:R-:W-:Y:S01]  /*d8e0*/  IADD3 R0, P0, R133.reuse, R8, RZ ;  /* 0x0000000885007210 */ /* 0x040fe20007f1e0ff */
[----:B------:R-:W-:Y:S03]  /*d8f0*/  BSSY B0, `(.L_x_6524) ;  /* 0x0000031000007945 */ /* 0x000fe60003800000 */
[----:B------:R-:W-:Y:S01]  /*d900*/  LEA.HI.X.SX32 R133, R133, R9, 0x1, P0 ;  /* 0x0000000985857211 */ /* 0x000fe200000f0eff */
[----:B-1----:R-:W-:Y:S01]  /*d910*/  IMAD.SHL.U32 R26, R0, 0x2, RZ ;  /* 0x00000002001a7824 */ /* 0x002fe200078e00ff */
[----:B------:R-:W-:Y:S02]  /*d920*/  ISETP.GE.AND P0, PT, R24, c[0x0][0x230], PT ;  /* 0x00008c0018007a0c */ /* 0x000fe40003f06270 */
[----:B------:R-:W-:Y:S02]  /*d930*/  SHF.L.U64.HI R0, R0, 0x1, R133 ;  /* 0x0000000100007819 */ /* 0x000fe40000010285 */
[----:B------:R-:W-:-:S02]  /*d940*/  IADD3 R10, P2, R26, c[0x0][0x2a8], RZ ;  /* 0x0000aa001a0a7a10 */ /* 0x000fc40007f5e0ff */
[----:B------:R-:W-:Y:S02]  /*d950*/  IADD3 R26, P1, R26, c[0x0][0x2b0], RZ ;  /* 0x0000ac001a1a7a10 */ /* 0x000fe40007f3e0ff */
[C---:B------:R-:W-:Y:S02]  /*d960*/  IADD3.X R11, R0.reuse, c[0x0][0x2ac], RZ, P2, !PT ;  /* 0x0000ab00000b7a10 */ /* 0x040fe400017fe4ff */
[----:B------:R-:W-:-:S03]  /*d970*/  IADD3.X R27, R0, c[0x0][0x2b4], RZ, P1, !PT ;  /* 0x0000ad00001b7a10 */ /* 0x000fc60000ffe4ff */
[----:B------:R-:W-:Y:S05]  /*d980*/  @P0 BRA `(.L_x_6525) ;  /* 0x0000027000000947 */ /* 0x000fea0003800000 */
[----:B------:R-:W4:Y:S04]  /*d990*/  LDG.E.64 R4, [R26.64] ;  /* 0x000000061a047981 */ /* 0x000f28000c1e1b00 */
[----:B--2---:R-:W2:Y:S01]  /*d9a0*/  LDG.E.64 R6, [R10.64] ;  /* 0x000000060a067981 */ /* 0x004ea2000c1e1b00 */
[----:B---3-5:R-:W-:Y:S01]  /*d9b0*/  HADD2.F32 R31, -RZ, R21.H1_H1 ;  /* 0x30000015ff1f7230 */ /* 0x028fe20000004100 */
[----:B------:R-:W-:Y:S01]  /*d9c0*/  MOV R30, R22 ;  /* 0x00000016001e7202 */ /* 0x000fe20000000f00 */
[----:B------:R-:W-:Y:S02]  /*d9d0*/  HADD2.F32 R28, -RZ, R23.H1_H1 ;  /* 0x30000017ff1c7230 */ /* 0x000fe40000004100 */
[----:B------:R-:W-:Y:S02]  /*d9e0*/  HADD2.F32 R32, -RZ, R21.H0_H0 ;  /* 0x20000015ff207230 */ /* 0x000fe40000004100 */
[----:B------:R-:W-:-:S02]  /*d9f0*/  HADD2.F32 R29, -RZ, R23.H0_H0 ;  /* 0x20000017ff1d7230 */ /* 0x000fc40000004100 */
[----:B----4-:R-:W-:Y:S02]  /*da00*/  HADD2.F32 R15, -RZ, R4.H1_H1 ;  /* 0x30000004ff0f7230 */ /* 0x010fe40000004100 */
        /* <DEDUP_REMOVED lines=11> */
[-C--:B------:R-:W-:Y:S01]  /*dac0*/  FFMA.FTZ R2, R29, R23.reuse, -R2 ;  /* 0x000000171d027223 */ /* 0x080fe20000010802 */
[--C-:B------:R-:W-:Y:S01]  /*dad0*/  HADD2.F32 R29, -RZ, R20.reuse.H1_H1 ;  /* 0x30000014ff1d7230 */ /* 0x100fe20000004100 */
[----:B------:R-:W-:Y:S01]  /*dae0*/  FFMA.FTZ R22, R31, R22, R15 ;  /* 0x000000161f167223 */ /* 0x000fe2000001000f */
[----:B------:R-:W-:Y:S01]  /*daf0*/  HADD2.F32 R15, -RZ, R20.H0_H0 ;  /* 0x20000014ff0f7230 */ /* 0x000fe20000004100 */
[----:B------:R-:W-:Y:S01]  /*db00*/  FFMA.FTZ R23, R28, R23, R0 ;  /* 0x000000171c177223 */ /* 0x000fe20000010000 */
[--C-:B------:R-:W-:Y:S02]  /*db10*/  HADD2.F32 R0, -RZ, R30.reuse.H0_H0 ;  /* 0x2000001eff007230 */ /* 0x100fe40000004100 */
[----:B------:R-:W-:Y:S01]  /*db20*/  HADD2.F32 R30, -RZ, R30.H1_H1 ;  /* 0x3000001eff1e7230 */ /* 0x000fe20000004100 */
        /* <DEDUP_REMOVED lines=13> */
.L_x_6525:
[----:B------:R-:W-:Y:S05]  /*dc00*/  BSYNC B0 ;  /* 0x0000000000007941 */ /* 0x000fea0003800000 */
.L_x_6524:
        /* <DEDUP_REMOVED lines=8> */
[----:B-1----:R-:W-:Y:S01]  /*dc90*/  MOV R23, R31 ;  /* 0x0000001f00177202 */ /* 0x002fe20000000f00 */
[--C-:B------:R-:W-:Y:S02]  /*dca0*/  HADD2.F32 R33, -RZ, R29.reuse.H0_H0 ;  /* 0x2000001dff217230 */ /* 0x100fe40000004100 */
[----:B------:R-:W-:Y:S02]  /*dcb0*/  HADD2.F32 R31, -RZ, R29.H1_H1 ;  /* 0x3000001dff1f7230 */ /* 0x000fe40000004100 */
[----:B------:R-:W-:-:S02]  /*dcc0*/  HADD2.F32 R29, -RZ, R23.H0_H0 ;  /* 0x20000017ff1d7230 */ /* 0x000fc40000004100 */
[----:B------:R-:W-:Y:S02]  /*dcd0*/  HADD2.F32 R23, -RZ, R23.H1_H1 ;  /* 0x30000017ff177230 */ /* 0x000fe40000004100 */
[----:B---3--:R-:W-:Y:S02]  /*dce0*/  HADD2.F32 R2, -RZ, R4.H1_H1 ;  /* 0x30000004ff027230 */ /* 0x008fe40000004100 */
[----:B------:R-:W-:Y:S02]  /*dcf0*/  HADD2.F32 R0, -RZ, R5.H1_H1 ;  /* 0x30000005ff007230 */ /* 0x000fe40000004100 */
[----:B----4-:R-:W-:Y:S01]  /*dd00*/  HADD2.F32 R21, -RZ, R7.H1_H1 ;  /* 0x30000007ff157230 */ /* 0x010fe20000004100 */
[-C--:B------:R-:W-:Y:S01]  /*dd10*/  FMUL.FTZ R20, R31, R2.reuse ;  /* 0x000000021f147220 */ /* 0x080fe20000410000 */
[----:B------:R-:W-:Y:S01]  /*dd20*/  HADD2.F32 R22, -RZ, R6.H1_H1 ;  /* 0x30000006ff167230 */ /* 0x000fe20000004100 */
[----:B------:R-:W-:Y:S01]  /*dd30*/  FMUL.FTZ R15, R33, R2 ;  /* 0x00000002210f7220 */ /* 0x000fe20000410000 */
[----:B------:R-:W-:Y:S01]  /*dd40*/  HADD2.F32 R4, -RZ, R4.H0_H0 ;  /* 0x20000004ff047230 */ /* 0x000fe20000004100 */
[-C--:B------:R-:W-:Y:S01]  /*dd50*/  FMUL.FTZ R2, R23, R0.reuse ;  /* 0x0000000017027220 */ /* 0x080fe20000410000 */
[----:B------:R-:W-:Y:S01]  /*dd60*/  HADD2.F32 R5, -RZ, R5.H0_H0 ;  /* 0x20000005ff057230 */ /* 0x000fe20000004100 */
[C---:B------:R-:W-:Y:S01]  /*dd70*/  FMUL.FTZ R0, R29.reuse, R0 ;  /* 0x000000001d007220 */ /* 0x040fe20000410000 */
[----:B------:R-:W-:Y:S01]  /*dd80*/  HADD2.F32 R6, -RZ, R6.H0_H0 ;  /* 0x20000006ff067230 */ /* 0x000fe20000004100 */
[-C--:B------:R-:W-:Y:S01]  /*dd90*/  FFMA.FTZ R2, R29, R21.reuse, -R2 ;  /* 0x000000151d027223 */ /* 0x080fe20000010802 */
[--C-:B------:R-:W-:Y:S01]  /*dda0*/  HADD2.F32 R29, -RZ, R28.reuse.H1_H1 ;  /* 0x3000001cff1d7230 */ /* 0x100fe20000004100 */
[----:B------:R-:W-:Y:S01]  /*ddb0*/  FFMA.FTZ R21, R23, R21, R0 ;  /* 0x0000001517157223 */ /* 0x000fe20000010000 */
[----:B------:R-:W-:Y:S01]  /*ddc0*/  HADD2.F32 R23, -RZ, R28.H0_H0 ;  /* 0x2000001cff177230 */ /* 0x000fe20000004100 */
[-C--:B------:R-:W-:Y:S01]  /*ddd0*/  FFMA.FTZ R15, R31, R22.reuse, R15 ;  /* 0x000000161f0f7223 */ /* 0x080fe2000001000f */
[--C-:B------:R-:W-:Y:S01]  /*dde0*/  HADD2.F32 R0, -RZ, R30.reuse.H0_H0 ;  /* 0x2000001eff007230 */ /* 0x100fe20000004100 */
[----:B------:R-:W-:Y:S01]  /*ddf0*/  FFMA.FTZ R20, R33, R22, -R20 ;  /* 0x0000001621147223 */ /* 0x000fe20000010814 */
[----:B------:R-:W-:Y:S01]  /*de00*/  HADD2.F32 R30, -RZ, R30.H1_H1 ;  /* 0x3000001eff1e7230 */ /* 0x000fe20000004100 */
[-C--:B------:R-:W-:Y:S01]  /*de10*/  FMUL.FTZ R22, R23, R4.reuse ;  /* 0x0000000417167220 */ /* 0x080fe20000410000 */
[----:B------:R-:W-:Y:S01]  /*de20*/  HADD2.F32 R31, -RZ, R7.H0_H0 ;  /* 0x20000007ff1f7230 */ /* 0x000fe20000004100 */
[----:B------:R-:W-:-:S02]  /*de30*/  FMUL.FTZ R7, R29, R4 ;  /* 0x000000041d077220 */ /* 0x000fc40000410000 */
[-C--:B------:R-:W-:Y:S02]  /*de40*/  FMUL.FTZ R4, R30, R5.reuse ;  /* 0x000000051e047220 */ /* 0x080fe40000410000 */
[C---:B------:R-:W-:Y:S02]  /*de50*/  FMUL.FTZ R5, R0.reuse, R5 ;  /* 0x0000000500057220 */ /* 0x040fe40000410000 */
        /* <DEDUP_REMOVED lines=8> */
.L_x_6527:
[----:B------:R-:W-:Y:S05]  /*dee0*/  BSYNC B0 ;  /* 0x0000000000007941 */ /* 0x000fea0003800000 */
.L_x_6526:
[----:B-1----:R1:W5:Y:S01]  /*def0*/  LDG.E.128 R20, [R18.64+0x100] ;  /* 0x0001000612147981 */ /* 0x002362000c1e1d00 */
[----:B------:R-:W-:Y:S01]  /*df00*/  IADD3 R0, R24, 0x80, RZ ;  /* 0x0000008018007810 */ /* 0x000fe20007ffe0ff */
[----:B------:R-:W-:Y:S02]  /*df10*/  BSSY B0, `(.L_x_6528) ;  /* 0x000002b000007945 */ /* 0x000fe40003800000 */
[----:B------:R1:W-:Y:S01]  /*df20*/  STS.128 [R236+0x2800], R28 ;  /* 0x0028001cec007388 */ /* 0x0003e20000000c00 */
[----:B------:R-:W-:-:S13]  /*df30*/  ISETP.GE.AND P0, PT, R0, c[0x0][0x230], PT ;  /* 0x00008c0000007a0c */ /* 0x000fda0003f06270 */
[----:B------:R-:W-:Y:S05]  /*df40*/  @P0 BRA `(.L_x_6529) ;  /* 0x0000027000000947 */ /* 0x000fea0003800000 */
[----:B------:R-:W3:Y:S04]  /*df50*/  LDG.E.64 R4, [R26.64+0x80] ;  /* 0x000080061a047981 */ /* 0x000ee8000c1e1b00 */
[----:B------:R-:W4:Y:S01]  /*df60*/  LDG.E.64 R6, [R10.64+0x80] ;  /* 0x000080060a067981 */ /* 0x000f22000c1e1b00 */
[----:B-1---5:R-:W-:Y:S01]  /*df70*/  HADD2.F32 R31, -RZ, R21.H1_H1 ;  /* 0x30000015ff1f7230 */ /* 0x022fe20000004100 */
[----:B------:R-:W-:Y:S01]  /*df80*/  MOV R30, R22 ;  /* 0x00000016001e7202 */ /* 0x000fe20000000f00 */
[----:B------:R-:W-:Y:S02]  /*df90*/  HADD2.F32 R28, -RZ, R23.H1_H1 ;  /* 0x30000017ff1c7230 */ /* 0x000fe40000004100 */
[----:B------:R-:W-:Y:S02]  /*dfa0*/  HADD2.F32 R32, -RZ, R21.H0_H0 ;  /* 0x20000015ff207230 */ /* 0x000fe40000004100 */
        /* <DEDUP_REMOVED lines=33> */
.L_x_6529:
[----:B------:R-:W-:Y:S05]  /*e1c0*/  BSYNC B0 ;  /* 0x0000000000007941 */ /* 0x000fea0003800000 */
.L_x_6528:
[----:B-1----:R1:W5:Y:S01]  /*e1d0*/  LDG.E.128 R28, [R18.64+0x180] ;  /* 0x00018006121c7981 */ /* 0x002362000c1e1d00 */
[----:B------:R-:W-:Y:S01]  /*e1e0*/  IADD3 R0, R24, 0xc0, RZ ;  /* 0x000000c018007810 */ /* 0x000fe20007ffe0ff */
[----:B------:R-:W-:Y:S02]  /*e1f0*/  BSSY B0, `(.L_x_6530) ;  /* 0x000002a000007945 */ /* 0x000fe40003800000 */
[----:B-----5:R1:W-:Y:S01]  /*e200*/  STS.128 [R236+0x4800], R20 ;  /* 0x00480014ec007388 */ /* 0x0203e20000000c00 */
[----:B------:R-:W-:-:S13]  /*e210*/  ISETP.GE.AND P0, PT, R0, c[0x0][0x230], PT ;  /* 0x00008c0000007a0c */ /* 0x000fda0003f06270 */
[----:B------:R-:W-:Y:S05]  /*e220*/  @P0 BRA `(.L_x_6531) ;  /* 0x0000026000000947 */ /* 0x000fea0003800000 */
[----:B------:R-:W3:Y:S04]  /*e230*/  LDG.E.64 R4, [R26.64+0xc0] ;  /* 0x0000c0061a047981 */ /* 0x000ee8000c1e1b00 */
[----:B------:R-:W4:Y:S01]  /*e240*/  LDG.E.64 R6, [R10.64+0xc0] ;  /* 0x0000c0060a067981 */ /* 0x000f22000c1e1b00 */
[--C-:B-1----:R-:W-:Y:S02]  /*e250*/  HADD2.F32 R22, -RZ, R29.reuse.H0_H0 ;  /* 0x2000001dff167230 */ /* 0x102fe40000004100 */
[----:B------:R-:W-:Y:S02]  /*e260*/  HADD2.F32 R21, -RZ, R29.H1_H1 ;  /* 0x3000001dff157230 */ /* 0x000fe40000004100 */
[--C-:B--2---:R-:W-:Y:S02]  /*e270*/  HADD2.F32 R19, -RZ, R31.reuse.H1_H1 ;  /* 0x3000001fff137230 */ /* 0x104fe40000004100 */
        /* <DEDUP_REMOVED lines=13> */
[----:B------:R-:W-:Y:S01]  /*e350*/  HADD2.F32 R6, -RZ, R6.H0_H0 ;  /* 0x20000006ff067230 */ /* 0x000fe20000004100 */
[-C--:B------:R-:W-:Y:S01]  /*e360*/  FFMA.FTZ R10, R21, R18.reuse, R10 ;  /* 0x00000012150a7223 */ /* 0x080fe2000001000a */
[--C-:B------:R-:W-:Y:S01]  /*e370*/  HADD2.F32 R21, -RZ, R28.reuse.H1_H1 ;  /* 0x3000001cff157230 */ /* 0x100fe20000004100 */
[----:B------:R-:W-:Y:S01]  /*e380*/  FFMA.FTZ R15, R19, R15, R0 ;  /* 0x0000000f130f7223 */ /* 0x000fe20000010000 */
[----:B------:R-:W-:Y:S01]  /*e390*/  HADD2.F32 R19, -RZ, R28.H0_H0 ;  /* 0x2000001cff137230 */ /* 0x000fe20000004100 */
[----:B------:R-:W-:Y:S01]  /*e3a0*/  FFMA.FTZ R11, R22, R18, -R11 ;  /* 0x00000012160b7223 */ /* 0x000fe2000001080b */
[--C-:B------:R-:W-:Y:S01]  /*e3b0*/  HADD2.F32 R0, -RZ, R30.reuse.H0_H0 ;  /* 0x2000001eff007230 */ /* 0x100fe20000004100 */
[-C--:B------:R-:W-:Y:S01]  /*e3c0*/  FMUL.FTZ R7, R21, R4.reuse ;  /* 0x0000000415077220 */ /* 0x080fe20000410000 */
[----:B------:R-:W-:Y:S01]  /*e3d0*/  HADD2.F32 R30, -RZ, R30.H1_H1 ;  /* 0x3000001eff1e7230 */ /* 0x000fe20000004100 */
[C---:B------:R-:W-:Y:S01]  /*e3e0*/  FMUL.FTZ R18, R19.reuse, R4 ;  /* 0x0000000413127220 */ /* 0x040fe20000410000 */
        /* <DEDUP_REMOVED lines=10> */
.L_x_6531:
[----:B------:R-:W-:Y:S05]  /*e490*/  BSYNC B0 ;  /* 0x0000000000007941 */ /* 0x000fea0003800000 */
.L_x_6530:
[----:B------:R3:W-:Y:S02]  /*e4a0*/  STS.128 [R236+0x6800], R28 ;  /* 0x0068001cec007388 */ /* 0x0007e40000000c00 */
.L_x_6523:
[----:B------:R-:W-:Y:S05]  /*e4b0*/  BSYNC B1 ;  /* 0x0000000000017941 */ /* 0x000fea0003800000 */
.L_x_6522:
[----:B------:R-:W-:Y:S01]  /*e4c0*/  IADD3 R15, R142, 0x20, RZ ;  /* 0x000000208e0f7810 */ /* 0x000fe20007ffe0ff */
[----:B------:R-:W-:Y:S03]  /*e4d0*/  BSSY B1, `(.L_x_6532) ;  /* 0x00000c7000017945 */ /* 0x000fe60003800000 */
[----:B------:R-:W-:-:S04]  /*e4e0*/  ISETP.GE.AND P0, PT, R15, R14, PT ;  /* 0x0000000e0f00720c */ /* 0x000fc80003f06270 */
[----:B------:R-:W-:-:S13]  /*e4f0*/  ISETP.LT.OR P0, PT, R52, -0x107, P0 ;  /* 0xfffffef93400780c */ /* 0x000fda0000701670 */
[----:B------:R-:W-:Y:S05]  /*e500*/  @P0 BRA `(.L_x_6533) ;  /* 0x00000c3000000947 */ /* 0x000fea0003800000 */
[----:B-12---:R1:W5:Y:S01]  /*e510*/  LDG.E.128 R20, [R16.64] ;  /* 0x0000000610147981 */ /* 0x006362000c1e1d00 */
[----:B------:R-:W-:Y:S01]  /*e520*/  IMAD.SHL.U32 R0, R135, 0x20, RZ ;  /* 0x0000002087007824 */ /* 0x000fe200078e00ff */
[----:B------:R-:W-:Y:S04]  /*e530*/  BSSY B0, `(.L_x_6534) ;  /* 0x0000033000007945 */ /* 0x000fe80003800000 */
[----:B------:R-:W-:-:S04]  /*e540*/  IADD3 R5, P0, R0, R8, RZ ;  /* 0x0000000800057210 */ /* 0x000fc80007f1e0ff */
[----:B------:R-:W-:Y:S01]  /*e550*/  LEA.HI.X.SX32 R0, R0, R9, 0x1, P0 ;  /* 0x0000000900007211 */ /* 0x000fe200000f0eff */
[C---:B------:R-:W-:Y:S01]  /*e560*/  IMAD.SHL.U32 R26, R5.reuse, 0x2, RZ ;  /* 0x00000002051a7824 */ /* 0x040fe200078e00ff */
[----:B------:R-:W-:Y:S02]  /*e570*/  ISETP.GE.AND P0, PT, R24, c[0x0][0x230], PT ;  /* 0x00008c0018007a0c */ /* 0x000fe40003f06270 */
[----:B------:R-:W-:Y:S02]  /*e580*/  SHF.L.U64.HI R0, R5, 0x1, R0 ;  /* 0x0000000105007819 */ /* 0x000fe40000010200 */
[C---:B------:R-:W-:Y:S02]  /*e590*/  IADD3 R10, P2, R26.reuse, c[0x0][0x2a8], RZ ;  /* 0x0000aa001a0a7a10 */ /* 0x040fe40007f5e0ff */
[----:B------:R-:W-:Y:S02]  /*e5a0*/  IADD3 R26, P1, R26, c[0x0][0x2b0], RZ ;  /* 0x0000ac001a1a7a10 */ /* 0x000fe40007f3e0ff */
[----:B------:R-:W-:-:S02]  /*e5b0*/  IADD3.X R11, R0, c[0x0][0x2ac], RZ, P2, !PT ;  /* 0x0000ab00000b7a10 */ /* 0x000fc400017fe4ff */
[----:B------:R-:W-:-:S03]  /*e5c0*/  IADD3.X R27, R0, c[0x0][0x2b4], RZ, P1, !PT ;  /* 0x0000ad00001b7a10 */ /* 0x000fc60000ffe4ff */
[----:B------:R-:W-:Y:S05]  /*e5d0*/  @P0 BRA `(.L_x_6535) ;  /* 0x0000028000000947 */ /* 0x000fea0003800000 */
[----:B-1----:R-:W2:Y:S04]  /*e5e0*/  LDG.E.64 R4, [R26.64] ;  /* 0x000000061a047981 */ /* 0x002ea8000c1e1b00 */
[----:B------:R-:W4:Y:S01]  /*e5f0*/  LDG.E.64 R6, [R10.64] ;  /* 0x000000060a067981 */ /* 0x000f22000c1e1b00 */
[----:B---3-5:R-:W-:Y:S01]  /*e600*/  HADD2.F32 R28, -RZ, R23.H0_H0 ;  /* 0x20000017ff1c7230 */ /* 0x028fe20000004100 */
[----:B------:R-:W-:Y:S01]  /*e610*/  MOV R29, R22 ;  /* 0x00000016001d7202 */ /* 0x000fe20000000f00 */
[----:B------:R-:W-:Y:S02]  /*e620*/  HADD2.F32 R31, -RZ, R21.H1_H1 ;  /* 0x30000015ff1f7230 */ /* 0x000fe40000004100 */
[----:B------:R-:W-:Y:S02]  /*e630*/  HADD2.F32 R23, -RZ, R23.H1_H1 ;  /* 0x30000017ff177230 */ /* 0x000fe40000004100 */
[----:B------:R-:W-:-:S02]  /*e640*/  HADD2.F32 R30, -RZ, R21.H0_H0 ;  /* 0x20000015ff1e7230 */ /* 0x000fc40000004100 */
[----:B--2---:R-:W-:Y:S02]  /*e650*/  HADD2.F32 R18, -RZ, R4.H1_H1 ;  /* 0x30000004ff127230 */ /* 0x004fe40000004100 */
        /* <DEDUP_REMOVED lines=10> */
[----:B------:R-:W-:-:S02]  /*e700*/  FFMA.FTZ R2, R28, R21, -R2 ;  /* 0x000000151c027223 */ /* 0x000fc40000010802 */
[-C--:B------:R-:W-:Y:S01]  /*e710*/  FFMA.FTZ R18, R31, R22.reuse, R18 ;  /* 0x000000161f127223 */ /* 0x080fe20000010012 */
[--C-:B------:R-:W-:Y:S01]  /*e720*/  HADD2.F32 R31, -RZ, R20.reuse.H1_H1 ;  /* 0x30000014ff1f7230 */ /* 0x100fe20000004100 */
[----:B------:R-:W-:Y:S01]  /*e730*/  FFMA.FTZ R21, R23, R21, R0 ;  /* 0x0000001517157223 */ /* 0x000fe20000010000 */
[----:B------:R-:W-:Y:S01]  /*e740*/  HADD2.F32 R23, -RZ, R20.H0_H0 ;  /* 0x20000014ff177230 */ /* 0x000fe20000004100 */
[----:B------:R-:W-:Y:S01]  /*e750*/  FFMA.FTZ R19, R30, R22, -R19 ;  /* 0x000000161e137223 */ /* 0x000fe20000010813 */
[--C-:B------:R-:W-:Y:S02]  /*e760*/  HADD2.F32 R20, -RZ, R29.reuse.H1_H1 ;  /* 0x3000001dff147230 */ /* 0x100fe40000004100 */
[----:B------:R-:W-:Y:S01]  /*e770*/  HADD2.F32 R0, -RZ, R29.H0_H0 ;  /* 0x2000001dff007230 */ /* 0x000fe20000004100 */
[-C--:B------:R-:W-:Y:S01]  /*e780*/  FMUL.FTZ R22, R23, R4.reuse ;  /* 0x0000000417167220 */ /* 0x080fe20000410000 */
[----:B------:R-:W-:Y:S01]  /*e790*/  HADD2.F32 R29, -RZ, R7.H0_H0 ;  /* 0x20000007ff1d7230 */ /* 0x000fe20000004100 */
[----:B------:R-:W-:Y:S01]  /*e7a0*/  FMUL.FTZ R7, R31, R4 ;  /* 0x000000041f077220 */ /* 0x000fe20000410000 */
[----:B------:R-:W-:Y:S01]  /*e7b0*/  F2FP.PACK_AB R18, R18, R19 ;  /* 0x000000131212723e */ /* 0x000fe200000000ff */
[----:B------:R-:W-:-:S02]  /*e7c0*/  FMUL.FTZ R4, R20, R5 ;  /* 0x0000000514047220 */ /* 0x000fc40000410000 */
[C---:B------:R-:W-:Y:S02]  /*e7d0*/  FMUL.FTZ R5, R0.reuse, R5 ;  /* 0x0000000500057220 */ /* 0x040fe40000410000 */
[----:B------:R-:W-:Y:S01]  /*e7e0*/  FFMA.FTZ R7, R23, R6, -R7 ;  /* 0x0000000617077223 */ /* 0x000fe20000010807 */
[----:B------:R-:W-:Y:S01]  /*e7f0*/  F2FP.PACK_AB R23, R21, R2 ;  /* 0x000000021517723e */ /* 0x000fe200000000ff */
[----:B------:R-:W-:Y:S01]  /*e800*/  FFMA.FTZ R22, R31, R6, R22 ;  /* 0x000000061f167223 */ /* 0x000fe20000010016 */
[----:B------:R-:W-:Y:S01]  /*e810*/  MOV R21, R18 ;  /* 0x0000001200157202 */ /* 0x000fe20000000f00 */
[-C--:B------:R-:W-:Y:S02]  /*e820*/  FFMA.FTZ R4, R0, R29.reuse, -R4 ;  /* 0x0000001d00047223 */ /* 0x080fe40000010804 */
[----:B------:R-:W-:Y:S01]  /*e830*/  FFMA.FTZ R5, R20, R29, R5 ;  /* 0x0000001d14057223 */ /* 0x000fe20000010005 */
[----:B------:R-:W-:-:S04]  /*e840*/  F2FP.PACK_AB R20, R22, R7 ;  /* 0x000000071614723e */ /* 0x000fc800000000ff */
[----:B------:R-:W-:Y:S02]  /*e850*/  F2FP.PACK_AB R22, R5, R4 ;  /* 0x000000040516723e */ /* 0x000fe400000000ff */
.L_x_6535:
[----:B-1----:R-:W-:Y:S05]  /*e860*/  BSYNC B0 ;  /* 0x0000000000007941 */ /* 0x002fea0003800000 */
.L_x_6534:
[----:B---3--:R1:W5:Y:S01]  /*e870*/  LDG.E.128 R28, [R16.64+0x80] ;  /* 0x00008006101c7981 */ /* 0x008362000c1e1d00 */
[----:B------:R-:W-:Y:S01]  /*e880*/  IADD3 R0, R24, 0x40, RZ ;  /* 0x0000004018007810 */ /* 0x000fe20007ffe0ff */
[----:B------:R-:W-:Y:S02]  /*e890*/  BSSY B0, `(.L_x_6536) ;  /* 0x000002b000007945 */ /* 0x000fe40003800000 */
[----:B-----5:R1:W-:Y:S01]  /*e8a0*/  STS.128 [R236+0x1000], R20 ;  /* 0x00100014ec007388 */ /* 0x0203e20000000c00 */
[----:B------:R-:W-:-:S13]  /*e8b0*/  ISETP.GE.AND P0, PT, R0, c[0x0][0x230], PT ;  /* 0x00008c0000007a0c */ /* 0x000fda0003f06270 */
[----:B------:R-:W-:Y:S05]  /*e8c0*/  @P0 BRA `(.L_x_6537) ;  /* 0x0000027000000947 */ /* 0x000fea0003800000 */
[----:B------:R-:W2:Y:S04]  /*e8d0*/  LDG.E.64 R4, [R26.64+0x40] ;  /* 0x000040061a047981 */ /* 0x000ea8000c1e1b00 */
[----:B------:R-:W3:Y:S01]  /*e8e0*/  LDG.E.64 R6, [R10.64+0x40] ;  /* 0x000040060a067981 */ /* 0x000ee2000c1e1b00 */
[----:B-1----:R-:W-:Y:S01]  /*e8f0*/  MOV R22, R31 ;  /* 0x0000001f00167202 */ /* 0x002fe20000000f00 */
[--C-:B------:R-:W-:Y:S02]  /*e900*/  HADD2.F32 R31, -RZ, R29.reuse.H0_H0 ;  /* 0x2000001dff1f7230 */ /* 0x100fe40000004100 */
[----:B------:R-:W-:Y:S02]  /*e910*/  HADD2.F32 R29, -RZ, R29.H1_H1 ;  /* 0x3000001dff1d7230 */ /* 0x000fe40000004100 */
        /* <DEDUP_REMOVED lines=34> */
.L_x_6537:
[----:B------:R-:W-:Y:S05]  /*eb40*/  BSYNC B0 ;  /* 0x0000000000007941 */ /* 0x000fea0003800000 */
.L_x_6536:
[----:B-1----:R1:W5:Y:S01]  /*eb50*/  LDG.E.128 R20, [R16.64+0x100] ;  /* 0x0001000610147981 */ /* 0x002362000c1e1d00 */
[----:B------:R-:W-:Y:S01]  /*eb60*/  IADD3 R0, R24, 0x80, RZ ;  /* 0x0000008018007810 */ /* 0x000fe20007ffe0ff */
[----:B------:R-:W-:Y:S02]  /*eb70*/  BSSY B0, `(.L_x_6538) ;  /* 0x000002c000007945 */ /* 0x000fe40003800000 */
[----:B------:R1:W-:Y:S01]  /*eb80*/  STS.128 [R236+0x3000], R28 ;  /* 0x0030001cec007388 */ /* 0x0003e20000000c00 */
[----:B------:R-:W-:-:S13]  /*eb90*/  ISETP.GE.AND P0, PT, R0, c[0x0][0x230], PT ;  /* 0x00008c0000007a0c */ /* 0x000fda0003f06270 */
[----:B------:R-:W-:Y:S05]  /*eba0*/  @P0 BRA `(.L_x_6539) ;  /* 0x0000028000000947 */ /* 0x000fea0003800000 */
[----:B------:R-:W2:Y:S04]  /*ebb0*/  LDG.E.64 R4, [R26.64+0x80] ;  /* 0x000080061a047981 */ /* 0x000ea8000c1e1b00 */
[----:B------:R-:W3:Y:S01]  /*ebc0*/  LDG.E.64 R6, [R10.64+0x80] ;  /* 0x000080060a067981 */ /* 0x000ee2000c1e1b00 */
[----:B-1---5:R-:W-:Y:S01]  /*ebd0*/  HADD2.F32 R28, -RZ, R23.H0_H0 ;  /* 0x20000017ff1c7230 */ /* 0x022fe20000004100 */
[----:B------:R-:W-:Y:S01]  /*ebe0*/  MOV R29, R22 ;  /* 0x00000016001d7202 */ /* 0x000fe20000000f00 */
[----:B------:R-:W-:Y:S02]  /*ebf0*/  HADD2.F32 R31, -RZ, R21.H1_H1 ;  /* 0x30000015ff1f7230 */ /* 0x000fe40000004100 */
[----:B------:R-:W-:Y:S02]  /*ec00*/  HADD2.F32 R23, -RZ, R23.H1_H1 ;  /* 0x30000017ff177230 */ /* 0x000fe40000004100 */
[----:B------:R-:W-:-:S02]  /*ec10*/  HADD2.F32 R30, -RZ, R21.H0_H0 ;  /* 0x20000015ff1e7230 */ /* 0x000fc40000004100 */
        /* <DEDUP_REMOVED lines=33> */
.L_x_6539:
[----:B------:R-:W-:Y:S05]  /*ee30*/  BSYNC B0 ;  /* 0x0000000000007941 */ /* 0x000fea0003800000 */
.L_x_6538:
[----:B-1----:R-:W5:Y:S01]  /*ee40*/  LDG.E.128 R16, [R16.64+0x180] ;  /* 0x0001800610107981 */ /* 0x002f62000c1e1d00 */
[----:B------:R-:W-:Y:S01]  /*ee50*/  IADD3 R0, R24, 0xc0, RZ ;  /* 0x000000c018007810 */ /* 0x000fe20007ffe0ff */
[----:B------:R-:W-:Y:S02]  /*ee60*/  BSSY B0, `(.L_x_6540) ;  /* 0x000002c000007945 */ /* 0x000fe40003800000 */
[----:B-----5:R1:W-:Y:S01]  /*ee70*/  STS.128 [R236+0x5000], R20 ;  /* 0x00500014ec007388 */ /* 0x0203e20000000c00 */
[----:B------:R-:W-:-:S13]  /*ee80*/  ISETP.GE.AND P0, PT, R0, c[0x0][0x230], PT ;  /* 0x00008c0000007a0c */ /* 0x000fda0003f06270 */
[----:B------:R-:W-:Y:S05]  /*ee90*/  @P0 BRA `(.L_x_6541) ;  /* 0x0000028000000947 */ /* 0x000fea0003800000 */
[----:B------:R-:W2:Y:S04]  /*eea0*/  LDG.E.64 R4, [R26.64+0xc0] ;  /* 0x0000c0061a047981 */ /* 0x000ea8000c1e1b00 */
[----:B------:R-:W3:Y:S01]  /*eeb0*/  LDG.E.64 R6, [R10.64+0xc0] ;  /* 0x0000c0060a067981 */ /* 0x000ee2000c1e1b00 */
[--C-:B-1----:R-:W-:Y:S01]  /*eec0*/  HADD2.F32 R22, -RZ, R17.reuse.H0_H0 ;  /* 0x20000011ff167230 */ /* 0x102fe20000004100 */
[----:B------:R-:W-:Y:S01]  /*eed0*/  MOV R21, R18 ;  /* 0x0000001200157202 */ /* 0x000fe20000000f00 */
[----:B------:R-:W-:Y:S02]  /*eee0*/  HADD2.F32 R23, -RZ, R17.H1_H1 ;  /* 0x30000011ff177230 */ /* 0x000fe40000004100 */
[--C-:B------:R-:W-:Y:S02]  /*eef0*/  HADD2.F32 R20, -RZ, R19.reuse.H0_H0 ;  /* 0x20000013ff147230 */ /* 0x100fe40000004100 */
[----:B------:R-:W-:-:S02]  /*ef00*/  HADD2.F32 R19, -RZ, R19.H1_H1 ;  /* 0x30000013ff137230 */ /* 0x000fc40000004100 */
[----:B--2---:R-:W-:Y:S02]  /*ef10*/  HADD2.F32 R2, -RZ, R4.H1_H1 ;  /* 0x30000004ff027230 */ /* 0x004fe40000004100 */
[----:B------:R-:W-:Y:S02]  /*ef20*/  HADD2.F32 R0, -RZ, R5.H1_H1 ;  /* 0x30000005ff007230 */ /* 0x000fe40000004100 */
[----:B---3--:R-:W-:Y:S01]  /*ef30*/  HADD2.F32 R17, -RZ, R7.H1_H1 ;  /* 0x30000007ff117230 */ /* 0x008fe20000004100 */
        /* <DEDUP_REMOVED lines=30> */
.L_x_6541:
[----:B------:R-:W-:Y:S05]  /*f120*/  BSYNC B0 ;  /* 0x0000000000007941 */ /* 0x000fea0003800000 */
.L_x_6540:
[----:B------:R2:W-:Y:S02]  /*f130*/  STS.128 [R236+0x7000], R16 ;  /* 0x00700010ec007388 */ /* 0x0005e40000000c00 */
.L_x_6533:
[----:B------:R-:W-:Y:S05]  /*f140*/  BSYNC B1 ;  /* 0x0000000000017941 */ /* 0x000fea0003800000 */
.L_x_6532:
[----:B-12---:R-:W-:-:S04]  /*f150*/  IADD3 R27, R142, 0x30, RZ ;  /* 0x000000308e1b7810 */ /* 0x006fc80007ffe0ff */
[----:B------:R-:W-:-:S04]  /*f160*/  ISETP.GE.AND P0, PT, R27, R14, PT ;  /* 0x0000000e1b00720c */ /* 0x000fc80003f06270 */
[----:B------:R-:W-:-:S13]  /*f170*/  ISETP.LT.OR P0, PT, R52, -0x187, P0 ;  /* 0xfffffe793400780c */ /* 0x000fda0000701670 */
[----:B------:R-:W-:Y:S05]  /*f180*/  @P0 BRA `(.L_x_6542) ;  /* 0x0000697000000947 */ /* 0x000fea0003800000 */
[----:B------:R1:W5:Y:S01]  /*f190*/  LDG.E.128 R16, [R12.64] ;  /* 0x000000060c107981 */ /* 0x000362000c1e1d00 */
[----:B------:R-:W-:Y:S01]  /*f1a0*/  IMAD R135, R135, 0x30, RZ ;  /* 0x0000003087877824 */ /* 0x000fe200078e02ff */
[----:B------:R-:W-:Y:S04]  /*f1b0*/  BSSY B0, `(.L_x_6543) ;  /* 0x0000032000007945 */ /* 0x000fe80003800000 */
[----:B------:R-:W-:-:S04]  /*f1c0*/  IADD3 R0, P0, R135, R8, RZ ;  /* 0x0000000887007210 */ /* 0x000fc80007f1e0ff */
[----:B------:R-:W-:Y:S01]  /*f1d0*/  LEA.HI.X.SX32 R9, R135, R9, 0x1, P0 ;  /* 0x0000000987097211 */ /* 0x000fe200000f0eff */
[----:B------:R-:W-:Y:S01]  /*f1e0*/  IMAD.SHL.U32 R22, R0, 0x2, RZ ;  /* 0x0000000200167824 */ /* 0x000fe200078e00ff */
        /* <DEDUP_REMOVED lines=9> */
[----:B-----5:R-:W-:Y:S01]  /*f280*/  MOV R14, R19 ;  /* 0x00000013000e7202 */ /* 0x020fe20000000f00 */
[--C-:B------:R-:W-:Y:S02]  /*f290*/  HADD2.F32 R26, -RZ, R17.reuse.H0_H0 ;  /* 0x20000011ff1a7230 */ /* 0x100fe40000004100 */
[----:B------:R-:W-:Y:S02]  /*f2a0*/  HADD2.F32 R19, -RZ, R17.H1_H1 ;  /* 0x30000011ff137230 */ /* 0x000fe40000004100 */
[----:B------:R-:W-:-:S02]  /*f2b0*/  HADD2.F32 R17, -RZ, R14.H0_H0 ;  /* 0x2000000eff117230 */ /* 0x000fc40000004100 */
[----:B------:R-:W-:Y:S02]  /*f2c0*/  HADD2.F32 R14, -RZ, R14.H1_H1 ;  /* 0x3000000eff0e7230 */ /* 0x000fe40000004100 */
        /* <DEDUP_REMOVED lines=10> */
[----:B---3--:R-:W-:Y:S01]  /*f370*/  HADD2.F32 R29, -RZ, R7.H0_H0 ;  /* 0x20000007ff1d7230 */ /* 0x008fe20000004100 */
        /* <DEDUP_REMOVED lines=13> */
[-C--:B------:R-:W-:Y:S01]  /*f450*/  FFMA.FTZ R7, R17, R6.reuse, -R7 ;  /* 0x0000000611077223 */ /* 0x080fe20000010807 */
[----:B------:R-:W-:Y:S01]  /*f460*/  F2FP.PACK_AB R17, R8, R9 ;  /* 0x000000090811723e */ /* 0x000fe200000000ff */
[----:B------:R-:W-:Y:S01]  /*f470*/  FFMA.FTZ R10, R19, R6, R10 ;  /* 0x00000006130a7223 */ /* 0x000fe2000001000a */
[----:B------:R-:W-:Y:S01]  /*f480*/  F2FP.PACK_AB R19, R11, R2 ;  /* 0x000000020b13723e */ /* 0x000fe200000000ff */
[-C--:B------:R-:W-:Y:S02]  /*f490*/  FFMA.FTZ R4, R0, R29.reuse, -R4 ;  /* 0x0000001d00047223 */ /* 0x080fe40000010804 */
[----:B------:R-:W-:Y:S01]  /*f4a0*/  FFMA.FTZ R5, R18, R29, R5 ;  /* 0x0000001d12057223 */ /* 0x000fe20000010005 */
[----:B------:R-:W-:-:S04]  /*f4b0*/  F2FP.PACK_AB R16, R10, R7 ;  /* 0x000000070a10723e */ /* 0x000fc800000000ff */
[----:B------:R-:W-:Y:S02]  /*f4c0*/  F2FP.PACK_AB R18, R5, R4 ;  /* 0x000000040512723e */ /* 0x000fe400000000ff */
.L_x_6544:
[----:B-1----:R-:W-:Y:S05]  /*f4d0*/  BSYNC B0 ;  /* 0x0000000000007941 */ /* 0x002fea0003800000 */
.L_x_6543:
[----:B------:R1:W5:Y:S01]  /*f4e0*/  LDG.E.128 R8, [R12.64+0x80] ;  /* 0x000080060c087981 */ /* 0x000362000c1e1d00 */
[----:B------:R-:W-:Y:S01]  /*f4f0*/  IADD3 R0, R24, 0x40, RZ ;  /* 0x0000004018007810 */ /* 0x000fe20007ffe0ff */
[----:B------:R-:W-:Y:S02]  /*f500*/  BSSY B0, `(.L_x_6545) ;  /* 0x000002b000007945 */ /* 0x000fe40003800000 */
[----:B-----5:R1:W-:Y:S01]  /*f510*/  STS.128 [R236+0x1800], R16 ;  /* 0x00180010ec007388 */ /* 0x0203e20000000c00 */
[----:B------:R-:W-:-:S13]  /*f520*/  ISETP.GE.AND P0, PT, R0, c[0x0][0x230], PT ;  /* 0x00008c0000007a0c */ /* 0x000fda0003f06270 */
[----:B------:R-:W-:Y:S05]  /*f530*/  @P0 BRA `(.L_x_6546) ;  /* 0x0000027000000947 */ /* 0x000fea0003800000 */
[----:B------:R-:W2:Y:S04]  /*f540*/  LDG.E.64 R4, [R22.64+0x40] ;  /* 0x0000400616047981 */ /* 0x000ea8000c1e1b00 */
[----:B------:R-:W4:Y:S01]  /*f550*/  LDG.E.64 R6, [R20.64+0x40] ;  /* 0x0000400614067981 */ /* 0x000f22000c1e1b00 */
[--C-:B---3--:R-:W-:Y:S01]  /*f560*/  HADD2.F32 R29, -RZ, R9.reuse.H0_H0 ;  /* 0x20000009ff1d7230 */ /* 0x108fe20000004100 */
[----:B-1----:R-:W-:Y:S01]  /*f570*/  MOV R18, R10 ;  /* 0x0000000a00127202 */ /* 0x002fe20000000f00 */
[----:B------:R-:W-:Y:S02]  /*f580*/  HADD2.F32 R19, -RZ, R9.H1_H1 ;  /* 0x30000009ff137230 */ /* 0x000fe40000004100 */
[--C-:B------:R-:W-:Y:S02]  /*f590*/  HADD2.F32 R16, -RZ, R11.reuse.H1_H1 ;  /* 0x3000000bff107230 */ /* 0x100fe40000004100 */
[----:B------:R-:W-:-:S02]  /*f5a0*/  HADD2.F32 R17, -RZ, R11.H0_H0 ;  /* 0x2000000bff117230 */ /* 0x000fc40000004100 */
[----:B--2---:R-:W-:Y:S02]  /*f5b0*/  HADD2.F32 R2, -RZ, R4.H1_H1 ;  /* 0x30000004ff027230 */ /* 0x004fe40000004100 */
[----:B------:R-:W-:Y:S02]  /*f5c0*/  HADD2.F32 R0, -RZ, R5.H1_H1 ;  /* 0x30000005ff007230 */ /* 0x000fe40000004100 */
[----:B----4-:R-:W-:Y:S01]  /*f5d0*/  HADD2.F32 R11, -RZ, R7.H1_H1 ;  /* 0x30000007ff0b7230 */ /* 0x010fe20000004100 */
[-C--:B------:R-:W-:Y:S01]  /*f5e0*/  FMUL.FTZ R10, R19, R2.reuse ;  /* 0x00000002130a7220 */ /* 0x080fe20000410000 */
[----:B------:R-:W-:Y:S01]  /*f5f0*/  HADD2.F32 R14, -RZ, R6.H1_H1 ;  /* 0x30000006ff0e7230 */ /* 0x000fe20000004100 */
[----:B------:R-:W-:Y:S01]  /*f600*/  FMUL.FTZ R9, R29, R2 ;  /* 0x000000021d097220 */ /* 0x000fe20000410000 */
[----:B------:R-:W-:Y:S01]  /*f610*/  HADD2.F32 R4, -RZ, R4.H0_H0 ;  /* 0x20000004ff047230 */ /* 0x000fe20000004100 */
[CC--:B------:R-:W-:Y:S01]  /*f620*/  FMUL.FTZ R2, R16.reuse, R0.reuse ;  /* 0x0000000010027220 */ /* 0x0c0fe20000410000 */
        /* <DEDUP_REMOVED lines=24> */
.L_x_6546:
[----:B------:R-:W-:Y:S05]  /*f7b0*/  BSYNC B0 ;  /* 0x0000000000007941 */ /* 0x000fea0003800000 */
.L_x_6545:
[----:B-1----:R1:W5:Y:S01]  /*f7c0*/  LDG.E.128 R16, [R12.64+0x100] ;  /* 0x000100060c107981 */ /* 0x002362000c1e1d00 */
[----:B------:R-:W-:Y:S01]  /*f7d0*/  IADD3 R0, R24, 0x80, RZ ;  /* 0x0000008018007810 */ /* 0x000fe20007ffe0ff */
[----:B------:R-:W-:Y:S02]  /*f7e0*/  BSSY B0, `(.L_x_6547) ;  /* 0x000002b000007945 */ /* 0x000fe40003800000 */
[----:B------:R1:W-:Y:S01]  /*f7f0*/  STS.128 [R236+0x3800], R8 ;  /* 0x00380008ec007388 */ /* 0x0003e20000000c00 */
[----:B------:R-:W-:-:S13]  /*f800*/  ISETP.GE.AND P0, PT, R0, c[0x0][0x230], PT ;  /* 0x00008c0000007a0c */ /* 0x000fda0003f06270 */
[----:B------:R-:W-:Y:S05]  /*f810*/  @P0 BRA `(.L_x_6548) ;  /* 0x0000027000000947 */ /* 0x000fea0003800000 */
[----:B------:R-:W2:Y:S04]  /*f820*/  LDG.E.64 R4, [R22.64+0x80] ;  /* 0x0000800616047981 */ /* 0x000ea8000c1e1b00 */
[----:B------:R-:W4:Y:S01]  /*f830*/  LDG.E.64 R6, [R20.64+0x80] ;  /* 0x0000800614067981 */ /* 0x000f22000c1e1b00 */
[----:B-----5:R-:W-:Y:S01]  /*f840*/  MOV R14, R19 ;  /* 0x00000013000e7202 */ /* 0x020fe20000000f00 */
[--C-:B------:R-:W-:Y:S02]  /*f850*/  HADD2.F32 R26, -RZ, R17.reuse.H0_H0 ;  /* 0x20000011ff1a7230 */ /* 0x100fe40000004100 */
[----:B------:R-:W-:Y:S02]  /*f860*/  HADD2.F32 R19, -RZ, R17.H1_H1 ;  /* 0x30000011ff137230 */ /* 0x000fe40000004100 */
[----:B------:R-:W-:-:S02]  /*f870*/  HADD2.F32 R17, -RZ, R14.H0_H0 ;  /* 0x2000000eff117230 */ /* 0x000fc40000004100 */
[----:B------:R-:W-:Y:S02]  /*f880*/  HADD2.F32 R14, -RZ, R14.H1_H1 ;  /* 0x3000000eff0e7230 */ /* 0x000fe40000004100 */
[----:B-12---:R-:W-:Y:S02]  /*f890*/  HADD2.F32 R8, -RZ, R4.H1_H1 ;  /* 0x30000004ff087230 */ /* 0x006fe40000004100 */
        /* <DEDUP_REMOVED lines=31> */
.L_x_6548:
[----:B------:R-:W-:Y:S05]  /*fa90*/  BSYNC B0 ;  /* 0x0000000000007941 */ /* 0x000fea0003800000 */
.L_x_6547:
[----:B-1----:R1:W5:Y:S01]  /*faa0*/  LDG.E.128 R8, [R12.64+0x180] ;  /* 0x000180060c087981 */ /* 0x002362000c1e1d00 */
[----:B------:R-:W-:Y:S01]  /*fab0*/  IADD3 R24, R24, 0xc0, RZ ;  /* 0x000000c018187810 */ /* 0x000fe20007ffe0ff */
[----:B------:R-:W-:Y:S02]  /*fac0*/  BSSY B0, `(.L_x_6549) ;  /* 0x000002b000007945 */ /* 0x000fe40003800000 */
[----:B-----5:R1:W-:Y:S01]  /*fad0*/  STS.128 [R236+0x5800], R16 ;  /* 0x00580010ec007388 */ /* 0x0203e20000000c00 */
[----:B------:R-:W-:-:S13]  /*fae0*/  ISETP.GE.AND P0, PT, R24, c[0x0][0x230], PT ;  /* 0x00008c0018007a0c */ /* 0x000fda0003f06270 */
[----:B------:R-:W-:Y:S05]  /*faf0*/  @P0 BRA `(.L_x_6550) ;  /* 0x0000027000000947 */ /* 0x000fea0003800000 */
[----:B------:R-:W2:Y:S04]  /*fb00*/  LDG.E.64 R4, [R22.64+0xc0] ;  /* 0x0000c00616047981 */ /* 0x000ea8000c1e1b00 */
[----:B------:R-:W4:Y:S01]  /*fb10*/  LDG.E.64 R6, [R20.64+0xc0] ;  /* 0x0000c00614067981 */ /* 0x000f22000c1e1b00 */
[--C-:B-1----:R-:W-:Y:S01]  /*fb20*/  HADD2.F32 R19, -RZ, R9.reuse.H0_H0 ;  /* 0x20000009ff137230 */ /* 0x102fe20000004100 */
[----:B------:R-:W-:Y:S01]  /*fb30*/  MOV R16, R10 ;  /* 0x0000000a00107202 */ /* 0x000fe20000000f00 */
        /* <DEDUP_REMOVED lines=35> */
.L_x_6550:
[----:B------:R-:W-:Y:S05]  /*fd70*/  BSYNC B0 ;  /* 0x0000000000007941 */ /* 0x000fea0003800000 */
.L_x_6549:
[----:B------:R2:W-:Y:S01]  /*fd80*/  STS.128 [R236+0x7800], R8 ;  /* 0x00780008ec007388 */ /* 0x0005e20000000c00 */
[----:B------:R-:W-:Y:S05]  /*fd90*/  BRA `(.L_x_6542) ;  /* 0x00005d6000007947 */ /* 0x000fea0003800000 */
.L_x_6511:
[----:B------:R-:W-:Y:S01]  /*fda0*/  BSSY B1, `(.L_x_6551) ;  /* 0x000015d000017945 */ /* 0x000fe20003800000 */
[----:B------:R-:W-:Y:S05]  /*fdb0*/  @!P1 BRA `(.L_x_6552) ;  /* 0x000015b000009947 */ /* 0x000fea0003800000 */
[----:B------:R1:W5:Y:S01]  /*fdc0*/  LDG.E.128 R20, [R26.64] ;  /* 0x000000061a147981 */ /* 0x000362000c1e1d00 */
[----:B------:R-:W-:Y:S01]  /*fdd0*/  ISETP.GE.AND P0, PT, R24, c[0x0][0x230], PT ;  /* 0x00008c0018007a0c */ /* 0x000fe20003f06270 */
[----:B------:R-:W-:-:S12]  /*fde0*/  BSSY B0, `(.L_x_6553) ;  /* 0x0000052000007945 */ /* 0x000fd80003800000 */
[----:B------:R-:W-:Y:S05]  /*fdf0*/  @P0 BRA `(.L_x_6554) ;  /* 0x0000050000000947 */ /* 0x000fea0003800000 */
[-C--:B------:R-:W-:Y:S02]  /*fe00*/  ISETP.GE.AND P1, PT, R24, R135.reuse, PT ;  /* 0x000000871800720c */ /* 0x080fe40003f26270 */
[----:B------:R-:W-:Y:S02]  /*fe10*/  MOV R7, R135 ;  /* 0x0000008700077202 */ /* 0x000fe40000000f00 */
[----:B------:R-:W-:Y:S02]  /*fe20*/  MOV R9, RZ ;  /* 0x000000ff00097202 */ /* 0x000fe40000000f00 */
[----:B------:R-:W-:-:S07]  /*fe30*/  MOV R3, RZ ;  /* 0x000000ff00037202 */ /* 0x000fce0000000f00 */
[----:B------:R-:W-:-:S04]  /*fe40*/  @P1 SHF.R.S32.HI R135, RZ, 0x1, R134 ;  /* 0x00000001ff871819 */ /* 0x000fc80000011486 */
[C---:B------:R-:W-:Y:S02]  /*fe50*/  @P1 IADD3 R9, -R135.reuse, RZ, RZ ;  /* 0x000000ff87091210 */ /* 0x040fe40007ffe1ff */
[----:B------:R-:W-:Y:S02]  /*fe60*/  @P1 IADD3 R7, -R135, RZ, RZ ;  /* 0x000000ff87071210 */ /* 0x000fe40007ffe1ff */
[----:B------:R-:W-:Y:S02]  /*fe70*/  IADD3 R5, P0, R9, R0, RZ ;  /* 0x0000000009057210 */ /* 0x000fe40007f1e0ff */
[----:B------:R-:W-:Y:S01]  /*fe80*/  @P1 IADD3 R3, -R135, RZ, RZ ;  /* 0x000000ff87031210 */ /* 0x000fe20007ffe1ff */
[----:B------:R-:W-:Y:S01]  /*fe90*/  IMAD.WIDE R28, R7, 0x2, R26 ;  /* 0x00000002071c7825 */ /* 0x000fe200078e021a */
[----:B------:R-:W-:Y:S02]  /*fea0*/  LEA.HI.X.SX32 R4, R9, R2, 0x1, P0 ;  /* 0x0000000209047211 */ /* 0x000fe400000f0eff */
[----:B------:R-:W-:-:S03]  /*feb0*/  LEA R6, P0, R5, c[0x0][0x2b0], 0x1 ;  /* 0x0000ac0005067a11 */ /* 0x000fc600078008ff */
[----:B------:R-:W2:Y:S01]  /*fec0*/  LDG.E.128 R28, [R28.64] ;  /* 0x000000061c1c7981 */ /* 0x000ea2000c1e1d00 */
[----:B------:R-:W-:Y:S02]  /*fed0*/  LEA.HI.X R7, R5, c[0x0][0x2b4], R4, 0x1, P0 ;  /* 0x0000ad0005077a11 */ /* 0x000fe400000f0c04 */
[----:B------:R-:W-:-:S04]  /*fee0*/  IADD3 R8, P0, R3, R0, RZ ;  /* 0x0000000003087210 */ /* 0x000fc80007f1e0ff */
[----:B------:R-:W3:Y:S01]  /*fef0*/  LDG.E.128 R4, [R6.64] ;  /* 0x0000000606047981 */ /* 0x000ee2000c1e1d00 */
[----:B------:R-:W-:Y:S02]  /*ff00*/  LEA.HI.X.SX32 R3, R3, R2, 0x1, P0 ;  /* 0x0000000203037211 */ /* 0x000fe400000f0eff */
[----:B------:R-:W-:-:S04]  /*ff10*/  LEA R10, P0, R8, c[0x0][0x2a8], 0x1 ;  /* 0x0000aa00080a7a11 */ /* 0x000fc800078008ff */
[----:B------:R-:W-:-:S06]  /*ff20*/  LEA.HI.X R11, R8, c[0x0][0x2ac], R3, 0x1, P0 ;  /* 0x0000ab00080b7a11 */ /* 0x000fcc00000f0c03 */
[----:B------:R-:W4:Y:S01]  /*ff30*/  LDG.E.128 R8, [R10.64] ;  /* 0x000000060a087981 */ /* 0x000f22000c1e1d00 */
        /* <DEDUP_REMOVED lines=23> */
[----:B------:R-:W-:Y:S01]  /*100b0*/  @!P1 FADD.FTZ R33, -R33, -RZ ;  /* 0x800000ff21219221 */ /* 0x000fe20000010100 */
[----:B------:R-:W-:Y:S01]  /*100c0*/  HADD2.F32 R28, -RZ, R28.H1_H1 ;  /* 0x3000001cff1c7230 */ /* 0x000fe20000004100 */
[----:B------:R-:W-:Y:S01]  /*100d0*/  FMUL.FTZ R6, R3, R6 ;  /* 0x0000000603067220 */ /* 0x000fe20000410000 */
[----:B-----5:R-:W-:Y:S01]  /*100e0*/  HADD2.F32 R3, -RZ, R20.H0_H0 ;  /* 0x20000014ff037230 */ /* 0x020fe20000004100 */
[----:B------:R-:W-:Y:S01]  /*100f0*/  FMUL.FTZ R7, R4, R7 ;  /* 0x0000000704077220 */ /* 0x000fe20000410000 */
[----:B----4-:R-:W-:Y:S01]  /*10100*/  HADD2.F32 R4, -RZ, R8.H0_H0 ;  /* 0x20000008ff047230 */ /* 0x010fe20000004100 */
[----:B------:R-:W-:Y:S02]  /*10110*/  @!P1 FADD.FTZ R15, -R15, -RZ ;  /* 0x800000ff0f0f9221 */ /* 0x000fe40000010100 */
        /* <DEDUP_REMOVED lines=30> */
.L_x_6554:
[----:B------:R-:W-:Y:S05]  /*10300*/  BSYNC B0 ;  /* 0x0000000000007941 */ /* 0x000fea0003800000 */
.L_x_6553:
[----:B------:R2:W5:Y:S01]  /*10310*/  LDG.E.128 R28, [R26.64+0x80] ;  /* 0x000080061a1c7981 */ /* 0x000562000c1e1d00 */
[----:B------:R-:W-:Y:S01]  /*10320*/  IADD3 R4, R24, 0x40, RZ ;  /* 0x0000004018047810 */ /* 0x000fe20007ffe0ff */
[----:B------:R-:W-:Y:S02]  /*10330*/  BSSY B0, `(.L_x_6555) ;  /* 0x0000054000007945 */ /* 0x000fe40003800000 */
[----:B-----5:R2:W-:Y:S01]  /*10340*/  STS.128 [R236], R20 ;  /* 0x00000014ec007388 */ /* 0x0205e20000000c00 */
[----:B------:R-:W-:-:S13]  /*10350*/  ISETP.GE.AND P0, PT, R4, c[0x0][0x230], PT ;  /* 0x00008c0004007a0c */ /* 0x000fda0003f06270 */
        /* <DEDUP_REMOVED lines=10> */
[----:B--2---:R-:W-:Y:S01]  /*10400*/  IMAD.WIDE R20, R7, 0x2, R26 ;  /* 0x0000000207147825 */ /* 0x004fe200078e021a */
[----:B------:R-:W-:Y:S02]  /*10410*/  LEA.HI.X.SX32 R4, R9, R2, 0x1, P0 ;  /* 0x0000000209047211 */ /* 0x000fe400000f0eff */
[----:B------:R-:W-:-:S03]  /*10420*/  LEA R6, P0, R5, c[0x0][0x2b0], 0x1 ;  /* 0x0000ac0005067a11 */ /* 0x000fc600078008ff */
[----:B------:R-:W2:Y:S01]  /*10430*/  LDG.E.128 R20, [R20.64+0x80] ;  /* 0x0000800614147981 */ /* 0x000ea2000c1e1d00 */
[----:B------:R-:W-:Y:S02]  /*10440*/  LEA.HI.X R7, R5, c[0x0][0x2b4], R4, 0x1, P0 ;  /* 0x0000ad0005077a11 */ /* 0x000fe400000f0c04 */
[----:B------:R-:W-:-:S04]  /*10450*/  IADD3 R8, P0, R3, R0, RZ ;  /* 0x0000000003087210 */ /* 0x000fc80007f1e0ff */
[----:B------:R-:W3:Y:S01]  /*10460*/  LDG.E.128 R4, [R6.64+0x80] ;  /* 0x0000800606047981 */ /* 0x000ee2000c1e1d00 */
        /* <DEDUP_REMOVED lines=33> */
[--C-:B----4-:R-:W-:Y:S01]  /*10680*/  HADD2.F32 R4, -RZ, R8.reuse.H0_H0 ;  /* 0x20000008ff047230 */ /* 0x110fe20000004100 */
[----:B------:R-:W-:Y:S01]  /*10690*/  @!P1 FADD.FTZ R33, -R33, -RZ ;  /* 0x800000ff21219221 */ /* 0x000fe20000010100 */
[----:B------:R-:W-:Y:S01]  /*106a0*/  HADD2.F32 R23, -RZ, R8.H1_H1 ;  /* 0x30000008ff177230 */ /* 0x000fe20000004100 */
[----:B------:R-:W-:Y:S01]  /*106b0*/  FMUL.FTZ R5, R32, R5 ;  /* 0x0000000520057220 */ /* 0x000fe20000410000 */
[--C-:B------:R-:W-:Y:S01]  /*106c0*/  HADD2.F32 R8, -RZ, R9.reuse.H0_H0 ;  /* 0x20000009ff087230 */ /* 0x100fe20000004100 */
[----:B------:R-:W-:Y:S01]  /*106d0*/  FMUL.FTZ R20, R20, R15 ;  /* 0x0000000f14147220 */ /* 0x000fe20000410000 */
[----:B------:R-:W-:Y:S01]  /*106e0*/  HADD2.F32 R32, -RZ, R9.H1_H1 ;  /* 0x30000009ff207230 */ /* 0x000fe20000004100 */
        /* <DEDUP_REMOVED lines=24> */
.L_x_6556:
[----:B------:R-:W-:Y:S05]  /*10870*/  BSYNC B0 ;  /* 0x0000000000007941 */ /* 0x000fea0003800000 */
.L_x_6555:
[----:B--2---:R2:W5:Y:S01]  /*10880*/  LDG.E.128 R20, [R26.64+0x100] ;  /* 0x000100061a147981 */ /* 0x004562000c1e1d00 */
[----:B------:R-:W-:Y:S01]  /*10890*/  IADD3 R4, R24, 0x80, RZ ;  /* 0x0000008018047810 */ /* 0x000fe20007ffe0ff */
[----:B------:R-:W-:Y:S02]  /*108a0*/  BSSY B0, `(.L_x_6557) ;  /* 0x0000054000007945 */ /* 0x000fe40003800000 */
[----:B------:R2:W-:Y:S01]  /*108b0*/  STS.128 [R236+0x2000], R28 ;  /* 0x0020001cec007388 */ /* 0x0005e20000000c00 */
        /* <DEDUP_REMOVED lines=82> */
.L_x_6558:
[----:B------:R-:W-:Y:S05]  /*10de0*/  BSYNC B0 ;  /* 0x0000000000007941 */ /* 0x000fea0003800000 */
.L_x_6557:
[----:B--2---:R2:W5:Y:S01]  /*10df0*/  LDG.E.128 R28, [R26.64+0x180] ;  /* 0x000180061a1c7981 */ /* 0x004562000c1e1d00 */
[----:B------:R-:W-:Y:S01]  /*10e00*/  IADD3 R4, R24, 0xc0, RZ ;  /* 0x000000c018047810 */ /* 0x000fe20007ffe0ff */
[----:B------:R-:W-:Y:S02]  /*10e10*/  BSSY B0, `(.L_x_6559) ;  /* 0x0000054000007945 */ /* 0x000fe40003800000 */
[----:B-----5:R2:W-:Y:S01]  /*10e20*/  STS.128 [R236+0x4000], R20 ;  /* 0x00400014ec007388 */ /* 0x0205e20000000c00 */
        /* <DEDUP_REMOVED lines=82> */
.L_x_6560:
[----:B------:R-:W-:Y:S05]  /*11350*/  BSYNC B0 ;  /* 0x0000000000007941 */ /* 0x000fea0003800000 */
.L_x_6559:
[----:B------:R3:W-:Y:S02]  /*11360*/  STS.128 [R236+0x6000], R28 ;  /* 0x0060001cec007388 */ /* 0x0007e40000000c00 */
.L_x_6552:
[----:B------:R-:W-:Y:S05]  /*11370*/  BSYNC B1 ;  /* 0x0000000000017941 */ /* 0x000fea0003800000 */
.L_x_6551:
[----:B------:R-:W-:Y:S01]  /*11380*/  IADD3 R3, R142, 0x10, RZ ;  /* 0x000000108e037810 */ /* 0x000fe20007ffe0ff */
        /* <DEDUP_REMOVED lines=9> */
[----:B------:R-:W-:Y:S02]  /*11420*/  MOV R7, R135 ;  /* 0x0000008700077202 */ /* 0x000fe40000000f00 */
[----:B------:R-:W-:Y:S02]  /*11430*/  MOV R4, RZ ;  /* 0x000000ff00047202 */ /* 0x000fe40000000f00 */
[C---:B------:R-:W-:Y:S02]  /*11440*/  IADD3 R9, P1, R133.reuse, R0, RZ ;  /* 0x0000000085097210 */ /* 0x040fe40007f3e0ff */
[----:B------:R-:W-:Y:S02]  /*11450*/  MOV R10, RZ ;  /* 0x000000ff000a7202 */ /* 0x000fe40000000f00 */
[----:B------:R-:W-:-:S03]  /*11460*/  LEA.HI.X.SX32 R8, R133, R2, 0x1, P1 ;  /* 0x0000000285087211 */ /* 0x000fc600008f0eff */
[----:B------:R-:W-:-:S04]  /*11470*/  @P0 SHF.R.S32.HI R135, RZ, 0x1, R134 ;  /* 0x00000001ff870819 */ /* 0x000fc80000011486 */
[C---:B------:R-:W-:Y:S02]  /*11480*/  @P0 IADD3 R4, -R135.reuse, RZ, RZ ;  /* 0x000000ff87040210 */ /* 0x040fe40007ffe1ff */
[C---:B------:R-:W-:Y:S02]  /*11490*/  @P0 IADD3 R7, -R135.reuse, RZ, RZ ;  /* 0x000000ff87070210 */ /* 0x040fe40007ffe1ff */
[C---:B------:R-:W-:Y:S02]  /*114a0*/  IADD3 R5, P1, R4.reuse, R9, RZ ;  /* 0x0000000904057210 */ /* 0x040fe40007f3e0ff */
[----:B------:R-:W-:Y:S01]  /*114b0*/  @P0 IADD3 R10, -R135, RZ, RZ ;  /* 0x000000ff870a0210 */ /* 0x000fe20007ffe1ff */
[----:B--2---:R-:W-:Y:S01]  /*114c0*/  IMAD.WIDE R20, R7, 0x2, R18 ;  /* 0x0000000207147825 */ /* 0x004fe200078e0212 */
[----:B------:R-:W-:Y:S02]  /*114d0*/  LEA.HI.X.SX32 R4, R4, R8, 0x1, P1 ;  /* 0x0000000804047211 */ /* 0x000fe400008f0eff */
[----:B------:R-:W-:-:S03]  /*114e0*/  LEA R6, P1, R5, c[0x0][0x2b0], 0x1 ;  /* 0x0000ac0005067a11 */ /* 0x000fc600078208ff */
[----:B------:R-:W2:Y:S01]  /*114f0*/  LDG.E.128 R20, [R20.64] ;  /* 0x0000000614147981 */ /* 0x000ea2000c1e1d00 */
[----:B------:R-:W-:Y:S02]  /*11500*/  LEA.HI.X R7, R5, c[0x0][0x2b4], R4, 0x1, P1 ;  /* 0x0000ad0005077a11 */ /* 0x000fe400008f0c04 */
[----:B------:R-:W-:-:S04]  /*11510*/  IADD3 R9, P1, R10, R9, RZ ;  /* 0x000000090a097210 */ /* 0x000fc80007f3e0ff */
[----:B------:R-:W4:Y:S01]  /*11520*/  LDG.E.128 R4, [R6.64] ;  /* 0x0000000606047981 */ /* 0x000f22000c1e1d00 */
[----:B------:R-:W-:Y:S02]  /*11530*/  LEA.HI.X.SX32 R8, R10, R8, 0x1, P1 ;  /* 0x000000080a087211 */ /* 0x000fe400008f0eff */
[----:B------:R-:W-:-:S04]  /*11540*/  LEA R10, P1, R9, c[0x0][0x2a8], 0x1 ;  /* 0x0000aa00090a7a11 */ /* 0x000fc800078208ff */
[----:B------:R-:W-:-:S06]  /*11550*/  LEA.HI.X R11, R9, c[0x0][0x2ac], R8, 0x1, P1 ;  /* 0x0000ab00090b7a11 */ /* 0x000fcc00008f0c08 */
[----:B---3--:R-:W3:Y:S01]  /*11560*/  LDG.E.128 R8, [R10.64] ;  /* 0x000000060a087981 */ /* 0x008ee2000c1e1d00 */
[----:B--2---:R-:W-:Y:S02]  /*11570*/  HADD2.F32 R34, -RZ, R20.H0_H0 ;  /* 0x20000014ff227230 */ /* 0x004fe40000004100 */
        /* <DEDUP_REMOVED lines=28> */
[----:B---3--:R-:W-:Y:S01]  /*11740*/  HADD2.F32 R4, -RZ, R8.H0_H0 ;  /* 0x20000008ff047230 */ /* 0x008fe20000004100 */
        /* <DEDUP_REMOVED lines=30> */
.L_x_6564:
[----:B------:R-:W-:Y:S05]  /*11930*/  BSYNC B0 ;  /* 0x0000000000007941 */ /* 0x000fea0003800000 */
.L_x_6563:
        /* <DEDUP_REMOVED lines=8> */
[----:B------:R-:W-:Y:S02]  /*119c0*/  IADD3 R5, R133, 0x40, RZ ;  /* 0x0000004085057810 */ /* 0x000fe40007ffe0ff */
[----:B------:R-:W-:Y:S02]  /*119d0*/  MOV R4, RZ ;  /* 0x000000ff00047202 */ /* 0x000fe40000000f00 */
[----:B------:R-:W-:Y:S02]  /*119e0*/  IADD3 R9, P1, R5, R0, RZ ;  /* 0x0000000005097210 */ /* 0x000fe40007f3e0ff */
[----:B------:R-:W-:-:S02]  /*119f0*/  MOV R10, RZ ;  /* 0x000000ff000a7202 */ /* 0x000fc40000000f00 */
[----:B------:R-:W-:Y:S02]  /*11a00*/  LEA.HI.X.SX32 R8, R5, R2, 0x1, P1 ;  /* 0x0000000205087211 */ /* 0x000fe400008f0eff */
        /* <DEDUP_REMOVED lines=8> */
[----:B------:R-:W2:Y:S01]  /*11a90*/  LDG.E.128 R28, [R28.64+0x80] ;  /* 0x000080061c1c7981 */ /* 0x000ea2000c1e1d00 */
[----:B------:R-:W-:Y:S02]  /*11aa0*/  LEA.HI.X R7, R5, c[0x0][0x2b4], R4, 0x1, P1 ;  /* 0x0000ad0005077a11 */ /* 0x000fe400008f0c04 */
[----:B------:R-:W-:-:S04]  /*11ab0*/  IADD3 R9, P1, R10, R9, RZ ;  /* 0x000000090a097210 */ /* 0x000fc80007f3e0ff */
[----:B------:R-:W4:Y:S01]  /*11ac0*/  LDG.E.128 R4, [R6.64] ;  /* 0x0000000606047981 */ /* 0x000f22000c1e1d00 */
[----:B------:R-:W-:Y:S02]  /*11ad0*/  LEA.HI.X.SX32 R8, R10, R8, 0x1, P1 ;  /* 0x000000080a087211 */ /* 0x000fe400008f0eff */
[----:B------:R-:W-:-:S04]  /*11ae0*/  LEA R10, P1, R9, c[0x0][0x2a8], 0x1 ;  /* 0x0000aa00090a7a11 */ /* 0x000fc800078208ff */
[----:B------:R-:W-:-:S06]  /*11af0*/  LEA.HI.X R11, R9, c[0x0][0x2ac], R8, 0x1, P1 ;  /* 0x0000ab00090b7a11 */ /* 0x000fcc00008f0c08 */
[----:B------:R-:W5:Y:S01]  /*11b00*/  LDG.E.128 R8, [R10.64] ;  /* 0x000000060a087981 */ /* 0x000f62000c1e1d00 */
        /* <DEDUP_REMOVED lines=29> */
[----:B-----5:R-:W-:Y:S01]  /*11ce0*/  HADD2.F32 R4, -RZ, R8.H0_H0 ;  /* 0x20000008ff047230 */ /* 0x020fe20000004100 */
        /* <DEDUP_REMOVED lines=30> */
.L_x_6566:
[----:B------:R-:W-:Y:S05]  /*11ed0*/  BSYNC B0 ;  /* 0x0000000000007941 */ /* 0x000fea0003800000 */
.L_x_6565:
        /* <DEDUP_REMOVED lines=89> */
.L_x_6568:
[----:B------:R-:W-:Y:S05]  /*12470*/  BSYNC B0 ;  /* 0x0000000000007941 */ /* 0x000fea0003800000 */
.L_x_6567:
        /* <DEDUP_REMOVED lines=30> */
[----:B-1----:R-:W-:Y:S02]  /*12660*/  HADD2.F32 R27, -RZ, R29.H0_H0 ;  /* 0x2000001dff1b7230 */ /* 0x002fe40000004100 */
[--C-:B----4-:R-:W-:Y:S02]  /*12670*/  HADD2.F32 R15, -RZ, R4.reuse.H0_H0 ;  /* 0x20000004ff0f7230 */ /* 0x110fe40000004100 */
[----:B---3--:R-:W-:Y:S02]  /*12680*/  HADD2.F32 R18, -RZ, R4.H1_H1 ;  /* 0x30000004ff127230 */ /* 0x008fe40000004100 */
        /* <DEDUP_REMOVED lines=34> */
[--C-:B------:R-:W-:Y:S02]  /*128b0*/  HADD2.F32 R29, -RZ, R11.reuse.H0_H0 ;  /* 0x2000000bff1d7230 */ /* 0x100fe40000004100 */
[----:B------:R-:W-:Y:S02]  /*128c0*/  HADD2.F32 R10, -RZ, R11.H1_H1 ;  /* 0x3000000bff0a7230 */ /* 0x000fe40000004100 */
        /* <DEDUP_REMOVED lines=20> */
.L_x_6570:
[----:B------:R-:W-:Y:S05]  /*12a10*/  BSYNC B0 ;  /* 0x0000000000007941 */ /* 0x000fea0003800000 */
.L_x_6569:
[----:B------:R4:W-:Y:S02]  /*12a20*/  STS.128 [R236+0x6800], R20 ;  /* 0x00680014ec007388 */ /* 0x0009e40000000c00 */
.L_x_6562:
[----:B------:R-:W-:Y:S05]  /*12a30*/  BSYNC B1 ;  /* 0x0000000000017941 */ /* 0x000fea0003800000 */
.L_x_6561:
[----:B------:R-:W-:Y:S01]  /*12a40*/  IADD3 R15, R142, 0x20, RZ ;  /* 0x000000208e0f7810 */ /* 0x000fe20007ffe0ff */
[----:B------:R-:W-:Y:S03]  /*12a50*/  BSSY B1, `(.L_x_6571) ;  /* 0x000016c000017945 */ /* 0x000fe60003800000 */
[----:B------:R-:W-:-:S04]  /*12a60*/  ISETP.GE.AND P0, PT, R15, R14, PT ;  /* 0x0000000e0f00720c */ /* 0x000fc80003f06270 */
[----:B------:R-:W-:-:S13]  /*12a70*/  ISETP.LT.OR P0, PT, R52, -0x107, P0 ;  /* 0xfffffef93400780c */ /* 0x000fda0000701670 */
[----:B------:R-:W-:Y:S05]  /*12a80*/  @P0 BRA `(.L_x_6572) ;  /* 0x0000168000000947 */ /* 0x000fea0003800000 */
[----:B--23--:R2:W5:Y:S01]  /*12a90*/  LDG.E.128 R28, [R16.64] ;  /* 0x00000006101c7981 */ /* 0x00c562000c1e1d00 */
        /* <DEDUP_REMOVED lines=8> */
[C---:B------:R-:W-:Y:S02]  /*12b20*/  SHF.L.U32 R5, R135.reuse, 0x5, RZ ;  /* 0x0000000587057819 */ /* 0x040fe400000006ff */
[----:B------:R-:W-:Y:S02]  /*12b30*/  @P0 IADD3 R4, -R135, RZ, RZ ;  /* 0x000000ff87040210 */ /* 0x000fe40007ffe1ff */
[----:B------:R-:W-:Y:S02]  /*12b40*/  IADD3 R9, P1, R5, R0, RZ ;  /* 0x0000000005097210 */ /* 0x000fe40007f3e0ff */
[----:B------:R-:W-:Y:S02]  /*12b50*/  @P0 IADD3 R7, -R135, RZ, RZ ;  /* 0x000000ff87070210 */ /* 0x000fe40007ffe1ff */
[----:B------:R-:W-:Y:S02]  /*12b60*/  LEA.HI.X.SX32 R8, R5, R2, 0x1, P1 ;  /* 0x0000000205087211 */ /* 0x000fe400008f0eff */
[----:B------:R-:W-:Y:S01]  /*12b70*/  IADD3 R5, P1, R4, R9, RZ ;  /* 0x0000000904057210 */ /* 0x000fe20007f3e0ff */
[----:B----4-:R-:W-:Y:S01]  /*12b80*/  IMAD.WIDE R20, R7, 0x2, R16 ;  /* 0x0000000207147825 */ /* 0x010fe200078e0210 */
[----:B------:R-:W-:-:S02]  /*12b90*/  @P0 IADD3 R10, -R135, RZ, RZ ;  /* 0x000000ff870a0210 */ /* 0x000fc40007ffe1ff */
[----:B------:R-:W-:Y:S02]  /*12ba0*/  LEA.HI.X.SX32 R4, R4, R8, 0x1, P1 ;  /* 0x0000000804047211 */ /* 0x000fe400008f0eff */
[C---:B------:R-:W-:Y:S01]  /*12bb0*/  LEA R6, P1, R5.reuse, c[0x0][0x2b0], 0x1 ;  /* 0x0000ac0005067a11 */ /* 0x040fe200078208ff */
[----:B------:R-:W3:Y:S03]  /*12bc0*/  LDG.E.128 R20, [R20.64] ;  /* 0x0000000614147981 */ /* 0x000ee6000c1e1d00 */
[----:B------:R-:W-:Y:S02]  /*12bd0*/  LEA.HI.X R7, R5, c[0x0][0x2b4], R4, 0x1, P1 ;  /* 0x0000ad0005077a11 */ /* 0x000fe400008f0c04 */
[----:B------:R-:W-:-:S04]  /*12be0*/  IADD3 R9, P1, R10, R9, RZ ;  /* 0x000000090a097210 */ /* 0x000fc80007f3e0ff */
[----:B------:R-:W4:Y:S01]  /*12bf0*/  LDG.E.128 R4, [R6.64] ;  /* 0x0000000606047981 */ /* 0x000f22000c1e1d00 */
[----:B------:R-:W-:Y:S02]  /*12c00*/  LEA.HI.X.SX32 R8, R10, R8, 0x1, P1 ;  /* 0x000000080a087211 */ /* 0x000fe400008f0eff */
[----:B------:R-:W-:-:S04]  /*12c10*/  LEA R10, P1, R9, c[0x0][0x2a8], 0x1 ;  /* 0x0000aa00090a7a11 */ /* 0x000fc800078208ff */
[----:B------:R-:W-:-:S06]  /*12c20*/  LEA.HI.X R11, R9, c[0x0][0x2ac], R8, 0x1, P1 ;  /* 0x0000ab00090b7a11 */ /* 0x000fcc00008f0c08 */
[----:B--2---:R-:W2:Y:S01]  /*12c30*/  LDG.E.128 R8, [R10.64] ;  /* 0x000000060a087981 */ /* 0x004ea2000c1e1d00 */
        /* <DEDUP_REMOVED lines=15> */
[----:B------:R-:W-:Y:S01]  /*12d30*/  HADD2.F32 R18, -RZ, R22.H0_H0 ;  /* 0x20000016ff127230 */ /* 0x000fe20000004100 */
        /* <DEDUP_REMOVED lines=11> */
[----:B-----5:R-:W-:Y:S01]  /*12df0*/  HADD2.F32 R4, -RZ, R28.H0_H0 ;  /* 0x2000001cff047230 */ /* 0x020fe20000004100 */
[----:B------:R-:W-:Y:S01]  /*12e00*/  @!P0 FADD.FTZ R26, -R26, -RZ ;  /* 0x800000ff1a1a8221 */ /* 0x000fe20000010100 */
[--C-:B--2---:R-:W-:Y:S01]  /*12e10*/  HADD2.F32 R18, -RZ, R8.reuse.H0_H0 ;  /* 0x20000008ff127230 */ /* 0x104fe20000004100 */
        /* <DEDUP_REMOVED lines=30> */
.L_x_6574:
[----:B------:R-:W-:Y:S05]  /*13000*/  BSYNC B0 ;  /* 0x0000000000007941 */ /* 0x000fea0003800000 */
.L_x_6573:
[----:B----4-:R3:W5:Y:S01]  /*13010*/  LDG.E.128 R20, [R16.64+0x80] ;  /* 0x0000800610147981 */ /* 0x010762000c1e1d00 */
        /* <DEDUP_REMOVED lines=10> */
[C---:B------:R-:W-:Y:S02]  /*130c0*/  LEA R5, R135.reuse, 0x40, 0x5 ;  /* 0x0000004087057811 */ /* 0x040fe400078e28ff */
[----:B------:R-:W-:Y:S02]  /*130d0*/  @P0 IADD3 R4, -R135, RZ, RZ ;  /* 0x000000ff87040210 */ /* 0x000fe40007ffe1ff */
[----:B------:R-:W-:Y:S02]  /*130e0*/  IADD3 R9, P1, R5, R0, RZ ;  /* 0x0000000005097210 */ /* 0x000fe40007f3e0ff */
[----:B------:R-:W-:Y:S02]  /*130f0*/  @P0 IADD3 R7, -R135, RZ, RZ ;  /* 0x000000ff87070210 */ /* 0x000fe40007ffe1ff */
[----:B------:R-:W-:Y:S02]  /*13100*/  LEA.HI.X.SX32 R8, R5, R2, 0x1, P1 ;  /* 0x0000000205087211 */ /* 0x000fe400008f0eff */
[----:B------:R-:W-:Y:S01]  /*13110*/  IADD3 R5, P1, R4, R9, RZ ;  /* 0x0000000904057210 */ /* 0x000fe20007f3e0ff */
[----:B---3--:R-:W-:Y:S01]  /*13120*/  IMAD.WIDE R28, R7, 0x2, R16 ;  /* 0x00000002071c7825 */ /* 0x008fe200078e0210 */
[----:B------:R-:W-:-:S02]  /*13130*/  @P0 IADD3 R10, -R135, RZ, RZ ;  /* 0x000000ff870a0210 */ /* 0x000fc40007ffe1ff */
[----:B------:R-:W-:Y:S02]  /*13140*/  LEA.HI.X.SX32 R4, R4, R8, 0x1, P1 ;  /* 0x0000000804047211 */ /* 0x000fe400008f0eff */
[C---:B------:R-:W-:Y:S01]  /*13150*/  LEA R6, P1, R5.reuse, c[0x0][0x2b0], 0x1 ;  /* 0x0000ac0005067a11 */ /* 0x040fe200078208ff */
[----:B------:R-:W3:Y:S03]  /*13160*/  LDG.E.128 R28, [R28.64+0x80] ;  /* 0x000080061c1c7981 */ /* 0x000ee6000c1e1d00 */
[----:B------:R-:W-:Y:S02]  /*13170*/  LEA.HI.X R7, R5, c[0x0][0x2b4], R4, 0x1, P1 ;  /* 0x0000ad0005077a11 */ /* 0x000fe400008f0c04 */
[----:B------:R-:W-:-:S04]  /*13180*/  IADD3 R9, P1, R10, R9, RZ ;  /* 0x000000090a097210 */ /* 0x000fc80007f3e0ff */
[----:B------:R-:W4:Y:S01]  /*13190*/  LDG.E.128 R4, [R6.64] ;  /* 0x0000000606047981 */ /* 0x000f22000c1e1d00 */
[----:B------:R-:W-:Y:S02]  /*131a0*/  LEA.HI.X.SX32 R8, R10, R8, 0x1, P1 ;  /* 0x000000080a087211 */ /* 0x000fe400008f0eff */
[----:B------:R-:W-:-:S04]  /*131b0*/  LEA R10, P1, R9, c[0x0][0x2a8], 0x1 ;  /* 0x0000aa00090a7a11 */ /* 0x000fc800078208ff */
[----:B------:R-:W-:-:S06]  /*131c0*/  LEA.HI.X R11, R9, c[0x0][0x2ac], R8, 0x1, P1 ;  /* 0x0000ab00090b7a11 */ /* 0x000fcc00008f0c08 */
[----:B------:R-:W5:Y:S01]  /*131d0*/  LDG.E.128 R8, [R10.64] ;  /* 0x000000060a087981 */ /* 0x000f62000c1e1d00 */
        /* <DEDUP_REMOVED lines=18> */
[----:B------:R-:W-:Y:S02]  /*13300*/  @!P0 FADD.FTZ R5, -R5, -RZ ;  /* 0x800000ff05058221 */ /* 0x000fe40000010100 */
[----:B------:R-:W-:Y:S01]  /*13310*/  @!P0 FADD.FTZ R7, -R7, -RZ ;  /* 0x800000ff07078221 */ /* 0x000fe20000010100 */
[----:B------:R-:W-:Y:S01]  /*13320*/  HADD2.F32 R29, -RZ, R29.H1_H1 ;  /* 0x3000001dff1d7230 */ /* 0x000fe20000004100 */
[----:B------:R-:W-:-:S02]  /*13330*/  @!P0 FADD.FTZ R26, -R26, -RZ ;  /* 0x800000ff1a1a8221 */ /* 0x000fc40000010100 */
[----:B------:R-:W-:Y:S01]  /*13340*/  FMUL.FTZ R28, R28, R19 ;  /* 0x000000131c1c7220 */ /* 0x000fe20000410000 */
[----:B------:R-:W-:Y:S01]  /*13350*/  HADD2.F32 R19, -RZ, R31.H0_H0 ;  /* 0x2000001fff137230 */ /* 0x000fe20000004100 */
[----:B------:R-:W-:Y:S01]  /*13360*/  FMUL.FTZ R5, R18, R5 ;  /* 0x0000000512057220 */ /* 0x000fe20000410000 */
[----:B------:R-:W-:Y:S01]  /*13370*/  HADD2.F32 R30, -RZ, R30.H1_H1 ;  /* 0x3000001eff1e7230 */ /* 0x000fe20000004100 */
[----:B------:R-:W-:Y:S01]  /*13380*/  FMUL.FTZ R7, R4, R7 ;  /* 0x0000000704077220 */ /* 0x000fe20000410000 */
[----:B------:R-:W-:Y:S01]  /*13390*/  HADD2.F32 R4, -RZ, R20.H0_H0 ;  /* 0x20000014ff047230 */ /* 0x000fe20000004100 */
[----:B------:R-:W-:Y:S01]  /*133a0*/  @!P0 FADD.FTZ R6, -R6, -RZ ;  /* 0x800000ff06068221 */ /* 0x000fe20000010100 */
[--C-:B-----5:R-:W-:Y:S01]  /*133b0*/  HADD2.F32 R18, -RZ, R8.reuse.H0_H0 ;  /* 0x20000008ff127230 */ /* 0x120fe20000004100 */
        /* <DEDUP_REMOVED lines=14> */
[----:B------:R-:W-:-:S02]  /*134a0*/  HADD2.F32 R18, -RZ, R23.H0_H0 ;  /* 0x20000017ff127230 */ /* 0x000fc40000004100 */
        /* <DEDUP_REMOVED lines=15> */
.L_x_6576:
[----:B------:R-:W-:Y:S05]  /*135a0*/  BSYNC B0 ;  /* 0x0000000000007941 */ /* 0x000fea0003800000 */
.L_x_6575:
[----:B---3--:R3:W5:Y:S01]  /*135b0*/  LDG.E.128 R28, [R16.64+0x100] ;  /* 0x00010006101c7981 */ /* 0x008762000c1e1d00 */
        /* <DEDUP_REMOVED lines=88> */
.L_x_6578:
[----:B------:R-:W-:Y:S05]  /*13b40*/  BSYNC B0 ;  /* 0x0000000000007941 */ /* 0x000fea0003800000 */
.L_x_6577:
[----:B---3--:R3:W5:Y:S01]  /*13b50*/  LDG.E.128 R20, [R16.64+0x180] ;  /* 0x0001800610147981 */ /* 0x008762000c1e1d00 */
        /* <DEDUP_REMOVED lines=16> */
[----:B--23--:R-:W-:Y:S01]  /*13c60*/  IMAD.WIDE R16, R7, 0x2, R16 ;  /* 0x0000000207107825 */ /* 0x00cfe200078e0210 */
[----:B------:R-:W-:-:S02]  /*13c70*/  @P0 IADD3 R10, -R135, RZ, RZ ;  /* 0x000000ff870a0210 */ /* 0x000fc40007ffe1ff */
[----:B------:R-:W-:Y:S02]  /*13c80*/  LEA.HI.X.SX32 R4, R4, R8, 0x1, P1 ;  /* 0x0000000804047211 */ /* 0x000fe400008f0eff */
[C---:B------:R-:W-:Y:S01]  /*13c90*/  LEA R6, P1, R5.reuse, c[0x0][0x2b0], 0x1 ;  /* 0x0000ac0005067a11 */ /* 0x040fe200078208ff */
[----:B------:R-:W2:Y:S03]  /*13ca0*/  LDG.E.128 R16, [R16.64+0x180] ;  /* 0x0001800610107981 */ /* 0x000ea6000c1e1d00 */
[----:B------:R-:W-:Y:S02]  /*13cb0*/  LEA.HI.X R7, R5, c[0x0][0x2b4], R4, 0x1, P1 ;  /* 0x0000ad0005077a11 */ /* 0x000fe400008f0c04 */
[----:B------:R-:W-:-:S04]  /*13cc0*/  IADD3 R9, P1, R10, R9, RZ ;  /* 0x000000090a097210 */ /* 0x000fc80007f3e0ff */
[----:B------:R-:W3:Y:S01]  /*13cd0*/  LDG.E.128 R4, [R6.64] ;  /* 0x0000000606047981 */ /* 0x000ee2000c1e1d00 */
[----:B------:R-:W-:Y:S02]  /*13ce0*/  LEA.HI.X.SX32 R8, R10, R8, 0x1, P1 ;  /* 0x000000080a087211 */ /* 0x000fe400008f0eff */
[----:B------:R-:W-:-:S04]  /*13cf0*/  LEA R10, P1, R9, c[0x0][0x2a8], 0x1 ;  /* 0x0000aa00090a7a11 */ /* 0x000fc800078208ff */
[----:B------:R-:W-:-:S06]  /*13d00*/  LEA.HI.X R11, R9, c[0x0][0x2ac], R8, 0x1, P1 ;  /* 0x0000ab00090b7a11 */ /* 0x000fcc00008f0c08 */
[----:B------:R-:W4:Y:S01]  /*13d10*/  LDG.E.128 R8, [R10.64] ;  /* 0x000000060a087981 */ /* 0x000f22000c1e1d00 */
[----:B-12---:R-:W-:Y:S01]  /*13d20*/  MOV R26, R19 ;  /* 0x00000013001a7202 */ /* 0x006fe20000000f00 */
        /* <DEDUP_REMOVED lines=8> */
[----:B------:R-:W-:Y:S01]  /*13db0*/  HADD2.F32 R6, -RZ, R7.H0_H0 ;  /* 0x20000007ff067230 */ /* 0x000fe20000004100 */
[----:B------:R-:W-:Y:S01]  /*13dc0*/  @!P0 FADD.FTZ R4, -R4, -RZ ;  /* 0x800000ff04048221 */ /* 0x000fe20000010100 */
[----:B------:R-:W-:Y:S01]  /*13dd0*/  HADD2.F32 R31, -RZ, R17.H0_H0 ;  /* 0x20000011ff1f7230 */ /* 0x000fe20000004100 */
[----:B------:R-:W-:Y:S01]  /*13de0*/  FMUL.FTZ R30, R30, R19 ;  /* 0x000000131e1e7220 */ /* 0x000fe20000410000 */
[----:B------:R-:W-:Y:S01]  /*13df0*/  HADD2.F32 R16, -RZ, R16.H1_H1 ;  /* 0x30000010ff107230 */ /* 0x000fe20000004100 */
[----:B------:R-:W-:Y:S01]  /*13e00*/  @!P0 FADD.FTZ R27, -R27, -RZ ;  /* 0x800000ff1b1b8221 */ /* 0x000fe20000010100 */
[----:B------:R-:W-:Y:S01]  /*13e10*/  HADD2.F32 R19, -RZ, R26.H0_H0 ;  /* 0x2000001aff137230 */ /* 0x000fe20000004100 */
[----:B------:R-:W-:Y:S01]  /*13e20*/  @!P0 FADD.FTZ R6, -R6, -RZ ;  /* 0x800000ff06068221 */ /* 0x000fe20000010100 */
[----:B------:R-:W-:Y:S01]  /*13e30*/  HADD2.F32 R7, -RZ, R7.H1_H1 ;  /* 0x30000007ff077230 */ /* 0x000fe20000004100 */
[----:B------:R-:W-:Y:S01]  /*13e40*/  FMUL.FTZ R31, R31, R4 ;  /* 0x000000041f1f7220 */ /* 0x000fe20000410000 */
[----:B------:R-:W-:Y:S01]  /*13e50*/  HADD2.F32 R4, -RZ, R18.H0_H0 ;  /* 0x20000012ff047230 */ /* 0x000fe20000004100 */
[----:B------:R-:W-:Y:S01]  /*13e60*/  FMUL.FTZ R16, R16, R27 ;  /* 0x0000001b10107220 */ /* 0x000fe20000410000 */
[----:B------:R-:W-:Y:S01]  /*13e70*/  HADD2.F32 R17, -RZ, R17.H1_H1 ;  /* 0x30000011ff117230 */ /* 0x000fe20000004100 */
[----:B------:R-:W-:Y:S01]  /*13e80*/  @!P0 FADD.FTZ R5, -R5, -RZ ;  /* 0x800000ff05058221 */ /* 0x000fe20000010100 */
[--C-:B------:R-:W-:Y:S01]  /*13e90*/  HADD2.F32 R27, -RZ, R20.reuse.H1_H1 ;  /* 0x30000014ff1b7230 */ /* 0x100fe20000004100 */
[----:B------:R-:W-:Y:S01]  /*13ea0*/  FMUL.FTZ R6, R19, R6 ;  /* 0x0000000613067220 */ /* 0x000fe20000410000 */
[----:B------:R-:W-:Y:S01]  /*13eb0*/  HADD2.F32 R19, -RZ, R20.H0_H0 ;  /* 0x20000014ff137230 */ /* 0x000fe20000004100 */
[----:B------:R-:W-:Y:S01]  /*13ec0*/  @!P0 FADD.FTZ R28, -R28, -RZ ;  /* 0x800000ff1c1c8221 */ /* 0x000fe20000010100 */
[----:B------:R-:W-:Y:S01]  /*13ed0*/  HADD2.F32 R18, -RZ, R18.H1_H1 ;  /* 0x30000012ff127230 */ /* 0x000fe20000004100 */
[----:B------:R-:W-:Y:S01]  /*13ee0*/  @!P0 FADD.FTZ R29, -R29, -RZ ;  /* 0x800000ff1d1d8221 */ /* 0x000fe20000010100 */
[----:B------:R-:W-:Y:S01]  /*13ef0*/  HADD2.F32 R26, -RZ, R26.H1_H1 ;  /* 0x3000001aff1a7230 */ /* 0x000fe20000004100 */
[----:B------:R-:W-:Y:S01]  /*13f00*/  @!P0 FADD.FTZ R7, -R7, -RZ ;  /* 0x800000ff07078221 */ /* 0x000fe20000010100 */
        /* <DEDUP_REMOVED lines=30> */
.L_x_6580:
[----:B------:R-:W-:Y:S05]  /*140f0*/  BSYNC B0 ;  /* 0x0000000000007941 */ /* 0x000fea0003800000 */
.L_x_6579:
[----:B------:R4:W-:Y:S02]  /*14100*/  STS.128 [R236+0x7000], R20 ;  /* 0x00700014ec007388 */ /* 0x0009e40000000c00 */
.L_x_6572:
[----:B------:R-:W-:Y:S05]  /*14110*/  BSYNC B1 ;  /* 0x0000000000017941 */ /* 0x000fea0003800000 */
.L_x_6571:
[----:B-12---:R-:W-:-:S04]  /*14120*/  IADD3 R27, R142, 0x30, RZ ;  /* 0x000000308e1b7810 */ /* 0x006fc80007ffe0ff */
[----:B------:R-:W-:-:S04]  /*14130*/  ISETP.GE.AND P0, PT, R27, R14, PT ;  /* 0x0000000e1b00720c */ /* 0x000fc80003f06270 */
[----:B------:R-:W-:-:S13]  /*14140*/  ISETP.LT.OR P0, PT, R52, -0x187, P0 ;  /* 0xfffffe793400780c */ /* 0x000fda0000701670 */
[----:B------:R-:W-:Y:S05]  /*14150*/  @P0 BRA `(.L_x_6542) ;  /* 0x000019a000000947 */ /* 0x000fea0003800000 */
[----:B----4-:R1:W5:Y:S01]  /*14160*/  LDG.E.128 R20, [R12.64] ;  /* 0x000000060c147981 */ /* 0x010362000c1e1d00 */
        /* <DEDUP_REMOVED lines=8> */
[C---:B------:R-:W-:Y:S01]  /*141f0*/  @P0 IADD3 R4, -R135.reuse, RZ, RZ ;  /* 0x000000ff87040210 */ /* 0x040fe20007ffe1ff */
[C---:B------:R-:W-:Y:S01]  /*14200*/  IMAD R5, R135.reuse, 0x30, RZ ;  /* 0x0000003087057824 */ /* 0x040fe200078e02ff */
[C---:B------:R-:W-:Y:S02]  /*14210*/  @P0 IADD3 R7, -R135.reuse, RZ, RZ ;  /* 0x000000ff87070210 */ /* 0x040fe40007ffe1ff */
[----:B------:R-:W-:Y:S02]  /*14220*/  @P0 IADD3 R10, -R135, RZ, RZ ;  /* 0x000000ff870a0210 */ /* 0x000fe40007ffe1ff */
[----:B------:R-:W-:Y:S01]  /*14230*/  IADD3 R9, P1, R5, R0, RZ ;  /* 0x0000000005097210 */ /* 0x000fe20007f3e0ff */
[----:B---3--:R-:W-:-:S03]  /*14240*/  IMAD.WIDE R16, R7, 0x2, R12 ;  /* 0x0000000207107825 */ /* 0x008fc600078e020c */
[----:B------:R-:W-:Y:S02]  /*14250*/  LEA.HI.X.SX32 R8, R5, R2, 0x1, P1 ;  /* 0x0000000205087211 */ /* 0x000fe400008f0eff */
[C---:B------:R-:W-:Y:S01]  /*14260*/  IADD3 R5, P1, R4.reuse, R9, RZ ;  /* 0x0000000904057210 */ /* 0x040fe20007f3e0ff */
[----:B------:R-:W2:Y:S03]  /*14270*/  LDG.E.128 R16, [R16.64] ;  /* 0x0000000610107981 */ /* 0x000ea6000c1e1d00 */
[----:B------:R-:W-:Y:S02]  /*14280*/  LEA.HI.X.SX32 R4, R4, R8, 0x1, P1 ;  /* 0x0000000804047211 */ /* 0x000fe400008f0eff */
[----:B------:R-:W-:-:S04]  /*14290*/  LEA R6, P1, R5, c[0x0][0x2b0], 0x1 ;  /* 0x0000ac0005067a11 */ /* 0x000fc800078208ff */
        /* <DEDUP_REMOVED lines=26> */
[----:B------:R-:W-:Y:S01]  /*14440*/  @!P0 FADD.FTZ R29, -R29, -RZ ;  /* 0x800000ff1d1d8221 */ /* 0x000fe20000010100 */
[----:B------:R-:W-:Y:S01]  /*14450*/  HADD2.F32 R17, -RZ, R17.H1_H1 ;  /* 0x30000011ff117230 */ /* 0x000fe20000004100 */
[----:B------:R-:W-:Y:S01]  /*14460*/  @!P0 FADD.FTZ R28, -R28, -RZ ;  /* 0x800000ff1c1c8221 */ /* 0x000fe20000010100 */
[----:B------:R-:W-:Y:S01]  /*14470*/  HADD2.F32 R35, -RZ, R16.H1_H1 ;  /* 0x30000010ff237230 */ /* 0x000fe20000004100 */
[----:B------:R-:W-:Y:S01]  /*14480*/  FMUL.FTZ R5, R14, R5 ;  /* 0x000000050e057220 */ /* 0x000fe20000410000 */
[----:B----4-:R-:W-:Y:S01]  /*14490*/  HADD2.F32 R14, -RZ, R8.H0_H0 ;  /* 0x20000008ff0e7230 */ /* 0x010fe20000004100 */
[----:B------:R-:W-:Y:S01]  /*144a0*/  FMUL.FTZ R7, R4, R7 ;  /* 0x0000000704077220 */ /* 0x000fe20000410000 */
[----:B-----5:R-:W-:Y:S01]  /*144b0*/  HADD2.F32 R4, -RZ, R20.H0_H0 ;  /* 0x20000014ff047230 */ /* 0x020fe20000004100 */
[----:B------:R-:W-:Y:S01]  /*144c0*/  @!P0 FADD.FTZ R26, -R26, -RZ ;  /* 0x800000ff1a1a8221 */ /* 0x000fe20000010100 */
[----:B------:R-:W-:Y:S01]  /*144d0*/  HADD2.F32 R37, -RZ, R19.H0_H0 ;  /* 0x20000013ff257230 */ /* 0x000fe20000004100 */
[----:B------:R-:W-:Y:S01]  /*144e0*/  FMUL.FTZ R29, R18, R29 ;  /* 0x0000001d121d7220 */ /* 0x000fe20000410000 */
[----:B------:R-:W-:Y:S01]  /*144f0*/  HADD2.F32 R18, -RZ, R8.H1_H1 ;  /* 0x30000008ff127230 */ /* 0x000fe20000004100 */
[----:B------:R-:W-:Y:S01]  /*14500*/  FMUL.FTZ R17, R17, R28 ;  /* 0x0000001c11117220 */ /* 0x000fe20000410000 */
[--C-:B------:R-:W-:Y:S01]  /*14510*/  HADD2.F32 R8, -RZ, R9.reuse.H0_H0 ;  /* 0x20000009ff087230 */ /* 0x100fe20000004100 */
[----:B------:R-:W-:Y:S01]  /*14520*/  @!P0 FADD.FTZ R6, -R6, -RZ ;  /* 0x800000ff06068221 */ /* 0x000fe20000010100 */
        /* <DEDUP_REMOVED lines=26> */
.L_x_6582:
[----:B------:R-:W-:Y:S05]  /*146d0*/  BSYNC B0 ;  /* 0x0000000000007941 */ /* 0x000fea0003800000 */
.L_x_6581:
        /* <DEDUP_REMOVED lines=8> */
[----:B------:R-:W-:Y:S02]  /*14760*/  MOV R4, 0x30 ;  /* 0x0000003000047802 */ /* 0x000fe40000000f00 */
[----:B------:R-:W-:-:S07]  /*14770*/  MOV R10, RZ ;  /* 0x000000ff000a7202 */ /* 0x000fce0000000f00 */
[----:B------:R-:W-:-:S04]  /*14780*/  @P0 SHF.R.S32.HI R135, RZ, 0x1, R134 ;  /* 0x00000001ff870819 */ /* 0x000fc80000011486 */
[C---:B------:R-:W-:Y:S01]  /*14790*/  @P0 IADD3 R7, -R135.reuse, RZ, RZ ;  /* 0x000000ff87070210 */ /* 0x040fe20007ffe1ff */
[C---:B------:R-:W-:Y:S01]  /*147a0*/  IMAD R5, R135.reuse, R4, 0x40 ;  /* 0x0000004087057424 */ /* 0x040fe200078e0204 */
[----:B------:R-:W-:Y:S02]  /*147b0*/  MOV R4, RZ ;  /* 0x000000ff00047202 */ /* 0x000fe40000000f00 */
[----:B------:R-:W-:Y:S01]  /*147c0*/  @P0 IADD3 R4, -R135, RZ, RZ ;  /* 0x000000ff87040210 */ /* 0x000fe20007ffe1ff */
[----:B--2---:R-:W-:Y:S01]  /*147d0*/  IMAD.WIDE R20, R7, 0x2, R12 ;  /* 0x0000000207147825 */ /* 0x004fe200078e020c */
[----:B------:R-:W-:Y:S02]  /*147e0*/  IADD3 R9, P1, R5, R0, RZ ;  /* 0x0000000005097210 */ /* 0x000fe40007f3e0ff */
[----:B------:R-:W-:Y:S02]  /*147f0*/  @P0 IADD3 R10, -R135, RZ, RZ ;  /* 0x000000ff870a0210 */ /* 0x000fe40007ffe1ff */
[----:B------:R-:W-:Y:S01]  /*14800*/  LEA.HI.X.SX32 R8, R5, R2, 0x1, P1 ;  /* 0x0000000205087211 */ /* 0x000fe200008f0eff */
[----:B------:R-:W2:Y:S01]  /*14810*/  LDG.E.128 R20, [R20.64+0x80] ;  /* 0x0000800614147981 */ /* 0x000ea2000c1e1d00 */
[----:B------:R-:W-:-:S04]  /*14820*/  IADD3 R5, P1, R4, R9, RZ ;  /* 0x0000000904057210 */ /* 0x000fc80007f3e0ff */
        /* <DEDUP_REMOVED lines=35> */
[----:B------:R-:W-:Y:S01]  /*14a60*/  HADD2.F32 R4, -RZ, R16.H0_H0 ;  /* 0x20000010ff047230 */ /* 0x000fe20000004100 */
        /* <DEDUP_REMOVED lines=33> */
.L_x_6584:
[----:B------:R-:W-:Y:S05]  /*14c80*/  BSYNC B0 ;  /* 0x0000000000007941 */ /* 0x000fea0003800000 */
.L_x_6583:
        /* <DEDUP_REMOVED lines=90> */
.L_x_6586:
[----:B------:R-:W-:Y:S05]  /*15230*/  BSYNC B0 ;  /* 0x0000000000007941 */ /* 0x000fea0003800000 */
.L_x_6585:
        /* <DEDUP_REMOVED lines=12> */
[----:B------:R-:W-:Y:S01]  /*15300*/  IMAD R9, R135, R4, 0xc0 ;  /* 0x000000c087097424 */ /* 0x000fe200078e0204 */
[----:B------:R-:W-:-:S03]  /*15310*/  @P0 SHF.R.S32.HI R4, RZ, 0x1, R134 ;  /* 0x00000001ff040819 */ /* 0x000fc60000011486 */
[----:B--2---:R-:W-:Y:S01]  /*15320*/  IMAD.WIDE R20, R7, 0x2, R12 ;  /* 0x0000000207147825 */ /* 0x004fe200078e020c */
[C---:B------:R-:W-:Y:S02]  /*15330*/  IADD3 R0, P1, R9.reuse, R0, RZ ;  /* 0x0000000009007210 */ /* 0x040fe40007f3e0ff */
[----:B------:R-:W-:Y:S02]  /*15340*/  @P0 IADD3 R5, -R4, RZ, RZ ;  /* 0x000000ff04050210 */ /* 0x000fe40007ffe1ff */
[----:B------:R-:W-:Y:S01]  /*15350*/  LEA.HI.X.SX32 R2, R9, R2, 0x1, P1 ;  /* 0x0000000209027211 */ /* 0x000fe200008f0eff */
[----:B------:R-:W2:Y:S01]  /*15360*/  LDG.E.128 R20, [R20.64+0x180] ;  /* 0x0001800614147981 */ /* 0x000ea2000c1e1d00 */
[----:B------:R-:W-:-:S04]  /*15370*/  IADD3 R4, P1, R5, R0, RZ ;  /* 0x0000000005047210 */ /* 0x000fc80007f3e0ff */
[----:B------:R-:W-:Y:S02]  /*15380*/  LEA.HI.X.SX32 R5, R5, R2, 0x1, P1 ;  /* 0x0000000205057211 */ /* 0x000fe400008f0eff */
[C---:B------:R-:W-:Y:S02]  /*15390*/  LEA R6, P1, R4.reuse, c[0x0][0x2b0], 0x1 ;  /* 0x0000ac0004067a11 */ /* 0x040fe400078208ff */
[----:B------:R-:W-:Y:S02]  /*153a0*/  @P0 SHF.R.S32.HI R134, RZ, 0x1, R134 ;  /* 0x00000001ff860819 */ /* 0x000fe40000011486 */
[----:B------:R-:W-:Y:S02]  /*153b0*/  LEA.HI.X R7, R4, c[0x0][0x2b4], R5, 0x1, P1 ;  /* 0x0000ad0004077a11 */ /* 0x000fe400008f0c05 */
[----:B------:R-:W-:Y:S02]  /*153c0*/  MOV R9, RZ ;  /* 0x000000ff00097202 */ /* 0x000fe40000000f00 */
[----:B------:R-:W-:-:S02]  /*153d0*/  @P0 IADD3 R9, -R134, RZ, RZ ;  /* 0x000000ff86090210 */ /* 0x000fc40007ffe1ff */
[----:B------:R-:W3:Y:S02]  /*153e0*/  LDG.E.128 R4, [R6.64] ;  /* 0x0000000606047981 */ /* 0x000ee4000c1e1d00 */
[----:B------:R-:W-:-:S04]  /*153f0*/  IADD3 R0, P1, R9, R0, RZ ;  /* 0x0000000009007210 */ /* 0x000fc80007f3e0ff */
[----:B------:R-:W-:Y:S02]  /*15400*/  LEA.HI.X.SX32 R9, R9, R2, 0x1, P1 ;  /* 0x0000000209097211 */ /* 0x000fe400008f0eff */
[----:B------:R-:W-:-:S04]  /*15410*/  LEA R8, P1, R0, c[0x0][0x2a8], 0x1 ;  /* 0x0000aa0000087a11 */ /* 0x000fc800078208ff */
[----:B------:R-:W-:-:S06]  /*15420*/  LEA.HI.X R9, R0, c[0x0][0x2ac], R9, 0x1, P1 ;  /* 0x0000ab0000097a11 */ /* 0x000fcc00008f0c09 */
[----:B------:R-:W4:Y:S01]  /*15430*/  LDG.E.128 R8, [R8.64] ;  /* 0x0000000608087981 */ /* 0x000f22000c1e1d00 */
[--C-:B--2---:R-:W-:Y:S02]  /*15440*/  HADD2.F32 R25, -RZ, R21.reuse.H0_H0 ;  /* 0x20000015ff197230 */ /* 0x104fe40000004100 */
[----:B------:R-:W-:Y:S02]  /*15450*/  HADD2.F32 R14, -RZ, R21.H1_H1 ;  /* 0x30000015ff0e7230 */ /* 0x000fe40000004100 */
[--C-:B------:R-:W-:Y:S02]  /*15460*/  HADD2.F32 R21, -RZ, R20.reuse.H0_H0 ;  /* 0x20000014ff157230 */ /* 0x100fe40000004100 */
[----:B------:R-:W-:Y:S02]  /*15470*/  HADD2.F32 R29, -RZ, R20.H1_H1 ;  /* 0x30000014ff1d7230 */ /* 0x000fe40000004100 */
[--C-:B---3--:R-:W-:Y:S02]  /*15480*/  HADD2.F32 R0, -RZ, R5.reuse.H0_H0 ;  /* 0x20000005ff007230 */ /* 0x108fe40000004100 */
[----:B------:R-:W-:-:S02]  /*15490*/  HADD2.F32 R5, -RZ, R5.H1_H1 ;  /* 0x30000005ff057230 */ /* 0x000fc40000004100 */
[--C-:B------:R-:W-:Y:S02]  /*154a0*/  HADD2.F32 R2, -RZ, R4.reuse.H0_H0 ;  /* 0x20000004ff027230 */ /* 0x100fe40000004100 */
[----:B-1----:R-:W-:Y:S01]  /*154b0*/  HADD2.F32 R12, -RZ, R4.H1_H1 ;  /* 0x30000004ff0c7230 */ /* 0x002fe20000004100 */
[----:B------:R-:W-:Y:S01]  /*154c0*/  @!P0 FADD.FTZ R0, -R0, -RZ ;  /* 0x800000ff00008221 */ /* 0x000fe20000010100 */
[--C-:B------:R-:W-:Y:S01]  /*154d0*/  HADD2.F32 R4, -RZ, R6.reuse.H0_H0 ;  /* 0x20000006ff047230 */ /* 0x100fe20000004100 */
[----:B------:R-:W-:Y:S01]  /*154e0*/  @!P0 FADD.FTZ R5, -R5, -RZ ;  /* 0x800000ff05058221 */ /* 0x000fe20000010100 */
[----:B------:R-:W-:Y:S02]  /*154f0*/  HADD2.F32 R13, -RZ, R6.H1_H1 ;  /* 0x30000006ff0d7230 */ /* 0x000fe40000004100 */
[--C-:B------:R-:W-:Y:S02]  /*15500*/  HADD2.F32 R6, -RZ, R7.reuse.H0_H0 ;  /* 0x20000007ff067230 */ /* 0x100fe40000004100 */
        /* <DEDUP_REMOVED lines=10> */
[----:B----4-:R-:W-:Y:S01]  /*155b0*/  HADD2.F32 R2, -RZ, R9.H0_H0 ;  /* 0x20000009ff027230 */ /* 0x010fe20000004100 */
[----:B------:R-:W-:Y:S01]  /*155c0*/  FMUL.FTZ R29, R29, R12 ;  /* 0x0000000c1d1d7220 */ /* 0x000fe20000410000 */
[----:B------:R-:W-:Y:S01]  /*155d0*/  HADD2.F32 R12, -RZ, R16.H0_H0 ;  /* 0x20000010ff0c7230 */ /* 0x000fe20000004100 */
[----:B------:R-:W-:Y:S01]  /*155e0*/  FMUL.FTZ R6, R5, R6 ;  /* 0x0000000605067220 */ /* 0x000fe20000410000 */
[----:B------:R-:W-:Y:S01]  /*155f0*/  HADD2.F32 R5, -RZ, R8.H0_H0 ;  /* 0x20000008ff057230 */ /* 0x000fe20000004100 */
[----:B------:R-:W-:Y:S01]  /*15600*/  FMUL.FTZ R7, R0, R7 ;  /* 0x0000000700077220 */ /* 0x000fe20000410000 */
[----:B------:R-:W-:-:S02]  /*15610*/  HADD2.F32 R0, -RZ, R17.H0_H0 ;  /* 0x20000011ff007230 */ /* 0x000fc40000004100 */
[--C-:B------:R-:W-:Y:S01]  /*15620*/  HADD2.F32 R31, -RZ, R22.reuse.H0_H0 ;  /* 0x20000016ff1f7230 */ /* 0x100fe20000004100 */
[----:B------:R-:W-:Y:S01]  /*15630*/  @!P0 FADD.FTZ R4, -R4, -RZ ;  /* 0x800000ff04048221 */ /* 0x000fe20000010100 */
[----:B------:R-:W-:Y:S01]  /*15640*/  HADD2.F32 R22, -RZ, R22.H1_H1 ;  /* 0x30000016ff167230 */ /* 0x000fe20000004100 */
[----:B------:R-:W-:Y:S01]  /*15650*/  @!P0 FADD.FTZ R13, -R13, -RZ ;  /* 0x800000ff0d0d8221 */ /* 0x000fe20000010100 */
[--C-:B------:R-:W-:Y:S01]  /*15660*/  HADD2.F32 R23, -RZ, R11.reuse.H0_H0 ;  /* 0x2000000bff177230 */ /* 0x100fe20000004100 */
[----:B------:R-:W-:Y:S01]  /*15670*/  FFMA.FTZ R0, R0, R2, R25 ;  /* 0x0000000200007223 */ /* 0x000fe20000010019 */
[----:B------:R-:W-:Y:S01]  /*15680*/  HADD2.F32 R20, -RZ, R11.H1_H1 ;  /* 0x3000000bff147230 */ /* 0x000fe20000004100 */
[----:B------:R-:W-:Y:S01]  /*15690*/  FFMA.FTZ R5, R12, R5, R21 ;  /* 0x000000050c057223 */ /* 0x000fe20000010015 */
[----:B------:R-:W-:Y:S02]  /*156a0*/  HADD2.F32 R11, -RZ, R10.H0_H0 ;  /* 0x2000000aff0b7230 */ /* 0x000fe40000004100 */
[----:B------:R-:W-:-:S02]  /*156b0*/  HADD2.F32 R2, -RZ, R19.H0_H0 ;  /* 0x20000013ff027230 */ /* 0x000fc40000004100 */
[----:B------:R-:W-:Y:S01]  /*156c0*/  HADD2.F32 R12, -RZ, R18.H0_H0 ;  /* 0x20000012ff0c7230 */ /* 0x000fe20000004100 */
[----:B------:R-:W-:Y:S01]  /*156d0*/  FMUL.FTZ R4, R31, R4 ;  /* 0x000000041f047220 */ /* 0x000fe20000410000 */
[----:B------:R-:W-:Y:S01]  /*156e0*/  HADD2.F32 R17, -RZ, R17.H1_H1 ;  /* 0x30000011ff117230 */ /* 0x000fe20000004100 */
[----:B------:R-:W-:Y:S01]  /*156f0*/  FMUL.FTZ R13, R22, R13 ;  /* 0x0000000d160d7220 */ /* 0x000fe20000410000 */
        /* <DEDUP_REMOVED lines=16> */
.L_x_6588:
[----:B------:R-:W-:Y:S05]  /*15800*/  BSYNC B0 ;  /* 0x0000000000007941 */ /* 0x000fea0003800000 */
.L_x_6587:
[----:B------:R3:W-:Y:S01]  /*15810*/  STS.128 [R236+0x7800], R16 ;  /* 0x00780010ec007388 */ /* 0x0007e20000000c00 */
[----:B------:R-:W-:Y:S05]  /*15820*/  BRA `(.L_x_6542) ;  /* 0x000002d000007947 */ /* 0x000fea0003800000 */
.L_x_6510:
        /* <DEDUP_REMOVED lines=16> */
[----:B------:R-:W-:Y:S01]  /*15930*/  @!P2 IMAD.MOV.U32 R2, RZ, RZ, c[0x0][0x194] ;  /* 0x00006500ff02a624 */ /* 0x000fe200078e00ff */
[----:B------:R-:W-:Y:S01]  /*15940*/  @!P5 LEA.HI.X R9, R9, c[0x0][0x164], R4, 0x1, P1 ;  /* 0x000059000909da11 */ /* 0x000fe200008f0c04 */
[C---:B------:R-:W-:Y:S01]  /*15950*/  @!P2 IMAD.WIDE.U32 R6, R5.reuse, 0x30, R144 ;  /* 0x000000300506a825 */ /* 0x040fe200078e0090 */
[----:B------:R-:W-:Y:S01]  /*15960*/  @!P4 LEA.HI.X R5, R5, R139, R138, 0x5, P0 ;  /* 0x0000008b0505c211 */ /* 0x000fe200000f2c8a */
[----:B------:R-:W-:Y:S01]  /*15970*/  @!PT LDS RZ, [RZ] ;  /* 0x00000000fffff984 */ /* 0x000fe20000000800 */
[----:B------:R-:W-:Y:S01]  /*15980*/  @!PT LDS RZ, [RZ] ;  /* 0x00000000fffff984 */ /* 0x000fe20000000800 */
[----:B------:R-:W-:Y:S01]  /*15990*/  @!PT LDS RZ, [RZ] ;  /* 0x00000000fffff984 */ /* 0x000fe20000000800 */
[----:B------:R1:W-:Y:S01]  /*159a0*/  @!P6 LDGSTS.E.BYPASS.LTC128B.128 [R236], [R10.64] ;  /* 0x000000000aecefae */ /* 0x0003e2000b901d46 */
[----:B------:R-:W-:Y:S01]  /*159b0*/  @!P4 LEA R4, P1, R0, c[0x0][0x160], 0x1 ;  /* 0x000058000004ca11 */ /* 0x000fe200078208ff */
        /* <DEDUP_REMOVED lines=20> */
.L_x_6542:
[----:B------:R-:W-:Y:S05]  /*15b00*/  BSYNC B2 ;  /* 0x0000000000027941 */ /* 0x000fea0003800000 */
.L_x_6509:
[----:B------:R-:W-:Y:S01]  /*15b10*/  IADD3 R240, R166, -0x1, RZ ;  /* 0xffffffffa6f07810 */ /* 0x000fe20007ffe0ff */
[----:B------:R-:W-:Y:S01]  /*15b20*/  IMAD.SHL.U32 R49, R64, 0x40, RZ ;  /* 0x0000004040317824 */ /* 0x000fe200078e00ff */
[----:B------:R-:W-:Y:S01]  /*15b30*/  LEA R238, P4, R140, c[0x0][0x168], 0x1 ;  /* 0x00005a008cee7a11 */ /* 0x000fe200078808ff */
[----:B------:R-:W-:Y:S01]  /*15b40*/  IMAD R247, R58, 0x10, R61 ;  /* 0x000000103af77824 */ /* 0x000fe200078e023d */
[----:B-1----:R-:W-:Y:S01]  /*15b50*/  SHF.R.S32.HI R4, RZ, 0x4, R137 ;  /* 0x00000004ff047819 */ /* 0x002fe20000011489 */
[----:B------:R-:W-:Y:S01]  /*15b60*/  IMAD.SHL.U32 R2, R240, 0x40, RZ ;  /* 0x00000040f0027824 */ /* 0x000fe200078e00ff */
[----:B------:R-:W-:Y:S01]  /*15b70*/  LEA.HI.X R237, R140, c[0x0][0x16c], R48, 0x1, P4 ;  /* 0x00005b008ced7a11 */ /* 0x000fe200020f0c30 */
[----:B------:R-:W-:Y:S01]  /*15b80*/  IMAD.SHL.U32 R167, R52, 0x2, RZ ;  /* 0x0000000234a77824 */ /* 0x000fe200078e00ff */
[----:B------:R-:W-:Y:S01]  /*15b90*/  LEA.HI R137, R137, R4, RZ, 0x1 ;  /* 0x0000000489897211 */ /* 0x000fe200078f08ff */
[----:B------:R-:W-:Y:S01]  /*15ba0*/  IMAD.IADD R0, R63, 0x1, -R2 ;  /* 0x000000013f007824 */ /* 0x000fe200078e0a02 */
[----:B------:R-:W-:-:S02]  /*15bb0*/  LOP3.LUT R49, R49, 0xfffffe00, RZ, 0xc0, !PT ;  /* 0xfffffe0031317812 */ /* 0x000fc400078ec0ff */
[----:B------:R-:W-:Y:S02]  /*15bc0*/  LOP3.LUT R137, R137, 0xfffffffe, RZ, 0xc0, !PT ;  /* 0xfffffffe89897812 */ /* 0x000fe400078ec0ff */
[-C--:B------:R-:W-:Y:S01]  /*15bd0*/  ISETP.GE.AND P0, PT, R142, R0.reuse, PT ;  /* 0x000000008e00720c */ /* 0x080fe20003f06270 */
[----:B------:R-:W-:Y:S01]  /*15be0*/  IMAD R230, R58, 0x400, R49 ;  /* 0x000004003ae67824 */ /* 0x000fe200078e0231 */
[-C--:B------:R-:W-:Y:S01]  /*15bf0*/  ISETP.GE.AND P2, PT, R3, R0.reuse, PT ;  /* 0x000000000300720c */ /* 0x080fe20003f46270 */
[----:B------:R-:W-:Y:S01]  /*15c00*/  IMAD.IADD R137, R4, 0x1, -R137 ;  /* 0x0000000104897824 */ /* 0x000fe200078e0a89 */
[-C--:B------:R-:W-:Y:S02]  /*15c10*/  ISETP.GE.AND P1, PT, R27, R0.reuse, PT ;  /* 0x000000001b00720c */ /* 0x080fe40003f26270 */
[-C--:B------:R-:W-:Y:S01]  /*15c20*/  ISETP.GE.AND P5, PT, R3, R0.reuse, PT ;  /* 0x000000000300720c */ /* 0x080fe20003fa6270 */
[----:B------:R-:W-:Y:S01]  /*15c30*/  IMAD.SHL.U32 R3, R60, 0x40, RZ ;  /* 0x000000403c037824 */ /* 0x000fe200078e00ff */
[C---:B------:R-:W-:Y:S01]  /*15c40*/  ISETP.GE.AND P6, PT, R142.reuse, R0, PT ;  /* 0x000000008e00720c */ /* 0x040fe20003fc6270 */
[----:B------:R-:W-:Y:S01]  /*15c50*/  IMAD.SHL.U32 R142, R142, 0x8, RZ ;  /* 0x000000088e8e7824 */ /* 0x000fe200078e00ff */
[----:B------:R-:W-:Y:S01]  /*15c60*/  LOP3.LUT R167, R167, 0x6, RZ, 0xc0, !PT ;  /* 0x00000006a7a77812 */ /* 0x000fe200078ec0ff */
[----:B------:R-:W-:Y:S01]  /*15c70*/  IMAD.SHL.U32 R4, R137, 0x8, RZ ;  /* 0x0000000889047824 */ /* 0x000fe200078e00ff */
[----:B------:R-:W-:Y:S01]  /*15c80*/  LOP3.LUT R7, R3, 0x1c0, RZ, 0xc0, !PT ;  /* 0x000001c003077812 */ /* 0x000fe200078ec0ff */
[----:B------:R-:W-:-:S02]  /*15c90*/  @!P0 IMAD.MOV.U32 R239, RZ, RZ, R237 ;  /* 0x000000ffffef8224 */ /* 0x000fc400078e00ed */
[C---:B--2---:R-:W-:Y:S02]  /*15ca0*/  @!P2 LEA R10, P4, R50.reuse, R238, 0x1 ;  /* 0x000000ee320aa211 */ /* 0x044fe400078808ff */
[----:B------:R-:W-:Y:S01]  /*15cb0*/  @!P1 IMAD.MOV.U32 R8, RZ, RZ, c[0x0][0x198] ;  /* 0x00006600ff089624 */ /* 0x000fe200078e00ff */
[----:B------:R-:W-:Y:S01]  /*15cc0*/  @!PT LDS RZ, [RZ] ;  /* 0x00000000fffff984 */ /* 0x000fe20000000800 */
[----:B------:R-:W-:Y:S01]  /*15cd0*/  @!PT LDS RZ, [RZ] ;  /* 0x00000000fffff984 */ /* 0x000fe20000000800 */
[----:B------:R-:W-:Y:S01]  /*15ce0*/  @!PT LDS RZ, [RZ] ;  /* 0x00000000fffff984 */ /* 0x000fe20000000800 */
[----:B------:R1:W-:Y:S01]  /*15cf0*/  @!P0 LDGSTS.E.BYPASS.LTC128B.128 [R236+0x8000], [R238.64] ;  /* 0x08000000eeec8fae */ /* 0x0003e2000b901d46 */
[----:B------:R-:W-:Y:S01]  /*15d00*/  @!P2 LEA.HI.X R11, R50, R237, R59, 0x1, P4 ;  /* 0x000000ed320ba211 */ /* 0x000fe200020f0c3b */
[----:B------:R-:W-:Y:S01]  /*15d10*/  @!P1 IMAD.MOV.U32 R5, RZ, RZ, c[0x0][0x19c] ;  /* 0x00006700ff059624 */ /* 0x000fe200078e00ff */
[-C--:B------:R-:W-:Y:S01]  /*15d20*/  ISETP.GE.AND P4, PT, R15, R0.reuse, PT ;  /* 0x000000000f00720c */ /* 0x080fe20003f86270 */
[----:B------:R1:W-:Y:S01]  /*15d30*/  @!P0 LDGSTS.E.BYPASS.LTC128B.128 [R236+0xa000], [R238.64+0x80] ;  /* 0x0a000080eeec8fae */ /* 0x0003e2000b901d46 */
[----:B------:R-:W-:Y:S01]  /*15d40*/  LOP3.LUT R142, R7, 0x8, R142, 0xf8, !PT ;  /* 0x00000008078e7812 */ /* 0x000fe200078ef88e */
[----:B------:R-:W-:Y:S01]  /*15d50*/  @!P1 IMAD R5, R5, 0x60, RZ ;  /* 0x0000006005059824 */ /* 0x000fe200078e02ff */
[----:B------:R-:W-:Y:S01]  /*15d60*/  SHF.R.U32.HI R7, RZ, 0x3, R7 ;  /* 0x00000003ff077819 */ /* 0x000fe20000011607 */
[----:B------:R1:W-:Y:S03]  /*15d70*/  @!P0 LDGSTS.E.BYPASS.LTC128B.128 [R236+0xc000], [R238.64+0x100] ;  /* 0x0c000100eeec8fae */ /* 0x0003e6000b901d46 */
[----:B------:R-:W-:Y:S01]  /*15d80*/  LOP3.LUT R142, R142, R7, RZ, 0x3c, !PT ;  /* 0x000000078e8e7212 */ /* 0x000fe200078e3cff */
[----:B------:R1:W-:Y:S01]  /*15d90*/  @!P0 LDGSTS.E.BYPASS.LTC128B.128 [R236+0xe000], [R238.64+0x180] ;  /* 0x0e000180eeec8fae */ /* 0x0003e2000b901d46 */
[----:B------:R-:W-:Y:S01]  /*15da0*/  ISETP.GE.AND P0, PT, R15, R0, PT ;  /* 0x000000000f00720c */ /* 0x000fe20003f06270 */
[----:B------:R-:W-:-:S02]  /*15db0*/  IMAD.SHL.U32 R7, R136, 0x40, RZ ;  /* 0x0000004088077824 */ /* 0x000fc400078e00ff */
[----:B------:R2:W-:Y:S01]  /*15dc0*/  @!P2 LDGSTS.E.BYPASS.LTC128B.128 [R236+0x8800], [R10.64] ;  /* 0x088000000aecafae */ /* 0x0005e2000b901d46 */
[----:B------:R-:W-:Y:S02]  /*15dd0*/  IMAD R229, R137, 0x200, R142 ;  /* 0x0000020089e57824 */ /* 0x000fe400078e028e */
[----:B------:R-:W-:Y:S01]  /*15de0*/  LOP3.LUT R7, R7, 0x1c0, RZ, 0xc0, !PT ;  /* 0x000001c007077812 */ /* 0x000fe200078ec0ff */
[----:B------:R2:W-:Y:S01]  /*15df0*/  @!P2 LDGSTS.E.BYPASS.LTC128B.128 [R236+0xa800], [R10.64+0x80] ;  /* 0x0a8000800aecafae */ /* 0x0005e2000b901d46 */
[----:B------:R-:W-:Y:S02]  /*15e00*/  IMAD.SHL.U32 R229, R229, 0x2, RZ ;  /* 0x00000002e5e57824 */ /* 0x000fe400078e00ff */
[----:B------:R-:W-:Y:S01]  /*15e10*/  LOP3.LUT R4, R7, 0x8, R4, 0xf8, !PT ;  /* 0x0000000807047812 */ /* 0x000fe200078ef804 */
[----:B------:R2:W-:Y:S01]  /*15e20*/  @!P2 LDGSTS.E.BYPASS.LTC128B.128 [R236+0xc800], [R10.64+0x100] ;  /* 0x0c8001000aecafae */ /* 0x0005e2000b901d46 */
[----:B------:R-:W-:Y:S01]  /*15e30*/  SHF.R.U32.HI R7, RZ, 0x3, R7 ;  /* 0x00000003ff077819 */ /* 0x000fe20000011607 */
[----:B------:R-:W-:Y:S01]  /*15e40*/  @!P0 IMAD.MOV.U32 R3, RZ, RZ, c[0x0][0x198] ;  /* 0x00006600ff038624 */ /* 0x000fe200078e00ff */
[----:B------:R-:W-:Y:S01]  /*15e50*/  IADD3 R227, R229, 0x8020, RZ ;  /* 0x00008020e5e37810 */ /* 0x000fe20007ffe0ff */
[----:B------:R2:W-:Y:S01]  /*15e60*/  @!P2 LDGSTS.E.BYPASS.LTC128B.128 [R236+0xe800], [R10.64+0x180] ;  /* 0x0e8001800aecafae */ /* 0x0005e2000b901d46 */
[----:B------:R-:W-:-:S02]  /*15e70*/  @!P0 IMAD.MOV.U32 R6, RZ, RZ, c[0x0][0x19c] ;  /* 0x00006700ff068624 */ /* 0x000fc400078e00ff */
[----:B-1----:R-:W-:-:S04]  /*15e80*/  @!P1 IMAD.MOV.U32 R239, RZ, RZ, R237 ;  /* 0x000000ffffef9224 */ /* 0x002fc800078e00ed */
[----:B------:R-:W-:-:S04]  /*15e90*/  @!P1 IMAD.WIDE.U32 R8, R8, 0x60, R238 ;  /* 0x0000006008089825 */ /* 0x000fc800078e00ee */
[----:B------:R-:W-:Y:S01]  /*15ea0*/  @!P1 IMAD.IADD R9, R9, 0x1, R5 ;  /* 0x0000000109099824 */ /* 0x000fe200078e0205 */
[----:B--2---:R-:W-:-:S04]  /*15eb0*/  @!P0 LEA R10, P2, R3, R238, 0x6 ;  /* 0x000000ee030a8211 */ /* 0x004fc800078430ff */
[----:B------:R-:W-:Y:S01]  /*15ec0*/  @!P0 LEA.HI.X R11, R3, R237, R6, 0x6, P2 ;  /* 0x000000ed030b8211 */ /* 0x000fe200010f3406 */
[----:B------:R-:W-:Y:S01]  /*15ed0*/  @!P4 IMAD.MOV.U32 R3, RZ, RZ, c[0x0][0x1a4] ;  /* 0x00006900ff03c624 */ /* 0x000fe200078e00ff */
[----:B------:R-:W-:Y:S01]  /*15ee0*/  ISETP.GE.AND P2, PT, R27, R0, PT ;  /* 0x000000001b00720c */ /* 0x000fe20003f46270 */
[----:B------:R-:W-:Y:S02]  /*15ef0*/  @!P4 IMAD.MOV.U32 R0, RZ, RZ, c[0x0][0x1a0] ;  /* 0x00006800ff00c624 */ /* 0x000fe400078e00ff */
[----:B------:R1:W-:Y:S04]  /*15f00*/  @!P0 LDGSTS.E.BYPASS.LTC128B.128 [R236+0x9000], [R10.64] ;  /* 0x090000000aec8fae */ /* 0x0003e8000b901d46 */
[----:B------:R1:W-:Y:S04]  /*15f10*/  @!P0 LDGSTS.E.BYPASS.LTC128B.128 [R236+0xb000], [R10.64+0x80] ;  /* 0x0b0000800aec8fae */ /* 0x0003e8000b901d46 */
[----:B------:R1:W-:Y:S02]  /*15f20*/  @!P0 LDGSTS.E.BYPASS.LTC128B.128 [R236+0xd000], [R10.64+0x100] ;  /* 0x0d0001000aec8fae */ /* 0x0003e4000b901d46 */
[----:B------:R-:W-:-:S02]  /*15f30*/  @!P2 IMAD.MOV.U32 R12, RZ, RZ, c[0x0][0x1a0] ;  /* 0x00006800ff0ca624 */ /* 0x000fc400078e00ff */
[----:B------:R1:W-:Y:S01]  /*15f40*/  @!P0 LDGSTS.E.BYPASS.LTC128B.128 [R236+0xf000], [R10.64+0x180] ;  /* 0x0f0001800aec8fae */ /* 0x0003e2000b901d46 */
[C---:B------:R-:W-:Y:S01]  /*15f50*/  LEA R242, P0, R168.reuse, c[0x0][0x170], 0x1 ;  /* 0x00005c00a8f27a11 */ /* 0x040fe200078008ff */
[----:B------:R-:W-:Y:S02]  /*15f60*/  @!P2 IMAD.MOV.U32 R5, RZ, RZ, c[0x0][0x1a4] ;  /* 0x00006900ff05a624 */ /* 0x000fe400078e00ff */
[----:B------:R2:W-:Y:S01]  /*15f70*/  @!P1 LDGSTS.E.BYPASS.LTC128B.128 [R236+0x9800], [R8.64] ;  /* 0x0980000008ec9fae */ /* 0x0005e2000b901d46 */
[----:B------:R-:W-:Y:S01]  /*15f80*/  LEA.HI.X R241, R168, c[0x0][0x174], R165, 0x1, P0 ;  /* 0x00005d00a8f17a11 */ /* 0x000fe200000f0ca5 */
[----:B------:R-:W-:Y:S02]  /*15f90*/  @!P2 IMAD R5, R5, 0x60, RZ ;  /* 0x000000600505a824 */ /* 0x000fe400078e02ff */
[----:B------:R2:W-:Y:S02]  /*15fa0*/  @!P1 LDGSTS.E.BYPASS.LTC128B.128 [R236+0xb800], [R8.64+0x80] ;  /* 0x0b80008008ec9fae */ /* 0x0005e4000b901d46 */
[----:B------:R-:W-:-:S02]  /*15fb0*/  @!P2 IMAD.MOV.U32 R243, RZ, RZ, R241 ;  /* 0x000000fffff3a224 */ /* 0x000fc400078e00f1 */
[----:B------:R2:W-:Y:S02]  /*15fc0*/  @!P1 LDGSTS.E.BYPASS.LTC128B.128 [R236+0xd800], [R8.64+0x100] ;  /* 0x0d80010008ec9fae */ /* 0x0005e4000b901d46 */
[----:B------:R-:W-:Y:S02]  /*15fd0*/  @!P2 IMAD.WIDE.U32 R12, R12, 0x60, R242 ;  /* 0x000000600c0ca825 */ /* 0x000fe400078e00f2 */
[----:B------:R2:W-:Y:S02]  /*15fe0*/  @!P1 LDGSTS.E.BYPASS.LTC128B.128 [R236+0xf800], [R8.64+0x180] ;  /* 0x0f80018008ec9fae */ /* 0x0005e4000b901d46 */
[----:B------:R-:W-:Y:S02]  /*15ff0*/  @!P6 IMAD.MOV.U32 R243, RZ, RZ, R241 ;  /* 0x000000fffff3e224 */ /* 0x000fe400078e00f1 */
[----:B------:R-:W0:Y:S01]  /*16000*/  LDGDEPBAR ;  /* 0x00000000000079af */ /* 0x000e220000000000 */
[----:B------:R-:W-:Y:S01]  /*16010*/  @!P2 IMAD.IADD R5, R13, 0x1, R5 ;  /* 0x000000010d05a824 */ /* 0x000fe200078e0205 */
[----:B-1----:R-:W-:-:S04]  /*16020*/  @!P5 LEA R10, P1, R65, R242, 0x1 ;  /* 0x000000f2410ad211 */ /* 0x002fc800078208ff */
[----:B------:R-:W-:Y:S02]  /*16030*/  @!P5 LEA.HI.X R11, R65, R241, R62, 0x1, P1 ;  /* 0x000000f1410bd211 */ /* 0x000fe400008f0c3e */
[----:B--2---:R-:W-:Y:S01]  /*16040*/  @!P4 LEA R8, P0, R0, R242, 0x6 ;  /* 0x000000f20008c211 */ /* 0x004fe200078030ff */
[----:B------:R-:W-:-:S04]  /*16050*/  DEPBAR.LE SB0, 0x0 ;  /* 0x000080000000791a */ /* 0x000fc80000000000 */
[----:B------:R-:W-:Y:S01]  /*16060*/  BAR.SYNC.DEFER_BLOCKING 0x0 ;  /* 0x0000000000007b1d */ /* 0x000fe20000010000 */
[----:B------:R-:W-:Y:S02]  /*16070*/  @!P4 LEA.HI.X R9, R0, R241, R3, 0x6, P0 ;  /* 0x000000f10009c211 */ /* 0x000fe400000f3403 */
[----:B------:R-:W-:Y:S01]  /*16080*/  LOP3.LUT R3, R4, R7, RZ, 0x3c, !PT ;  /* 0x0000000704037212 */ /* 0x000fe200078e3cff */
[----:B------:R-:W-:Y:S01]  /*16090*/  @!P2 IMAD.MOV.U32 R4, RZ, RZ, R12 ;  /* 0x000000ffff04a224 */ /* 0x000fe200078e000c */
[----:B------:R-:W-:-:S03]  /*160a0*/  IADD3 R0, R229, 0x8000, RZ ;  /* 0x00008000e5007810 */ /* 0x000fc60007ffe0ff */
[----:B------:R-:W-:-:S04]  /*160b0*/  IMAD.IADD R230, R3, 0x1, R230 ;  /* 0x0000000103e67824 */ /* 0x000fc800078e02e6 */
[----:B------:R-:W-:-:S04]  /*160c0*/  IMAD.SHL.U32 R230, R230, 0x2, RZ ;  /* 0x00000002e6e67824 */ /* 0x000fc800078e00ff */
[--C-:B------:R-:W-:Y:S02]  /*160d0*/  IMAD R228, R53, 0x2, R230.reuse ;  /* 0x0000000235e47824 */ /* 0x100fe400078e02e6 */
[C---:B------:R-:W-:Y:S02]  /*160e0*/  IMAD R226, R51.reuse, 0x2, R230 ;  /* 0x0000000233e27824 */ /* 0x040fe400078e02e6 */
        /* <DEDUP_REMOVED lines=46> */
[----:B------:R-:W-:Y:S04]  /*163d0*/  LDSM.16.M88.4 R84, [R230] ;  /* 0x00000000e654783b */ /* 0x000fe80000000200 */
[----:B------:R-:W3:Y:S04]  /*163e0*/  LDSM.16.M88.4 R40, [R229+0x8000] ;  /* 0x00800000e528783b */ /* 0x000ee80000000200 */
[----:B------:R-:W4:Y:S02]  /*163f0*/  LDSM.16.M88.4 R32, [R229+0x8800] ;  /* 0x00880000e520783b */ /* 0x000f240000000200 */
[----:B------:R-:W-:Y:S01]  /*16400*/  @P1 IADD3 R227, R0, -0x20, RZ ;  /* 0xffffffe000e31810 */ /* 0x000fe20007ffe0ff */
[----:B------:R-:W-:Y:S01]  /*16410*/  IMAD.MOV.U32 R0, RZ, RZ, 0x40 ;  /* 0x00000040ff007424 */ /* 0x000fe200078e00ff */
[----:B------:R-:W1:Y:S02]  /*16420*/  LDSM.16.M88.4 R24, [R229+0x9000] ;  /* 0x00900000e518783b */ /* 0x000e640000000200 */
[----:B------:R-:W-:-:S02]  /*16430*/  IADD3 R219, R227, 0x800, RZ ;  /* 0x00000800e3db7810 */ /* 0x000fc40007ffe0ff */
[----:B------:R-:W1:Y:S01]  /*16440*/  LDSM.16.M88.4 R76, [R229+0x9800] ;  /* 0x00980000e54c783b */ /* 0x000e620000000200 */
[----:B------:R-:W-:Y:S02]  /*16450*/  SEL R0, R0, 0xffffffc0, !P2 ;  /* 0xffffffc000007807 */ /* 0x000fe40005000000 */
[C---:B------:R-:W-:Y:S01]  /*16460*/  IADD3 R218, R227.reuse, 0x1000, RZ ;  /* 0x00001000e3da7810 */ /* 0x040fe20007ffe0ff */
[----:B---3--:R-:W-:Y:S01]  /*16470*/  LDSM.16.M88.4 R16, [R228] ;  /* 0x00000000e410783b */ /* 0x008fe20000000200 */
[----:B------:R-:W-:Y:S01]  /*16480*/  IADD3 R217, R227, 0x1800, RZ ;  /* 0x00001800e3d97810 */ /* 0x000fe20007ffe0ff */
[----:B------:R-:W-:Y:S01]  /*16490*/  IMAD.IADD R223, R229, 0x1, R0 ;  /* 0x00000001e5df7824 */ /* 0x000fe200078e0200 */
[C---:B------:R-:W-:Y:S01]  /*164a0*/  IADD3 R215, R227.reuse, 0x2000, RZ ;  /* 0x00002000e3d77810 */ /* 0x040fe20007ffe0ff */
[----:B------:R-:W3:Y:S01]  /*164b0*/  LDSM.16.M88.4 R72, [R227] ;  /* 0x00000000e348783b */ /* 0x000ee20000000200 */
[----:B------:R-:W-:Y:S01]  /*164c0*/  IMAD.IADD R216, R0, 0x1, R227 ;  /* 0x0000000100d87824 */ /* 0x000fe200078e02e3 */
[----:B------:R-:W-:-:S02]  /*164d0*/  IADD3 R214, R227, 0x2800, RZ ;  /* 0x00002800e3d67810 */ /* 0x000fc40007ffe0ff */
[----:B------:R-:W3:Y:S01]  /*164e0*/  LDSM.16.M88.4 R64, [R227+0x800] ;  /* 0x00080000e340783b */ /* 0x000ee20000000200 */
[C---:B------:R-:W-:Y:S02]  /*164f0*/  IADD3 R213, R227.reuse, 0x3000, RZ ;  /* 0x00003000e3d57810 */ /* 0x040fe40007ffe0ff */
[C---:B------:R-:W-:Y:S01]  /*16500*/  IADD3 R212, R227.reuse, 0x3800, RZ ;  /* 0x00003800e3d47810 */ /* 0x040fe20007ffe0ff */
[----:B--2---:R-:W2:Y:S01]  /*16510*/  LDSM.16.M88.4 R8, [R227+0x1000] ;  /* 0x00100000e308783b */ /* 0x004ea20000000200 */
[C---:B------:R-:W-:Y:S02]  /*16520*/  IADD3 R211, R227.reuse, 0x4000, RZ ;  /* 0x00004000e3d37810 */ /* 0x040fe40007ffe0ff */
[C---:B------:R-:W-:Y:S01]  /*16530*/  IADD3 R210, R227.reuse, 0x4800, RZ ;  /* 0x00004800e3d27810 */ /* 0x040fe20007ffe0ff */
[----:B------:R-:W2:Y:S01]  /*16540*/  LDSM.16.M88.4 R68, [R227+0x1800] ;  /* 0x00180000e344783b */ /* 0x000ea20000000200 */
[C---:B------:R-:W-:Y:S02]  /*16550*/  IADD3 R209, R227.reuse, 0x5000, RZ ;  /* 0x00005000e3d17810 */ /* 0x040fe40007ffe0ff */
[C---:B------:R-:W-:Y:S01]  /*16560*/  IADD3 R208, R227.reuse, 0x5800, RZ ;  /* 0x00005800e3d07810 */ /* 0x040fe20007ffe0ff */
[----:B------:R-:W-:Y:S01]  /*16570*/  LDSM.16.M88.4 R12, [R226] ;  /* 0x00000000e20c783b */ /* 0x000fe20000000200 */
[----:B------:R-:W-:-:S02]  /*16580*/  IADD3 R207, R227, 0x6000, RZ ;  /* 0x00006000e3cf7810 */ /* 0x000fc40007ffe0ff */
[C---:B------:R-:W-:Y:S01]  /*16590*/  IADD3 R206, R227.reuse, 0x6800, RZ ;  /* 0x00006800e3ce7810 */ /* 0x040fe20007ffe0ff */
[C---:B------:R-:W-:Y:S01]  /*165a0*/  HMMA.16816.F32 R44, R84.reuse, R40, RZ ;  /* 0x00000028542c723c */ /* 0x040fe200000018ff */
[----:B-----5:R-:W5:Y:S01]  /*165b0*/  LDSM.16.M88.4 R4, [R223+0x8000] ;  /* 0x00800000df04783b */ /* 0x020f620000000200 */
[C---:B------:R-:W-:Y:S02]  /*165c0*/  IADD3 R205, R227.reuse, 0x7000, RZ ;  /* 0x00007000e3cd7810 */ /* 0x040fe40007ffe0ff */
[----:B------:R-:W-:Y:S01]  /*165d0*/  IADD3 R204, R227, 0x7800, RZ ;  /* 0x00007800e3cc7810 */ /* 0x000fe20007ffe0ff */
[----:B------:R-:W-:Y:S03]  /*165e0*/  LDSM.16.M88.4 R88, [R216+0x1000] ;  /* 0x00100000d858783b */ /* 0x000fe60000000200 */
[C---:B----4-:R-:W-:Y:S01]  /*165f0*/  HMMA.16816.F32 R36, R84.reuse, R32, RZ ;  /* 0x000000205424723c */ /* 0x050fe200000018ff */
[----:B------:R-:W-:Y:S04]  /*16600*/  LDSM.16.M88.4 R80, [R229+0xb000] ;  /* 0x00b00000e550783b */ /* 0x000fe80000000200 */
[----:B------:R-:W-:Y:S03]  /*16610*/  LDSM.16.M88.4 R92, [R223+0xb800] ;  /* 0x00b80000df5c783b */ /* 0x000fe60000000200 */
[C---:B-1----:R-:W-:Y:S01]  /*16620*/  HMMA.16816.F32 R28, R84.reuse, R24, RZ ;  /* 0x00000018541c723c */ /* 0x042fe200000018ff */
[----:B------:R-:W0:Y:S07]  /*16630*/  LDGDEPBAR ;  /* 0x00000000000079af */ /* 0x000e2e0000000000 */
[C---:B------:R-:W-:Y:S08]  /*16640*/  HMMA.16816.F32 R40, R84.reuse, R42, RZ ;  /* 0x0000002a5428723c */ /* 0x040ff000000018ff */
[C---:B------:R-:W-:Y:S08]  /*16650*/  HMMA.16816.F32 R32, R84.reuse, R34, RZ ;  /* 0x000000225420723c */ /* 0x040ff000000018ff */
[C---:B------:R-:W-:Y:S08]  /*16660*/  HMMA.16816.F32 R24, R84.reuse, R26, RZ ;  /* 0x0000001a5418723c */ /* 0x040ff000000018ff */
[C---:B------:R-:W-:Y:S08]  /*16670*/  HMMA.16816.F32 R20, R84.reuse, R76, RZ ;  /* 0x0000004c5414723c */ /* 0x040ff000000018ff */
[----:B------:R-:W-:Y:S01]  /*16680*/  HMMA.16816.F32 R84, R84, R78, RZ ;  /* 0x0000004e5454723c */ /* 0x000fe200000018ff */
        /* <DEDUP_REMOVED lines=13> */
[----:B------:R-:W3:Y:S03]  /*16760*/  LDSM.16.M88.4 R16, [R216] ;  /* 0x00000000d810783b */ /* 0x000ee60000000200 */
[C---:B-----5:R-:W-:Y:S08]  /*16770*/  HMMA.16816.F32 R44, R12.reuse, R4, R44 ;  /* 0x000000040c2c723c */ /* 0x060ff0000000182c */
[C---:B------:R-:W-:Y:S01]  /*16780*/  HMMA.16816.F32 R40, R12.reuse, R6, R40 ;  /* 0x000000060c28723c */ /* 0x040fe20000001828 */
[----:B------:R-:W4:Y:S07]  /*16790*/  LDSM.16.M88.4 R4, [R216+0x800] ;  /* 0x00080000d804783b */ /* 0x000f2e0000000200 */
[C---:B-1----:R-:W-:Y:S08]  /*167a0*/  HMMA.16816.F32 R36, R12.reuse, R64, R36 ;  /* 0x000000400c24723c */ /* 0x042ff00000001824 */
[C---:B------:R-:W-:Y:S01]  /*167b0*/  HMMA.16816.F32 R32, R12.reuse, R66, R32 ;  /* 0x000000420c20723c */ /* 0x040fe20000001820 */
[----:B------:R-:W-:Y:S07]  /*167c0*/  LDSM.16.M88.4 R64, [R229+0xa000] ;  /* 0x00a00000e540783b */ /* 0x000fee0000000200 */
[C---:B--2---:R-:W-:Y:S08]  /*167d0*/  HMMA.16816.F32 R28, R12.reuse, R8, R28 ;  /* 0x000000080c1c723c */ /* 0x044ff0000000181c */
        /* <DEDUP_REMOVED lines=28> */
[C---:B-----5:R-:W-:Y:S08]  /*169a0*/  HMMA.16816.F32 R20, R8.reuse, R76, R20 ;  /* 0x0000004c0814723c */ /* 0x060ff00000001814 */
        /* <DEDUP_REMOVED lines=11> */
[----:B------:R-:W3:Y:S07]  /*16a60*/  LDSM.16.M88.4 R68, [R216+0x3000] ;  /* 0x00300000d844783b */ /* 0x000eee0000000200 */
[C---:B-1----:R-:W-:Y:S08]  /*16a70*/  HMMA.16816.F32 R20, R16.reuse, R64, R20 ;  /* 0x000000401014723c */ /* 0x042ff00000001814 */
[----:B------:R-:W-:Y:S01]  /*16a80*/  HMMA.16816.F32 R84, R16, R66, R84 ;  /* 0x000000421054723c */ /* 0x000fe20000001854 */
[----:B------:R-:W1:Y:S04]  /*16a90*/  LDSM.16.M88.4 R64, [R216+0x3800] ;  /* 0x00380000d840783b */ /* 0x000e680000000200 */
[----:B------:R-:W-:Y:S03]  /*16aa0*/  LDSM.16.M88.4 R16, [R230+0x4000] ;  /* 0x00400000e610783b */ /* 0x000fe60000000200 */
[C---:B--2---:R-:W-:Y:S08]  /*16ab0*/  HMMA.16816.F32 R44, R88.reuse, R12, R44 ;  /* 0x0000000c582c723c */ /* 0x044ff0000000182c */
[C---:B------:R-:W-:Y:S01]  /*16ac0*/  HMMA.16816.F32 R40, R88.reuse, R14, R40 ;  /* 0x0000000e5828723c */ /* 0x040fe20000001828 */
[----:B------:R-:W2:Y:S07]  /*16ad0*/  LDSM.16.M88.4 R12, [R229+0xc000] ;  /* 0x00c00000e50c783b */ /* 0x000eae0000000200 */
[C---:B-----5:R-:W-:Y:S08]  /*16ae0*/  HMMA.16816.F32 R36, R88.reuse, R8, R36 ;  /* 0x000000085824723c */ /* 0x060ff00000001824 */
[C---:B------:R-:W-:Y:S01]  /*16af0*/  HMMA.16816.F32 R32, R88.reuse, R10, R32 ;  /* 0x0000000a5820723c */ /* 0x040fe20000001820 */
[----:B------:R-:W5:Y:S07]  /*16b00*/  LDSM.16.M88.4 R8, [R229+0xc800] ;  /* 0x00c80000e508783b */ /* 0x000f6e0000000200 */
[C---:B---3--:R-:W-:Y:S08]  /*16b10*/  HMMA.16816.F32 R28, R88.reuse, R4, R28 ;  /* 0x00000004581c723c */ /* 0x048ff0000000181c */
[C---:B------:R-:W-:Y:S01]  /*16b20*/  HMMA.16816.F32 R24, R88.reuse, R6, R24 ;  /* 0x000000065818723c */ /* 0x040fe20000001818 */
[----:B------:R-:W3:Y:S07]  /*16b30*/  LDSM.16.M88.4 R4, [R229+0xd000] ;  /* 0x00d00000e504783b */ /* 0x000eee0000000200 */
[C---:B------:R-:W-:Y:S08]  /*16b40*/  HMMA.16816.F32 R20, R88.reuse, R92, R20 ;  /* 0x0000005c5814723c */ /* 0x040ff00000001814 */
[----:B------:R-:W-:Y:S08]  /*16b50*/  HMMA.16816.F32 R84, R88, R94, R84 ;  /* 0x0000005e5854723c */ /* 0x000ff00000001854 */
        /* <DEDUP_REMOVED lines=9> */
[C---:B-1----:R-:W-:Y:S01]  /*16bf0*/  HMMA.16816.F32 R88, R80.reuse, R64, R20 ;  /* 0x000000405058723c */ /* 0x042fe20000001814 */
[----:B------:R-:W1:Y:S07]  /*16c00*/  LDSM.16.M88.4 R20, [R227+0x4800] ;  /* 0x00480000e314783b */ /* 0x000e6e0000000200 */
[----:B------:R-:W-:Y:S01]  /*16c10*/  HMMA.16816.F32 R84, R80, R66, R84 ;  /* 0x000000425054723c */ /* 0x000fe20000001854 */
[----:B------:R-:W1:Y:S07]  /*16c20*/  LDSM.16.M88.4 R64, [R227+0x5000] ;  /* 0x00500000e340783b */ /* 0x000e6e0000000200 */
[C---:B--2---:R-:W-:Y:S08]  /*16c30*/  HMMA.16816.F32 R44, R16.reuse, R12, R44 ;  /* 0x0000000c102c723c */ /* 0x044ff0000000182c */
[C---:B------:R-:W-:Y:S01]  /*16c40*/  HMMA.16816.F32 R40, R16.reuse, R14, R40 ;  /* 0x0000000e1028723c */ /* 0x040fe20000001828 */
[----:B------:R-:W-:Y:S07]  /*16c50*/  LDSM.16.M88.4 R12, [R226+0x4000] ;  /* 0x00400000e20c783b */ /* 0x000fee0000000200 */
[C---:B-----5:R-:W-:Y:S08]  /*16c60*/  HMMA.16816.F32 R36, R16.reuse, R8, R36 ;  /* 0x000000081024723c */ /* 0x060ff00000001824 */
        /* <DEDUP_REMOVED lines=35> */
[C---:B------:R-:W-:Y:S08]  /*16ea0*/  HMMA.16816.F32 R44, R72.reuse, R68, R44 ;  /* 0x00000044482c723c */ /* 0x040ff0000000182c */
[C---:B------:R-:W-:Y:S01]  /*16eb0*/  HMMA.16816.F32 R40, R72.reuse, R70, R40 ;  /* 0x000000464828723c */ /* 0x040fe20000001828 */
[----:B------:R-:W-:Y:S07]  /*16ec0*/  LDSM.16.M88.4 R68, [R228+0x6000] ;  /* 0x00600000e444783b */ /* 0x000fee0000000200 */
[C---:B--2---:R-:W-:Y:S08]  /*16ed0*/  HMMA.16816.F32 R88, R72.reuse, R4, R88 ;  /* 0x000000044858723c */ /* 0x044ff00000001858 */
[C---:B------:R-:W-:Y:S01]  /*16ee0*/  HMMA.16816.F32 R84, R72.reuse, R6, R84 ;  /* 0x000000064854723c */ /* 0x040fe20000001854 */
[----:B------:R-:W2:Y:S07]  /*16ef0*/  LDSM.16.M88.4 R4, [R227+0x6000] ;  /* 0x00600000e304783b */ /* 0x000eae0000000200 */
[C---:B------:R-:W-:Y:S08]  /*16f00*/  HMMA.16816.F32 R36, R72.reuse, R76, R36 ;  /* 0x0000004c4824723c */ /* 0x040ff00000001824 */
[C---:B------:R-:W-:Y:S08]  /*16f10*/  HMMA.16816.F32 R28, R72.reuse, R8, R28 ;  /* 0x00000008481c723c */ /* 0x040ff0000000181c */
[C---:B------:R-:W-:Y:S01]  /*16f20*/  HMMA.16816.F32 R24, R72.reuse, R10, R24 ;  /* 0x0000000a4818723c */ /* 0x040fe20000001818 */
[----:B------:R-:W4:Y:S07]  /*16f30*/  LDSM.16.M88.4 R8, [R229+0xf800] ;  /* 0x00f80000e508783b */ /* 0x000f2e0000000200 */
[----:B------:R-:W-:Y:S01]  /*16f40*/  HMMA.16816.F32 R32, R72, R78, R32 ;  /* 0x0000004e4820723c */ /* 0x000fe20000001820 */
[----:B------:R-:W-:Y:S04]  /*16f50*/  LDSM.16.M88.4 R72, [R226+0x6000] ;  /* 0x00600000e248783b */ /* 0x000fe80000000200 */
[----:B------:R-:W-:Y:S03]  /*16f60*/  LDSM.16.M88.4 R76, [R223+0xe000] ;  /* 0x00e00000df4c783b */ /* 0x000fe60000000200 */
[C---:B-1----:R-:W-:Y:S08]  /*16f70*/  HMMA.16816.F32 R44, R16.reuse, R12, R44 ;  /* 0x0000000c102c723c */ /* 0x042ff0000000182c */
[C---:B------:R-:W-:Y:S01]  /*16f80*/  HMMA.16816.F32 R40, R16.reuse, R14, R40 ;  /* 0x0000000e1028723c */ /* 0x040fe20000001828 */
[----:B------:R-:W1:Y:S07]  /*16f90*/  LDSM.16.M88.4 R12, [R227+0x6800] ;  /* 0x00680000e30c783b */ /* 0x000e6e0000000200 */
[C---:B------:R-:W-:Y:S08]  /*16fa0*/  HMMA.16816.F32 R36, R16.reuse, R20, R36 ;  /* 0x000000141024723c */ /* 0x040ff00000001824 */
[C---:B---3--:R-:W-:Y:S08]  /*16fb0*/  HMMA.16816.F32 R28, R16.reuse, R64, R28 ;  /* 0x00000040101c723c */ /* 0x048ff0000000181c */
[C---:B------:R-:W-:Y:S01]  /*16fc0*/  HMMA.16816.F32 R24, R16.reuse, R66, R24 ;  /* 0x000000421018723c */ /* 0x040fe20000001818 */
[----:B------:R-:W3:Y:S07]  /*16fd0*/  LDSM.16.M88.4 R64, [R227+0x7000] ;  /* 0x00700000e340783b */ /* 0x000eee0000000200 */
[----:B------:R-:W-:Y:S01]  /*16fe0*/  HMMA.16816.F32 R32, R16, R22, R32 ;  /* 0x000000161020723c */ /* 0x000fe20000001820 */
[----:B------:R-:W5:Y:S07]  /*16ff0*/  LDSM.16.M88.4 R20, [R227+0x7800] ;  /* 0x00780000e314783b */ /* 0x000f6e0000000200 */
[C---:B--2---:R-:W-:Y:S08]  /*17000*/  HMMA.16816.F32 R44, R68.reuse, R4, R44 ;  /* 0x00000004442c723c */ /* 0x044ff0000000182c */
[----:B------:R-:W-:Y:S01]  /*17010*/  HMMA.16816.F32 R40, R68, R6, R40 ;  /* 0x000000064428723c */ /* 0x000fe20000001828 */
[----:B------:R-:W2:Y:S07]  /*17020*/  LDSM.16.M88.4 R4, [R223+0xe800] ;  /* 0x00e80000df04783b */ /* 0x000eae0000000200 */
[C---:B----4-:R-:W-:Y:S08]  /*17030*/  HMMA.16816.F32 R88, R16.reuse, R8, R88 ;  /* 0x000000081058723c */ /* 0x050ff00000001858 */
[----:B------:R-:W-:Y:S01]  /*17040*/  HMMA.16816.F32 R84, R16, R10, R84 ;  /* 0x0000000a1054723c */ /* 0x000fe20000001854 */
[----:B------:R-:W4:Y:S04]  /*17050*/  LDSM.16.M88.4 R8, [R223+0xf000] ;  /* 0x00f00000df08783b */ /* 0x000f280000000200 */
[----:B------:R-:W-:Y:S03]  /*17060*/  LDSM.16.M88.4 R16, [R223+0xf800] ;  /* 0x00f80000df10783b */ /* 0x000fe60000000200 */
[C---:B-1----:R-:W-:Y:S08]  /*17070*/  HMMA.16816.F32 R36, R68.reuse, R12, R36 ;  /* 0x0000000c4424723c */ /* 0x042ff00000001824 */
[C---:B------:R-:W-:Y:S01]  /*17080*/  HMMA.16816.F32 R32, R68.reuse, R14, R32 ;  /* 0x0000000e4420723c */ /* 0x040fe20000001820 */
[----:B------:R-:W-:Y:S07]  /*17090*/  LDSM.16.M88.4 R12, [R225+0x6000] ;  /* 0x00600000e10c783b */ /* 0x000fee0000000200 */
[C---:B---3--:R-:W-:Y:S08]  /*170a0*/  HMMA.16816.F32 R28, R68.reuse, R64, R28 ;  /* 0x00000040441c723c */ /* 0x048ff0000000181c */
[C---:B-----5:R-:W-:Y:S08]  /*170b0*/  HMMA.16816.F32 R88, R68.reuse, R20, R88 ;  /* 0x000000144458723c */ /* 0x060ff00000001858 */
[----:B------:R-:W-:Y:S01]  /*170c0*/  HMMA.16816.F32 R84, R68, R22, R84 ;  /* 0x000000164454723c */ /* 0x000fe20000001854 */
[----:B------:R-:W1:Y:S07]  /*170d0*/  LDSM.16.M88.4 R20, [R216+0x6000] ;  /* 0x00600000d814783b */ /* 0x000e6e0000000200 */
[C---:B--2---:R-:W-:Y:S07]  /*170e0*/  HMMA.16816.F32 R36, R72.reuse, R4, R36 ;  /* 0x000000044824723c */ /* 0x044fee0000001824 */
[----:B------:R-:W-:Y:S01]  /*170f0*/  SHF.R.S32.HI R5, RZ, 0x1f, R52 ;  /* 0x0000001fff057819 */ /* 0x000fe20000011434 */
[----:B------:R-:W-:Y:S03]  /*17100*/  HMMA.16816.F32 R44, R72, R76, R44 ;  /* 0x0000004c482c723c */ /* 0x000fe6000000182c */
[----:B------:R-:W-:-:S04]  /*17110*/  LEA.HI R0, R5, R52, RZ, 0x5 ;  /* 0x0000003405007211 */ /* 0x000fc800078f28ff */
[----:B------:R-:W-:Y:S01]  /*17120*/  LOP3.LUT R5, R0, 0xffffffe0, RZ, 0xc0, !PT ;  /* 0xffffffe000057812 */ /* 0x000fe200078ec0ff */
[C---:B------:R-:W-:Y:S04]  /*17130*/  HMMA.16816.F32 R32, R72.reuse, R6, R32 ;  /* 0x000000064820723c */ /* 0x040fe80000001820 */
[----:B------:R-:W-:Y:S02]  /*17140*/  IMAD.IADD R0, R52, 0x1, -R5 ;  /* 0x0000000134007824 */ /* 0x000fe400078e0a05 */
[----:B------:R-:W2:Y:S01]  /*17150*/  LDSM.16.M88.4 R4, [R216+0x6800] ;  /* 0x00680000d804783b */ /* 0x000ea20000000200 */
[----:B------:R-:W-:Y:S01]  /*17160*/  IMAD.IADD R52, R2, 0x1, R167 ;  /* 0x0000000102347824 */ /* 0x000fe200078e02a7 */
[----:B----4-:R-:W-:Y:S07]  /*17170*/  HMMA.16816.F32 R28, R72, R8, R28 ;  /* 0x00000008481c723c */ /* 0x010fee000000181c */
[----:B------:R-:W-:Y:S01]  /*17180*/  SHF.R.S32.HI R9, RZ, 0x1f, R0 ;  /* 0x0000001fff097819 */ /* 0x000fe20000011400 */
[----:B------:R-:W-:Y:S03]  /*17190*/  HMMA.16816.F32 R24, R68, R66, R24 ;  /* 0x000000424418723c */ /* 0x000fe60000001818 */
[----:B------:R-:W-:-:S04]  /*171a0*/  LEA.HI R0, R9, R0, RZ, 0x2 ;  /* 0x0000000009007211 */ /* 0x000fc800078f10ff */
[----:B------:R-:W-:Y:S01]  /*171b0*/  SHF.R.S32.HI R8, RZ, 0x2, R0 ;  /* 0x00000002ff087819 */ /* 0x000fe20000011400 */
[----:B-1----:R-:W-:Y:S01]  /*171c0*/  HMMA.16816.F32 R44, R12, R20, R44 ;  /* 0x000000140c2c723c */ /* 0x002fe2000000182c */
[----:B------:R-:W-:-:S03]  /*171d0*/  IADD3 R0, R63, 0x1, -R232 ;  /* 0x000000013f007810 */ /* 0x000fc60007ffe8e8 */
[----:B------:R-:W-:Y:S01]  /*171e0*/  IMAD.IADD R247, R8, 0x1, R247 ;  /* 0x0000000108f77824 */ /* 0x000fe200078e02f7 */
[----:B------:R-:W-:Y:S02]  /*171f0*/  IADD3 R0, R0, c[0x0][0x2e8], RZ ;  /* 0x0000ba0000007a10 */ /* 0x000fe40007ffe0ff */
[----:B------:R-:W-:Y:S01]  /*17200*/  IADD3 R8, R63, -c[0x0][0x2e4], -R232 ;  /* 0x8000b9003f087a10 */ /* 0x000fe20007ffe8e8 */
[C---:B------:R-:W-:Y:S01]  /*17210*/  HMMA.16816.F32 R40, R72.reuse, R78, R40 ;  /* 0x0000004e4828723c */ /* 0x040fe20000001828 */
[C---:B------:R-:W-:Y:S01]  /*17220*/  IADD3 R246, R247.reuse, 0x8, RZ ;  /* 0x00000008f7f67810 */ /* 0x040fe20007ffe0ff */
[C---:B------:R-:W-:Y:S02]  /*17230*/  IMAD.IADD R244, R247.reuse, 0x1, R0 ;  /* 0x00000001f7f47824 */ /* 0x040fe400078e0200 */
[----:B------:R-:W-:Y:S02]  /*17240*/  IMAD.IADD R247, R247, 0x1, R8 ;  /* 0x00000001f7f77824 */ /* 0x000fe400078e0208 */
[--C-:B------:R-:W-:Y:S01]  /*17250*/  IMAD.IADD R0, R0, 0x1, R246.reuse ;  /* 0x0000000100007824 */ /* 0x100fe200078e02f6 */
[-C--:B------:R-:W-:Y:S01]  /*17260*/  IMNMX R244, R244, R63.reuse, PT ;  /* 0x0000003ff4f47217 */ /* 0x080fe20003800200 */
[----:B------:R-:W-:Y:S01]  /*17270*/  IMAD.IADD R246, R8, 0x1, R246 ;  /* 0x0000000108f67824 */ /* 0x000fe200078e02f6 */
[----:B------:R-:W-:Y:S01]  /*17280*/  IADD3 R8, R52, 0x1, RZ ;  /* 0x0000000134087810 */ /* 0x000fe20007ffe0ff */
[----:B------:R-:W-:Y:S01]  /*17290*/  HMMA.16816.F32 R24, R72, R10, R24 ;  /* 0x0000000a4818723c */ /* 0x000fe20000001818 */
[----:B------:R-:W-:-:S02]  /*172a0*/  IMNMX R245, R0, R63, PT ;  /* 0x0000003f00f57217 */ /* 0x000fc40003800200 */
[----:B------:R-:W-:Y:S02]  /*172b0*/  IMNMX R247, RZ, R247, !PT ;  /* 0x000000f7fff77217 */ /* 0x000fe40007800200 */
[----:B------:R-:W-:Y:S02]  /*172c0*/  IMNMX R246, RZ, R246, !PT ;  /* 0x000000f6fff67217 */ /* 0x000fe40007800200 */
[C---:B------:R-:W-:Y:S01]  /*172d0*/  ISETP.GE.AND P4, PT, R8.reuse, R244, PT ;  /* 0x000000f40800720c */ /* 0x040fe20003f86270 */
[----:B--2---:R-:W-:Y:S01]  /*172e0*/  HMMA.16816.F32 R36, R12, R4, R36 ;  /* 0x000000040c24723c */ /* 0x004fe20000001824 */
[C---:B------:R-:W-:Y:S02]  /*172f0*/  ISETP.GE.AND P0, PT, R8.reuse, R245, PT ;  /* 0x000000f50800720c */ /* 0x040fe40003f06270 */
[C---:B------:R-:W-:Y:S02]  /*17300*/  ISETP.LT.OR P4, PT, R8.reuse, R247, P4 ;  /* 0x000000f70800720c */ /* 0x040fe40002781670 */
[----:B------:R-:W-:-:S02]  /*17310*/  ISETP.LT.OR P0, PT, R8, R246, P0 ;  /* 0x000000f60800720c */ /* 0x000fc40000701670 */
[----:B------:R-:W1:Y:S01]  /*17320*/  LDSM.16.M88.4 R8, [R216+0x7000] ;  /* 0x00700000d808783b */ /* 0x000e620000000200 */
[----:B------:R-:W-:Y:S01]  /*17330*/  IADD3 R4, R52, 0x9, RZ ;  /* 0x0000000934047810 */ /* 0x000fe20007ffe0ff */
[C---:B------:R-:W-:Y:S01]  /*17340*/  HMMA.16816.F32 R32, R12.reuse, R6, R32 ;  /* 0x000000060c20723c */ /* 0x040fe20000001820 */
[----:B------:R-:W-:Y:S02]  /*17350*/  FSEL R20, R45, -INF , !P4 ;  /* 0xff8000002d147808 */ /* 0x000fe40006000000 */
[----:B------:R-:W-:Y:S02]  /*17360*/  FSEL R47, R47, -INF , !P0 ;  /* 0xff8000002f2f7808 */ /* 0x000fe40004000000 */
[C---:B------:R-:W-:Y:S02]  /*17370*/  ISETP.GE.AND P4, PT, R4.reuse, R244, PT ;  /* 0x000000f40400720c */ /* 0x040fe40003f86270 */
[C---:B------:R-:W-:Y:S01]  /*17380*/  ISETP.GE.AND P0, PT, R4.reuse, R245, PT ;  /* 0x000000f50400720c */ /* 0x040fe20003f06270 */
[----:B------:R-:W-:Y:S01]  /*17390*/  HMMA.16816.F32 R40, R12, R22, R40 ;  /* 0x000000160c28723c */ /* 0x000fe20000001828 */
[----:B------:R-:W-:-:S02]  /*173a0*/  ISETP.LT.OR P4, PT, R4, R247, P4 ;  /* 0x000000f70400720c */ /* 0x000fc40002781670 */
[----:B------:R-:W-:Y:S02]  /*173b0*/  ISETP.LT.OR P0, PT, R4, R246, P0 ;  /* 0x000000f60400720c */ /* 0x000fe40000701670 */
[----:B------:R-:W2:Y:S01]  /*173c0*/  LDSM.16.M88.4 R4, [R216+0x7800] ;  /* 0x00780000d804783b */ /* 0x000ea20000000200 */
[----:B------:R-:W-:Y:S01]  /*173d0*/  LOP3.LUT R0, R3, R49, RZ, 0xfc, !PT ;  /* 0x0000003103007212 */ /* 0x000fe200078efcff */
[----:B------:R-:W-:-:S04]  /*173e0*/  DEPBAR.LE SB0, 0x0 ;  /* 0x000080000000791a */ /* 0x000fc80000000000 */
[C---:B------:R-:W-:Y:S01]  /*173f0*/  IADD3 R3, R52.reuse, 0x8, RZ ;  /* 0x0000000834037810 */ /* 0x040fe20007ffe0ff */
[C---:B------:R-:W-:Y:S01]  /*17400*/  HMMA.16816.F32 R88, R72.reuse, R16, R88 ;  /* 0x000000104858723c */ /* 0x040fe20000001858 */
[CC--:B------:R-:W-:Y:S02]  /*17410*/  ISETP.GE.AND P5, PT, R52.reuse, R244.reuse, PT ;  /* 0x000000f43400720c */ /* 0x0c0fe40003fa6270 */
[C---:B------:R-:W-:Y:S02]  /*17420*/  ISETP.GE.AND P6, PT, R3.reuse, R244, PT ;  /* 0x000000f40300720c */ /* 0x040fe40003fc6270 */
[CC--:B------:R-:W-:Y:S02]  /*17430*/  ISETP.GE.AND P1, PT, R3.reuse, R245.reuse, PT ;  /* 0x000000f50300720c */ /* 0x0c0fe40003f26270 */
[----:B------:R-:W-:Y:S01]  /*17440*/  ISETP.GE.AND P2, PT, R52, R245, PT ;  /* 0x000000f53400720c */ /* 0x000fe20003f46270 */
[----:B------:R-:W-:Y:S01]  /*17450*/  HMMA.16816.F32 R84, R72, R18, R84 ;  /* 0x000000124854723c */ /* 0x000fe20000001854 */
[----:B------:R-:W-:-:S02]  /*17460*/  ISETP.LT.OR P6, PT, R3, R247, P6 ;  /* 0x000000f70300720c */ /* 0x000fc400037c1670 */
[-C--:B------:R-:W-:Y:S02]  /*17470*/  ISETP.LT.OR P1, PT, R3, R246.reuse, P1 ;  /* 0x000000f60300720c */ /* 0x080fe40000f21670 */
[C---:B------:R-:W-:Y:S02]  /*17480*/  ISETP.LT.OR P5, PT, R52.reuse, R247, P5 ;  /* 0x000000f73400720c */ /* 0x040fe40002fa1670 */
[C---:B------:R-:W-:Y:S02]  /*17490*/  ISETP.LT.OR P2, PT, R52.reuse, R246, P2 ;  /* 0x000000f63400720c */ /* 0x040fe40001741670 */
[----:B------:R-:W-:Y:S01]  /*174a0*/  IADD3 R3, R52, 0x10, RZ ;  /* 0x0000001034037810 */ /* 0x000fe20007ffe0ff */
[----:B-1----:R-:W-:Y:S01]  /*174b0*/  HMMA.16816.F32 R28, R12, R8, R28 ;  /* 0x000000080c1c723c */ /* 0x002fe2000000181c */
[----:B------:R-:W-:Y:S02]  /*174c0*/  FSEL R44, R44, -INF , !P5 ;  /* 0xff8000002c2c7808 */ /* 0x000fe40006800000 */
[----:B------:R-:W-:-:S02]  /*174d0*/  FSEL R46, R46, -INF , !P2 ;  /* 0xff8000002e2e7808 */ /* 0x000fc40005000000 */
[C---:B------:R-:W-:Y:S02]  /*174e0*/  ISETP.GE.AND P5, PT, R3.reuse, R244, PT ;  /* 0x000000f40300720c */ /* 0x040fe40003fa6270 */
[C---:B------:R-:W-:Y:S01]  /*174f0*/  ISETP.GE.AND P2, PT, R3.reuse, R245, PT ;  /* 0x000000f50300720c */ /* 0x040fe20003f46270 */
[C---:B------:R-:W-:Y:S01]  /*17500*/  HMMA.16816.F32 R24, R12.reuse, R10, R24 ;  /* 0x0000000a0c18723c */ /* 0x040fe20000001818 */
[C---:B------:R-:W-:Y:S02]  /*17510*/  ISETP.LT.OR P5, PT, R3.reuse, R247, P5 ;  /* 0x000000f70300720c */ /* 0x040fe40002fa1670 */
[----:B------:R-:W-:Y:S02]  /*17520*/  ISETP.LT.OR P2, PT, R3, R246, P2 ;  /* 0x000000f60300720c */ /* 0x000fe40001741670 */
[C---:B------:R-:W-:Y:S02]  /*17530*/  IADD3 R16, R52.reuse, 0x11, RZ ;  /* 0x0000001134107810 */ /* 0x040fe40007ffe0ff */
[----:B------:R-:W-:Y:S01]  /*17540*/  IADD3 R3, R52, 0x18, RZ ;  /* 0x0000001834037810 */ /* 0x000fe20007ffe0ff */
[----:B--2---:R-:W-:Y:S01]  /*17550*/  HMMA.16816.F32 R88, R12, R4, R88 ;  /* 0x000000040c58723c */ /* 0x004fe20000001858 */
[----:B------:R-:W-:-:S02]  /*17560*/  FSEL R40, R40, -INF , !P6 ;  /* 0xff80000028287808 */ /* 0x000fc40007000000 */
[----:B------:R-:W-:Y:S02]  /*17570*/  FSEL R21, R42, -INF , !P1 ;  /* 0xff8000002a157808 */ /* 0x000fe40004800000 */
[----:B------:R-:W-:Y:S02]  /*17580*/  FSEL R22, R41, -INF , !P4 ;  /* 0xff80000029167808 */ /* 0x000fe40006000000 */
[----:B------:R-:W-:Y:S01]  /*17590*/  FSEL R43, R43, -INF , !P0 ;  /* 0xff8000002b2b7808 */ /* 0x000fe20004000000 */
[----:B------:R-:W-:Y:S01]  /*175a0*/  HMMA.16816.F32 R84, R12, R6, R84 ;  /* 0x000000060c54723c */ /* 0x000fe20000001854 */
[CC--:B------:R-:W-:Y:S02]  /*175b0*/  ISETP.GE.AND P4, PT, R16.reuse, R244.reuse, PT ;  /* 0x000000f41000720c */ /* 0x0c0fe40003f86270 */
[----:B------:R-:W-:Y:S02]  /*175c0*/  ISETP.GE.AND P0, PT, R16, R245, PT ;  /* 0x000000f51000720c */ /* 0x000fe40003f06270 */
[----:B------:R-:W-:-:S02]  /*175d0*/  ISETP.GE.AND P6, PT, R3, R244, PT ;  /* 0x000000f40300720c */ /* 0x000fc40003fc6270 */
[C---:B------:R-:W-:Y:S02]  /*175e0*/  ISETP.GE.AND P1, PT, R3.reuse, R245, PT ;  /* 0x000000f50300720c */ /* 0x040fe40003f26270 */
[CC--:B------:R-:W-:Y:S02]  /*175f0*/  ISETP.LT.OR P4, PT, R16.reuse, R247.reuse, P4 ;  /* 0x000000f71000720c */ /* 0x0c0fe40002781670 */
[-C--:B------:R-:W-:Y:S02]  /*17600*/  ISETP.LT.OR P0, PT, R16, R246.reuse, P0 ;  /* 0x000000f61000720c */ /* 0x080fe40000701670 */
[C---:B------:R-:W-:Y:S02]  /*17610*/  ISETP.LT.OR P6, PT, R3.reuse, R247, P6 ;  /* 0x000000f70300720c */ /* 0x040fe400037c1670 */
[----:B------:R-:W-:Y:S02]  /*17620*/  ISETP.LT.OR P1, PT, R3, R246, P1 ;  /* 0x000000f60300720c */ /* 0x000fe40000f21670 */
[----:B------:R-:W-:-:S02]  /*17630*/  IADD3 R8, R52, 0x19, RZ ;  /* 0x0000001934087810 */ /* 0x000fc40007ffe0ff */
[----:B------:R-:W-:Y:S02]  /*17640*/  IADD3 R3, R52, 0x20, RZ ;  /* 0x0000002034037810 */ /* 0x000fe40007ffe0ff */
[----:B------:R-:W-:Y:S02]  /*17650*/  FSEL R18, R36, -INF , !P5 ;  /* 0xff80000024127808 */ /* 0x000fe40006800000 */
[----:B------:R-:W-:Y:S02]  /*17660*/  FSEL R19, R38, -INF , !P2 ;  /* 0xff80000026137808 */ /* 0x000fe40005000000 */
[----:B------:R-:W-:Y:S02]  /*17670*/  FSEL R16, R37, -INF , !P4 ;  /* 0xff80000025107808 */ /* 0x000fe40006000000 */
[----:B------:R-:W-:Y:S02]  /*17680*/  FSEL R9, R39, -INF , !P0 ;  /* 0xff80000027097808 */ /* 0x000fe40004000000 */
[----:B------:R-:W-:-:S02]  /*17690*/  ISETP.GE.AND P2, PT, R8, R244, PT ;  /* 0x000000f40800720c */ /* 0x000fc40003f46270 */
[CC--:B------:R-:W-:Y:S02]  /*176a0*/  ISETP.GE.AND P0, PT, R8.reuse, R245.reuse, PT ;  /* 0x000000f50800720c */ /* 0x0c0fe40003f06270 */
[C---:B------:R-:W-:Y:S02]  /*176b0*/  ISETP.GE.AND P5, PT, R3.reuse, R244, PT ;  /* 0x000000f40300720c */ /* 0x040fe40003fa6270 */
[C---:B------:R-:W-:Y:S02]  /*176c0*/  ISETP.GE.AND P4, PT, R3.reuse, R245, PT ;  /* 0x000000f50300720c */ /* 0x040fe40003f86270 */
[CC--:B------:R-:W-:Y:S02]  /*176d0*/  ISETP.LT.OR P2, PT, R8.reuse, R247.reuse, P2 ;  /* 0x000000f70800720c */ /* 0x0c0fe40001741670 */
[----:B------:R-:W-:Y:S02]  /*176e0*/  ISETP.LT.OR P0, PT, R8, R246, P0 ;  /* 0x000000f60800720c */ /* 0x000fe40000701670 */
[----:B------:R-:W-:-:S02]  /*176f0*/  ISETP.LT.OR P5, PT, R3, R247, P5 ;  /* 0x000000f70300720c */ /* 0x000fc40002fa1670 */
[----:B------:R-:W-:Y:S02]  /*17700*/  ISETP.LT.OR P4, PT, R3, R246, P4 ;  /* 0x000000f60300720c */ /* 0x000fe40002781670 */
[C---:B------:R-:W-:Y:S02]  /*17710*/  IADD3 R23, R52.reuse, 0x21, RZ ;  /* 0x0000002134177810 */ /* 0x040fe40007ffe0ff */
[----:B------:R-:W-:Y:S02]  /*17720*/  IADD3 R3, R52, 0x28, RZ ;  /* 0x0000002834037810 */ /* 0x000fe40007ffe0ff */
[----:B------:R-:W-:Y:S02]  /*17730*/  FSEL R10, R32, -INF , !P6 ;  /* 0xff800000200a7808 */ /* 0x000fe40007000000 */
[----:B------:R-:W-:Y:S02]  /*17740*/  FSEL R8, R33, -INF , !P2 ;  /* 0xff80000021087808 */ /* 0x000fe40005000000 */
[----:B------:R-:W-:-:S02]  /*17750*/  FSEL R17, R35, -INF , !P0 ;  /* 0xff80000023117808 */ /* 0x000fc40004000000 */
[-C--:B------:R-:W-:Y:S02]  /*17760*/  ISETP.GE.AND P6, PT, R23, R245.reuse, PT ;  /* 0x000000f51700720c */ /* 0x080fe40003fc6270 */
[C---:B------:R-:W-:Y:S02]  /*17770*/  ISETP.GE.AND P0, PT, R3.reuse, R244, PT ;  /* 0x000000f40300720c */ /* 0x040fe40003f06270 */
[----:B------:R-:W-:Y:S02]  /*17780*/  ISETP.GE.AND P2, PT, R3, R245, PT ;  /* 0x000000f50300720c */ /* 0x000fe40003f46270 */
[-C--:B------:R-:W-:Y:S02]  /*17790*/  ISETP.LT.OR P6, PT, R23, R246.reuse, P6 ;  /* 0x000000f61700720c */ /* 0x080fe400037c1670 */
[C---:B------:R-:W-:Y:S02]  /*177a0*/  ISETP.LT.OR P0, PT, R3.reuse, R247, P0 ;  /* 0x000000f70300720c */ /* 0x040fe40000701670 */
[----:B------:R-:W-:-:S02]  /*177b0*/  ISETP.LT.OR P2, PT, R3, R246, P2 ;  /* 0x000000f60300720c */ /* 0x000fc40001741670 */
[C---:B------:R-:W-:Y:S02]  /*177c0*/  IADD3 R3, R52.reuse, 0x31, RZ ;  /* 0x0000003134037810 */ /* 0x040fe40007ffe0ff */
[----:B------:R-:W-:Y:S02]  /*177d0*/  IADD3 R4, R52, 0x30, RZ ;  /* 0x0000003034047810 */ /* 0x000fe40007ffe0ff */
[----:B------:R-:W-:Y:S02]  /*177e0*/  FSEL R187, R31, -INF , !P6 ;  /* 0xff8000001fbb7808 */ /* 0x000fe40007000000 */
[----:B------:R-:W-:Y:S01]  /*177f0*/  FSEL R195, R26, -INF , !P2 ;  /* 0xff8000001ac37808 */ /* 0x000fe20005000000 */
[----:B------:R-:W-:Y:S01]  /*17800*/  BAR.SYNC.DEFER_BLOCKING 0x0 ;  /* 0x0000000000007b1d */ /* 0x000fe20000010000 */
[----:B------:R-:W-:Y:S02]  /*17810*/  ISETP.GE.AND P6, PT, R3, R244, PT ;  /* 0x000000f40300720c */ /* 0x000fe40003fc6270 */
[----:B------:R-:W-:-:S02]  /*17820*/  FSEL R180, R24, -INF , !P0 ;  /* 0xff80000018b47808 */ /* 0x000fc40004000000 */
[CC--:B------:R-:W-:Y:S02]  /*17830*/  ISETP.GE.AND P2, PT, R3.reuse, R245.reuse, PT ;  /* 0x000000f50300720c */ /* 0x0c0fe40003f46270 */
[----:B------:R-:W-:Y:S02]  /*17840*/  ISETP.GE.AND P0, PT, R4, R245, PT ;  /* 0x000000f50400720c */ /* 0x000fe40003f06270 */
[C---:B------:R-:W-:Y:S02]  /*17850*/  ISETP.LT.OR P6, PT, R3.reuse, R247, P6 ;  /* 0x000000f70300720c */ /* 0x040fe400037c1670 */
[-C--:B------:R-:W-:Y:S02]  /*17860*/  ISETP.LT.OR P2, PT, R3, R246.reuse, P2 ;  /* 0x000000f60300720c */ /* 0x080fe40001741670 */
[----:B------:R-:W-:Y:S02]  /*17870*/  IADD3 R5, R52, 0x29, RZ ;  /* 0x0000002934057810 */ /* 0x000fe40007ffe0ff */
[----:B------:R-:W-:-:S02]  /*17880*/  ISETP.LT.OR P0, PT, R4, R246, P0 ;  /* 0x000000f60400720c */ /* 0x000fc40000701670 */
[C---:B------:R-:W-:Y:S02]  /*17890*/  IADD3 R3, R52.reuse, 0x38, RZ ;  /* 0x0000003834037810 */ /* 0x040fe40007ffe0ff */
[----:B------:R-:W-:Y:S02]  /*178a0*/  IADD3 R52, R52, 0x39, RZ ;  /* 0x0000003934347810 */ /* 0x000fe40007ffe0ff */
[----:B------:R-:W-:Y:S02]  /*178b0*/  FSEL R11, R34, -INF , !P1 ;  /* 0xff800000220b7808 */ /* 0x000fe40004800000 */
[----:B------:R-:W-:Y:S02]  /*178c0*/  ISETP.GE.AND P1, PT, R23, R244, PT ;  /* 0x000000f41700720c */ /* 0x000fe40003f26270 */
[----:B------:R-:W-:Y:S02]  /*178d0*/  FSEL R189, R90, -INF , !P0 ;  /* 0xff8000005abd7808 */ /* 0x000fe40004000000 */
[----:B------:R-:W-:-:S02]  /*178e0*/  ISETP.GE.AND P0, PT, R52, R245, PT ;  /* 0x000000f53400720c */ /* 0x000fc40003f06270 */
[----:B------:R-:W-:Y:S02]  /*178f0*/  ISETP.LT.OR P1, PT, R23, R247, P1 ;  /* 0x000000f71700720c */ /* 0x000fe40000f21670 */
[----:B------:R-:W-:Y:S02]  /*17900*/  ISETP.LT.OR P0, PT, R52, R246, P0 ;  /* 0x000000f63400720c */ /* 0x000fe40000701670 */
[----:B------:R-:W-:Y:S02]  /*17910*/  FSEL R178, R28, -INF , !P5 ;  /* 0xff8000001cb27808 */ /* 0x000fe40006800000 */
[----:B------:R-:W-:Y:S02]  /*17920*/  FSEL R197, R30, -INF , !P4 ;  /* 0xff8000001ec57808 */ /* 0x000fe40006000000 */
[----:B------:R-:W-:Y:S02]  /*17930*/  FSEL R184, R29, -INF , !P1 ;  /* 0xff8000001db87808 */ /* 0x000fe40004800000 */
[----:B------:R-:W-:-:S02]  /*17940*/  ISETP.GE.AND P5, PT, R5, R244, PT ;  /* 0x000000f40500720c */ /* 0x000fc40003fa6270 */
[----:B------:R-:W-:Y:S02]  /*17950*/  ISETP.GE.AND P4, PT, R5, R245, PT ;  /* 0x000000f50500720c */ /* 0x000fe40003f86270 */
[----:B------:R-:W-:Y:S02]  /*17960*/  ISETP.GE.AND P1, PT, R4, R244, PT ;  /* 0x000000f40400720c */ /* 0x000fe40003f26270 */
[----:B------:R-:W-:Y:S02]  /*17970*/  FSEL R28, R87, -INF , !P0 ;  /* 0xff800000571c7808 */ /* 0x000fe40004000000 */
[----:B------:R-:W-:Y:S02]  /*17980*/  ISETP.GT.AND P0, PT, R240, R231, PT ;  /* 0x000000e7f000720c */ /* 0x000fe40003f04270 */
[C---:B------:R-:W-:Y:S02]  /*17990*/  ISETP.LT.OR P5, PT, R5.reuse, R247, P5 ;  /* 0x000000f70500720c */ /* 0x040fe40002fa1670 */
[----:B------:R-:W-:-:S02]  /*179a0*/  ISETP.LT.OR P4, PT, R5, R246, P4 ;  /* 0x000000f60500720c */ /* 0x000fc40002781670 */
[----:B------:R-:W-:Y:S02]  /*179b0*/  ISETP.LT.OR P1, PT, R4, R247, P1 ;  /* 0x000000f70400720c */ /* 0x000fe40000f21670 */
[----:B------:R-:W-:Y:S02]  /*179c0*/  FSEL R182, R25, -INF , !P5 ;  /* 0xff80000019b67808 */ /* 0x000fe40006800000 */
[----:B------:R-:W-:Y:S02]  /*179d0*/  FSEL R191, R27, -INF , !P4 ;  /* 0xff8000001bbf7808 */ /* 0x000fe40006000000 */
[----:B------:R-:W-:Y:S02]  /*179e0*/  FSEL R192, R88, -INF , !P1 ;  /* 0xff80000058c07808 */ /* 0x000fe40004800000 */
[-C--:B------:R-:W-:Y:S02]  /*179f0*/  ISETP.GE.AND P5, PT, R3, R244.reuse, PT ;  /* 0x000000f40300720c */ /* 0x080fe40003fa6270 */
[----:B------:R-:W-:-:S02]  /*17a00*/  ISETP.GE.AND P4, PT, R52, R244, PT ;  /* 0x000000f43400720c */ /* 0x000fc40003f86270 */
[C---:B------:R-:W-:Y:S02]  /*17a10*/  ISETP.GE.AND P1, PT, R3.reuse, R245, PT ;  /* 0x000000f50300720c */ /* 0x040fe40003f26270 */
[CC--:B------:R-:W-:Y:S02]  /*17a20*/  ISETP.LT.OR P5, PT, R3.reuse, R247.reuse, P5 ;  /* 0x000000f70300720c */ /* 0x0c0fe40002fa1670 */
[----:B------:R-:W-:Y:S02]  /*17a30*/  ISETP.LT.OR P1, PT, R3, R246, P1 ;  /* 0x000000f60300720c */ /* 0x000fe40000f21670 */
[----:B------:R-:W-:Y:S02]  /*17a40*/  ISETP.LT.OR P4, PT, R52, R247, P4 ;  /* 0x000000f73400720c */ /* 0x000fe40002781670 */
[----:B------:R-:W-:Y:S02]  /*17a50*/  FSEL R190, R89, -INF , !P6 ;  /* 0xff80000059be7808 */ /* 0x000fe40007000000 */
[----:B------:R-:W-:-:S02]  /*17a60*/  FSEL R31, R91, -INF , !P2 ;  /* 0xff8000005b1f7808 */ /* 0x000fc40005000000 */
        /* <DEDUP_REMOVED lines=12> */
[----:B------:R-:W-:Y:S02]  /*17b30*/  ISETP.GE.AND P4, PT, R2, RZ, PT ;  /* 0x000000ff0200720c */ /* 0x000fe40003f86270 */
        /* <DEDUP_REMOVED lines=26> */
[----:B------:R-:W-:-:S03]  /*17ce0*/  @!P4 IADD3 R14, -R14, RZ, RZ ;  /* 0x000000ff0e0ec210 */ /* 0x000fc60007ffe1ff */
[----:B------:R-:W-:Y:S01]  /*17cf0*/  @!P1 IMAD.MOV R12, RZ, RZ, -R12 ;  /* 0x000000ffff0c9224 */ /* 0x000fe200078e0a0c */
[----:B------:R-:W-:-:S04]  /*17d00*/  SEL R5, R2, R14, !P2 ;  /* 0x0000000e02057207 */ /* 0x000fc80005000000 */
[----:B------:R-:W-:Y:S01]  /*17d10*/  SEL R2, R2, R12, !P2 ;  /* 0x0000000c02027207 */ /* 0x000fe20005000000 */
        /* <DEDUP_REMOVED lines=12> */
[----:B--2---:R-:W-:-:S05]  /*17de0*/  IMAD.IADD R4, R4, 0x1, -R3 ;  /* 0x0000000104047824 */ /* 0x004fca00078e0a03 */
[----:B------:R-:W-:-:S05]  /*17df0*/  SHF.R.S32.HI R3, RZ, 0x1f, R4 ;  /* 0x0000001fff037819 */ /* 0x000fca0000011404 */
[----:B------:R-:W-:-:S04]  /*17e00*/  IMAD R3, R3, c[0x0][0x180], RZ ;  /* 0x0000600003037a24 */ /* 0x000fc800078e02ff */
[C---:B------:R-:W-:Y:S02]  /*17e10*/  IMAD R3, R4.reuse, c[0x0][0x184], R3 ;  /* 0x0000610004037a24 */ /* 0x040fe400078e0203 */
[----:B------:R-:W-:-:S05]  /*17e20*/  IMAD.WIDE.U32 R4, R4, c[0x0][0x180], R6 ;  /* 0x0000600004047a25 */ /* 0x000fca00078e0006 */
[----:B------:R-:W-:Y:S01]  /*17e30*/  IADD3 R3, R5, R3, RZ ;  /* 0x0000000305037210 */ /* 0x000fe20007ffe0ff */
[----:B------:R-:W-:Y:S01]  /*17e40*/  IMAD.MOV.U32 R5, RZ, RZ, R4 ;  /* 0x000000ffff057224 */ /* 0x000fe200078e0004 */
[----:B------:R-:W-:Y:S05]  /*17e50*/  BRA `(.L_x_6591) ;  /* 0x0000003000007947 */ /* 0x000fea0003800000 */
.L_x_6590:
[----:B------:R-:W-:-:S05]  /*17e60*/  IMAD.MOV.U32 R5, RZ, RZ, c[0x0][0x198] ;  /* 0x00006600ff057624 */ /* 0x000fca00078e00ff */
[----:B------:R-:W-:-:S04]  /*17e70*/  LEA R5, -R5, RZ, 0x6 ;  /* 0x000000ff05057211 */ /* 0x000fc800078e31ff */
[----:B------:R-:W-:Y:S02]  /*17e80*/  SHF.R.S32.HI R3, RZ, 0x1f, R5 ;  /* 0x0000001fff037819 */ /* 0x000fe40000011405 */
.L_x_6591:
        /* <DEDUP_REMOVED lines=45> */
.L_x_6589:
        /* <DEDUP_REMOVED lines=74> */
[----:B------:R-:W1:Y:S01]  /*18600*/  MUFU.EX2 R174, R174 ;  /* 0x000000ae00ae7308 */ /* 0x000e620000000800 */
[--C-:B------:R-:W-:Y:S01]  /*18610*/  FFMA.FTZ R2, R8, c[0x0][0x23c], -R193.reuse ;  /* 0x00008f0008027a23 */ /* 0x100fe200000108c1 */
[----:B------:R-:W2:Y:S01]  /*18620*/  LDSM.16.MT88.4 R40, [R224+0x12000] ;  /* 0x01200000e028783b */ /* 0x000ea20000004200 */
[--C-:B------:R-:W-:Y:S02]  /*18630*/  FFMA.FTZ R32, R9, c[0x0][0x23c], -R30.reuse ;  /* 0x00008f0009207a23 */ /* 0x100fe4000001081e */
[--C-:B------:R-:W-:Y:S01]  /*18640*/  FFMA.FTZ R33, R11, c[0x0][0x23c], -R30.reuse ;  /* 0x00008f000b217a23 */ /* 0x100fe2000001081e */
[----:B------:R-:W-:Y:S01]  /*18650*/  LDSM.16.MT88.4 R20, [R221+0x10800] ;  /* 0x01080000dd14783b */ /* 0x000fe20000004200 */
[--C-:B------:R-:W-:Y:S01]  /*18660*/  FFMA.FTZ R173, R18, c[0x0][0x23c], -R193.reuse ;  /* 0x00008f0012ad7a23 */ /* 0x100fe200000108c1 */
[----:B------:R-:W-:Y:S01]  /*18670*/  MUFU.EX2 R175, R175 ;  /* 0x000000af00af7308 */ /* 0x000fe20000000800 */
[----:B------:R-:W-:Y:S01]  /*18680*/  FFMA.FTZ R34, R16, c[0x0][0x23c], -R193 ;  /* 0x00008f0010227a23 */ /* 0x000fe200000108c1 */
[----:B------:R-:W3:Y:S01]  /*18690*/  LDSM.16.MT88.4 R8, [R222+0x10800] ;  /* 0x01080000de08783b */ /* 0x000ee20000004200 */
[----:B------:R-:W-:-:S02]  /*186a0*/  FFMA.FTZ R171, R19, c[0x0][0x23c], -R30 ;  /* 0x00008f0013ab7a23 */ /* 0x000fc4000001081e */
[--C-:B------:R-:W-:Y:S01]  /*186b0*/  FFMA.FTZ R0, R17, c[0x0][0x23c], -R30.reuse ;  /* 0x00008f0011007a23 */ /* 0x100fe2000001081e */
[----:B------:R-:W-:Y:S01]  /*186c0*/  LDSM.16.MT88.4 R24, [R224+0x12800] ;  /* 0x01280000e018783b */ /* 0x000fe20000004200 */
[--C-:B------:R-:W-:Y:S01]  /*186d0*/  FFMA.FTZ R183, R184, c[0x0][0x23c], -R193.reuse ;  /* 0x00008f00b8b77a23 */ /* 0x100fe200000108c1 */
[----:B------:R-:W4:Y:S01]  /*186e0*/  MUFU.EX2 R170, R170 ;  /* 0x000000aa00aa7308 */ /* 0x000f220000000800 */
[----:B-1----:R-:W-:Y:S01]  /*186f0*/  F2FP.PACK_AB R128, R174, R177 ;  /* 0x000000b1ae80723e */ /* 0x002fe200000000ff */
[----:B------:R-:W1:Y:S01]  /*18700*/  LDSM.16.MT88.4 R16, [R220+0x10800] ;  /* 0x01080000dc10783b */ /* 0x000e620000004200 */
[--C-:B------:R-:W-:Y:S02]  /*18710*/  FFMA.FTZ R185, R182, c[0x0][0x23c], -R193.reuse ;  /* 0x00008f00b6b97a23 */ /* 0x100fe400000108c1 */
[--C-:B------:R-:W-:Y:S02]  /*18720*/  FFMA.FTZ R178, R178, c[0x0][0x23c], -R193.reuse ;  /* 0x00008f00b2b27a23 */ /* 0x100fe400000108c1 */
[----:B------:R-:W-:Y:S01]  /*18730*/  FFMA.FTZ R180, R180, c[0x0][0x23c], -R193 ;  /* 0x00008f00b4b47a23 */ /* 0x000fe200000108c1 */
[----:B------:R-:W-:Y:S01]  /*18740*/  MUFU.EX2 R179, R179 ;  /* 0x000000b300b37308 */ /* 0x000fe20000000800 */
[----:B------:R-:W-:-:S02]  /*18750*/  FFMA.FTZ R182, R197, c[0x0][0x23c], -R30 ;  /* 0x00008f00c5b67a23 */ /* 0x000fc4000001081e */
[--C-:B------:R-:W-:Y:S02]  /*18760*/  FFMA.FTZ R187, R187, c[0x0][0x23c], -R30.reuse ;  /* 0x00008f00bbbb7a23 */ /* 0x100fe4000001081e */
[--C-:B------:R-:W-:Y:S02]  /*18770*/  FFMA.FTZ R184, R195, c[0x0][0x23c], -R30.reuse ;  /* 0x00008f00c3b87a23 */ /* 0x100fe4000001081e */
[--C-:B------:R-:W-:Y:S01]  /*18780*/  FFMA.FTZ R191, R191, c[0x0][0x23c], -R30.reuse ;  /* 0x00008f00bfbf7a23 */ /* 0x100fe2000001081e */
[----:B------:R-:W5:Y:S01]  /*18790*/  MUFU.EX2 R176, R176 ;  /* 0x000000b000b07308 */ /* 0x000f620000000800 */
[----:B----4-:R-:W-:Y:S01]  /*187a0*/  F2FP.PACK_AB R130, R170, R175 ;  /* 0x000000afaa82723e */ /* 0x010fe200000000ff */
[--C-:B------:R-:W-:Y:S02]  /*187b0*/  FFMA.FTZ R251, R186, c[0x0][0x23c], -R193.reuse ;  /* 0x00008f00bafb7a23 */ /* 0x100fe400000108c1 */
[----:B------:R-:W-:Y:S02]  /*187c0*/  FFMA.FTZ R195, R190, c[0x0][0x23c], -R193 ;  /* 0x00008f00bec37a23 */ /* 0x000fe400000108c1 */
[----:B------:R-:W-:-:S02]  /*187d0*/  FFMA.FTZ R186, R189, c[0x0][0x23c], -R30 ;  /* 0x00008f00bdba7a23 */ /* 0x000fc4000001081e */
[----:B------:R-:W-:Y:S01]  /*187e0*/  MUFU.EX2 R181, R181 ;  /* 0x000000b500b57308 */ /* 0x000fe20000000800 */
[--C-:B------:R-:W-:Y:S02]  /*187f0*/  FFMA.FTZ R192, R192, c[0x0][0x23c], -R193.reuse ;  /* 0x00008f00c0c07a23 */ /* 0x100fe400000108c1 */
[----:B------:R-:W-:Y:S02]  /*18800*/  FFMA.FTZ R188, R188, c[0x0][0x23c], -R193 ;  /* 0x00008f00bcbc7a23 */ /* 0x000fe400000108c1 */
[--C-:B------:R-:W-:Y:S02]  /*18810*/  FFMA.FTZ R189, R31, c[0x0][0x23c], -R30.reuse ;  /* 0x00008f001fbd7a23 */ /* 0x100fe4000001081e */
[--C-:B------:R-:W-:Y:S01]  /*18820*/  FFMA.FTZ R190, R29, c[0x0][0x23c], -R30.reuse ;  /* 0x00008f001dbe7a23 */ /* 0x100fe2000001081e */
[----:B------:R-:W4:Y:S01]  /*18830*/  MUFU.EX2 R172, R172 ;  /* 0x000000ac00ac7308 */ /* 0x000f220000000800 */
[----:B-----5:R-:W-:Y:S01]  /*18840*/  F2FP.PACK_AB R129, R176, R179 ;  /* 0x000000b3b081723e */ /* 0x020fe200000000ff */
[----:B------:R-:W-:-:S02]  /*18850*/  FFMA.FTZ R249, R28, c[0x0][0x23c], -R30 ;  /* 0x00008f001cf97a23 */ /* 0x000fc4000001081e */
[----:B------:R-:W-:Y:S01]  /*18860*/  LDSM.16.MT88.4 R28, [R221+0x11800] ;  /* 0x01180000dd1c783b */ /* 0x000fe20000004200 */
[----:B------:R-:W-:Y:S02]  /*18870*/  FADD.FTZ R174, R177, R174 ;  /* 0x000000aeb1ae7221 */ /* 0x000fe40000010000 */
[----:B------:R-:W-:Y:S01]  /*18880*/  FADD.FTZ R176, R179, R176 ;  /* 0x000000b0b3b07221 */ /* 0x000fe20000010000 */
[----:B------:R-:W-:Y:S01]  /*18890*/  MUFU.EX2 R173, R173 ;  /* 0x000000ad00ad7308 */ /* 0x000fe20000000800 */
[----:B------:R-:W-:-:S04]  /*188a0*/  FADD.FTZ R175, R175, R174 ;  /* 0x000000aeafaf7221 */ /* 0x000fc80000010000 */
[----:B------:R-:W-:Y:S01]  /*188b0*/  FADD.FTZ R170, R170, R175 ;  /* 0x000000afaaaa7221 */ /* 0x000fe20000010000 */
[----:B----4-:R-:W-:Y:S02]  /*188c0*/  F2FP.PACK_AB R131, R172, R181 ;  /* 0x000000b5ac83723e */ /* 0x010fe400000000ff */
[----:B------:R-:W4:Y:S01]  /*188d0*/  MUFU.EX2 R34, R34 ;  /* 0x0000002200227308 */ /* 0x000f220000000800 */
        /* <DEDUP_REMOVED lines=116> */
[----:B--2---:R-:W-:Y:S01]  /*19020*/  F2FP.PACK_AB R4, R183, R178 ;  /* 0x000000b2b704723e */ /* 0x004fe200000000ff */
        /* <DEDUP_REMOVED lines=52> */
[----:B------:R-:W-:Y:S07]  /*19370*/  LDSM.16.MT88.4 R24, [R220+0x11800] ;  /* 0x01180000dc18783b */ /* 0x000fee0000004200 */
[C---:B-----5:R-:W-:Y:S08]  /*19380*/  HMMA.16816.F32 R116, R4.reuse, R20, R116 ;  /* 0x000000140474723c */ /* 0x060ff00000001874 */
        /* <DEDUP_REMOVED lines=62> */
[----:B------:R-:W-:Y:S01]  /*19770*/  ULDC.64 UR8, c[0x0][0x118] ;  /* 0x0000460000087ab9 */ /* 0x000fe20000000a00 */
[----:B------:R-:W-:Y:S01]  /*19780*/  IADD3 R240, R166, -0x2, RZ ;  /* 0xfffffffea6f07810 */ /* 0x000fe20007ffe0ff */
[----:B------:R-:W-:Y:S06]  /*19790*/  BAR.SYNC.DEFER_BLOCKING 0x0 ;  /* 0x0000000000007b1d */ /* 0x000fec0000010000 */
[----:B------:R-:W-:Y:S05]  /*197a0*/  @!P3 BRA `(.L_x_6593) ;  /* 0x000003b00000b947 */ /* 0x000fea0003800000 */
[----:B------:R-:W-:Y:S01]  /*197b0*/  IABS R0, c[0x0][0x2d0] ;  /* 0x0000b40000007a13 */ /* 0x000fe20000000000 */
[----:B------:R-:W-:-:S03]  /*197c0*/  IMAD.SHL.U32 R2, R240, 0x40, RZ ;  /* 0x00000040f0027824 */ /* 0x000fc600078e00ff */
[----:B------:R-:W1:Y:S02]  /*197d0*/  I2F.RP R7, R0 ;  /* 0x0000000000077306 */ /* 0x000e640000209400 */
[----:B------:R-:W-:Y:S02]  /*197e0*/  IADD3 R10, R2, 0x40, RZ ;  /* 0x00000040020a7810 */ /* 0x000fe40007ffe0ff */
        /* <DEDUP_REMOVED lines=27> */
[----:B------:R-:W-:-:S02]  /*199a0*/  ISETP.NE.AND P1, PT, RZ, c[0x0][0x2d0], PT ;  /* 0x0000b400ff007a0c */ /* 0x000fc40003f25270 */
[----:B------:R-:W-:-:S05]  /*199b0*/  LOP3.LUT R0, RZ, c[0x0][0x2d0], RZ, 0x33, !PT ;  /* 0x0000b400ff007a12 */ /* 0x000fca00078e33ff */
        /* <DEDUP_REMOVED lines=22> */
[----:B------:R-:W-:-:S04]  /*19b20*/  IMAD R5, R4, c[0x0][0x18c], R5 ;  /* 0x0000630004057a24 */ /* 0x000fc800078e0205 */
[----:B------:R-:W-:Y:S01]  /*19b30*/  IMAD.IADD R0, R7, 0x1, R5 ;  /* 0x0000000107007824 */ /* 0x000fe200078e0205 */
[----:B------:R-:W-:Y:S01]  /*19b40*/  MOV R5, R6 ;  /* 0x0000000600057202 */ /* 0x000fe20000000f00 */
[----:B------:R-:W-:Y:S05]  /*19b50*/  BRA `(.L_x_6594) ;  /* 0x0000003000007947 */ /* 0x000fea0003800000 */
.L_x_6593:
[----:B------:R-:W-:-:S05]  /*19b60*/  IMAD.MOV.U32 R5, RZ, RZ, c[0x0][0x1a0] ;  /* 0x00006800ff057624 */ /* 0x000fca00078e00ff */
[----:B------:R-:W-:-:S04]  /*19b70*/  LEA R5, -R5, RZ, 0x6 ;  /* 0x000000ff05057211 */ /* 0x000fc800078e31ff */
[----:B------:R-:W-:Y:S02]  /*19b80*/  SHF.R.S32.HI R0, RZ, 0x1f, R5 ;  /* 0x0000001fff007819 */ /* 0x000fe40000011405 */
.L_x_6594:
[----:B------:R-:W-:Y:S01]  /*19b90*/  ULDC.64 UR4, c[0x0][0x1a0] ;  /* 0x0000680000047ab9 */ /* 0x000fe20000000a00 */
[C---:B------:R-:W-:Y:S01]  /*19ba0*/  IADD3 R7, P1, R5.reuse, R168, RZ ;  /* 0x000000a805077210 */ /* 0x040fe20007f3e0ff */
[----:B------:R-:W-:Y:S01]  /*19bb0*/  USHF.L.U32 UR6, UR4, 0x4, URZ ;  /* 0x0000000404067899 */ /* 0x000fe2000800063f */
[----:B------:R-:W-:Y:S01]  /*19bc0*/  LEA R242, P0, R5, R242, 0x1 ;  /* 0x000000f205f27211 */ /* 0x000fe200078008ff */
[----:B------:R-:W-:Y:S01]  /*19bd0*/  UMOV UR7, 0x4 ;  /* 0x0000000400077882 */ /* 0x000fe20000000000 */
[----:B------:R-:W-:Y:S01]  /*19be0*/  LEA R6, P2, R7, c[0x0][0x170], 0x1 ;  /* 0x00005c0007067a11 */ /* 0x000fe200078408ff */
[----:B------:R-:W-:Y:S01]  /*19bf0*/  USHF.L.U64.HI UR7, UR4, UR7, UR5 ;  /* 0x0000000704077299 */ /* 0x000fe20008010205 */
[----:B------:R-:W-:Y:S01]  /*19c00*/  IMAD.X R2, R0, 0x1, R165, P1 ;  /* 0x0000000100027824 */ /* 0x000fe200008e06a5 */
[----:B------:R-:W-:Y:S01]  /*19c10*/  LEA.HI.X R241, R5, R241, R0, 0x1, P0 ;  /* 0x000000f105f17211 */ /* 0x000fe200000f0c00 */
[----:B------:R-:W-:Y:S01]  /*19c20*/  USHF.L.U32 UR10, UR4, 0x5, URZ ;  /* 0x00000005040a7899 */ /* 0x000fe2000800063f */
[----:B------:R-:W-:Y:S01]  /*19c30*/  IADD3 R5, P1, P0, R168, UR6, R5 ;  /* 0x00000006a8057c10 */ /* 0x000fe2000f83e005 */
[----:B------:R-:W-:Y:S01]  /*19c40*/  UMOV UR6, 0x5 ;  /* 0x0000000500067882 */ /* 0x000fe20000000000 */
[----:B------:R-:W-:Y:S01]  /*19c50*/  LEA.HI.X R7, R7, c[0x0][0x174], R2, 0x1, P2 ;  /* 0x00005d0007077a11 */ /* 0x000fe200010f0c02 */
[----:B------:R-:W-:Y:S01]  /*19c60*/  USHF.L.U64.HI UR4, UR4, UR6, UR5 ;  /* 0x0000000604047299 */ /* 0x000fe20008010205 */
[----:B------:R-:W-:Y:S01]  /*19c70*/  IADD3.X R0, R165, UR7, R0, P1, P0 ;  /* 0x00000007a5007c10 */ /* 0x000fe20008fe0400 */
[----:B------:R-:W-:Y:S01]  /*19c80*/  IMAD.MOV.U32 R243, RZ, RZ, R241 ;  /* 0x000000fffff37224 */ /* 0x000fe200078e00f1 */
[----:B------:R-:W-:Y:S01]  /*19c90*/  LEA R8, P0, R5, c[0x0][0x170], 0x1 ;  /* 0x00005c0005087a11 */ /* 0x000fe200078008ff */
[----:B------:R-:W-:Y:S01]  /*19ca0*/  IMAD R167, R240, 0x40, R167 ;  /* 0x00000040f0a77824 */ /* 0x000fe200078e02a7 */
[----:B------:R-:W-:-:S02]  /*19cb0*/  IADD3 R4, P1, R242, UR10, RZ ;  /* 0x0000000af2047c10 */ /* 0x000fc4000ff3e0ff */
        /* <DEDUP_REMOVED lines=8> */
[----:B------:R-:W-:Y:S02]  /*19d40*/  IADD3 R28, P0, R8, UR10, RZ ;  /* 0x0000000a081c7c10 */ /* 0x000fe4000ff1e0ff */
[----:B------:R-:W-:Y:S01]  /*19d50*/  IADD3.X R11, R5, UR4, RZ, P1, !PT ;  /* 0x00000004050b7c10 */ /* 0x000fe20008ffe4ff */
[----:B------:R2:W-:Y:S01]  /*19d60*/  LDGSTS.E.BYPASS.LTC128B.128 [R236+0x14000], [R6.64+0x100] ;  /* 0x1400010006ec7fae */ /* 0x0005e2000b901d48 */
[----:B------:R-:W-:-:S02]  /*19d70*/  IADD3 R20, P1, R10, UR10, RZ ;  /* 0x0000000a0a147c10 */ /* 0x000fc4000ff3e0ff */
[----:B------:R-:W-:Y:S01]  /*19d80*/  IADD3.X R29, R9, UR4, RZ, P0, !PT ;  /* 0x00000004091d7c10 */ /* 0x000fe200087fe4ff */
[----:B------:R2:W-:Y:S01]  /*19d90*/  LDGSTS.E.BYPASS.LTC128B.128 [R236+0x16000], [R6.64+0x180] ;  /* 0x1600018006ec7fae */ /* 0x0005e2000b901d48 */
[----:B------:R-:W-:Y:S02]  /*19da0*/  IADD3 R22, P0, R28, UR10, RZ ;  /* 0x0000000a1c167c10 */ /* 0x000fe4000ff1e0ff */
[----:B------:R-:W-:Y:S01]  /*19db0*/  IADD3.X R21, R11, UR4, RZ, P1, !PT ;  /* 0x000000040b157c10 */ /* 0x000fe20008ffe4ff */
[----:B------:R2:W-:Y:S01]  /*19dc0*/  LDGSTS.E.BYPASS.LTC128B.128 [R236+0x10800], [R4.64] ;  /* 0x1080000004ec7fae */ /* 0x0005e2000b901d48 */
[----:B------:R-:W-:Y:S02]  /*19dd0*/  IADD3.X R23, R29, UR4, RZ, P0, !PT ;  /* 0x000000041d177c10 */ /* 0x000fe400087fe4ff */
[C---:B------:R-:W-:Y:S01]  /*19de0*/  IADD3 R0, R167.reuse, 0x1, RZ ;  /* 0x00000001a7007810 */ /* 0x040fe20007ffe0ff */
[----:B------:R3:W-:Y:S01]  /*19df0*/  LDGSTS.E.BYPASS.LTC128B.128 [R236+0x12800], [R8.64+0x80] ;  /* 0x1280008008ec7fae */ /* 0x0007e2000b901d48 */
[----:B------:R-:W-:-:S02]  /*19e00*/  ISETP.GE.AND P5, PT, R167, R244, PT ;  /* 0x000000f4a700720c */ /* 0x000fc40003fa6270 */
[C---:B------:R-:W-:Y:S01]  /*19e10*/  ISETP.GE.AND P4, PT, R0.reuse, R244, PT ;  /* 0x000000f40000720c */ /* 0x040fe20003f86270 */
[----:B------:R3:W-:Y:S01]  /*19e20*/  LDGSTS.E.BYPASS.LTC128B.128 [R236+0x14800], [R8.64+0x100] ;  /* 0x1480010008ec7fae */ /* 0x0007e2000b901d48 */
[CC--:B------:R-:W-:Y:S02]  /*19e30*/  ISETP.GE.AND P0, PT, R0.reuse, R245.reuse, PT ;  /* 0x000000f50000720c */ /* 0x0c0fe40003f06270 */
[C---:B------:R-:W-:Y:S01]  /*19e40*/  ISETP.GE.AND P1, PT, R167.reuse, R245, PT ;  /* 0x000000f5a700720c */ /* 0x040fe20003f26270 */
[----:B------:R3:W-:Y:S01]  /*19e50*/  LDGSTS.E.BYPASS.LTC128B.128 [R236+0x16800], [R8.64+0x180] ;  /* 0x1680018008ec7fae */ /* 0x0007e2000b901d48 */
[----:B------:R-:W-:Y:S02]  /*19e60*/  IADD3 R2, R167, 0x8, RZ ;  /* 0x00000008a7027810 */ /* 0x000fe40007ffe0ff */
[C---:B------:R-:W-:Y:S01]  /*19e70*/  ISETP.LT.OR P4, PT, R0.reuse, R247, P4 ;  /* 0x000000f70000720c */ /* 0x040fe20002781670 */
[----:B------:R3:W-:Y:S01]  /*19e80*/  LDGSTS.E.BYPASS.LTC128B.128 [R236+0x11000], [R10.64] ;  /* 0x110000000aec7fae */ /* 0x0007e2000b901d48 */
[----:B------:R-:W-:-:S02]  /*19e90*/  ISETP.LT.OR P0, PT, R0, R246, P0 ;  /* 0x000000f60000720c */ /* 0x000fc40000701670 */
[C---:B------:R-:W-:Y:S01]  /*19ea0*/  ISETP.LT.OR P5, PT, R167.reuse, R247, P5 ;  /* 0x000000f7a700720c */ /* 0x040fe20002fa1670 */
[----:B------:R4:W-:Y:S01]  /*19eb0*/  LDGSTS.E.BYPASS.LTC128B.128 [R236+0x13000], [R28.64+0x80] ;  /* 0x130000801cec7fae */ /* 0x0009e2000b901d48 */
[C---:B------:R-:W-:Y:S02]  /*19ec0*/  ISETP.LT.OR P1, PT, R167.reuse, R246, P1 ;  /* 0x000000f6a700720c */ /* 0x040fe40000f21670 */
[----:B------:R-:W-:Y:S01]  /*19ed0*/  IADD3 R0, R167, 0x9, RZ ;  /* 0x00000009a7007810 */ /* 0x000fe20007ffe0ff */
[----:B------:R4:W-:Y:S01]  /*19ee0*/  LDGSTS.E.BYPASS.LTC128B.128 [R236+0x15000], [R28.64+0x100] ;  /* 0x150001001cec7fae */ /* 0x0009e2000b901d48 */
[C---:B------:R-:W-:Y:S02]  /*19ef0*/  ISETP.GE.AND P6, PT, R2.reuse, R244, PT ;  /* 0x000000f40200720c */ /* 0x040fe40003fc6270 */
[C---:B------:R-:W-:Y:S01]  /*19f00*/  ISETP.GE.AND P2, PT, R2.reuse, R245, PT ;  /* 0x000000f50200720c */ /* 0x040fe20003f46270 */
[----:B------:R4:W-:Y:S01]  /*19f10*/  LDGSTS.E.BYPASS.LTC128B.128 [R236+0x17000], [R28.64+0x180] ;  /* 0x170001801cec7fae */ /* 0x0009e2000b901d48 */
[----:B------:R-:W-:-:S02]  /*19f20*/  ISETP.LT.OR P6, PT, R2, R247, P6 ;  /* 0x000000f70200720c */ /* 0x000fc400037c1670 */
[----:B------:R-:W-:Y:S01]  /*19f30*/  ISETP.LT.OR P2, PT, R2, R246, P2 ;  /* 0x000000f60200720c */ /* 0x000fe20001741670 */
[----:B------:R5:W-:Y:S04]  /*19f40*/  LDGSTS.E.BYPASS.LTC128B.128 [R236+0x11800], [R20.64] ;  /* 0x1180000014ec7fae */ /* 0x000be8000b901d48 */
[----:B------:R5:W-:Y:S04]  /*19f50*/  LDGSTS.E.BYPASS.LTC128B.128 [R236+0x13800], [R22.64+0x80] ;  /* 0x1380008016ec7fae */ /* 0x000be8000b901d48 */
[----:B------:R5:W-:Y:S04]  /*19f60*/  LDGSTS.E.BYPASS.LTC128B.128 [R236+0x15800], [R22.64+0x100] ;  /* 0x1580010016ec7fae */ /* 0x000be8000b901d48 */
[----:B------:R5:W-:Y:S04]  /*19f70*/  LDGSTS.E.BYPASS.LTC128B.128 [R236+0x17800], [R22.64+0x180] ;  /* 0x1780018016ec7fae */ /* 0x000be8000b901d48 */
[----:B------:R-:W-:Y:S04]  /*19f80*/  LDSM.16.M88.4 R24, [R230] ;  /* 0x00000000e618783b */ /* 0x000fe80000000200 */
[----:B--2---:R-:W3:Y:S04]  /*19f90*/  LDSM.16.M88.4 R4, [R229+0x8000] ;  /* 0x00800000e504783b */ /* 0x004ee80000000200 */
[----:B------:R-:W2:Y:S04]  /*19fa0*/  LDSM.16.M88.4 R172, [R229+0x8800] ;  /* 0x00880000e5ac783b */ /* 0x000ea80000000200 */
[----:B------:R-:W1:Y:S04]  /*19fb0*/  LDSM.16.M88.4 R32, [R229+0x9000] ;  /* 0x00900000e520783b */ /* 0x000e680000000200 */
[----:B------:R-:W4:Y:S04]  /*19fc0*/  LDSM.16.M88.4 R16, [R229+0x9800] ;  /* 0x00980000e510783b */ /* 0x000f280000000200 */
[----:B------:R-:W-:Y:S04]  /*19fd0*/  LDSM.16.M88.4 R12, [R228] ;  /* 0x00000000e40c783b */ /* 0x000fe80000000200 */
[----:B------:R-:W4:Y:S04]  /*19fe0*/  LDSM.16.M88.4 R192, [R227] ;  /* 0x00000000e3c0783b */ /* 0x000f280000000200 */
[----:B------:R-:W4:Y:S04]  /*19ff0*/  LDSM.16.M88.4 R188, [R219] ;  /* 0x00000000dbbc783b */ /* 0x000f280000000200 */
[----:B------:R-:W4:Y:S04]  /*1a000*/  LDSM.16.M88.4 R184, [R218] ;  /* 0x00000000dab8783b */ /* 0x000f280000000200 */
[----:B------:R-:W4:Y:S04]  /*1a010*/  LDSM.16.M88.4 R180, [R217] ;  /* 0x00000000d9b4783b */ /* 0x000f280000000200 */
[----:B-----5:R-:W-:Y:S01]  /*1a020*/  LDSM.16.M88.4 R20, [R223+0x8000] ;  /* 0x00800000df14783b */ /* 0x020fe20000000200 */
[C---:B---3--:R-:W-:Y:S03]  /*1a030*/  HMMA.16816.F32 R8, R24.reuse, R4, RZ ;  /* 0x000000041808723c */ /* 0x048fe600000018ff */
[----:B------:R-:W-:Y:S04]  /*1a040*/  LDSM.16.M88.4 R196, [R216+0x1000] ;  /* 0x00100000d8c4783b */ /* 0x000fe80000000200 */
[----:B------:R-:W0:Y:S01]  /*1a050*/  LDGDEPBAR ;  /* 0x00000000000079af */ /* 0x000e220000000000 */
[C---:B--2---:R-:W-:Y:S08]  /*1a060*/  HMMA.16816.F32 R176, R24.reuse, R172, RZ ;  /* 0x000000ac18b0723c */ /* 0x044ff000000018ff */
[C---:B-1----:R-:W-:Y:S08]  /*1a070*/  HMMA.16816.F32 R168, R24.reuse, R32, RZ ;  /* 0x0000002018a8723c */ /* 0x042ff000000018ff */
[C---:B------:R-:W-:Y:S08]  /*1a080*/  HMMA.16816.F32 R4, R24.reuse, R6, RZ ;  /* 0x000000061804723c */ /* 0x040ff000000018ff */
        /* <DEDUP_REMOVED lines=42> */
[----:B------:R-:W-:Y:S04]  /*1a330*/  LDSM.16.M88.4 R12, [R228+0x2000] ;  /* 0x00200000e40c783b */ /* 0x000fe80000000200 */
[----:B------:R-:W2:Y:S03]  /*1a340*/  LDSM.16.M88.4 R192, [R215] ;  /* 0x00000000d7c0783b */ /* 0x000ea60000000200 */
[C---:B---3--:R-:W-:Y:S08]  /*1a350*/  HMMA.16816.F32 R8, R16.reuse, R188, R8 ;  /* 0x000000bc1008723c */ /* 0x048ff00000001808 */
[C---:B------:R-:W-:Y:S01]  /*1a360*/  HMMA.16816.F32 R4, R16.reuse, R190, R4 ;  /* 0x000000be1004723c */ /* 0x040fe20000001804 */
[----:B------:R-:W3:Y:S07]  /*1a370*/  LDSM.16.M88.4 R188, [R214] ;  /* 0x00000000d6bc783b */ /* 0x000eee0000000200 */
[C---:B----4-:R-:W-:Y:S08]  /*1a380*/  HMMA.16816.F32 R176, R16.reuse, R184, R176 ;  /* 0x000000b810b0723c */ /* 0x050ff000000018b0 */
[C---:B------:R-:W-:Y:S01]  /*1a390*/  HMMA.16816.F32 R172, R16.reuse, R186, R172 ;  /* 0x000000ba10ac723c */ /* 0x040fe200000018ac */
[----:B------:R-:W4:Y:S07]  /*1a3a0*/  LDSM.16.M88.4 R184, [R213] ;  /* 0x00000000d5b8783b */ /* 0x000f2e0000000200 */
[C---:B-----5:R-:W-:Y:S08]  /*1a3b0*/  HMMA.16816.F32 R168, R16.reuse, R180, R168 ;  /* 0x000000b410a8723c */ /* 0x060ff000000018a8 */
[C---:B------:R-:W-:Y:S01]  /*1a3c0*/  HMMA.16816.F32 R32, R16.reuse, R182, R32 ;  /* 0x000000b61020723c */ /* 0x040fe20000001820 */
[----:B------:R-:W5:Y:S07]  /*1a3d0*/  LDSM.16.M88.4 R180, [R212] ;  /* 0x00000000d4b4783b */ /* 0x000f6e0000000200 */
[C---:B-1----:R-:W-:Y:S08]  /*1a3e0*/  HMMA.16816.F32 R28, R16.reuse, R20, R28 ;  /* 0x00000014101c723c */ /* 0x042ff0000000181c */
[----:B------:R-:W-:Y:S01]  /*1a3f0*/  HMMA.16816.F32 R24, R16, R22, R24 ;  /* 0x000000161018723c */ /* 0x000fe20000001818 */
[----:B------:R-:W-:Y:S04]  /*1a400*/  LDSM.16.M88.4 R16, [R226+0x2000] ;  /* 0x00200000e210783b */ /* 0x000fe80000000200 */
        /* <DEDUP_REMOVED lines=10> */
[C---:B-----5:R-:W-:Y:S08]  /*1a4b0*/  HMMA.16816.F32 R28, R12.reuse, R180, R28 ;  /* 0x000000b40c1c723c */ /* 0x060ff0000000181c */
        /* <DEDUP_REMOVED lines=27> */
[----:B------:R-:W-:Y:S04]  /*1a670*/  LDSM.16.M88.4 R188, [R211] ;  /* 0x00000000d3bc783b */ /* 0x000fe80000000200 */
[----:B------:R-:W-:Y:S03]  /*1a680*/  LDSM.16.M88.4 R184, [R210] ;  /* 0x00000000d2b8783b */ /* 0x000fe60000000200 */
[C---:B---3--:R-:W-:Y:S08]  /*1a690*/  HMMA.16816.F32 R8, R16.reuse, R12, R8 ;  /* 0x0000000c1008723c */ /* 0x048ff00000001808 */
[C---:B------:R-:W-:Y:S01]  /*1a6a0*/  HMMA.16816.F32 R4, R16.reuse, R14, R4 ;  /* 0x0000000e1004723c */ /* 0x040fe20000001804 */
[----:B------:R-:W2:Y:S07]  /*1a6b0*/  LDSM.16.M88.4 R12, [R228+0x4000] ;  /* 0x00400000e40c783b */ /* 0x000eae0000000200 */
        /* <DEDUP_REMOVED lines=26> */
[C---:B--2---:R-:W-:Y:S08]  /*1a860*/  HMMA.16816.F32 R176, R16.reuse, R188, R176 ;  /* 0x000000bc10b0723c */ /* 0x044ff000000018b0 */
[C---:B------:R-:W-:Y:S01]  /*1a870*/  HMMA.16816.F32 R172, R16.reuse, R190, R172 ;  /* 0x000000be10ac723c */ /* 0x040fe200000018ac */
[----:B------:R-:W2:Y:S07]  /*1a880*/  LDSM.16.M88.4 R188, [R216+0x5000] ;  /* 0x00500000d8bc783b */ /* 0x000eae0000000200 */
[C---:B-----5:R-:W-:Y:S08]  /*1a890*/  HMMA.16816.F32 R168, R16.reuse, R184, R168 ;  /* 0x000000b810a8723c */ /* 0x060ff000000018a8 */
[C---:B------:R-:W-:Y:S01]  /*1a8a0*/  HMMA.16816.F32 R32, R16.reuse, R186, R32 ;  /* 0x000000ba1020723c */ /* 0x040fe20000001820 */
[----:B------:R-:W5:Y:S07]  /*1a8b0*/  LDSM.16.M88.4 R184, [R216+0x5800] ;  /* 0x00580000d8b8783b */ /* 0x000f6e0000000200 */
[C---:B-1----:R-:W-:Y:S08]  /*1a8c0*/  HMMA.16816.F32 R28, R16.reuse, R20, R28 ;  /* 0x00000014101c723c */ /* 0x042ff0000000181c */
[----:B------:R-:W-:Y:S01]  /*1a8d0*/  HMMA.16816.F32 R24, R16, R22, R24 ;  /* 0x000000161018723c */ /* 0x000fe20000001818 */
[----:B------:R-:W-:Y:S04]  /*1a8e0*/  LDSM.16.M88.4 R16, [R229+0xe800] ;  /* 0x00e80000e510783b */ /* 0x000fe80000000200 */
[----:B------:R-:W-:Y:S03]  /*1a8f0*/  LDSM.16.M88.4 R20, [R229+0xe000] ;  /* 0x00e00000e514783b */ /* 0x000fe60000000200 */
[C---:B---3--:R-:W-:Y:S08]  /*1a900*/  HMMA.16816.F32 R8, R180.reuse, R12, R8 ;  /* 0x0000000cb408723c */ /* 0x048ff00000001808 */
[C---:B------:R-:W-:Y:S01]  /*1a910*/  HMMA.16816.F32 R4, R180.reuse, R14, R4 ;  /* 0x0000000eb404723c */ /* 0x040fe20000001804 */
[----:B------:R-:W1:Y:S07]  /*1a920*/  LDSM.16.M88.4 R12, [R230+0x6000] ;  /* 0x00600000e60c783b */ /* 0x000e6e0000000200 */
[C---:B----4-:R-:W-:Y:S08]  /*1a930*/  HMMA.16816.F32 R176, R180.reuse, R192, R176 ;  /* 0x000000c0b4b0723c */ /* 0x050ff000000018b0 */
[C---:B------:R-:W-:Y:S01]  /*1a940*/  HMMA.16816.F32 R172, R180.reuse, R194, R172 ;  /* 0x000000c2b4ac723c */ /* 0x040fe200000018ac */
[----:B------:R-:W3:Y:S07]  /*1a950*/  LDSM.16.M88.4 R192, [R229+0xf800] ;  /* 0x00f80000e5c0783b */ /* 0x000eee0000000200 */
[C---:B--2---:R-:W-:Y:S08]  /*1a960*/  HMMA.16816.F32 R168, R180.reuse, R188, R168 ;  /* 0x000000bcb4a8723c */ /* 0x044ff000000018a8 */
[C---:B------:R-:W-:Y:S01]  /*1a970*/  HMMA.16816.F32 R32, R180.reuse, R190, R32 ;  /* 0x000000beb420723c */ /* 0x040fe20000001820 */
[----:B------:R-:W-:Y:S07]  /*1a980*/  LDSM.16.M88.4 R188, [R207] ;  /* 0x00000000cfbc783b */ /* 0x000fee0000000200 */
[C---:B-----5:R-:W-:Y:S08]  /*1a990*/  HMMA.16816.F32 R28, R180.reuse, R184, R28 ;  /* 0x000000b8b41c723c */ /* 0x060ff0000000181c */
        /* <DEDUP_REMOVED lines=9> */
[C---:B------:R-:W-:Y:S08]  /*1aa30*/  HMMA.16816.F32 R168, R12.reuse, R196, R168 ;  /* 0x000000c40ca8723c */ /* 0x040ff000000018a8 */
[C---:B------:R-:W-:Y:S08]  /*1aa40*/  HMMA.16816.F32 R32, R12.reuse, R198, R32 ;  /* 0x000000c60c20723c */ /* 0x040ff00000001820 */
        /* <DEDUP_REMOVED lines=20> */
[C---:B-1----:R-:W-:Y:S08]  /*1ab90*/  HMMA.16816.F32 R176, R192.reuse, R188, R176 ;  /* 0x000000bcc0b0723c */ /* 0x042ff000000018b0 */
[C---:B------:R-:W-:Y:S08]  /*1aba0*/  HMMA.16816.F32 R172, R192.reuse, R190, R172 ;  /* 0x000000bec0ac723c */ /* 0x040ff000000018ac */
[----:B----4-:R-:W-:Y:S08]  /*1abb0*/  HMMA.16816.F32 R32, R192, R186, R32 ;  /* 0x000000bac020723c */ /* 0x010ff00000001820 */
[C---:B--2---:R-:W-:Y:S08]  /*1abc0*/  HMMA.16816.F32 R8, R20.reuse, R16, R8 ;  /* 0x000000101408723c */ /* 0x044ff00000001808 */
[C---:B------:R-:W-:Y:S01]  /*1abd0*/  HMMA.16816.F32 R4, R20.reuse, R18, R4 ;  /* 0x000000121404723c */ /* 0x040fe20000001804 */
[----:B------:R-:W1:Y:S07]  /*1abe0*/  LDSM.16.M88.4 R16, [R216+0x7000] ;  /* 0x00700000d810783b */ /* 0x000e6e0000000200 */
[----:B---3--:R-:W-:Y:S07]  /*1abf0*/  HMMA.16816.F32 R176, R20, R12, R176 ;  /* 0x0000000c14b0723c */ /* 0x008fee00000018b0 */
[----:B------:R-:W-:Y:S01]  /*1ac00*/  IADD3 R12, R167, 0x10, RZ ;  /* 0x00000010a70c7810 */ /* 0x000fe20007ffe0ff */
[----:B------:R-:W-:Y:S01]  /*1ac10*/  HMMA.16816.F32 R168, R192, R184, R168 ;  /* 0x000000b8c0a8723c */ /* 0x000fe200000018a8 */
[----:B------:R-:W-:-:S02]  /*1ac20*/  FSEL R8, R8, -INF , !P5 ;  /* 0xff80000008087808 */ /* 0x000fc40006800000 */
[----:B------:R-:W-:Y:S02]  /*1ac30*/  FSEL R10, R10, -INF , !P1 ;  /* 0xff8000000a0a7808 */ /* 0x000fe40004800000 */
[C---:B------:R-:W-:Y:S02]  /*1ac40*/  ISETP.GE.AND P5, PT, R0.reuse, R244, PT ;  /* 0x000000f40000720c */ /* 0x040fe40003fa6270 */
[C---:B------:R-:W-:Y:S01]  /*1ac50*/  ISETP.GE.AND P1, PT, R0.reuse, R245, PT ;  /* 0x000000f50000720c */ /* 0x040fe20003f26270 */
[----:B------:R-:W-:Y:S01]  /*1ac60*/  HMMA.16816.F32 R28, R192, R180, R28 ;  /* 0x000000b4c01c723c */ /* 0x000fe2000000181c */
[----:B------:R-:W-:Y:S02]  /*1ac70*/  IADD3 R13, R167, 0x11, RZ ;  /* 0x00000011a70d7810 */ /* 0x000fe40007ffe0ff */
[C---:B------:R-:W-:Y:S02]  /*1ac80*/  ISETP.LT.OR P5, PT, R0.reuse, R247, P5 ;  /* 0x000000f70000720c */ /* 0x040fe40002fa1670 */
[----:B------:R-:W-:-:S02]  /*1ac90*/  ISETP.LT.OR P1, PT, R0, R246, P1 ;  /* 0x000000f60000720c */ /* 0x000fc40000f21670 */
[----:B------:R-:W-:Y:S01]  /*1aca0*/  FSEL R0, R9, -INF , !P4 ;  /* 0xff80000009007808 */ /* 0x000fe20006000000 */
[----:B------:R-:W-:Y:S01]  /*1acb0*/  HMMA.16816.F32 R172, R20, R14, R172 ;  /* 0x0000000e14ac723c */ /* 0x000fe200000018ac */
[----:B------:R-:W-:Y:S02]  /*1acc0*/  FSEL R11, R11, -INF , !P0 ;  /* 0xff8000000b0b7808 */ /* 0x000fe40004000000 */
[----:B------:R-:W-:Y:S02]  /*1acd0*/  FSEL R2, R4, -INF , !P6 ;  /* 0xff80000004027808 */ /* 0x000fe40007000000 */
[----:B------:R-:W-:Y:S02]  /*1ace0*/  FSEL R9, R6, -INF , !P2 ;  /* 0xff80000006097808 */ /* 0x000fe40005000000 */
[C---:B------:R-:W-:Y:S01]  /*1acf0*/  ISETP.GE.AND P4, PT, R12.reuse, R244, PT ;  /* 0x000000f40c00720c */ /* 0x040fe20003f86270 */
[----:B------:R-:W-:Y:S01]  /*1ad00*/  HMMA.16816.F32 R24, R192, R182, R24 ;  /* 0x000000b6c018723c */ /* 0x000fe20000001818 */
[----:B------:R-:W-:-:S02]  /*1ad10*/  ISETP.GE.AND P0, PT, R12, R245, PT ;  /* 0x000000f50c00720c */ /* 0x000fc40003f06270 */
[C---:B------:R-:W-:Y:S02]  /*1ad20*/  ISETP.GE.AND P6, PT, R13.reuse, R244, PT ;  /* 0x000000f40d00720c */ /* 0x040fe40003fc6270 */
[C---:B------:R-:W-:Y:S02]  /*1ad30*/  ISETP.GE.AND P2, PT, R13.reuse, R245, PT ;  /* 0x000000f50d00720c */ /* 0x040fe40003f46270 */
[CC--:B------:R-:W-:Y:S01]  /*1ad40*/  ISETP.LT.OR P4, PT, R12.reuse, R247.reuse, P4 ;  /* 0x000000f70c00720c */ /* 0x0c0fe20002781670 */
[----:B-1----:R-:W-:Y:S01]  /*1ad50*/  HMMA.16816.F32 R32, R20, R18, R32 ;  /* 0x000000121420723c */ /* 0x002fe20000001820 */
[-C--:B------:R-:W-:Y:S02]  /*1ad60*/  ISETP.LT.OR P0, PT, R12, R246.reuse, P0 ;  /* 0x000000f60c00720c */ /* 0x080fe40000701670 */
[C---:B------:R-:W-:Y:S02]  /*1ad70*/  ISETP.LT.OR P6, PT, R13.reuse, R247, P6 ;  /* 0x000000f70d00720c */ /* 0x040fe400037c1670 */
[----:B------:R-:W-:-:S02]  /*1ad80*/  ISETP.LT.OR P2, PT, R13, R246, P2 ;  /* 0x000000f60d00720c */ /* 0x000fc40001741670 */
[----:B------:R-:W-:Y:S01]  /*1ad90*/  FSEL R12, R5, -INF , !P5 ;  /* 0xff800000050c7808 */ /* 0x000fe20006800000 */
[----:B------:R-:W-:Y:S01]  /*1ada0*/  HMMA.16816.F32 R168, R20, R16, R168 ;  /* 0x0000001014a8723c */ /* 0x000fe200000018a8 */
[----:B------:R-:W-:Y:S02]  /*1adb0*/  FSEL R13, R7, -INF , !P1 ;  /* 0xff800000070d7808 */ /* 0x000fe40004800000 */
[----:B------:R-:W1:Y:S01]  /*1adc0*/  LDSM.16.M88.4 R4, [R216+0x7800] ;  /* 0x00780000d804783b */ /* 0x000e620000000200 */
[----:B------:R-:W-:Y:S01]  /*1add0*/  IADD3 R14, R167, 0x18, RZ ;  /* 0x00000018a70e7810 */ /* 0x000fe20007ffe0ff */
[----:B------:R-:W-:-:S04]  /*1ade0*/  DEPBAR.LE SB0, 0x0 ;  /* 0x000080000000791a */ /* 0x000fc80000000000 */
[C---:B------:R-:W-:Y:S02]  /*1adf0*/  ISETP.GE.AND P5, PT, R14.reuse, R244, PT ;  /* 0x000000f40e00720c */ /* 0x040fe40003fa6270 */
[C---:B------:R-:W-:Y:S02]  /*1ae00*/  ISETP.GE.AND P1, PT, R14.reuse, R245, PT ;  /* 0x000000f50e00720c */ /* 0x040fe40003f26270 */
[C---:B------:R-:W-:Y:S02]  /*1ae10*/  ISETP.LT.OR P5, PT, R14.reuse, R247, P5 ;  /* 0x000000f70e00720c */ /* 0x040fe40002fa1670 */
[----:B------:R-:W-:Y:S02]  /*1ae20*/  ISETP.LT.OR P1, PT, R14, R246, P1 ;  /* 0x000000f60e00720c */ /* 0x000fe40000f21670 */
[C---:B------:R-:W-:Y:S02]  /*1ae30*/  IADD3 R15, R167.reuse, 0x19, RZ ;  /* 0x00000019a70f7810 */ /* 0x040fe40007ffe0ff */
[----:B------:R-:W-:-:S02]  /*1ae40*/  IADD3 R14, R167, 0x20, RZ ;  /* 0x00000020a70e7810 */ /* 0x000fc40007ffe0ff */
[----:B------:R-:W-:Y:S02]  /*1ae50*/  FSEL R181, R178, -INF , !P0 ;  /* 0xff800000b2b57808 */ /* 0x000fe40004000000 */
[----:B------:R-:W-:Y:S02]  /*1ae60*/  FSEL R188, R177, -INF , !P6 ;  /* 0xff800000b1bc7808 */ /* 0x000fe40007000000 */
[----:B------:R-:W-:Y:S02]  /*1ae70*/  FSEL R199, R179, -INF , !P2 ;  /* 0xff800000b3c77808 */ /* 0x000fe40005000000 */
[-C--:B------:R-:W-:Y:S02]  /*1ae80*/  ISETP.GE.AND P0, PT, R15, R245.reuse, PT ;  /* 0x000000f50f00720c */ /* 0x080fe40003f06270 */
[C---:B------:R-:W-:Y:S02]  /*1ae90*/  ISETP.GE.AND P6, PT, R14.reuse, R244, PT ;  /* 0x000000f40e00720c */ /* 0x040fe40003fc6270 */
[----:B------:R-:W-:-:S02]  /*1aea0*/  ISETP.GE.AND P2, PT, R14, R245, PT ;  /* 0x000000f50e00720c */ /* 0x000fc40003f46270 */
[-C--:B------:R-:W-:Y:S02]  /*1aeb0*/  ISETP.LT.OR P0, PT, R15, R246.reuse, P0 ;  /* 0x000000f60f00720c */ /* 0x080fe40000701670 */
[C---:B------:R-:W-:Y:S02]  /*1aec0*/  ISETP.LT.OR P6, PT, R14.reuse, R247, P6 ;  /* 0x000000f70e00720c */ /* 0x040fe400037c1670 */
[----:B------:R-:W-:Y:S02]  /*1aed0*/  ISETP.LT.OR P2, PT, R14, R246, P2 ;  /* 0x000000f60e00720c */ /* 0x000fe40001741670 */
[----:B------:R-:W-:Y:S02]  /*1aee0*/  FSEL R198, R176, -INF , !P4 ;  /* 0xff800000b0c67808 */ /* 0x000fe40006000000 */
[----:B------:R-:W-:Y:S01]  /*1aef0*/  IADD3 R14, R167, 0x28, RZ ;  /* 0x00000028a70e7810 */ /* 0x000fe20007ffe0ff */
[----:B-1----:R-:W-:Y:S01]  /*1af00*/  HMMA.16816.F32 R28, R20, R4, R28 ;  /* 0x00000004141c723c */ /* 0x002fe2000000181c */
[----:B------:R-:W-:-:S02]  /*1af10*/  ISETP.GE.AND P4, PT, R15, R244, PT ;  /* 0x000000f40f00720c */ /* 0x000fc40003f86270 */
[----:B------:R-:W-:Y:S02]  /*1af20*/  FSEL R193, R175, -INF , !P0 ;  /* 0xff800000afc17808 */ /* 0x000fe40004000000 */
[C---:B------:R-:W-:Y:S02]  /*1af30*/  ISETP.GE.AND P0, PT, R14.reuse, R244, PT ;  /* 0x000000f40e00720c */ /* 0x040fe40003f06270 */
[-C--:B------:R-:W-:Y:S01]  /*1af40*/  ISETP.LT.OR P4, PT, R15, R247.reuse, P4 ;  /* 0x000000f70f00720c */ /* 0x080fe20002781670 */
[----:B------:R-:W-:Y:S01]  /*1af50*/  HMMA.16816.F32 R24, R20, R6, R24 ;  /* 0x000000061418723c */ /* 0x000fe20000001818 */
[----:B------:R-:W-:Y:S02]  /*1af60*/  IADD3 R15, R167, 0x21, RZ ;  /* 0x00000021a70f7810 */ /* 0x000fe40007ffe0ff */
[----:B------:R-:W-:Y:S02]  /*1af70*/  ISETP.LT.OR P0, PT, R14, R247, P0 ;  /* 0x000000f70e00720c */ /* 0x000fe40000701670 */
[----:B------:R-:W-:-:S02]  /*1af80*/  FSEL R186, R172, -INF , !P5 ;  /* 0xff800000acba7808 */ /* 0x000fc40006800000 */
[----:B------:R-:W-:Y:S02]  /*1af90*/  FSEL R197, R174, -INF , !P1 ;  /* 0xff800000aec57808 */ /* 0x000fe40004800000 */
[----:B------:R-:W-:Y:S01]  /*1afa0*/  IADD3 R5, R167, 0x31, RZ ;  /* 0x00000031a7057810 */ /* 0x000fe20007ffe0ff */
[----:B------:R-:W-:Y:S01]  /*1afb0*/  BAR.SYNC.DEFER_BLOCKING 0x0 ;  /* 0x0000000000007b1d */ /* 0x000fe20000010000 */
[CC--:B------:R-:W-:Y:S02]  /*1afc0*/  ISETP.GE.AND P5, PT, R15.reuse, R244.reuse, PT ;  /* 0x000000f40f00720c */ /* 0x0c0fe40003fa6270 */
[----:B------:R-:W-:Y:S02]  /*1afd0*/  ISETP.GE.AND P1, PT, R15, R245, PT ;  /* 0x000000f50f00720c */ /* 0x000fe40003f26270 */
[----:B------:R-:W-:Y:S02]  /*1afe0*/  FSEL R190, R32, -INF , !P0 ;  /* 0xff80000020be7808 */ /* 0x000fe40004000000 */
[----:B------:R-:W-:-:S02]  /*1aff0*/  ISETP.GE.AND P0, PT, R5, R244, PT ;  /* 0x000000f40500720c */ /* 0x000fc40003f06270 */
[CC--:B------:R-:W-:Y:S02]  /*1b000*/  ISETP.LT.OR P5, PT, R15.reuse, R247.reuse, P5 ;  /* 0x000000f70f00720c */ /* 0x0c0fe40002fa1670 */
[----:B------:R-:W-:Y:S02]  /*1b010*/  ISETP.LT.OR P1, PT, R15, R246, P1 ;  /* 0x000000f60f00720c */ /* 0x000fe40000f21670 */
[C---:B------:R-:W-:Y:S02]  /*1b020*/  IADD3 R4, R167.reuse, 0x30, RZ ;  /* 0x00000030a7047810 */ /* 0x040fe40007ffe0ff */
[----:B------:R-:W-:Y:S02]  /*1b030*/  IADD3 R15, R167, 0x29, RZ ;  /* 0x00000029a70f7810 */ /* 0x000fe40007ffe0ff */
[----:B------:R-:W-:Y:S02]  /*1b040*/  ISETP.LT.OR P0, PT, R5, R247, P0 ;  /* 0x000000f70500720c */ /* 0x000fe40000701670 */
[----:B------:R-:W-:-:S02]  /*1b050*/  FSEL R194, R169, -INF , !P5 ;  /* 0xff800000a9c27808 */ /* 0x000fc40006800000 */
[----:B------:R-:W-:Y:S02]  /*1b060*/  FSEL R185, R171, -INF , !P1 ;  /* 0xff800000abb97808 */ /* 0x000fe40004800000 */
[----:B------:R-:W-:Y:S02]  /*1b070*/  FSEL R184, R173, -INF , !P4 ;  /* 0xff800000adb87808 */ /* 0x000fe40006000000 */
[----:B------:R-:W-:Y:S02]  /*1b080*/  FSEL R192, R168, -INF , !P6 ;  /* 0xff800000a8c07808 */ /* 0x000fe40007000000 */
[----:B------:R-:W-:Y:S02]  /*1b090*/  FSEL R187, R170, -INF , !P2 ;  /* 0xff800000aabb7808 */ /* 0x000fe40005000000 */
[C---:B------:R-:W-:Y:S02]  /*1b0a0*/  ISETP.GE.AND P5, PT, R4.reuse, R244, PT ;  /* 0x000000f40400720c */ /* 0x040fe40003fa6270 */
[----:B------:R-:W-:-:S02]  /*1b0b0*/  ISETP.GE.AND P1, PT, R4, R245, PT ;  /* 0x000000f50400720c */ /* 0x000fc40003f26270 */
[-C--:B------:R-:W-:Y:S02]  /*1b0c0*/  ISETP.GE.AND P4, PT, R14, R245.reuse, PT ;  /* 0x000000f50e00720c */ /* 0x080fe40003f86270 */
[C---:B------:R-:W-:Y:S02]  /*1b0d0*/  ISETP.GE.AND P6, PT, R15.reuse, R244, PT ;  /* 0x000000f40f00720c */ /* 0x040fe40003fc6270 */
[----:B------:R-:W-:Y:S02]  /*1b0e0*/  ISETP.GE.AND P2, PT, R15, R245, PT ;  /* 0x000000f50f00720c */ /* 0x000fe40003f46270 */
[----:B------:R-:W-:Y:S02]  /*1b0f0*/  FSEL R178, R29, -INF , !P0 ;  /* 0xff8000001db27808 */ /* 0x000fe40004000000 */
[----:B------:R-:W-:Y:S02]  /*1b100*/  ISETP.GT.AND P0, PT, R240, R231, PT ;  /* 0x000000e7f000720c */ /* 0x000fe40003f04270 */
[----:B------:R-:W-:-:S02]  /*1b110*/  ISETP.LT.OR P5, PT, R4, R247, P5 ;  /* 0x000000f70400720c */ /* 0x000fc40002fa1670 */
[-C--:B------:R-:W-:Y:S02]  /*1b120*/  ISETP.LT.OR P1, PT, R4, R246.reuse, P1 ;  /* 0x000000f60400720c */ /* 0x080fe40000f21670 */
[-C--:B------:R-:W-:Y:S02]  /*1b130*/  ISETP.LT.OR P4, PT, R14, R246.reuse, P4 ;  /* 0x000000f60e00720c */ /* 0x080fe40002781670 */
        /* <DEDUP_REMOVED lines=10> */
[CC--:B------:R-:W-:Y:S02]  /*1b1e0*/  ISETP.GE.AND P6, PT, R4.reuse, R244.reuse, PT ;  /* 0x000000f40400720c */ /* 0x0c0fe40003fc6270 */
[CC--:B------:R-:W-:Y:S02]  /*1b1f0*/  ISETP.GE.AND P2, PT, R4.reuse, R245.reuse, PT ;  /* 0x000000f50400720c */ /* 0x0c0fe40003f46270 */
[C---:B------:R-:W-:Y:S02]  /*1b200*/  ISETP.GE.AND P5, PT, R167.reuse, R244, PT ;  /* 0x000000f4a700720c */ /* 0x040fe40003fa6270 */
[----:B------:R-:W-:Y:S02]  /*1b210*/  ISETP.GE.AND P1, PT, R167, R245, PT ;  /* 0x000000f5a700720c */ /* 0x000fe40003f26270 */
[----:B------:R-:W-:Y:S02]  /*1b220*/  ISETP.LT.OR P4, PT, R5, R246, P4 ;  /* 0x000000f60500720c */ /* 0x000fe40002781670 */
[----:B------:R-:W-:-:S02]  /*1b230*/  ISETP.LT.OR P6, PT, R4, R247, P6 ;  /* 0x000000f70400720c */ /* 0x000fc400037c1670 */
[-C--:B------:R-:W-:Y:S02]  /*1b240*/  ISETP.LT.OR P2, PT, R4, R246.reuse, P2 ;  /* 0x000000f60400720c */ /* 0x080fe40001741670 */
[C---:B------:R-:W-:Y:S02]  /*1b250*/  ISETP.LT.OR P5, PT, R167.reuse, R247, P5 ;  /* 0x000000f7a700720c */ /* 0x040fe40002fa1670 */
[----:B------:R-:W-:Y:S02]  /*1b260*/  ISETP.LT.OR P1, PT, R167, R246, P1 ;  /* 0x000000f6a700720c */ /* 0x000fe40000f21670 */
[----:B------:R-:W-:Y:S02]  /*1b270*/  FSEL R35, R31, -INF , !P4 ;  /* 0xff8000001f237808 */ /* 0x000fe40006000000 */
[----:B------:R-:W-:Y:S02]  /*1b280*/  FSEL R176, R24, -INF , !P6 ;  /* 0xff80000018b07808 */ /* 0x000fe40007000000 */
[----:B------:R-:W-:-:S02]  /*1b290*/  FSEL R33, R26, -INF , !P2 ;  /* 0xff8000001a217808 */ /* 0x000fc40005000000 */
[----:B------:R-:W-:Y:S02]  /*1b2a0*/  FSEL R174, R25, -INF , !P5 ;  /* 0xff80000019ae7808 */ /* 0x000fe40006800000 */
[----:B------:R-:W-:Y:S01]  /*1b2b0*/  FSEL R32, R27, -INF , !P1 ;  /* 0xff8000001b207808 */ /* 0x000fe20004800000 */
[----:B------:R-:W-:Y:S05]  /*1b2c0*/  @!P0 BRA `(.L_x_6595) ;  /* 0x000005e000008947 */ /* 0x000fea0003800000 */
[----:B------:R-:W-:Y:S05]  /*1b2d0*/  @!P3 BRA `(.L_x_6596) ;  /* 0x000003a00000b947 */ /* 0x000fea0003800000 */
[----:B------:R-:W-:Y:S01]  /*1b2e0*/  IABS R4, c[0x0][0x2d0] ;  /* 0x0000b40000047a13 */ /* 0x000fe20000000000 */
[----:B------:R-:W-:-:S03]  /*1b2f0*/  IMAD.SHL.U32 R5, R240, 0x40, RZ ;  /* 0x00000040f0057824 */ /* 0x000fc600078e00ff */
[----:B------:R-:W1:Y:S02]  /*1b300*/  I2F.RP R15, R4 ;  /* 0x00000004000f7306 */ /* 0x000e640000209400 */
[C---:B------:R-:W-:Y:S02]  /*1b310*/  IADD3 R17, R5.reuse, -0x40, RZ ;  /* 0xffffffc005117810 */ /* 0x040fe40007ffe0ff */
[----:B------:R-:W-:Y:S02]  /*1b320*/  IABS R14, R5 ;  /* 0x00000005000e7213 */ /* 0x000fe40000000000 */
[----:B------:R-:W-:Y:S02]  /*1b330*/  IABS R6, R17 ;  /* 0x0000001100067213 */ /* 0x000fe40000000000 */
[----:B------:R-:W-:Y:S02]  /*1b340*/  LOP3.LUT R5, R5, c[0x0][0x2d0], RZ, 0x3c, !PT ;  /* 0x0000b40005057a12 */ /* 0x000fe400078e3cff */
[----:B------:R-:W-:-:S02]  /*1b350*/  LOP3.LUT R17, R17, c[0x0][0x2d0], RZ, 0x3c, !PT ;  /* 0x0000b40011117a12 */ /* 0x000fc400078e3cff */
        /* <DEDUP_REMOVED lines=21> */
[----:B------:R-:W-:Y:S02]  /*1b4b0*/  ISETP.GE.AND P1, PT, R17, RZ, PT ;  /* 0x000000ff1100720c */ /* 0x000fe40003f26270 */
[----:B------:R-:W-:-:S02]  /*1b4c0*/  @!P2 IADD3 R16, R16, 0x1, RZ ;  /* 0x000000011010a810 */ /* 0x000fc40007ffe0ff */
[----:B------:R-:W-:Y:S02]  /*1b4d0*/  ISETP.NE.AND P2, PT, RZ, c[0x0][0x2d0], PT ;  /* 0x0000b400ff007a0c */ /* 0x000fe40003f45270 */
[----:B------:R-:W-:-:S03]  /*1b4e0*/  LOP3.LUT R4, RZ, c[0x0][0x2d0], RZ, 0x33, !PT ;  /* 0x0000b400ff047a12 */ /* 0x000fc600078e33ff */
        /* <DEDUP_REMOVED lines=25> */
.L_x_6596:
[----:B------:R-:W-:-:S05]  /*1b680*/  IMAD.MOV.U32 R6, RZ, RZ, c[0x0][0x198] ;  /* 0x00006600ff067624 */ /* 0x000fca00078e00ff */
[----:B------:R-:W-:-:S04]  /*1b690*/  LEA R6, -R6, RZ, 0x6 ;  /* 0x000000ff06067211 */ /* 0x000fc800078e31ff */
[----:B------:R-:W-:Y:S02]  /*1b6a0*/  SHF.R.S32.HI R4, RZ, 0x1f, R6 ;  /* 0x0000001fff047819 */ /* 0x000fe40000011406 */
.L_x_6597:
[----:B------:R-:W-:Y:S01]  /*1b6b0*/  ULDC.64 UR4, c[0x0][0x198] ;  /* 0x0000660000047ab9 */ /* 0x000fe20000000a00 */
[C---:B------:R-:W-:Y:S01]  /*1b6c0*/  LEA R238, P1, R6.reuse, R238, 0x1 ;  /* 0x000000ee06ee7211 */ /* 0x040fe200078208ff */
[----:B------:R-:W-:Y:S02]  /*1b6d0*/  USHF.L.U32 UR7, UR4, 0x5, URZ ;  /* 0x0000000504077899 */ /* 0x000fe4000800063f */
[----:B------:R-:W-:Y:S01]  /*1b6e0*/  USHF.L.U64.HI UR5, UR4, UR6, UR5 ;  /* 0x0000000604057299 */ /* 0x000fe20008010205 */
[----:B------:R-:W-:-:S03]  /*1b6f0*/  LEA.HI.X R237, R6, R237, R4, 0x1, P1 ;  /* 0x000000ed06ed7211 */ /* 0x000fc600008f0c04 */
        /* <DEDUP_REMOVED lines=10> */
[----:B------:R-:W-:-:S03]  /*1b7a0*/  IADD3 R4, P1, R6, UR7, RZ ;  /* 0x0000000706047c10 */ /* 0x000fc6000ff3e0ff */
[----:B------:R1:W-:Y:S01]  /*1b7b0*/  LDGSTS.E.BYPASS.LTC128B.128 [R236+0xc000], [R238.64+0x100] ;  /* 0x0c000100eeec7fae */ /* 0x0003e2000b901d48 */
[----:B------:R-:W-:-:S03]  /*1b7c0*/  IADD3.X R5, R7, UR5, RZ, P1, !PT ;  /* 0x0000000507057c10 */ /* 0x000fc60008ffe4ff */
        /* <DEDUP_REMOVED lines=14> */
.L_x_6595:
[----:B-1----:R-:W-:Y:S01]  /*1b8b0*/  FMNMX.FTZ R7, R164, R8, !PT ;  /* 0x00000008a4077209 */ /* 0x002fe20007810000 */
        /* <DEDUP_REMOVED lines=50> */
[--C-:B------:R-:W-:Y:S01]  /*1bbe0*/  FFMA.FTZ R168, R0, c[0x0][0x23c], -R177.reuse ;  /* 0x00008f0000a87a23 */ /* 0x100fe200000108b1 */
[----:B------:R-:W-:Y:S01]  /*1bbf0*/  FSEL R6, R170, RZ, P1 ;  /* 0x000000ffaa067208 */ /* 0x000fe20000800000 */
[----:B------:R-:W-:-:S02]  /*1bc00*/  FFMA.FTZ R167, R2, c[0x0][0x23c], -R177 ;  /* 0x00008f0002a77a23 */ /* 0x000fc400000108b1 */
[--C-:B------:R-:W-:Y:S02]  /*1bc10*/  FFMA.FTZ R169, R8, c[0x0][0x23c], -R177.reuse ;  /* 0x00008f0008a97a23 */ /* 0x100fe400000108b1 */
[----:B------:R-:W-:Y:S01]  /*1bc20*/  FFMA.FTZ R166, R12, c[0x0][0x23c], -R177 ;  /* 0x00008f000ca67a23 */ /* 0x000fe200000108b1 */
[----:B------:R-:W-:Y:S01]  /*1bc30*/  MUFU.EX2 R168, R168 ;  /* 0x000000a800a87308 */ /* 0x000fe20000000800 */
[--C-:B------:R-:W-:Y:S02]  /*1bc40*/  FFMA.FTZ R165, R10, c[0x0][0x23c], -R34.reuse ;  /* 0x00008f000aa57a23 */ /* 0x100fe40000010822 */
[--C-:B------:R-:W-:Y:S02]  /*1bc50*/  FFMA.FTZ R2, R11, c[0x0][0x23c], -R34.reuse ;  /* 0x00008f000b027a23 */ /* 0x100fe40000010822 */
[--C-:B------:R-:W-:Y:S02]  /*1bc60*/  FFMA.FTZ R0, R9, c[0x0][0x23c], -R34.reuse ;  /* 0x00008f0009007a23 */ /* 0x100fe40000010822 */
[----:B------:R-:W-:Y:S01]  /*1bc70*/  FADD.FTZ R4, R164, -R5 ;  /* 0x80000005a4047221 */ /* 0x000fe20000010000 */
[----:B------:R-:W-:Y:S01]  /*1bc80*/  LDSM.16.MT88.4 R8, [R221+0x10000] ;  /* 0x01000000dd08783b */ /* 0x000fe20000004200 */
[----:B------:R-:W-:Y:S01]  /*1bc90*/  FFMA.FTZ R173, R13, c[0x0][0x23c], -R34 ;  /* 0x00008f000dad7a23 */ /* 0x000fe20000010822 */
[----:B------:R-:W1:Y:S01]  /*1bca0*/  MUFU.EX2 R169, R169 ;  /* 0x000000a900a97308 */ /* 0x000e620000000800 */
[----:B------:R-:W-:Y:S01]  /*1bcb0*/  FADD.FTZ R6, R3, -R6 ;  /* 0x8000000603067221 */ /* 0x000fe20000010000 */
[----:B------:R-:W2:Y:S01]  /*1bcc0*/  LDSM.16.MT88.4 R12, [R222+0x10000] ;  /* 0x01000000de0c783b */ /* 0x000ea20000004200 */
[----:B------:R-:W-:-:S02]  /*1bcd0*/  FMUL.FTZ R172, R4, c[0x0][0x23c] ;  /* 0x00008f0004ac7a20 */ /* 0x000fc40000410000 */
[----:B------:R-:W-:Y:S02]  /*1bce0*/  FMUL.FTZ R164, R6, c[0x0][0x23c] ;  /* 0x00008f0006a47a20 */ /* 0x000fe40000410000 */
[--C-:B------:R-:W-:Y:S01]  /*1bcf0*/  FFMA.FTZ R182, R188, c[0x0][0x23c], -R177.reuse ;  /* 0x00008f00bcb67a23 */ /* 0x100fe200000108b1 */
[----:B------:R-:W-:Y:S01]  /*1bd00*/  MUFU.EX2 R167, R167 ;  /* 0x000000a700a77308 */ /* 0x000fe20000000800 */
[--C-:B------:R-:W-:Y:S02]  /*1bd10*/  FFMA.FTZ R179, R186, c[0x0][0x23c], -R177.reuse ;  /* 0x00008f00bab37a23 */ /* 0x100fe400000108b1 */
[--C-:B------:R-:W-:Y:S02]  /*1bd20*/  FFMA.FTZ R3, R198, c[0x0][0x23c], -R177.reuse ;  /* 0x00008f00c6037a23 */ /* 0x100fe400000108b1 */
[----:B------:R-:W-:Y:S02]  /*1bd30*/  FFMA.FTZ R184, R184, c[0x0][0x23c], -R177 ;  /* 0x00008f00b8b87a23 */ /* 0x000fe400000108b1 */
[--C-:B------:R-:W-:Y:S01]  /*1bd40*/  FFMA.FTZ R181, R181, c[0x0][0x23c], -R34.reuse ;  /* 0x00008f00b5b57a23 */ /* 0x100fe20000010822 */
[----:B------:R-:W3:Y:S01]  /*1bd50*/  MUFU.EX2 R166, R166 ;  /* 0x000000a600a67308 */ /* 0x000ee20000000800 */
[----:B-1----:R-:W-:Y:S01]  /*1bd60*/  F2FP.PACK_AB R4, R168, R169 ;  /* 0x000000a9a804723e */ /* 0x002fe200000000ff */
[----:B------:R-:W-:-:S02]  /*1bd70*/  FFMA.FTZ R186, R199, c[0x0][0x23c], -R34 ;  /* 0x00008f00c7ba7a23 */ /* 0x000fc40000010822 */
[--C-:B------:R-:W-:Y:S02]  /*1bd80*/  FFMA.FTZ R183, R197, c[0x0][0x23c], -R34.reuse ;  /* 0x00008f00c5b77a23 */ /* 0x100fe40000010822 */
[--C-:B------:R-:W-:Y:S02]  /*1bd90*/  FFMA.FTZ R188, R193, c[0x0][0x23c], -R34.reuse ;  /* 0x00008f00c1bc7a23 */ /* 0x100fe40000010822 */
[----:B------:R-:W-:Y:S01]  /*1bda0*/  MUFU.EX2 R165, R165 ;  /* 0x000000a500a57308 */ /* 0x000fe20000000800 */
[--C-:B------:R-:W-:Y:S02]  /*1bdb0*/  FFMA.FTZ R193, R194, c[0x0][0x23c], -R177.reuse ;  /* 0x00008f00c2c17a23 */ /* 0x100fe400000108b1 */
[--C-:B------:R-:W-:Y:S02]  /*1bdc0*/  FFMA.FTZ R195, R196, c[0x0][0x23c], -R177.reuse ;  /* 0x00008f00c4c37a23 */ /* 0x100fe400000108b1 */
[----:B------:R-:W-:Y:S02]  /*1bdd0*/  FFMA.FTZ R194, R185, c[0x0][0x23c], -R34 ;  /* 0x00008f00b9c27a23 */ /* 0x000fe40000010822 */
[--C-:B------:R-:W-:Y:S01]  /*1bde0*/  FFMA.FTZ R192, R192, c[0x0][0x23c], -R177.reuse ;  /* 0x00008f00c0c07a23 */ /* 0x100fe200000108b1 */
[----:B------:R-:W1:Y:S01]  /*1bdf0*/  MUFU.EX2 R2, R2 ;  /* 0x0000000200027308 */ /* 0x000e620000000800 */
        /* <DEDUP_REMOVED lines=10> */
[----:B-1----:R-:W-:Y:S01]  /*1bea0*/  F2FP.PACK_AB R5, R2, R165 ;  /* 0x000000a50205723e */ /* 0x002fe200000000ff */
[----:B------:R-:W-:-:S02]  /*1beb0*/  FFMA.FTZ R177, R174, c[0x0][0x23c], -R177 ;  /* 0x00008f00aeb17a23 */ /* 0x000fc400000108b1 */
[--C-:B------:R-:W-:Y:S02]  /*1bec0*/  FFMA.FTZ R174, R175, c[0x0][0x23c], -R34.reuse ;  /* 0x00008f00afae7a23 */ /* 0x100fe40000010822 */
[--C-:B------:R-:W-:Y:S02]  /*1bed0*/  FFMA.FTZ R175, R35, c[0x0][0x23c], -R34.reuse ;  /* 0x00008f0023af7a23 */ /* 0x100fe40000010822 */
[----:B------:R-:W1:Y:S01]  /*1bee0*/  MUFU.EX2 R172, R172 ;  /* 0x000000ac00ac7308 */ /* 0x000e620000000800 */
[--C-:B------:R-:W-:Y:S02]  /*1bef0*/  FFMA.FTZ R178, R33, c[0x0][0x23c], -R34.reuse ;  /* 0x00008f0021b27a23 */ /* 0x100fe40000010822 */
[----:B------:R-:W-:Y:S02]  /*1bf00*/  FFMA.FTZ R191, R32, c[0x0][0x23c], -R34 ;  /* 0x00008f0020bf7a23 */ /* 0x000fe40000010822 */
[----:B------:R-:W-:Y:S03]  /*1bf10*/  LDSM.16.MT88.4 R32, [R221+0x11800] ;  /* 0x01180000dd20783b */ /* 0x000fe60000004200 */
[----:B------:R-:W4:Y:S01]  /*1bf20*/  MUFU.EX2 R164, R164 ;  /* 0x000000a400a47308 */ /* 0x000f220000000800 */
[----:B---3--:R-:W-:Y:S01]  /*1bf30*/  F2FP.PACK_AB R7, R173, R0 ;  /* 0x00000000ad07723e */ /* 0x008fe200000000ff */
[----:B-1----:R-:W-:-:S06]  /*1bf40*/  FMUL.FTZ R160, R160, R172 ;  /* 0x000000aca0a07220 */ /* 0x002fcc0000410000 */
[----:B------:R-:W-:Y:S01]  /*1bf50*/  MUFU.EX2 R3, R3 ;  /* 0x0000000300037308 */ /* 0x000fe20000000800 */
[-C--:B------:R-:W-:Y:S02]  /*1bf60*/  FMUL.FTZ R161, R161, R172.reuse ;  /* 0x000000aca1a17220 */ /* 0x080fe40000410000 */
[-C--:B------:R-:W-:Y:S02]  /*1bf70*/  FMUL.FTZ R156, R156, R172.reuse ;  /* 0x000000ac9c9c7220 */ /* 0x080fe40000410000 */
[----:B------:R-:W-:Y:S02]  /*1bf80*/  FMUL.FTZ R157, R157, R172 ;  /* 0x000000ac9d9d7220 */ /* 0x000fe40000410000 */
[-C--:B----4-:R-:W-:Y:S01]  /*1bf90*/  FMUL.FTZ R162, R162, R164.reuse ;  /* 0x000000a4a2a27220 */ /* 0x090fe20000410000 */
        /* <DEDUP_REMOVED lines=25> */
[----:B------:R-:W-:Y:S01]  /*1c130*/  FMUL.FTZ R141, R141, R172 ;  /* 0x000000ac8d8d7220 */ /* 0x000fe20000410000 */
[----:B------:R-:W2:Y:S01]  /*1c140*/  LDSM.16.MT88.4 R12, [R224+0x12000] ;  /* 0x01200000e00c783b */ /* 0x000ea20000004200 */
        /* <DEDUP_REMOVED lines=24> */
[----:B------:R-:W3:Y:S01]  /*1c2d0*/  LDSM.16.MT88.4 R16, [R221+0x12000] ;  /* 0x01200000dd10783b */ /* 0x000ee20000004200 */
[----:B------:R-:W-:Y:S02]  /*1c2e0*/  FMUL.FTZ R41, R41, R172 ;  /* 0x000000ac29297220 */ /* 0x000fe40000410000 */
[-C--:B------:R-:W-:Y:S01]  /*1c2f0*/  FMUL.FTZ R42, R42, R164.reuse ;  /* 0x000000a42a2a7220 */ /* 0x080fe20000410000 */
[----:B------:R-:W1:Y:S01]  /*1c300*/  MUFU.EX2 R193, R193 ;  /* 0x000000c100c17308 */ /* 0x000e620000000800 */
[----:B------:R-:W-:Y:S02]  /*1c310*/  FMUL.FTZ R43, R43, R164 ;  /* 0x000000a42b2b7220 */ /* 0x000fe40000410000 */
[-C--:B------:R-:W-:Y:S01]  /*1c320*/  FMUL.FTZ R44, R44, R172.reuse ;  /* 0x000000ac2c2c7220 */ /* 0x080fe20000410000 */
[----:B--2---:R-:W-:Y:S01]  /*1c330*/  HMMA.16816.F32 R36, R4, R12, R36 ;  /* 0x0000000c0424723c */ /* 0x004fe20000001824 */
[----:B------:R-:W-:-:S02]  /*1c340*/  FMUL.FTZ R45, R45, R172 ;  /* 0x000000ac2d2d7220 */ /* 0x000fc40000410000 */
        /* <DEDUP_REMOVED lines=11> */
[C---:B-----5:R-:W-:Y:S01]  /*1c400*/  HMMA.16816.F32 R44, R4.reuse, R8, R44 ;  /* 0x00000008042c723c */ /* 0x060fe2000000182c */
        /* <DEDUP_REMOVED lines=11> */
[C---:B---3--:R-:W-:Y:S01]  /*1c4c0*/  HMMA.16816.F32 R52, R4.reuse, R16, R52 ;  /* 0x000000100434723c */ /* 0x048fe20000001834 */
[-C--:B------:R-:W-:Y:S02]  /*1c4d0*/  FMUL.FTZ R60, R60, R172.reuse ;  /* 0x000000ac3c3c7220 */ /* 0x080fe40000410000 */
[----:B------:R-:W-:Y:S02]  /*1c4e0*/  FMUL.FTZ R61, R61, R172 ;  /* 0x000000ac3d3d7220 */ /* 0x000fe40000410000 */
        /* <DEDUP_REMOVED lines=8> */
[----:B------:R-:W1:Y:S01]  /*1c570*/  MUFU.EX2 R196, R196 ;  /* 0x000000c400c47308 */ /* 0x000e620000000800 */
[----:B------:R-:W-:Y:S02]  /*1c580*/  FMUL.FTZ R67, R67, R164 ;  /* 0x000000a443437220 */ /* 0x000fe40000410000 */
[-C--:B------:R-:W-:Y:S01]  /*1c590*/  FMUL.FTZ R68, R68, R172.reuse ;  /* 0x000000ac44447220 */ /* 0x080fe20000410000 */
[----:B--2---:R-:W-:Y:S01]  /*1c5a0*/  HMMA.16816.F32 R60, R4, R12, R60 ;  /* 0x0000000c043c723c */ /* 0x004fe2000000183c */
[----:B------:R-:W-:Y:S02]  /*1c5b0*/  FMUL.FTZ R69, R69, R172 ;  /* 0x000000ac45457220 */ /* 0x000fe40000410000 */
[-C--:B------:R-:W-:Y:S01]  /*1c5c0*/  FMUL.FTZ R70, R70, R164.reuse ;  /* 0x000000a446467220 */ /* 0x080fe20000410000 */
[----:B------:R-:W-:Y:S01]  /*1c5d0*/  MUFU.EX2 R180, R180 ;  /* 0x000000b400b47308 */ /* 0x000fe20000000800 */
[----:B------:R-:W-:-:S02]  /*1c5e0*/  FMUL.FTZ R71, R71, R164 ;  /* 0x000000a447477220 */ /* 0x000fc40000410000 */
[-C--:B------:R-:W-:Y:S01]  /*1c5f0*/  FMUL.FTZ R72, R72, R172.reuse ;  /* 0x000000ac48487220 */ /* 0x080fe20000410000 */
[C---:B------:R-:W-:Y:S01]  /*1c600*/  HMMA.16816.F32 R64, R4.reuse, R14, R64 ;  /* 0x0000000e0440723c */ /* 0x040fe20000001840 */
[----:B------:R-:W-:Y:S01]  /*1c610*/  FMUL.FTZ R73, R73, R172 ;  /* 0x000000ac49497220 */ /* 0x000fe20000410000 */
[----:B------:R-:W2:Y:S01]  /*1c620*/  LDSM.16.MT88.4 R12, [R221+0x14000] ;  /* 0x01400000dd0c783b */ /* 0x000ea20000004200 */
        /* <DEDUP_REMOVED lines=11> */
[----:B------:R-:W5:Y:S01]  /*1c6e0*/  LDSM.16.MT88.4 R8, [R220+0x14000] ;  /* 0x01400000dc08783b */ /* 0x000f620000004200 */
[----:B------:R-:W-:Y:S02]  /*1c6f0*/  FMUL.FTZ R81, R81, R172 ;  /* 0x000000ac51517220 */ /* 0x000fe40000410000 */
[-C--:B------:R-:W-:Y:S01]  /*1c700*/  FMUL.FTZ R82, R82, R164.reuse ;  /* 0x000000a452527220 */ /* 0x080fe20000410000 */
[----:B------:R-:W-:Y:S01]  /*1c710*/  MUFU.EX2 R177, R177 ;  /* 0x000000b100b17308 */ /* 0x000fe20000000800 */
[----:B------:R-:W-:-:S02]  /*1c720*/  FMUL.FTZ R83, R83, R164 ;  /* 0x000000a453537220 */ /* 0x000fc40000410000 */
        /* <DEDUP_REMOVED lines=33> */
[----:B------:R-:W5:Y:S01]  /*1c940*/  LDSM.16.MT88.4 R8, [R221+0x16000] ;  /* 0x01600000dd08783b */ /* 0x000f620000004200 */
[----:B------:R-:W-:Y:S02]  /*1c950*/  FMUL.FTZ R105, R105, R172 ;  /* 0x000000ac69697220 */ /* 0x000fe40000410000 */
[-C--:B------:R-:W-:Y:S02]  /*1c960*/  FMUL.FTZ R106, R106, R164.reuse ;  /* 0x000000a46a6a7220 */ /* 0x080fe40000410000 */
[----:B------:R-:W-:-:S02]  /*1c970*/  FMUL.FTZ R107, R107, R164 ;  /* 0x000000a46b6b7220 */ /* 0x000fc40000410000 */
[C---:B---3--:R-:W-:Y:S01]  /*1c980*/  HMMA.16816.F32 R100, R4.reuse, R16, R100 ;  /* 0x000000100464723c */ /* 0x048fe20000001864 */
[-C--:B------:R-:W-:Y:S02]  /*1c990*/  FMUL.FTZ R108, R108, R172.reuse ;  /* 0x000000ac6c6c7220 */ /* 0x080fe40000410000 */
[----:B------:R-:W-:Y:S02]  /*1c9a0*/  FMUL.FTZ R109, R109, R172 ;  /* 0x000000ac6d6d7220 */ /* 0x000fe40000410000 */
[-C--:B------:R-:W-:Y:S02]  /*1c9b0*/  FMUL.FTZ R110, R110, R164.reuse ;  /* 0x000000a46e6e7220 */ /* 0x080fe40000410000 */
[----:B------:R-:W-:Y:S01]  /*1c9c0*/  FMUL.FTZ R111, R111, R164 ;  /* 0x000000a46f6f7220 */ /* 0x000fe20000410000 */
[----:B------:R-:W-:Y:S01]  /*1c9d0*/  HMMA.16816.F32 R104, R4, R18, R104 ;  /* 0x000000120468723c */ /* 0x000fe20000001868 */
[-C--:B------:R-:W-:Y:S01]  /*1c9e0*/  FMUL.FTZ R112, R112, R172.reuse ;  /* 0x000000ac70707220 */ /* 0x080fe20000410000 */
[----:B------:R-:W3:Y:S01]  /*1c9f0*/  LDSM.16.MT88.4 R16, [R220+0x16000] ;  /* 0x01600000dc10783b */ /* 0x000ee20000004200 */
[----:B------:R-:W-:-:S02]  /*1ca00*/  FMUL.FTZ R113, R113, R172 ;  /* 0x000000ac71717220 */ /* 0x000fc40000410000 */
[-C--:B------:R-:W-:Y:S02]  /*1ca10*/  FMUL.FTZ R114, R114, R164.reuse ;  /* 0x000000a472727220 */ /* 0x080fe40000410000 */
[----:B------:R-:W-:Y:S02]  /*1ca20*/  FMUL.FTZ R115, R115, R164 ;  /* 0x000000a473737220 */ /* 0x000fe40000410000 */
[-C--:B------:R-:W-:Y:S01]  /*1ca30*/  FMUL.FTZ R116, R116, R172.reuse ;  /* 0x000000ac74747220 */ /* 0x080fe20000410000 */
[----:B--2---:R-:W-:Y:S01]  /*1ca40*/  HMMA.16816.F32 R108, R4, R12, R108 ;  /* 0x0000000c046c723c */ /* 0x004fe2000000186c */
[----:B------:R-:W-:Y:S02]  /*1ca50*/  FMUL.FTZ R117, R117, R172 ;  /* 0x000000ac75757220 */ /* 0x000fe40000410000 */
[-C--:B------:R-:W-:Y:S02]  /*1ca60*/  FMUL.FTZ R118, R118, R164.reuse ;  /* 0x000000a476767220 */ /* 0x080fe40000410000 */
[----:B------:R-:W-:-:S02]  /*1ca70*/  FMUL.FTZ R119, R119, R164 ;  /* 0x000000a477777220 */ /* 0x000fc40000410000 */
[-C--:B------:R-:W-:Y:S01]  /*1ca80*/  FMUL.FTZ R120, R120, R172.reuse ;  /* 0x000000ac78787220 */ /* 0x080fe20000410000 */
[C---:B------:R-:W-:Y:S01]  /*1ca90*/  HMMA.16816.F32 R112, R4.reuse, R14, R112 ;  /* 0x0000000e0470723c */ /* 0x040fe20000001870 */
[----:B------:R-:W-:Y:S01]  /*1caa0*/  FMUL.FTZ R121, R121, R172 ;  /* 0x000000ac79797220 */ /* 0x000fe20000410000 */
[----:B------:R-:W2:Y:S01]  /*1cab0*/  LDSM.16.MT88.4 R12, [R224+0x10800] ;  /* 0x01080000e00c783b */ /* 0x000ea20000004200 */
        /* <DEDUP_REMOVED lines=13> */
[----:B---3--:R-:W-:Y:S01]  /*1cb90*/  HMMA.16816.F32 R124, R4, R16, R124 ;  /* 0x00000010047c723c */ /* 0x008fe2000000187c */
[----:B------:R-:W-:-:S04]  /*1cba0*/  FFMA.FTZ R169, R251, R172, R169 ;  /* 0x000000acfba97223 */ /* 0x000fc800000100a9 */
[----:B------:R-:W-:-:S03]  /*1cbb0*/  FADD.FTZ R168, R168, R169 ;  /* 0x000000a9a8a87221 */ /* 0x000fc60000010000 */
[----:B------:R-:W-:Y:S01]  /*1cbc0*/  HMMA.16816.F32 R128, R4, R18, R128 ;  /* 0x000000120480723c */ /* 0x000fe20000001880 */
[----:B------:R-:W3:Y:S01]  /*1cbd0*/  LDSM.16.MT88.4 R16, [R222+0x12800] ;  /* 0x01280000de10783b */ /* 0x000ee20000004200 */
[----:B------:R-:W-:-:S04]  /*1cbe0*/  FADD.FTZ R167, R167, R168 ;  /* 0x000000a8a7a77221 */ /* 0x000fc80000010000 */
[----:B------:R-:W-:Y:S01]  /*1cbf0*/  FADD.FTZ R166, R166, R167 ;  /* 0x000000a7a6a67221 */ /* 0x000fe20000010000 */
[----:B-1----:R-:W-:Y:S02]  /*1cc00*/  F2FP.PACK_AB R4, R182, R3 ;  /* 0x00000003b604723e */ /* 0x002fe400000000ff */
[----:B----4-:R-:W-:Y:S01]  /*1cc10*/  F2FP.PACK_AB R5, R186, R181 ;  /* 0x000000b5ba05723e */ /* 0x010fe200000000ff */
[----:B------:R-:W-:Y:S01]  /*1cc20*/  FADD.FTZ R3, R3, R166 ;  /* 0x000000a603037221 */ /* 0x000fe20000010000 */
[----:B------:R-:W-:Y:S02]  /*1cc30*/  F2FP.PACK_AB R6, R184, R179 ;  /* 0x000000b3b806723e */ /* 0x000fe400000000ff */
[----:B------:R-:W-:Y:S01]  /*1cc40*/  F2FP.PACK_AB R7, R188, R183 ;  /* 0x000000b7bc07723e */ /* 0x000fe200000000ff */
[----:B------:R-:W-:-:S04]  /*1cc50*/  FADD.FTZ R182, R182, R3 ;  /* 0x00000003b6b67221 */ /* 0x000fc80000010000 */
[----:B------:R-:W-:Y:S02]  /*1cc60*/  FADD.FTZ R3, R179, R182 ;  /* 0x000000b6b3037221 */ /* 0x000fe40000010000 */
[----:B--2---:R-:W-:Y:S02]  /*1cc70*/  HMMA.16816.F32 R160, R4, R12, R160 ;  /* 0x0000000c04a0723c */ /* 0x004fe400000018a0 */
[----:B------:R-:W-:-:S06]  /*1cc80*/  FADD.FTZ R3, R184, R3 ;  /* 0x00000003b8037221 */ /* 0x000fcc0000010000 */
[C---:B------:R-:W-:Y:S01]  /*1cc90*/  HMMA.16816.F32 R156, R4.reuse, R14, R156 ;  /* 0x0000000e049c723c */ /* 0x040fe2000000189c */
[----:B------:R-:W1:Y:S07]  /*1cca0*/  LDSM.16.MT88.4 R12, [R221+0x12800] ;  /* 0x01280000dd0c783b */ /* 0x000e6e0000004200 */
[C---:B-----5:R-:W-:Y:S08]  /*1ccb0*/  HMMA.16816.F32 R152, R4.reuse, R8, R152 ;  /* 0x000000080498723c */ /* 0x060ff00000001898 */
        /* <DEDUP_REMOVED lines=32> */
[C---:B-1----:R-:W-:Y:S08]  /*1cec0*/  HMMA.16816.F32 R100, R4.reuse, R12, R100 ;  /* 0x0000000c0464723c */ /* 0x042ff00000001864 */
[C---:B------:R-:W-:Y:S01]  /*1ced0*/  HMMA.16816.F32 R104, R4.reuse, R14, R104 ;  /* 0x0000000e0468723c */ /* 0x040fe20000001868 */
[----:B------:R-:W-:Y:S07]  /*1cee0*/  LDSM.16.MT88.4 R12, [R224+0x13000] ;  /* 0x01300000e00c783b */ /* 0x000fee0000004200 */
[C---:B--2---:R-:W-:Y:S08]  /*1cef0*/  HMMA.16816.F32 R108, R4.reuse, R8, R108 ;  /* 0x00000008046c723c */ /* 0x044ff0000000186c */
[C---:B------:R-:W-:Y:S01]  /*1cf00*/  HMMA.16816.F32 R112, R4.reuse, R10, R112 ;  /* 0x0000000a0470723c */ /* 0x040fe20000001870 */
[----:B------:R-:W1:Y:S07]  /*1cf10*/  LDSM.16.MT88.4 R8, [R224+0x11000] ;  /* 0x01100000e008783b */ /* 0x000e6e0000004200 */
[C---:B----4-:R-:W-:Y:S08]  /*1cf20*/  HMMA.16816.F32 R116, R4.reuse, R24, R116 ;  /* 0x000000180474723c */ /* 0x050ff00000001874 */
[C---:B------:R-:W-:Y:S01]  /*1cf30*/  HMMA.16816.F32 R120, R4.reuse, R26, R120 ;  /* 0x0000001a0478723c */ /* 0x040fe20000001878 */
[----:B------:R-:W-:Y:S07]  /*1cf40*/  LDSM.16.MT88.4 R24, [R222+0x11000] ;  /* 0x01100000de18783b */ /* 0x000fee0000004200 */
[C---:B------:R-:W-:Y:S08]  /*1cf50*/  HMMA.16816.F32 R124, R4.reuse, R28, R124 ;  /* 0x0000001c047c723c */ /* 0x040ff0000000187c */
[----:B------:R-:W-:Y:S01]  /*1cf60*/  HMMA.16816.F32 R128, R4, R30, R128 ;  /* 0x0000001e0480723c */ /* 0x000fe20000001880 */
[----:B------:R-:W-:Y:S06]  /*1cf70*/  LDSM.16.MT88.4 R28, [R221+0x13000] ;  /* 0x01300000dd1c783b */ /* 0x000fec0000004200 */
[----:B------:R-:W-:Y:S01]  /*1cf80*/  F2FP.PACK_AB R4, R193, R192 ;  /* 0x000000c0c104723e */ /* 0x000fe200000000ff */
[----:B------:R-:W-:Y:S01]  /*1cf90*/  FADD.FTZ R192, R192, R3 ;  /* 0x00000003c0c07221 */ /* 0x000fe20000010000 */
[----:B------:R-:W-:-:S02]  /*1cfa0*/  F2FP.PACK_AB R5, R194, R187 ;  /* 0x000000bbc205723e */ /* 0x000fc400000000ff */
[----:B------:R-:W-:Y:S01]  /*1cfb0*/  F2FP.PACK_AB R6, R195, R190 ;  /* 0x000000bec306723e */ /* 0x000fe200000000ff */
[----:B------:R-:W-:Y:S01]  /*1cfc0*/  FADD.FTZ R193, R193, R192 ;  /* 0x000000c0c1c17221 */ /* 0x000fe20000010000 */
[----:B------:R-:W-:-:S03]  /*1cfd0*/  F2FP.PACK_AB R7, R196, R185 ;  /* 0x000000b9c407723e */ /* 0x000fc600000000ff */
[----:B------:R-:W-:-:S04]  /*1cfe0*/  FADD.FTZ R190, R190, R193 ;  /* 0x000000c1bebe7221 */ /* 0x000fc80000010000 */
[----:B-----5:R-:W-:Y:S01]  /*1cff0*/  HMMA.16816.F32 R144, R4, R20, R144 ;  /* 0x000000140490723c */ /* 0x020fe20000001890 */
[----:B------:R-:W-:-:S07]  /*1d000*/  FADD.FTZ R195, R195, R190 ;  /* 0x000000bec3c37221 */ /* 0x000fce0000010000 */
        /* <DEDUP_REMOVED lines=54> */
[----:B--2---:R-:W-:Y:S01]  /*1d370*/  HMMA.16816.F32 R44, R4, R20, R44 ;  /* 0x00000014042c723c */ /* 0x004fe2000000182c */
[----:B------:R-:W-:-:S07]  /*1d380*/  FADD.FTZ R251, R177, R176 ;  /* 0x000000b0b1fb7221 */ /* 0x000fce0000010000 */
        /* <DEDUP_REMOVED lines=11> */
[C---:B--2---:R-:W-:Y:S07]  /*1d440*/  HMMA.16816.F32 R92, R4.reuse, R20, R92 ;  /* 0x00000014045c723c */ /* 0x044fee000000185c */
[----:B------:R-:W-:Y:S01]  /*1d450*/  FFMA.FTZ R21, R249, R164, R165 ;  /* 0x000000a4f9157223 */ /* 0x000fe200000100a5 */
[----:B------:R-:W-:Y:S01]  /*1d460*/  HMMA.16816.F32 R152, R4, R24, R152 ;  /* 0x000000180498723c */ /* 0x000fe20000001898 */
[----:B------:R-:W-:-:S02]  /*1d470*/  MOV R164, R171 ;  /* 0x000000ab00a47202 */ /* 0x000fc40000000f00 */
[----:B------:R-:W-:-:S04]  /*1d480*/  FADD.FTZ R21, R2, R21 ;  /* 0x0000001502157221 */ /* 0x000fc80000010000 */
[----:B------:R-:W-:Y:S01]  /*1d490*/  FADD.FTZ R0, R0, R21 ;  /* 0x0000001500007221 */ /* 0x000fe20000010000 */
[----:B------:R-:W-:Y:S01]  /*1d4a0*/  HMMA.16816.F32 R148, R4, R26, R148 ;  /* 0x0000001a0494723c */ /* 0x000fe20000001894 */
[----:B------:R-:W2:Y:S02]  /*1d4b0*/  LDSM.16.MT88.4 R24, [R222+0x15800] ;  /* 0x01580000de18783b */ /* 0x000ea40000004200 */
[----:B------:R-:W-:-:S04]  /*1d4c0*/  FADD.FTZ R0, R173, R0 ;  /* 0x00000000ad007221 */ /* 0x000fc80000010000 */
[----:B------:R-:W-:Y:S01]  /*1d4d0*/  FADD.FTZ R181, R181, R0 ;  /* 0x00000000b5b57221 */ /* 0x000fe20000010000 */
[----:B------:R-:W-:Y:S03]  /*1d4e0*/  HMMA.16816.F32 R136, R4, R28, R136 ;  /* 0x0000001c0488723c */ /* 0x000fe60000001888 */
[----:B------:R-:W-:-:S04]  /*1d4f0*/  FADD.FTZ R186, R186, R181 ;  /* 0x000000b5baba7221 */ /* 0x000fc80000010000 */
[----:B------:R-:W-:Y:S01]  /*1d500*/  FADD.FTZ R183, R183, R186 ;  /* 0x000000bab7b77221 */ /* 0x000fe20000010000 */
[----:B------:R-:W-:Y:S01]  /*1d510*/  HMMA.16816.F32 R132, R4, R30, R132 ;  /* 0x0000001e0484723c */ /* 0x000fe20000001884 */
[----:B------:R-:W5:Y:S02]  /*1d520*/  LDSM.16.MT88.4 R28, [R221+0x15800] ;  /* 0x01580000dd1c783b */ /* 0x000f640000004200 */
[----:B------:R-:W-:-:S04]  /*1d530*/  FADD.FTZ R188, R188, R183 ;  /* 0x000000b7bcbc7221 */ /* 0x000fc80000010000 */
[----:B------:R-:W-:Y:S01]  /*1d540*/  FADD.FTZ R187, R187, R188 ;  /* 0x000000bcbbbb7221 */ /* 0x000fe20000010000 */
[----:B-1----:R-:W-:Y:S03]  /*1d550*/  HMMA.16816.F32 R60, R4, R8, R60 ;  /* 0x00000008043c723c */ /* 0x002fe6000000183c */
[----:B------:R-:W-:-:S04]  /*1d560*/  FADD.FTZ R194, R194, R187 ;  /* 0x000000bbc2c27221 */ /* 0x000fc80000010000 */
[----:B------:R-:W-:Y:S01]  /*1d570*/  FADD.FTZ R3, R185, R194 ;  /* 0x000000c2b9037221 */ /* 0x000fe20000010000 */
[----:B------:R-:W-:Y:S01]  /*1d580*/  HMMA.16816.F32 R64, R4, R10, R64 ;  /* 0x0000000a0440723c */ /* 0x000fe20000001840 */
[----:B------:R-:W1:Y:S02]  /*1d590*/  LDSM.16.MT88.4 R8, [R222+0x17800] ;  /* 0x01780000de08783b */ /* 0x000e640000004200 */
[----:B------:R-:W-:-:S04]  /*1d5a0*/  FADD.FTZ R3, R196, R3 ;  /* 0x00000003c4037221 */ /* 0x000fc80000010000 */
[----:B------:R-:W-:Y:S01]  /*1d5b0*/  FADD.FTZ R174, R174, R3 ;  /* 0x00000003aeae7221 */ /* 0x000fe20000010000 */
[----:B---3--:R-:W-:Y:S01]  /*1d5c0*/  HMMA.16816.F32 R68, R4, R16, R68 ;  /* 0x000000100444723c */ /* 0x008fe20000001844 */
[----:B------:R-:W-:Y:S02]  /*1d5d0*/  MOV R3, R170 ;  /* 0x000000aa00037202 */ /* 0x000fe40000000f00 */
[----:B------:R-:W-:-:S04]  /*1d5e0*/  FADD.FTZ R175, R175, R174 ;  /* 0x000000aeafaf7221 */ /* 0x000fc80000010000 */
[----:B------:R-:W-:Y:S01]  /*1d5f0*/  FADD.FTZ R178, R178, R175 ;  /* 0x000000afb2b27221 */ /* 0x000fe20000010000 */
[----:B------:R-:W-:Y:S01]  /*1d600*/  HMMA.16816.F32 R72, R4, R18, R72 ;  /* 0x000000120448723c */ /* 0x000fe20000001848 */
[----:B------:R-:W3:Y:S02]  /*1d610*/  LDSM.16.MT88.4 R16, [R221+0x17800] ;  /* 0x01780000dd10783b */ /* 0x000ee40000004200 */
[----:B------:R-:W-:-:S05]  /*1d620*/  FADD.FTZ R249, R191, R178 ;  /* 0x000000b2bff97221 */ /* 0x000fca0000010000 */
[C---:B----4-:R-:W-:Y:S08]  /*1d630*/  HMMA.16816.F32 R100, R4.reuse, R12, R100 ;  /* 0x0000000c0464723c */ /* 0x050ff00000001864 */
[C---:B------:R-:W-:Y:S01]  /*1d640*/  HMMA.16816.F32 R104, R4.reuse, R14, R104 ;  /* 0x0000000e0468723c */ /* 0x040fe20000001868 */
[----:B------:R-:W4:Y:S07]  /*1d650*/  LDSM.16.MT88.4 R12, [R220+0x17800] ;  /* 0x01780000dc0c783b */ /* 0x000f2e0000004200 */
[C---:B------:R-:W-:Y:S08]  /*1d660*/  HMMA.16816.F32 R144, R4.reuse, R32, R144 ;  /* 0x000000200490723c */ /* 0x040ff00000001890 */
[C---:B------:R-:W-:Y:S08]  /*1d670*/  HMMA.16816.F32 R140, R4.reuse, R34, R140 ;  /* 0x00000022048c723c */ /* 0x040ff0000000188c */
[C---:B--2---:R-:W-:Y:S08]  /*1d680*/  HMMA.16816.F32 R76, R4.reuse, R24, R76 ;  /* 0x00000018044c723c */ /* 0x044ff0000000184c */
[C---:B------:R-:W-:Y:S08]  /*1d690*/  HMMA.16816.F32 R80, R4.reuse, R26, R80 ;  /* 0x0000001a0450723c */ /* 0x040ff00000001850 */
[C---:B-----5:R-:W-:Y:S08]  /*1d6a0*/  HMMA.16816.F32 R84, R4.reuse, R28, R84 ;  /* 0x0000001c0454723c */ /* 0x060ff00000001854 */
[C---:B------:R-:W-:Y:S08]  /*1d6b0*/  HMMA.16816.F32 R88, R4.reuse, R30, R88 ;  /* 0x0000001e0458723c */ /* 0x040ff00000001858 */
[C---:B------:R-:W-:Y:S08]  /*1d6c0*/  HMMA.16816.F32 R96, R4.reuse, R22, R96 ;  /* 0x000000160460723c */ /* 0x040ff00000001860 */
[C---:B-1----:R-:W-:Y:S08]  /*1d6d0*/  HMMA.16816.F32 R108, R4.reuse, R8, R108 ;  /* 0x00000008046c723c */ /* 0x042ff0000000186c */
[C---:B------:R-:W-:Y:S08]  /*1d6e0*/  HMMA.16816.F32 R112, R4.reuse, R10, R112 ;  /* 0x0000000a0470723c */ /* 0x040ff00000001870 */
[C---:B---3--:R-:W-:Y:S08]  /*1d6f0*/  HMMA.16816.F32 R116, R4.reuse, R16, R116 ;  /* 0x000000100474723c */ /* 0x048ff00000001874 */
[C---:B------:R-:W-:Y:S08]  /*1d700*/  HMMA.16816.F32 R120, R4.reuse, R18, R120 ;  /* 0x000000120478723c */ /* 0x040ff00000001878 */
[C---:B----4-:R-:W-:Y:S08]  /*1d710*/  HMMA.16816.F32 R124, R4.reuse, R12, R124 ;  /* 0x0000000c047c723c */ /* 0x050ff0000000187c */
[----:B------:R-:W-:Y:S11]  /*1d720*/  HMMA.16816.F32 R128, R4, R14, R128 ;  /* 0x0000000e0480723c */ /* 0x000ff60000001880 */
[----:B------:R-:W-:Y:S08]  /*1d730*/  @!UPT UIADD3 URZ, URZ, URZ, URZ ;  /* 0x0000003f3f3ff290 */ /* 0x000ff0000fffe03f */
.L_x_6592:
[----:B------:R-:W-:Y:S05]  /*1d740*/  @!P0 BRA `(.L_x_6598) ;  /* 0x0000406000008947 */ /* 0x000fea0003800000 */
[----:B------:R-:W1:Y:S01]  /*1d750*/  S2R R252, SR_TID.X ;  /* 0x0000000000fc7919 */ /* 0x000e620000002100 */
[----:B------:R-:W-:Y:S01]  /*1d760*/  ULDC UR8, c[0x0][0x1a0] ;  /* 0x0000680000087ab9 */ /* 0x000fe20000000800 */
[----:B------:R-:W-:Y:S01]  /*1d770*/  IMAD.MOV.U32 R0, RZ, RZ, R3 ;  /* 0x000000ffff007224 */ /* 0x000fe200078e0003 */
[----:B------:R-:W-:Y:S01]  /*1d780*/  ULEA UR5, -UR8, URZ, 0x6 ;  /* 0x0000003f08057291 */ /* 0x000fe2000f8e313f */
[----:B------:R-:W-:Y:S01]  /*1d790*/  MOV R2, R164 ;  /* 0x000000a400027202 */ /* 0x000fe20000000f00 */
[----:B------:R-:W-:-:S02]  /*1d7a0*/  UMOV UR10, 0x5 ;  /* 0x00000005000a7882 */ /* 0x000fc40000000000 */
[----:B------:R-:W-:Y:S02]  /*1d7b0*/  USHF.R.S32.HI UR4, URZ, 0x1f, UR5 ;  /* 0x0000001f3f047899 */ /* 0x000fe40008011405 */
[----:B------:R-:W-:Y:S01]  /*1d7c0*/  ULDC UR9, c[0x0][0x1a4] ;  /* 0x0000690000097ab9 */ /* 0x000fe20000000800 */
[----:B------:R-:W-:Y:S01]  /*1d7d0*/  IMAD.U32 R250, RZ, RZ, UR5 ;  /* 0x00000005fffa7e24 */ /* 0x000fe2000f8e00ff */
[----:B------:R-:W-:Y:S02]  /*1d7e0*/  USHF.L.U64.HI UR9, UR8, UR10, UR9 ;  /* 0x0000000a08097299 */ /* 0x000fe40008010209 */
[----:B------:R-:W-:Y:S01]  /*1d7f0*/  MOV R248, UR4 ;  /* 0x0000000400f87c02 */ /* 0x000fe20008000f00 */
[----:B------:R-:W-:Y:S02]  /*1d800*/  USHF.L.U32 UR8, UR8, 0x5, URZ ;  /* 0x0000000508087899 */ /* 0x000fe4000800063f */
[----:B------:R-:W-:Y:S02]  /*1d810*/  ULDC.64 UR12, c[0x0][0x118] ;  /* 0x00004600000c7ab9 */ /* 0x000fe40000000a00 */
[----:B------:R-:W-:Y:S01]  /*1d820*/  ULDC UR4, c[0x0][0x19c] ;  /* 0x0000670000047ab9 */ /* 0x000fe20000000800 */
[----:B-1----:R-:W-:-:S05]  /*1d830*/  IMAD.SHL.U32 R252, R252, 0x2, RZ ;  /* 0x00000002fcfc7824 */ /* 0x002fca00078e00ff */
[----:B------:R-:W-:Y:S02]  /*1d840*/  LOP3.LUT R252, R252, 0x6, RZ, 0xc0, !PT ;  /* 0x00000006fcfc7812 */ /* 0x000fe400078ec0ff */
.L_x_6602:
[----:B------:R-:W-:Y:S01]  /*1d850*/  IADD3 R240, R240, -0x1, RZ ;  /* 0xfffffffff0f07810 */ /* 0x000fe20007ffe0ff */
[----:B------:R-:W-:Y:S04]  /*1d860*/  DEPBAR.LE SB0, 0x0 ;  /* 0x000080000000791a */ /* 0x000fe80000000000 */
[----:B------:R-:W-:Y:S01]  /*1d870*/  BAR.SYNC.DEFER_BLOCKING 0x0 ;  /* 0x0000000000007b1d */ /* 0x000fe20000010000 */
[----:B------:R-:W-:Y:S01]  /*1d880*/  MOV R4, R248 ;  /* 0x000000f800047202 */ /* 0x000fe20000000f00 */
[----:B------:R-:W-:Y:S04]  /*1d890*/  IMAD.MOV.U32 R8, RZ, RZ, R250 ;  /* 0x000000ffff087224 */ /* 0x000fe800078e00fa */
        /* <DEDUP_REMOVED lines=60> */
.L_x_6599:
        /* <DEDUP_REMOVED lines=15> */
[----:B------:R-:W-:Y:S01]  /*1dd50*/  ISETP.GT.AND P0, PT, R240, R231, PT ;  /* 0x000000e7f000720c */ /* 0x000fe20003f04270 */
        /* <DEDUP_REMOVED lines=15> */
[----:B------:R-:W2:Y:S04]  /*1de50*/  LDSM.16.M88.4 R16, [R229+0x8800] ;  /* 0x00880000e510783b */ /* 0x000ea80000000200 */
        /* <DEDUP_REMOVED lines=8> */
[C---:B---3--:R-:W-:Y:S03]  /*1dee0*/  HMMA.16816.F32 R4, R32.reuse, R8, RZ ;  /* 0x000000082004723c */ /* 0x048fe600000018ff */
[----:B------:R-:W-:Y:S04]  /*1def0*/  LDSM.16.M88.4 R188, [R226] ;  /* 0x00000000e2bc783b */ /* 0x000fe80000000200 */
[----:B------:R-:W3:Y:S01]  /*1df00*/  LDSM.16.M88.4 R192, [R223+0x8000] ;  /* 0x00800000dfc0783b */ /* 0x000ee20000000200 */
[C---:B------:R-:W-:Y:S03]  /*1df10*/  HMMA.16816.F32 R8, R32.reuse, R10, RZ ;  /* 0x0000000a2008723c */ /* 0x040fe600000018ff */
[----:B------:R-:W1:Y:S04]  /*1df20*/  LDSM.16.M88.4 R196, [R223+0x8800] ;  /* 0x00880000dfc4783b */ /* 0x000e680000000200 */
[----:B------:R-:W-:Y:S01]  /*1df30*/  LDSM.16.M88.4 R200, [R223+0x9800] ;  /* 0x00980000dfc8783b */ /* 0x000fe20000000200 */
[C---:B--2---:R-:W-:Y:S08]  /*1df40*/  HMMA.16816.F32 R12, R32.reuse, R16, RZ ;  /* 0x00000010200c723c */ /* 0x044ff000000018ff */
[C---:B------:R-:W-:Y:S08]  /*1df50*/  HMMA.16816.F32 R16, R32.reuse, R18, RZ ;  /* 0x000000122010723c */ /* 0x040ff000000018ff */
[C---:B----4-:R-:W-:Y:S08]  /*1df60*/  HMMA.16816.F32 R20, R32.reuse, R24, RZ ;  /* 0x000000182014723c */ /* 0x050ff000000018ff */
[C---:B------:R-:W-:Y:S08]  /*1df70*/  HMMA.16816.F32 R24, R32.reuse, R26, RZ ;  /* 0x0000001a2018723c */ /* 0x040ff000000018ff */
[C---:B-----5:R-:W-:Y:S08]  /*1df80*/  HMMA.16816.F32 R28, R32.reuse, R164, RZ ;  /* 0x000000a4201c723c */ /* 0x060ff000000018ff */
[----:B------:R-:W-:Y:S01]  /*1df90*/  HMMA.16816.F32 R32, R32, R166, RZ ;  /* 0x000000a62020723c */ /* 0x000fe200000018ff */
[----:B------:R-:W2:Y:S07]  /*1dfa0*/  LDSM.16.M88.4 R164, [R223+0x9000] ;  /* 0x00900000dfa4783b */ /* 0x000eae0000000200 */
        /* <DEDUP_REMOVED lines=13> */
[C---:B---3--:R-:W-:Y:S08]  /*1e080*/  HMMA.16816.F32 R4, R188.reuse, R192, R4 ;  /* 0x000000c0bc04723c */ /* 0x048ff00000001804 */
        /* <DEDUP_REMOVED lines=239> */
.L_x_6601:
        /* <DEDUP_REMOVED lines=31> */
.L_x_6600:
[----:B------:R-:W-:Y:S04]  /*1f170*/  LEA R3, R240, R252, 0x6 ;  /* 0x000000fcf0037211 */ /* 0x000fe800078e30ff */
[C---:B-1----:R-:W-:Y:S02]  /*1f180*/  IADD3 R164, R3.reuse, 0x1, RZ ;  /* 0x0000000103a47810 */ /* 0x042fe40007ffe0ff */
[CC--:B------:R-:W-:Y:S02]  /*1f190*/  ISETP.GE.AND P2, PT, R3.reuse, R247.reuse, PT ;  /* 0x000000f70300720c */ /* 0x0c0fe40003f46270 */
[C---:B------:R-:W-:Y:S02]  /*1f1a0*/  ISETP.GE.AND P6, PT, R164.reuse, R247, PT ;  /* 0x000000f7a400720c */ /* 0x040fe40003fc6270 */
[C---:B------:R-:W-:Y:S02]  /*1f1b0*/  ISETP.GE.AND P5, PT, R164.reuse, R246, PT ;  /* 0x000000f6a400720c */ /* 0x040fe40003fa6270 */
[C---:B------:R-:W-:Y:S02]  /*1f1c0*/  IADD3 R165, R3.reuse, 0x8, RZ ;  /* 0x0000000803a57810 */ /* 0x040fe40007ffe0ff */
[C---:B------:R-:W-:Y:S02]  /*1f1d0*/  ISETP.GE.OR P5, PT, R164.reuse, R245, !P5 ;  /* 0x000000f5a400720c */ /* 0x040fe40006fa6670 */
[-C--:B------:R-:W-:Y:S02]  /*1f1e0*/  ISETP.GE.OR P6, PT, R164, R244.reuse, !P6 ;  /* 0x000000f4a400720c */ /* 0x080fe400077c6670 */
[C---:B------:R-:W-:Y:S02]  /*1f1f0*/  IADD3 R164, R3.reuse, 0x9, RZ ;  /* 0x0000000903a47810 */ /* 0x040fe40007ffe0ff */
[----:B------:R-:W-:Y:S02]  /*1f200*/  ISETP.GE.OR P2, PT, R3, R244, !P2 ;  /* 0x000000f40300720c */ /* 0x000fe40005746670 */
[-C--:B------:R-:W-:Y:S02]  /*1f210*/  ISETP.GE.AND P1, PT, R165, R247.reuse, PT ;  /* 0x000000f7a500720c */ /* 0x080fe40003f26270 */
[C---:B------:R-:W-:Y:S02]  /*1f220*/  ISETP.GE.AND P0, PT, R3.reuse, R246, PT ;  /* 0x000000f60300720c */ /* 0x040fe40003f06270 */
[----:B------:R-:W-:Y:S02]  /*1f230*/  FSEL R166, R4, -INF , !P2 ;  /* 0xff80000004a67808 */ /* 0x000fe40005000000 */
[C---:B------:R-:W-:Y:S02]  /*1f240*/  ISETP.GE.AND P2, PT, R164.reuse, R247, PT ;  /* 0x000000f7a400720c */ /* 0x040fe40003f46270 */
[----:B------:R-:W-:Y:S02]  /*1f250*/  ISETP.GE.OR P0, PT, R3, R245, !P0 ;  /* 0x000000f50300720c */ /* 0x000fe40004706670 */
[-C--:B------:R-:W-:Y:S02]  /*1f260*/  ISETP.GE.OR P1, PT, R165, R244.reuse, !P1 ;  /* 0x000000f4a500720c */ /* 0x080fe40004f26670 */
[----:B------:R-:W-:Y:S02]  /*1f270*/  IADD3 R4, R3, 0x10, RZ ;  /* 0x0000001003047810 */ /* 0x000fe40007ffe0ff */
[----:B------:R-:W-:Y:S02]  /*1f280*/  FSEL R172, R5, -INF , !P6 ;  /* 0xff80000005ac7808 */ /* 0x000fe40007000000 */
[----:B------:R-:W-:Y:S02]  /*1f290*/  IADD3 R5, R3, 0x11, RZ ;  /* 0x0000001103057810 */ /* 0x000fe40007ffe0ff */
[----:B------:R-:W-:Y:S02]  /*1f2a0*/  ISETP.GE.OR P2, PT, R164, R244, !P2 ;  /* 0x000000f4a400720c */ /* 0x000fe40005746670 */
[----:B------:R-:W-:Y:S02]  /*1f2b0*/  FSEL R169, R6, -INF , !P0 ;  /* 0xff80000006a97808 */ /* 0x000fe40004000000 */
[----:B------:R-:W-:Y:S02]  /*1f2c0*/  FSEL R7, R7, -INF , !P5 ;  /* 0xff80000007077808 */ /* 0x000fe40006800000 */
[----:B------:R-:W-:Y:S02]  /*1f2d0*/  FSEL R170, R8, -INF , !P1 ;  /* 0xff80000008aa7808 */ /* 0x000fe40004800000 */
[-C--:B------:R-:W-:Y:S02]  /*1f2e0*/  ISETP.GE.AND P4, PT, R165, R246.reuse, PT ;  /* 0x000000f6a500720c */ /* 0x080fe40003f86270 */
[-C--:B------:R-:W-:Y:S02]  /*1f2f0*/  ISETP.GE.AND P0, PT, R164, R246.reuse, PT ;  /* 0x000000f6a400720c */ /* 0x080fe40003f06270 */
[CC--:B------:R-:W-:Y:S02]  /*1f300*/  ISETP.GE.AND P5, PT, R4.reuse, R247.reuse, PT ;  /* 0x000000f70400720c */ /* 0x0c0fe40003fa6270 */
[----:B------:R-:W-:Y:S02]  /*1f310*/  ISETP.GE.AND P6, PT, R4, R246, PT ;  /* 0x000000f60400720c */ /* 0x000fe40003fc6270 */
[----:B------:R-:W-:Y:S02]  /*1f320*/  ISETP.GE.AND P1, PT, R5, R247, PT ;  /* 0x000000f70500720c */ /* 0x000fe40003f26270 */
[----:B------:R-:W-:Y:S02]  /*1f330*/  FSEL R168, R9, -INF , !P2 ;  /* 0xff80000009a87808 */ /* 0x000fe40005000000 */
[----:B------:R-:W-:Y:S02]  /*1f340*/  FMNMX.FTZ R9, R166, R2, !PT ;  /* 0x00000002a6097209 */ /* 0x000fe40007810000 */
[C---:B------:R-:W-:Y:S02]  /*1f350*/  ISETP.GE.OR P5, PT, R4.reuse, R244, !P5 ;  /* 0x000000f40400720c */ /* 0x040fe40006fa6670 */
[-C--:B------:R-:W-:Y:S02]  /*1f360*/  ISETP.GE.OR P6, PT, R4, R245.reuse, !P6 ;  /* 0x000000f50400720c */ /* 0x080fe400077c6670 */
[-C--:B------:R-:W-:Y:S02]  /*1f370*/  ISETP.GE.OR P4, PT, R165, R245.reuse, !P4 ;  /* 0x000000f5a500720c */ /* 0x080fe40006786670 */
[----:B------:R-:W-:Y:S02]  /*1f380*/  ISETP.GE.OR P0, PT, R164, R245, !P0 ;  /* 0x000000f5a400720c */ /* 0x000fe40004706670 */
[C---:B------:R-:W-:Y:S02]  /*1f390*/  ISETP.GE.AND P2, PT, R5.reuse, R246, PT ;  /* 0x000000f60500720c */ /* 0x040fe40003f46270 */
[----:B------:R-:W-:Y:S02]  /*1f3a0*/  ISETP.GE.OR P1, PT, R5, R244, !P1 ;  /* 0x000000f40500720c */ /* 0x000fe40004f26670 */
[C---:B------:R-:W-:Y:S02]  /*1f3b0*/  IADD3 R4, R3.reuse, 0x18, RZ ;  /* 0x0000001803047810 */ /* 0x040fe40007ffe0ff */
[----:B------:R-:W-:Y:S02]  /*1f3c0*/  IADD3 R6, R3, 0x19, RZ ;  /* 0x0000001903067810 */ /* 0x000fe40007ffe0ff */
[----:B------:R-:W-:Y:S02]  /*1f3d0*/  FMNMX.FTZ R9, R172, R9, !PT ;  /* 0x00000009ac097209 */ /* 0x000fe40007810000 */
[----:B------:R-:W-:Y:S02]  /*1f3e0*/  FSEL R194, R12, -INF , !P5 ;  /* 0xff8000000cc27808 */ /* 0x000fe40006800000 */
[----:B------:R-:W-:Y:S02]  /*1f3f0*/  ISETP.GE.OR P2, PT, R5, R245, !P2 ;  /* 0x000000f50500720c */ /* 0x000fe40005746670 */
[----:B------:R-:W-:Y:S02]  /*1f400*/  FSEL R11, R11, -INF , !P0 ;  /* 0xff8000000b0b7808 */ /* 0x000fe40004000000 */
[----:B------:R-:W-:Y:S02]  /*1f410*/  FSEL R188, R13, -INF , !P1 ;  /* 0xff8000000dbc7808 */ /* 0x000fe40004800000 */
[----:B------:R-:W-:Y:S02]  /*1f420*/  FSEL R5, R10, -INF , !P4 ;  /* 0xff8000000a057808 */ /* 0x000fe40006000000 */
[CC--:B------:R-:W-:Y:S02]  /*1f430*/  ISETP.GE.AND P0, PT, R4.reuse, R247.reuse, PT ;  /* 0x000000f70400720c */ /* 0x0c0fe40003f06270 */
[-C--:B------:R-:W-:Y:S02]  /*1f440*/  ISETP.GE.AND P4, PT, R4, R246.reuse, PT ;  /* 0x000000f60400720c */ /* 0x080fe40003f86270 */
[C---:B------:R-:W-:Y:S02]  /*1f450*/  ISETP.GE.AND P5, PT, R6.reuse, R247, PT ;  /* 0x000000f70600720c */ /* 0x040fe40003fa6270 */
[----:B------:R-:W-:Y:S02]  /*1f460*/  ISETP.GE.AND P1, PT, R6, R246, PT ;  /* 0x000000f60600720c */ /* 0x000fe40003f26270 */
[----:B------:R-:W-:Y:S02]  /*1f470*/  FMNMX.FTZ R9, R170, R9, !PT ;  /* 0x00000009aa097209 */ /* 0x000fe40007810000 */
[----:B------:R-:W-:Y:S02]  /*1f480*/  FMNMX.FTZ R10, R169, R0, !PT ;  /* 0x00000000a90a7209 */ /* 0x000fe40007810000 */
[CC--:B------:R-:W-:Y:S02]  /*1f490*/  ISETP.GE.OR P0, PT, R4.reuse, R244.reuse, !P0 ;  /* 0x000000f40400720c */ /* 0x0c0fe40004706670 */
[-C--:B------:R-:W-:Y:S02]  /*1f4a0*/  ISETP.GE.OR P4, PT, R4, R245.reuse, !P4 ;  /* 0x000000f50400720c */ /* 0x080fe40006786670 */
[C---:B------:R-:W-:Y:S02]  /*1f4b0*/  ISETP.GE.OR P5, PT, R6.reuse, R244, !P5 ;  /* 0x000000f40600720c */ /* 0x040fe40006fa6670 */
[----:B------:R-:W-:Y:S02]  /*1f4c0*/  ISETP.GE.OR P1, PT, R6, R245, !P1 ;  /* 0x000000f50600720c */ /* 0x000fe40004f26670 */
[C---:B------:R-:W-:Y:S02]  /*1f4d0*/  IADD3 R4, R3.reuse, 0x20, RZ ;  /* 0x0000002003047810 */ /* 0x040fe40007ffe0ff */
[----:B------:R-:W-:Y:S02]  /*1f4e0*/  IADD3 R6, R3, 0x21, RZ ;  /* 0x0000002103067810 */ /* 0x000fe40007ffe0ff */
[----:B------:R-:W-:Y:S02]  /*1f4f0*/  FMNMX.FTZ R9, R168, R9, !PT ;  /* 0x00000009a8097209 */ /* 0x000fe40007810000 */
[----:B------:R-:W-:Y:S02]  /*1f500*/  FSEL R239, R15, -INF , !P2 ;  /* 0xff8000000fef7808 */ /* 0x000fe40005000000 */
[----:B------:R-:W-:Y:S02]  /*1f510*/  FSEL R192, R16, -INF , !P0 ;  /* 0xff80000010c07808 */ /* 0x000fe40004000000 */
[----:B------:R-:W-:Y:S02]  /*1f520*/  FSEL R190, R17, -INF , !P5 ;  /* 0xff80000011be7808 */ /* 0x000fe40006800000 */
[----:B------:R-:W-:Y:S02]  /*1f530*/  FMNMX.FTZ R10, R7, R10, !PT ;  /* 0x0000000a070a7209 */ /* 0x000fe40007810000 */
[-C--:B------:R-:W-:Y:S02]  /*1f540*/  ISETP.GE.AND P2, PT, R4, R247.reuse, PT ;  /* 0x000000f70400720c */ /* 0x080fe40003f46270 */
[C---:B------:R-:W-:Y:S02]  /*1f550*/  ISETP.GE.AND P0, PT, R6.reuse, R247, PT ;  /* 0x000000f70600720c */ /* 0x040fe40003f06270 */
[----:B------:R-:W-:Y:S02]  /*1f560*/  ISETP.GE.AND P5, PT, R6, R246, PT ;  /* 0x000000f60600720c */ /* 0x000fe40003fa6270 */
[----:B------:R-:W-:Y:S02]  /*1f570*/  FMNMX.FTZ R9, R194, R9, !PT ;  /* 0x00000009c2097209 */ /* 0x000fe40007810000 */
[-C--:B------:R-:W-:Y:S02]  /*1f580*/  ISETP.GE.OR P2, PT, R4, R244.reuse, !P2 ;  /* 0x000000f40400720c */ /* 0x080fe40005746670 */
[C---:B------:R-:W-:Y:S02]  /*1f590*/  ISETP.GE.OR P0, PT, R6.reuse, R244, !P0 ;  /* 0x000000f40600720c */ /* 0x040fe40004706670 */
[----:B------:R-:W-:Y:S02]  /*1f5a0*/  ISETP.GE.OR P5, PT, R6, R245, !P5 ;  /* 0x000000f50600720c */ /* 0x000fe40006fa6670 */
[----:B------:R-:W-:Y:S02]  /*1f5b0*/  FMNMX.FTZ R10, R5, R10, !PT ;  /* 0x0000000a050a7209 */ /* 0x000fe40007810000 */
[----:B------:R-:W-:Y:S02]  /*1f5c0*/  IADD3 R6, R3, 0x29, RZ ;  /* 0x0000002903067810 */ /* 0x000fe40007ffe0ff */
[----:B------:R-:W-:Y:S02]  /*1f5d0*/  FSEL R191, R14, -INF , !P6 ;  /* 0xff8000000ebf7808 */ /* 0x000fe40007000000 */
[----:B------:R-:W-:Y:S02]  /*1f5e0*/  ISETP.GE.AND P6, PT, R4, R246, PT ;  /* 0x000000f60400720c */ /* 0x000fe40003fc6270 */
[----:B------:R-:W-:Y:S02]  /*1f5f0*/  FMNMX.FTZ R9, R188, R9, !PT ;  /* 0x00000009bc097209 */ /* 0x000fe40007810000 */
[----:B------:R-:W-:Y:S02]  /*1f600*/  FSEL R202, R20, -INF , !P2 ;  /* 0xff80000014ca7808 */ /* 0x000fe40005000000 */
[----:B------:R-:W-:Y:S02]  /*1f610*/  FSEL R200, R21, -INF , !P0 ;  /* 0xff80000015c87808 */ /* 0x000fe40004000000 */
[----:B------:R-:W-:Y:S02]  /*1f620*/  FMNMX.FTZ R10, R11, R10, !PT ;  /* 0x0000000a0b0a7209 */ /* 0x000fe40007810000 */
[C---:B------:R-:W-:Y:S02]  /*1f630*/  ISETP.GE.AND P2, PT, R6.reuse, R247, PT ;  /* 0x000000f70600720c */ /* 0x040fe40003f46270 */
[----:B------:R-:W-:Y:S02]  /*1f640*/  ISETP.GE.AND P0, PT, R6, R246, PT ;  /* 0x000000f60600720c */ /* 0x000fe40003f06270 */
[----:B------:R-:W-:Y:S02]  /*1f650*/  ISETP.GE.OR P6, PT, R4, R245, !P6 ;  /* 0x000000f50400720c */ /* 0x000fe400077c6670 */
[----:B------:R-:W-:Y:S02]  /*1f660*/  FMNMX.FTZ R9, R192, R9, !PT ;  /* 0x00000009c0097209 */ /* 0x000fe40007810000 */
[C---:B------:R-:W-:Y:S02]  /*1f670*/  IADD3 R4, R3.reuse, 0x28, RZ ;  /* 0x0000002803047810 */ /* 0x040fe40007ffe0ff */
[C---:B------:R-:W-:Y:S02]  /*1f680*/  ISETP.GE.OR P2, PT, R6.reuse, R244, !P2 ;  /* 0x000000f40600720c */ /* 0x040fe40005746670 */
[----:B------:R-:W-:Y:S02]  /*1f690*/  ISETP.GE.OR P0, PT, R6, R245, !P0 ;  /* 0x000000f50600720c */ /* 0x000fe40004706670 */
[----:B------:R-:W-:Y:S02]  /*1f6a0*/  IADD3 R6, R3, 0x31, RZ ;  /* 0x0000003103067810 */ /* 0x000fe40007ffe0ff */
[----:B------:R-:W-:Y:S02]  /*1f6b0*/  FMNMX.FTZ R10, R191, R10, !PT ;  /* 0x0000000abf0a7209 */ /* 0x000fe40007810000 */
[----:B------:R-:W-:Y:S02]  /*1f6c0*/  FSEL R193, R18, -INF , !P4 ;  /* 0xff80000012c17808 */ /* 0x000fe40006000000 */
[----:B------:R-:W-:Y:S02]  /*1f6d0*/  FMNMX.FTZ R9, R190, R9, !PT ;  /* 0x00000009be097209 */ /* 0x000fe40007810000 */
[-C--:B------:R-:W-:Y:S02]  /*1f6e0*/  ISETP.GE.AND P4, PT, R4, R247.reuse, PT ;  /* 0x000000f70400720c */ /* 0x080fe40003f86270 */
[----:B------:R-:W-:Y:S02]  /*1f6f0*/  FSEL R203, R19, -INF , !P1 ;  /* 0xff80000013cb7808 */ /* 0x000fe40004800000 */
[----:B------:R-:W-:Y:S02]  /*1f700*/  FSEL R196, R25, -INF , !P2 ;  /* 0xff80000019c47808 */ /* 0x000fe40005000000 */
[----:B------:R-:W-:Y:S02]  /*1f710*/  ISETP.GE.AND P2, PT, R6, R247, PT ;  /* 0x000000f70600720c */ /* 0x000fe40003f46270 */
[----:B------:R-:W-:Y:S02]  /*1f720*/  FMNMX.FTZ R10, R239, R10, !PT ;  /* 0x0000000aef0a7209 */ /* 0x000fe40007810000 */
[C---:B------:R-:W-:Y:S02]  /*1f730*/  ISETP.GE.AND P1, PT, R4.reuse, R246, PT ;  /* 0x000000f60400720c */ /* 0x040fe40003f26270 */
[-C--:B------:R-:W-:Y:S02]  /*1f740*/  ISETP.GE.OR P4, PT, R4, R244.reuse, !P4 ;  /* 0x000000f40400720c */ /* 0x080fe40006786670 */
[C---:B------:R-:W-:Y:S02]  /*1f750*/  IADD3 R8, R3.reuse, 0x30, RZ ;  /* 0x0000003003087810 */ /* 0x040fe40007ffe0ff */
[----:B------:R-:W-:Y:S02]  /*1f760*/  FMNMX.FTZ R9, R202, R9, !PT ;  /* 0x00000009ca097209 */ /* 0x000fe40007810000 */
[----:B------:R-:W-:Y:S02]  /*1f770*/  ISETP.GE.OR P2, PT, R6, R244, !P2 ;  /* 0x000000f40600720c */ /* 0x000fe40005746670 */
[----:B------:R-:W-:Y:S02]  /*1f780*/  ISETP.GE.OR P1, PT, R4, R245, !P1 ;  /* 0x000000f50400720c */ /* 0x000fe40004f26670 */
[C---:B------:R-:W-:Y:S02]  /*1f790*/  IADD3 R4, R3.reuse, 0x38, RZ ;  /* 0x0000003803047810 */ /* 0x040fe40007ffe0ff */
[----:B------:R-:W-:Y:S02]  /*1f7a0*/  IADD3 R3, R3, 0x39, RZ ;  /* 0x0000003903037810 */ /* 0x000fe40007ffe0ff */
[----:B------:R-:W-:Y:S02]  /*1f7b0*/  FMNMX.FTZ R10, R193, R10, !PT ;  /* 0x0000000ac10a7209 */ /* 0x000fe40007810000 */
[----:B------:R-:W-:Y:S02]  /*1f7c0*/  FSEL R198, R24, -INF , !P4 ;  /* 0xff80000018c67808 */ /* 0x000fe40006000000 */
[----:B------:R-:W-:Y:S02]  /*1f7d0*/  ISETP.GE.AND P4, PT, R8, R247, PT ;  /* 0x000000f70800720c */ /* 0x000fe40003f86270 */
[----:B------:R-:W-:Y:S02]  /*1f7e0*/  FMNMX.FTZ R9, R200, R9, !PT ;  /* 0x00000009c8097209 */ /* 0x000fe40007810000 */
[----:B------:R-:W-:Y:S02]  /*1f7f0*/  FSEL R178, R29, -INF , !P2 ;  /* 0xff8000001db27808 */ /* 0x000fe40005000000 */
[----:B------:R-:W-:Y:S02]  /*1f800*/  FSEL R201, R22, -INF , !P6 ;  /* 0xff80000016c97808 */ /* 0x000fe40007000000 */
[----:B------:R-:W-:Y:S02]  /*1f810*/  ISETP.GE.AND P2, PT, R3, R247, PT ;  /* 0x000000f70300720c */ /* 0x000fe40003f46270 */
[----:B------:R-:W-:Y:S02]  /*1f820*/  FMNMX.FTZ R10, R203, R10, !PT ;  /* 0x0000000acb0a7209 */ /* 0x000fe40007810000 */
[-C--:B------:R-:W-:Y:S02]  /*1f830*/  ISETP.GE.OR P4, PT, R8, R244.reuse, !P4 ;  /* 0x000000f40800720c */ /* 0x080fe40006786670 */
[----:B------:R-:W-:Y:S02]  /*1f840*/  FMNMX.FTZ R9, R198, R9, !PT ;  /* 0x00000009c6097209 */ /* 0x000fe40007810000 */
[----:B------:R-:W-:Y:S02]  /*1f850*/  FSEL R199, R23, -INF , !P5 ;  /* 0xff80000017c77808 */ /* 0x000fe40006800000 */
[----:B------:R-:W-:Y:S01]  /*1f860*/  ISETP.GE.OR P2, PT, R3, R244, !P2 ;  /* 0x000000f40300720c */ /* 0x000fe20005746670 */
[----:B------:R-:W-:Y:S01]  /*1f870*/  LDSM.16.MT88.4 R20, [R222+0x10000] ;  /* 0x01000000de14783b */ /* 0x000fe20000004200 */
        /* <DEDUP_REMOVED lines=8> */
[----:B------:R-:W-:Y:S02]  /*1f900*/  ISETP.GE.OR P4, PT, R4, R244, !P4 ;  /* 0x000000f40400720c */ /* 0x000fe40006786670 */
[----:B------:R-:W-:Y:S02]  /*1f910*/  FMNMX.FTZ R9, R186, R9, !PT ;  /* 0x00000009ba097209 */ /* 0x000fe40007810000 */
[----:B------:R-:W-:Y:S02]  /*1f920*/  ISETP.GE.OR P1, PT, R8, R245, !P2 ;  /* 0x000000f50800720c */ /* 0x000fe40005726670 */
[----:B------:R-:W-:Y:S02]  /*1f930*/  FSEL R195, R27, -INF , !P0 ;  /* 0xff8000001bc37808 */ /* 0x000fe40004000000 */
[----:B------:R-:W-:Y:S02]  /*1f940*/  ISETP.GE.AND P2, PT, R6, R246, PT ;  /* 0x000000f60600720c */ /* 0x000fe40003f46270 */
[----:B------:R-:W-:Y:S02]  /*1f950*/  FMNMX.FTZ R8, R197, R10, !PT ;  /* 0x0000000ac5087209 */ /* 0x000fe40007810000 */
[----:B------:R-:W-:Y:S02]  /*1f960*/  FSEL R176, R32, -INF , !P4 ;  /* 0xff80000020b07808 */ /* 0x000fe40006000000 */
[----:B------:R-:W-:Y:S02]  /*1f970*/  FMNMX.FTZ R9, R178, R9, !PT ;  /* 0x00000009b2097209 */ /* 0x000fe40007810000 */
[----:B------:R-:W-:Y:S02]  /*1f980*/  FSEL R177, R30, -INF , !P1 ;  /* 0xff8000001eb17808 */ /* 0x000fe40004800000 */
[----:B------:R-:W-:Y:S02]  /*1f990*/  ISETP.GE.OR P2, PT, R6, R245, !P2 ;  /* 0x000000f50600720c */ /* 0x000fe40005746670 */
[----:B------:R-:W-:Y:S02]  /*1f9a0*/  FMNMX.FTZ R8, R195, R8, !PT ;  /* 0x00000008c3087209 */ /* 0x000fe40007810000 */
[----:B------:R-:W-:Y:S02]  /*1f9b0*/  ISETP.GE.AND P0, PT, R4, R246, PT ;  /* 0x000000f60400720c */ /* 0x000fe40003f06270 */
[----:B------:R-:W-:Y:S02]  /*1f9c0*/  FMNMX.FTZ R13, R176, R9, !PT ;  /* 0x00000009b00d7209 */ /* 0x000fe40007810000 */
[----:B------:R-:W-:Y:S02]  /*1f9d0*/  FSEL R175, R31, -INF , !P2 ;  /* 0xff8000001faf7808 */ /* 0x000fe40005000000 */
[----:B------:R-:W-:Y:S01]  /*1f9e0*/  FMNMX.FTZ R8, R177, R8, !PT ;  /* 0x00000008b1087209 */ /* 0x000fe20007810000 */
[----:B------:R-:W-:Y:S01]  /*1f9f0*/  LDSM.16.MT88.4 R28, [R221+0x10000] ;  /* 0x01000000dd1c783b */ /* 0x000fe20000004200 */
[----:B------:R-:W-:Y:S02]  /*1fa00*/  ISETP.GE.OR P1, PT, R4, R245, !P0 ;  /* 0x000000f50400720c */ /* 0x000fe40004726670 */
        /* <DEDUP_REMOVED lines=38> */
[----:B------:R-:W-:Y:S01]  /*1fc70*/  ISETP.GT.AND P0, PT, R240, R231, PT ;  /* 0x000000e7f000720c */ /* 0x000fe20003f04270 */
        /* <DEDUP_REMOVED lines=29> */
[----:B------:R-:W-:Y:S02]  /*1fe50*/  FFMA.FTZ R172, R165, c[0x0][0x23c], -R172 ;  /* 0x00008f00a5ac7a23 */ /* 0x000fe400000108ac */
[--C-:B------:R-:W-:Y:S02]  /*1fe60*/  FFMA.FTZ R186, R186, c[0x0][0x23c], -R179.reuse ;  /* 0x00008f00baba7a23 */ /* 0x100fe400000108b3 */
[----:B------:R-:W-:Y:S05]  /*1fe70*/  FFMA.FTZ R179, R174, c[0x0][0x23c], -R179 ;  /* 0x00008f00aeb37a23 */ /* 0x000fea00000108b3 */
[----:B------:R-:W2:Y:S01]  /*1fe80*/  MUFU.EX2 R180, R180 ;  /* 0x000000b400b47308 */ /* 0x000ea20000000800 */
[----:B-1----:R-:W-:Y:S09]  /*1fe90*/  F2FP.PACK_AB R169, R182, R183 ;  /* 0x000000b7b6a9723e */ /* 0x002ff200000000ff */
[----:B------:R-:W1:Y:S10]  /*1fea0*/  MUFU.EX2 R2, R2 ;  /* 0x0000000200027308 */ /* 0x000e740000000800 */
[----:B------:R-:W3:Y:S01]  /*1feb0*/  MUFU.EX2 R0, R0 ;  /* 0x0000000000007308 */ /* 0x000ee20000000800 */
[----:B--2---:R-:W-:Y:S09]  /*1fec0*/  F2FP.PACK_AB R171, R180, R181 ;  /* 0x000000b5b4ab723e */ /* 0x004ff200000000ff */
[----:B------:R-:W-:Y:S01]  /*1fed0*/  MUFU.EX2 R243, R179 ;  /* 0x000000b300f37308 */ /* 0x000fe20000000800 */
        /* <DEDUP_REMOVED lines=17> */
[----:B------:R-:W1:Y:S03]  /*1fff0*/  MUFU.EX2 R188, R188 ;  /* 0x000000bc00bc7308 */ /* 0x000e660000000800 */
        /* <DEDUP_REMOVED lines=19> */
[----:B------:R-:W3:Y:S01]  /*20130*/  LDSM.16.MT88.4 R144, [R224+0x12000] ;  /* 0x01200000e090783b */ /* 0x000ee20000004200 */
[----:B------:R-:W-:Y:S01]  /*20140*/  FMUL.FTZ R27, R0, R143 ;  /* 0x0000008f001b7220 */ /* 0x000fe20000410000 */
[----:B------:R-:W4:Y:S01]  /*20150*/  MUFU.EX2 R192, R192 ;  /* 0x000000c000c07308 */ /* 0x000f220000000800 */
        /* <DEDUP_REMOVED lines=10> */
[----:B------:R-:W5:Y:S03]  /*20200*/  MUFU.EX2 R194, R194 ;  /* 0x000000c200c27308 */ /* 0x000f660000000800 */
        /* <DEDUP_REMOVED lines=12> */
[----:B------:R-:W1:Y:S01]  /*202d0*/  MUFU.EX2 R203, R203 ;  /* 0x000000cb00cb7308 */ /* 0x000e620000000800 */
[C---:B------:R-:W-:Y:S02]  /*202e0*/  FMUL.FTZ R40, R2.reuse, R40 ;  /* 0x0000002802287220 */ /* 0x040fe40000410000 */
[----:B------:R-:W-:Y:S03]  /*202f0*/  FMUL.FTZ R41, R2, R41 ;  /* 0x0000002902297220 */ /* 0x000fe60000410000 */
[C---:B---3--:R-:W-:Y:S03]  /*20300*/  HMMA.16816.F32 R36, R168.reuse, R144, R36 ;  /* 0x00000090a824723c */ /* 0x048fe60000001824 */
[C---:B------:R-:W-:Y:S01]  /*20310*/  FMUL.FTZ R42, R0.reuse, R42 ;  /* 0x0000002a002a7220 */ /* 0x040fe20000410000 */
[----:B------:R-:W-:Y:S01]  /*20320*/  MUFU.EX2 R198, R198 ;  /* 0x000000c600c67308 */ /* 0x000fe20000000800 */
[----:B------:R-:W-:Y:S02]  /*20330*/  FMUL.FTZ R43, R0, R43 ;  /* 0x0000002b002b7220 */ /* 0x000fe40000410000 */
[C---:B------:R-:W-:Y:S02]  /*20340*/  FMUL.FTZ R44, R2.reuse, R44 ;  /* 0x0000002c022c7220 */ /* 0x040fe40000410000 */
[----:B------:R-:W-:Y:S03]  /*20350*/  FMUL.FTZ R45, R2, R45 ;  /* 0x0000002d022d7220 */ /* 0x000fe60000410000 */
[C---:B------:R-:W-:Y:S01]  /*20360*/  HMMA.16816.F32 R40, R168.reuse, R146, R40 ;  /* 0x00000092a828723c */ /* 0x040fe20000001828 */
[----:B------:R-:W-:Y:S01]  /*20370*/  LDSM.16.MT88.4 R144, [R222+0x10800] ;  /* 0x01080000de90783b */ /* 0x000fe20000004200 */
[----:B------:R-:W3:Y:S01]  /*20380*/  MUFU.EX2 R239, R239 ;  /* 0x000000ef00ef7308 */ /* 0x000ee20000000800 */
        /* <DEDUP_REMOVED lines=22> */
[----:B------:R-:W2:Y:S01]  /*204f0*/  MUFU.EX2 R200, R200 ;  /* 0x000000c800c87308 */ /* 0x000ea20000000800 */
        /* <DEDUP_REMOVED lines=10> */
[----:B------:R-:W2:Y:S01]  /*205a0*/  MUFU.EX2 R195, R195 ;  /* 0x000000c300c37308 */ /* 0x000ea20000000800 */
[----:B------:R-:W-:Y:S02]  /*205b0*/  FMUL.FTZ R67, R0, R67 ;  /* 0x0000004300437220 */ /* 0x000fe40000410000 */
[C---:B------:R-:W-:Y:S02]  /*205c0*/  FMUL.FTZ R68, R2.reuse, R68 ;  /* 0x0000004402447220 */ /* 0x040fe40000410000 */
[----:B------:R-:W-:Y:S03]  /*205d0*/  FMUL.FTZ R69, R2, R69 ;  /* 0x0000004502457220 */ /* 0x000fe60000410000 */
[C---:B------:R-:W-:Y:S01]  /*205e0*/  HMMA.16816.F32 R64, R168.reuse, R142, R64 ;  /* 0x0000008ea840723c */ /* 0x040fe20000001840 */
[----:B------:R-:W3:Y:S01]  /*205f0*/  LDSM.16.MT88.4 R140, [R221+0x14000] ;  /* 0x01400000dd8c783b */ /* 0x000ee20000004200 */
[----:B------:R-:W2:Y:S01]  /*20600*/  MUFU.EX2 R201, R201 ;  /* 0x000000c900c97308 */ /* 0x000ea20000000800 */
        /* <DEDUP_REMOVED lines=86> */
[----:B----4-:R-:W-:Y:S03]  /*20b70*/  F2FP.PACK_AB R133, R192, R191 ;  /* 0x000000bfc085723e */ /* 0x010fe600000000ff */
[----:B------:R-:W-:Y:S01]  /*20b80*/  HMMA.16816.F32 R128, R168, R134, R128 ;  /* 0x00000086a880723c */ /* 0x000fe20000001880 */
[----:B------:R-:W-:Y:S02]  /*20b90*/  LDSM.16.MT88.4 R168, [R222+0x14800] ;  /* 0x01480000dea8783b */ /* 0x000fe40000004200 */
[----:B------:R-:W-:Y:S01]  /*20ba0*/  MOV R2, R164 ;  /* 0x000000a400027202 */ /* 0x000fe20000000f00 */
[----:B------:R-:W-:Y:S02]  /*20bb0*/  FFMA.FTZ R183, R0, R249, R183 ;  /* 0x000000f900b77223 */ /* 0x000fe400000100b7 */
        /* <DEDUP_REMOVED lines=58> */
[----:B------:R-:W-:Y:S01]  /*20f60*/  HMMA.16816.F32 R128, R132, R150, R128 ;  /* 0x000000968480723c */ /* 0x000fe20000001880 */
[----:B------:R-:W4:Y:S06]  /*20f70*/  LDSM.16.MT88.4 R148, [R224+0x13000] ;  /* 0x01300000e094783b */ /* 0x000f2c0000004200 */
[----:B------:R-:W-:Y:S02]  /*20f80*/  F2FP.PACK_AB R132, R203, R202 ;  /* 0x000000cacb84723e */ /* 0x000fe400000000ff */
[----:B------:R-:W-:Y:S03]  /*20f90*/  F2FP.PACK_AB R134, R239, R198 ;  /* 0x000000c6ef86723e */ /* 0x000fe600000000ff */
[----:B------:R-:W-:Y:S02]  /*20fa0*/  F2FP.PACK_AB R133, R199, R196 ;  /* 0x000000c4c785723e */ /* 0x000fe400000000ff */
[----:B------:R-:W-:Y:S07]  /*20fb0*/  F2FP.PACK_AB R135, R200, R197 ;  /* 0x000000c5c887723e */ /* 0x000fee00000000ff */
        /* <DEDUP_REMOVED lines=18> */
[C---:B------:R-:W-:Y:S01]  /*210e0*/  HMMA.16816.F32 R52, R132.reuse, R160, R52 ;  /* 0x000000a08434723c */ /* 0x040fe20000001834 */
[----:B------:R5:W-:Y:S07]  /*210f0*/  MUFU.EX2 R161, R177 ;  /* 0x000000b100a17308 */ /* 0x000bee0000000800 */
[C---:B------:R-:W-:Y:S03]  /*21100*/  HMMA.16816.F32 R56, R132.reuse, R162, R56 ;  /* 0x000000a28438723c */ /* 0x040fe60000001838 */
[----:B------:R-:W-:Y:S05]  /*21110*/  MUFU.EX2 R160, R175 ;  /* 0x000000af00a07308 */ /* 0x000fea0000000800 */
[C---:B------:R-:W-:Y:S05]  /*21120*/  HMMA.16816.F32 R60, R132.reuse, R168, R60 ;  /* 0x000000a8843c723c */ /* 0x040fea000000183c */
[----:B------:R1:W1:Y:S02]  /*21130*/  MUFU.EX2 R163, R173 ;  /* 0x000000ad00a37308 */ /* 0x0002640000000800 */
[----:B------:R-:W-:Y:S01]  /*21140*/  F2FP.PACK_AB R168, R195, R186 ;  /* 0x000000bac3a8723e */ /* 0x000fe200000000ff */
[C---:B------:R-:W-:Y:S01]  /*21150*/  HMMA.16816.F32 R64, R132.reuse, R170, R64 ;  /* 0x000000aa8440723c */ /* 0x040fe20000001840 */
[----:B-----5:R-:W-:Y:S06]  /*21160*/  LDSM.16.MT88.4 R176, [R224+0x13800] ;  /* 0x01380000e0b0783b */ /* 0x020fec0000004200 */
[----:B------:R-:W-:Y:S01]  /*21170*/  F2FP.PACK_AB R170, R243, R201 ;  /* 0x000000c9f3aa723e */ /* 0x000fe200000000ff */
[C---:B--2---:R-:W-:Y:S08]  /*21180*/  HMMA.16816.F32 R68, R132.reuse, R140, R68 ;  /* 0x0000008c8444723c */ /* 0x044ff00000001844 */
[C---:B------:R-:W-:Y:S01]  /*21190*/  HMMA.16816.F32 R72, R132.reuse, R142, R72 ;  /* 0x0000008e8448723c */ /* 0x040fe20000001848 */
[----:B------:R-:W2:Y:S07]  /*211a0*/  LDSM.16.MT88.4 R140, [R224+0x17000] ;  /* 0x01700000e08c783b */ /* 0x000eae0000004200 */
[C---:B---3--:R-:W-:Y:S01]  /*211b0*/  HMMA.16816.F32 R76, R132.reuse, R144, R76 ;  /* 0x00000090844c723c */ /* 0x048fe2000000184c */
[----:B-1----:R-:W-:Y:S07]  /*211c0*/  LDSM.16.MT88.4 R172, [R220+0x11800] ;  /* 0x01180000dcac783b */ /* 0x002fee0000004200 */
        /* <DEDUP_REMOVED lines=12> */
[C---:B------:R-:W-:Y:S08]  /*21290*/  HMMA.16816.F32 R112, R132.reuse, R146, R112 ;  /* 0x000000928470723c */ /* 0x040ff00000001870 */
[C---:B------:R-:W-:Y:S08]  /*212a0*/  HMMA.16816.F32 R116, R132.reuse, R152, R116 ;  /* 0x000000988474723c */ /* 0x040ff00000001874 */
[C---:B------:R-:W-:Y:S08]  /*212b0*/  HMMA.16816.F32 R120, R132.reuse, R154, R120 ;  /* 0x0000009a8478723c */ /* 0x040ff00000001878 */
[C---:B------:R-:W-:Y:S08]  /*212c0*/  HMMA.16816.F32 R124, R132.reuse, R156, R124 ;  /* 0x0000009c847c723c */ /* 0x040ff0000000187c */
[----:B------:R-:W-:Y:S07]  /*212d0*/  HMMA.16816.F32 R128, R132, R158, R128 ;  /* 0x0000009e8480723c */ /* 0x000fee0000001880 */
[----:B------:R-:W-:Y:S02]  /*212e0*/  MOV R133, R163 ;  /* 0x000000a300857202 */ /* 0x000fe40000000f00 */
[----:B------:R-:W-:Y:S03]  /*212f0*/  MOV R134, R160 ;  /* 0x000000a000867202 */ /* 0x000fe60000000f00 */
[----:B------:R-:W-:Y:S02]  /*21300*/  MOV R135, R161 ;  /* 0x000000a100877202 */ /* 0x000fe40000000f00 */
[----:B------:R-:W-:Y:S02]  /*21310*/  F2FP.PACK_AB R171, R165, R133 ;  /* 0x00000085a5ab723e */ /* 0x000fe400000000ff */
[----:B------:R-:W-:Y:S07]  /*21320*/  F2FP.PACK_AB R169, R134, R135 ;  /* 0x0000008786a9723e */ /* 0x000fee00000000ff */
[C---:B---3--:R-:W-:Y:S01]  /*21330*/  HMMA.16816.F32 R160, R168.reuse, R136, R4 ;  /* 0x00000088a8a0723c */ /* 0x048fe20000001804 */
[----:B------:R-:W1:Y:S07]  /*21340*/  LDSM.16.MT88.4 R4, [R222+0x13800] ;  /* 0x01380000de04783b */ /* 0x000e6e0000004200 */
[C---:B------:R-:W-:Y:S01]  /*21350*/  HMMA.16816.F32 R156, R168.reuse, R138, R8 ;  /* 0x0000008aa89c723c */ /* 0x040fe20000001808 */
[----:B------:R-:W3:Y:S07]  /*21360*/  LDSM.16.MT88.4 R8, [R221+0x13800] ;  /* 0x01380000dd08783b */ /* 0x000eee0000004200 */
[C---:B----4-:R-:W-:Y:S01]  /*21370*/  HMMA.16816.F32 R152, R168.reuse, R148, R12 ;  /* 0x00000094a898723c */ /* 0x050fe2000000180c */
[----:B------:R-:W4:Y:S07]  /*21380*/  LDSM.16.MT88.4 R12, [R220+0x13800] ;  /* 0x01380000dc0c783b */ /* 0x000f2e0000004200 */
[C---:B------:R-:W-:Y:S01]  /*21390*/  HMMA.16816.F32 R148, R168.reuse, R150, R16 ;  /* 0x00000096a894723c */ /* 0x040fe20000001810 */
[----:B------:R-:W5:Y:S07]  /*213a0*/  LDSM.16.MT88.4 R16, [R224+0x15800] ;  /* 0x01580000e010783b */ /* 0x000f6e0000004200 */
[C---:B--2---:R-:W-:Y:S07]  /*213b0*/  HMMA.16816.F32 R144, R168.reuse, R140, R20 ;  /* 0x0000008ca890723c */ /* 0x044fee0000001814 */
[----:B------:R-:W-:Y:S01]  /*213c0*/  MOV R23, R133 ;  /* 0x0000008500177202 */ /* 0x000fe20000000f00 */
[C---:B------:R-:W-:Y:S01]  /*213d0*/  HMMA.16816.F32 R140, R168.reuse, R142, R24 ;  /* 0x0000008ea88c723c */ /* 0x040fe20000001818 */
[----:B------:R-:W-:Y:S07]  /*213e0*/  LDSM.16.MT88.4 R24, [R221+0x15800] ;  /* 0x01580000dd18783b */ /* 0x000fee0000004200 */
[C---:B------:R-:W-:Y:S01]  /*213f0*/  HMMA.16816.F32 R136, R168.reuse, R172, R28 ;  /* 0x000000aca888723c */ /* 0x040fe2000000181c */
[----:B------:R-:W-:Y:S06]  /*21400*/  LDSM.16.MT88.4 R28, [R220+0x15800] ;  /* 0x01580000dc1c783b */ /* 0x000fec0000004200 */
[----:B------:R-:W-:Y:S02]  /*21410*/  MOV R172, R134 ;  /* 0x0000008600ac7202 */ /* 0x000fe40000000f00 */
[----:B------:R-:W-:Y:S02]  /*21420*/  MOV R173, R135 ;  /* 0x0000008700ad7202 */ /* 0x000fe40000000f00 */
[C---:B------:R-:W-:Y:S07]  /*21430*/  HMMA.16816.F32 R132, R168.reuse, R174, R32 ;  /* 0x000000aea884723c */ /* 0x040fee0000001820 */
[----:B------:R-:W-:Y:S01]  /*21440*/  MOV R35, R23 ;  /* 0x0000001700237202 */ /* 0x000fe20000000f00 */
[C---:B------:R-:W-:Y:S01]  /*21450*/  HMMA.16816.F32 R36, R168.reuse, R176, R36 ;  /* 0x000000b0a824723c */ /* 0x040fe20000001824 */
[----:B------:R-:W2:Y:S06]  /*21460*/  LDSM.16.MT88.4 R20, [R222+0x15800] ;  /* 0x01580000de14783b */ /* 0x000eac0000004200 */
[----:B------:R-:W-:Y:S01]  /*21470*/  MOV R177, R35 ;  /* 0x0000002300b17202 */ /* 0x000fe20000000f00 */
[C---:B------:R-:W-:Y:S01]  /*21480*/  HMMA.16816.F32 R40, R168.reuse, R178, R40 ;  /* 0x000000b2a828723c */ /* 0x040fe20000001828 */
[----:B------:R-:W2:Y:S03]  /*21490*/  LDSM.16.MT88.4 R32, [R224+0x17800] ;  /* 0x01780000e020783b */ /* 0x000ea60000004200 */
[----:B------:R-:W-:Y:S03]  /*214a0*/  MOV R176, R172 ;  /* 0x000000ac00b07202 */ /* 0x000fe60000000f00 */
[----:B------:R-:W-:Y:S01]  /*214b0*/  MOV R179, R173 ;  /* 0x000000ad00b37202 */ /* 0x000fe20000000f00 */
[C---:B-1----:R-:W-:Y:S01]  /*214c0*/  HMMA.16816.F32 R44, R168.reuse, R4, R44 ;  /* 0x00000004a82c723c */ /* 0x042fe2000000182c */
[----:B------:R-:W1:Y:S07]  /*214d0*/  LDSM.16.MT88.4 R172, [R222+0x17800] ;  /* 0x01780000deac783b */ /* 0x000e6e0000004200 */
[C---:B------:R-:W-:Y:S01]  /*214e0*/  HMMA.16816.F32 R48, R168.reuse, R6, R48 ;  /* 0x00000006a830723c */ /* 0x040fe20000001830 */
[----:B------:R-:W1:Y:S07]  /*214f0*/  LDSM.16.MT88.4 R4, [R221+0x17800] ;  /* 0x01780000dd04783b */ /* 0x000e6e0000004200 */
[C---:B---3--:R-:W-:Y:S08]  /*21500*/  HMMA.16816.F32 R52, R168.reuse, R8, R52 ;  /* 0x00000008a834723c */ /* 0x048ff00000001834 */
[C---:B------:R-:W-:Y:S01]  /*21510*/  HMMA.16816.F32 R56, R168.reuse, R10, R56 ;  /* 0x0000000aa838723c */ /* 0x040fe20000001838 */
[----:B------:R-:W3:Y:S07]  /*21520*/  LDSM.16.MT88.4 R8, [R220+0x17800] ;  /* 0x01780000dc08783b */ /* 0x000eee0000004200 */
[C---:B----4-:R-:W-:Y:S07]  /*21530*/  HMMA.16816.F32 R60, R168.reuse, R12, R60 ;  /* 0x0000000ca83c723c */ /* 0x050fee000000183c */
[----:B------:R-:W-:Y:S01]  /*21540*/  FADD.FTZ R13, R193, R192 ;  /* 0x000000c0c10d7221 */ /* 0x000fe20000010000 */
[C---:B------:R-:W-:Y:S04]  /*21550*/  HMMA.16816.F32 R64, R168.reuse, R14, R64 ;  /* 0x0000000ea840723c */ /* 0x040fe80000001840 */
[----:B------:R-:W-:Y:S04]  /*21560*/  FADD.FTZ R13, R194, R13 ;  /* 0x0000000dc20d7221 */ /* 0x000fe80000010000 */
[C---:B-----5:R-:W-:Y:S04]  /*21570*/  HMMA.16816.F32 R68, R168.reuse, R16, R68 ;  /* 0x00000010a844723c */ /* 0x060fe80000001844 */
[----:B------:R-:W-:Y:S04]  /*21580*/  FADD.FTZ R0, R196, R13 ;  /* 0x0000000dc4007221 */ /* 0x000fe80000010000 */
[C---:B------:R-:W-:Y:S04]  /*21590*/  HMMA.16816.F32 R72, R168.reuse, R18, R72 ;  /* 0x00000012a848723c */ /* 0x040fe80000001848 */
[----:B------:R-:W-:Y:S04]  /*215a0*/  FADD.FTZ R0, R199, R0 ;  /* 0x00000000c7007221 */ /* 0x000fe80000010000 */
[C---:B--2---:R-:W-:Y:S04]  /*215b0*/  HMMA.16816.F32 R76, R168.reuse, R20, R76 ;  /* 0x00000014a84c723c */ /* 0x044fe8000000184c */
[----:B------:R-:W-:Y:S01]  /*215c0*/  FADD.FTZ R197, R197, R0 ;  /* 0x00000000c5c57221 */ /* 0x000fe20000010000 */
[----:B------:R-:W-:Y:S03]  /*215d0*/  MOV R0, R3 ;  /* 0x0000000300007202 */ /* 0x000fe60000000f00 */
[C---:B------:R-:W-:Y:S04]  /*215e0*/  HMMA.16816.F32 R80, R168.reuse, R22, R80 ;  /* 0x00000016a850723c */ /* 0x040fe80000001850 */
[----:B------:R-:W-:Y:S04]  /*215f0*/  FADD.FTZ R200, R200, R197 ;  /* 0x000000c5c8c87221 */ /* 0x000fe80000010000 */
        /* <DEDUP_REMOVED lines=8> */
[C---:B------:R-:W-:Y:S08]  /*21680*/  HMMA.16816.F32 R100, R168.reuse, R32, R100 ;  /* 0x00000020a864723c */ /* 0x040ff00000001864 */
[C---:B------:R-:W-:Y:S08]  /*21690*/  HMMA.16816.F32 R104, R168.reuse, R34, R104 ;  /* 0x00000022a868723c */ /* 0x040ff00000001868 */
[C---:B-1----:R-:W-:Y:S08]  /*216a0*/  HMMA.16816.F32 R108, R168.reuse, R172, R108 ;  /* 0x000000aca86c723c */ /* 0x042ff0000000186c */
[C---:B------:R-:W-:Y:S08]  /*216b0*/  HMMA.16816.F32 R112, R168.reuse, R174, R112 ;  /* 0x000000aea870723c */ /* 0x040ff00000001870 */
[C---:B------:R-:W-:Y:S07]  /*216c0*/  HMMA.16816.F32 R116, R168.reuse, R4, R116 ;  /* 0x00000004a874723c */ /* 0x040fee0000001874 */
        /* <DEDUP_REMOVED lines=14> */
.L_x_6598:
        /* <DEDUP_REMOVED lines=321> */
.L_x_6603:
[----:B------:R-:W2:Y:S04]  /*22bc0*/  S2R R74, SR_CTAID.Z ;  /* 0x00000000004a7919 */ /* 0x000ea80000002700 */
[----:B------:R-:W2:Y:S02]  /*22bd0*/  S2R R3, SR_CTAID.Y ;  /* 0x0000000000037919 */ /* 0x000ea40000002600 */
[----:B--2---:R-:W-:-:S04]  /*22be0*/  IMAD R73, R3, c[0x0][0x1c0], R74 ;  /* 0x0000700003497a24 */ /* 0x004fc800078e024a */
[----:B------:R-:W-:Y:S02]  /*22bf0*/  IMAD R73, R73, c[0x0][0x214], RZ ;  /* 0x0000850049497a24 */ /* 0x000fe400078e02ff */
.L_x_6604:
[----:B------:R-:W-:Y:S01]  /*22c00*/  BAR.SYNC.DEFER_BLOCKING 0x0 ;  /* 0x0000000000007b1d */ /* 0x000fe20000010000 */
[----:B------:R-:W-:Y:S01]  /*22c10*/  LOP3.LUT R5, R5, 0xffffffe0, RZ, 0xc0, !PT ;  /* 0xffffffe005057812 */ /* 0x000fe200078ec0ff */
[C---:B------:R-:W-:Y:S01]  /*22c20*/  IMAD.WIDE.U32 R80, R233.reuse, c[0x0][0x1e8], RZ ;  /* 0x00007a00e9507a25 */ /* 0x040fe200078e00ff */
[----:B------:R-:W-:Y:S02]  /*22c30*/  SHF.R.S32.HI R77, RZ, 0x1f, R6 ;  /* 0x0000001fff4d7819 */ /* 0x000fe40000011406 */
[----:B------:R-:W-:Y:S01]  /*22c40*/  ISETP.NE.AND P0, PT, R233, -0x1, PT ;  /* 0xffffffffe900780c */ /* 0x000fe20003f05270 */
[----:B------:R-:W2:Y:S01]  /*22c50*/  S2R R0, SR_TID.X ;  /* 0x0000000000007919 */ /* 0x000ea20000002100 */
[----:B------:R-:W-:Y:S01]  /*22c60*/  IMAD.IADD R5, R4, 0x1, -R5 ;  /* 0x0000000104057824 */ /* 0x000fe200078e0a05 */
[----:B------:R-:W-:Y:S01]  /*22c70*/  LEA.HI R77, R77, R6, RZ, 0x2 ;  /* 0x000000064d4d7211 */ /* 0x000fe200078f10ff */
[----:B------:R-:W-:Y:S01]  /*22c80*/  IMAD.WIDE.U32 R82, R3, c[0x0][0x1e0], RZ ;  /* 0x0000780003527a25 */ /* 0x000fe200078e00ff */
[----:B------:R-:W-:Y:S01]  /*22c90*/  ULDC.64 UR4, c[0x0][0x118] ;  /* 0x0000460000047ab9 */ /* 0x000fe20000000a00 */
[----:B------:R-:W-:Y:S01]  /*22ca0*/  BSSY B0, `(.L_x_6605) ;  /* 0x0000030000007945 */ /* 0x000fe20003800000 */
[----:B------:R-:W-:Y:S01]  /*22cb0*/  LOP3.LUT P1, RZ, R5, 0x3, RZ, 0xc0, !PT ;  /* 0x0000000305ff7812 */ /* 0x000fe2000782c0ff */
[----:B------:R-:W-:Y:S01]  /*22cc0*/  IMAD R233, R233, c[0x0][0x1ec], R81 ;  /* 0x00007b00e9e97a24 */ /* 0x000fe200078e0251 */
[----:B------:R-:W-:-:S05]  /*22cd0*/  LOP3.LUT R77, R77, 0xffffffc, RZ, 0xc0, !PT ;  /* 0x0ffffffc4d4d7812 */ /* 0x000fca00078ec0ff */
[----:B------:R-:W-:Y:S01]  /*22ce0*/  IMAD.IADD R77, R6, 0x1, -R77 ;  /* 0x00000001064d7824 */ /* 0x000fe200078e0a4d */
[----:B------:R3:W4:Y:S04]  /*22cf0*/  LDS.128 R64, [R236] ;  /* 0x00000000ec407984 */ /* 0x0007280000000c00 */
[----:B------:R3:W1:Y:S01]  /*22d00*/  LDS.128 R60, [R236+0x800] ;  /* 0x00080000ec3c7984 */ /* 0x0006620000000c00 */
[----:B--2---:R-:W-:-:S03]  /*22d10*/  SHF.R.S32.HI R75, RZ, 0x1f, R0 ;  /* 0x0000001fff4b7819 */ /* 0x004fc60000011400 */
[----:B------:R3:W2:Y:S01]  /*22d20*/  LDS.128 R56, [R236+0x1000] ;  /* 0x00100000ec387984 */ /* 0x0006a20000000c00 */
[----:B------:R-:W-:-:S03]  /*22d30*/  LEA.HI R75, R75, R0, RZ, 0x5 ;  /* 0x000000004b4b7211 */ /* 0x000fc600078f28ff */
[----:B------:R3:W1:Y:S01]  /*22d40*/  LDS.128 R52, [R236+0x1800] ;  /* 0x00180000ec347984 */ /* 0x0006620000000c00 */
[----:B------:R-:W-:-:S03]  /*22d50*/  LOP3.LUT R75, R75, 0xffffffe0, RZ, 0xc0, !PT ;  /* 0xffffffe04b4b7812 */ /* 0x000fc600078ec0ff */
[----:B------:R3:W1:Y:S02]  /*22d60*/  LDS.128 R48, [R236+0x2000] ;  /* 0x00200000ec307984 */ /* 0x0006640000000c00 */
[----:B------:R-:W-:Y:S02]  /*22d70*/  IMAD.IADD R76, R0, 0x1, -R75 ;  /* 0x00000001004c7824 */ /* 0x000fe400078e0a4b */
[----:B------:R3:W1:Y:S01]  /*22d80*/  LDS.128 R44, [R236+0x2800] ;  /* 0x00280000ec2c7984 */ /* 0x0006620000000c00 */
[----:B------:R-:W-:-:S03]  /*22d90*/  SHF.R.S32.HI R75, RZ, 0x1f, R3 ;  /* 0x0000001fff4b7819 */ /* 0x000fc60000011403 */
[----:B------:R3:W1:Y:S01]  /*22da0*/  LDS.128 R40, [R236+0x3000] ;  /* 0x00300000ec287984 */ /* 0x0006620000000c00 */
[----:B------:R-:W-:Y:S01]  /*22db0*/  SHF.R.S32.HI R5, RZ, 0x1f, R76 ;  /* 0x0000001fff057819 */ /* 0x000fe2000001144c */
[----:B------:R-:W-:Y:S02]  /*22dc0*/  IMAD R78, R75, c[0x0][0x1e0], RZ ;  /* 0x000078004b4e7a24 */ /* 0x000fe400078e02ff */
[----:B------:R3:W1:Y:S01]  /*22dd0*/  LDS.128 R36, [R236+0x3800] ;  /* 0x00380000ec247984 */ /* 0x0006620000000c00 */
[----:B------:R-:W-:Y:S01]  /*22de0*/  LEA.HI R5, R5, R76, RZ, 0x2 ;  /* 0x0000004c05057211 */ /* 0x000fe200078f10ff */
[----:B------:R-:W-:Y:S01]  /*22df0*/  IMAD R78, R3, c[0x0][0x1e4], R78 ;  /* 0x00007900034e7a24 */ /* 0x000fe200078e024e */
[----:B------:R-:W-:Y:S01]  /*22e00*/  SEL R3, R82, R80, !P0 ;  /* 0x0000005052037207 */ /* 0x000fe20004000000 */
[----:B------:R3:W1:Y:S01]  /*22e10*/  LDS.128 R32, [R236+0x4000] ;  /* 0x00400000ec207984 */ /* 0x0006620000000c00 */
[----:B------:R-:W-:Y:S01]  /*22e20*/  SHF.R.S32.HI R6, RZ, 0x2, R5 ;  /* 0x00000002ff067819 */ /* 0x000fe20000011405 */
[----:B------:R-:W-:-:S02]  /*22e30*/  @!P0 IMAD.IADD R233, R83, 0x1, R78 ;  /* 0x0000000153e98824 */ /* 0x000fc400078e024e */
        /* <DEDUP_REMOVED lines=9> */
[----:B--2-4-:R-:W2:Y:S01]  /*22ed0*/  S2R R6, SR_CTAID.X ;  /* 0x0000000000067919 */ /* 0x014ea20000002500 */
[----:B------:R-:W-:Y:S01]  /*22ee0*/  IADD3 R75, R5, 0x8, RZ ;  /* 0x00000008054b7810 */ /* 0x000fe20007ffe0ff */
[----:B--2---:R-:W-:-:S02]  /*22ef0*/  IMAD R78, R6, 0x40, R73 ;  /* 0x00000040064e7824 */ /* 0x004fc400078e0249 */
        /* <DEDUP_REMOVED lines=10> */
.L_x_6606:
[----:B--2-4-:R-:W-:Y:S05]  /*22fa0*/  BSYNC B0 ;  /* 0x0000000000007941 */ /* 0x014fea0003800000 */
.L_x_6605:
[----:B------:R-:W2:Y:S01]  /*22fb0*/  S2R R2, SR_CTAID.X ;  /* 0x0000000000027919 */ /* 0x000ea20000002500 */
[----:B------:R-:W-:Y:S01]  /*22fc0*/  LEA.HI R5, R7, R4, RZ, 0x3 ;  /* 0x0000000407057211 */ /* 0x000fe200078f18ff */
[----:B------:R-:W-:Y:S03]  /*22fd0*/  BSSY B0, `(.L_x_6607) ;  /* 0x0000023000007945 */ /* 0x000fe60003800000 */
[----:B------:R-:W-:-:S05]  /*22fe0*/  LOP3.LUT R5, R5, 0xfffffff8, RZ, 0xc0, !PT ;  /* 0xfffffff805057812 */ /* 0x000fca00078ec0ff */
[----:B------:R-:W-:-:S04]  /*22ff0*/  IMAD.IADD R4, R4, 0x1, -R5 ;  /* 0x0000000104047824 */ /* 0x000fc800078e0a05 */
[----:B------:R-:W-:-:S05]  /*23000*/  IMAD.SHL.U32 R4, R4, 0x8, RZ ;  /* 0x0000000804047824 */ /* 0x000fca00078e00ff */
[----:B------:R-:W-:Y:S01]  /*23010*/  SHF.R.S32.HI R5, RZ, 0x1f, R4 ;  /* 0x0000001fff057819 */ /* 0x000fe20000011404 */
[----:B--2---:R-:W-:-:S04]  /*23020*/  IMAD.SHL.U32 R7, R2, 0x40, RZ ;  /* 0x0000004002077824 */ /* 0x004fc800078e00ff */
[----:B------:R-:W-:Y:S01]  /*23030*/  IMAD.WIDE.U32 R72, R7, c[0x0][0x1e8], R4 ;  /* 0x00007a0007487a25 */ /* 0x000fe200078e0004 */
[----:B------:R-:W-:Y:S02]  /*23040*/  SHF.R.S32.HI R2, RZ, 0x1f, R7 ;  /* 0x0000001fff027819 */ /* 0x000fe40000011407 */
[----:B------:R-:W-:Y:S02]  /*23050*/  SHF.R.S32.HI R5, RZ, 0x1f, R0 ;  /* 0x0000001fff057819 */ /* 0x000fe40000011400 */
[----:B------:R-:W-:Y:S01]  /*23060*/  IADD3 R72, P0, R3, R72, RZ ;  /* 0x0000004803487210 */ /* 0x000fe20007f1e0ff */
[----:B------:R-:W-:Y:S01]  /*23070*/  IMAD R2, R2, c[0x0][0x1e8], RZ ;  /* 0x00007a0002027a24 */ /* 0x000fe200078e02ff */
[----:B------:R-:W-:Y:S02]  /*23080*/  LEA.HI R5, R5, R0, RZ, 0x3 ;  /* 0x0000000005057211 */ /* 0x000fe400078f18ff */
[----:B------:R-:W-:Y:S01]  /*23090*/  SHF.R.S32.HI R4, RZ, 0x1f, R74 ;  /* 0x0000001fff047819 */ /* 0x000fe2000001144a */
[----:B------:R-:W-:Y:S01]  /*230a0*/  IMAD R2, R7, c[0x0][0x1ec], R2 ;  /* 0x00007b0007027a24 */ /* 0x000fe200078e0202 */
[----:B------:R-:W-:Y:S01]  /*230b0*/  SHF.R.S32.HI R0, RZ, 0x3, R5 ;  /* 0x00000003ff007819 */ /* 0x000fe20000011405 */
[----:B------:R-:W-:-:S02]  /*230c0*/  IMAD.IADD R7, R232, 0x1, -R7 ;  /* 0x00000001e8077824 */ /* 0x000fc400078e0a07 */
[----:B------:R-:W-:Y:S01]  /*230d0*/  IMAD R3, R4, c[0x0][0x1f0], RZ ;  /* 0x00007c0004037a24 */ /* 0x000fe200078e02ff */
[----:B------:R-:W-:Y:S02]  /*230e0*/  IADD3.X R73, R233, R2, R73, P0, !PT ;  /* 0x00000002e9497210 */ /* 0x000fe400007fe449 */
[----:B------:R-:W-:Y:S01]  /*230f0*/  ISETP.GE.AND P0, PT, R0, R7, PT ;  /* 0x000000070000720c */ /* 0x000fe20003f06270 */
[C---:B------:R-:W-:Y:S01]  /*23100*/  IMAD R3, R74.reuse, c[0x0][0x1f4], R3 ;  /* 0x00007d004a037a24 */ /* 0x040fe200078e0203 */
        /* <DEDUP_REMOVED lines=15> */
.L_x_6608:
[----:B------:R-:W-:Y:S05]  /*23200*/  BSYNC B0 ;  /* 0x0000000000007941 */ /* 0x000fea0003800000 */
.L_x_6607:
        /* <DEDUP_REMOVED lines=18> */
.L_x_6610:
[----:B------:R-:W-:Y:S05]  /*23330*/  BSYNC B0 ;  /* 0x0000000000007941 */ /* 0x000fea0003800000 */
.L_x_6609:
        /* <DEDUP_REMOVED lines=18> */
.L_x_6612:
[----:B------:R-:W-:Y:S05]  /*23460*/  BSYNC B0 ;  /* 0x0000000000007941 */ /* 0x000fea0003800000 */
.L_x_6611:
        /* <DEDUP_REMOVED lines=18> */
.L_x_6613:
        /* <DEDUP_REMOVED lines=15> */
.L_x_8816:


//--------------------- .text._ZN5flash24flash_fwd_splitkv_kernelI23Flash_fwd_kernel_traitsILi256ELi64ELi64ELi4ELb0ELb0EN7cutlass6half_tE19Flash_kernel_traitsILi256ELi64ELi64ELi4ES3_EELb0ELb1ELb0ELb0ELb1ELb1ELb0ELb1EEEvNS_16Flash_fwd_paramsE --------------------------
	.section	.text._ZN5flash24flash_fwd_splitkv_kernelI23Flash_fwd_kernel_traitsILi256ELi64ELi64ELi4ELb0ELb0EN7cutlass6half_tE19Flash_kernel_traitsILi256ELi64ELi64ELi4ES3_EELb0ELb1ELb0ELb0ELb1ELb1ELb0ELb1EEEvNS_16Flash_fwd_paramsE,"ax",@progbits
	.sectioninfo	@"SHI_REGISTERS=255"
	.align	128
        .global         _ZN5flash24flash_fwd_splitkv_kernelI23Flash_fwd_kernel_traitsILi256ELi64ELi64ELi4ELb0ELb0EN7cutlass6half_tE19Flash_kernel_traitsILi256ELi64ELi64ELi4ES3_EELb0ELb1ELb0ELb0ELb1ELb1ELb0ELb1EEEvNS_16Flash_fwd_paramsE
        .type           _ZN5flash24flash_fwd_splitkv_kernelI23Flash_fwd_kernel_traitsILi256ELi64ELi64ELi4ELb0ELb0EN7cutlass6half_tE19Flash_kernel_traitsILi256ELi64ELi64ELi4ES3_EELb0ELb1ELb0ELb0ELb1ELb1ELb0ELb1EEEvNS_16Flash_fwd_paramsE,@function
        .size           _ZN5flash24flash_fwd_splitkv_kernelI23Flash_fwd_kernel_traitsILi256ELi64ELi64ELi4ELb0ELb0EN7cutlass6half_tE19Flash_kernel_traitsILi256ELi64ELi64ELi4ES3_EELb0ELb1ELb0ELb0ELb1ELb1ELb0ELb1EEEvNS_16Flash_fwd_paramsE,(.L_x_8817 - _ZN5flash24flash_fwd_splitkv_kernelI23Flash_fwd_kernel_traitsILi256ELi64ELi64ELi4ELb0ELb0EN7cutlass6half_tE19Flash_kernel_traitsILi256ELi64ELi64ELi4ES3_EELb0ELb1ELb0ELb0ELb1ELb1ELb0ELb1EEEvNS_16Flash_fwd_paramsE)
        .other          _ZN5flash24flash_fwd_splitkv_kernelI23Flash_fwd_kernel_traitsILi256ELi64ELi64ELi4ELb0ELb0EN7cutlass6half_tE19Flash_kernel_traitsILi256ELi64ELi64ELi4ES3_EELb0ELb1ELb0ELb0ELb1ELb1ELb0ELb1EEEvNS_16Flash_fwd_paramsE,@"STO_CUDA_ENTRY STV_DEFAULT"
_ZN5flash24flash_fwd_splitkv_kernelI23Flash_fwd_kernel_traitsILi256ELi64ELi64ELi4ELb0ELb0EN7cutlass6half_tE19Flash_kernel_traitsILi256ELi64ELi64ELi4ES3_EELb0ELb1ELb0ELb0ELb1ELb1ELb0ELb1EEEvNS_16Flash_fwd_paramsE:
.text._ZN5flash24flash_fwd_splitkv_kernelI23Flash_fwd_kernel_traitsILi256ELi64ELi64ELi4ELb0ELb0EN7cutlass6half_tE19Flash_kernel_traitsILi256ELi64ELi64ELi4ES3_EELb0ELb1ELb0ELb0ELb1ELb1ELb0ELb1EEEvNS_16Flash_fwd_paramsE:
        /* <DEDUP_REMOVED lines=37> */
.L_x_6614:
[----:B-12-4-:R-:W-:Y:S02]  /*0250*/  MOV R3, c[0x0][0x218] ;  /* 0x0000860000037a02 */ /* 0x016fe40000000f00 */
.L_x_6615:
        /* <DEDUP_REMOVED lines=82> */
.L_x_6618:
[----:B------:R-:W-:Y:S05]  /*0780*/  BSYNC B0 ;  /* 0x0000000000007941 */ /* 0x000fea0003800000 */
.L_x_6617:
        /* <DEDUP_REMOVED lines=18> */
.L_x_6620:
[----:B------:R-:W-:Y:S05]  /*08b0*/  BSYNC B0 ;  /* 0x0000000000007941 */ /* 0x000fea0003800000 */
.L_x_6619:
        /* <DEDUP_REMOVED lines=18> */
.L_x_6622:
[----:B------:R-:W-:Y:S05]  /*09e0*/  BSYNC B0 ;  /* 0x0000000000007941 */ /* 0x000fea0003800000 */
.L_x_6621:
        /* <DEDUP_REMOVED lines=17> */
.L_x_6624:
[----:B------:R-:W-:Y:S05]  /*0b00*/  BSYNC B0 ;  /* 0x0000000000007941 */ /* 0x000fea0003800000 */
.L_x_6623:
        /* <DEDUP_REMOVED lines=19> */
.L_x_6616:
        /* <DEDUP_REMOVED lines=91> */
.L_x_6625:
        /* <DEDUP_REMOVED lines=15> */
.L_x_6627:
        /* <DEDUP_REMOVED lines=55> */
.L_x_6626:
        /* <DEDUP_REMOVED lines=232> */
.L_x_6682:
        /* <DEDUP_REMOVED lines=261> */
.L_x_6632:
[----:B------:R-:W-:Y:S05]  /*3520*/  BSYNC B0 ;  /* 0x0000000000007941 */ /* 0x000fea0003800000 */
.L_x_6631:
        /* <DEDUP_REMOVED lines=208> */
.L_x_6634:
[----:B------:R-:W-:Y:S05]  /*4230*/  BSYNC B0 ;  /* 0x0000000000007941 */ /* 0x000fea0003800000 */
.L_x_6633:
        /* <DEDUP_REMOVED lines=217> */
.L_x_6636:
[----:B------:R-:W-:Y:S05]  /*4fd0*/  BSYNC B0 ;  /* 0x0000000000007941 */ /* 0x000fea0003800000 */
.L_x_6635:
        /* <DEDUP_REMOVED lines=220> */
.L_x_6638:
[----:B------:R-:W-:Y:S05]  /*5da0*/  BSYNC B0 ;  /* 0x0000000000007941 */ /* 0x000fea0003800000 */
.L_x_6637:
        /* <DEDUP_REMOVED lines=8> */
.L_x_6630:
        /* <DEDUP_REMOVED lines=89> */
.L_x_6643:
[----:B------:R-:W-:Y:S05]  /*63c0*/  BSYNC B0 ;  /* 0x0000000000007941 */ /* 0x000fea0003800000 */
.L_x_6642:
        /* <DEDUP_REMOVED lines=89> */
.L_x_6645:
[----:B------:R-:W-:Y:S05]  /*6960*/  BSYNC B0 ;  /* 0x0000000000007941 */ /* 0x000fea0003800000 */
.L_x_6644:
        /* <DEDUP_REMOVED lines=89> */
.L_x_6647:
[----:B------:R-:W-:Y:S05]  /*6f00*/  BSYNC B0 ;  /* 0x0000000000007941 */ /* 0x000fea0003800000 */
.L_x_6646:
        /* <DEDUP_REMOVED lines=89> */
.L_x_6649:
[----:B------:R-:W-:Y:S05]  /*74a0*/  BSYNC B0 ;  /* 0x0000000000007941 */ /* 0x000fea0003800000 */
.L_x_6648:
[----:B-----5:R1:W-:Y:S02]  /*74b0*/  STG.E.128 [R152.64+0x180], R36 ;  /* 0x0001802498007986 */ /* 0x0203e4000c101d06 */
.L_x_6641:
[----:B------:R-:W-:Y:S05]  /*74c0*/  BSYNC B1 ;  /* 0x0000000000017941 */ /* 0x000fea0003800000 */
.L_x_6640:
        /* <DEDUP_REMOVED lines=98> */
.L_x_6653:
[----:B------:R-:W-:Y:S05]  /*7af0*/  BSYNC B0 ;  /* 0x0000000000007941 */ /* 0x000fea0003800000 */
.L_x_6652:
        /* <DEDUP_REMOVED lines=100> */
.L_x_6655:
[----:B------:R-:W-:Y:S05]  /*8140*/  BSYNC B0 ;  /* 0x0000000000007941 */ /* 0x000fea0003800000 */
.L_x_6654:
        /* <DEDUP_REMOVED lines=97> */
.L_x_6657:
[----:B------:R-:W-:Y:S05]  /*8760*/  BSYNC B0 ;  /* 0x0000000000007941 */ /* 0x000fea0003800000 */
.L_x_6656:
        /* <DEDUP_REMOVED lines=98> */
.L_x_6659:
[----:B------:R-:W-:Y:S05]  /*8d90*/  BSYNC B0 ;  /* 0x0000000000007941 */ /* 0x000fea0003800000 */
.L_x_6658:
[----:B-----5:R1:W-:Y:S02]  /*8da0*/  STG.E.128 [R40.64+0x180], R4 ;  /* 0x0001800428007986 */ /* 0x0203e4000c101d06 */
.L_x_6651:
[----:B------:R-:W-:Y:S05]  /*8db0*/  BSYNC B1 ;  /* 0x0000000000017941 */ /* 0x000fea0003800000 */
.L_x_6650:
        /* <DEDUP_REMOVED lines=101> */
.L_x_6663:
[----:B------:R-:W-:Y:S05]  /*9410*/  BSYNC B0 ;  /* 0x0000000000007941 */ /* 0x000fea0003800000 */
.L_x_6662:
        /* <DEDUP_REMOVED lines=100> */
.L_x_6665:
[----:B------:R-:W-:Y:S05]  /*9a60*/  BSYNC B0 ;  /* 0x0000000000007941 */ /* 0x000fea0003800000 */
.L_x_6664:
        /* <DEDUP_REMOVED lines=97> */
.L_x_6667:
[----:B------:R-:W-:Y:S05]  /*a080*/  BSYNC B0 ;  /* 0x0000000000007941 */ /* 0x000fea0003800000 */
.L_x_6666:
        /* <DEDUP_REMOVED lines=98> */
.L_x_6669:
[----:B------:R-:W-:Y:S05]  /*a6b0*/  BSYNC B0 ;  /* 0x0000000000007941 */ /* 0x000fea0003800000 */
.L_x_6668:
[----:B-----5:R4:W-:Y:S02]  /*a6c0*/  STG.E.128 [R40.64+0x180], R4 ;  /* 0x0001800428007986 */ /* 0x0209e4000c101d06 */
.L_x_6661:
[----:B------:R-:W-:Y:S05]  /*a6d0*/  BSYNC B1 ;  /* 0x0000000000017941 */ /* 0x000fea0003800000 */
.L_x_6660:
        /* <DEDUP_REMOVED lines=103> */
.L_x_6673:
[----:B------:R-:W-:Y:S05]  /*ad50*/  BSYNC B0 ;  /* 0x0000000000007941 */ /* 0x000fea0003800000 */
.L_x_6672:
        /* <DEDUP_REMOVED lines=101> */
.L_x_6675:
[----:B------:R-:W-:Y:S05]  /*b3b0*/  BSYNC B0 ;  /* 0x0000000000007941 */ /* 0x000fea0003800000 */
.L_x_6674:
        /* <DEDUP_REMOVED lines=97> */
.L_x_6677:
[----:B------:R-:W-:Y:S05]  /*b9d0*/  BSYNC B0 ;  /* 0x0000000000007941 */ /* 0x000fea0003800000 */
.L_x_6676:
        /* <DEDUP_REMOVED lines=98> */
.L_x_6679:
[----:B------:R-:W-:Y:S05]  /*c000*/  BSYNC B0 ;  /* 0x0000000000007941 */ /* 0x000fea0003800000 */
.L_x_6678:
[----:B-----5:R4:W-:Y:S02]  /*c010*/  STG.E.128 [R40.64+0x180], R4 ;  /* 0x0001800428007986 */ /* 0x0209e4000c101d06 */
.L_x_6671:
[----:B------:R-:W-:Y:S05]  /*c020*/  BSYNC B1 ;  /* 0x0000000000017941 */ /* 0x000fea0003800000 */
.L_x_6670:
        /* <DEDUP_REMOVED lines=8> */
.L_x_6629:
        /* <DEDUP_REMOVED lines=53> */
.L_x_6639:
        /* <DEDUP_REMOVED lines=80> */
.L_x_6680:
        /* <DEDUP_REMOVED lines=8> */
.L_x_6681:
[----:B------:R-:W-:Y:S04]  /*c980*/  IADD3 R17, R17, -0x1, RZ ;  /* 0xffffffff11117810 */ /* 0x000fe80007ffe0ff */
[----:B------:R-:W-:Y:S11]  /*c990*/  ISETP.GT.AND P0, PT, R17, R69, PT ;  /* 0x000000451100720c */ /* 0x000ff60003f04270 */
[----:B------:R-:W-:Y:S02]  /*c9a0*/  @!UPT UIADD3 URZ, URZ, URZ, URZ ;  /* 0x0000003f3f3ff290 */ /* 0x000fe4000fffe03f */
[----:B------:R-:W-:-:S05]  /*c9b0*/  @P0 BRA `(.L_x_6682) ;  /* 0xffff5b1000000947 */ /* 0x000fca000383ffff */
.L_x_6628:
        /* <DEDUP_REMOVED lines=94> */
.L_x_6689:
[----:B------:R-:W-:Y:S05]  /*cfa0*/  BSYNC B0 ;  /* 0x0000000000007941 */ /* 0x000fea0003800000 */
.L_x_6688:
        /* <DEDUP_REMOVED lines=47> */
.L_x_6691:
[----:B------:R-:W-:Y:S05]  /*d2a0*/  BSYNC B0 ;  /* 0x0000000000007941 */ /* 0x000fea0003800000 */
.L_x_6690:
        /* <DEDUP_REMOVED lines=45> */
.L_x_6693:
[----:B------:R-:W-:Y:S05]  /*d580*/  BSYNC B0 ;  /* 0x0000000000007941 */ /* 0x000fea0003800000 */
.L_x_6692:
        /* <DEDUP_REMOVED lines=44> */
.L_x_6695:
[----:B------:R-:W-:Y:S05]  /*d850*/  BSYNC B0 ;  /* 0x0000000000007941 */ /* 0x000fea0003800000 */
.L_x_6694:
[----:B------:R3:W-:Y:S02]  /*d860*/  STS.128 [R236+0x6000], R28 ;  /* 0x0060001cec007388 */ /* 0x0007e40000000c00 */
.L_x_6687:
[----:B------:R-:W-:Y:S05]  /*d870*/  BSYNC B1 ;  /* 0x0000000000017941 */ /* 0x000fea0003800000 */
.L_x_6686:
        /* <DEDUP_REMOVED lines=56> */
.L_x_6699:
[----:B------:R-:W-:Y:S05]  /*dc00*/  BSYNC B0 ;  /* 0x0000000000007941 */ /* 0x000fea0003800000 */
.L_x_6698:
        /* <DEDUP_REMOVED lines=45> */
.L_x_6701:
[----:B------:R-:W-:Y:S05]  /*dee0*/  BSYNC B0 ;  /* 0x0000000000007941 */ /* 0x000fea0003800000 */
.L_x_6700:
        /* <DEDUP_REMOVED lines=45> */
.L_x_6703:
[----:B------:R-:W-:Y:S05]  /*e1c0*/  BSYNC B0 ;  /* 0x0000000000007941 */ /* 0x000fea0003800000 */
.L_x_6702:
        /* <DEDUP_REMOVED lines=44> */
.L_x_6705:
[----:B------:R-:W-:Y:S05]  /*e490*/  BSYNC B0 ;  /* 0x0000000000007941 */ /* 0x000fea0003800000 */
.L_x_6704:
[----:B------:R3:W-:Y:S02]  /*e4a0*/  STS.128 [R236+0x6800], R28 ;  /* 0x0068001cec007388 */ /* 0x0007e40000000c00 */
.L_x_6697:
[----:B------:R-:W-:Y:S05]  /*e4b0*/  BSYNC B1 ;  /* 0x0000000000017941 */ /* 0x000fea0003800000 */
.L_x_6696:
        /* <DEDUP_REMOVED lines=58> */
.L_x_6709:
[----:B-1----:R-:W-:Y:S05]  /*e860*/  BSYNC B0 ;  /* 0x0000000000007941 */ /* 0x002fea0003800000 */
.L_x_6708:
        /* <DEDUP_REMOVED lines=45> */
.L_x_6711:
[----:B------:R-:W-:Y:S05]  /*eb40*/  BSYNC B0 ;  /* 0x0000000000007941 */ /* 0x000fea0003800000 */
.L_x_6710:
        /* <DEDUP_REMOVED lines=46> */
.L_x_6713:
[----:B------:R-:W-:Y:S05]  /*ee30*/  BSYNC B0 ;  /* 0x0000000000007941 */ /* 0x000fea0003800000 */
.L_x_6712:
        /* <DEDUP_REMOVED lines=46> */
.L_x_6715:
[----:B------:R-:W-:Y:S05]  /*f120*/  BSYNC B0 ;  /* 0x0000000000007941 */ /* 0x000fea0003800000 */
.L_x_6714:
[----:B------:R2:W-:Y:S02]  /*f130*/  STS.128 [R236+0x7000], R16 ;  /* 0x00700010ec007388 */ /* 0x0005e40000000c00 */
.L_x_6707:
[----:B------:R-:W-:Y:S05]  /*f140*/  BSYNC B1 ;  /* 0x0000000000017941 */ /* 0x000fea0003800000 */
.L_x_6706:
        /* <DEDUP_REMOVED lines=56> */
.L_x_6718:
[----:B-1----:R-:W-:Y:S05]  /*f4d0*/  BSYNC B0 ;  /* 0x0000000000007941 */ /* 0x002fea0003800000 */
.L_x_6717:
        /* <DEDUP_REMOVED lines=45> */
.L_x_6720:
[----:B------:R-:W-:Y:S05]  /*f7b0*/  BSYNC B0 ;  /* 0x0000000000007941 */ /* 0x000fea0003800000 */
.L_x_6719:
        /* <DEDUP_REMOVED lines=45> */
.L_x_6722:
[----:B------:R-:W-:Y:S05]  /*fa90*/  BSYNC B0 ;  /* 0x0000000000007941 */ /* 0x000fea0003800000 */
.L_x_6721:
        /* <DEDUP_REMOVED lines=45> */
.L_x_6724:
[----:B------:R-:W-:Y:S05]  /*fd70*/  BSYNC B0 ;  /* 0x0000000000007941 */ /* 0x000fea0003800000 */
.L_x_6723:
[----:B------:R2:W-:Y:S01]  /*fd80*/  STS.128 [R236+0x7800], R8 ;  /* 0x00780008ec007388 */ /* 0x0005e20000000c00 */
[----:B------:R-:W-:Y:S05]  /*fd90*/  BRA `(.L_x_6716) ;  /* 0x00005d6000007947 */ /* 0x000fea0003800000 */
.L_x_6685:
        /* <DEDUP_REMOVED lines=86> */
.L_x_6728:
[----:B------:R-:W-:Y:S05]  /*10300*/  BSYNC B0 ;  /* 0x0000000000007941 */ /* 0x000fea0003800000 */
.L_x_6727:
        /* <DEDUP_REMOVED lines=86> */
.L_x_6730:
[----:B------:R-:W-:Y:S05]  /*10870*/  BSYNC B0 ;  /* 0x0000000000007941 */ /* 0x000fea0003800000 */
.L_x_6729:
        /* <DEDUP_REMOVED lines=86> */
.L_x_6732:
[----:B------:R-:W-:Y:S05]  /*10de0*/  BSYNC B0 ;  /* 0x0000000000007941 */ /* 0x000fea0003800000 */
.L_x_6731:
        /* <DEDUP_REMOVED lines=86> */
.L_x_6734:
[----:B------:R-:W-:Y:S05]  /*11350*/  BSYNC B0 ;  /* 0x0000000000007941 */ /* 0x000fea0003800000 */
.L_x_6733:
[----:B------:R3:W-:Y:S02]  /*11360*/  STS.128 [R236+0x6000], R28 ;  /* 0x0060001cec007388 */ /* 0x0007e40000000c00 */
.L_x_6726:
[----:B------:R-:W-:Y:S05]  /*11370*/  BSYNC B1 ;  /* 0x0000000000017941 */ /* 0x000fea0003800000 */
.L_x_6725:
        /* <DEDUP_REMOVED lines=91> */
.L_x_6738:
[----:B------:R-:W-:Y:S05]  /*11930*/  BSYNC B0 ;  /* 0x0000000000007941 */ /* 0x000fea0003800000 */
.L_x_6737:
        /* <DEDUP_REMOVED lines=89> */
.L_x_6740:
[----:B------:R-:W-:Y:S05]  /*11ed0*/  BSYNC B0 ;  /* 0x0000000000007941 */ /* 0x000fea0003800000 */
.L_x_6739:
        /* <DEDUP_REMOVED lines=89> */
.L_x_6742:
[----:B------:R-:W-:Y:S05]  /*12470*/  BSYNC B0 ;  /* 0x0000000000007941 */ /* 0x000fea0003800000 */
.L_x_6741:
        /* <DEDUP_REMOVED lines=89> */
.L_x_6744:
[----:B------:R-:W-:Y:S05]  /*12a10*/  BSYNC B0 ;  /* 0x0000000000007941 */ /* 0x000fea0003800000 */
.L_x_6743:
[----:B------:R4:W-:Y:S02]  /*12a20*/  STS.128 [R236+0x6800], R20 ;  /* 0x00680014ec007388 */ /* 0x0009e40000000c00 */
.L_x_6736:
[----:B------:R-:W-:Y:S05]  /*12a30*/  BSYNC B1 ;  /* 0x0000000000017941 */ /* 0x000fea0003800000 */
.L_x_6735:
        /* <DEDUP_REMOVED lines=92> */
.L_x_6748:
[----:B------:R-:W-:Y:S05]  /*13000*/  BSYNC B0 ;  /* 0x0000000000007941 */ /* 0x000fea0003800000 */
.L_x_6747:
        /* <DEDUP_REMOVED lines=89> */
.L_x_6750:
[----:B------:R-:W-:Y:S05]  /*135a0*/  BSYNC B0 ;  /* 0x0000000000007941 */ /* 0x000fea0003800000 */
.L_x_6749:
        /* <DEDUP_REMOVED lines=89> */
.L_x_6752:
[----:B------:R-:W-:Y:S05]  /*13b40*/  BSYNC B0 ;  /* 0x0000000000007941 */ /* 0x000fea0003800000 */
.L_x_6751:
        /* <DEDUP_REMOVED lines=90> */
.L_x_6754:
[----:B------:R-:W-:Y:S05]  /*140f0*/  BSYNC B0 ;  /* 0x0000000000007941 */ /* 0x000fea0003800000 */
.L_x_6753:
[----:B------:R4:W-:Y:S02]  /*14100*/  STS.128 [R236+0x7000], R20 ;  /* 0x00700014ec007388 */ /* 0x0009e40000000c00 */
.L_x_6746:
[----:B------:R-:W-:Y:S05]  /*14110*/  BSYNC B1 ;  /* 0x0000000000017941 */ /* 0x000fea0003800000 */
.L_x_6745:
        /* <DEDUP_REMOVED lines=91> */
.L_x_6756:
[----:B------:R-:W-:Y:S05]  /*146d0*/  BSYNC B0 ;  /* 0x0000000000007941 */ /* 0x000fea0003800000 */
.L_x_6755:
        /* <DEDUP_REMOVED lines=90> */
.L_x_6758:
[----:B------:R-:W-:Y:S05]  /*14c80*/  BSYNC B0 ;  /* 0x0000000000007941 */ /* 0x000fea0003800000 */
.L_x_6757:
        /* <DEDUP_REMOVED lines=90> */
.L_x_6760:
[----:B------:R-:W-:Y:S05]  /*15230*/  BSYNC B0 ;  /* 0x0000000000007941 */ /* 0x000fea0003800000 */
.L_x_6759:
        /* <DEDUP_REMOVED lines=92> */
.L_x_6762:
[----:B------:R-:W-:Y:S05]  /*15800*/  BSYNC B0 ;  /* 0x0000000000007941 */ /* 0x000fea0003800000 */
.L_x_6761:
[----:B------:R3:W-:Y:S01]  /*15810*/  STS.128 [R236+0x7800], R16 ;  /* 0x00780010ec007388 */ /* 0x0007e20000000c00 */
[----:B------:R-:W-:Y:S05]  /*15820*/  BRA `(.L_x_6716) ;  /* 0x000002d000007947 */ /* 0x000fea0003800000 */
.L_x_6684:
        /* <DEDUP_REMOVED lines=45> */
.L_x_6716:
[----:B------:R-:W-:Y:S05]  /*15b00*/  BSYNC B2 ;  /* 0x0000000000027941 */ /* 0x000fea0003800000 */
.L_x_6683:
[----:B------:R-:W-:Y:S01]  /*15b10*/  IADD3 R240, R166, -0x1, RZ ;  /* 0xffffffffa6f07810 */ /* 0x000fe20007ffe0ff */
[----:B------:R-:W-:Y:S01]  /*15b20*/  IMAD.SHL.U32 R49, R64, 0x40, RZ ;  /* 0x0000004040317824 */ /* 0x000fe200078e00ff */
[----:B------:R-:W-:Y:S01]  /*15b30*/  LEA R238, P4, R140, c[0x0][0x168], 0x1 ;  /* 0x00005a008cee7a11 */ /* 0x000fe200078808ff */
[----:B------:R-:W-:Y:S01]  /*15b40*/  IMAD.SHL.U32 R167, R52, 0x2, RZ ;  /* 0x0000000234a77824 */ /* 0x000fe200078e00ff */
[----:B-1----:R-:W-:Y:S01]  /*15b50*/  SHF.R.S32.HI R4, RZ, 0x4, R137 ;  /* 0x00000004ff047819 */ /* 0x002fe20000011489 */
[----:B------:R-:W-:Y:S01]  /*15b60*/  IMAD.SHL.U32 R2, R240, 0x40, RZ ;  /* 0x00000040f0027824 */ /* 0x000fe200078e00ff */
[----:B------:R-:W-:-:S02]  /*15b70*/  LEA.HI.X R237, R140, c[0x0][0x16c], R48, 0x1, P4 ;  /* 0x00005b008ced7a11 */ /* 0x000fc400020f0c30 */
[----:B------:R-:W-:Y:S01]  /*15b80*/  LEA.HI R137, R137, R4, RZ, 0x1 ;  /* 0x0000000489897211 */ /* 0x000fe200078f08ff */
[----:B------:R-:W-:Y:S01]  /*15b90*/  IMAD.IADD R0, R63, 0x1, -R2 ;  /* 0x000000013f007824 */ /* 0x000fe200078e0a02 */
[----:B------:R-:W-:Y:S02]  /*15ba0*/  LOP3.LUT R49, R49, 0xfffffe00, RZ, 0xc0, !PT ;  /* 0xfffffe0031317812 */ /* 0x000fe400078ec0ff */
[----:B------:R-:W-:Y:S02]  /*15bb0*/  LOP3.LUT R137, R137, 0xfffffffe, RZ, 0xc0, !PT ;  /* 0xfffffffe89897812 */ /* 0x000fe400078ec0ff */
[-C--:B------:R-:W-:Y:S01]  /*15bc0*/  ISETP.GE.AND P0, PT, R142, R0.reuse, PT ;  /* 0x000000008e00720c */ /* 0x080fe20003f06270 */
[----:B------:R-:W-:Y:S01]  /*15bd0*/  IMAD R230, R58, 0x400, R49 ;  /* 0x000004003ae67824 */ /* 0x000fe200078e0231 */
[-C--:B------:R-:W-:Y:S01]  /*15be0*/  ISETP.GE.AND P2, PT, R3, R0.reuse, PT ;  /* 0x000000000300720c */ /* 0x080fe20003f46270 */
[----:B------:R-:W-:Y:S01]  /*15bf0*/  IMAD.IADD R137, R4, 0x1, -R137 ;  /* 0x0000000104897824 */ /* 0x000fe200078e0a89 */
[-C--:B------:R-:W-:Y:S01]  /*15c00*/  ISETP.GE.AND P1, PT, R27, R0.reuse, PT ;  /* 0x000000001b00720c */ /* 0x080fe20003f26270 */
[----:B------:R-:W-:Y:S01]  /*15c10*/  IMAD R58, R58, 0x10, R61 ;  /* 0x000000103a3a7824 */ /* 0x000fe200078e023d */
        /* <DEDUP_REMOVED lines=24> */
[----:B------:R-:W-:-:S03]  /*15da0*/  ISETP.GE.AND P0, PT, R15, R0, PT ;  /* 0x000000000f00720c */ /* 0x000fc60003f06270 */
[----:B------:R2:W-:Y:S01]  /*15db0*/  @!P2 LDGSTS.E.BYPASS.LTC128B.128 [R236+0x8800], [R10.64] ;  /* 0x088000000aecafae */ /* 0x0005e2000b901d46 */
[----:B------:R-:W-:-:S03]  /*15dc0*/  IMAD R229, R137, 0x200, R142 ;  /* 0x0000020089e57824 */ /* 0x000fc600078e028e */
[----:B------:R2:W-:Y:S01]  /*15dd0*/  @!P2 LDGSTS.E.BYPASS.LTC128B.128 [R236+0xa800], [R10.64+0x80] ;  /* 0x0a8000800aecafae */ /* 0x0005e2000b901d46 */
[----:B------:R-:W-:-:S03]  /*15de0*/  IMAD.SHL.U32 R229, R229, 0x2, RZ ;  /* 0x00000002e5e57824 */ /* 0x000fc600078e00ff */
[----:B------:R2:W-:Y:S02]  /*15df0*/  @!P2 LDGSTS.E.BYPASS.LTC128B.128 [R236+0xc800], [R10.64+0x100] ;  /* 0x0c8001000aecafae */ /* 0x0005e4000b901d46 */
[----:B------:R-:W-:Y:S01]  /*15e00*/  @!P0 IMAD.MOV.U32 R3, RZ, RZ, c[0x0][0x198] ;  /* 0x00006600ff038624 */ /* 0x000fe200078e00ff */
[----:B------:R-:W-:Y:S01]  /*15e10*/  IADD3 R227, R229, 0x8020, RZ ;  /* 0x00008020e5e37810 */ /* 0x000fe20007ffe0ff */
[----:B------:R2:W-:Y:S01]  /*15e20*/  @!P2 LDGSTS.E.BYPASS.LTC128B.128 [R236+0xe800], [R10.64+0x180] ;  /* 0x0e8001800aecafae */ /* 0x0005e2000b901d46 */
[----:B------:R-:W-:Y:S02]  /*15e30*/  @!P0 IMAD.MOV.U32 R6, RZ, RZ, c[0x0][0x19c] ;  /* 0x00006700ff068624 */ /* 0x000fe400078e00ff */
[----:B-1----:R-:W-:-:S04]  /*15e40*/  @!P1 IMAD.MOV.U32 R239, RZ, RZ, R237 ;  /* 0x000000ffffef9224 */ /* 0x002fc800078e00ed */
[----:B------:R-:W-:-:S04]  /*15e50*/  @!P1 IMAD.WIDE.U32 R8, R8, 0x60, R238 ;  /* 0x0000006008089825 */ /* 0x000fc800078e00ee */
[----:B------:R-:W-:Y:S02]  /*15e60*/  @!P1 IMAD.IADD R9, R9, 0x1, R5 ;  /* 0x0000000109099824 */ /* 0x000fe400078e0205 */
[----:B------:R-:W-:-:S05]  /*15e70*/  IMAD.SHL.U32 R5, R136, 0x40, RZ ;  /* 0x0000004088057824 */ /* 0x000fca00078e00ff */
[----:B------:R-:W-:Y:S02]  /*15e80*/  LOP3.LUT R5, R5, 0x1c0, RZ, 0xc0, !PT ;  /* 0x000001c005057812 */ /* 0x000fe400078ec0ff */
[----:B--2---:R-:W-:Y:S02]  /*15e90*/  @!P0 LEA R10, P2, R3, R238, 0x6 ;  /* 0x000000ee030a8211 */ /* 0x004fe400078430ff */
[----:B------:R-:W-:Y:S02]  /*15ea0*/  LOP3.LUT R4, R5, 0x8, R4, 0xf8, !PT ;  /* 0x0000000805047812 */ /* 0x000fe400078ef804 */
[----:B------:R-:W-:Y:S02]  /*15eb0*/  @!P0 LEA.HI.X R11, R3, R237, R6, 0x6, P2 ;  /* 0x000000ed030b8211 */ /* 0x000fe400010f3406 */
[----:B------:R-:W-:Y:S01]  /*15ec0*/  ISETP.GE.AND P2, PT, R27, R0, PT ;  /* 0x000000001b00720c */ /* 0x000fe20003f46270 */
[----:B------:R-:W-:Y:S01]  /*15ed0*/  @!P4 IMAD.MOV.U32 R0, RZ, RZ, c[0x0][0x1a0] ;  /* 0x00006800ff00c624 */ /* 0x000fe200078e00ff */
[----:B------:R-:W-:Y:S01]  /*15ee0*/  SHF.R.U32.HI R5, RZ, 0x3, R5 ;  /* 0x00000003ff057819 */ /* 0x000fe20000011605 */
        /* <DEDUP_REMOVED lines=8> */
[----:B------:R-:W-:Y:S02]  /*15f70*/  LEA.HI.X R241, R168, c[0x0][0x174], R165, 0x1, P0 ;  /* 0x00005d00a8f17a11 */ /* 0x000fe400000f0ca5 */
[----:B------:R-:W-:Y:S01]  /*15f80*/  @!P4 LEA R6, P0, R0, R242, 0x6 ;  /* 0x000000f20006c211 */ /* 0x000fe200078030ff */
[----:B------:R2:W-:Y:S02]  /*15f90*/  @!P1 LDGSTS.E.BYPASS.LTC128B.128 [R236+0xb800], [R8.64+0x80] ;  /* 0x0b80008008ec9fae */ /* 0x0005e4000b901d46 */
[----:B------:R-:W-:-:S02]  /*15fa0*/  @!P2 IMAD.MOV.U32 R243, RZ, RZ, R241 ;  /* 0x000000fffff3a224 */ /* 0x000fc400078e00f1 */
[----:B------:R2:W-:Y:S02]  /*15fb0*/  @!P1 LDGSTS.E.BYPASS.LTC128B.128 [R236+0xd800], [R8.64+0x100] ;  /* 0x0d80010008ec9fae */ /* 0x0005e4000b901d46 */
[----:B------:R-:W-:Y:S02]  /*15fc0*/  @!P2 IMAD.WIDE.U32 R12, R12, 0x60, R242 ;  /* 0x000000600c0ca825 */ /* 0x000fe400078e00f2 */
[----:B------:R2:W-:Y:S02]  /*15fd0*/  @!P1 LDGSTS.E.BYPASS.LTC128B.128 [R236+0xf800], [R8.64+0x180] ;  /* 0x0f80018008ec9fae */ /* 0x0005e4000b901d46 */
[----:B------:R-:W-:Y:S02]  /*15fe0*/  @!P6 IMAD.MOV.U32 R243, RZ, RZ, R241 ;  /* 0x000000fffff3e224 */ /* 0x000fe400078e00f1 */
[----:B------:R-:W0:Y:S01]  /*15ff0*/  LDGDEPBAR ;  /* 0x00000000000079af */ /* 0x000e220000000000 */
[----:B-1----:R-:W-:-:S04]  /*16000*/  @!P5 LEA R10, P1, R65, R242, 0x1 ;  /* 0x000000f2410ad211 */ /* 0x002fc800078208ff */
[----:B------:R-:W-:Y:S01]  /*16010*/  @!P5 LEA.HI.X R11, R65, R241, R62, 0x1, P1 ;  /* 0x000000f1410bd211 */ /* 0x000fe200008f0c3e */
[----:B--2---:R-:W-:Y:S01]  /*16020*/  @!P2 IMAD R8, R3, 0x60, RZ ;  /* 0x000000600308a824 */ /* 0x004fe200078e02ff */
[----:B------:R-:W-:-:S04]  /*16030*/  DEPBAR.LE SB0, 0x0 ;  /* 0x000080000000791a */ /* 0x000fc80000000000 */
[----:B------:R-:W-:Y:S01]  /*16040*/  BAR.SYNC.DEFER_BLOCKING 0x0 ;  /* 0x0000000000007b1d */ /* 0x000fe20000010000 */
[----:B------:R-:W-:Y:S02]  /*16050*/  @!P4 IMAD.MOV.U32 R3, RZ, RZ, c[0x0][0x1a4] ;  /* 0x00006900ff03c624 */ /* 0x000fe400078e00ff */
[----:B------:R-:W-:Y:S02]  /*16060*/  @!P2 IMAD.IADD R9, R13, 0x1, R8 ;  /* 0x000000010d09a824 */ /* 0x000fe400078e0208 */
[----:B------:R-:W-:Y:S01]  /*16070*/  @!P2 IMAD.MOV.U32 R8, RZ, RZ, R12 ;  /* 0x000000ffff08a224 */ /* 0x000fe200078e000c */
[----:B------:R-:W-:Y:S02]  /*16080*/  @!P4 LEA.HI.X R7, R0, R241, R3, 0x6, P0 ;  /* 0x000000f10007c211 */ /* 0x000fe400000f3403 */
[----:B------:R-:W-:Y:S02]  /*16090*/  LOP3.LUT R3, R4, R5, RZ, 0x3c, !PT ;  /* 0x0000000504037212 */ /* 0x000fe400078e3cff */
[----:B------:R-:W-:-:S03]  /*160a0*/  IADD3 R0, R229, 0x8000, RZ ;  /* 0x00008000e5007810 */ /* 0x000fc60007ffe0ff */
[----:B------:R-:W-:-:S04]  /*160b0*/  IMAD.IADD R230, R3, 0x1, R230 ;  /* 0x0000000103e67824 */ /* 0x000fc800078e02e6 */
[----:B------:R-:W-:-:S04]  /*160c0*/  IMAD.SHL.U32 R230, R230, 0x2, RZ ;  /* 0x00000002e6e67824 */ /* 0x000fc800078e00ff */
[--C-:B------:R-:W-:Y:S02]  /*160d0*/  IMAD R228, R53, 0x2, R230.reuse ;  /* 0x0000000235e47824 */ /* 0x100fe400078e02e6 */
[C---:B------:R-:W-:Y:S01]  /*160e0*/  IMAD R226, R51.reuse, 0x2, R230 ;  /* 0x0000000233e27824 */ /* 0x040fe200078e02e6 */
[----:B------:R-:W-:Y:S01]  /*160f0*/  @P6 STS.128 [R236+0x10000], RZ ;  /* 0x010000ffec006388 */ /* 0x000fe20000000c00 */
[----:B------:R-:W-:-:S03]  /*16100*/  IMAD R225, R51, 0x2, R228 ;  /* 0x0000000233e17824 */ /* 0x000fc600078e02e4 */
        /* <DEDUP_REMOVED lines=44> */
[----:B-----5:R-:W-:Y:S04]  /*163d0*/  LDSM.16.M88.4 R4, [R230] ;  /* 0x00000000e604783b */ /* 0x020fe80000000200 */
[----:B------:R-:W5:Y:S04]  /*163e0*/  LDSM.16.M88.4 R24, [R229+0x8000] ;  /* 0x00800000e518783b */ /* 0x000f680000000200 */
[----:B------:R-:W3:Y:S02]  /*163f0*/  LDSM.16.M88.4 R44, [R229+0x8800] ;  /* 0x00880000e52c783b */ /* 0x000ee40000000200 */
[----:B------:R-:W-:Y:S01]  /*16400*/  @P1 IADD3 R227, R0, -0x20, RZ ;  /* 0xffffffe000e31810 */ /* 0x000fe20007ffe0ff */
[----:B------:R-:W-:Y:S01]  /*16410*/  IMAD.MOV.U32 R0, RZ, RZ, 0x40 ;  /* 0x00000040ff007424 */ /* 0x000fe200078e00ff */
[----:B------:R-:W4:Y:S02]  /*16420*/  LDSM.16.M88.4 R36, [R229+0x9000] ;  /* 0x00900000e524783b */ /* 0x000f240000000200 */
[----:B------:R-:W-:-:S02]  /*16430*/  IADD3 R219, R227, 0x800, RZ ;  /* 0x00000800e3db7810 */ /* 0x000fc40007ffe0ff */
[----:B----4-:R-:W4:Y:S01]  /*16440*/  LDSM.16.M88.4 R20, [R229+0x9800] ;  /* 0x00980000e514783b */ /* 0x010f220000000200 */
[----:B------:R-:W-:Y:S02]  /*16450*/  SEL R0, R0, 0xffffffc0, !P2 ;  /* 0xffffffc000007807 */ /* 0x000fe40005000000 */
[C---:B------:R-:W-:Y:S01]  /*16460*/  IADD3 R218, R227.reuse, 0x1000, RZ ;  /* 0x00001000e3da7810 */ /* 0x040fe20007ffe0ff */
[----:B------:R-:W-:Y:S01]  /*16470*/  LDSM.16.M88.4 R76, [R228] ;  /* 0x00000000e44c783b */ /* 0x000fe20000000200 */
[----:B------:R-:W-:Y:S01]  /*16480*/  IADD3 R217, R227, 0x1800, RZ ;  /* 0x00001800e3d97810 */ /* 0x000fe20007ffe0ff */
[----:B------:R-:W-:Y:S01]  /*16490*/  IMAD.IADD R223, R229, 0x1, R0 ;  /* 0x00000001e5df7824 */ /* 0x000fe200078e0200 */
[C---:B------:R-:W-:Y:S01]  /*164a0*/  IADD3 R215, R227.reuse, 0x2000, RZ ;  /* 0x00002000e3d77810 */ /* 0x040fe20007ffe0ff */
[----:B------:R-:W1:Y:S01]  /*164b0*/  LDSM.16.M88.4 R12, [R227] ;  /* 0x00000000e30c783b */ /* 0x000e620000000200 */
[----:B------:R-:W-:Y:S01]  /*164c0*/  IMAD.IADD R216, R0, 0x1, R227 ;  /* 0x0000000100d87824 */ /* 0x000fe200078e02e3 */
[----:B------:R-:W-:-:S02]  /*164d0*/  IADD3 R214, R227, 0x2800, RZ ;  /* 0x00002800e3d67810 */ /* 0x000fc40007ffe0ff */
[----:B--2---:R-:W2:Y:S01]  /*164e0*/  LDSM.16.M88.4 R8, [R227+0x800] ;  /* 0x00080000e308783b */ /* 0x004ea20000000200 */
[C---:B------:R-:W-:Y:S02]  /*164f0*/  IADD3 R213, R227.reuse, 0x3000, RZ ;  /* 0x00003000e3d57810 */ /* 0x040fe40007ffe0ff */
[C---:B------:R-:W-:Y:S01]  /*16500*/  IADD3 R212, R227.reuse, 0x3800, RZ ;  /* 0x00003800e3d47810 */ /* 0x040fe20007ffe0ff */
[----:B------:R-:W1:Y:S01]  /*16510*/  LDSM.16.M88.4 R88, [R227+0x1000] ;  /* 0x00100000e358783b */ /* 0x000e620000000200 */
[C---:B------:R-:W-:Y:S02]  /*16520*/  IADD3 R211, R227.reuse, 0x4000, RZ ;  /* 0x00004000e3d37810 */ /* 0x040fe40007ffe0ff */
[C---:B------:R-:W-:Y:S01]  /*16530*/  IADD3 R210, R227.reuse, 0x4800, RZ ;  /* 0x00004800e3d27810 */ /* 0x040fe20007ffe0ff */
[----:B------:R-:W1:Y:S01]  /*16540*/  LDSM.16.M88.4 R80, [R227+0x1800] ;  /* 0x00180000e350783b */ /* 0x000e620000000200 */
[C---:B------:R-:W-:Y:S02]  /*16550*/  IADD3 R209, R227.reuse, 0x5000, RZ ;  /* 0x00005000e3d17810 */ /* 0x040fe40007ffe0ff */
[C---:B------:R-:W-:Y:S01]  /*16560*/  IADD3 R208, R227.reuse, 0x5800, RZ ;  /* 0x00005800e3d07810 */ /* 0x040fe20007ffe0ff */
[----:B------:R-:W-:Y:S01]  /*16570*/  LDSM.16.M88.4 R84, [R226] ;  /* 0x00000000e254783b */ /* 0x000fe20000000200 */
[----:B------:R-:W-:-:S02]  /*16580*/  IADD3 R207, R227, 0x6000, RZ ;  /* 0x00006000e3cf7810 */ /* 0x000fc40007ffe0ff */
[C---:B------:R-:W-:Y:S01]  /*16590*/  IADD3 R206, R227.reuse, 0x6800, RZ ;  /* 0x00006800e3ce7810 */ /* 0x040fe20007ffe0ff */
[C---:B---3-5:R-:W-:Y:S01]  /*165a0*/  HMMA.16816.F32 R16, R4.reuse, R24, RZ ;  /* 0x000000180410723c */ /* 0x068fe200000018ff */
[----:B------:R-:W3:Y:S01]  /*165b0*/  LDSM.16.M88.4 R72, [R223+0x8000] ;  /* 0x00800000df48783b */ /* 0x000ee20000000200 */
[C---:B------:R-:W-:Y:S02]  /*165c0*/  IADD3 R205, R227.reuse, 0x7000, RZ ;  /* 0x00007000e3cd7810 */ /* 0x040fe40007ffe0ff */
[----:B------:R-:W-:Y:S01]  /*165d0*/  IADD3 R204, R227, 0x7800, RZ ;  /* 0x00007800e3cc7810 */ /* 0x000fe20007ffe0ff */
[----:B------:R-:W-:Y:S03]  /*165e0*/  LDSM.16.M88.4 R28, [R223+0x9000] ;  /* 0x00900000df1c783b */ /* 0x000fe60000000200 */
[C---:B------:R-:W-:Y:S01]  /*165f0*/  HMMA.16816.F32 R24, R4.reuse, R26, RZ ;  /* 0x0000001a0418723c */ /* 0x040fe200000018ff */
[----:B------:R-:W-:Y:S04]  /*16600*/  LDSM.16.M88.4 R68, [R225] ;  /* 0x00000000e144783b */ /* 0x000fe80000000200 */
[----:B------:R-:W-:Y:S03]  /*16610*/  LDSM.16.M88.4 R92, [R216+0x2800] ;  /* 0x00280000d85c783b */ /* 0x000fe60000000200 */
[C---:B------:R-:W-:Y:S01]  /*16620*/  HMMA.16816.F32 R64, R4.reuse, R44, RZ ;  /* 0x0000002c0440723c */ /* 0x040fe200000018ff */
[----:B------:R-:W-:Y:S04]  /*16630*/  LDSM.16.M88.4 R96, [R223+0xc000] ;  /* 0x00c00000df60783b */ /* 0x000fe80000000200 */
[----:B------:R-:W0:Y:S03]  /*16640*/  LDGDEPBAR ;  /* 0x00000000000079af */ /* 0x000e260000000000 */
[C---:B------:R-:W-:Y:S08]  /*16650*/  HMMA.16816.F32 R44, R4.reuse, R46, RZ ;  /* 0x0000002e042c723c */ /* 0x040ff000000018ff */
[C---:B------:R-:W-:Y:S08]  /*16660*/  HMMA.16816.F32 R40, R4.reuse, R36, RZ ;  /* 0x000000240428723c */ /* 0x040ff000000018ff */
[C---:B------:R-:W-:Y:S08]  /*16670*/  HMMA.16816.F32 R36, R4.reuse, R38, RZ ;  /* 0x000000260424723c */ /* 0x040ff000000018ff */
[C---:B----4-:R-:W-:Y:S08]  /*16680*/  HMMA.16816.F32 R32, R4.reuse, R20, RZ ;  /* 0x000000140420723c */ /* 0x050ff000000018ff */
[----:B------:R-:W-:Y:S01]  /*16690*/  HMMA.16816.F32 R4, R4, R22, RZ ;  /* 0x000000160404723c */ /* 0x000fe200000018ff */
[----:B------:R-:W-:Y:S07]  /*166a0*/  LDSM.16.M88.4 R20, [R223+0x9800] ;  /* 0x00980000df14783b */ /* 0x000fee0000000200 */
[C---:B-1----:R-:W-:Y:S08]  /*166b0*/  HMMA.16816.F32 R16, R76.reuse, R12, R16 ;  /* 0x0000000c4c10723c */ /* 0x042ff00000001810 */
[C---:B------:R-:W-:Y:S01]  /*166c0*/  HMMA.16816.F32 R24, R76.reuse, R14, R24 ;  /* 0x0000000e4c18723c */ /* 0x040fe20000001818 */
[----:B------:R-:W1:Y:S07]  /*166d0*/  LDSM.16.M88.4 R12, [R223+0x8800] ;  /* 0x00880000df0c783b */ /* 0x000e6e0000000200 */
[C---:B--2---:R-:W-:Y:S08]  /*166e0*/  HMMA.16816.F32 R64, R76.reuse, R8, R64 ;  /* 0x000000084c40723c */ /* 0x044ff00000001840 */
[C---:B------:R-:W-:Y:S01]  /*166f0*/  HMMA.16816.F32 R44, R76.reuse, R10, R44 ;  /* 0x0000000a4c2c723c */ /* 0x040fe2000000182c */
[----:B------:R-:W2:Y:S07]  /*16700*/  LDSM.16.M88.4 R8, [R216] ;  /* 0x00000000d808783b */ /* 0x000eae0000000200 */
[C---:B------:R-:W-:Y:S08]  /*16710*/  HMMA.16816.F32 R40, R76.reuse, R88, R40 ;  /* 0x000000584c28723c */ /* 0x040ff00000001828 */
[C---:B------:R-:W-:Y:S01]  /*16720*/  HMMA.16816.F32 R36, R76.reuse, R90, R36 ;  /* 0x0000005a4c24723c */ /* 0x040fe20000001824 */
[----:B------:R-:W-:Y:S07]  /*16730*/  LDSM.16.M88.4 R88, [R216+0x3000] ;  /* 0x00300000d858783b */ /* 0x000fee0000000200 */
[C---:B------:R-:W-:Y:S08]  /*16740*/  HMMA.16816.F32 R32, R76.reuse, R80, R32 ;  /* 0x000000504c20723c */ /* 0x040ff00000001820 */
[----:B------:R-:W-:Y:S01]  /*16750*/  HMMA.16816.F32 R4, R76, R82, R4 ;  /* 0x000000524c04723c */ /* 0x000fe20000001804 */
[----:B------:R-:W4:Y:S04]  /*16760*/  LDSM.16.M88.4 R76, [R216+0x800] ;  /* 0x00080000d84c783b */ /* 0x000f280000000200 */
[----:B------:R-:W-:Y:S03]  /*16770*/  LDSM.16.M88.4 R80, [R229+0xb800] ;  /* 0x00b80000e550783b */ /* 0x000fe60000000200 */
        /* <DEDUP_REMOVED lines=11> */
[----:B------:R-:W-:Y:S04]  /*16830*/  LDSM.16.M88.4 R4, [R230+0x2000] ;  /* 0x00200000e604783b */ /* 0x000fe80000000200 */
[----:B------:R-:W3:Y:S03]  /*16840*/  LDSM.16.M88.4 R20, [R229+0xa000] ;  /* 0x00a00000e514783b */ /* 0x000ee60000000200 */
[C---:B--2---:R-:W-:Y:S08]  /*16850*/  HMMA.16816.F32 R16, R68.reuse, R8, R16 ;  /* 0x000000084410723c */ /* 0x044ff00000001810 */
[C---:B------:R-:W-:Y:S01]  /*16860*/  HMMA.16816.F32 R24, R68.reuse, R10, R24 ;  /* 0x0000000a4418723c */ /* 0x040fe20000001818 */
        /* <DEDUP_REMOVED lines=9> */
[----:B------:R-:W4:Y:S04]  /*16900*/  LDSM.16.M88.4 R72, [R227+0x2800] ;  /* 0x00280000e348783b */ /* 0x000f280000000200 */
[----:B------:R-:W5:Y:S03]  /*16910*/  LDSM.16.M88.4 R68, [R227+0x3000] ;  /* 0x00300000e344783b */ /* 0x000f660000000200 */
        /* <DEDUP_REMOVED lines=21> */
[----:B------:R-:W-:Y:S07]  /*16a70*/  LDSM.16.M88.4 R68, [R216+0x3800] ;  /* 0x00380000d844783b */ /* 0x000fee0000000200 */
[C---:B---3--:R-:W-:Y:S08]  /*16a80*/  HMMA.16816.F32 R32, R12.reuse, R20, R32 ;  /* 0x000000140c20723c */ /* 0x048ff00000001820 */
[----:B------:R-:W-:Y:S01]  /*16a90*/  HMMA.16816.F32 R84, R12, R22, R84 ;  /* 0x000000160c54723c */ /* 0x000fe20000001854 */
[----:B------:R-:W-:Y:S04]  /*16aa0*/  LDSM.16.M88.4 R12, [R225+0x2000] ;  /* 0x00200000e10c783b */ /* 0x000fe80000000200 */
[----:B------:R-:W3:Y:S03]  /*16ab0*/  LDSM.16.M88.4 R20, [R216+0x2000] ;  /* 0x00200000d814783b */ /* 0x000ee60000000200 */
[C---:B--2---:R-:W-:Y:S08]  /*16ac0*/  HMMA.16816.F32 R16, R28.reuse, R8, R16 ;  /* 0x000000081c10723c */ /* 0x044ff00000001810 */
[C---:B------:R-:W-:Y:S01]  /*16ad0*/  HMMA.16816.F32 R24, R28.reuse, R10, R24 ;  /* 0x0000000a1c18723c */ /* 0x040fe20000001818 */
[----:B------:R-:W-:Y:S07]  /*16ae0*/  LDSM.16.M88.4 R8, [R229+0xc000] ;  /* 0x00c00000e508783b */ /* 0x000fee0000000200 */
[C---:B------:R-:W-:Y:S08]  /*16af0*/  HMMA.16816.F32 R64, R28.reuse, R4, R64 ;  /* 0x000000041c40723c */ /* 0x040ff00000001840 */
[C---:B------:R-:W-:Y:S01]  /*16b00*/  HMMA.16816.F32 R44, R28.reuse, R6, R44 ;  /* 0x000000061c2c723c */ /* 0x040fe2000000182c */
[----:B------:R-:W2:Y:S07]  /*16b10*/  LDSM.16.M88.4 R4, [R230+0x4000] ;  /* 0x00400000e604783b */ /* 0x000eae0000000200 */
[----:B-1----:R-:W-:Y:S08]  /*16b20*/  HMMA.16816.F32 R40, R28, R76, R40 ;  /* 0x0000004c1c28723c */ /* 0x002ff00000001828 */
[C---:B---3--:R-:W-:Y:S08]  /*16b30*/  HMMA.16816.F32 R16, R12.reuse, R20, R16 ;  /* 0x000000140c10723c */ /* 0x048ff00000001810 */
[----:B------:R-:W-:Y:S01]  /*16b40*/  HMMA.16816.F32 R24, R12, R22, R24 ;  /* 0x000000160c18723c */ /* 0x000fe20000001818 */
[----:B------:R-:W-:Y:S07]  /*16b50*/  LDSM.16.M88.4 R20, [R227+0x4000] ;  /* 0x00400000e314783b */ /* 0x000fee0000000200 */
[C---:B------:R-:W-:Y:S01]  /*16b60*/  HMMA.16816.F32 R36, R28.reuse, R78, R36 ;  /* 0x0000004e1c24723c */ /* 0x040fe20000001824 */
[----:B------:R-:W-:Y:S07]  /*16b70*/  LDSM.16.M88.4 R76, [R229+0xd000] ;  /* 0x00d00000e54c783b */ /* 0x000fee0000000200 */
[C---:B------:R-:W-:Y:S08]  /*16b80*/  HMMA.16816.F32 R32, R28.reuse, R72, R32 ;  /* 0x000000481c20723c */ /* 0x040ff00000001820 */
[----:B------:R-:W-:Y:S01]  /*16b90*/  HMMA.16816.F32 R84, R28, R74, R84 ;  /* 0x0000004a1c54723c */ /* 0x000fe20000001854 */
[----:B------:R-:W1:Y:S04]  /*16ba0*/  LDSM.16.M88.4 R28, [R228+0x4000] ;  /* 0x00400000e41c783b */ /* 0x000e680000000200 */
[----:B------:R-:W3:Y:S03]  /*16bb0*/  LDSM.16.M88.4 R72, [R229+0xd800] ;  /* 0x00d80000e548783b */ /* 0x000ee60000000200 */
[C---:B--2---:R-:W-:Y:S08]  /*16bc0*/  HMMA.16816.F32 R16, R4.reuse, R8, R16 ;  /* 0x000000080410723c */ /* 0x044ff00000001810 */
[----:B------:R-:W-:Y:S01]  /*16bd0*/  HMMA.16816.F32 R24, R4, R10, R24 ;  /* 0x0000000a0418723c */ /* 0x000fe20000001818 */
        /* <DEDUP_REMOVED lines=12> */
[----:B------:R-:W-:Y:S01]  /*16ca0*/  HMMA.16816.F32 R24, R28, R22, R24 ;  /* 0x000000161c18723c */ /* 0x000fe20000001818 */
[----:B------:R-:W-:Y:S07]  /*16cb0*/  LDSM.16.M88.4 R20, [R223+0xd800] ;  /* 0x00d80000df14783b */ /* 0x000fee0000000200 */
[C---:B------:R-:W-:Y:S08]  /*16cc0*/  HMMA.16816.F32 R64, R4.reuse, R80, R64 ;  /* 0x000000500440723c */ /* 0x040ff00000001840 */
[C---:B------:R-:W-:Y:S01]  /*16cd0*/  HMMA.16816.F32 R44, R4.reuse, R82, R44 ;  /* 0x00000052042c723c */ /* 0x040fe2000000182c */
[----:B------:R-:W-:Y:S07]  /*16ce0*/  LDSM.16.M88.4 R80, [R230+0x6000] ;  /* 0x00600000e650783b */ /* 0x000fee0000000200 */
[C---:B------:R-:W-:Y:S08]  /*16cf0*/  HMMA.16816.F32 R40, R4.reuse, R76, R40 ;  /* 0x0000004c0428723c */ /* 0x040ff00000001828 */
[C---:B------:R-:W-:Y:S01]  /*16d00*/  HMMA.16816.F32 R36, R4.reuse, R78, R36 ;  /* 0x0000004e0424723c */ /* 0x040fe20000001824 */
[----:B------:R-:W1:Y:S07]  /*16d10*/  LDSM.16.M88.4 R76, [R216+0x4000] ;  /* 0x00400000d84c783b */ /* 0x000e6e0000000200 */
[C---:B---3--:R-:W-:Y:S08]  /*16d20*/  HMMA.16816.F32 R32, R4.reuse, R72, R32 ;  /* 0x000000480420723c */ /* 0x048ff00000001820 */
[----:B------:R-:W-:Y:S01]  /*16d30*/  HMMA.16816.F32 R84, R4, R74, R84 ;  /* 0x0000004a0454723c */ /* 0x000fe20000001854 */
[----:B------:R-:W3:Y:S04]  /*16d40*/  LDSM.16.M88.4 R4, [R223+0xc800] ;  /* 0x00c80000df04783b */ /* 0x000ee80000000200 */
[----:B------:R-:W-:Y:S03]  /*16d50*/  LDSM.16.M88.4 R72, [R223+0xd000] ;  /* 0x00d00000df48783b */ /* 0x000fe60000000200 */
[C---:B--2---:R-:W-:Y:S08]  /*16d60*/  HMMA.16816.F32 R16, R8.reuse, R96, R16 ;  /* 0x000000600810723c */ /* 0x044ff00000001810 */
[----:B------:R-:W-:Y:S01]  /*16d70*/  HMMA.16816.F32 R24, R8, R98, R24 ;  /* 0x000000620818723c */ /* 0x000fe20000001818 */
[----:B------:R-:W-:Y:S07]  /*16d80*/  LDSM.16.M88.4 R96, [R227+0x6000] ;  /* 0x00600000e360783b */ /* 0x000fee0000000200 */
[C---:B----4-:R-:W-:Y:S08]  /*16d90*/  HMMA.16816.F32 R64, R28.reuse, R12, R64 ;  /* 0x0000000c1c40723c */ /* 0x050ff00000001840 */
        /* <DEDUP_REMOVED lines=25> */
[----:B-1----:R-:W-:Y:S08]  /*16f30*/  HMMA.16816.F32 R16, R28, R96, R16 ;  /* 0x000000601c10723c */ /* 0x002ff00000001810 */
[C---:B------:R-:W-:Y:S08]  /*16f40*/  HMMA.16816.F32 R64, R88.reuse, R68, R64 ;  /* 0x000000445840723c */ /* 0x040ff00000001840 */
[----:B------:R-:W-:Y:S01]  /*16f50*/  HMMA.16816.F32 R44, R88, R70, R44 ;  /* 0x00000046582c723c */ /* 0x000fe2000000182c */
[----:B------:R-:W-:Y:S07]  /*16f60*/  LDSM.16.M88.4 R68, [R229+0xf800] ;  /* 0x00f80000e544783b */ /* 0x000fee0000000200 */
[----:B------:R-:W-:Y:S08]  /*16f70*/  HMMA.16816.F32 R24, R28, R98, R24 ;  /* 0x000000621c18723c */ /* 0x000ff00000001818 */
[C---:B---3--:R-:W-:Y:S08]  /*16f80*/  HMMA.16816.F32 R40, R88.reuse, R4, R40 ;  /* 0x000000045828723c */ /* 0x048ff00000001828 */
[C---:B------:R-:W-:Y:S01]  /*16f90*/  HMMA.16816.F32 R36, R88.reuse, R6, R36 ;  /* 0x000000065824723c */ /* 0x040fe20000001824 */
[----:B------:R-:W1:Y:S07]  /*16fa0*/  LDSM.16.M88.4 R4, [R225+0x6000] ;  /* 0x00600000e104783b */ /* 0x000e6e0000000200 */
[C---:B------:R-:W-:Y:S08]  /*16fb0*/  HMMA.16816.F32 R32, R88.reuse, R92, R32 ;  /* 0x0000005c5820723c */ /* 0x040ff00000001820 */
[----:B------:R-:W-:Y:S01]  /*16fc0*/  HMMA.16816.F32 R88, R88, R94, R84 ;  /* 0x0000005e5858723c */ /* 0x000fe20000001854 */
[----:B------:R-:W3:Y:S07]  /*16fd0*/  LDSM.16.M88.4 R84, [R227+0x6800] ;  /* 0x00680000e354783b */ /* 0x000eee0000000200 */
[----:B--2---:R-:W-:Y:S08]  /*16fe0*/  HMMA.16816.F32 R16, R8, R20, R16 ;  /* 0x000000140810723c */ /* 0x004ff00000001810 */
[C---:B------:R-:W-:Y:S08]  /*16ff0*/  HMMA.16816.F32 R64, R80.reuse, R76, R64 ;  /* 0x0000004c5040723c */ /* 0x040ff00000001840 */
[----:B------:R-:W-:Y:S01]  /*17000*/  HMMA.16816.F32 R44, R80, R78, R44 ;  /* 0x0000004e502c723c */ /* 0x000fe2000000182c */
[----:B------:R-:W2:Y:S07]  /*17010*/  LDSM.16.M88.4 R76, [R227+0x7000] ;  /* 0x00700000e34c783b */ /* 0x000eae0000000200 */
[----:B------:R-:W-:Y:S01]  /*17020*/  HMMA.16816.F32 R24, R8, R22, R24 ;  /* 0x000000160818723c */ /* 0x000fe20000001818 */
[----:B------:R-:W-:Y:S07]  /*17030*/  LDSM.16.M88.4 R20, [R227+0x7800] ;  /* 0x00780000e314783b */ /* 0x000fee0000000200 */
[C---:B------:R-:W-:Y:S08]  /*17040*/  HMMA.16816.F32 R40, R80.reuse, R72, R40 ;  /* 0x000000485028723c */ /* 0x040ff00000001828 */
[----:B------:R-:W-:Y:S01]  /*17050*/  HMMA.16816.F32 R72, R80, R74, R36 ;  /* 0x0000004a5048723c */ /* 0x000fe20000001824 */
[----:B------:R-:W4:Y:S07]  /*17060*/  LDSM.16.M88.4 R36, [R223+0xe800] ;  /* 0x00e80000df24783b */ /* 0x000f2e0000000200 */
[----:B-1----:R-:W-:Y:S08]  /*17070*/  HMMA.16816.F32 R16, R4, R12, R16 ;  /* 0x0000000c0410723c */ /* 0x002ff00000001810 */
[----:B---3--:R-:W-:Y:S08]  /*17080*/  HMMA.16816.F32 R64, R28, R84, R64 ;  /* 0x000000541c40723c */ /* 0x008ff00000001840 */
[----:B------:R-:W-:Y:S01]  /*17090*/  HMMA.16816.F32 R24, R4, R14, R24 ;  /* 0x0000000e0418723c */ /* 0x000fe20000001818 */
[----:B------:R-:W1:Y:S07]  /*170a0*/  LDSM.16.M88.4 R12, [R223+0xf000] ;  /* 0x00f00000df0c783b */ /* 0x000e6e0000000200 */
[----:B------:R-:W-:Y:S01]  /*170b0*/  HMMA.16816.F32 R32, R80, R68, R32 ;  /* 0x000000445020723c */ /* 0x000fe20000001820 */
[----:B------:R-:W-:-:S02]  /*170c0*/  FMUL.FTZ R17, R17, c[0x0][0x2ec] ;  /* 0x0000bb0011117a20 */ /* 0x000fc40000410000 */
[----:B------:R-:W-:Y:S02]  /*170d0*/  FMUL.FTZ R16, R16, c[0x0][0x2ec] ;  /* 0x0000bb0010107a20 */ /* 0x000fe40000410000 */
[----:B------:R-:W-:Y:S02]  /*170e0*/  FMUL.FTZ R18, R18, c[0x0][0x2ec] ;  /* 0x0000bb0012127a20 */ /* 0x000fe40000410000 */
[----:B------:R-:W-:Y:S01]  /*170f0*/  FMUL.FTZ R19, R19, c[0x0][0x2ec] ;  /* 0x0000bb0013137a20 */ /* 0x000fe20000410000 */
[----:B--2---:R-:W-:Y:S01]  /*17100*/  HMMA.16816.F32 R40, R28, R76, R40 ;  /* 0x0000004c1c28723c */ /* 0x004fe20000001828 */
[----:B------:R-:W2:Y:S07]  /*17110*/  MUFU.TANH R54, R16 ;  /* 0x0000001000367308 */ /* 0x000eae0000002400 */
[----:B----4-:R-:W-:Y:S01]  /*17120*/  HMMA.16816.F32 R64, R8, R36, R64 ;  /* 0x000000240840723c */ /* 0x010fe20000001840 */
[----:B------:R3:W-:Y:S01]  /*17130*/  MUFU.TANH R36, R17 ;  /* 0x0000001100247308 */ /* 0x0007e20000002400 */
[----:B------:R-:W-:-:S02]  /*17140*/  FMUL.FTZ R26, R26, c[0x0][0x2ec] ;  /* 0x0000bb001a1a7a20 */ /* 0x000fc40000410000 */
[----:B------:R-:W-:Y:S02]  /*17150*/  FMUL.FTZ R24, R24, c[0x0][0x2ec] ;  /* 0x0000bb0018187a20 */ /* 0x000fe40000410000 */
[----:B------:R-:W-:Y:S02]  /*17160*/  FMUL.FTZ R27, R27, c[0x0][0x2ec] ;  /* 0x0000bb001b1b7a20 */ /* 0x000fe40000410000 */
[----:B------:R-:W-:Y:S01]  /*17170*/  HMMA.16816.F32 R32, R28, R20, R32 ;  /* 0x000000141c20723c */ /* 0x000fe20000001820 */
[----:B------:R-:W4:Y:S01]  /*17180*/  MUFU.TANH R55, R18 ;  /* 0x0000001200377308 */ /* 0x000f220000002400 */
[----:B------:R-:W-:-:S06]  /*17190*/  FMUL.FTZ R25, R25, c[0x0][0x2ec] ;  /* 0x0000bb0019197a20 */ /* 0x000fcc0000410000 */
[----:B------:R-:W-:Y:S01]  /*171a0*/  HMMA.16816.F32 R72, R28, R78, R72 ;  /* 0x0000004e1c48723c */ /* 0x000fe20000001848 */
[----:B---3--:R-:W-:Y:S01]  /*171b0*/  SHF.R.S32.HI R17, RZ, 0x1f, R52 ;  /* 0x0000001fff117819 */ /* 0x008fe20000011434 */
[----:B------:R3:W-:Y:S03]  /*171c0*/  MUFU.TANH R37, R19 ;  /* 0x0000001300257308 */ /* 0x0007e60000002400 */
[----:B------:R-:W-:-:S03]  /*171d0*/  LEA.HI R0, R17, R52, RZ, 0x5 ;  /* 0x0000003411007211 */ /* 0x000fc600078f28ff */
[----:B------:R-:W-:Y:S01]  /*171e0*/  HMMA.16816.F32 R88, R80, R70, R88 ;  /* 0x000000465058723c */ /* 0x000fe20000001858 */
[----:B------:R-:W-:Y:S01]  /*171f0*/  LOP3.LUT R21, R0, 0xffffffe0, RZ, 0xc0, !PT ;  /* 0xffffffe000157812 */ /* 0x000fe200078ec0ff */
[----:B------:R-:W5:Y:S04]  /*17200*/  MUFU.TANH R24, R24 ;  /* 0x0000001800187308 */ /* 0x000f680000002400 */
[----:B------:R-:W-:Y:S02]  /*17210*/  IMAD.IADD R0, R52, 0x1, -R21 ;  /* 0x0000000134007824 */ /* 0x000fe400078e0a15 */
[----:B-1----:R-:W-:Y:S01]  /*17220*/  HMMA.16816.F32 R40, R8, R12, R40 ;  /* 0x0000000c0828723c */ /* 0x002fe20000001828 */
[----:B---3--:R-:W1:Y:S01]  /*17230*/  LDSM.16.M88.4 R16, [R223+0xf800] ;  /* 0x00f80000df10783b */ /* 0x008e620000000200 */
[----:B------:R-:W-:Y:S05]  /*17240*/  MUFU.TANH R27, R27 ;  /* 0x0000001b001b7308 */ /* 0x000fea0000002400 */
[----:B------:R-:W-:Y:S01]  /*17250*/  SHF.R.S32.HI R13, RZ, 0x1f, R0 ;  /* 0x0000001fff0d7819 */ /* 0x000fe20000011400 */
[----:B------:R-:W-:Y:S01]  /*17260*/  HMMA.16816.F32 R84, R28, R86, R44 ;  /* 0x000000561c54723c */ /* 0x000fe2000000182c */
[----:B------:R-:W3:Y:S02]  /*17270*/  LDSM.16.M88.4 R44, [R216+0x6800] ;  /* 0x00680000d82c783b */ /* 0x000ee40000000200 */
[----:B------:R-:W-:Y:S01]  /*17280*/  LEA.HI R0, R13, R0, RZ, 0x2 ;  /* 0x000000000d007211 */ /* 0x000fe200078f10ff */
[----:B------:R-:W-:Y:S03]  /*17290*/  MUFU.TANH R25, R25 ;  /* 0x0000001900197308 */ /* 0x000fe60000002400 */
[----:B------:R-:W-:Y:S01]  /*172a0*/  SHF.R.S32.HI R13, RZ, 0x2, R0 ;  /* 0x00000002ff0d7819 */ /* 0x000fe20000011400 */
[----:B------:R-:W-:Y:S04]  /*172b0*/  HMMA.16816.F32 R72, R8, R14, R72 ;  /* 0x0000000e0848723c */ /* 0x000fe80000001848 */
[----:B------:R-:W-:Y:S01]  /*172c0*/  IMAD.IADD R58, R13, 0x1, R58 ;  /* 0x000000010d3a7824 */ /* 0x000fe200078e023a */
[----:B------:R-:W-:-:S02]  /*172d0*/  IADD3 R13, R63, 0x1, -R232 ;  /* 0x000000013f0d7810 */ /* 0x000fc40007ffe8e8 */
[----:B------:R-:W-:Y:S01]  /*172e0*/  IADD3 R15, R63, -c[0x0][0x2e4], -R232 ;  /* 0x8000b9003f0f7a10 */ /* 0x000fe20007ffe8e8 */
[----:B------:R-:W-:Y:S01]  /*172f0*/  HMMA.16816.F32 R88, R28, R22, R88 ;  /* 0x000000161c58723c */ /* 0x000fe20000001858 */
[C---:B------:R-:W-:Y:S01]  /*17300*/  IADD3 R0, R58.reuse, 0x8, RZ ;  /* 0x000000083a007810 */ /* 0x040fe20007ffe0ff */
[----:B------:R1:W1:Y:S01]  /*17310*/  MUFU.TANH R28, R26 ;  /* 0x0000001a001c7308 */ /* 0x0002620000002400 */
[----:B------:R-:W-:Y:S01]  /*17320*/  IADD3 R13, R13, c[0x0][0x2e8], RZ ;  /* 0x0000ba000d0d7a10 */ /* 0x000fe20007ffe0ff */
[C---:B------:R-:W-:Y:S01]  /*17330*/  IMAD.IADD R247, R58.reuse, 0x1, R15 ;  /* 0x000000013af77824 */ /* 0x040fe200078e020f */
[----:B------:R-:W2:Y:S01]  /*17340*/  LDSM.16.M88.4 R20, [R216+0x7000] ;  /* 0x00700000d814783b */ /* 0x000ea20000000200 */
[--C-:B------:R-:W-:Y:S02]  /*17350*/  IMAD.IADD R246, R15, 0x1, R0.reuse ;  /* 0x000000010ff67824 */ /* 0x100fe400078e0200 */
[----:B------:R-:W-:Y:S01]  /*17360*/  IMAD.IADD R244, R58, 0x1, R13 ;  /* 0x000000013af47824 */ /* 0x000fe200078e020d */
[----:B------:R-:W-:Y:S01]  /*17370*/  IMNMX R247, RZ, R247, !PT ;  /* 0x000000f7fff77217 */ /* 0x000fe20007800200 */
[----:B------:R-:W-:Y:S01]  /*17380*/  IMAD.IADD R0, R13, 0x1, R0 ;  /* 0x000000010d007824 */ /* 0x000fe200078e0200 */
[----:B------:R-:W-:Y:S01]  /*17390*/  IMNMX R246, RZ, R246, !PT ;  /* 0x000000f6fff67217 */ /* 0x000fe20007800200 */
[----:B------:R-:W-:Y:S01]  /*173a0*/  HMMA.16816.F32 R84, R8, R38, R84 ;  /* 0x000000260854723c */ /* 0x000fe20000001854 */
[----:B------:R-:W-:-:S02]  /*173b0*/  IMNMX R244, R244, R63, PT ;  /* 0x0000003ff4f47217 */ /* 0x000fc40003800200 */
[----:B------:R-:W-:Y:S02]  /*173c0*/  IMNMX R245, R0, R63, PT ;  /* 0x0000003f00f57217 */ /* 0x000fe40003800200 */
[----:B------:R-:W-:Y:S01]  /*173d0*/  LOP3.LUT R0, R3, R49, RZ, 0xfc, !PT ;  /* 0x0000003103007212 */ /* 0x000fe200078efcff */
[----:B-1----:R-:W-:Y:S02]  /*173e0*/  IMAD.IADD R26, R2, 0x1, R167 ;  /* 0x00000001021a7824 */ /* 0x002fe400078e02a7 */
[----:B------:R-:W-:Y:S03]  /*173f0*/  HMMA.16816.F32 R32, R8, R16, R32 ;  /* 0x000000100820723c */ /* 0x000fe60000001820 */
[C---:B------:R-:W-:Y:S02]  /*17400*/  IADD3 R12, R26.reuse, 0x1, RZ ;  /* 0x000000011a0c7810 */ /* 0x040fe40007ffe0ff */
[----:B------:R-:W-:-:S02]  /*17410*/  ISETP.GE.AND P2, PT, R26, R244, PT ;  /* 0x000000f41a00720c */ /* 0x000fc40003f46270 */
[C---:B------:R-:W-:Y:S01]  /*17420*/  ISETP.GE.AND P0, PT, R12.reuse, R244, PT ;  /* 0x000000f40c00720c */ /* 0x040fe20003f06270 */
[C---:B---3--:R-:W-:Y:S01]  /*17430*/  HMMA.16816.F32 R64, R4.reuse, R44, R64 ;  /* 0x0000002c0440723c */ /* 0x048fe20000001840 */
[-C--:B------:R-:W-:Y:S02]  /*17440*/  ISETP.GE.AND P4, PT, R12, R245.reuse, PT ;  /* 0x000000f50c00720c */ /* 0x080fe40003f86270 */
[----:B------:R-:W-:Y:S02]  /*17450*/  ISETP.GE.AND P1, PT, R26, R245, PT ;  /* 0x000000f51a00720c */ /* 0x000fe40003f26270 */
[CC--:B------:R-:W-:Y:S02]  /*17460*/  ISETP.LT.OR P0, PT, R12.reuse, R247.reuse, P0 ;  /* 0x000000f70c00720c */ /* 0x0c0fe40000701670 */
[----:B------:R-:W-:Y:S01]  /*17470*/  ISETP.LT.OR P4, PT, R12, R246, P4 ;  /* 0x000000f60c00720c */ /* 0x000fe20002781670 */
[----:B------:R-:W-:Y:S01]  /*17480*/  HMMA.16816.F32 R84, R4, R46, R84 ;  /* 0x0000002e0454723c */ /* 0x000fe20000001854 */
[----:B------:R-:W-:-:S02]  /*17490*/  ISETP.LT.OR P2, PT, R26, R247, P2 ;  /* 0x000000f71a00720c */ /* 0x000fc40001741670 */
[C---:B------:R-:W-:Y:S02]  /*174a0*/  ISETP.LT.OR P1, PT, R26.reuse, R246, P1 ;  /* 0x000000f61a00720c */ /* 0x040fe40000f21670 */
[C---:B------:R-:W-:Y:S02]  /*174b0*/  IADD3 R13, R26.reuse, 0x8, RZ ;  /* 0x000000081a0d7810 */ /* 0x040fe40007ffe0ff */
[----:B------:R-:W-:Y:S01]  /*174c0*/  IADD3 R12, R26, 0x9, RZ ;  /* 0x000000091a0c7810 */ /* 0x000fe20007ffe0ff */
[----:B------:R-:W-:Y:S01]  /*174d0*/  HMMA.16816.F32 R88, R8, R18, R88 ;  /* 0x000000120858723c */ /* 0x000fe20000001858 */
[----:B--2---:R-:W-:Y:S02]  /*174e0*/  FSEL R54, R54, -INF , !P2 ;  /* 0xff80000036367808 */ /* 0x004fe40005000000 */
[----:B----4-:R-:W-:Y:S02]  /*174f0*/  FSEL R55, R55, -INF , !P1 ;  /* 0xff80000037377808 */ /* 0x010fe40004800000 */
[----:B------:R-:W-:-:S02]  /*17500*/  ISETP.GE.AND P6, PT, R13, R244, PT ;  /* 0x000000f40d00720c */ /* 0x000fc40003fc6270 */
[----:B------:R-:W-:Y:S01]  /*17510*/  ISETP.GE.AND P5, PT, R12, R244, PT ;  /* 0x000000f40c00720c */ /* 0x000fe20003fa6270 */
[C---:B------:R-:W-:Y:S01]  /*17520*/  HMMA.16816.F32 R40, R4.reuse, R20, R40 ;  /* 0x000000140428723c */ /* 0x040fe20000001828 */
[CC--:B------:R-:W-:Y:S01]  /*17530*/  ISETP.GE.AND P2, PT, R13.reuse, R245.reuse, PT ;  /* 0x000000f50d00720c */ /* 0x0c0fe20003f46270 */
[----:B------:R-:W-:Y:S01]  /*17540*/  FMUL.FTZ R29, R64, c[0x0][0x2ec] ;  /* 0x0000bb00401d7a20 */ /* 0x000fe20000410000 */
[----:B------:R-:W-:Y:S01]  /*17550*/  ISETP.GE.AND P1, PT, R12, R245, PT ;  /* 0x000000f50c00720c */ /* 0x000fe20003f26270 */
[----:B------:R-:W-:Y:S01]  /*17560*/  FMUL.FTZ R31, R66, c[0x0][0x2ec] ;  /* 0x0000bb00421f7a20 */ /* 0x000fe20000410000 */
[-C--:B------:R-:W-:Y:S01]  /*17570*/  ISETP.LT.OR P6, PT, R13, R247.reuse, P6 ;  /* 0x000000f70d00720c */ /* 0x080fe200037c1670 */
[----:B------:R-:W-:Y:S01]  /*17580*/  FMUL.FTZ R30, R65, c[0x0][0x2ec] ;  /* 0x0000bb00411e7a20 */ /* 0x000fe20000410000 */
[-C--:B------:R-:W-:Y:S01]  /*17590*/  ISETP.LT.OR P2, PT, R13, R246.reuse, P2 ;  /* 0x000000f60d00720c */ /* 0x080fe20001741670 */
[----:B------:R-:W1:Y:S01]  /*175a0*/  MUFU.TANH R29, R29 ;  /* 0x0000001d001d7308 */ /* 0x000e620000002400 */
[C---:B------:R-:W-:Y:S01]  /*175b0*/  ISETP.LT.OR P5, PT, R12.reuse, R247, P5 ;  /* 0x000000f70c00720c */ /* 0x040fe20002fa1670 */
[----:B------:R-:W-:Y:S01]  /*175c0*/  HMMA.16816.F32 R72, R4, R22, R72 ;  /* 0x000000160448723c */ /* 0x000fe20000001848 */
[----:B------:R-:W-:Y:S01]  /*175d0*/  ISETP.LT.OR P1, PT, R12, R246, P1 ;  /* 0x000000f60c00720c */ /* 0x000fe20000f21670 */
[----:B------:R-:W-:Y:S01]  /*175e0*/  FMUL.FTZ R39, R86, c[0x0][0x2ec] ;  /* 0x0000bb0056277a20 */ /* 0x000fe20000410000 */
[----:B------:R-:W2:Y:S01]  /*175f0*/  LDSM.16.M88.4 R12, [R216+0x7800] ;  /* 0x00780000d80c783b */ /* 0x000ea20000000200 */
[----:B------:R-:W-:Y:S01]  /*17600*/  IADD3 R16, R26, 0x10, RZ ;  /* 0x000000101a107810 */ /* 0x000fe20007ffe0ff */
[----:B------:R-:W-:Y:S01]  /*17610*/  FMUL.FTZ R67, R67, c[0x0][0x2ec] ;  /* 0x0000bb0043437a20 */ /* 0x000fe20000410000 */
[----:B------:R-:W3:Y:S01]  /*17620*/  MUFU.TANH R31, R31 ;  /* 0x0000001f001f7308 */ /* 0x000ee20000002400 */
[----:B------:R-:W-:Y:S01]  /*17630*/  FMUL.FTZ R84, R84, c[0x0][0x2ec] ;  /* 0x0000bb0054547a20 */ /* 0x000fe20000410000 */
[----:B------:R-:W-:Y:S01]  /*17640*/  FSEL R36, R36, -INF , !P0 ;  /* 0xff80000024247808 */ /* 0x000fe20004000000 */
[----:B------:R-:W-:Y:S01]  /*17650*/  FMUL.FTZ R20, R85, c[0x0][0x2ec] ;  /* 0x0000bb0055147a20 */ /* 0x000fe20000410000 */
[----:B-----5:R-:W-:Y:S01]  /*17660*/  FSEL R24, R24, -INF , !P6 ;  /* 0xff80000018187808 */ /* 0x020fe20007000000 */
[----:B------:R-:W-:Y:S01]  /*17670*/  FMUL.FTZ R38, R87, c[0x0][0x2ec] ;  /* 0x0000bb0057267a20 */ /* 0x000fe20000410000 */
[----:B------:R-:W-:Y:S01]  /*17680*/  ISETP.GE.AND P0, PT, R16, R244, PT ;  /* 0x000000f41000720c */ /* 0x000fe20003f06270 */
[----:B------:R-:W-:-:S04]  /*17690*/  DEPBAR.LE SB0, 0x0 ;  /* 0x000080000000791a */ /* 0x000fc80000000000 */
[----:B------:R-:W4:Y:S01]  /*176a0*/  MUFU.TANH R30, R30 ;  /* 0x0000001e001e7308 */ /* 0x000f220000002400 */
[----:B------:R-:W-:Y:S01]  /*176b0*/  ISETP.GE.AND P6, PT, R16, R245, PT ;  /* 0x000000f51000720c */ /* 0x000fe20003fc6270 */
[----:B------:R-:W-:Y:S01]  /*176c0*/  FMUL.FTZ R40, R40, c[0x0][0x2ec] ;  /* 0x0000bb0028287a20 */ /* 0x000fe20000410000 */
[----:B------:R-:W-:Y:S01]  /*176d0*/  IADD3 R22, R26, 0x11, RZ ;  /* 0x000000111a167810 */ /* 0x000fe20007ffe0ff */
[----:B------:R-:W-:Y:S01]  /*176e0*/  FMUL.FTZ R43, R43, c[0x0][0x2ec] ;  /* 0x0000bb002b2b7a20 */ /* 0x000fe20000410000 */
[C---:B------:R-:W-:Y:S01]  /*176f0*/  ISETP.LT.OR P0, PT, R16.reuse, R247, P0 ;  /* 0x000000f71000720c */ /* 0x040fe20000701670 */
[----:B------:R-:W-:Y:S01]  /*17700*/  FMUL.FTZ R41, R41, c[0x0][0x2ec] ;  /* 0x0000bb0029297a20 */ /* 0x000fe20000410000 */
[----:B------:R-:W-:Y:S01]  /*17710*/  ISETP.LT.OR P6, PT, R16, R246, P6 ;  /* 0x000000f61000720c */ /* 0x000fe200037c1670 */
[----:B------:R-:W5:Y:S01]  /*17720*/  MUFU.TANH R17, R67 ;  /* 0x0000004300117308 */ /* 0x000f620000002400 */
[----:B------:R-:W-:Y:S01]  /*17730*/  FSEL R37, R37, -INF , !P4 ;  /* 0xff80000025257808 */ /* 0x000fe20006000000 */
[----:B------:R-:W-:Y:S01]  /*17740*/  FMUL.FTZ R74, R74, c[0x0][0x2ec] ;  /* 0x0000bb004a4a7a20 */ /* 0x000fe20000410000 */
[----:B------:R-:W-:Y:S01]  /*17750*/  IADD3 R9, R26, 0x18, RZ ;  /* 0x000000181a097810 */ /* 0x000fe20007ffe0ff */
[----:B------:R-:W-:Y:S01]  /*17760*/  FMUL.FTZ R42, R42, c[0x0][0x2ec] ;  /* 0x0000bb002a2a7a20 */ /* 0x000fe20000410000 */
[----:B------:R-:W-:Y:S01]  /*17770*/  IADD3 R8, R26, 0x19, RZ ;  /* 0x000000191a087810 */ /* 0x000fe20007ffe0ff */
[----:B------:R-:W-:Y:S01]  /*17780*/  FMUL.FTZ R72, R72, c[0x0][0x2ec] ;  /* 0x0000bb0048487a20 */ /* 0x000fe20000410000 */
[----:B------:R-:W-:Y:S01]  /*17790*/  ISETP.GE.AND P4, PT, R22, R244, PT ;  /* 0x000000f41600720c */ /* 0x000fe20003f86270 */
[----:B------:R-:W4:Y:S01]  /*177a0*/  MUFU.TANH R39, R39 ;  /* 0x0000002700277308 */ /* 0x000f220000002400 */
[----:B------:R-:W-:Y:S01]  /*177b0*/  FSEL R21, R28, -INF , !P2 ;  /* 0xff8000001c157808 */ /* 0x000fe20005000000 */
[----:B------:R-:W-:Y:S01]  /*177c0*/  FMUL.FTZ R73, R73, c[0x0][0x2ec] ;  /* 0x0000bb0049497a20 */ /* 0x000fe20000410000 */
[----:B------:R-:W-:Y:S01]  /*177d0*/  FSEL R23, R27, -INF , !P1 ;  /* 0xff8000001b177808 */ /* 0x000fe20004800000 */
[----:B------:R-:W-:Y:S01]  /*177e0*/  FMUL.FTZ R75, R75, c[0x0][0x2ec] ;  /* 0x0000bb004b4b7a20 */ /* 0x000fe20000410000 */
[----:B-1----:R-:W-:-:S02]  /*177f0*/  FSEL R16, R29, -INF , !P0 ;  /* 0xff8000001d107808 */ /* 0x002fc40004000000 */
[----:B---3--:R-:W-:Y:S01]  /*17800*/  FSEL R19, R31, -INF , !P6 ;  /* 0xff8000001f137808 */ /* 0x008fe20007000000 */
[----:B------:R-:W1:Y:S01]  /*17810*/  MUFU.TANH R3, R84 ;  /* 0x0000005400037308 */ /* 0x000e620000002400 */
[-C--:B------:R-:W-:Y:S01]  /*17820*/  ISETP.GE.AND P2, PT, R22, R245.reuse, PT ;  /* 0x000000f51600720c */ /* 0x080fe20003f46270 */
[C---:B--2---:R-:W-:Y:S01]  /*17830*/  HMMA.16816.F32 R32, R4.reuse, R12, R32 ;  /* 0x0000000c0420723c */ /* 0x044fe20000001820 */
[C---:B------:R-:W-:Y:S02]  /*17840*/  ISETP.GE.AND P1, PT, R8.reuse, R244, PT ;  /* 0x000000f40800720c */ /* 0x040fe40003f26270 */
[-C--:B------:R-:W-:Y:S02]  /*17850*/  ISETP.GE.AND P0, PT, R9, R245.reuse, PT ;  /* 0x000000f50900720c */ /* 0x080fe40003f06270 */
[----:B------:R-:W-:Y:S01]  /*17860*/  ISETP.GE.AND P6, PT, R8, R245, PT ;  /* 0x000000f50800720c */ /* 0x000fe20003fc6270 */
[----:B------:R-:W2:Y:S01]  /*17870*/  MUFU.TANH R20, R20 ;  /* 0x0000001400147308 */ /* 0x000ea20000002400 */
[----:B------:R-:W-:Y:S01]  /*17880*/  ISETP.LT.OR P4, PT, R22, R247, P4 ;  /* 0x000000f71600720c */ /* 0x000fe20002781670 */
[----:B------:R-:W-:Y:S01]  /*17890*/  HMMA.16816.F32 R88, R4, R14, R88 ;  /* 0x0000000e0458723c */ /* 0x000fe20000001858 */
[----:B------:R-:W-:-:S02]  /*178a0*/  FSEL R18, R25, -INF , !P5 ;  /* 0xff80000019127808 */ /* 0x000fc40006800000 */
[C---:B------:R-:W-:Y:S02]  /*178b0*/  ISETP.GE.AND P5, PT, R9.reuse, R244, PT ;  /* 0x000000f40900720c */ /* 0x040fe40003fa6270 */
[----:B------:R-:W-:Y:S01]  /*178c0*/  IADD3 R13, R26, 0x20, RZ ;  /* 0x000000201a0d7810 */ /* 0x000fe20007ffe0ff */
[----:B------:R-:W3:Y:S01]  /*178d0*/  MUFU.TANH R178, R40 ;  /* 0x0000002800b27308 */ /* 0x000ee20000002400 */
[-C--:B------:R-:W-:Y:S02]  /*178e0*/  ISETP.LT.OR P2, PT, R22, R246.reuse, P2 ;  /* 0x000000f61600720c */ /* 0x080fe40001741670 */
[-C--:B------:R-:W-:Y:S02]  /*178f0*/  ISETP.LT.OR P0, PT, R9, R246.reuse, P0 ;  /* 0x000000f60900720c */ /* 0x080fe40000701670 */
[CC--:B------:R-:W-:Y:S02]  /*17900*/  ISETP.LT.OR P1, PT, R8.reuse, R247.reuse, P1 ;  /* 0x000000f70800720c */ /* 0x0c0fe40000f21670 */
[----:B------:R-:W-:Y:S01]  /*17910*/  ISETP.LT.OR P6, PT, R8, R246, P6 ;  /* 0x000000f60800720c */ /* 0x000fe200037c1670 */
[----:B------:R-:W1:Y:S01]  /*17920*/  MUFU.TANH R187, R43 ;  /* 0x0000002b00bb7308 */ /* 0x000e620000002400 */
[----:B------:R-:W-:Y:S01]  /*17930*/  IADD3 R8, R26, 0x21, RZ ;  /* 0x000000211a087810 */ /* 0x000fe20007ffe0ff */
[----:B------:R-:W-:Y:S01]  /*17940*/  FMUL.FTZ R33, R33, c[0x0][0x2ec] ;  /* 0x0000bb0021217a20 */ /* 0x000fe20000410000 */
[----:B----4-:R-:W-:Y:S01]  /*17950*/  FSEL R12, R30, -INF , !P4 ;  /* 0xff8000001e0c7808 */ /* 0x010fe20006000000 */
[----:B------:R-:W-:Y:S01]  /*17960*/  FMUL.FTZ R32, R32, c[0x0][0x2ec] ;  /* 0x0000bb0020207a20 */ /* 0x000fe20000410000 */
[----:B------:R-:W-:Y:S01]  /*17970*/  ISETP.LT.OR P5, PT, R9, R247, P5 ;  /* 0x000000f70900720c */ /* 0x000fe20002fa1670 */
[----:B------:R-:W-:Y:S01]  /*17980*/  FMUL.FTZ R34, R34, c[0x0][0x2ec] ;  /* 0x0000bb0022227a20 */ /* 0x000fe20000410000 */
[-C--:B------:R-:W-:Y:S01]  /*17990*/  ISETP.GE.AND P4, PT, R13, R244.reuse, PT ;  /* 0x000000f40d00720c */ /* 0x080fe20003f86270 */
[----:B------:R-:W4:Y:S01]  /*179a0*/  MUFU.TANH R195, R74 ;  /* 0x0000004a00c37308 */ /* 0x000f220000002400 */
[----:B-----5:R-:W-:Y:S01]  /*179b0*/  FSEL R11, R17, -INF , !P2 ;  /* 0xff800000110b7808 */ /* 0x020fe20005000000 */
[----:B------:R-:W-:Y:S01]  /*179c0*/  FMUL.FTZ R31, R35, c[0x0][0x2ec] ;  /* 0x0000bb00231f7a20 */ /* 0x000fe20000410000 */
[----:B------:R-:W-:Y:S01]  /*179d0*/  FSEL R9, R39, -INF , !P0 ;  /* 0xff80000027097808 */ /* 0x000fe20004000000 */
[----:B------:R-:W-:Y:S01]  /*179e0*/  FMUL.FTZ R29, R90, c[0x0][0x2ec] ;  /* 0x0000bb005a1d7a20 */ /* 0x000fe20000410000 */
[C---:B------:R-:W-:Y:S01]  /*179f0*/  ISETP.GE.AND P2, PT, R8.reuse, R244, PT ;  /* 0x000000f40800720c */ /* 0x040fe20003f46270 */
[----:B------:R-:W-:Y:S01]  /*17a00*/  FMUL.FTZ R28, R91, c[0x0][0x2ec] ;  /* 0x0000bb005b1c7a20 */ /* 0x000fe20000410000 */
[----:B------:R-:W-:Y:S01]  /*17a10*/  ISETP.GE.AND P0, PT, R8, R245, PT ;  /* 0x000000f50800720c */ /* 0x000fe20003f06270 */
[----:B------:R-:W5:Y:S01]  /*17a20*/  MUFU.TANH R38, R38 ;  /* 0x0000002600267308 */ /* 0x000f620000002400 */
[----:B------:R-:W-:Y:S01]  /*17a30*/  ISETP.LT.OR P4, PT, R13, R247, P4 ;  /* 0x000000f70d00720c */ /* 0x000fe20002781670 */
[----:B------:R-:W-:Y:S01]  /*17a40*/  FMUL.FTZ R88, R88, c[0x0][0x2ec] ;  /* 0x0000bb0058587a20 */ /* 0x000fe20000410000 */
[----:B-1----:R-:W-:Y:S01]  /*17a50*/  FSEL R10, R3, -INF , !P5 ;  /* 0xff800000030a7808 */ /* 0x002fe20006800000 */
[----:B------:R-:W-:Y:S01]  /*17a60*/  FMUL.FTZ R89, R89, c[0x0][0x2ec] ;  /* 0x0000bb0059597a20 */ /* 0x000fe20000410000 */
[----:B------:R-:W-:-:S02]  /*17a70*/  IADD3 R3, R26, 0x28, RZ ;  /* 0x000000281a037810 */ /* 0x000fc40007ffe0ff */
[C---:B------:R-:W-:Y:S01]  /*17a80*/  ISETP.LT.OR P2, PT, R8.reuse, R247, P2 ;  /* 0x000000f70800720c */ /* 0x040fe20001741670 */
[----:B------:R-:W-:Y:S01]  /*17a90*/  MUFU.TANH R184, R41 ;  /* 0x0000002900b87308 */ /* 0x000fe20000002400 */
[----:B------:R-:W-:Y:S02]  /*17aa0*/  ISETP.LT.OR P0, PT, R8, R246, P0 ;  /* 0x000000f60800720c */ /* 0x000fe40000701670 */
[----:B--2---:R-:W-:Y:S02]  /*17ab0*/  FSEL R8, R20, -INF , !P1 ;  /* 0xff80000014087808 */ /* 0x004fe40004800000 */
[----:B---3--:R-:W-:Y:S02]  /*17ac0*/  FSEL R178, R178, -INF , !P4 ;  /* 0xff800000b2b27808 */ /* 0x008fe40006000000 */
[C---:B------:R-:W-:Y:S01]  /*17ad0*/  ISETP.GE.AND P1, PT, R3.reuse, R244, PT ;  /* 0x000000f40300720c */ /* 0x040fe20003f26270 */
[----:B------:R-:W1:Y:S01]  /*17ae0*/  MUFU.TANH R197, R42 ;  /* 0x0000002a00c57308 */ /* 0x000e620000002400 */
[----:B------:R-:W-:-:S02]  /*17af0*/  ISETP.GE.AND P4, PT, R3, R245, PT ;  /* 0x000000f50300720c */ /* 0x000fc40003f86270 */
[C---:B------:R-:W-:Y:S02]  /*17b00*/  ISETP.LT.OR P1, PT, R3.reuse, R247, P1 ;  /* 0x000000f70300720c */ /* 0x040fe40000f21670 */
[----:B------:R-:W-:Y:S02]  /*17b10*/  ISETP.LT.OR P4, PT, R3, R246, P4 ;  /* 0x000000f60300720c */ /* 0x000fe40002781670 */
[----:B------:R-:W-:Y:S01]  /*17b20*/  IADD3 R3, R26, 0x31, RZ ;  /* 0x000000311a037810 */ /* 0x000fe20007ffe0ff */
[----:B------:R-:W2:Y:S01]  /*17b30*/  MUFU.TANH R180, R72 ;  /* 0x0000004800b47308 */ /* 0x000ea20000002400 */
[----:B------:R-:W-:Y:S02]  /*17b40*/  ISETP.GE.AND P5, PT, R13, R245, PT ;  /* 0x000000f50d00720c */ /* 0x000fe40003fa6270 */
[----:B------:R-:W-:Y:S02]  /*17b50*/  FSEL R187, R187, -INF , !P0 ;  /* 0xff800000bbbb7808 */ /* 0x000fe40004000000 */
[----:B------:R-:W-:-:S02]  /*17b60*/  ISETP.GE.AND P0, PT, R3, R244, PT ;  /* 0x000000f40300720c */ /* 0x000fc40003f06270 */
[----:B------:R-:W-:Y:S01]  /*17b70*/  ISETP.LT.OR P5, PT, R13, R246, P5 ;  /* 0x000000f60d00720c */ /* 0x000fe20002fa1670 */
[----:B------:R-:W3:Y:S01]  /*17b80*/  MUFU.TANH R190, R33 ;  /* 0x0000002100be7308 */ /* 0x000ee20000002400 */
[C---:B------:R-:W-:Y:S02]  /*17b90*/  IADD3 R13, R26.reuse, 0x29, RZ ;  /* 0x000000291a0d7810 */ /* 0x040fe40007ffe0ff */
[----:B------:R-:W-:Y:S02]  /*17ba0*/  IADD3 R4, R26, 0x30, RZ ;  /* 0x000000301a047810 */ /* 0x000fe40007ffe0ff */
[----:B------:R-:W-:Y:S02]  /*17bb0*/  ISETP.LT.OR P0, PT, R3, R247, P0 ;  /* 0x000000f70300720c */ /* 0x000fe40000701670 */
[----:B----4-:R-:W-:Y:S01]  /*17bc0*/  FSEL R195, R195, -INF , !P4 ;  /* 0xff800000c3c37808 */ /* 0x010fe20006000000 */
[----:B------:R-:W4:Y:S01]  /*17bd0*/  MUFU.TANH R182, R73 ;  /* 0x0000004900b67308 */ /* 0x000f220000002400 */
[----:B-----5:R-:W-:-:S02]  /*17be0*/  FSEL R17, R38, -INF , !P6 ;  /* 0xff80000026117808 */ /* 0x020fc40007000000 */
[----:B-1----:R-:W-:Y:S02]  /*17bf0*/  FSEL R197, R197, -INF , !P5 ;  /* 0xff800000c5c57808 */ /* 0x002fe40006800000 */
[----:B------:R-:W-:Y:S02]  /*17c00*/  FSEL R184, R184, -INF , !P2 ;  /* 0xff800000b8b87808 */ /* 0x000fe40005000000 */
[----:B--2---:R-:W-:Y:S01]  /*17c10*/  FSEL R180, R180, -INF , !P1 ;  /* 0xff800000b4b47808 */ /* 0x004fe20004800000 */
[----:B------:R-:W1:Y:S01]  /*17c20*/  MUFU.TANH R191, R75 ;  /* 0x0000004b00bf7308 */ /* 0x000e620000002400 */
[-C--:B------:R-:W-:Y:S02]  /*17c30*/  ISETP.GE.AND P4, PT, R3, R245.reuse, PT ;  /* 0x000000f50300720c */ /* 0x080fe40003f86270 */
[C---:B------:R-:W-:Y:S02]  /*17c40*/  ISETP.GE.AND P6, PT, R13.reuse, R244, PT ;  /* 0x000000f40d00720c */ /* 0x040fe40003fc6270 */
[----:B------:R-:W-:-:S02]  /*17c50*/  ISETP.GE.AND P5, PT, R13, R245, PT ;  /* 0x000000f50d00720c */ /* 0x000fc40003fa6270 */
[C---:B------:R-:W-:Y:S01]  /*17c60*/  ISETP.GE.AND P2, PT, R4.reuse, R244, PT ;  /* 0x000000f40400720c */ /* 0x040fe20003f46270 */
[----:B------:R-:W2:Y:S01]  /*17c70*/  MUFU.TANH R192, R32 ;  /* 0x0000002000c07308 */ /* 0x000ea20000002400 */
[----:B------:R-:W-:Y:S02]  /*17c80*/  ISETP.GE.AND P1, PT, R4, R245, PT ;  /* 0x000000f50400720c */ /* 0x000fe40003f26270 */
[----:B---3--:R-:W-:Y:S02]  /*17c90*/  FSEL R190, R190, -INF , !P0 ;  /* 0xff800000bebe7808 */ /* 0x008fe40004000000 */
[----:B------:R-:W-:Y:S02]  /*17ca0*/  ISETP.GT.AND P0, PT, R240, R231, PT ;  /* 0x000000e7f000720c */ /* 0x000fe40003f04270 */
[----:B------:R-:W-:Y:S01]  /*17cb0*/  ISETP.LT.OR P4, PT, R3, R246, P4 ;  /* 0x000000f60300720c */ /* 0x000fe20002781670 */
[----:B------:R-:W3:Y:S01]  /*17cc0*/  MUFU.TANH R189, R34 ;  /* 0x0000002200bd7308 */ /* 0x000ee20000002400 */
[----:B------:R-:W-:-:S02]  /*17cd0*/  ISETP.LT.OR P6, PT, R13, R247, P6 ;  /* 0x000000f70d00720c */ /* 0x000fc400037c1670 */
[-C--:B------:R-:W-:Y:S02]  /*17ce0*/  ISETP.LT.OR P5, PT, R13, R246.reuse, P5 ;  /* 0x000000f60d00720c */ /* 0x080fe40002fa1670 */
[C---:B------:R-:W-:Y:S02]  /*17cf0*/  ISETP.LT.OR P2, PT, R4.reuse, R247, P2 ;  /* 0x000000f70400720c */ /* 0x040fe40001741670 */
[----:B------:R-:W-:Y:S01]  /*17d00*/  ISETP.LT.OR P1, PT, R4, R246, P1 ;  /* 0x000000f60400720c */ /* 0x000fe20000f21670 */
[----:B------:R-:W5:Y:S01]  /*17d10*/  MUFU.TANH R31, R31 ;  /* 0x0000001f001f7308 */ /* 0x000f620000002400 */
[C---:B------:R-:W-:Y:S02]  /*17d20*/  IADD3 R3, R26.reuse, 0x38, RZ ;  /* 0x000000381a037810 */ /* 0x040fe40007ffe0ff */
[----:B------:R-:W-:Y:S02]  /*17d30*/  IADD3 R26, R26, 0x39, RZ ;  /* 0x000000391a1a7810 */ /* 0x000fe40007ffe0ff */
[----:B----4-:R-:W-:-:S02]  /*17d40*/  FSEL R182, R182, -INF , !P6 ;  /* 0xff800000b6b67808 */ /* 0x010fc40007000000 */
[----:B-1----:R-:W-:Y:S01]  /*17d50*/  FSEL R191, R191, -INF , !P5 ;  /* 0xff800000bfbf7808 */ /* 0x002fe20006800000 */
[----:B------:R-:W1:Y:S01]  /*17d60*/  MUFU.TANH R188, R88 ;  /* 0x0000005800bc7308 */ /* 0x000e620000002400 */
[----:B--2---:R-:W-:Y:S02]  /*17d70*/  FSEL R192, R192, -INF , !P2 ;  /* 0xff800000c0c07808 */ /* 0x004fe40005000000 */
[----:B---3--:R-:W-:Y:S02]  /*17d80*/  FSEL R189, R189, -INF , !P1 ;  /* 0xff800000bdbd7808 */ /* 0x008fe40004800000 */
[CC--:B------:R-:W-:Y:S02]  /*17d90*/  ISETP.GE.AND P6, PT, R3.reuse, R244.reuse, PT ;  /* 0x000000f40300720c */ /* 0x0c0fe40003fc6270 */
[----:B------:R-:W-:Y:S01]  /*17da0*/  ISETP.GE.AND P5, PT, R26, R244, PT ;  /* 0x000000f41a00720c */ /* 0x000fe20003fa6270 */
[----:B------:R-:W2:Y:S01]  /*17db0*/  MUFU.TANH R186, R89 ;  /* 0x0000005900ba7308 */ /* 0x000ea20000002400 */
[----:B------:R-:W-:Y:S01]  /*17dc0*/  BAR.SYNC.DEFER_BLOCKING 0x0 ;  /* 0x0000000000007b1d */ /* 0x000fe20000010000 */
[----:B------:R-:W-:-:S02]  /*17dd0*/  ISETP.GE.AND P2, PT, R3, R245, PT ;  /* 0x000000f50300720c */ /* 0x000fc40003f46270 */
[C---:B------:R-:W-:Y:S02]  /*17de0*/  ISETP.GE.AND P1, PT, R26.reuse, R245, PT ;  /* 0x000000f51a00720c */ /* 0x040fe40003f26270 */
[CC--:B------:R-:W-:Y:S02]  /*17df0*/  ISETP.LT.OR P6, PT, R3.reuse, R247.reuse, P6 ;  /* 0x000000f70300720c */ /* 0x0c0fe400037c1670 */
[----:B------:R-:W3:Y:S01]  /*17e00*/  MUFU.TANH R29, R29 ;  /* 0x0000001d001d7308 */ /* 0x000ee20000002400 */
[-C--:B------:R-:W-:Y:S02]  /*17e10*/  ISETP.LT.OR P2, PT, R3, R246.reuse, P2 ;  /* 0x000000f60300720c */ /* 0x080fe40001741670 */
[C---:B------:R-:W-:Y:S02]  /*17e20*/  ISETP.LT.OR P5, PT, R26.reuse, R247, P5 ;  /* 0x000000f71a00720c */ /* 0x040fe40002fa1670 */
[----:B------:R-:W-:Y:S02]  /*17e30*/  ISETP.LT.OR P1, PT, R26, R246, P1 ;  /* 0x000000f61a00720c */ /* 0x000fe40000f21670 */
[----:B-----5:R-:W-:Y:S01]  /*17e40*/  FSEL R31, R31, -INF , !P4 ;  /* 0xff8000001f1f7808 */ /* 0x020fe20006000000 */
[----:B------:R-:W4:Y:S01]  /*17e50*/  MUFU.TANH R28, R28 ;  /* 0x0000001c001c7308 */ /* 0x000f220000002400 */
[----:B-1----:R-:W-:-:S02]  /*17e60*/  FSEL R188, R188, -INF , !P6 ;  /* 0xff800000bcbc7808 */ /* 0x002fc40007000000 */
[----:B--2---:R-:W-:Y:S02]  /*17e70*/  FSEL R186, R186, -INF , !P5 ;  /* 0xff800000baba7808 */ /* 0x004fe40006800000 */
[----:B---3--:R-:W-:Y:S02]  /*17e80*/  FSEL R29, R29, -INF , !P2 ;  /* 0xff8000001d1d7808 */ /* 0x008fe40005000000 */
[----:B----4-:R-:W-:Y:S01]  /*17e90*/  FSEL R28, R28, -INF , !P1 ;  /* 0xff8000001c1c7808 */ /* 0x010fe20004800000 */
        /* <DEDUP_REMOVED lines=60> */
.L_x_6764:
[----:B------:R-:W-:-:S05]  /*18260*/  IMAD.MOV.U32 R5, RZ, RZ, c[0x0][0x198] ;  /* 0x00006600ff057624 */ /* 0x000fca00078e00ff */
[----:B------:R-:W-:-:S04]  /*18270*/  LEA R5, -R5, RZ, 0x6 ;  /* 0x000000ff05057211 */ /* 0x000fc800078e31ff */
[----:B------:R-:W-:Y:S02]  /*18280*/  SHF.R.S32.HI R3, RZ, 0x1f, R5 ;  /* 0x0000001fff037819 */ /* 0x000fe40000011405 */
.L_x_6765:
        /* <DEDUP_REMOVED lines=45> */
.L_x_6763:
        /* <DEDUP_REMOVED lines=76> */
[----:B------:R-:W1:Y:S01]  /*18a20*/  LDSM.16.MT88.4 R12, [R224+0x10800] ;  /* 0x01080000e00c783b */ /* 0x000e620000004200 */
[--C-:B------:R-:W-:Y:S02]  /*18a30*/  FFMA.FTZ R2, R8, c[0x0][0x23c], -R193.reuse ;  /* 0x00008f0008027a23 */ /* 0x100fe400000108c1 */
[--C-:B------:R-:W-:Y:S01]  /*18a40*/  FFMA.FTZ R32, R11, c[0x0][0x23c], -R30.reuse ;  /* 0x00008f000b207a23 */ /* 0x100fe2000001081e */
[----:B------:R-:W-:Y:S01]  /*18a50*/  LDSM.16.MT88.4 R20, [R221+0x10800] ;  /* 0x01080000dd14783b */ /* 0x000fe20000004200 */
        /* <DEDUP_REMOVED lines=19> */
[----:B------:R-:W4:Y:S01]  /*18b90*/  MUFU.EX2 R176, R176 ;  /* 0x000000b000b07308 */ /* 0x000f220000000800 */
[----:B---3--:R-:W-:Y:S01]  /*18ba0*/  F2FP.PACK_AB R130, R170, R175 ;  /* 0x000000afaa82723e */ /* 0x008fe200000000ff */
        /* <DEDUP_REMOVED lines=8> */
[----:B------:R-:W3:Y:S01]  /*18c30*/  MUFU.EX2 R172, R172 ;  /* 0x000000ac00ac7308 */ /* 0x000ee20000000800 */
[----:B----4-:R-:W-:Y:S01]  /*18c40*/  F2FP.PACK_AB R129, R176, R179 ;  /* 0x000000b3b081723e */ /* 0x010fe200000000ff */
[----:B------:R-:W-:-:S02]  /*18c50*/  FFMA.FTZ R249, R28, c[0x0][0x23c], -R30 ;  /* 0x00008f001cf97a23 */ /* 0x000fc4000001081e */
[----:B------:R-:W-:Y:S01]  /*18c60*/  LDSM.16.MT88.4 R28, [R221+0x11800] ;  /* 0x01180000dd1c783b */ /* 0x000fe20000004200 */
[----:B------:R-:W-:Y:S02]  /*18c70*/  FADD.FTZ R174, R177, R174 ;  /* 0x000000aeb1ae7221 */ /* 0x000fe40000010000 */
[----:B------:R-:W-:Y:S01]  /*18c80*/  FADD.FTZ R176, R179, R176 ;  /* 0x000000b0b3b07221 */ /* 0x000fe20000010000 */
        /* <DEDUP_REMOVED lines=82> */
[C---:B--2---:R-:W-:Y:S08]  /*191b0*/  HMMA.16816.F32 R136, R4.reuse, R16, R136 ;  /* 0x000000100488723c */ /* 0x044ff00000001888 */
        /* <DEDUP_REMOVED lines=34> */
[----:B------:R-:W-:Y:S07]  /*193e0*/  LDSM.16.MT88.4 R20, [R224+0x13000] ;  /* 0x01300000e014783b */ /* 0x000fee0000004200 */
[C---:B----4-:R-:W-:Y:S08]  /*193f0*/  HMMA.16816.F32 R108, R4.reuse, R16, R108 ;  /* 0x00000010046c723c */ /* 0x050ff0000000186c */
        /* <DEDUP_REMOVED lines=55> */
[----:B------:R-:W-:Y:S07]  /*19770*/  LDSM.16.MT88.4 R24, [R220+0x11800] ;  /* 0x01180000dc18783b */ /* 0x000fee0000004200 */
[C---:B-----5:R-:W-:Y:S08]  /*19780*/  HMMA.16816.F32 R116, R4.reuse, R20, R116 ;  /* 0x000000140474723c */ /* 0x060ff00000001874 */
[C---:B------:R-:W-:Y:S01]  /*19790*/  HMMA.16816.F32 R120, R4.reuse, R22, R120 ;  /* 0x000000160478723c */ /* 0x040fe20000001878 */
[----:B------:R-:W-:Y:S07]  /*197a0*/  LDSM.16.MT88.4 R20, [R222+0x13800] ;  /* 0x01380000de14783b */ /* 0x000fee0000004200 */
        /* <DEDUP_REMOVED lines=123> */
.L_x_6767:
[----:B------:R-:W-:-:S05]  /*19f60*/  IMAD.MOV.U32 R5, RZ, RZ, c[0x0][0x1a0] ;  /* 0x00006800ff057624 */ /* 0x000fca00078e00ff */
[----:B------:R-:W-:-:S04]  /*19f70*/  LEA R5, -R5, RZ, 0x6 ;  /* 0x000000ff05057211 */ /* 0x000fc800078e31ff */
[----:B------:R-:W-:Y:S02]  /*19f80*/  SHF.R.S32.HI R0, RZ, 0x1f, R5 ;  /* 0x0000001fff007819 */ /* 0x000fe40000011405 */
.L_x_6768:
        /* <DEDUP_REMOVED lines=37> */
[C---:B------:R-:W-:Y:S01]  /*1a1e0*/  ISETP.GE.AND P5, PT, R167.reuse, R244, PT ;  /* 0x000000f4a700720c */ /* 0x040fe20003fa6270 */
[----:B------:R3:W-:Y:S01]  /*1a1f0*/  LDGSTS.E.BYPASS.LTC128B.128 [R236+0x12800], [R8.64+0x80] ;  /* 0x1280008008ec7fae */ /* 0x0007e2000b901d48 */
[----:B------:R-:W-:-:S02]  /*1a200*/  ISETP.GE.AND P1, PT, R167, R245, PT ;  /* 0x000000f5a700720c */ /* 0x000fc40003f26270 */
[C---:B------:R-:W-:Y:S01]  /*1a210*/  ISETP.LT.OR P5, PT, R167.reuse, R247, P5 ;  /* 0x000000f7a700720c */ /* 0x040fe20002fa1670 */
[----:B------:R3:W-:Y:S01]  /*1a220*/  LDGSTS.E.BYPASS.LTC128B.128 [R236+0x14800], [R8.64+0x100] ;  /* 0x1480010008ec7fae */ /* 0x0007e2000b901d48 */
[----:B------:R-:W-:-:S03]  /*1a230*/  ISETP.LT.OR P1, PT, R167, R246, P1 ;  /* 0x000000f6a700720c */ /* 0x000fc60000f21670 */
        /* <DEDUP_REMOVED lines=10> */
[----:B--2---:R-:W3:Y:S04]  /*1a2e0*/  LDSM.16.M88.4 R4, [R229+0x8000] ;  /* 0x00800000e504783b */ /* 0x004ee80000000200 */
[----:B------:R-:W5:Y:S04]  /*1a2f0*/  LDSM.16.M88.4 R180, [R229+0x8800] ;  /* 0x00880000e5b4783b */ /* 0x000f680000000200 */
[----:B------:R-:W2:Y:S04]  /*1a300*/  LDSM.16.M88.4 R172, [R229+0x9000] ;  /* 0x00900000e5ac783b */ /* 0x000ea80000000200 */
[----:B------:R-:W1:Y:S04]  /*1a310*/  LDSM.16.M88.4 R12, [R229+0x9800] ;  /* 0x00980000e50c783b */ /* 0x000e680000000200 */
[----:B------:R-:W-:Y:S04]  /*1a320*/  LDSM.16.M88.4 R16, [R228] ;  /* 0x00000000e410783b */ /* 0x000fe80000000200 */
[----:B------:R-:W1:Y:S04]  /*1a330*/  LDSM.16.M88.4 R28, [R227] ;  /* 0x00000000e31c783b */ /* 0x000e680000000200 */
[----:B------:R-:W1:Y:S04]  /*1a340*/  LDSM.16.M88.4 R188, [R219] ;  /* 0x00000000dbbc783b */ /* 0x000e680000000200 */
[----:B----4-:R-:W4:Y:S04]  /*1a350*/  LDSM.16.M88.4 R24, [R218] ;  /* 0x00000000da18783b */ /* 0x010f280000000200 */
[----:B------:R-:W1:Y:S04]  /*1a360*/  LDSM.16.M88.4 R192, [R217] ;  /* 0x00000000d9c0783b */ /* 0x000e680000000200 */
[----:B------:R-:W-:Y:S01]  /*1a370*/  LDSM.16.M88.4 R184, [R223+0x8000] ;  /* 0x00800000dfb8783b */ /* 0x000fe20000000200 */
[C---:B---3--:R-:W-:Y:S03]  /*1a380*/  HMMA.16816.F32 R8, R32.reuse, R4, RZ ;  /* 0x000000042008723c */ /* 0x048fe600000018ff */
[----:B------:R-:W-:Y:S04]  /*1a390*/  LDSM.16.M88.4 R196, [R216] ;  /* 0x00000000d8c4783b */ /* 0x000fe80000000200 */
[----:B------:R-:W0:Y:S01]  /*1a3a0*/  LDGDEPBAR ;  /* 0x00000000000079af */ /* 0x000e220000000000 */
[C---:B------:R-:W-:Y:S08]  /*1a3b0*/  HMMA.16816.F32 R4, R32.reuse, R6, RZ ;  /* 0x000000062004723c */ /* 0x040ff000000018ff */
[C---:B-----5:R-:W-:Y:S08]  /*1a3c0*/  HMMA.16816.F32 R20, R32.reuse, R180, RZ ;  /* 0x000000b42014723c */ /* 0x060ff000000018ff */
[C---:B--2---:R-:W-:Y:S08]  /*1a3d0*/  HMMA.16816.F32 R176, R32.reuse, R172, RZ ;  /* 0x000000ac20b0723c */ /* 0x044ff000000018ff */
[C---:B------:R-:W-:Y:S08]  /*1a3e0*/  HMMA.16816.F32 R180, R32.reuse, R182, RZ ;  /* 0x000000b620b4723c */ /* 0x040ff000000018ff */
[C---:B------:R-:W-:Y:S08]  /*1a3f0*/  HMMA.16816.F32 R172, R32.reuse, R174, RZ ;  /* 0x000000ae20ac723c */ /* 0x040ff000000018ff */
[C---:B-1----:R-:W-:Y:S08]  /*1a400*/  HMMA.16816.F32 R168, R32.reuse, R12, RZ ;  /* 0x0000000c20a8723c */ /* 0x042ff000000018ff */
        /* <DEDUP_REMOVED lines=8> */
[C---:B----4-:R-:W-:Y:S08]  /*1a490*/  HMMA.16816.F32 R176, R16.reuse, R24, R176 ;  /* 0x0000001810b0723c */ /* 0x050ff000000018b0 */
[C---:B------:R-:W-:Y:S01]  /*1a4a0*/  HMMA.16816.F32 R172, R16.reuse, R26, R172 ;  /* 0x0000001a10ac723c */ /* 0x040fe200000018ac */
[----:B------:R-:W4:Y:S07]  /*1a4b0*/  LDSM.16.M88.4 R24, [R223+0x9800] ;  /* 0x00980000df18783b */ /* 0x000f2e0000000200 */
[C---:B------:R-:W-:Y:S08]  /*1a4c0*/  HMMA.16816.F32 R168, R16.reuse, R192, R168 ;  /* 0x000000c010a8723c */ /* 0x040ff000000018a8 */
[----:B------:R-:W-:Y:S01]  /*1a4d0*/  HMMA.16816.F32 R32, R16, R194, R32 ;  /* 0x000000c21020723c */ /* 0x000fe20000001820 */
[----:B------:R-:W5:Y:S04]  /*1a4e0*/  LDSM.16.M88.4 R16, [R225] ;  /* 0x00000000e110783b */ /* 0x000f680000000200 */
        /* <DEDUP_REMOVED lines=16> */
[----:B------:R-:W-:Y:S07]  /*1a5f0*/  LDSM.16.M88.4 R196, [R213] ;  /* 0x00000000d5c4783b */ /* 0x000fee0000000200 */
        /* <DEDUP_REMOVED lines=8> */
[----:B------:R-:W-:Y:S04]  /*1a680*/  LDSM.16.M88.4 R188, [R215] ;  /* 0x00000000d7bc783b */ /* 0x000fe80000000200 */
[----:B------:R-:W-:Y:S03]  /*1a690*/  LDSM.16.M88.4 R16, [R214] ;  /* 0x00000000d610783b */ /* 0x000fe60000000200 */
        /* <DEDUP_REMOVED lines=18> */
[----:B------:R-:W4:Y:S07]  /*1a7c0*/  LDSM.16.M88.4 R16, [R223+0xb000] ;  /* 0x00b00000df10783b */ /* 0x000f2e0000000200 */
[C---:B------:R-:W-:Y:S08]  /*1a7d0*/  HMMA.16816.F32 R176, R12.reuse, R196, R176 ;  /* 0x000000c40cb0723c */ /* 0x040ff000000018b0 */
        /* <DEDUP_REMOVED lines=11> */
[----:B------:R-:W3:Y:S07]  /*1a890*/  LDSM.16.M88.4 R188, [R216+0x3000] ;  /* 0x00300000d8bc783b */ /* 0x000eee0000000200 */
[C---:B----4-:R-:W-:Y:S08]  /*1a8a0*/  HMMA.16816.F32 R176, R24.reuse, R16, R176 ;  /* 0x0000001018b0723c */ /* 0x050ff000000018b0 */
[C---:B------:R-:W-:Y:S01]  /*1a8b0*/  HMMA.16816.F32 R172, R24.reuse, R18, R172 ;  /* 0x0000001218ac723c */ /* 0x040fe200000018ac */
[----:B------:R-:W4:Y:S07]  /*1a8c0*/  LDSM.16.M88.4 R16, [R216+0x3800] ;  /* 0x00380000d810783b */ /* 0x000f2e0000000200 */
[C---:B------:R-:W-:Y:S08]  /*1a8d0*/  HMMA.16816.F32 R168, R24.reuse, R192, R168 ;  /* 0x000000c018a8723c */ /* 0x040ff000000018a8 */
[----:B------:R-:W-:Y:S01]  /*1a8e0*/  HMMA.16816.F32 R32, R24, R194, R32 ;  /* 0x000000c21820723c */ /* 0x000fe20000001820 */
[----:B------:R-:W5:Y:S04]  /*1a8f0*/  LDSM.16.M88.4 R24, [R230+0x4000] ;  /* 0x00400000e618783b */ /* 0x000f680000000200 */
[----:B------:R-:W-:Y:S03]  /*1a900*/  LDSM.16.M88.4 R192, [R210] ;  /* 0x00000000d2c0783b */ /* 0x000fe60000000200 */
        /* <DEDUP_REMOVED lines=12> */
[----:B------:R-:W4:Y:S03]  /*1a9d0*/  LDSM.16.M88.4 R12, [R211] ;  /* 0x00000000d30c783b */ /* 0x000f260000000200 */
[C---:B-----5:R-:W-:Y:S08]  /*1a9e0*/  HMMA.16816.F32 R8, R24.reuse, R196, R8 ;  /* 0x000000c41808723c */ /* 0x060ff00000001808 */
[C---:B------:R-:W-:Y:S01]  /*1a9f0*/  HMMA.16816.F32 R4, R24.reuse, R198, R4 ;  /* 0x000000c61804723c */ /* 0x040fe20000001804 */
[----:B------:R-:W-:Y:S07]  /*1aa00*/  LDSM.16.M88.4 R196, [R223+0xd000] ;  /* 0x00d00000dfc4783b */ /* 0x000fee0000000200 */
        /* <DEDUP_REMOVED lines=9> */
[----:B------:R-:W-:Y:S03]  /*1aaa0*/  LDSM.16.M88.4 R24, [R223+0xc800] ;  /* 0x00c80000df18783b */ /* 0x000fe60000000200 */
        /* <DEDUP_REMOVED lines=35> */
[C---:B----4-:R-:W-:Y:S08]  /*1ace0*/  HMMA.16816.F32 R168, R16.reuse, R24, R168 ;  /* 0x0000001810a8723c */ /* 0x050ff000000018a8 */
[----:B------:R-:W-:Y:S01]  /*1acf0*/  HMMA.16816.F32 R32, R16, R26, R32 ;  /* 0x0000001a1020723c */ /* 0x000fe20000001820 */
[----:B------:R-:W3:Y:S04]  /*1ad00*/  LDSM.16.M88.4 R24, [R207] ;  /* 0x00000000cf18783b */ /* 0x000ee80000000200 */
[----:B------:R-:W4:Y:S03]  /*1ad10*/  LDSM.16.M88.4 R16, [R229+0xf800] ;  /* 0x00f80000e510783b */ /* 0x000f260000000200 */
[C---:B-1----:R-:W-:Y:S08]  /*1ad20*/  HMMA.16816.F32 R8, R12.reuse, R184, R8 ;  /* 0x000000b80c08723c */ /* 0x042ff00000001808 */
[C---:B------:R-:W-:Y:S01]  /*1ad30*/  HMMA.16816.F32 R4, R12.reuse, R186, R4 ;  /* 0x000000ba0c04723c */ /* 0x040fe20000001804 */
[----:B------:R-:W-:Y:S07]  /*1ad40*/  LDSM.16.M88.4 R184, [R223+0xe000] ;  /* 0x00e00000dfb8783b */ /* 0x000fee0000000200 */
[C---:B--2---:R-:W-:Y:S08]  /*1ad50*/  HMMA.16816.F32 R20, R12.reuse, R28, R20 ;  /* 0x0000001c0c14723c */ /* 0x044ff00000001814 */
[C---:B------:R-:W-:Y:S01]  /*1ad60*/  HMMA.16816.F32 R180, R12.reuse, R30, R180 ;  /* 0x0000001e0cb4723c */ /* 0x040fe200000018b4 */
[----:B------:R-:W1:Y:S07]  /*1ad70*/  LDSM.16.M88.4 R28, [R226+0x6000] ;  /* 0x00600000e21c783b */ /* 0x000e6e0000000200 */
[----:B-----5:R-:W-:Y:S08]  /*1ad80*/  HMMA.16816.F32 R176, R12, R192, R176 ;  /* 0x000000c00cb0723c */ /* 0x020ff000000018b0 */
[----:B---3--:R-:W-:Y:S08]  /*1ad90*/  HMMA.16816.F32 R8, R188, R24, R8 ;  /* 0x00000018bc08723c */ /* 0x008ff00000001808 */
[C---:B------:R-:W-:Y:S01]  /*1ada0*/  HMMA.16816.F32 R172, R12.reuse, R194, R172 ;  /* 0x000000c20cac723c */ /* 0x040fe200000018ac */
[----:B------:R-:W2:Y:S07]  /*1adb0*/  LDSM.16.M88.4 R192, [R206] ;  /* 0x00000000cec0783b */ /* 0x000eae0000000200 */
[C---:B----4-:R-:W-:Y:S08]  /*1adc0*/  HMMA.16816.F32 R168, R12.reuse, R16, R168 ;  /* 0x000000100ca8723c */ /* 0x050ff000000018a8 */
[----:B------:R-:W-:Y:S01]  /*1add0*/  HMMA.16816.F32 R32, R12, R18, R32 ;  /* 0x000000120c20723c */ /* 0x000fe20000001820 */
[----:B------:R-:W-:Y:S04]  /*1ade0*/  LDSM.16.M88.4 R16, [R225+0x6000] ;  /* 0x00600000e110783b */ /* 0x000fe80000000200 */
[----:B------:R-:W3:Y:S03]  /*1adf0*/  LDSM.16.M88.4 R12, [R216+0x6000] ;  /* 0x00600000d80c783b */ /* 0x000ee60000000200 */
[----:B------:R-:W-:Y:S01]  /*1ae00*/  HMMA.16816.F32 R4, R188, R26, R4 ;  /* 0x0000001abc04723c */ /* 0x000fe20000001804 */
[----:B------:R-:W4:Y:S07]  /*1ae10*/  LDSM.16.M88.4 R24, [R223+0xe800] ;  /* 0x00e80000df18783b */ /* 0x000f2e0000000200 */
[----:B-1----:R-:W-:Y:S08]  /*1ae20*/  HMMA.16816.F32 R8, R28, R184, R8 ;  /* 0x000000b81c08723c */ /* 0x002ff00000001808 */
[----:B--2---:R-:W-:Y:S08]  /*1ae30*/  HMMA.16816.F32 R20, R188, R192, R20 ;  /* 0x000000c0bc14723c */ /* 0x004ff00000001814 */
[----:B------:R-:W-:Y:S01]  /*1ae40*/  HMMA.16816.F32 R4, R28, R186, R4 ;  /* 0x000000ba1c04723c */ /* 0x000fe20000001804 */
[----:B------:R-:W1:Y:S07]  /*1ae50*/  LDSM.16.M88.4 R184, [R205] ;  /* 0x00000000cdb8783b */ /* 0x000e6e0000000200 */
[----:B------:R-:W-:Y:S08]  /*1ae60*/  HMMA.16816.F32 R180, R188, R194, R180 ;  /* 0x000000c2bcb4723c */ /* 0x000ff000000018b4 */
[C---:B---3--:R-:W-:Y:S08]  /*1ae70*/  HMMA.16816.F32 R8, R16.reuse, R12, R8 ;  /* 0x0000000c1008723c */ /* 0x048ff00000001808 */
[----:B------:R-:W-:Y:S01]  /*1ae80*/  HMMA.16816.F32 R4, R16, R14, R4 ;  /* 0x0000000e1004723c */ /* 0x000fe20000001804 */
[----:B------:R-:W2:Y:S07]  /*1ae90*/  LDSM.16.M88.4 R12, [R223+0xf000] ;  /* 0x00f00000df0c783b */ /* 0x000eae0000000200 */
[----:B----4-:R-:W-:Y:S08]  /*1aea0*/  HMMA.16816.F32 R20, R28, R24, R20 ;  /* 0x000000181c14723c */ /* 0x010ff00000001814 */
[----:B------:R-:W-:Y:S01]  /*1aeb0*/  FMUL.FTZ R0, R8, c[0x0][0x2ec] ;  /* 0x0000bb0008007a20 */ /* 0x000fe20000410000 */
[----:B-1----:R-:W-:Y:S01]  /*1aec0*/  HMMA.16816.F32 R176, R188, R184, R176 ;  /* 0x000000b8bcb0723c */ /* 0x002fe200000018b0 */
[----:B------:R-:W-:-:S02]  /*1aed0*/  FMUL.FTZ R2, R9, c[0x0][0x2ec] ;  /* 0x0000bb0009027a20 */ /* 0x000fc40000410000 */
[----:B------:R-:W-:Y:S02]  /*1aee0*/  FMUL.FTZ R165, R10, c[0x0][0x2ec] ;  /* 0x0000bb000aa57a20 */ /* 0x000fe40000410000 */
[----:B------:R-:W-:Y:S01]  /*1aef0*/  FMUL.FTZ R166, R11, c[0x0][0x2ec] ;  /* 0x0000bb000ba67a20 */ /* 0x000fe20000410000 */
[----:B------:R-:W1:Y:S01]  /*1af00*/  MUFU.TANH R0, R0 ;  /* 0x0000000000007308 */ /* 0x000e620000002400 */
[----:B------:R-:W3:Y:S01]  /*1af10*/  LDSM.16.M88.4 R8, [R204] ;  /* 0x00000000cc08783b */ /* 0x000ee20000000200 */
[----:B------:R-:W-:Y:S01]  /*1af20*/  FMUL.FTZ R4, R4, c[0x0][0x2ec] ;  /* 0x0000bb0004047a20 */ /* 0x000fe20000410000 */
[----:B------:R-:W-:Y:S01]  /*1af30*/  HMMA.16816.F32 R172, R188, R186, R172 ;  /* 0x000000babcac723c */ /* 0x000fe200000018ac */
[----:B------:R-:W-:-:S04]  /*1af40*/  FMUL.FTZ R185, R5, c[0x0][0x2ec] ;  /* 0x0000bb0005b97a20 */ /* 0x000fc80000410000 */
[----:B------:R4:W-:Y:S02]  /*1af50*/  MUFU.TANH R184, R4 ;  /* 0x0000000400b87308 */ /* 0x0009e40000002400 */
[----:B------:R-:W-:Y:S01]  /*1af60*/  FMUL.FTZ R187, R6, c[0x0][0x2ec] ;  /* 0x0000bb0006bb7a20 */ /* 0x000fe20000410000 */
[C---:B------:R-:W-:Y:S01]  /*1af70*/  HMMA.16816.F32 R180, R28.reuse, R26, R180 ;  /* 0x0000001a1cb4723c */ /* 0x040fe200000018b4 */
[----:B------:R-:W-:Y:S01]  /*1af80*/  FMUL.FTZ R186, R7, c[0x0][0x2ec] ;  /* 0x0000bb0007ba7a20 */ /* 0x000fe20000410000 */
[----:B------:R-:W-:Y:S03]  /*1af90*/  LDSM.16.M88.4 R24, [R216+0x7000] ;  /* 0x00700000d818783b */ /* 0x000fe60000000200 */
[----:B------:R-:W5:Y:S01]  /*1afa0*/  MUFU.TANH R165, R165 ;  /* 0x000000a500a57308 */ /* 0x000f620000002400 */
[----:B-1----:R-:W-:Y:S02]  /*1afb0*/  FSEL R0, R0, -INF , !P5 ;  /* 0xff80000000007808 */ /* 0x002fe40006800000 */
[----:B--2---:R-:W-:Y:S01]  /*1afc0*/  HMMA.16816.F32 R176, R28, R12, R176 ;  /* 0x0000000c1cb0723c */ /* 0x004fe200000018b0 */
[----:B----4-:R-:W1:Y:S04]  /*1afd0*/  LDSM.16.M88.4 R4, [R223+0xf800] ;  /* 0x00f80000df04783b */ /* 0x010e680000000200 */
[----:B------:R-:W2:Y:S03]  /*1afe0*/  MUFU.TANH R2, R2 ;  /* 0x0000000200027308 */ /* 0x000ea60000002400 */
[----:B------:R-:W-:Y:S01]  /*1aff0*/  HMMA.16816.F32 R20, R16, R196, R20 ;  /* 0x000000c41014723c */ /* 0x000fe20000001814 */
[----:B-----5:R-:W-:-:S04]  /*1b000*/  FSEL R165, R165, -INF , !P1 ;  /* 0xff800000a5a57808 */ /* 0x020fc80004800000 */
[----:B------:R-:W4:Y:S03]  /*1b010*/  MUFU.TANH R166, R166 ;  /* 0x000000a600a67308 */ /* 0x000f260000002400 */
[----:B------:R-:W-:Y:S05]  /*1b020*/  HMMA.16816.F32 R172, R28, R14, R172 ;  /* 0x0000000e1cac723c */ /* 0x000fea00000018ac */
[----:B------:R-:W5:Y:S03]  /*1b030*/  MUFU.TANH R12, R187 ;  /* 0x000000bb000c7308 */ /* 0x000f660000002400 */
[C---:B---3--:R-:W-:Y:S05]  /*1b040*/  HMMA.16816.F32 R168, R188.reuse, R8, R168 ;  /* 0x00000008bca8723c */ /* 0x048fea00000018a8 */
[----:B------:R-:W-:Y:S02]  /*1b050*/  MUFU.TANH R185, R185 ;  /* 0x000000b900b97308 */ /* 0x000fe40000002400 */
[----:B------:R-:W-:Y:S01]  /*1b060*/  IADD3 R8, R167, 0x1, RZ ;  /* 0x00000001a7087810 */ /* 0x000fe20007ffe0ff */
[----:B------:R-:W-:Y:S01]  /*1b070*/  HMMA.16816.F32 R32, R188, R10, R32 ;  /* 0x0000000abc20723c */ /* 0x000fe20000001820 */
[----:B------:R-:W-:-:S02]  /*1b080*/  FMUL.FTZ R13, R21, c[0x0][0x2ec] ;  /* 0x0000bb00150d7a20 */ /* 0x000fc40000410000 */
[----:B------:R-:W-:Y:S01]  /*1b090*/  ISETP.GE.AND P0, PT, R8, R244, PT ;  /* 0x000000f40800720c */ /* 0x000fe20003f06270 */
[----:B------:R-:W-:Y:S01]  /*1b0a0*/  FMUL.FTZ R20, R20, c[0x0][0x2ec] ;  /* 0x0000bb0014147a20 */ /* 0x000fe20000410000 */
[----:B------:R-:W-:Y:S01]  /*1b0b0*/  ISETP.GE.AND P4, PT, R8, R245, PT ;  /* 0x000000f50800720c */ /* 0x000fe20003f86270 */
[----:B------:R-:W-:Y:S01]  /*1b0c0*/  FMUL.FTZ R21, R22, c[0x0][0x2ec] ;  /* 0x0000bb0016157a20 */ /* 0x000fe20000410000 */
[C---:B------:R-:W-:Y:S01]  /*1b0d0*/  ISETP.LT.OR P0, PT, R8.reuse, R247, P0 ;  /* 0x000000f70800720c */ /* 0x040fe20000701670 */
[----:B------:R-:W-:Y:S01]  /*1b0e0*/  HMMA.16816.F32 R180, R16, R198, R180 ;  /* 0x000000c610b4723c */ /* 0x000fe200000018b4 */
[----:B------:R-:W-:Y:S01]  /*1b0f0*/  ISETP.LT.OR P4, PT, R8, R246, P4 ;  /* 0x000000f60800720c */ /* 0x000fe20002781670 */
[----:B------:R-:W3:Y:S01]  /*1b100*/  MUFU.TANH R20, R20 ;  /* 0x0000001400147308 */ /* 0x000ee20000002400 */
[----:B------:R-:W3:Y:S01]  /*1b110*/  LDSM.16.M88.4 R8, [R216+0x7800] ;  /* 0x00780000d808783b */ /* 0x000ee20000000200 */
[----:B------:R-:W-:Y:S01]  /*1b120*/  FMUL.FTZ R22, R23, c[0x0][0x2ec] ;  /* 0x0000bb0017167a20 */ /* 0x000fe20000410000 */
[----:B--2---:R-:W-:Y:S01]  /*1b130*/  FSEL R2, R2, -INF , !P0 ;  /* 0xff80000002027808 */ /* 0x004fe20004000000 */
[----:B------:R-:W-:-:S04]  /*1b140*/  DEPBAR.LE SB0, 0x0 ;  /* 0x000080000000791a */ /* 0x000fc80000000000 */
[----:B-1----:R-:W-:Y:S01]  /*1b150*/  HMMA.16816.F32 R168, R28, R4, R168 ;  /* 0x000000041ca8723c */ /* 0x002fe200000018a8 */
[----:B------:R-:W1:Y:S06]  /*1b160*/  MUFU.TANH R21, R21 ;  /* 0x0000001500157308 */ /* 0x000e6c0000002400 */
[----:B------:R-:W-:Y:S01]  /*1b170*/  IADD3 R5, R167, 0x9, RZ ;  /* 0x00000009a7057810 */ /* 0x000fe20007ffe0ff */
[----:B------:R-:W-:Y:S01]  /*1b180*/  HMMA.16816.F32 R176, R16, R24, R176 ;  /* 0x0000001810b0723c */ /* 0x000fe200000018b0 */
[----:B------:R-:W2:Y:S02]  /*1b190*/  MUFU.TANH R13, R13 ;  /* 0x0000000d000d7308 */ /* 0x000ea40000002400 */
[----:B------:R-:W-:-:S02]  /*1b1a0*/  ISETP.GE.AND P5, PT, R5, R244, PT ;  /* 0x000000f40500720c */ /* 0x000fc40003fa6270 */
[----:B------:R-:W-:Y:S01]  /*1b1b0*/  ISETP.GE.AND P1, PT, R5, R245, PT ;  /* 0x000000f50500720c */ /* 0x000fe20003f26270 */
[----:B------:R-:W-:Y:S01]  /*1b1c0*/  FMUL.FTZ R15, R181, c[0x0][0x2ec] ;  /* 0x0000bb00b50f7a20 */ /* 0x000fe20000410000 */
[----:B------:R-:W-:Y:S01]  /*1b1d0*/  IADD3 R24, R167, 0x8, RZ ;  /* 0x00000008a7187810 */ /* 0x000fe20007ffe0ff */
[----:B------:R-:W-:Y:S01]  /*1b1e0*/  HMMA.16816.F32 R32, R28, R6, R32 ;  /* 0x000000061c20723c */ /* 0x000fe20000001820 */
[C---:B------:R-:W-:Y:S01]  /*1b1f0*/  ISETP.LT.OR P5, PT, R5.reuse, R247, P5 ;  /* 0x000000f70500720c */ /* 0x040fe20002fa1670 */
[----:B------:R-:W1:Y:S01]  /*1b200*/  MUFU.TANH R22, R22 ;  /* 0x0000001600167308 */ /* 0x000e620000002400 */
[----:B------:R-:W-:Y:S01]  /*1b210*/  ISETP.LT.OR P1, PT, R5, R246, P1 ;  /* 0x000000f60500720c */ /* 0x000fe20000f21670 */
[----:B------:R-:W-:Y:S01]  /*1b220*/  FMUL.FTZ R4, R183, c[0x0][0x2ec] ;  /* 0x0000bb00b7047a20 */ /* 0x000fe20000410000 */
[----:B----4-:R-:W-:Y:S01]  /*1b230*/  FSEL R5, R166, -INF , !P4 ;  /* 0xff800000a6057808 */ /* 0x010fe20006000000 */
[----:B------:R-:W-:Y:S01]  /*1b240*/  FMUL.FTZ R14, R180, c[0x0][0x2ec] ;  /* 0x0000bb00b40e7a20 */ /* 0x000fe20000410000 */
[----:B------:R-:W-:Y:S01]  /*1b250*/  IADD3 R6, R167, 0x10, RZ ;  /* 0x00000010a7067810 */ /* 0x000fe20007ffe0ff */
[----:B------:R-:W-:Y:S01]  /*1b260*/  HMMA.16816.F32 R172, R16, R26, R172 ;  /* 0x0000001a10ac723c */ /* 0x000fe200000018ac */
[CC--:B------:R-:W-:Y:S01]  /*1b270*/  ISETP.GE.AND P6, PT, R24.reuse, R244.reuse, PT ;  /* 0x000000f41800720c */ /* 0x0c0fe20003fc6270 */
[----:B------:R-:W4:Y:S01]  /*1b280*/  MUFU.TANH R186, R186 ;  /* 0x000000ba00ba7308 */ /* 0x000f220000002400 */
[----:B------:R-:W-:Y:S01]  /*1b290*/  ISETP.GE.AND P2, PT, R24, R245, PT ;  /* 0x000000f51800720c */ /* 0x000fe20003f46270 */
[----:B------:R-:W-:Y:S01]  /*1b2a0*/  FMUL.FTZ R23, R182, c[0x0][0x2ec] ;  /* 0x0000bb00b6177a20 */ /* 0x000fe20000410000 */
[----:B------:R-:W-:-:S02]  /*1b2b0*/  ISETP.GE.AND P0, PT, R6, R244, PT ;  /* 0x000000f40600720c */ /* 0x000fc40003f06270 */
[----:B------:R-:W-:Y:S01]  /*1b2c0*/  ISETP.GE.AND P4, PT, R6, R245, PT ;  /* 0x000000f50600720c */ /* 0x000fe20003f86270 */
[----:B------:R-:W-:Y:S01]  /*1b2d0*/  FMUL.FTZ R176, R176, c[0x0][0x2ec] ;  /* 0x0000bb00b0b07a20 */ /* 0x000fe20000410000 */
[C---:B---3--:R-:W-:Y:S01]  /*1b2e0*/  HMMA.16816.F32 R168, R16.reuse, R8, R168 ;  /* 0x0000000810a8723c */ /* 0x048fe200000018a8 */
[-C--:B------:R-:W-:Y:S01]  /*1b2f0*/  ISETP.LT.OR P6, PT, R24, R247.reuse, P6 ;  /* 0x000000f71800720c */ /* 0x080fe200037c1670 */
[----:B------:R-:W-:Y:S01]  /*1b300*/  FMUL.FTZ R178, R178, c[0x0][0x2ec] ;  /* 0x0000bb00b2b27a20 */ /* 0x000fe20000410000 */
[-C--:B------:R-:W-:Y:S01]  /*1b310*/  ISETP.LT.OR P2, PT, R24, R246.reuse, P2 ;  /* 0x000000f61800720c */ /* 0x080fe20001741670 */
[----:B------:R-:W3:Y:S01]  /*1b320*/  MUFU.TANH R15, R15 ;  /* 0x0000000f000f7308 */ /* 0x000ee20000002400 */
[C---:B------:R-:W-:Y:S01]  /*1b330*/  ISETP.LT.OR P0, PT, R6.reuse, R247, P0 ;  /* 0x000000f70600720c */ /* 0x040fe20000701670 */
[----:B------:R-:W-:Y:S01]  /*1b340*/  FMUL.FTZ R177, R177, c[0x0][0x2ec] ;  /* 0x0000bb00b1b17a20 */ /* 0x000fe20000410000 */
[----:B------:R-:W-:Y:S01]  /*1b350*/  ISETP.LT.OR P4, PT, R6, R246, P4 ;  /* 0x000000f60600720c */ /* 0x000fe20002781670 */
[----:B------:R-:W-:Y:S01]  /*1b360*/  HMMA.16816.F32 R32, R16, R10, R32 ;  /* 0x0000000a1020723c */ /* 0x000fe20000001820 */
[----:B------:R-:W-:Y:S01]  /*1b370*/  IADD3 R24, R167, 0x11, RZ ;  /* 0x00000011a7187810 */ /* 0x000fe20007ffe0ff */
[----:B------:R-:W-:Y:S01]  /*1b380*/  FMUL.FTZ R179, R179, c[0x0][0x2ec] ;  /* 0x0000bb00b3b37a20 */ /* 0x000fe20000410000 */
[----:B------:R-:W-:Y:S01]  /*1b390*/  IADD3 R8, R167, 0x19, RZ ;  /* 0x00000019a7087810 */ /* 0x000fe20007ffe0ff */
[----:B------:R-:W2:Y:S01]  /*1b3a0*/  MUFU.TANH R196, R176 ;  /* 0x000000b000c47308 */ /* 0x000ea20000002400 */
[----:B------:R-:W-:-:S02]  /*1b3b0*/  FSEL R184, R184, -INF , !P6 ;  /* 0xff800000b8b87808 */ /* 0x000fc40007000000 */
[----:B-----5:R-:W-:Y:S01]  /*1b3c0*/  FSEL R7, R12, -INF , !P2 ;  /* 0xff8000000c077808 */ /* 0x020fe20005000000 */
[----:B------:R-:W-:Y:S01]  /*1b3d0*/  FMUL.FTZ R172, R172, c[0x0][0x2ec] ;  /* 0x0000bb00acac7a20 */ /* 0x000fe20000410000 */
[----:B------:R-:W-:Y:S01]  /*1b3e0*/  FSEL R26, R20, -INF , !P0 ;  /* 0xff800000141a7808 */ /* 0x000fe20004000000 */
[----:B------:R-:W-:Y:S01]  /*1b3f0*/  FMUL.FTZ R174, R174, c[0x0][0x2ec] ;  /* 0x0000bb00aeae7a20 */ /* 0x000fe20000410000 */
[----:B-1----:R-:W-:Y:S01]  /*1b400*/  FSEL R27, R21, -INF , !P4 ;  /* 0xff800000151b7808 */ /* 0x002fe20006000000 */
[----:B------:R-:W1:Y:S01]  /*1b410*/  MUFU.TANH R191, R178 ;  /* 0x000000b200bf7308 */ /* 0x000e620000002400 */
[CC--:B------:R-:W-:Y:S01]  /*1b420*/  ISETP.GE.AND P6, PT, R24.reuse, R244.reuse, PT ;  /* 0x000000f41800720c */ /* 0x0c0fe20003fc6270 */
[----:B------:R-:W-:Y:S01]  /*1b430*/  FMUL.FTZ R175, R175, c[0x0][0x2ec] ;  /* 0x0000bb00afaf7a20 */ /* 0x000fe20000410000 */
[-C--:B------:R-:W-:Y:S01]  /*1b440*/  ISETP.GE.AND P2, PT, R24, R245.reuse, PT ;  /* 0x000000f51800720c */ /* 0x080fe20003f46270 */
[----:B------:R-:W-:Y:S01]  /*1b450*/  FMUL.FTZ R169, R169, c[0x0][0x2ec] ;  /* 0x0000bb00a9a97a20 */ /* 0x000fe20000410000 */
[C---:B------:R-:W-:Y:S01]  /*1b460*/  ISETP.GE.AND P0, PT, R8.reuse, R244, PT ;  /* 0x000000f40800720c */ /* 0x040fe20003f06270 */
[----:B------:R-:W-:Y:S01]  /*1b470*/  FMUL.FTZ R173, R173, c[0x0][0x2ec] ;  /* 0x0000bb00adad7a20 */ /* 0x000fe20000410000 */
[----:B------:R-:W-:Y:S01]  /*1b480*/  ISETP.GE.AND P4, PT, R8, R245, PT ;  /* 0x000000f50800720c */ /* 0x000fe20003f86270 */
[----:B------:R-:W5:Y:S01]  /*1b490*/  MUFU.TANH R4, R4 ;  /* 0x0000000400047308 */ /* 0x000f620000002400 */
[-C--:B------:R-:W-:Y:S01]  /*1b4a0*/  ISETP.LT.OR P6, PT, R24, R247.reuse, P6 ;  /* 0x000000f71800720c */ /* 0x080fe200037c1670 */
[----:B------:R-:W-:Y:S01]  /*1b4b0*/  FMUL.FTZ R168, R168, c[0x0][0x2ec] ;  /* 0x0000bb00a8a87a20 */ /* 0x000fe20000410000 */
[-C--:B------:R-:W-:Y:S01]  /*1b4c0*/  ISETP.LT.OR P2, PT, R24, R246.reuse, P2 ;  /* 0x000000f61800720c */ /* 0x080fe20001741670 */
[----:B------:R-:W-:Y:S01]  /*1b4d0*/  FMUL.FTZ R170, R170, c[0x0][0x2ec] ;  /* 0x0000bb00aaaa7a20 */ /* 0x000fe20000410000 */
[----:B------:R-:W-:Y:S01]  /*1b4e0*/  ISETP.LT.OR P0, PT, R8, R247, P0 ;  /* 0x000000f70800720c */ /* 0x000fe20000701670 */
[----:B------:R-:W-:Y:S01]  /*1b4f0*/  FMUL.FTZ R32, R32, c[0x0][0x2ec] ;  /* 0x0000bb0020207a20 */ /* 0x000fe20000410000 */
[----:B------:R-:W-:Y:S01]  /*1b500*/  ISETP.LT.OR P4, PT, R8, R246, P4 ;  /* 0x000000f60800720c */ /* 0x000fe20002781670 */
[----:B------:R-:W1:Y:S01]  /*1b510*/  MUFU.TANH R14, R14 ;  /* 0x0000000e000e7308 */ /* 0x000e620000002400 */
[----:B------:R-:W-:-:S02]  /*1b520*/  IADD3 R8, R167, 0x20, RZ ;  /* 0x00000020a7087810 */ /* 0x000fc40007ffe0ff */
[----:B--2---:R-:W-:Y:S02]  /*1b530*/  FSEL R24, R13, -INF , !P6 ;  /* 0xff8000000d187808 */ /* 0x004fe40007000000 */
[----:B------:R-:W-:Y:S02]  /*1b540*/  FSEL R25, R22, -INF , !P2 ;  /* 0xff80000016197808 */ /* 0x000fe40005000000 */
[C---:B------:R-:W-:Y:S01]  /*1b550*/  ISETP.GE.AND P6, PT, R8.reuse, R244, PT ;  /* 0x000000f40800720c */ /* 0x040fe20003fc6270 */
[----:B------:R-:W2:Y:S01]  /*1b560*/  MUFU.TANH R23, R23 ;  /* 0x0000001700177308 */ /* 0x000ea20000002400 */
[C---:B------:R-:W-:Y:S02]  /*1b570*/  ISETP.GE.AND P2, PT, R8.reuse, R245, PT ;  /* 0x000000f50800720c */ /* 0x040fe40003f46270 */
[----:B------:R-:W-:Y:S02]  /*1b580*/  IADD3 R12, R167, 0x18, RZ ;  /* 0x00000018a70c7810 */ /* 0x000fe40007ffe0ff */
[----:B------:R-:W-:-:S02]  /*1b590*/  ISETP.LT.OR P6, PT, R8, R247, P6 ;  /* 0x000000f70800720c */ /* 0x000fc400037c1670 */
[----:B------:R-:W-:Y:S01]  /*1b5a0*/  ISETP.LT.OR P2, PT, R8, R246, P2 ;  /* 0x000000f60800720c */ /* 0x000fe20001741670 */
[----:B------:R-:W1:Y:S01]  /*1b5b0*/  MUFU.TANH R192, R172 ;  /* 0x000000ac00c07308 */ /* 0x000e620000002400 */
[C---:B------:R-:W-:Y:S02]  /*1b5c0*/  IADD3 R10, R167.reuse, 0x28, RZ ;  /* 0x00000028a70a7810 */ /* 0x040fe40007ffe0ff */
[----:B------:R-:W-:Y:S02]  /*1b5d0*/  IADD3 R8, R167, 0x29, RZ ;  /* 0x00000029a7087810 */ /* 0x000fe40007ffe0ff */
[----:B------:R-:W-:Y:S02]  /*1b5e0*/  FSEL R6, R185, -INF , !P5 ;  /* 0xff800000b9067808 */ /* 0x000fe40006800000 */
[----:B----4-:R-:W-:Y:S01]  /*1b5f0*/  FSEL R9, R186, -INF , !P1 ;  /* 0xff800000ba097808 */ /* 0x010fe20004800000 */
[----:B------:R4:W2:Y:S01]  /*1b600*/  MUFU.TANH R187, R174 ;  /* 0x000000ae00bb7308 */ /* 0x0008a20000002400 */
[----:B------:R-:W-:-:S02]  /*1b610*/  ISETP.GE.AND P5, PT, R12, R244, PT ;  /* 0x000000f40c00720c */ /* 0x000fc40003fa6270 */
[----:B------:R-:W-:Y:S02]  /*1b620*/  ISETP.GE.AND P1, PT, R12, R245, PT ;  /* 0x000000f50c00720c */ /* 0x000fe40003f26270 */
[----:B---3--:R-:W-:Y:S02]  /*1b630*/  FSEL R20, R15, -INF , !P0 ;  /* 0xff8000000f147808 */ /* 0x008fe40004000000 */
[----:B------:R-:W-:Y:S01]  /*1b640*/  FSEL R196, R196, -INF , !P6 ;  /* 0xff800000c4c47808 */ /* 0x000fe20007000000 */
[----:B------:R-:W3:Y:S01]  /*1b650*/  MUFU.TANH R194, R177 ;  /* 0x000000b100c27308 */ /* 0x000ee20000002400 */
[----:B-1----:R-:W-:Y:S02]  /*1b660*/  FSEL R191, R191, -INF , !P2 ;  /* 0xff800000bfbf7808 */ /* 0x002fe40005000000 */
[-C--:B------:R-:W-:Y:S02]  /*1b670*/  ISETP.GE.AND P0, PT, R10, R244.reuse, PT ;  /* 0x000000f40a00720c */ /* 0x080fe40003f06270 */
[----:B------:R-:W-:-:S02]  /*1b680*/  ISETP.GE.AND P6, PT, R8, R244, PT ;  /* 0x000000f40800720c */ /* 0x000fc40003fc6270 */
[----:B------:R-:W-:Y:S01]  /*1b690*/  ISETP.GE.AND P2, PT, R8, R245, PT ;  /* 0x000000f50800720c */ /* 0x000fe20003f46270 */
[----:B------:R-:W1:Y:S01]  /*1b6a0*/  MUFU.TANH R189, R179 ;  /* 0x000000b300bd7308 */ /* 0x000e620000002400 */
[CC--:B------:R-:W-:Y:S01]  /*1b6b0*/  ISETP.LT.OR P5, PT, R12.reuse, R247.reuse, P5 ;  /* 0x000000f70c00720c */ /* 0x0c0fe20002fa1670 */
[----:B----4-:R-:W-:Y:S01]  /*1b6c0*/  FMUL.FTZ R174, R33, c[0x0][0x2ec] ;  /* 0x0000bb0021ae7a20 */ /* 0x010fe20000410000 */
[----:B------:R-:W-:Y:S01]  /*1b6d0*/  ISETP.LT.OR P1, PT, R12, R246, P1 ;  /* 0x000000f60c00720c */ /* 0x000fe20000f21670 */
[----:B------:R-:W-:Y:S01]  /*1b6e0*/  FMUL.FTZ R33, R34, c[0x0][0x2ec] ;  /* 0x0000bb0022217a20 */ /* 0x000fe20000410000 */
[----:B------:R-:W-:Y:S02]  /*1b6f0*/  IADD3 R12, R167, 0x21, RZ ;  /* 0x00000021a70c7810 */ /* 0x000fe40007ffe0ff */
[-C--:B------:R-:W-:Y:S01]  /*1b700*/  ISETP.LT.OR P0, PT, R10, R247.reuse, P0 ;  /* 0x000000f70a00720c */ /* 0x080fe20000701670 */
[----:B------:R-:W4:Y:S01]  /*1b710*/  MUFU.TANH R178, R169 ;  /* 0x000000a900b27308 */ /* 0x000f220000002400 */
[----:B------:R-:W-:-:S02]  /*1b720*/  ISETP.LT.OR P6, PT, R8, R247, P6 ;  /* 0x000000f70800720c */ /* 0x000fc400037c1670 */
[----:B------:R-:W-:Y:S02]  /*1b730*/  ISETP.LT.OR P2, PT, R8, R246, P2 ;  /* 0x000000f60800720c */ /* 0x000fe40001741670 */
[----:B-----5:R-:W-:Y:S01]  /*1b740*/  FSEL R21, R4, -INF , !P4 ;  /* 0xff80000004157808 */ /* 0x020fe20006000000 */
[----:B------:R-:W-:Y:S01]  /*1b750*/  FMUL.FTZ R4, R171, c[0x0][0x2ec] ;  /* 0x0000bb00ab047a20 */ /* 0x000fe20000410000 */
[----:B------:R-:W-:Y:S01]  /*1b760*/  IADD3 R8, R167, 0x31, RZ ;  /* 0x00000031a7087810 */ /* 0x000fe20007ffe0ff */
[----:B------:R-:W-:Y:S01]  /*1b770*/  MUFU.TANH R185, R175 ;  /* 0x000000af00b97308 */ /* 0x000fe20000002400 */
[----:B------:R-:W-:Y:S02]  /*1b780*/  FSEL R22, R14, -INF , !P5 ;  /* 0xff8000000e167808 */ /* 0x000fe40006800000 */
[----:B--2---:R-:W-:Y:S02]  /*1b790*/  FSEL R23, R23, -INF , !P1 ;  /* 0xff80000017177808 */ /* 0x004fe40004800000 */
[----:B------:R-:W-:-:S02]  /*1b7a0*/  ISETP.GE.AND P4, PT, R10, R245, PT ;  /* 0x000000f50a00720c */ /* 0x000fc40003f86270 */
[CC--:B------:R-:W-:Y:S01]  /*1b7b0*/  ISETP.GE.AND P5, PT, R12.reuse, R244.reuse, PT ;  /* 0x000000f40c00720c */ /* 0x0c0fe20003fa6270 */
[----:B------:R-:W2:Y:S01]  /*1b7c0*/  MUFU.TANH R190, R173 ;  /* 0x000000ad00be7308 */ /* 0x000ea20000002400 */
[----:B------:R-:W-:Y:S02]  /*1b7d0*/  ISETP.GE.AND P1, PT, R12, R245, PT ;  /* 0x000000f50c00720c */ /* 0x000fe40003f26270 */
[----:B------:R-:W-:Y:S02]  /*1b7e0*/  FSEL R192, R192, -INF , !P0 ;  /* 0xff800000c0c07808 */ /* 0x000fe40004000000 */
[----:B------:R-:W-:Y:S02]  /*1b7f0*/  ISETP.GE.AND P0, PT, R8, R244, PT ;  /* 0x000000f40800720c */ /* 0x000fe40003f06270 */
[----:B------:R-:W-:Y:S01]  /*1b800*/  ISETP.LT.OR P4, PT, R10, R246, P4 ;  /* 0x000000f60a00720c */ /* 0x000fe20002781670 */
[----:B------:R-:W5:Y:S01]  /*1b810*/  MUFU.TANH R180, R168 ;  /* 0x000000a800b47308 */ /* 0x000f620000002400 */
[----:B------:R-:W-:-:S02]  /*1b820*/  ISETP.LT.OR P5, PT, R12, R247, P5 ;  /* 0x000000f70c00720c */ /* 0x000fc40002fa1670 */
[----:B------:R-:W-:Y:S02]  /*1b830*/  ISETP.LT.OR P1, PT, R12, R246, P1 ;  /* 0x000000f60c00720c */ /* 0x000fe40000f21670 */
[----:B------:R-:W-:Y:S02]  /*1b840*/  IADD3 R10, R167, 0x30, RZ ;  /* 0x00000030a70a7810 */ /* 0x000fe40007ffe0ff */
[----:B------:R-:W-:Y:S01]  /*1b850*/  ISETP.LT.OR P0, PT, R8, R247, P0 ;  /* 0x000000f70800720c */ /* 0x000fe20000701670 */
[----:B------:R-:W2:Y:S01]  /*1b860*/  MUFU.TANH R175, R170 ;  /* 0x000000aa00af7308 */ /* 0x000ea20000002400 */
[----:B------:R-:W-:Y:S02]  /*1b870*/  FSEL R187, R187, -INF , !P4 ;  /* 0xff800000bbbb7808 */ /* 0x000fe40006000000 */
[----:B---3--:R-:W-:Y:S02]  /*1b880*/  FSEL R194, R194, -INF , !P5 ;  /* 0xff800000c2c27808 */ /* 0x008fe40006800000 */
[----:B-1----:R-:W-:-:S02]  /*1b890*/  FSEL R189, R189, -INF , !P1 ;  /* 0xff800000bdbd7808 */ /* 0x002fc40004800000 */
[-C--:B------:R-:W-:Y:S01]  /*1b8a0*/  ISETP.GE.AND P4, PT, R8, R245.reuse, PT ;  /* 0x000000f50800720c */ /* 0x080fe20003f86270 */
[----:B------:R1:W-:Y:S01]  /*1b8b0*/  MUFU.TANH R176, R32 ;  /* 0x0000002000b07308 */ /* 0x0003e20000002400 */
[C---:B------:R-:W-:Y:S02]  /*1b8c0*/  ISETP.GE.AND P5, PT, R10.reuse, R244, PT ;  /* 0x000000f40a00720c */ /* 0x040fe40003fa6270 */
[----:B------:R-:W-:Y:S02]  /*1b8d0*/  ISETP.GE.AND P1, PT, R10, R245, PT ;  /* 0x000000f50a00720c */ /* 0x000fe40003f26270 */
[----:B----4-:R-:W-:Y:S02]  /*1b8e0*/  FSEL R178, R178, -INF , !P0 ;  /* 0xff800000b2b27808 */ /* 0x010fe40004000000 */
[----:B------:R-:W-:Y:S01]  /*1b8f0*/  ISETP.GT.AND P0, PT, R240, R231, PT ;  /* 0x000000e7f000720c */ /* 0x000fe20003f04270 */
[----:B------:R-:W3:Y:S01]  /*1b900*/  MUFU.TANH R4, R4 ;  /* 0x0000000400047308 */ /* 0x000ee20000002400 */
[----:B------:R-:W-:-:S02]  /*1b910*/  ISETP.LT.OR P4, PT, R8, R246, P4 ;  /* 0x000000f60800720c */ /* 0x000fc40002781670 */
[C---:B------:R-:W-:Y:S02]  /*1b920*/  ISETP.LT.OR P5, PT, R10.reuse, R247, P5 ;  /* 0x000000f70a00720c */ /* 0x040fe40002fa1670 */
[----:B------:R-:W-:Y:S02]  /*1b930*/  ISETP.LT.OR P1, PT, R10, R246, P1 ;  /* 0x000000f60a00720c */ /* 0x000fe40000f21670 */
[----:B------:R-:W-:Y:S01]  /*1b940*/  IADD3 R8, R167, 0x38, RZ ;  /* 0x00000038a7087810 */ /* 0x000fe20007ffe0ff */
[----:B-1----:R-:W-:Y:S01]  /*1b950*/  FMUL.FTZ R32, R35, c[0x0][0x2ec] ;  /* 0x0000bb0023207a20 */ /* 0x002fe20000410000 */
[----:B------:R-:W-:Y:S01]  /*1b960*/  MUFU.TANH R174, R174 ;  /* 0x000000ae00ae7308 */ /* 0x000fe20000002400 */
[----:B------:R-:W-:Y:S02]  /*1b970*/  IADD3 R167, R167, 0x39, RZ ;  /* 0x00000039a7a77810 */ /* 0x000fe40007ffe0ff */
[----:B--2---:R-:W-:Y:S02]  /*1b980*/  FSEL R190, R190, -INF , !P6 ;  /* 0xff800000bebe7808 */ /* 0x004fe40007000000 */
[----:B------:R-:W-:-:S02]  /*1b990*/  FSEL R185, R185, -INF , !P2 ;  /* 0xff800000b9b97808 */ /* 0x000fc40005000000 */
[----:B-----5:R-:W-:Y:S01]  /*1b9a0*/  FSEL R180, R180, -INF , !P5 ;  /* 0xff800000b4b47808 */ /* 0x020fe20006800000 */
[----:B------:R-:W1:Y:S01]  /*1b9b0*/  MUFU.TANH R33, R33 ;  /* 0x0000002100217308 */ /* 0x000e620000002400 */
[----:B------:R-:W-:Y:S01]  /*1b9c0*/  FSEL R175, R175, -INF , !P1 ;  /* 0xff800000afaf7808 */ /* 0x000fe20004800000 */
[----:B------:R-:W-:Y:S01]  /*1b9d0*/  BAR.SYNC.DEFER_BLOCKING 0x0 ;  /* 0x0000000000007b1d */ /* 0x000fe20000010000 */
[CC--:B------:R-:W-:Y:S02]  /*1b9e0*/  ISETP.GE.AND P6, PT, R8.reuse, R244.reuse, PT ;  /* 0x000000f40800720c */ /* 0x0c0fe40003fc6270 */
[-C--:B------:R-:W-:Y:S02]  /*1b9f0*/  ISETP.GE.AND P2, PT, R8, R245.reuse, PT ;  /* 0x000000f50800720c */ /* 0x080fe40003f46270 */
[C---:B------:R-:W-:Y:S01]  /*1ba00*/  ISETP.GE.AND P5, PT, R167.reuse, R244, PT ;  /* 0x000000f4a700720c */ /* 0x040fe20003fa6270 */
[----:B------:R-:W2:Y:S01]  /*1ba10*/  MUFU.TANH R32, R32 ;  /* 0x0000002000207308 */ /* 0x000ea20000002400 */
[----:B------:R-:W-:-:S02]  /*1ba20*/  ISETP.GE.AND P1, PT, R167, R245, PT ;  /* 0x000000f5a700720c */ /* 0x000fc40003f26270 */
[CC--:B------:R-:W-:Y:S02]  /*1ba30*/  ISETP.LT.OR P6, PT, R8.reuse, R247.reuse, P6 ;  /* 0x000000f70800720c */ /* 0x0c0fe400037c1670 */
[-C--:B------:R-:W-:Y:S02]  /*1ba40*/  ISETP.LT.OR P2, PT, R8, R246.reuse, P2 ;  /* 0x000000f60800720c */ /* 0x080fe40001741670 */
[C---:B------:R-:W-:Y:S02]  /*1ba50*/  ISETP.LT.OR P5, PT, R167.reuse, R247, P5 ;  /* 0x000000f7a700720c */ /* 0x040fe40002fa1670 */
[----:B------:R-:W-:Y:S02]  /*1ba60*/  ISETP.LT.OR P1, PT, R167, R246, P1 ;  /* 0x000000f6a700720c */ /* 0x000fe40000f21670 */
[----:B---3--:R-:W-:Y:S02]  /*1ba70*/  FSEL R35, R4, -INF , !P4 ;  /* 0xff80000004237808 */ /* 0x008fe40006000000 */
[----:B------:R-:W-:-:S02]  /*1ba80*/  FSEL R176, R176, -INF , !P6 ;  /* 0xff800000b0b07808 */ /* 0x000fc40007000000 */
[----:B-1----:R-:W-:Y:S02]  /*1ba90*/  FSEL R33, R33, -INF , !P2 ;  /* 0xff80000021217808 */ /* 0x002fe40005000000 */
[----:B------:R-:W-:Y:S02]  /*1baa0*/  FSEL R174, R174, -INF , !P5 ;  /* 0xff800000aeae7808 */ /* 0x000fe40006800000 */
[----:B--2---:R-:W-:Y:S01]  /*1bab0*/  FSEL R32, R32, -INF , !P1 ;  /* 0xff80000020207808 */ /* 0x004fe20004800000 */
        /* <DEDUP_REMOVED lines=59> */
[----:B------:R-:W-:Y:S05]  /*1be70*/  BRA `(.L_x_6771) ;  /* 0x0000003000007947 */ /* 0x000fea0003800000 */
.L_x_6770:
[----:B------:R-:W-:-:S05]  /*1be80*/  IMAD.MOV.U32 R12, RZ, RZ, c[0x0][0x198] ;  /* 0x00006600ff0c7624 */ /* 0x000fca00078e00ff */
[----:B------:R-:W-:-:S04]  /*1be90*/  LEA R12, -R12, RZ, 0x6 ;  /* 0x000000ff0c0c7211 */ /* 0x000fc800078e31ff */
[----:B------:R-:W-:Y:S02]  /*1bea0*/  SHF.R.S32.HI R4, RZ, 0x1f, R12 ;  /* 0x0000001fff047819 */ /* 0x000fe4000001140c */
.L_x_6771:
        /* <DEDUP_REMOVED lines=32> */
.L_x_6769:
[----:B-1----:R-:W-:Y:S01]  /*1c0b0*/  FMNMX.FTZ R13, R164, R0, !PT ;  /* 0x00000000a40d7209 */ /* 0x002fe20007810000 */
        /* <DEDUP_REMOVED lines=35> */
[----:B-1----:R-:W-:-:S03]  /*1c2f0*/  FMNMX.FTZ R4, R13, R4, !PT ;  /* 0x000000040d047209 */ /* 0x002fc60007810000 */
[----:B------:R-:W-:Y:S01]  /*1c300*/  LDSM.16.MT88.4 R12, [R222+0x10000] ;  /* 0x01000000de0c783b */ /* 0x000fe20000004200 */
        /* <DEDUP_REMOVED lines=9> */
[----:B------:R-:W-:-:S04]  /*1c3a0*/  FSEL R177, R177, RZ, P2 ;  /* 0x000000ffb1b17208 */ /* 0x000fc80001000000 */
[----:B------:R-:W-:Y:S01]  /*1c3b0*/  FSEL R34, R34, RZ, P1 ;  /* 0x000000ff22227208 */ /* 0x000fe20000800000 */
[--C-:B------:R-:W-:Y:S02]  /*1c3c0*/  FFMA.FTZ R168, R2, c[0x0][0x23c], -R177.reuse ;  /* 0x00008f0002a87a23 */ /* 0x100fe400000108b1 */
[----:B------:R-:W-:Y:S01]  /*1c3d0*/  FFMA.FTZ R166, R6, c[0x0][0x23c], -R177 ;  /* 0x00008f0006a67a23 */ /* 0x000fe200000108b1 */
[----:B------:R-:W-:Y:S01]  /*1c3e0*/  FSEL R6, R170, RZ, P1 ;  /* 0x000000ffaa067208 */ /* 0x000fe20000800000 */
[--C-:B------:R-:W-:Y:S01]  /*1c3f0*/  FFMA.FTZ R2, R5, c[0x0][0x23c], -R34.reuse ;  /* 0x00008f0005027a23 */ /* 0x100fe20000010822 */
[----:B------:R-:W-:Y:S01]  /*1c400*/  FSEL R5, R171, RZ, P2 ;  /* 0x000000ffab057208 */ /* 0x000fe20001000000 */
[----:B------:R-:W-:Y:S01]  /*1c410*/  FFMA.FTZ R173, R9, c[0x0][0x23c], -R34 ;  /* 0x00008f0009ad7a23 */ /* 0x000fe20000010822 */
[----:B------:R-:W-:Y:S01]  /*1c420*/  MUFU.EX2 R168, R168 ;  /* 0x000000a800a87308 */ /* 0x000fe20000000800 */
[----:B------:R-:W-:Y:S01]  /*1c430*/  FADD.FTZ R6, R3, -R6 ;  /* 0x8000000603067221 */ /* 0x000fe20000010000 */
[----:B------:R-:W1:Y:S01]  /*1c440*/  LDSM.16.MT88.4 R8, [R221+0x10000] ;  /* 0x01000000dd08783b */ /* 0x000e620000004200 */
[----:B------:R-:W-:-:S02]  /*1c450*/  FADD.FTZ R4, R164, -R5 ;  /* 0x80000005a4047221 */ /* 0x000fc40000010000 */
[--C-:B------:R-:W-:Y:S02]  /*1c460*/  FFMA.FTZ R169, R0, c[0x0][0x23c], -R177.reuse ;  /* 0x00008f0000a97a23 */ /* 0x100fe400000108b1 */
[--C-:B------:R-:W-:Y:S01]  /*1c470*/  FFMA.FTZ R167, R184, c[0x0][0x23c], -R177.reuse ;  /* 0x00008f00b8a77a23 */ /* 0x100fe200000108b1 */
[----:B------:R-:W-:Y:S01]  /*1c480*/  MUFU.EX2 R166, R166 ;  /* 0x000000a600a67308 */ /* 0x000fe20000000800 */
[--C-:B------:R-:W-:Y:S02]  /*1c490*/  FFMA.FTZ R165, R165, c[0x0][0x23c], -R34.reuse ;  /* 0x00008f00a5a57a23 */ /* 0x100fe40000010822 */
[----:B------:R-:W-:Y:S02]  /*1c4a0*/  FFMA.FTZ R0, R7, c[0x0][0x23c], -R34 ;  /* 0x00008f0007007a23 */ /* 0x000fe40000010822 */
[----:B------:R-:W-:Y:S02]  /*1c4b0*/  FMUL.FTZ R172, R4, c[0x0][0x23c] ;  /* 0x00008f0004ac7a20 */ /* 0x000fe40000410000 */
[----:B------:R-:W-:Y:S01]  /*1c4c0*/  FMUL.FTZ R164, R6, c[0x0][0x23c] ;  /* 0x00008f0006a47a20 */ /* 0x000fe20000410000 */
[----:B------:R-:W2:Y:S01]  /*1c4d0*/  MUFU.EX2 R169, R169 ;  /* 0x000000a900a97308 */ /* 0x000ea20000000800 */
[----:B------:R-:W-:-:S02]  /*1c4e0*/  FFMA.FTZ R3, R26, c[0x0][0x23c], -R177 ;  /* 0x00008f001a037a23 */ /* 0x000fc400000108b1 */
[--C-:B------:R-:W-:Y:S02]  /*1c4f0*/  FFMA.FTZ R182, R24, c[0x0][0x23c], -R177.reuse ;  /* 0x00008f0018b67a23 */ /* 0x100fe400000108b1 */
[--C-:B------:R-:W-:Y:S02]  /*1c500*/  FFMA.FTZ R179, R22, c[0x0][0x23c], -R177.reuse ;  /* 0x00008f0016b37a23 */ /* 0x100fe400000108b1 */
[--C-:B------:R-:W-:Y:S01]  /*1c510*/  FFMA.FTZ R184, R20, c[0x0][0x23c], -R177.reuse ;  /* 0x00008f0014b87a23 */ /* 0x100fe200000108b1 */
[----:B------:R-:W3:Y:S01]  /*1c520*/  MUFU.EX2 R167, R167 ;  /* 0x000000a700a77308 */ /* 0x000ee20000000800 */
[--C-:B------:R-:W-:Y:S02]  /*1c530*/  FFMA.FTZ R181, R27, c[0x0][0x23c], -R34.reuse ;  /* 0x00008f001bb57a23 */ /* 0x100fe40000010822 */
[--C-:B------:R-:W-:Y:S02]  /*1c540*/  FFMA.FTZ R186, R25, c[0x0][0x23c], -R34.reuse ;  /* 0x00008f0019ba7a23 */ /* 0x100fe40000010822 */
[--C-:B------:R-:W-:Y:S01]  /*1c550*/  FFMA.FTZ R183, R23, c[0x0][0x23c], -R34.reuse ;  /* 0x00008f0017b77a23 */ /* 0x100fe20000010822 */
[----:B------:R-:W-:Y:S01]  /*1c560*/  LDSM.16.MT88.4 R24, [R220+0x10800] ;  /* 0x01080000dc18783b */ /* 0x000fe20000004200 */
[----:B------:R-:W-:Y:S01]  /*1c570*/  FFMA.FTZ R188, R21, c[0x0][0x23c], -R34 ;  /* 0x00008f0015bc7a23 */ /* 0x000fe20000010822 */
[----:B------:R-:W-:Y:S01]  /*1c580*/  MUFU.EX2 R165, R165 ;  /* 0x000000a500a57308 */ /* 0x000fe20000000800 */
[----:B--2---:R-:W-:Y:S01]  /*1c590*/  F2FP.PACK_AB R4, R168, R169 ;  /* 0x000000a9a804723e */ /* 0x004fe200000000ff */
[----:B------:R-:W-:Y:S01]  /*1c5a0*/  LDSM.16.MT88.4 R20, [R224+0x12800] ;  /* 0x01280000e014783b */ /* 0x000fe20000004200 */
[----:B------:R-:W-:-:S02]  /*1c5b0*/  FFMA.FTZ R193, R196, c[0x0][0x23c], -R177 ;  /* 0x00008f00c4c17a23 */ /* 0x000fc400000108b1 */
[--C-:B------:R-:W-:Y:S02]  /*1c5c0*/  FFMA.FTZ R195, R190, c[0x0][0x23c], -R177.reuse ;  /* 0x00008f00bec37a23 */ /* 0x100fe400000108b1 */
[--C-:B------:R-:W-:Y:S01]  /*1c5d0*/  FFMA.FTZ R194, R194, c[0x0][0x23c], -R177.reuse ;  /* 0x00008f00c2c27a23 */ /* 0x100fe200000108b1 */
[----:B------:R-:W2:Y:S01]  /*1c5e0*/  MUFU.EX2 R2, R2 ;  /* 0x0000000200027308 */ /* 0x000ea20000000800 */
[----:B---3--:R-:W-:Y:S01]  /*1c5f0*/  F2FP.PACK_AB R6, R166, R167 ;  /* 0x000000a7a606723e */ /* 0x008fe200000000ff */
[----:B------:R-:W-:Y:S02]  /*1c600*/  FFMA.FTZ R192, R192, c[0x0][0x23c], -R177 ;  /* 0x00008f00c0c07a23 */ /* 0x000fe400000108b1 */
        /* <DEDUP_REMOVED lines=8> */
[----:B--2---:R-:W-:Y:S01]  /*1c690*/  F2FP.PACK_AB R5, R2, R165 ;  /* 0x000000a50205723e */ /* 0x004fe200000000ff */
[--C-:B------:R-:W-:Y:S02]  /*1c6a0*/  FFMA.FTZ R176, R176, c[0x0][0x23c], -R177.reuse ;  /* 0x00008f00b0b07a23 */ /* 0x100fe400000108b1 */
[----:B------:R-:W-:Y:S02]  /*1c6b0*/  FFMA.FTZ R177, R174, c[0x0][0x23c], -R177 ;  /* 0x00008f00aeb17a23 */ /* 0x000fe400000108b1 */
[----:B------:R-:W-:-:S02]  /*1c6c0*/  FFMA.FTZ R174, R175, c[0x0][0x23c], -R34 ;  /* 0x00008f00afae7a23 */ /* 0x000fc40000010822 */
[----:B------:R-:W2:Y:S01]  /*1c6d0*/  MUFU.EX2 R172, R172 ;  /* 0x000000ac00ac7308 */ /* 0x000ea20000000800 */
[--C-:B------:R-:W-:Y:S02]  /*1c6e0*/  FFMA.FTZ R175, R35, c[0x0][0x23c], -R34.reuse ;  /* 0x00008f0023af7a23 */ /* 0x100fe40000010822 */
[--C-:B------:R-:W-:Y:S02]  /*1c6f0*/  FFMA.FTZ R178, R33, c[0x0][0x23c], -R34.reuse ;  /* 0x00008f0021b27a23 */ /* 0x100fe40000010822 */
[----:B------:R-:W-:Y:S02]  /*1c700*/  FFMA.FTZ R191, R32, c[0x0][0x23c], -R34 ;  /* 0x00008f0020bf7a23 */ /* 0x000fe40000010822 */
[----:B------:R-:W-:Y:S01]  /*1c710*/  LDSM.16.MT88.4 R32, [R221+0x11800] ;  /* 0x01180000dd20783b */ /* 0x000fe20000004200 */
[----:B------:R-:W4:Y:S01]  /*1c720*/  MUFU.EX2 R164, R164 ;  /* 0x000000a400a47308 */ /* 0x000f220000000800 */
[----:B---3--:R-:W-:Y:S01]  /*1c730*/  F2FP.PACK_AB R7, R173, R0 ;  /* 0x00000000ad07723e */ /* 0x008fe200000000ff */
[----:B--2---:R-:W-:-:S06]  /*1c740*/  FMUL.FTZ R160, R160, R172 ;  /* 0x000000aca0a07220 */ /* 0x004fcc0000410000 */
[----:B------:R-:W-:Y:S01]  /*1c750*/  MUFU.EX2 R3, R3 ;  /* 0x0000000300037308 */ /* 0x000fe20000000800 */
[-C--:B------:R-:W-:Y:S02]  /*1c760*/  FMUL.FTZ R161, R161, R172.reuse ;  /* 0x000000aca1a17220 */ /* 0x080fe40000410000 */
[-C--:B------:R-:W-:Y:S02]  /*1c770*/  FMUL.FTZ R156, R156, R172.reuse ;  /* 0x000000ac9c9c7220 */ /* 0x080fe40000410000 */
[----:B------:R-:W-:Y:S02]  /*1c780*/  FMUL.FTZ R157, R157, R172 ;  /* 0x000000ac9d9d7220 */ /* 0x000fe40000410000 */
[-C--:B----4-:R-:W-:Y:S01]  /*1c790*/  FMUL.FTZ R162, R162, R164.reuse ;  /* 0x000000a4a2a27220 */ /* 0x090fe20000410000 */
[----:B------:R-:W2:Y:S01]  /*1c7a0*/  MUFU.EX2 R182, R182 ;  /* 0x000000b600b67308 */ /* 0x000ea20000000800 */
        /* <DEDUP_REMOVED lines=30> */
[C---:B-1----:R-:W-:Y:S01]  /*1c990*/  HMMA.16816.F32 R144, R4.reuse, R8, R144 ;  /* 0x000000080490723c */ /* 0x042fe20000001890 */
[----:B------:R-:W-:Y:S02]  /*1c9a0*/  FMUL.FTZ R137, R137, R172 ;  /* 0x000000ac89897220 */ /* 0x000fe40000410000 */
        /* <DEDUP_REMOVED lines=24> */
[----:B----4-:R-:W-:Y:S01]  /*1cb30*/  HMMA.16816.F32 R36, R4, R12, R36 ;  /* 0x0000000c0424723c */ /* 0x010fe20000001824 */
[----:B------:R-:W-:-:S02]  /*1cb40*/  FMUL.FTZ R45, R45, R172 ;  /* 0x000000ac2d2d7220 */ /* 0x000fc40000410000 */
        /* <DEDUP_REMOVED lines=8> */
[----:B------:R-:W-:Y:S01]  /*1cbd0*/  MUFU.EX2 R195, R195 ;  /* 0x000000c300c37308 */ /* 0x000fe20000000800 */
        /* <DEDUP_REMOVED lines=28> */
[----:B----4-:R-:W-:Y:S01]  /*1cda0*/  HMMA.16816.F32 R60, R4, R12, R60 ;  /* 0x0000000c043c723c */ /* 0x010fe2000000183c */
[----:B------:R-:W-:Y:S02]  /*1cdb0*/  FMUL.FTZ R69, R69, R172 ;  /* 0x000000ac45457220 */ /* 0x000fe40000410000 */
[-C--:B------:R-:W-:Y:S01]  /*1cdc0*/  FMUL.FTZ R70, R70, R164.reuse ;  /* 0x000000a446467220 */ /* 0x080fe20000410000 */
[----:B------:R-:W-:Y:S01]  /*1cdd0*/  MUFU.EX2 R180, R180 ;  /* 0x000000b400b47308 */ /* 0x000fe20000000800 */
[----:B------:R-:W-:-:S02]  /*1cde0*/  FMUL.FTZ R71, R71, R164 ;  /* 0x000000a447477220 */ /* 0x000fc40000410000 */
[-C--:B------:R-:W-:Y:S01]  /*1cdf0*/  FMUL.FTZ R72, R72, R172.reuse ;  /* 0x000000ac48487220 */ /* 0x080fe20000410000 */
[C---:B------:R-:W-:Y:S01]  /*1ce00*/  HMMA.16816.F32 R64, R4.reuse, R14, R64 ;  /* 0x0000000e0440723c */ /* 0x040fe20000001840 */
[----:B------:R-:W-:Y:S01]  /*1ce10*/  FMUL.FTZ R73, R73, R172 ;  /* 0x000000ac49497220 */ /* 0x000fe20000410000 */
[----:B------:R-:W4:Y:S01]  /*1ce20*/  LDSM.16.MT88.4 R12, [R221+0x14000] ;  /* 0x01400000dd0c783b */ /* 0x000f220000004200 */
        /* <DEDUP_REMOVED lines=8> */
[----:B------:R-:W-:Y:S02]  /*1ceb0*/  FMUL.FTZ R79, R79, R164 ;  /* 0x000000a44f4f7220 */ /* 0x000fe40000410000 */
[-C--:B------:R-:W-:Y:S01]  /*1cec0*/  FMUL.FTZ R80, R80, R172.reuse ;  /* 0x000000ac50507220 */ /* 0x080fe20000410000 */
[----:B------:R-:W-:Y:S01]  /*1ced0*/  HMMA.16816.F32 R72, R4, R10, R72 ;  /* 0x0000000a0448723c */ /* 0x000fe20000001848 */
[----:B------:R-:W1:Y:S01]  /*1cee0*/  LDSM.16.MT88.4 R8, [R220+0x14000] ;  /* 0x01400000dc08783b */ /* 0x000e620000004200 */
        /* <DEDUP_REMOVED lines=33> */
[-C--:B------:R-:W-:Y:S02]  /*1d100*/  FMUL.FTZ R102, R102, R164.reuse ;  /* 0x000000a466667220 */ /* 0x080fe40000410000 */
[----:B------:R-:W-:Y:S02]  /*1d110*/  FMUL.FTZ R103, R103, R164 ;  /* 0x000000a467677220 */ /* 0x000fe40000410000 */
[-C--:B------:R-:W-:Y:S01]  /*1d120*/  FMUL.FTZ R104, R104, R172.reuse ;  /* 0x000000ac68687220 */ /* 0x080fe20000410000 */
[----:B------:R-:W-:Y:S01]  /*1d130*/  HMMA.16816.F32 R96, R4, R10, R96 ;  /* 0x0000000a0460723c */ /* 0x000fe20000001860 */
[----:B------:R-:W1:Y:S01]  /*1d140*/  LDSM.16.MT88.4 R8, [R221+0x16000] ;  /* 0x01600000dd08783b */ /* 0x000e620000004200 */
        /* <DEDUP_REMOVED lines=15> */
[----:B----4-:R-:W-:Y:S01]  /*1d240*/  HMMA.16816.F32 R108, R4, R12, R108 ;  /* 0x0000000c046c723c */ /* 0x010fe2000000186c */
[----:B------:R-:W-:Y:S02]  /*1d250*/  FMUL.FTZ R117, R117, R172 ;  /* 0x000000ac75757220 */ /* 0x000fe40000410000 */
[-C--:B------:R-:W-:Y:S02]  /*1d260*/  FMUL.FTZ R118, R118, R164.reuse ;  /* 0x000000a476767220 */ /* 0x080fe40000410000 */
[----:B------:R-:W-:-:S02]  /*1d270*/  FMUL.FTZ R119, R119, R164 ;  /* 0x000000a477777220 */ /* 0x000fc40000410000 */
[-C--:B------:R-:W-:Y:S01]  /*1d280*/  FMUL.FTZ R120, R120, R172.reuse ;  /* 0x000000ac78787220 */ /* 0x080fe20000410000 */
[C---:B------:R-:W-:Y:S01]  /*1d290*/  HMMA.16816.F32 R112, R4.reuse, R14, R112 ;  /* 0x0000000e0470723c */ /* 0x040fe20000001870 */
[----:B------:R-:W-:Y:S01]  /*1d2a0*/  FMUL.FTZ R121, R121, R172 ;  /* 0x000000ac79797220 */ /* 0x000fe20000410000 */
[----:B------:R-:W4:Y:S01]  /*1d2b0*/  LDSM.16.MT88.4 R12, [R224+0x10800] ;  /* 0x01080000e00c783b */ /* 0x000f220000004200 */
[-C--:B------:R-:W-:Y:S02]  /*1d2c0*/  FMUL.FTZ R122, R122, R164.reuse ;  /* 0x000000a47a7a7220 */ /* 0x080fe40000410000 */
        /* <DEDUP_REMOVED lines=19> */
[----:B--2---:R-:W-:Y:S02]  /*1d400*/  F2FP.PACK_AB R4, R182, R3 ;  /* 0x00000003b604723e */ /* 0x004fe400000000ff */
[----:B-----5:R-:W-:Y:S01]  /*1d410*/  F2FP.PACK_AB R5, R186, R181 ;  /* 0x000000b5ba05723e */ /* 0x020fe200000000ff */
[----:B------:R-:W-:Y:S01]  /*1d420*/  FADD.FTZ R3, R3, R166 ;  /* 0x000000a603037221 */ /* 0x000fe20000010000 */
[----:B------:R-:W-:Y:S02]  /*1d430*/  F2FP.PACK_AB R6, R184, R179 ;  /* 0x000000b3b806723e */ /* 0x000fe400000000ff */
[----:B------:R-:W-:Y:S01]  /*1d440*/  F2FP.PACK_AB R7, R188, R183 ;  /* 0x000000b7bc07723e */ /* 0x000fe200000000ff */
[----:B------:R-:W-:-:S04]  /*1d450*/  FADD.FTZ R182, R182, R3 ;  /* 0x00000003b6b67221 */ /* 0x000fc80000010000 */
[----:B------:R-:W-:Y:S02]  /*1d460*/  FADD.FTZ R179, R179, R182 ;  /* 0x000000b6b3b37221 */ /* 0x000fe40000010000 */
[----:B----4-:R-:W-:Y:S02]  /*1d470*/  HMMA.16816.F32 R160, R4, R12, R160 ;  /* 0x0000000c04a0723c */ /* 0x010fe400000018a0 */
[----:B------:R-:W-:-:S06]  /*1d480*/  FADD.FTZ R184, R184, R179 ;  /* 0x000000b3b8b87221 */ /* 0x000fcc0000010000 */
        /* <DEDUP_REMOVED lines=35> */
[C---:B--2---:R-:W-:Y:S08]  /*1d6c0*/  HMMA.16816.F32 R100, R4.reuse, R12, R100 ;  /* 0x0000000c0464723c */ /* 0x044ff00000001864 */
        /* <DEDUP_REMOVED lines=14> */
[----:B------:R-:W-:Y:S02]  /*1d7b0*/  F2FP.PACK_AB R6, R195, R192 ;  /* 0x000000c0c306723e */ /* 0x000fe400000000ff */
[----:B------:R-:W-:-:S07]  /*1d7c0*/  F2FP.PACK_AB R7, R196, R187 ;  /* 0x000000bbc407723e */ /* 0x000fce00000000ff */
[C---:B-----5:R-:W-:Y:S08]  /*1d7d0*/  HMMA.16816.F32 R144, R4.reuse, R20, R144 ;  /* 0x000000140490723c */ /* 0x060ff00000001890 */
        /* <DEDUP_REMOVED lines=90> */
[C---:B---3--:R-:W-:Y:S01]  /*1dd80*/  HMMA.16816.F32 R68, R4.reuse, R16, R68 ;  /* 0x000000100444723c */ /* 0x048fe20000001844 */
[----:B------:R-:W-:Y:S01]  /*1dd90*/  FADD.FTZ R174, R174, R3 ;  /* 0x00000003aeae7221 */ /* 0x000fe20000010000 */
[----:B------:R-:W-:Y:S01]  /*1dda0*/  MOV R3, R170 ;  /* 0x000000aa00037202 */ /* 0x000fe20000000f00 */
        /* <DEDUP_REMOVED lines=25> */
.L_x_6766:
        /* <DEDUP_REMOVED lines=17> */
.L_x_6776:
        /* <DEDUP_REMOVED lines=65> */
.L_x_6773:
        /* <DEDUP_REMOVED lines=14> */
[----:B------:R-:W-:Y:S01]  /*1e540*/  ISETP.GT.AND P0, PT, R240, R231, PT ;  /* 0x000000e7f000720c */ /* 0x000fe20003f04270 */
        /* <DEDUP_REMOVED lines=15> */
[----:B------:R-:W3:Y:S06]  /*1e640*/  LDSM.16.M88.4 R8, [R229+0x8000] ;  /* 0x00800000e508783b */ /* 0x000eec0000000200 */
        /* <DEDUP_REMOVED lines=16> */
[----:B------:R-:W4:Y:S06]  /*1e750*/  LDSM.16.M88.4 R196, [R223+0x8800] ;  /* 0x00880000dfc4783b */ /* 0x000f2c0000000200 */
[----:B------:R-:W-:Y:S01]  /*1e760*/  LDSM.16.M88.4 R200, [R223+0x9800] ;  /* 0x00980000dfc8783b */ /* 0x000fe20000000200 */
[C---:B------:R-:W-:Y:S08]  /*1e770*/  HMMA.16816.F32 R24, R32.reuse, R26, RZ ;  /* 0x0000001a2018723c */ /* 0x040ff000000018ff */
[C---:B-----5:R-:W-:Y:S08]  /*1e780*/  HMMA.16816.F32 R28, R32.reuse, R164, RZ ;  /* 0x000000a4201c723c */ /* 0x060ff000000018ff */
[----:B------:R-:W-:Y:S01]  /*1e790*/  HMMA.16816.F32 R32, R32, R166, RZ ;  /* 0x000000a62020723c */ /* 0x000fe200000018ff */
[----:B------:R-:W5:Y:S07]  /*1e7a0*/  LDSM.16.M88.4 R164, [R223+0x9000] ;  /* 0x00900000dfa4783b */ /* 0x000f6e0000000200 */
[C---:B-1----:R-:W-:Y:S08]  /*1e7b0*/  HMMA.16816.F32 R4, R168.reuse, R172, R4 ;  /* 0x000000aca804723c */ /* 0x042ff00000001804 */
[C---:B------:R-:W-:Y:S01]  /*1e7c0*/  HMMA.16816.F32 R8, R168.reuse, R174, R8 ;  /* 0x000000aea808723c */ /* 0x040fe20000001808 */
        /* <DEDUP_REMOVED lines=8> */
[----:B------:R-:W-:Y:S01]  /*1e850*/  HMMA.16816.F32 R32, R168, R186, R32 ;  /* 0x000000baa820723c */ /* 0x000fe20000001820 */
[----:B------:R-:W1:Y:S06]  /*1e860*/  LDSM.16.M88.4 R168, [R216+0x1000] ;  /* 0x00100000d8a8783b */ /* 0x000e6c0000000200 */
[----:B------:R-:W1:Y:S01]  /*1e870*/  LDSM.16.M88.4 R184, [R216+0x1800] ;  /* 0x00180000d8b8783b */ /* 0x000e620000000200 */
[C---:B--2---:R-:W-:Y:S08]  /*1e880*/  HMMA.16816.F32 R4, R188.reuse, R192, R4 ;  /* 0x000000c0bc04723c */ /* 0x044ff00000001804 */
[C---:B------:R-:W-:Y:S01]  /*1e890*/  HMMA.16816.F32 R8, R188.reuse, R194, R8 ;  /* 0x000000c2bc08723c */ /* 0x040fe20000001808 */
[----:B------:R-:W-:Y:S07]  /*1e8a0*/  LDSM.16.M88.4 R192, [R229+0xa000] ;  /* 0x00a00000e5c0783b */ /* 0x000fee0000000200 */
[C---:B----4-:R-:W-:Y:S08]  /*1e8b0*/  HMMA.16816.F32 R12, R188.reuse, R196, R12 ;  /* 0x000000c4bc0c723c */ /* 0x050ff0000000180c */
[C---:B------:R-:W-:Y:S01]  /*1e8c0*/  HMMA.16816.F32 R16, R188.reuse, R198, R16 ;  /* 0x000000c6bc10723c */ /* 0x040fe20000001810 */
[----:B------:R-:W-:Y:S07]  /*1e8d0*/  LDSM.16.M88.4 R196, [R229+0xa800] ;  /* 0x00a80000e5c4783b */ /* 0x000fee0000000200 */
[C---:B-----5:R-:W-:Y:S08]  /*1e8e0*/  HMMA.16816.F32 R20, R188.reuse, R164, R20 ;  /* 0x000000a4bc14723c */ /* 0x060ff00000001814 */
[C---:B------:R-:W-:Y:S01]  /*1e8f0*/  HMMA.16816.F32 R24, R188.reuse, R166, R24 ;  /* 0x000000a6bc18723c */ /* 0x040fe20000001818 */
[----:B------:R-:W2:Y:S07]  /*1e900*/  LDSM.16.M88.4 R164, [R230+0x2000] ;  /* 0x00200000e6a4783b */ /* 0x000eae0000000200 */
[C---:B------:R-:W-:Y:S08]  /*1e910*/  HMMA.16816.F32 R28, R188.reuse, R200, R28 ;  /* 0x000000c8bc1c723c */ /* 0x040ff0000000181c */
[----:B------:R-:W-:Y:S01]  /*1e920*/  HMMA.16816.F32 R32, R188, R202, R32 ;  /* 0x000000cabc20723c */ /* 0x000fe20000001820 */
[----:B------:R-:W4:Y:S06]  /*1e930*/  LDSM.16.M88.4 R188, [R229+0xb000] ;  /* 0x00b00000e5bc783b */ /* 0x000f2c0000000200 */
[----:B------:R-:W5:Y:S01]  /*1e940*/  LDSM.16.M88.4 R200, [R229+0xb800] ;  /* 0x00b80000e5c8783b */ /* 0x000f620000000200 */
[C---:B-1----:R-:W-:Y:S08]  /*1e950*/  HMMA.16816.F32 R4, R172.reuse, R176, R4 ;  /* 0x000000b0ac04723c */ /* 0x042ff00000001804 */
[C---:B------:R-:W-:Y:S01]  /*1e960*/  HMMA.16816.F32 R8, R172.reuse, R178, R8 ;  /* 0x000000b2ac08723c */ /* 0x040fe20000001808 */
[----:B------:R-:W-:Y:S07]  /*1e970*/  LDSM.16.M88.4 R176, [R215] ;  /* 0x00000000d7b0783b */ /* 0x000fee0000000200 */
[C---:B---3--:R-:W-:Y:S08]  /*1e980*/  HMMA.16816.F32 R12, R172.reuse, R180, R12 ;  /* 0x000000b4ac0c723c */ /* 0x048ff0000000180c */
[C---:B------:R-:W-:Y:S01]  /*1e990*/  HMMA.16816.F32 R16, R172.reuse, R182, R16 ;  /* 0x000000b6ac10723c */ /* 0x040fe20000001810 */
[----:B------:R-:W-:Y:S07]  /*1e9a0*/  LDSM.16.M88.4 R180, [R214] ;  /* 0x00000000d6b4783b */ /* 0x000fee0000000200 */
[C---:B------:R-:W-:Y:S08]  /*1e9b0*/  HMMA.16816.F32 R20, R172.reuse, R168, R20 ;  /* 0x000000a8ac14723c */ /* 0x040ff00000001814 */
[C---:B------:R-:W-:Y:S01]  /*1e9c0*/  HMMA.16816.F32 R24, R172.reuse, R170, R24 ;  /* 0x000000aaac18723c */ /* 0x040fe20000001818 */
[----:B------:R-:W1:Y:S07]  /*1e9d0*/  LDSM.16.M88.4 R168, [R228+0x2000] ;  /* 0x00200000e4a8783b */ /* 0x000e6e0000000200 */
[C---:B------:R-:W-:Y:S08]  /*1e9e0*/  HMMA.16816.F32 R28, R172.reuse, R184, R28 ;  /* 0x000000b8ac1c723c */ /* 0x040ff0000000181c */
[----:B------:R-:W-:Y:S01]  /*1e9f0*/  HMMA.16816.F32 R32, R172, R186, R32 ;  /* 0x000000baac20723c */ /* 0x000fe20000001820 */
[----:B------:R-:W3:Y:S06]  /*1ea00*/  LDSM.16.M88.4 R172, [R213] ;  /* 0x00000000d5ac783b */ /* 0x000eec0000000200 */
[----:B------:R-:W1:Y:S01]  /*1ea10*/  LDSM.16.M88.4 R184, [R212] ;  /* 0x00000000d4b8783b */ /* 0x000e620000000200 */
        /* <DEDUP_REMOVED lines=11> */
[----:B------:R-:W4:Y:S06]  /*1ead0*/  LDSM.16.M88.4 R164, [R223+0xb000] ;  /* 0x00b00000dfa4783b */ /* 0x000f2c0000000200 */
[----:B------:R-:W5:Y:S01]  /*1eae0*/  LDSM.16.M88.4 R200, [R223+0xb800] ;  /* 0x00b80000dfc8783b */ /* 0x000f620000000200 */
        /* <DEDUP_REMOVED lines=11> */
[----:B------:R-:W3:Y:S06]  /*1eba0*/  LDSM.16.M88.4 R168, [R216+0x3000] ;  /* 0x00300000d8a8783b */ /* 0x000eec0000000200 */
[----:B------:R-:W1:Y:S01]  /*1ebb0*/  LDSM.16.M88.4 R184, [R216+0x3800] ;  /* 0x00380000d8b8783b */ /* 0x000e620000000200 */
        /* <DEDUP_REMOVED lines=15> */
[----:B------:R-:W-:Y:S07]  /*1ecb0*/  LDSM.16.M88.4 R176, [R211] ;  /* 0x00000000d3b0783b */ /* 0x000fee0000000200 */
[C---:B------:R-:W-:Y:S08]  /*1ecc0*/  HMMA.16816.F32 R12, R172.reuse, R180, R12 ;  /* 0x000000b4ac0c723c */ /* 0x040ff0000000180c */
[C---:B------:R-:W-:Y:S01]  /*1ecd0*/  HMMA.16816.F32 R16, R172.reuse, R182, R16 ;  /* 0x000000b6ac10723c */ /* 0x040fe20000001810 */
[----:B------:R-:W-:Y:S07]  /*1ece0*/  LDSM.16.M88.4 R180, [R210] ;  /* 0x00000000d2b4783b */ /* 0x000fee0000000200 */
[C---:B---3--:R-:W-:Y:S08]  /*1ecf0*/  HMMA.16816.F32 R20, R172.reuse, R168, R20 ;  /* 0x000000a8ac14723c */ /* 0x048ff00000001814 */
        /* <DEDUP_REMOVED lines=18> */
[----:B------:R-:W-:Y:S01]  /*1ee20*/  LDSM.16.M88.4 R200, [R216+0x4800] ;  /* 0x00480000d8c8783b */ /* 0x000fe20000000200 */
        /* <DEDUP_REMOVED lines=12> */
[----:B------:R-:W5:Y:S01]  /*1eef0*/  LDSM.16.M88.4 R184, [R216+0x5800] ;  /* 0x00580000d8b8783b */ /* 0x000f620000000200 */
        /* <DEDUP_REMOVED lines=9> */
[C---:B-1----:R-:W-:Y:S08]  /*1ef90*/  HMMA.16816.F32 R28, R188.reuse, R172, R28 ;  /* 0x000000acbc1c723c */ /* 0x042ff0000000181c */
[----:B------:R-:W-:Y:S01]  /*1efa0*/  HMMA.16816.F32 R32, R188, R174, R32 ;  /* 0x000000aebc20723c */ /* 0x000fe20000001820 */
[----:B------:R-:W1:Y:S06]  /*1efb0*/  LDSM.16.M88.4 R172, [R229+0xf000] ;  /* 0x00f00000e5ac783b */ /* 0x000e6c0000000200 */
[----:B------:R-:W-:Y:S01]  /*1efc0*/  LDSM.16.M88.4 R188, [R228+0x6000] ;  /* 0x00600000e4bc783b */ /* 0x000fe20000000200 */
[C---:B------:R-:W-:Y:S08]  /*1efd0*/  HMMA.16816.F32 R4, R176.reuse, R180, R4 ;  /* 0x000000b4b004723c */ /* 0x040ff00000001804 */
[C---:B------:R-:W-:Y:S01]  /*1efe0*/  HMMA.16816.F32 R8, R176.reuse, R182, R8 ;  /* 0x000000b6b008723c */ /* 0x040fe20000001808 */
[----:B------:R-:W1:Y:S07]  /*1eff0*/  LDSM.16.M88.4 R180, [R229+0xf800] ;  /* 0x00f80000e5b4783b */ /* 0x000e6e0000000200 */
[C---:B------:R-:W-:Y:S08]  /*1f000*/  HMMA.16816.F32 R12, R176.reuse, R200, R12 ;  /* 0x000000c8b00c723c */ /* 0x040ff0000000180c */
[C---:B------:R-:W-:Y:S01]  /*1f010*/  HMMA.16816.F32 R16, R176.reuse, R202, R16 ;  /* 0x000000cab010723c */ /* 0x040fe20000001810 */
[----:B------:R-:W1:Y:S07]  /*1f020*/  LDSM.16.M88.4 R200, [R207] ;  /* 0x00000000cfc8783b */ /* 0x000e6e0000000200 */
[C---:B---3--:R-:W-:Y:S08]  /*1f030*/  HMMA.16816.F32 R20, R176.reuse, R168, R20 ;  /* 0x000000a8b014723c */ /* 0x048ff00000001814 */
[C---:B------:R-:W-:Y:S01]  /*1f040*/  HMMA.16816.F32 R24, R176.reuse, R170, R24 ;  /* 0x000000aab018723c */ /* 0x040fe20000001818 */
[----:B------:R-:W3:Y:S07]  /*1f050*/  LDSM.16.M88.4 R168, [R206] ;  /* 0x00000000cea8783b */ /* 0x000eee0000000200 */
[C---:B-----5:R-:W-:Y:S08]  /*1f060*/  HMMA.16816.F32 R28, R176.reuse, R184, R28 ;  /* 0x000000b8b01c723c */ /* 0x060ff0000000181c */
[----:B------:R-:W-:Y:S01]  /*1f070*/  HMMA.16816.F32 R32, R176, R186, R32 ;  /* 0x000000bab020723c */ /* 0x000fe20000001820 */
[----:B------:R-:W5:Y:S06]  /*1f080*/  LDSM.16.M88.4 R176, [R205] ;  /* 0x00000000cdb0783b */ /* 0x000f6c0000000200 */
[----:B------:R-:W-:Y:S01]  /*1f090*/  LDSM.16.M88.4 R184, [R226+0x6000] ;  /* 0x00600000e2b8783b */ /* 0x000fe20000000200 */
[C---:B--2---:R-:W-:Y:S08]  /*1f0a0*/  HMMA.16816.F32 R4, R192.reuse, R196, R4 ;  /* 0x000000c4c004723c */ /* 0x044ff00000001804 */
[C---:B------:R-:W-:Y:S01]  /*1f0b0*/  HMMA.16816.F32 R8, R192.reuse, R198, R8 ;  /* 0x000000c6c008723c */ /* 0x040fe20000001808 */
[----:B------:R-:W-:Y:S07]  /*1f0c0*/  LDSM.16.M88.4 R196, [R223+0xe000] ;  /* 0x00e00000dfc4783b */ /* 0x000fee0000000200 */
[C---:B----4-:R-:W-:Y:S08]  /*1f0d0*/  HMMA.16816.F32 R12, R192.reuse, R164, R12 ;  /* 0x000000a4c00c723c */ /* 0x050ff0000000180c */
[C---:B------:R-:W-:Y:S01]  /*1f0e0*/  HMMA.16816.F32 R16, R192.reuse, R166, R16 ;  /* 0x000000a6c010723c */ /* 0x040fe20000001810 */
[----:B------:R-:W2:Y:S07]  /*1f0f0*/  LDSM.16.M88.4 R164, [R204] ;  /* 0x00000000cca4783b */ /* 0x000eae0000000200 */
[C---:B-1----:R-:W-:Y:S08]  /*1f100*/  HMMA.16816.F32 R20, R192.reuse, R172, R20 ;  /* 0x000000acc014723c */ /* 0x042ff00000001814 */
[C---:B------:R-:W-:Y:S01]  /*1f110*/  HMMA.16816.F32 R24, R192.reuse, R174, R24 ;  /* 0x000000aec018723c */ /* 0x040fe20000001818 */
[----:B------:R-:W1:Y:S07]  /*1f120*/  LDSM.16.M88.4 R172, [R223+0xe800] ;  /* 0x00e80000dfac783b */ /* 0x000e6e0000000200 */
[C---:B------:R-:W-:Y:S08]  /*1f130*/  HMMA.16816.F32 R28, R192.reuse, R180, R28 ;  /* 0x000000b4c01c723c */ /* 0x040ff0000000181c */
[----:B------:R-:W-:Y:S01]  /*1f140*/  HMMA.16816.F32 R32, R192, R182, R32 ;  /* 0x000000b6c020723c */ /* 0x000fe20000001820 */
[----:B------:R-:W4:Y:S06]  /*1f150*/  LDSM.16.M88.4 R180, [R223+0xf000] ;  /* 0x00f00000dfb4783b */ /* 0x000f2c0000000200 */
[----:B------:R-:W-:Y:S01]  /*1f160*/  LDSM.16.M88.4 R192, [R225+0x6000] ;  /* 0x00600000e1c0783b */ /* 0x000fe20000000200 */
[C---:B------:R-:W-:Y:S08]  /*1f170*/  HMMA.16816.F32 R4, R188.reuse, R200, R4 ;  /* 0x000000c8bc04723c */ /* 0x040ff00000001804 */
[C---:B------:R-:W-:Y:S01]  /*1f180*/  HMMA.16816.F32 R8, R188.reuse, R202, R8 ;  /* 0x000000cabc08723c */ /* 0x040fe20000001808 */
[----:B------:R-:W-:Y:S07]  /*1f190*/  LDSM.16.M88.4 R200, [R216+0x6000] ;  /* 0x00600000d8c8783b */ /* 0x000fee0000000200 */
[C---:B---3--:R-:W-:Y:S08]  /*1f1a0*/  HMMA.16816.F32 R12, R188.reuse, R168, R12 ;  /* 0x000000a8bc0c723c */ /* 0x048ff0000000180c */
[C---:B------:R-:W-:Y:S01]  /*1f1b0*/  HMMA.16816.F32 R16, R188.reuse, R170, R16 ;  /* 0x000000aabc10723c */ /* 0x040fe20000001810 */
[----:B------:R-:W3:Y:S07]  /*1f1c0*/  LDSM.16.M88.4 R168, [R223+0xf800] ;  /* 0x00f80000dfa8783b */ /* 0x000eee0000000200 */
[C---:B-----5:R-:W-:Y:S08]  /*1f1d0*/  HMMA.16816.F32 R20, R188.reuse, R176, R20 ;  /* 0x000000b0bc14723c */ /* 0x060ff00000001814 */
[C---:B------:R-:W-:Y:S08]  /*1f1e0*/  HMMA.16816.F32 R24, R188.reuse, R178, R24 ;  /* 0x000000b2bc18723c */ /* 0x040ff00000001818 */
[C---:B--2---:R-:W-:Y:S08]  /*1f1f0*/  HMMA.16816.F32 R28, R188.reuse, R164, R28 ;  /* 0x000000a4bc1c723c */ /* 0x044ff0000000181c */
[----:B------:R-:W-:Y:S01]  /*1f200*/  HMMA.16816.F32 R32, R188, R166, R32 ;  /* 0x000000a6bc20723c */ /* 0x000fe20000001820 */
[----:B------:R-:W2:Y:S07]  /*1f210*/  LDSM.16.M88.4 R164, [R216+0x6800] ;  /* 0x00680000d8a4783b */ /* 0x000eae0000000200 */
[C---:B------:R-:W-:Y:S08]  /*1f220*/  HMMA.16816.F32 R4, R184.reuse, R196, R4 ;  /* 0x000000c4b804723c */ /* 0x040ff00000001804 */
[C---:B------:R-:W-:Y:S08]  /*1f230*/  HMMA.16816.F32 R8, R184.reuse, R198, R8 ;  /* 0x000000c6b808723c */ /* 0x040ff00000001808 */
[C---:B-1----:R-:W-:Y:S08]  /*1f240*/  HMMA.16816.F32 R12, R184.reuse, R172, R12 ;  /* 0x000000acb80c723c */ /* 0x042ff0000000180c */
[C---:B------:R-:W-:Y:S08]  /*1f250*/  HMMA.16816.F32 R16, R184.reuse, R174, R16 ;  /* 0x000000aeb810723c */ /* 0x040ff00000001810 */
[C---:B----4-:R-:W-:Y:S08]  /*1f260*/  HMMA.16816.F32 R20, R184.reuse, R180, R20 ;  /* 0x000000b4b814723c */ /* 0x050ff00000001814 */
[C---:B------:R-:W-:Y:S08]  /*1f270*/  HMMA.16816.F32 R24, R184.reuse, R182, R24 ;  /* 0x000000b6b818723c */ /* 0x040ff00000001818 */
[C---:B---3--:R-:W-:Y:S08]  /*1f280*/  HMMA.16816.F32 R28, R184.reuse, R168, R28 ;  /* 0x000000a8b81c723c */ /* 0x048ff0000000181c */
[----:B------:R-:W-:Y:S08]  /*1f290*/  HMMA.16816.F32 R32, R184, R170, R32 ;  /* 0x000000aab820723c */ /* 0x000ff00000001820 */
[C---:B------:R-:W-:Y:S08]  /*1f2a0*/  HMMA.16816.F32 R4, R192.reuse, R200, R4 ;  /* 0x000000c8c004723c */ /* 0x040ff00000001804 */
[C---:B------:R-:W-:Y:S08]  /*1f2b0*/  HMMA.16816.F32 R8, R192.reuse, R202, R8 ;  /* 0x000000cac008723c */ /* 0x040ff00000001808 */
[C---:B--2---:R-:W-:Y:S08]  /*1f2c0*/  HMMA.16816.F32 R12, R192.reuse, R164, R12 ;  /* 0x000000a4c00c723c */ /* 0x044ff0000000180c */
[----:B------:R-:W-:Y:S01]  /*1f2d0*/  FMUL.FTZ R168, R4, c[0x0][0x2ec] ;  /* 0x0000bb0004a87a20 */ /* 0x000fe20000410000 */
[C---:B------:R-:W-:Y:S03]  /*1f2e0*/  HMMA.16816.F32 R16, R192.reuse, R166, R16 ;  /* 0x000000a6c010723c */ /* 0x040fe60000001810 */
[----:B------:R-:W-:Y:S02]  /*1f2f0*/  FMUL.FTZ R169, R5, c[0x0][0x2ec] ;  /* 0x0000bb0005a97a20 */ /* 0x000fe40000410000 */
[----:B------:R-:W1:Y:S01]  /*1f300*/  MUFU.TANH R168, R168 ;  /* 0x000000a800a87308 */ /* 0x000e620000002400 */
[----:B------:R-:W-:Y:S02]  /*1f310*/  FMUL.FTZ R170, R6, c[0x0][0x2ec] ;  /* 0x0000bb0006aa7a20 */ /* 0x000fe40000410000 */
[----:B------:R-:W-:Y:S04]  /*1f320*/  FMUL.FTZ R9, R9, c[0x0][0x2ec] ;  /* 0x0000bb0009097a20 */ /* 0x000fe80000410000 */
[----:B------:R-:W-:Y:S02]  /*1f330*/  FMUL.FTZ R10, R10, c[0x0][0x2ec] ;  /* 0x0000bb000a0a7a20 */ /* 0x000fe40000410000 */
[----:B------:R-:W-:Y:S01]  /*1f340*/  FMUL.FTZ R11, R11, c[0x0][0x2ec] ;  /* 0x0000bb000b0b7a20 */ /* 0x000fe20000410000 */
[----:B------:R-:W2:Y:S01]  /*1f350*/  MUFU.TANH R172, R9 ;  /* 0x0000000900ac7308 */ /* 0x000ea20000002400 */
[----:B------:R-:W-:Y:S02]  /*1f360*/  FMUL.FTZ R3, R7, c[0x0][0x2ec] ;  /* 0x0000bb0007037a20 */ /* 0x000fe40000410000 */
[----:B------:R-:W3:Y:S01]  /*1f370*/  LDSM.16.M88.4 R4, [R216+0x7000] ;  /* 0x00700000d804783b */ /* 0x000ee20000000200 */
[----:B------:R-:W-:Y:S02]  /*1f380*/  FMUL.FTZ R171, R8, c[0x0][0x2ec] ;  /* 0x0000bb0008ab7a20 */ /* 0x000fe40000410000 */
[----:B------:R-:W-:Y:S02]  /*1f390*/  FMUL.FTZ R186, R12, c[0x0][0x2ec] ;  /* 0x0000bb000cba7a20 */ /* 0x000fe40000410000 */
[----:B------:R-:W-:Y:S02]  /*1f3a0*/  FMUL.FTZ R13, R13, c[0x0][0x2ec] ;  /* 0x0000bb000d0d7a20 */ /* 0x000fe40000410000 */
[----:B------:R-:W4:Y:S01]  /*1f3b0*/  MUFU.TANH R165, R10 ;  /* 0x0000000a00a57308 */ /* 0x000f220000002400 */
[----:B------:R-:W-:Y:S02]  /*1f3c0*/  FMUL.FTZ R191, R14, c[0x0][0x2ec] ;  /* 0x0000bb000ebf7a20 */ /* 0x000fe40000410000 */
[----:B------:R-:W-:Y:S02]  /*1f3d0*/  FMUL.FTZ R12, R15, c[0x0][0x2ec] ;  /* 0x0000bb000f0c7a20 */ /* 0x000fe40000410000 */
[----:B------:R-:W-:Y:S02]  /*1f3e0*/  FMUL.FTZ R14, R16, c[0x0][0x2ec] ;  /* 0x0000bb00100e7a20 */ /* 0x000fe40000410000 */
[----:B------:R-:W-:Y:S02]  /*1f3f0*/  FMUL.FTZ R17, R17, c[0x0][0x2ec] ;  /* 0x0000bb0011117a20 */ /* 0x000fe40000410000 */
[----:B------:R-:W-:Y:S01]  /*1f400*/  FMUL.FTZ R19, R19, c[0x0][0x2ec] ;  /* 0x0000bb0013137a20 */ /* 0x000fe20000410000 */
[----:B------:R5:W1:Y:S10]  /*1f410*/  MUFU.TANH R164, R11 ;  /* 0x0000000b00a47308 */ /* 0x000a740000002400 */
[----:B------:R-:W1:Y:S10]  /*1f420*/  MUFU.TANH R169, R169 ;  /* 0x000000a900a97308 */ /* 0x000e740000002400 */
[----:B------:R-:W1:Y:S01]  /*1f430*/  MUFU.TANH R170, R170 ;  /* 0x000000aa00aa7308 */ /* 0x000e620000002400 */
[C---:B---3--:R-:W-:Y:S01]  /*1f440*/  HMMA.16816.F32 R20, R192.reuse, R4, R20 ;  /* 0x00000004c014723c */ /* 0x048fe20000001814 */
[----:B-----5:R-:W3:Y:S01]  /*1f450*/  LDSM.16.M88.4 R8, [R216+0x7800] ;  /* 0x00780000d808783b */ /* 0x020ee20000000200 */
[----:B------:R-:W-:Y:S07]  /*1f460*/  DEPBAR.LE SB0, 0x0 ;  /* 0x000080000000791a */ /* 0x000fee0000000000 */
[----:B------:R-:W1:Y:S01]  /*1f470*/  MUFU.TANH R3, R3 ;  /* 0x0000000300037308 */ /* 0x000e620000002400 */
[----:B------:R-:W-:Y:S01]  /*1f480*/  BAR.SYNC.DEFER_BLOCKING 0x0 ;  /* 0x0000000000007b1d */ /* 0x000fe20000010000 */
[C---:B------:R-:W-:Y:S05]  /*1f490*/  HMMA.16816.F32 R24, R192.reuse, R6, R24 ;  /* 0x00000006c018723c */ /* 0x040fea0000001818 */
[----:B------:R-:W-:Y:S03]  /*1f4a0*/  FMUL.FTZ R4, R18, c[0x0][0x2ec] ;  /* 0x0000bb0012047a20 */ /* 0x000fe60000410000 */
[----:B------:R-:W1:Y:S05]  /*1f4b0*/  MUFU.TANH R171, R171 ;  /* 0x000000ab00ab7308 */ /* 0x000e6a0000002400 */
[----:B------:R-:W-:Y:S02]  /*1f4c0*/  FMUL.FTZ R202, R20, c[0x0][0x2ec] ;  /* 0x0000bb0014ca7a20 */ /* 0x000fe40000410000 */
[----:B------:R-:W-:Y:S03]  /*1f4d0*/  FMUL.FTZ R21, R21, c[0x0][0x2ec] ;  /* 0x0000bb0015157a20 */ /* 0x000fe60000410000 */
[----:B------:R-:W1:Y:S01]  /*1f4e0*/  MUFU.TANH R186, R186 ;  /* 0x000000ba00ba7308 */ /* 0x000e620000002400 */
[----:B------:R-:W-:Y:S02]  /*1f4f0*/  FMUL.FTZ R22, R22, c[0x0][0x2ec] ;  /* 0x0000bb0016167a20 */ /* 0x000fe40000410000 */
[----:B------:R-:W-:Y:S03]  /*1f500*/  FMUL.FTZ R23, R23, c[0x0][0x2ec] ;  /* 0x0000bb0017177a20 */ /* 0x000fe60000410000 */
[----:B------:R-:W-:Y:S02]  /*1f510*/  FMUL.FTZ R198, R24, c[0x0][0x2ec] ;  /* 0x0000bb0018c67a20 */ /* 0x000fe40000410000 */
[----:B------:R-:W-:Y:S02]  /*1f520*/  FMUL.FTZ R5, R27, c[0x0][0x2ec] ;  /* 0x0000bb001b057a20 */ /* 0x000fe40000410000 */
[----:B------:R-:W1:Y:S01]  /*1f530*/  MUFU.TANH R13, R13 ;  /* 0x0000000d000d7308 */ /* 0x000e620000002400 */
[----:B------:R-:W-:Y:S02]  /*1f540*/  FMUL.FTZ R25, R25, c[0x0][0x2ec] ;  /* 0x0000bb0019197a20 */ /* 0x000fe40000410000 */
[----:B------:R-:W-:Y:S01]  /*1f550*/  FMUL.FTZ R26, R26, c[0x0][0x2ec] ;  /* 0x0000bb001a1a7a20 */ /* 0x000fe20000410000 */
[C---:B---3--:R-:W-:Y:S06]  /*1f560*/  HMMA.16816.F32 R28, R192.reuse, R8, R28 ;  /* 0x00000008c01c723c */ /* 0x048fec000000181c */
[----:B------:R-:W3:Y:S02]  /*1f570*/  MUFU.TANH R191, R191 ;  /* 0x000000bf00bf7308 */ /* 0x000ee40000002400 */
[----:B------:R-:W-:Y:S08]  /*1f580*/  HMMA.16816.F32 R32, R192, R10, R32 ;  /* 0x0000000ac020723c */ /* 0x000ff00000001820 */
        /* <DEDUP_REMOVED lines=20> */
[----:B------:R-:W1:Y:S10]  /*1f6d0*/  MUFU.TANH R5, R5 ;  /* 0x0000000500057308 */ /* 0x000e740000002400 */
[----:B------:R-:W1:Y:S10]  /*1f6e0*/  MUFU.TANH R188, R188 ;  /* 0x000000bc00bc7308 */ /* 0x000e740000002400 */
[----:B------:R1:W1:Y:S10]  /*1f6f0*/  MUFU.TANH R178, R29 ;  /* 0x0000001d00b27308 */ /* 0x0002740000002400 */
[----:B------:R1:W1:Y:S10]  /*1f700*/  MUFU.TANH R177, R30 ;  /* 0x0000001e00b17308 */ /* 0x0002740000002400 */
[----:B------:R1:W1:Y:S10]  /*1f710*/  MUFU.TANH R175, R31 ;  /* 0x0000001f00af7308 */ /* 0x0002740000002400 */
[----:B------:R-:W1:Y:S10]  /*1f720*/  MUFU.TANH R176, R176 ;  /* 0x000000b000b07308 */ /* 0x000e740000002400 */
[----:B------:R1:W1:Y:S10]  /*1f730*/  MUFU.TANH R174, R33 ;  /* 0x0000002100ae7308 */ /* 0x0002740000002400 */
[----:B------:R1:W1:Y:S10]  /*1f740*/  MUFU.TANH R173, R34 ;  /* 0x0000002200ad7308 */ /* 0x0002740000002400 */
[----:B------:R-:W1:Y:S01]  /*1f750*/  MUFU.TANH R6, R6 ;  /* 0x0000000600067308 */ /* 0x000e620000002400 */
[----:B------:R-:W-:-:S05]  /*1f760*/  @!P0 BRA `(.L_x_6774) ;  /* 0x0000060000008947 */ /* 0x000fca0003800000 */
[----:B--234-:R-:W-:Y:S02]  /*1f770*/  ULDC UR7, c[0x0][0x198] ;  /* 0x0000660000077ab9 */ /* 0x01cfe40000000800 */
[----:B------:R-:W-:Y:S04]  /*1f780*/  ULEA UR6, -UR7, URZ, 0x6 ;  /* 0x0000003f07067291 */ /* 0x000fe8000f8e313f */
[----:B------:R-:W-:Y:S02]  /*1f790*/  USHF.R.S32.HI UR5, URZ, 0x1f, UR6 ;  /* 0x0000001f3f057899 */ /* 0x000fe40008011406 */
[----:B------:R-:W-:Y:S04]  /*1f7a0*/  MOV R16, UR6 ;  /* 0x0000000600107c02 */ /* 0x000fe80008000f00 */
[----:B------:R-:W-:Y:S01]  /*1f7b0*/  MOV R8, UR5 ;  /* 0x0000000500087c02 */ /* 0x000fe20008000f00 */
[----:B------:R-:W-:-:S05]  /*1f7c0*/  @!P3 BRA `(.L_x_6775) ;  /* 0x000003b00000b947 */ /* 0x000fca0003800000 */
[----:B------:R-:W-:Y:S04]  /*1f7d0*/  IABS R7, c[0x0][0x2d0] ;  /* 0x0000b40000077a13 */ /* 0x000fe80000000000 */
[----:B------:R-:W2:Y:S10]  /*1f7e0*/  I2F.RP R10, R7 ;  /* 0x00000007000a7306 */ /* 0x000eb40000209400 */
[----:B--2---:R-:W2:Y:S02]  /*1f7f0*/  MUFU.RCP R8, R10 ;  /* 0x0000000a00087308 */ /* 0x004ea40000001000 */
[----:B--2---:R-:W-:Y:S01]  /*1f800*/  IADD3 R20, R8, 0xffffffe, RZ ;  /* 0x0ffffffe08147810 */ /* 0x004fe20007ffe0ff */
[----:B------:R-:W-:Y:S07]  /*1f810*/  IMAD.SHL.U32 R8, R240, 0x40, RZ ;  /* 0x00000040f0087824 */ /* 0x000fee00078e00ff */
[----:B-1----:R-:W1:Y:S01]  /*1f820*/  F2I.FTZ.U32.TRUNC.NTZ R21, R20 ;  /* 0x0000001400157305 */ /* 0x002e62000021f000 */
[C---:B------:R-:W-:Y:S02]  /*1f830*/  IADD3 R17, R8.reuse, -0x40, RZ ;  /* 0xffffffc008117810 */ /* 0x040fe40007ffe0ff */
[----:B------:R-:W-:Y:S02]  /*1f840*/  IABS R11, R8 ;  /* 0x00000008000b7213 */ /* 0x000fe40000000000 */
[----:B------:R-:W-:Y:S02]  /*1f850*/  IABS R9, R17 ;  /* 0x0000001100097213 */ /* 0x000fe40000000000 */
[----:B------:R-:W-:Y:S02]  /*1f860*/  LOP3.LUT R17, R17, c[0x0][0x2d0], RZ, 0x3c, !PT ;  /* 0x0000b40011117a12 */ /* 0x000fe400078e3cff */
[----:B------:R-:W-:Y:S02]  /*1f870*/  LOP3.LUT R8, R8, c[0x0][0x2d0], RZ, 0x3c, !PT ;  /* 0x0000b40008087a12 */ /* 0x000fe400078e3cff */
[----:B------:R-:W-:Y:S02]  /*1f880*/  ISETP.GE.AND P0, PT, R17, RZ, PT ;  /* 0x000000ff1100720c */ /* 0x000fe40003f06270 */
[----:B------:R-:W-:Y:S01]  /*1f890*/  ISETP.GE.AND P2, PT, R8, RZ, PT ;  /* 0x000000ff0800720c */ /* 0x000fe20003f46270 */
[----:B------:R-:W-:Y:S02]  /*1f8a0*/  IMAD.MOV.U32 R8, RZ, RZ, 0x40 ;  /* 0x00000040ff087424 */ /* 0x000fe400078e00ff */
        /* <DEDUP_REMOVED lines=45> */
.L_x_6775:
[C---:B------:R-:W-:Y:S01]  /*1fb80*/  LEA R238, P0, R16.reuse, R238, 0x1 ;  /* 0x000000ee10ee7211 */ /* 0x040fe200078008ff */
[----:B------:R-:W-:Y:S02]  /*1fb90*/  USHF.L.U32 UR5, UR7, 0x5, URZ ;  /* 0x0000000507057899 */ /* 0x000fe4000800063f */
[----:B------:R-:W-:Y:S01]  /*1fba0*/  USHF.L.U64.HI UR7, UR7, UR10, UR4 ;  /* 0x0000000a07077299 */ /* 0x000fe20008010204 */
[----:B------:R-:W-:Y:S03]  /*1fbb0*/  LEA.HI.X R237, R16, R237, R8, 0x1, P0 ;  /* 0x000000ed10ed7211 */ /* 0x000fe600000f0c08 */
[----:B------:R-:W-:Y:S02]  /*1fbc0*/  IADD3 R16, P0, R238, UR5, RZ ;  /* 0x00000005ee107c10 */ /* 0x000fe4000ff1e0ff */
[----:B------:R-:W-:Y:S02]  /*1fbd0*/  IMAD.MOV.U32 R239, RZ, RZ, R237 ;  /* 0x000000ffffef7224 */ /* 0x000fe400078e00ed */
[----:B-1----:R-:W-:Y:S02]  /*1fbe0*/  IADD3.X R17, R237, UR7, RZ, P0, !PT ;  /* 0x00000007ed117c10 */ /* 0x002fe400087fe4ff */
        /* <DEDUP_REMOVED lines=24> */
.L_x_6774:
[----:B-1234-:R-:W-:Y:S01]  /*1fd70*/  LEA R8, R240, R252, 0x6 ;  /* 0x000000fcf0087211 */ /* 0x01efe200078e30ff */
[----:B------:R-:W-:Y:S03]  /*1fd80*/  LDSM.16.MT88.4 R20, [R222+0x10000] ;  /* 0x01000000de14783b */ /* 0x000fe60000004200 */
[C---:B------:R-:W-:Y:S02]  /*1fd90*/  IADD3 R9, R8.reuse, 0x1, RZ ;  /* 0x0000000108097810 */ /* 0x040fe40007ffe0ff */
[CC--:B------:R-:W-:Y:S02]  /*1fda0*/  ISETP.GE.AND P6, PT, R8.reuse, R247.reuse, PT ;  /* 0x000000f70800720c */ /* 0x0c0fe40003fc6270 */
[C---:B------:R-:W-:Y:S01]  /*1fdb0*/  IADD3 R10, R8.reuse, 0x9, RZ ;  /* 0x00000009080a7810 */ /* 0x040fe20007ffe0ff */
[----:B------:R-:W-:Y:S01]  /*1fdc0*/  LDSM.16.MT88.4 R28, [R221+0x10000] ;  /* 0x01000000dd1c783b */ /* 0x000fe20000004200 */
[C---:B------:R-:W-:Y:S02]  /*1fdd0*/  ISETP.GE.OR P6, PT, R8.reuse, R244, !P6 ;  /* 0x000000f40800720c */ /* 0x040fe400077c6670 */
[C---:B------:R-:W-:Y:S02]  /*1fde0*/  ISETP.GE.AND P1, PT, R9.reuse, R247, PT ;  /* 0x000000f70900720c */ /* 0x040fe40003f26270 */
[CC--:B------:R-:W-:Y:S02]  /*1fdf0*/  ISETP.GE.AND P4, PT, R9.reuse, R246.reuse, PT ;  /* 0x000000f60900720c */ /* 0x0c0fe40003f86270 */
[C---:B------:R-:W-:Y:S02]  /*1fe00*/  IADD3 R7, R8.reuse, 0x8, RZ ;  /* 0x0000000808077810 */ /* 0x040fe40007ffe0ff */
[----:B------:R-:W-:Y:S02]  /*1fe10*/  ISETP.GE.AND P0, PT, R8, R246, PT ;  /* 0x000000f60800720c */ /* 0x000fe40003f06270 */
[----:B------:R-:W-:Y:S02]  /*1fe20*/  FSEL R168, R168, -INF , !P6 ;  /* 0xff800000a8a87808 */ /* 0x000fe40007000000 */
[C---:B------:R-:W-:Y:S02]  /*1fe30*/  ISETP.GE.OR P1, PT, R9.reuse, R244, !P1 ;  /* 0x000000f40900720c */ /* 0x040fe40004f26670 */
[----:B------:R-:W-:Y:S02]  /*1fe40*/  ISETP.GE.OR P4, PT, R9, R245, !P4 ;  /* 0x000000f50900720c */ /* 0x000fe40006786670 */
[----:B------:R-:W-:Y:S02]  /*1fe50*/  IADD3 R9, R8, 0x10, RZ ;  /* 0x0000001008097810 */ /* 0x000fe40007ffe0ff */
[-C--:B------:R-:W-:Y:S02]  /*1fe60*/  ISETP.GE.AND P6, PT, R10, R247.reuse, PT ;  /* 0x000000f70a00720c */ /* 0x080fe40003fc6270 */
[C---:B------:R-:W-:Y:S02]  /*1fe70*/  ISETP.GE.AND P2, PT, R7.reuse, R247, PT ;  /* 0x000000f70700720c */ /* 0x040fe40003f46270 */
[----:B------:R-:W-:Y:S02]  /*1fe80*/  ISETP.GE.AND P5, PT, R7, R246, PT ;  /* 0x000000f60700720c */ /* 0x000fe40003fa6270 */
[----:B------:R-:W-:Y:S02]  /*1fe90*/  ISETP.GE.OR P0, PT, R8, R245, !P0 ;  /* 0x000000f50800720c */ /* 0x000fe40004706670 */
[----:B------:R-:W-:Y:S02]  /*1fea0*/  FSEL R16, R169, -INF , !P1 ;  /* 0xff800000a9107808 */ /* 0x000fe40004800000 */
[----:B------:R-:W-:Y:S02]  /*1feb0*/  ISETP.GE.AND P1, PT, R9, R247, PT ;  /* 0x000000f70900720c */ /* 0x000fe40003f26270 */
[-C--:B------:R-:W-:Y:S02]  /*1fec0*/  ISETP.GE.OR P6, PT, R10, R244.reuse, !P6 ;  /* 0x000000f40a00720c */ /* 0x080fe400077c6670 */
[----:B------:R-:W-:Y:S02]  /*1fed0*/  IADD3 R18, R8, 0x11, RZ ;  /* 0x0000001108127810 */ /* 0x000fe40007ffe0ff */
[C---:B------:R-:W-:Y:S02]  /*1fee0*/  ISETP.GE.OR P5, PT, R7.reuse, R245, !P5 ;  /* 0x000000f50700720c */ /* 0x040fe40006fa6670 */
[----:B------:R-:W-:Y:S02]  /*1fef0*/  ISETP.GE.OR P2, PT, R7, R244, !P2 ;  /* 0x000000f40700720c */ /* 0x000fe40005746670 */
[----:B------:R-:W-:Y:S02]  /*1ff00*/  FSEL R7, R170, -INF , !P0 ;  /* 0xff800000aa077808 */ /* 0x000fe40004000000 */
[----:B------:R-:W-:Y:S02]  /*1ff10*/  ISETP.GE.AND P0, PT, R10, R246, PT ;  /* 0x000000f60a00720c */ /* 0x000fe40003f06270 */
[----:B------:R-:W-:Y:S02]  /*1ff20*/  IADD3 R11, R8, 0x18, RZ ;  /* 0x00000018080b7810 */ /* 0x000fe40007ffe0ff */
[----:B------:R-:W-:Y:S02]  /*1ff30*/  ISETP.GE.OR P1, PT, R9, R244, !P1 ;  /* 0x000000f40900720c */ /* 0x000fe40004f26670 */
[----:B------:R-:W-:Y:S02]  /*1ff40*/  FSEL R172, R172, -INF , !P6 ;  /* 0xff800000acac7808 */ /* 0x000fe40007000000 */
[----:B------:R-:W-:Y:S02]  /*1ff50*/  ISETP.GE.AND P6, PT, R18, R247, PT ;  /* 0x000000f71200720c */ /* 0x000fe40003fc6270 */
[----:B------:R-:W-:Y:S02]  /*1ff60*/  ISETP.GE.OR P0, PT, R10, R245, !P0 ;  /* 0x000000f50a00720c */ /* 0x000fe40004706670 */
[----:B------:R-:W-:Y:S02]  /*1ff70*/  FSEL R10, R171, -INF , !P2 ;  /* 0xff800000ab0a7808 */ /* 0x000fe40005000000 */
[----:B------:R-:W-:Y:S02]  /*1ff80*/  ISETP.GE.AND P2, PT, R9, R246, PT ;  /* 0x000000f60900720c */ /* 0x000fe40003f46270 */
[----:B------:R-:W-:Y:S02]  /*1ff90*/  IADD3 R15, R8, 0x20, RZ ;  /* 0x00000020080f7810 */ /* 0x000fe40007ffe0ff */
[----:B------:R-:W-:Y:S02]  /*1ffa0*/  FSEL R186, R186, -INF , !P1 ;  /* 0xff800000baba7808 */ /* 0x000fe40004800000 */
[----:B------:R-:W-:Y:S02]  /*1ffb0*/  ISETP.GE.AND P1, PT, R11, R247, PT ;  /* 0x000000f70b00720c */ /* 0x000fe40003f26270 */
[-C--:B------:R-:W-:Y:S02]  /*1ffc0*/  ISETP.GE.OR P6, PT, R18, R244.reuse, !P6 ;  /* 0x000000f41200720c */ /* 0x080fe400077c6670 */
[C---:B------:R-:W-:Y:S02]  /*1ffd0*/  IADD3 R17, R8.reuse, 0x19, RZ ;  /* 0x0000001908117810 */ /* 0x040fe40007ffe0ff */
[----:B------:R-:W-:Y:S02]  /*1ffe0*/  ISETP.GE.OR P2, PT, R9, R245, !P2 ;  /* 0x000000f50900720c */ /* 0x000fe40005746670 */
[----:B------:R-:W-:Y:S02]  /*1fff0*/  FSEL R9, R3, -INF , !P4 ;  /* 0xff80000003097808 */ /* 0x000fe40006000000 */
[-C--:B------:R-:W-:Y:S02]  /*20000*/  ISETP.GE.AND P4, PT, R15, R247.reuse, PT ;  /* 0x000000f70f00720c */ /* 0x080fe40003f86270 */
[----:B------:R-:W-:Y:S02]  /*20010*/  FSEL R194, R13, -INF , !P6 ;  /* 0xff8000000dc27808 */ /* 0x000fe40007000000 */
[-C--:B------:R-:W-:Y:S02]  /*20020*/  ISETP.GE.OR P1, PT, R11, R244.reuse, !P1 ;  /* 0x000000f40b00720c */ /* 0x080fe40004f26670 */
[-C--:B------:R-:W-:Y:S02]  /*20030*/  ISETP.GE.AND P6, PT, R17, R247.reuse, PT ;  /* 0x000000f71100720c */ /* 0x080fe40003fc6270 */
[----:B------:R-:W-:Y:S02]  /*20040*/  IADD3 R3, R8, 0x21, RZ ;  /* 0x0000002108037810 */ /* 0x000fe40007ffe0ff */
[----:B------:R-:W-:Y:S02]  /*20050*/  ISETP.GE.OR P4, PT, R15, R244, !P4 ;  /* 0x000000f40f00720c */ /* 0x000fe40006786670 */
[----:B------:R-:W-:Y:S02]  /*20060*/  FSEL R192, R14, -INF , !P1 ;  /* 0xff8000000ec07808 */ /* 0x000fe40004800000 */
[----:B------:R-:W-:Y:S02]  /*20070*/  ISETP.GE.AND P1, PT, R18, R246, PT ;  /* 0x000000f61200720c */ /* 0x000fe40003f26270 */
[----:B------:R-:W-:Y:S02]  /*20080*/  ISETP.GE.OR P6, PT, R17, R244, !P6 ;  /* 0x000000f41100720c */ /* 0x000fe400077c6670 */
[----:B------:R-:W-:Y:S02]  /*20090*/  FSEL R202, R202, -INF , !P4 ;  /* 0xff800000caca7808 */ /* 0x000fe40006000000 */
[----:B------:R-:W-:Y:S02]  /*200a0*/  ISETP.GE.AND P4, PT, R3, R247, PT ;  /* 0x000000f70300720c */ /* 0x000fe40003f86270 */
[-C--:B------:R-:W-:Y:S02]  /*200b0*/  ISETP.GE.OR P1, PT, R18, R245.reuse, !P1 ;  /* 0x000000f51200720c */ /* 0x080fe40004f26670 */
[----:B------:R-:W-:Y:S02]  /*200c0*/  FSEL R190, R190, -INF , !P6 ;  /* 0xff800000bebe7808 */ /* 0x000fe40007000000 */
[----:B------:R-:W-:Y:S02]  /*200d0*/  ISETP.GE.AND P6, PT, R11, R246, PT ;  /* 0x000000f60b00720c */ /* 0x000fe40003fc6270 */
[----:B------:R-:W-:Y:S02]  /*200e0*/  IADD3 R14, R8, 0x28, RZ ;  /* 0x00000028080e7810 */ /* 0x000fe40007ffe0ff */
[----:B------:R-:W-:Y:S02]  /*200f0*/  FMNMX.FTZ R19, R168, R2, !PT ;  /* 0x00000002a8137209 */ /* 0x000fe40007810000 */
[----:B------:R-:W-:Y:S02]  /*20100*/  ISETP.GE.OR P4, PT, R3, R244, !P4 ;  /* 0x000000f40300720c */ /* 0x000fe40006786670 */
[----:B------:R-:W-:Y:S02]  /*20110*/  ISETP.GE.OR P6, PT, R11, R245, !P6 ;  /* 0x000000f50b00720c */ /* 0x000fe400077c6670 */
[----:B------:R-:W-:Y:S02]  /*20120*/  FSEL R11, R164, -INF , !P0 ;  /* 0xff800000a40b7808 */ /* 0x000fe40004000000 */
[----:B------:R-:W-:Y:S02]  /*20130*/  FSEL R239, R12, -INF , !P1 ;  /* 0xff8000000cef7808 */ /* 0x000fe40004800000 */
[C---:B------:R-:W-:Y:S02]  /*20140*/  ISETP.GE.AND P0, PT, R14.reuse, R247, PT ;  /* 0x000000f70e00720c */ /* 0x040fe40003f06270 */
[-C--:B------:R-:W-:Y:S02]  /*20150*/  ISETP.GE.AND P1, PT, R14, R246.reuse, PT ;  /* 0x000000f60e00720c */ /* 0x080fe40003f26270 */
[----:B------:R-:W-:Y:S02]  /*20160*/  FMNMX.FTZ R19, R16, R19, !PT ;  /* 0x0000001310137209 */ /* 0x000fe40007810000 */
[----:B------:R-:W-:Y:S02]  /*20170*/  FSEL R200, R200, -INF , !P4 ;  /* 0xff800000c8c87808 */ /* 0x000fe40006000000 */
[----:B------:R-:W-:Y:S02]  /*20180*/  ISETP.GE.AND P4, PT, R15, R246, PT ;  /* 0x000000f60f00720c */ /* 0x000fe40003f86270 */
[C---:B------:R-:W-:Y:S02]  /*20190*/  ISETP.GE.OR P0, PT, R14.reuse, R244, !P0 ;  /* 0x000000f40e00720c */ /* 0x040fe40004706670 */
[-C--:B------:R-:W-:Y:S02]  /*201a0*/  ISETP.GE.OR P1, PT, R14, R245.reuse, !P1 ;  /* 0x000000f50e00720c */ /* 0x080fe40004f26670 */
[----:B------:R-:W-:Y:S02]  /*201b0*/  FMNMX.FTZ R14, R7, R0, !PT ;  /* 0x00000000070e7209 */ /* 0x000fe40007810000 */
[----:B------:R-:W-:Y:S02]  /*201c0*/  ISETP.GE.OR P4, PT, R15, R245, !P4 ;  /* 0x000000f50f00720c */ /* 0x000fe40006786670 */
[----:B------:R-:W-:Y:S02]  /*201d0*/  FMNMX.FTZ R15, R10, R19, !PT ;  /* 0x000000130a0f7209 */ /* 0x000fe40007810000 */
[----:B------:R-:W-:Y:S02]  /*201e0*/  FSEL R13, R165, -INF , !P5 ;  /* 0xff800000a50d7808 */ /* 0x000fe40006800000 */
[----:B------:R-:W-:Y:S02]  /*201f0*/  FMNMX.FTZ R14, R9, R14, !PT ;  /* 0x0000000e090e7209 */ /* 0x000fe40007810000 */
[----:B------:R-:W-:Y:S02]  /*20200*/  FMNMX.FTZ R15, R172, R15, !PT ;  /* 0x0000000fac0f7209 */ /* 0x000fe40007810000 */
[----:B------:R-:W-:Y:S02]  /*20210*/  FMNMX.FTZ R14, R13, R14, !PT ;  /* 0x0000000e0d0e7209 */ /* 0x000fe40007810000 */
[----:B------:R-:W-:Y:S02]  /*20220*/  FMNMX.FTZ R15, R186, R15, !PT ;  /* 0x0000000fba0f7209 */ /* 0x000fe40007810000 */
[----:B------:R-:W-:Y:S02]  /*20230*/  FMNMX.FTZ R14, R11, R14, !PT ;  /* 0x0000000e0b0e7209 */ /* 0x000fe40007810000 */
[----:B------:R-:W-:Y:S02]  /*20240*/  FSEL R191, R191, -INF , !P2 ;  /* 0xff800000bfbf7808 */ /* 0x000fe40005000000 */
[----:B------:R-:W-:Y:S02]  /*20250*/  FMNMX.FTZ R15, R194, R15, !PT ;  /* 0x0000000fc20f7209 */ /* 0x000fe40007810000 */
[----:B------:R-:W-:Y:S02]  /*20260*/  ISETP.GE.AND P5, PT, R17, R246, PT ;  /* 0x000000f61100720c */ /* 0x000fe40003fa6270 */
[----:B------:R-:W-:Y:S02]  /*20270*/  FMNMX.FTZ R14, R191, R14, !PT ;  /* 0x0000000ebf0e7209 */ /* 0x000fe40007810000 */
[----:B------:R-:W-:Y:S02]  /*20280*/  FMNMX.FTZ R15, R192, R15, !PT ;  /* 0x0000000fc00f7209 */ /* 0x000fe40007810000 */
[----:B------:R-:W-:Y:S02]  /*20290*/  FSEL R193, R4, -INF , !P6 ;  /* 0xff80000004c17808 */ /* 0x000fe40007000000 */
[----:B------:R-:W-:Y:S02]  /*202a0*/  ISETP.GE.OR P5, PT, R17, R245, !P5 ;  /* 0x000000f51100720c */ /* 0x000fe40006fa6670 */
[C---:B------:R-:W-:Y:S02]  /*202b0*/  IADD3 R17, R8.reuse, 0x29, RZ ;  /* 0x0000002908117810 */ /* 0x040fe40007ffe0ff */
[----:B------:R-:W-:Y:S02]  /*202c0*/  FMNMX.FTZ R14, R239, R14, !PT ;  /* 0x0000000eef0e7209 */ /* 0x000fe40007810000 */
[----:B------:R-:W-:Y:S02]  /*202d0*/  IADD3 R12, R8, 0x30, RZ ;  /* 0x00000030080c7810 */ /* 0x000fe40007ffe0ff */
[----:B------:R-:W-:Y:S02]  /*202e0*/  FMNMX.FTZ R15, R190, R15, !PT ;  /* 0x0000000fbe0f7209 */ /* 0x000fe40007810000 */
[----:B------:R-:W-:Y:S02]  /*202f0*/  ISETP.GE.AND P2, PT, R3, R246, PT ;  /* 0x000000f60300720c */ /* 0x000fe40003f46270 */
[----:B------:R-:W-:Y:S02]  /*20300*/  FSEL R198, R198, -INF , !P0 ;  /* 0xff800000c6c67808 */ /* 0x000fe40004000000 */
[-C--:B------:R-:W-:Y:S02]  /*20310*/  ISETP.GE.AND P0, PT, R17, R247.reuse, PT ;  /* 0x000000f71100720c */ /* 0x080fe40003f06270 */
[----:B------:R-:W-:Y:S02]  /*20320*/  FSEL R203, R203, -INF , !P5 ;  /* 0xff800000cbcb7808 */ /* 0x000fe40006800000 */
[----:B------:R-:W-:Y:S02]  /*20330*/  FMNMX.FTZ R14, R193, R14, !PT ;  /* 0x0000000ec10e7209 */ /* 0x000fe40007810000 */
[----:B------:R-:W-:Y:S02]  /*20340*/  ISETP.GE.AND P6, PT, R12, R247, PT ;  /* 0x000000f70c00720c */ /* 0x000fe40003fc6270 */
[----:B------:R-:W-:Y:S02]  /*20350*/  FMNMX.FTZ R15, R202, R15, !PT ;  /* 0x0000000fca0f7209 */ /* 0x000fe40007810000 */
[----:B------:R-:W-:Y:S02]  /*20360*/  ISETP.GE.OR P2, PT, R3, R245, !P2 ;  /* 0x000000f50300720c */ /* 0x000fe40005746670 */
[----:B------:R-:W-:Y:S02]  /*20370*/  ISETP.GE.OR P0, PT, R17, R244, !P0 ;  /* 0x000000f41100720c */ /* 0x000fe40004706670 */
[----:B------:R-:W-:Y:S02]  /*20380*/  FSEL R201, R201, -INF , !P4 ;  /* 0xff800000c9c97808 */ /* 0x000fe40006000000 */
[----:B------:R-:W-:Y:S02]  /*20390*/  FMNMX.FTZ R14, R203, R14, !PT ;  /* 0x0000000ecb0e7209 */ /* 0x000fe40007810000 */
[----:B------:R-:W-:Y:S02]  /*203a0*/  ISETP.GE.OR P6, PT, R12, R244, !P6 ;  /* 0x000000f40c00720c */ /* 0x000fe400077c6670 */
[----:B------:R-:W-:Y:S02]  /*203b0*/  IADD3 R4, R8, 0x31, RZ ;  /* 0x0000003108047810 */ /* 0x000fe40007ffe0ff */
[----:B------:R-:W-:Y:S02]  /*203c0*/  FMNMX.FTZ R15, R200, R15, !PT ;  /* 0x0000000fc80f7209 */ /* 0x000fe40007810000 */
[----:B------:R-:W-:Y:S02]  /*203d0*/  FSEL R199, R199, -INF , !P2 ;  /* 0xff800000c7c77808 */ /* 0x000fe40005000000 */
[----:B------:R-:W-:Y:S02]  /*203e0*/  FMNMX.FTZ R18, R201, R14, !PT ;  /* 0x0000000ec9127209 */ /* 0x000fe40007810000 */
[----:B------:R-:W-:Y:S02]  /*203f0*/  FSEL R196, R196, -INF , !P0 ;  /* 0xff800000c4c47808 */ /* 0x000fe40004000000 */
[CC--:B------:R-:W-:Y:S02]  /*20400*/  ISETP.GE.AND P0, PT, R17.reuse, R246.reuse, PT ;  /* 0x000000f61100720c */ /* 0x0c0fe40003f06270 */
[----:B------:R-:W-:Y:S02]  /*20410*/  IADD3 R3, R8, 0x38, RZ ;  /* 0x0000003808037810 */ /* 0x000fe40007ffe0ff */
[----:B------:R-:W-:Y:S02]  /*20420*/  FSEL R188, R188, -INF , !P6 ;  /* 0xff800000bcbc7808 */ /* 0x000fe40007000000 */
[----:B------:R-:W-:Y:S02]  /*20430*/  ISETP.GE.AND P6, PT, R4, R247, PT ;  /* 0x000000f70400720c */ /* 0x000fe40003fc6270 */
[----:B------:R-:W-:Y:S02]  /*20440*/  FMNMX.FTZ R15, R198, R15, !PT ;  /* 0x0000000fc60f7209 */ /* 0x000fe40007810000 */
[----:B------:R-:W-:Y:S02]  /*20450*/  ISETP.GE.AND P2, PT, R12, R246, PT ;  /* 0x000000f60c00720c */ /* 0x000fe40003f46270 */
[----:B------:R-:W-:Y:S02]  /*20460*/  ISETP.GE.OR P0, PT, R17, R245, !P0 ;  /* 0x000000f51100720c */ /* 0x000fe40004706670 */
[----:B------:R-:W-:Y:S02]  /*20470*/  FSEL R197, R197, -INF , !P1 ;  /* 0xff800000c5c57808 */ /* 0x000fe40004800000 */
[----:B------:R-:W-:Y:S02]  /*20480*/  FMNMX.FTZ R18, R199, R18, !PT ;  /* 0x00000012c7127209 */ /* 0x000fe40007810000 */
[----:B------:R-:W-:Y:S02]  /*20490*/  ISETP.GE.OR P6, PT, R4, R244, !P6 ;  /* 0x000000f40400720c */ /* 0x000fe400077c6670 */
[----:B------:R-:W-:Y:S02]  /*204a0*/  IADD3 R8, R8, 0x39, RZ ;  /* 0x0000003908087810 */ /* 0x000fe40007ffe0ff */
[----:B------:R-:W-:Y:S02]  /*204b0*/  ISETP.GE.AND P5, PT, R3, R247, PT ;  /* 0x000000f70300720c */ /* 0x000fe40003fa6270 */
[----:B------:R-:W-:Y:S02]  /*204c0*/  FMNMX.FTZ R15, R196, R15, !PT ;  /* 0x0000000fc40f7209 */ /* 0x000fe40007810000 */
[----:B------:R-:W-:Y:S02]  /*204d0*/  ISETP.GE.OR P2, PT, R12, R245, !P2 ;  /* 0x000000f50c00720c */ /* 0x000fe40005746670 */
[----:B------:R-:W-:Y:S02]  /*204e0*/  FSEL R195, R5, -INF , !P0 ;  /* 0xff80000005c37808 */ /* 0x000fe40004000000 */
[----:B------:R-:W-:Y:S02]  /*204f0*/  ISETP.GE.AND P1, PT, R4, R246, PT ;  /* 0x000000f60400720c */ /* 0x000fe40003f26270 */
[----:B------:R-:W-:Y:S02]  /*20500*/  FMNMX.FTZ R18, R197, R18, !PT ;  /* 0x00000012c5127209 */ /* 0x000fe40007810000 */
[----:B------:R-:W-:Y:S02]  /*20510*/  FSEL R178, R178, -INF , !P6 ;  /* 0xff800000b2b27808 */ /* 0x000fe40007000000 */
[----:B------:R-:W-:Y:S02]  /*20520*/  ISETP.GE.OR P5, PT, R3, R244, !P5 ;  /* 0x000000f40300720c */ /* 0x000fe40006fa6670 */
[----:B------:R-:W-:Y:S02]  /*20530*/  FMNMX.FTZ R15, R188, R15, !PT ;  /* 0x0000000fbc0f7209 */ /* 0x000fe40007810000 */
[----:B------:R-:W-:Y:S02]  /*20540*/  ISETP.GE.AND P6, PT, R8, R247, PT ;  /* 0x000000f70800720c */ /* 0x000fe40003fc6270 */
[----:B------:R-:W-:Y:S02]  /*20550*/  FSEL R177, R177, -INF , !P2 ;  /* 0xff800000b1b17808 */ /* 0x000fe40005000000 */
[----:B------:R-:W-:Y:S02]  /*20560*/  FMNMX.FTZ R18, R195, R18, !PT ;  /* 0x00000012c3127209 */ /* 0x000fe40007810000 */
[----:B------:R-:W-:Y:S02]  /*20570*/  ISETP.GE.AND P0, PT, R3, R246, PT ;  /* 0x000000f60300720c */ /* 0x000fe40003f06270 */
[----:B------:R-:W-:Y:S02]  /*20580*/  ISETP.GE.OR P1, PT, R4, R245, !P1 ;  /* 0x000000f50400720c */ /* 0x000fe40004f26670 */
[----:B------:R-:W-:Y:S02]  /*20590*/  FSEL R176, R176, -INF , !P5 ;  /* 0xff800000b0b07808 */ /* 0x000fe40006800000 */
[----:B------:R-:W-:Y:S02]  /*205a0*/  FMNMX.FTZ R15, R178, R15, !PT ;  /* 0x0000000fb20f7209 */ /* 0x000fe40007810000 */
[C---:B------:R-:W-:Y:S02]  /*205b0*/  ISETP.GE.OR P6, PT, R8.reuse, R244, !P6 ;  /* 0x000000f40800720c */ /* 0x040fe400077c6670 */
[----:B------:R-:W-:Y:S02]  /*205c0*/  FSEL R175, R175, -INF , !P1 ;  /* 0xff800000afaf7808 */ /* 0x000fe40004800000 */
[----:B------:R-:W-:Y:S02]  /*205d0*/  FMNMX.FTZ R18, R177, R18, !PT ;  /* 0x00000012b1127209 */ /* 0x000fe40007810000 */
        /* <DEDUP_REMOVED lines=21> */
[C---:B------:R-:W-:Y:S01]  /*20730*/  FSETP.NEU.FTZ.AND P1, PT, R164.reuse, -INF , PT ;  /* 0xff800000a400780b */ /* 0x040fe20003f3d000 */
[C---:B------:R-:W-:Y:S03]  /*20740*/  FMUL.FTZ R179, R164.reuse, c[0x0][0x23c] ;  /* 0x00008f00a4b37a20 */ /* 0x040fe60000410000 */
[----:B------:R-:W-:Y:S02]  /*20750*/  FSEL R5, R164, RZ, P1 ;  /* 0x000000ffa4057208 */ /* 0x000fe40000800000 */
[----:B------:R-:W-:Y:S05]  /*20760*/  FSEL R179, R179, RZ, P1 ;  /* 0x000000ffb3b37208 */ /* 0x000fea0000800000 */
[--C-:B------:R-:W-:Y:S01]  /*20770*/  FFMA.FTZ R184, R172, c[0x0][0x23c], -R179.reuse ;  /* 0x00008f00acb87a23 */ /* 0x100fe200000108b3 */
[----:B------:R-:W-:Y:S01]  /*20780*/  FSEL R172, R4, RZ, P0 ;  /* 0x000000ff04ac7208 */ /* 0x000fe20000000000 */
[----:B------:R-:W-:Y:S01]  /*20790*/  FADD.FTZ R4, -R5, R2 ;  /* 0x0000000205047221 */ /* 0x000fe20000010100 */
[----:B------:R-:W-:Y:S01]  /*207a0*/  FSEL R5, R3, RZ, P0 ;  /* 0x000000ff03057208 */ /* 0x000fe20000000000 */
[--C-:B------:R-:W-:Y:S01]  /*207b0*/  FFMA.FTZ R167, R168, c[0x0][0x23c], -R179.reuse ;  /* 0x00008f00a8a77a23 */ /* 0x100fe200000108b3 */
[----:B------:R-:W-:Y:S01]  /*207c0*/  ISETP.GT.AND P0, PT, R240, R231, PT ;  /* 0x000000e7f000720c */ /* 0x000fe20003f04270 */
[----:B------:R-:W-:Y:S01]  /*207d0*/  FFMA.FTZ R181, R13, c[0x0][0x23c], -R172 ;  /* 0x00008f000db57a23 */ /* 0x000fe200000108ac */
[----:B------:R-:W-:Y:S01]  /*207e0*/  MUFU.EX2 R184, R184 ;  /* 0x000000b800b87308 */ /* 0x000fe20000000800 */
[----:B------:R-:W-:Y:S01]  /*207f0*/  FADD.FTZ R5, -R5, R0 ;  /* 0x0000000005057221 */ /* 0x000fe20000010100 */
[----:B------:R-:W1:Y:S01]  /*20800*/  LDSM.16.MT88.4 R12, [R224+0x10000] ;  /* 0x01000000e00c783b */ /* 0x000e620000004200 */
[--C-:B------:R-:W-:Y:S02]  /*20810*/  FFMA.FTZ R166, R16, c[0x0][0x23c], -R179.reuse ;  /* 0x00008f0010a67a23 */ /* 0x100fe400000108b3 */
[--C-:B------:R-:W-:Y:S02]  /*20820*/  FFMA.FTZ R185, R10, c[0x0][0x23c], -R179.reuse ;  /* 0x00008f000ab97a23 */ /* 0x100fe400000108b3 */
[--C-:B------:R-:W-:Y:S02]  /*20830*/  FFMA.FTZ R183, R7, c[0x0][0x23c], -R172.reuse ;  /* 0x00008f0007b77a23 */ /* 0x100fe400000108ac */
[--C-:B------:R-:W-:Y:S01]  /*20840*/  FFMA.FTZ R182, R9, c[0x0][0x23c], -R172.reuse ;  /* 0x00008f0009b67a23 */ /* 0x100fe200000108ac */
[----:B------:R-:W-:Y:S01]  /*20850*/  MUFU.EX2 R167, R167 ;  /* 0x000000a700a77308 */ /* 0x000fe20000000800 */
[--C-:B------:R-:W-:Y:S02]  /*20860*/  FFMA.FTZ R180, R11, c[0x0][0x23c], -R172.reuse ;  /* 0x00008f000bb47a23 */ /* 0x100fe400000108ac */
[----:B------:R-:W-:Y:S02]  /*20870*/  FMUL.FTZ R2, R4, c[0x0][0x23c] ;  /* 0x00008f0004027a20 */ /* 0x000fe40000410000 */
[----:B------:R-:W-:Y:S02]  /*20880*/  FMUL.FTZ R0, R5, c[0x0][0x23c] ;  /* 0x00008f0005007a20 */ /* 0x000fe40000410000 */
[--C-:B------:R-:W-:Y:S02]  /*20890*/  FFMA.FTZ R177, R177, c[0x0][0x23c], -R172.reuse ;  /* 0x00008f00b1b17a23 */ /* 0x100fe400000108ac */
        /* <DEDUP_REMOVED lines=26> */
[----:B------:R-:W-:Y:S01]  /*20a40*/  FFMA.FTZ R172, R165, c[0x0][0x23c], -R172 ;  /* 0x00008f00a5ac7a23 */ /* 0x000fe200000108ac */
[----:B------:R-:W-:Y:S01]  /*20a50*/  MUFU.EX2 R181, R181 ;  /* 0x000000b500b57308 */ /* 0x000fe20000000800 */
[--C-:B------:R-:W-:Y:S02]  /*20a60*/  FFMA.FTZ R188, R188, c[0x0][0x23c], -R179.reuse ;  /* 0x00008f00bcbc7a23 */ /* 0x100fe400000108b3 */
[----:B------:R-:W-:Y:S07]  /*20a70*/  FFMA.FTZ R179, R174, c[0x0][0x23c], -R179 ;  /* 0x00008f00aeb37a23 */ /* 0x000fee00000108b3 */
        /* <DEDUP_REMOVED lines=216> */
[----:B------:R-:W-:Y:S04]  /*21800*/  FADD.FTZ R181, R181, R182 ;  /* 0x000000b6b5b57221 */ /* 0x000fe80000010000 */
[C---:B---3--:R-:W-:Y:S05]  /*21810*/  HMMA.16816.F32 R4, R132.reuse, R140, R4 ;  /* 0x0000008c8404723c */ /* 0x048fea0000001804 */
[----:B------:R-:W-:Y:S03]  /*21820*/  FADD.FTZ R180, R180, R181 ;  /* 0x000000b5b4b47221 */ /* 0x000fe60000010000 */
[C---:B------:R-:W-:Y:S01]  /*21830*/  HMMA.16816.F32 R8, R132.reuse, R142, R8 ;  /* 0x0000008e8408723c */ /* 0x040fe20000001808 */
[----:B------:R-:W2:Y:S03]  /*21840*/  LDSM.16.MT88.4 R140, [R222+0x12800] ;  /* 0x01280000de8c783b */ /* 0x000ea60000004200 */
[----:B------:R-:W-:Y:S04]  /*21850*/  FADD.FTZ R191, R191, R180 ;  /* 0x000000b4bfbf7221 */ /* 0x000fe80000010000 */
[C---:B------:R-:W-:Y:S04]  /*21860*/  HMMA.16816.F32 R12, R132.reuse, R144, R12 ;  /* 0x00000090840c723c */ /* 0x040fe8000000180c */
[----:B------:R-:W-:Y:S04]  /*21870*/  FADD.FTZ R192, R192, R191 ;  /* 0x000000bfc0c07221 */ /* 0x000fe80000010000 */
        /* <DEDUP_REMOVED lines=140> */
[----:B------:R-:W-:Y:S02]  /*22140*/  FADD.FTZ R0, R186, R13 ;  /* 0x0000000dba007221 */ /* 0x000fe40000010000 */
[----:B------:R-:W-:Y:S02]  /*22150*/  FADD.FTZ R13, R193, R192 ;  /* 0x000000c0c10d7221 */ /* 0x000fe40000010000 */
[C---:B------:R-:W-:Y:S04]  /*22160*/  HMMA.16816.F32 R72, R168.reuse, R18, R72 ;  /* 0x00000012a848723c */ /* 0x040fe80000001848 */
[----:B------:R-:W-:Y:S02]  /*22170*/  FADD.FTZ R0, R187, R0 ;  /* 0x00000000bb007221 */ /* 0x000fe40000010000 */
[----:B------:R-:W-:Y:S02]  /*22180*/  FADD.FTZ R13, R194, R13 ;  /* 0x0000000dc20d7221 */ /* 0x000fe40000010000 */
        /* <DEDUP_REMOVED lines=13> */
[----:B------:R-:W-:Y:S02]  /*22260*/  FADD.FTZ R5, R190, R5 ;  /* 0x00000005be057221 */ /* 0x000fe40000010000 */
[----:B------:R-:W-:Y:S02]  /*22270*/  FADD.FTZ R0, R196, R13 ;  /* 0x0000000dc4007221 */ /* 0x000fe40000010000 */
[----:B------:R-:W-:Y:S01]  /*22280*/  FADD.FTZ R202, R202, R5 ;  /* 0x00000005caca7221 */ /* 0x000fe20000010000 */
[C---:B---3--:R-:W-:Y:S03]  /*22290*/  HMMA.16816.F32 R124, R168.reuse, R8, R124 ;  /* 0x00000008a87c723c */ /* 0x048fe6000000187c */
[----:B------:R-:W-:Y:S02]  /*222a0*/  FADD.FTZ R203, R203, R202 ;  /* 0x000000cacbcb7221 */ /* 0x000fe40000010000 */
[----:B------:R-:W-:Y:S02]  /*222b0*/  FADD.FTZ R0, R199, R0 ;  /* 0x00000000c7007221 */ /* 0x000fe40000010000 */
[----:B------:R-:W-:Y:S01]  /*222c0*/  FADD.FTZ R198, R198, R203 ;  /* 0x000000cbc6c67221 */ /* 0x000fe20000010000 */
[----:B------:R-:W-:Y:S04]  /*222d0*/  HMMA.16816.F32 R128, R168, R10, R128 ;  /* 0x0000000aa880723c */ /* 0x000fe80000001880 */
[----:B------:R-:W-:Y:S01]  /*222e0*/  FADD.FTZ R197, R197, R0 ;  /* 0x00000000c5c57221 */ /* 0x000fe20000010000 */
[----:B------:R-:W-:Y:S01]  /*222f0*/  MOV R0, R3 ;  /* 0x0000000300007202 */ /* 0x000fe20000000f00 */
[----:B------:R-:W-:Y:S02]  /*22300*/  FADD.FTZ R239, R239, R198 ;  /* 0x000000c6efef7221 */ /* 0x000fe40000010000 */
[----:B------:R-:W-:Y:S04]  /*22310*/  FADD.FTZ R200, R200, R197 ;  /* 0x000000c5c8c87221 */ /* 0x000fe80000010000 */
[----:B------:R-:W-:Y:S02]  /*22320*/  FADD.FTZ R188, R188, R239 ;  /* 0x000000efbcbc7221 */ /* 0x000fe40000010000 */
[----:B------:R-:W-:Y:S02]  /*22330*/  FADD.FTZ R200, R179, R200 ;  /* 0x000000c8b3c87221 */ /* 0x000fe40000010000 */
[----:B------:R-:W-:Y:S02]  /*22340*/  FADD.FTZ R188, R195, R188 ;  /* 0x000000bcc3bc7221 */ /* 0x000fe40000010000 */
[----:B------:R-:W-:Y:S02]  /*22350*/  FADD.FTZ R200, R176, R200 ;  /* 0x000000c8b0c87221 */ /* 0x000fe40000010000 */
[----:B------:R-:W-:Y:S02]  /*22360*/  FADD.FTZ R188, R201, R188 ;  /* 0x000000bcc9bc7221 */ /* 0x000fe40000010000 */
[----:B------:R-:W-:Y:S02]  /*22370*/  FADD.FTZ R200, R177, R200 ;  /* 0x000000c8b1c87221 */ /* 0x000fe40000010000 */
[----:B------:R-:W-:Y:S02]  /*22380*/  FADD.FTZ R251, R243, R188 ;  /* 0x000000bcf3fb7221 */ /* 0x000fe40000010000 */
[----:B------:R-:W-:Y:S01]  /*22390*/  FADD.FTZ R249, R165, R200 ;  /* 0x000000c8a5f97221 */ /* 0x000fe20000010000 */
[----:B------:R-:W-:-:S05]  /*223a0*/  @P0 BRA `(.L_x_6776) ;  /* 0xffffbca000000947 */ /* 0x000fca000383ffff */
.L_x_6772:
        /* <DEDUP_REMOVED lines=321> */
.L_x_6777:
[----:B------:R-:W2:Y:S04]  /*237c0*/  S2R R74, SR_CTAID.Z ;  /* 0x00000000004a7919 */ /* 0x000ea80000002700 */
[----:B------:R-:W2:Y:S02]  /*237d0*/  S2R R3, SR_CTAID.Y ;  /* 0x0000000000037919 */ /* 0x000ea40000002600 */
[----:B--2---:R-:W-:-:S04]  /*237e0*/  IMAD R73, R3, c[0x0][0x1c0], R74 ;  /* 0x0000700003497a24 */ /* 0x004fc800078e024a */
[----:B------:R-:W-:Y:S02]  /*237f0*/  IMAD R73, R73, c[0x0][0x214], RZ ;  /* 0x0000850049497a24 */ /* 0x000fe400078e02ff */
.L_x_6778:
        /* <DEDUP_REMOVED lines=58> */
.L_x_6780:
[----:B--2-4-:R-:W-:Y:S05]  /*23ba0*/  BSYNC B0 ;  /* 0x0000000000007941 */ /* 0x014fea0003800000 */
.L_x_6779:
        /* <DEDUP_REMOVED lines=37> */
.L_x_6782:
[----:B------:R-:W-:Y:S05]  /*23e00*/  BSYNC B0 ;  /* 0x0000000000007941 */ /* 0x000fea0003800000 */
.L_x_6781:
        /* <DEDUP_REMOVED lines=18> */
.L_x_6784:
[----:B------:R-:W-:Y:S05]  /*23f30*/  BSYNC B0 ;  /* 0x0000000000007941 */ /* 0x000fea0003800000 */
.L_x_6783:
        /* <DEDUP_REMOVED lines=18> */
.L_x_6786:
[----:B------:R-:W-:Y:S05]  /*24060*/  BSYNC B0 ;  /* 0x0000000000007941 */ /* 0x000fea0003800000 */
.L_x_6785:
        /* <DEDUP_REMOVED lines=18> */
.L_x_6787:
        /* <DEDUP_REMOVED lines=15> */
.L_x_8817:


//--------------------- .text._ZN5flash24flash_fwd_splitkv_kernelI23Flash_fwd_kernel_traitsILi256ELi64ELi64ELi4ELb0ELb0EN7cutlass6half_tE19Flash_kernel_traitsILi256ELi64ELi64ELi4ES3_EELb0ELb1ELb1ELb0ELb0ELb0ELb0ELb1EEEvNS_16Flash_fwd_paramsE --------------------------
	.section	.text._ZN5flash24flash_fwd_splitkv_kernelI23Flash_fwd_kernel_traitsILi256ELi64ELi64ELi4ELb0ELb0EN7cutlass6half_tE19Flash_kernel_traitsILi256ELi64ELi64ELi4ES3_EELb0ELb1ELb1ELb0ELb0ELb0ELb0ELb1EEEvNS_16Flash_fwd_paramsE,"ax",@progbits
	.sectioninfo	@"SHI_REGISTERS=255"
	.align	128
        .global         _ZN5flash24flash_fwd_splitkv_kernelI23Flash_fwd_kernel_traitsILi256ELi64ELi64ELi4ELb0ELb0EN7cutlass6half_tE19Flash_kernel_traitsILi256ELi64ELi64ELi4ES3_EELb0ELb1ELb1ELb0ELb0ELb0ELb0ELb1EEEvNS_16Flash_fwd_paramsE
        .type           _ZN5flash24flash_fwd_splitkv_kernelI23Flash_fwd_kernel_traitsILi256ELi64ELi64ELi4ELb0ELb0EN7cutlass6half_tE19Flash_kernel_traitsILi256ELi64ELi64ELi4ES3_EELb0ELb1ELb1ELb0ELb0ELb0ELb0ELb1EEEvNS_16Flash_fwd_paramsE,@function
        .size           _ZN5flash24flash_fwd_splitkv_kernelI23Flash_fwd_kernel_traitsILi256ELi64ELi64ELi4ELb0ELb0EN7cutlass6half_tE19Flash_kernel_traitsILi256ELi64ELi64ELi4ES3_EELb0ELb1ELb1ELb0ELb0ELb0ELb0ELb1EEEvNS_16Flash_fwd_paramsE,(.L_x_8755 - _ZN5flash24flash_fwd_splitkv_kernelI23Flash_fwd_kernel_traitsILi256ELi64ELi64ELi4ELb0ELb0EN7cutlass6half_tE19Flash_kernel_traitsILi256ELi64ELi64ELi4ES3_EELb0ELb1ELb1ELb0ELb0ELb0ELb0ELb1EEEvNS_16Flash_fwd_paramsE)
        .other          _ZN5flash24flash_fwd_splitkv_kernelI23Flash_fwd_kernel_traitsILi256ELi64ELi64ELi4ELb0ELb0EN7cutlass6half_tE19Flash_kernel_traitsILi256ELi64ELi64ELi4ES3_EELb0ELb1ELb1ELb0ELb0ELb0ELb0ELb1EEEvNS_16Flash_fwd_paramsE,@"STO_CUDA_ENTRY STV_DEFAULT"
_ZN5flash24flash_fwd_splitkv_kernelI23Flash_fwd_kernel_traitsILi256ELi64ELi64ELi4ELb0ELb0EN7cutlass6half_tE19Flash_kernel_traitsILi256ELi64ELi64ELi4ES3_EELb0ELb1ELb1ELb0ELb0ELb0ELb0ELb1EEEvNS_16Flash_fwd_paramsE:
.text._ZN5flash24flash_fwd_splitkv_kernelI23Flash_fwd_kernel_traitsILi256ELi64ELi64ELi4ELb0ELb0EN7cutlass6half_tE19Flash_kernel_traitsILi256ELi64ELi64ELi4ES3_EELb0ELb1ELb1ELb0ELb0ELb0ELb0ELb1EEEvNS_16Flash_fwd_paramsE:
        /* <DEDUP_REMOVED lines=10> */
[----:B-123--:R-:W-:Y:S05]  /*00a0*/  CALL.REL.NOINC `($_ZN5flash24flash_fwd_splitkv_kernelI23Flash_fwd_kernel_traitsILi256ELi64ELi64ELi4ELb0ELb0EN7cutlass6half_tE19Flash_kernel_traitsILi256ELi64ELi64ELi4ES3_EELb0ELb1ELb1ELb0ELb0ELb0ELb0ELb1EEEvNS_16Flash_fwd_paramsE$_ZN5flash30compute_attn_1rowblock_splitkvI23Flash_fwd_kernel_traitsILi256ELi64ELi64ELi4ELb0ELb0EN7cutlass6half_tE19Flash_kernel_traitsILi256ELi64ELi64ELi4ES3_EELb0ELb1ELb1ELb0ELb0ELb0ELb0ELb1ENS_16Flash_fwd_paramsEEEvRKT8_iiiii) ;  /* 0x0000002000007944 */ /* 0x00efea0003c00000 */
[----:B------:R-:W-:Y:S05]  /*00b0*/  BSYNC B4 ;  /* 0x0000000000047941 */ /* 0x000fea0003800000 */
.L_x_6788:
[----:B------:R-:W-:Y:S05]  /*00c0*/  EXIT ;  /* 0x000000000000794d */ /* 0x000fea0003800000 */
        .type           $_ZN5flash24flash_fwd_splitkv_kernelI23Flash_fwd_kernel_traitsILi256ELi64ELi64ELi4ELb0ELb0EN7cutlass6half_tE19Flash_kernel_traitsILi256ELi64ELi64ELi4ES3_EELb0ELb1ELb1ELb0ELb0ELb0ELb0ELb1EEEvNS_16Flash_fwd_paramsE$_ZN5flash30compute_attn_1rowblock_splitkvI23Flash_fwd_kernel_traitsILi256ELi64ELi64ELi4ELb0ELb0EN7cutlass6half_tE19Flash_kernel_traitsILi256ELi64ELi64ELi4ES3_EELb0ELb1ELb1ELb0ELb0ELb0ELb0ELb1ENS_16Flash_fwd_paramsEEEvRKT8_iiiii,@function
        .size           $_ZN5flash24flash_fwd_splitkv_kernelI23Flash_fwd_kernel_traitsILi256ELi64ELi64ELi4ELb0ELb0EN7cutlass6half_tE19Flash_kernel_traitsILi256ELi64ELi64ELi4ES3_EELb0ELb1ELb1ELb0ELb0ELb0ELb0ELb1EEEvNS_16Flash_fwd_paramsE$_ZN5flash30compute_attn_1rowblock_splitkvI23Flash_fwd_kernel_traitsILi256ELi64ELi64ELi4ELb0ELb0EN7cutlass6half_tE19Flash_kernel_traitsILi256ELi64ELi64ELi4ES3_EELb0ELb1ELb1ELb0ELb0ELb0ELb0ELb1ENS_16Flash_fwd_paramsEEEvRKT8_iiiii,($__internal_26_$__cuda_sm70_shflsync_bfly_p - $_ZN5flash24flash_fwd_splitkv_kernelI23Flash_fwd_kernel_traitsILi256ELi64ELi64ELi4ELb0ELb0EN7cutlass6half_tE19Flash_kernel_traitsILi256ELi64ELi64ELi4ES3_EELb0ELb1ELb1ELb0ELb0ELb0ELb0ELb1EEEvNS_16Flash_fwd_paramsE$_ZN5flash30compute_attn_1rowblock_splitkvI23Flash_fwd_kernel_traitsILi256ELi64ELi64ELi4ELb0ELb0EN7cutlass6half_tE19Flash_kernel_traitsILi256ELi64ELi64ELi4ES3_EELb0ELb1ELb1ELb0ELb0ELb0ELb0ELb1ENS_16Flash_fwd_paramsEEEvRKT8_iiiii)
$_ZN5flash24flash_fwd_splitkv_kernelI23Flash_fwd_kernel_traitsILi256ELi64ELi64ELi4ELb0ELb0EN7cutlass6half_tE19Flash_kernel_traitsILi256ELi64ELi64ELi4ES3_EELb0ELb1ELb1ELb0ELb0ELb0ELb0ELb1EEEvNS_16Flash_fwd_paramsE$_ZN5flash30compute_attn_1rowblock_splitkvI23Flash_fwd_kernel_traitsILi256ELi64ELi64ELi4ELb0ELb0EN7cutlass6half_tE19Flash_kernel_traitsILi256ELi64ELi64ELi4ES3_EELb0ELb1ELb1ELb0ELb0ELb0ELb0ELb1ENS_16Flash_fwd_paramsEEEvRKT8_iiiii:
        /* <DEDUP_REMOVED lines=20> */
.L_x_6790:
[----:B------:R-:W-:Y:S05]  /*0210*/  BSYNC B0 ;  /* 0x0000000000007941 */ /* 0x000fea0003800000 */
.L_x_6789:
        /* <DEDUP_REMOVED lines=17> */
.L_x_6792:
[----:B------:R4:W5:Y:S02]  /*0330*/  LD.E R82, [R20.64+0xb8] ;  /* 0x0000b80614527980 */ /* 0x000964000c101900 */
.L_x_6793:
[----:B------:R-:W-:Y:S05]  /*0340*/  BSYNC B0 ;  /* 0x0000000000007941 */ /* 0x000fea0003800000 */
.L_x_6791:
        /* <DEDUP_REMOVED lines=10> */
.L_x_6795:
[----:B------:R-:W2:Y:S01]  /*03f0*/  LD.E.64 R2, [R20.64+0x108] ;  /* 0x0001080614027980 */ /* 0x000ea2000c101b00 */
[----:B------:R-:W-:Y:S01]  /*0400*/  BSSY B0, `(.L_x_6797) ;  /* 0x0000006000007945 */ /* 0x000fe20003800000 */
[----:B------:R-:W-:Y:S01]  /*0410*/  IMAD.MOV.U32 R51, RZ, RZ, RZ ;  /* 0x000000ffff337224 */ /* 0x000fe200078e00ff */
[----:B--2---:R-:W-:-:S04]  /*0420*/  ISETP.NE.U32.AND P0, PT, R2, RZ, PT ;  /* 0x000000ff0200720c */ /* 0x004fc80003f05070 */
[----:B------:R-:W-:-:S13]  /*0430*/  ISETP.NE.AND.EX P0, PT, R3, RZ, PT, P0 ;  /* 0x000000ff0300720c */ /* 0x000fda0003f05300 */
[----:B------:R-:W-:Y:S05]  /*0440*/  @!P0 BRA `(.L_x_6798) ;  /* 0x0000001000008947 */ /* 0x000fea0003800000 */
[----:B------:R2:W5:Y:S02]  /*0450*/  LD.E R51, [R20.64+0xbc] ;  /* 0x0000bc0614337980 */ /* 0x000564000c101900 */
.L_x_6798:
[----:B------:R-:W-:Y:S05]  /*0460*/  BSYNC B0 ;  /* 0x0000000000007941 */ /* 0x000fea0003800000 */
.L_x_6797:
[----:B-----5:R-:W-:Y:S02]  /*0470*/  IADD3 R51, R82, R51, RZ ;  /* 0x0000003352337210 */ /* 0x020fe40007ffe0ff */
.L_x_6796:
[----:B------:R-:W-:Y:S05]  /*0480*/  BSYNC B1 ;  /* 0x0000000000017941 */ /* 0x000fea0003800000 */
.L_x_6794:
[----:B------:R-:W-:Y:S01]  /*0490*/  IMAD.SHL.U32 R50, R234, 0x40, RZ ;  /* 0x00000040ea327824 */ /* 0x000fe200078e00ff */
[----:B------:R-:W-:Y:S01]  /*04a0*/  MOV R2, R231 ;  /* 0x000000e700027202 */ /* 0x000fe20000000f00 */
[----:B------:R-:W-:-:S03]  /*04b0*/  IMAD.MOV.U32 R3, RZ, RZ, 0x0 ;  /* 0x00000000ff037424 */ /* 0x000fc600078e00ff */
[----:B------:R-:W-:-:S13]  /*04c0*/  ISETP.GT.AND P0, PT, R235, R50, PT ;  /* 0x00000032eb00720c */ /* 0x000fda0003f04270 */
[----:B------:R-:W-:Y:S05]  /*04d0*/  @!P0 RET.REL.NODEC R2 `(_ZN5flash24flash_fwd_splitkv_kernelI23Flash_fwd_kernel_traitsILi256ELi64ELi64ELi4ELb0ELb0EN7cutlass6half_tE19Flash_kernel_traitsILi256ELi64ELi64ELi4ES3_EELb0ELb1ELb1ELb0ELb0ELb0ELb0ELb1EEEvNS_16Flash_fwd_paramsE) ;  /* 0xfffffb2002008950 */ /* 0x000fea0003c3ffff */
        /* <DEDUP_REMOVED lines=28> */
[----:B---3--:R1:W2:Y:S04]  /*06a0*/  LD.E.64 R4, [R20.64+0x88] ;  /* 0x0000880614047980 */ /* 0x0082a8000c101b00 */
[----:B------:R1:W3:Y:S04]  /*06b0*/  LD.E.64 R12, [R20.64+0x90] ;  /* 0x00009006140c7980 */ /* 0x0002e8000c101b00 */
[----:B------:R1:W4:Y:S04]  /*06c0*/  LD.E R10, [R20.64+0x60] ;  /* 0x00006006140a7980 */ /* 0x000328000c101900 */
        /* <DEDUP_REMOVED lines=30> */
[----:B------:R-:W-:Y:S01]  /*08b0*/  IMAD R18, R13, R232, RZ ;  /* 0x000000e80d127224 */ /* 0x000fe200078e02ff */
[--C-:B------:R-:W-:Y:S01]  /*08c0*/  SHF.R.S32.HI R11, RZ, 0x1f, R232.reuse ;  /* 0x0000001fff0b7819 */ /* 0x100fe200000114e8 */
[----:B----4-:R-:W-:Y:S02]  /*08d0*/  IMAD R10, R233, R10, R232 ;  /* 0x0000000ae90a7224 */ /* 0x010fe400078e02e8 */
        /* <DEDUP_REMOVED lines=24> */
.L_x_6801:
[----:B------:R-:W-:Y:S05]  /*0a60*/  BSYNC B0 ;  /* 0x0000000000007941 */ /* 0x000fea0003800000 */
.L_x_6800:
        /* <DEDUP_REMOVED lines=22> */
.L_x_6803:
[----:B------:R-:W-:Y:S05]  /*0bd0*/  BSYNC B0 ;  /* 0x0000000000007941 */ /* 0x000fea0003800000 */
.L_x_6802:
        /* <DEDUP_REMOVED lines=22> */
.L_x_6805:
[----:B------:R-:W-:Y:S05]  /*0d40*/  BSYNC B0 ;  /* 0x0000000000007941 */ /* 0x000fea0003800000 */
.L_x_6804:
        /* <DEDUP_REMOVED lines=21> */
.L_x_6807:
[----:B------:R-:W-:Y:S05]  /*0ea0*/  BSYNC B0 ;  /* 0x0000000000007941 */ /* 0x000fea0003800000 */
.L_x_6806:
        /* <DEDUP_REMOVED lines=17> */
[----:B----4-:R-:W-:Y:S05]  /*0fc0*/  @P4 RET.REL.NODEC R4 `(_ZN5flash24flash_fwd_splitkv_kernelI23Flash_fwd_kernel_traitsILi256ELi64ELi64ELi4ELb0ELb0EN7cutlass6half_tE19Flash_kernel_traitsILi256ELi64ELi64ELi4ES3_EELb0ELb1ELb1ELb0ELb0ELb0ELb0ELb1EEEvNS_16Flash_fwd_paramsE) ;  /* 0xfffff03004004950 */ /* 0x010fea0003c3ffff */
[----:B------:R-:W-:-:S05]  /*0fd0*/  MOV R0, 0x7f800000 ;  /* 0x7f80000000007802 */ /* 0x000fca0000000f00 */
[----:B------:R2:W-:Y:S02]  /*0fe0*/  ST.E [R2.64+0xc0], R0 ;  /* 0x0000c00002007985 */ /* 0x0005e4000c101906 */
[----:B--2---:R-:W-:Y:S02]  /*0ff0*/  MOV R2, R231 ;  /* 0x000000e700027202 */ /* 0x004fe40000000f00 */
[----:B------:R-:W-:-:S04]  /*1000*/  MOV R3, 0x0 ;  /* 0x0000000000037802 */ /* 0x000fc80000000f00 */
[----:B------:R-:W-:Y:S05]  /*1010*/  RET.REL.NODEC R2 `(_ZN5flash24flash_fwd_splitkv_kernelI23Flash_fwd_kernel_traitsILi256ELi64ELi64ELi4ELb0ELb0EN7cutlass6half_tE19Flash_kernel_traitsILi256ELi64ELi64ELi4ES3_EELb0ELb1ELb1ELb0ELb0ELb0ELb0ELb1EEEvNS_16Flash_fwd_paramsE) ;  /* 0xffffefe002007950 */ /* 0x000fea0003c3ffff */
.L_x_6799:
        /* <DEDUP_REMOVED lines=28> */
[----:B---3--:R-:W3:Y:S01]  /*11e0*/  LD.E.64 R14, [R20.64+0x20] ;  /* 0x00002006140e7980 */ /* 0x008ee2000c101b00 */
[----:B------:R-:W-:-:S03]  /*11f0*/  IABS R3, R2 ;  /* 0x0000000200037213 */ /* 0x000fc60000000000 */
[----:B------:R-:W3:Y:S04]  /*1200*/  LD.E.64 R46, [R20.64+0x38] ;  /* 0x00003806142e7980 */ /* 0x000ee8000c101b00 */
[----:B-----5:R-:W3:Y:S04]  /*1210*/  LD.E.64 R12, [R20.64+0x50] ;  /* 0x00005006140c7980 */ /* 0x020ee8000c101b00 */
        /* <DEDUP_REMOVED lines=54> */
[----:B------:R-:W-:Y:S02]  /*1580*/  @!P0 IMAD.MOV R16, RZ, RZ, -R16 ;  /* 0x000000ffff108224 */ /* 0x000fe400078e0a10 */
[----:B------:R-:W-:-:S04]  /*1590*/  @!P1 LOP3.LUT R16, RZ, R6, RZ, 0x33, !PT ;  /* 0x00000006ff109212 */ /* 0x000fc800078e33ff */
[----:B------:R-:W-:Y:S02]  /*15a0*/  SHF.R.S32.HI R8, RZ, 0x1f, R16 ;  /* 0x0000001fff087819 */ /* 0x000fe40000011410 */
[----:B---3--:R-:W-:Y:S01]  /*15b0*/  SHF.R.S32.HI R0, RZ, 0x1f, R3 ;  /* 0x0000001fff007819 */ /* 0x008fe20000011403 */
[----:B------:R-:W-:-:S04]  /*15c0*/  IMAD R7, R15, R3, RZ ;  /* 0x000000030f077224 */ /* 0x000fc800078e02ff */
[C---:B------:R-:W-:Y:S02]  /*15d0*/  IMAD R7, R14.reuse, R0, R7 ;  /* 0x000000000e077224 */ /* 0x040fe400078e0207 */
[----:B------:R-:W-:-:S05]  /*15e0*/  IMAD.WIDE.U32 R14, R14, R3, RZ ;  /* 0x000000030e0e7225 */ /* 0x000fca00078e00ff */
[----:B------:R-:W-:Y:S01]  /*15f0*/  IADD3 R15, R15, R7, RZ ;  /* 0x000000070f0f7210 */ /* 0x000fe20007ffe0ff */
[----:B------:R-:W-:-:S04]  /*1600*/  IMAD R7, R47, R17, RZ ;  /* 0x000000112f077224 */ /* 0x000fc800078e02ff */
[----:B------:R-:W-:Y:S02]  /*1610*/  IMAD R7, R46, R9, R7 ;  /* 0x000000092e077224 */ /* 0x000fe400078e0207 */
[----:B------:R-:W-:-:S05]  /*1620*/  IMAD.WIDE.U32 R14, R17, R46, R14 ;  /* 0x0000002e110e7225 */ /* 0x000fca00078e000e */
[----:B------:R-:W-:Y:S01]  /*1630*/  IADD3 R15, R15, R7, RZ ;  /* 0x000000070f0f7210 */ /* 0x000fe20007ffe0ff */
[----:B------:R-:W-:Y:S02]  /*1640*/  IMAD R7, R13, R16, RZ ;  /* 0x000000100d077224 */ /* 0x000fe400078e02ff */
[-C--:B--2---:R-:W-:Y:S02]  /*1650*/  IMAD R6, R11, R3.reuse, RZ ;  /* 0x000000030b067224 */ /* 0x084fe400078e02ff */
[----:B------:R-:W-:Y:S02]  /*1660*/  IMAD R7, R12, R8, R7 ;  /* 0x000000080c077224 */ /* 0x000fe400078e0207 */
[----:B------:R-:W-:-:S04]  /*1670*/  IMAD.WIDE.U32 R18, R10, R3, RZ ;  /* 0x000000030a127225 */ /* 0x000fc800078e00ff */
[----:B------:R-:W-:Y:S02]  /*1680*/  IMAD R6, R10, R0, R6 ;  /* 0x000000000a067224 */ /* 0x000fe400078e0206 */
[----:B------:R-:W-:-:S03]  /*1690*/  IMAD.WIDE.U32 R12, R16, R12, R14 ;  /* 0x0000000c100c7225 */ /* 0x000fc600078e000e */
[----:B------:R-:W-:Y:S01]  /*16a0*/  IADD3 R19, R19, R6, RZ ;  /* 0x0000000613137210 */ /* 0x000fe20007ffe0ff */
[----:B------:R-:W-:Y:S01]  /*16b0*/  IMAD.MOV.U32 R15, RZ, RZ, R18 ;  /* 0x000000ffff0f7224 */ /* 0x000fe200078e0012 */
[----:B------:R-:W-:Y:S01]  /*16c0*/  MOV R3, R12 ;  /* 0x0000000c00037202 */ /* 0x000fe20000000f00 */
[----:B------:R-:W-:Y:S01]  /*16d0*/  IMAD.IADD R0, R13, 0x1, R7 ;  /* 0x000000010d007824 */ /* 0x000fe200078e0207 */
[----:B------:R-:W-:Y:S05]  /*16e0*/  BRA `(.L_x_6810) ;  /* 0x0000051000007947 */ /* 0x000fea0003800000 */
.L_x_6809:
        /* <DEDUP_REMOVED lines=31> */
[----:B---3--:R-:W-:Y:S02]  /*18e0*/  @!P4 IMAD R2, R23, R13, RZ ;  /* 0x0000000d1702c224 */ /* 0x008fe400078e02ff */
        /* <DEDUP_REMOVED lines=14> */
[----:B------:R-:W-:Y:S01]  /*19d0*/  @!P4 IMAD R8, R49, R14, RZ ;  /* 0x0000000e3108c224 */ /* 0x000fe200078e02ff */
[----:B------:R-:W-:Y:S01]  /*19e0*/  @!P4 SHF.R.S32.HI R0, RZ, 0x1f, R14 ;  /* 0x0000001fff00c819 */ /* 0x000fe2000001140e */
[----:B------:R-:W-:Y:S01]  /*19f0*/  IMAD R10, R47, R2, RZ ;  /* 0x000000022f0a7224 */ /* 0x000fe200078e02ff */
[----:B------:R-:W-:Y:S01]  /*1a00*/  SHF.R.S32.HI R9, RZ, 0x1f, R2 ;  /* 0x0000001fff097819 */ /* 0x000fe20000011402 */
[----:B------:R-:W-:Y:S01]  /*1a10*/  IMAD.MOV.U32 R24, RZ, RZ, R12 ;  /* 0x000000ffff187224 */ /* 0x000fe200078e000c */
[----:B------:R-:W-:Y:S01]  /*1a20*/  MOV R25, R11 ;  /* 0x0000000b00197202 */ /* 0x000fe20000000f00 */
[----:B------:R-:W-:Y:S01]  /*1a30*/  @!P4 IMAD R0, R0, R48, R8 ;  /* 0x000000300000c224 */ /* 0x000fe200078e0208 */
[----:B------:R-:W-:Y:S01]  /*1a40*/  @P2 IADD3 R6, R6, 0x1, RZ ;  /* 0x0000000106062810 */ /* 0x000fe20007ffe0ff */
[----:B------:R-:W-:Y:S01]  /*1a50*/  @!P4 IMAD.WIDE.U32 R22, R48, R14, RZ ;  /* 0x0000000e3016c225 */ /* 0x000fe200078e00ff */
[----:B------:R-:W-:-:S03]  /*1a60*/  @P4 IADD3 R14, R14, R15, RZ ;  /* 0x0000000f0e0e4210 */ /* 0x000fc60007ffe0ff */
[----:B------:R-:W-:Y:S02]  /*1a70*/  IMAD R10, R9, R46, R10 ;  /* 0x0000002e090a7224 */ /* 0x000fe400078e020a */
[----:B------:R-:W-:-:S04]  /*1a80*/  IMAD.WIDE.U32 R24, R46, R2, R24 ;  /* 0x000000022e187225 */ /* 0x000fc800078e0018 */
        /* <DEDUP_REMOVED lines=9> */
[----:B------:R-:W-:-:S02]  /*1b20*/  @P4 IMAD R19, R49, R14, RZ ;  /* 0x0000000e31134224 */ /* 0x000fc400078e02ff */
[----:B------:R-:W-:Y:S02]  /*1b30*/  IMAD R3, R17, R6, RZ ;  /* 0x0000000611037224 */ /* 0x000fe400078e02ff */
[----:B------:R-:W-:-:S04]  /*1b40*/  @P4 IMAD.WIDE.U32 R14, R48, R14, RZ ;  /* 0x0000000e300e4225 */ /* 0x000fc800078e00ff */
[----:B------:R-:W-:Y:S01]  /*1b50*/  @!P4 IMAD.WIDE.U32 R22, R18, R13, R22 ;  /* 0x0000000d1216c225 */ /* 0x000fe200078e0016 */
[----:B------:R-:W-:-:S03]  /*1b60*/  @P4 IADD3 R19, R15, R19, RZ ;  /* 0x000000130f134210 */ /* 0x000fc60007ffe0ff */
[----:B------:R-:W-:-:S04]  /*1b70*/  IMAD.WIDE.U32 R10, R16, R6, R10 ;  /* 0x00000006100a7225 */ /* 0x000fc800078e000a */
[----:B------:R-:W-:Y:S01]  /*1b80*/  IMAD R16, R16, R8, R3 ;  /* 0x0000000810107224 */ /* 0x000fe200078e0203 */
[----:B------:R-:W-:Y:S01]  /*1b90*/  @P4 MOV R15, R14 ;  /* 0x0000000e000f4202 */ /* 0x000fe20000000f00 */
[----:B------:R-:W-:Y:S01]  /*1ba0*/  @!P4 IMAD.IADD R19, R23, 0x1, R0 ;  /* 0x000000011713c824 */ /* 0x000fe200078e0200 */
[----:B------:R-:W-:Y:S01]  /*1bb0*/  @!P4 MOV R15, R22 ;  /* 0x00000016000fc202 */ /* 0x000fe20000000f00 */
[----:B------:R-:W-:Y:S01]  /*1bc0*/  IMAD.IADD R0, R11, 0x1, R16 ;  /* 0x000000010b007824 */ /* 0x000fe200078e0210 */
[----:B------:R-:W-:Y:S02]  /*1bd0*/  MOV R3, R10 ;  /* 0x0000000a00037202 */ /* 0x000fe40000000f00 */
[----:B------:R-:W-:Y:S02]  /*1be0*/  MOV R17, R2 ;  /* 0x0000000200117202 */ /* 0x000fe40000000f00 */
[----:B------:R-:W-:Y:S02]  /*1bf0*/  MOV R16, R6 ;  /* 0x0000000600107202 */ /* 0x000fe40000000f00 */
.L_x_6810:
[----:B-1----:R-:W-:Y:S05]  /*1c00*/  BSYNC B0 ;  /* 0x0000000000007941 */ /* 0x002fea0003800000 */
.L_x_6808:
        /* <DEDUP_REMOVED lines=11> */
[----:B------:R-:W-:-:S05]  /*1cc0*/  LOP3.LUT R14, R22, 0xfffffff0, RZ, 0xc0, !PT ;  /* 0xfffffff0160e7812 */ /* 0x000fca00078ec0ff */
[----:B------:R-:W-:Y:S01]  /*1cd0*/  IMAD.IADD R14, R134, 0x1, -R14 ;  /* 0x00000001860e7824 */ /* 0x000fe200078e0a0e */
[----:B------:R-:W-:-:S04]  /*1ce0*/  LEA.HI R158, R45, R134, RZ, 0x3 ;  /* 0x000000862d9e7211 */ /* 0x000fc800078f18ff */
[----:B-1----:R-:W-:Y:S02]  /*1cf0*/  SHF.R.S32.HI R4, RZ, 0x1f, R14 ;  /* 0x0000001fff047819 */ /* 0x002fe4000001140e */
[----:B------:R-:W-:Y:S02]  /*1d00*/  LOP3.LUT R52, R158, 0xfffffff8, RZ, 0xc0, !PT ;  /* 0xfffffff89e347812 */ /* 0x000fe400078ec0ff */
[----:B------:R-:W-:-:S04]  /*1d10*/  LEA.HI R4, R4, R14, RZ, 0x3 ;  /* 0x0000000e04047211 */ /* 0x000fc800078f18ff */
[----:B------:R-:W-:Y:S01]  /*1d20*/  LOP3.LUT R5, R4, 0xfffffff8, RZ, 0xc0, !PT ;  /* 0xfffffff804057812 */ /* 0x000fe200078ec0ff */
[----:B------:R-:W-:Y:S01]  /*1d30*/  IMAD.IADD R52, R134, 0x1, -R52 ;  /* 0x0000000186347824 */ /* 0x000fe200078e0a34 */
[----:B------:R-:W-:-:S03]  /*1d40*/  SHF.R.S32.HI R158, RZ, 0x3, R158 ;  /* 0x00000003ff9e7819 */ /* 0x000fc6000001149e */
[----:B------:R-:W-:Y:S02]  /*1d50*/  IMAD.IADD R5, R14, 0x1, -R5 ;  /* 0x000000010e057824 */ /* 0x000fe400078e0a05 */
[----:B------:R-:W-:Y:S02]  /*1d60*/  IMAD.SHL.U32 R14, R52, 0x8, RZ ;  /* 0x00000008340e7824 */ /* 0x000fe400078e00ff */
[----:B------:R-:W-:-:S03]  /*1d70*/  IMAD.SHL.U32 R23, R158, 0x40, RZ ;  /* 0x000000409e177824 */ /* 0x000fc600078e00ff */
[----:B------:R-:W-:Y:S02]  /*1d80*/  IADD3 R30, P1, R14, R15, RZ ;  /* 0x0000000f0e1e7210 */ /* 0x000fe40007f3e0ff */
[----:B------:R-:W-:Y:S01]  /*1d90*/  SHF.R.S32.HI R15, RZ, 0x1f, R14 ;  /* 0x0000001fff0f7819 */ /* 0x000fe2000001140e */
[----:B-----5:R-:W-:Y:S01]  /*1da0*/  IMAD R9, R9, R48, RZ ;  /* 0x0000003009097224 */ /* 0x020fe200078e02ff */
[----:B------:R-:W-:Y:S02]  /*1db0*/  SHF.R.S32.HI R53, RZ, 0x4, R22 ;  /* 0x00000004ff357819 */ /* 0x000fe40000011416 */
[----:B------:R-:W-:Y:S01]  /*1dc0*/  LOP3.LUT R23, R23, 0x1c0, RZ, 0xc0, !PT ;  /* 0x000001c017177812 */ /* 0x000fe200078ec0ff */
[----:B------:R-:W-:Y:S01]  /*1dd0*/  IMAD.X R31, R15, 0x1, R19, P1 ;  /* 0x000000010f1f7824 */ /* 0x000fe200008e0613 */
[----:B------:R-:W-:Y:S01]  /*1de0*/  LEA.HI R19, R45, R134, RZ, 0x6 ;  /* 0x000000862d137211 */ /* 0x000fe200078f30ff */
[C---:B------:R-:W-:Y:S01]  /*1df0*/  IMAD R9, R17.reuse, R49, R9 ;  /* 0x0000003111097224 */ /* 0x040fe200078e0209 */
[----:B------:R-:W-:Y:S01]  /*1e00*/  LEA.HI R22, R22, R53, RZ, 0x1 ;  /* 0x0000003516167211 */ /* 0x000fe200078f08ff */
[----:B------:R-:W-:Y:S01]  /*1e10*/  IMAD.WIDE.U32 R30, R17, R48, R30 ;  /* 0x00000030111e7225 */ /* 0x000fe200078e001e */
[----:B------:R-:W-:-:S02]  /*1e20*/  LOP3.LUT R24, R23, 0x38, R14, 0xf8, !PT ;  /* 0x0000003817187812 */ /* 0x000fc400078ef80e */
[----:B------:R-:W-:Y:S01]  /*1e30*/  SHF.R.U32.HI R23, RZ, 0x3, R23 ;  /* 0x00000003ff177819 */ /* 0x000fe20000011617 */
[----:B------:R-:W-:Y:S01]  /*1e40*/  IMAD.SHL.U32 R19, R19, 0x8, RZ ;  /* 0x0000000813137824 */ /* 0x000fe200078e00ff */
[----:B------:R-:W-:Y:S01]  /*1e50*/  LOP3.LUT R22, R22, 0xfffffffe, RZ, 0xc0, !PT ;  /* 0xfffffffe16167812 */ /* 0x000fe200078ec0ff */
[----:B------:R-:W-:Y:S01]  /*1e60*/  IMAD.IADD R31, R31, 0x1, R9 ;  /* 0x000000011f1f7824 */ /* 0x000fe200078e0209 */
[----:B------:R-:W-:Y:S01]  /*1e70*/  LOP3.LUT R23, R24, R23, RZ, 0x3c, !PT ;  /* 0x0000001718177212 */ /* 0x000fe200078e3cff */
[----:B------:R-:W-:Y:S02]  /*1e80*/  IMAD R9, R29, R16, RZ ;  /* 0x000000101d097224 */ /* 0x000fe400078e02ff */
[----:B------:R-:W-:Y:S01]  /*1e90*/  IMAD.IADD R53, R53, 0x1, -R22 ;  /* 0x0000000135357824 */ /* 0x000fe200078e0a16 */
[----:B------:R-:W-:Y:S01]  /*1ea0*/  LOP3.LUT R155, R23, 0xfffffe00, R19, 0xf8, !PT ;  /* 0xfffffe00179b7812 */ /* 0x000fe200078ef813 */
[-C--:B------:R-:W-:Y:S02]  /*1eb0*/  IMAD R9, R8, R28.reuse, R9 ;  /* 0x0000001c08097224 */ /* 0x080fe400078e0209 */
[----:B------:R-:W-:Y:S01]  /*1ec0*/  IMAD.WIDE.U32 R22, R16, R28, R30 ;  /* 0x0000001c10167225 */ /* 0x000fe200078e001e */
[----:B------:R-:W-:-:S02]  /*1ed0*/  SHF.R.S32.HI R159, RZ, 0x1f, R158 ;  /* 0x0000001fff9f7819 */ /* 0x000fc4000001149e */
[----:B------:R-:W-:Y:S01]  /*1ee0*/  SHF.R.S32.HI R57, RZ, 0x1f, R233 ;  /* 0x0000001fff397819 */ /* 0x000fe200000114e9 */
[----:B------:R-:W-:Y:S02]  /*1ef0*/  IMAD.SHL.U32 R17, R5, 0x40, RZ ;  /* 0x0000004005117824 */ /* 0x000fe400078e00ff */
[----:B------:R-:W-:Y:S02]  /*1f00*/  IMAD.IADD R23, R23, 0x1, R9 ;  /* 0x0000000117177824 */ /* 0x000fe400078e0209 */
[----:B------:R-:W-:Y:S01]  /*1f10*/  IMAD R188, R49, R158, RZ ;  /* 0x0000009e31bc7224 */ /* 0x000fe200078e02ff */
[----:B------:R-:W-:Y:S01]  /*1f20*/  LOP3.LUT R17, R17, 0x1c0, RZ, 0xc0, !PT ;  /* 0x000001c011117812 */ /* 0x000fe200078ec0ff */
[----:B------:R-:W-:Y:S02]  /*1f30*/  IMAD.SHL.U32 R19, R53, 0x8, RZ ;  /* 0x0000000835137824 */ /* 0x000fe400078e00ff */
[-C--:B------:R-:W-:Y:S02]  /*1f40*/  IMAD R188, R159, R48.reuse, R188 ;  /* 0x000000309fbc7224 */ /* 0x080fe400078e02bc */
[----:B------:R-:W-:Y:S01]  /*1f50*/  IMAD.WIDE.U32 R22, R158, R48, R22 ;  /* 0x000000309e167225 */ /* 0x000fe200078e0016 */
[----:B------:R-:W-:-:S02]  /*1f60*/  LOP3.LUT R19, R17, 0x8, R19, 0xf8, !PT ;  /* 0x0000000811137812 */ /* 0x000fc400078ef813 */
[----:B------:R-:W-:Y:S01]  /*1f70*/  SHF.R.U32.HI R35, RZ, 0x3, R17 ;  /* 0x00000003ff237819 */ /* 0x000fe20000011611 */
[----:B------:R-:W-:Y:S01]  /*1f80*/  IMAD.IADD R188, R23, 0x1, R188 ;  /* 0x0000000117bc7824 */ /* 0x000fe200078e02bc */
[C---:B------:R-:W-:Y:S02]  /*1f90*/  LOP3.LUT P5, RZ, R5.reuse, 0x4, RZ, 0xc0, !PT ;  /* 0x0000000405ff7812 */ /* 0x040fe400078ac0ff */
[----:B------:R-:W-:Y:S01]  /*1fa0*/  LOP3.LUT P4, RZ, R5, 0x2, RZ, 0xc0, !PT ;  /* 0x0000000205ff7812 */ /* 0x000fe2000788c0ff */
[----:B------:R-:W-:Y:S01]  /*1fb0*/  IMAD.SHL.U32 R4, R4, 0x40, RZ ;  /* 0x0000004004047824 */ /* 0x000fe200078e00ff */
[----:B------:R-:W-:Y:S02]  /*1fc0*/  LOP3.LUT R35, R19, R35, RZ, 0x3c, !PT ;  /* 0x0000002313237212 */ /* 0x000fe400078e3cff */
[----:B------:R-:W-:Y:S02]  /*1fd0*/  SHF.R.S32.HI R81, RZ, 0x1f, R82 ;  /* 0x0000001fff517819 */ /* 0x000fe40000011452 */
[----:B------:R-:W-:-:S02]  /*1fe0*/  LOP3.LUT R35, R35, 0xfffffe00, R4, 0xf8, !PT ;  /* 0xfffffe0023237812 */ /* 0x000fc400078ef804 */
[----:B------:R-:W-:Y:S02]  /*1ff0*/  SHF.R.S32.HI R163, RZ, 0x1f, R232 ;  /* 0x0000001fffa37819 */ /* 0x000fe400000114e8 */
[----:B------:R-:W-:-:S04]  /*2000*/  LEA.HI R81, R81, R82, RZ, 0x6 ;  /* 0x0000005251517211 */ /* 0x000fc800078f30ff */
[----:B------:R-:W-:-:S04]  /*2010*/  SHF.R.S32.HI R81, RZ, 0x6, R81 ;  /* 0x00000006ff517819 */ /* 0x000fc80000011451 */
[----:B------:R-:W-:Y:S01]  /*2020*/  IMNMX R81, R228, R81, !PT ;  /* 0x00000051e4517217 */ /* 0x000fe20007800200 */
[----:B------:R-:W-:-:S04]  /*2030*/  IMAD.WIDE R170, R234, 0x40, R158 ;  /* 0x00000040eaaa7825 */ /* 0x000fc800078e029e */
        /* <DEDUP_REMOVED lines=16> */
[----:B------:R-:W-:Y:S02]  /*2140*/  @P0 IMAD.MOV.U32 R17, RZ, RZ, R24 ;  /* 0x000000ffff110224 */ /* 0x000fe400078e0018 */
[----:B---3--:R-:W-:-:S04]  /*2150*/  @!P0 IMAD R9, R27, R233, RZ ;  /* 0x000000e91b098224 */ /* 0x008fc800078e02ff */
[C---:B------:R-:W-:Y:S02]  /*2160*/  @!P0 IMAD R9, R26.reuse, R57, R9 ;  /* 0x000000391a098224 */ /* 0x040fe400078e0209 */
[----:B------:R-:W-:Y:S01]  /*2170*/  @!P0 IMAD.WIDE.U32 R26, R26, R233, RZ ;  /* 0x000000e91a1a8225 */ /* 0x000fe200078e00ff */
[----:B------:R-:W-:-:S03]  /*2180*/  LEA R189, P1, R22, R10, 0x1 ;  /* 0x0000000a16bd7211 */ /* 0x000fc600078208ff */
[----:B------:R-:W-:Y:S02]  /*2190*/  @!P0 IMAD.MOV.U32 R17, RZ, RZ, R26 ;  /* 0x000000ffff118224 */ /* 0x000fe400078e001a */
[----:B------:R-:W-:Y:S01]  /*21a0*/  @P0 IMAD R5, R13, R236, RZ ;  /* 0x000000ec0d050224 */ /* 0x000fe200078e02ff */
[----:B------:R-:W-:Y:S02]  /*21b0*/  LEA.HI.X R188, R22, R11, R188, 0x1, P1 ;  /* 0x0000000b16bc7211 */ /* 0x000fe400008f0cbc */
[C---:B------:R-:W-:Y:S01]  /*21c0*/  IADD3 R11, R14.reuse, 0x40, RZ ;  /* 0x000000400e0b7810 */ /* 0x040fe20007ffe0ff */
[----:B------:R-:W-:Y:S01]  /*21d0*/  @P0 IMAD.IADD R5, R25, 0x1, R5 ;  /* 0x0000000119050824 */ /* 0x000fe200078e0205 */
[----:B------:R-:W-:Y:S01]  /*21e0*/  IADD3 R24, P2, R14, R17, RZ ;  /* 0x000000110e187210 */ /* 0x000fe20007f5e0ff */
[----:B------:R-:W-:Y:S02]  /*21f0*/  @!P0 IMAD.IADD R5, R27, 0x1, R9 ;  /* 0x000000011b058824 */ /* 0x000fe400078e0209 */
[----:B------:R-:W-:-:S02]  /*2200*/  @P0 IMAD.MOV.U32 R174, RZ, RZ, R12 ;  /* 0x000000ffffae0224 */ /* 0x000fc400078e000c */
[--C-:B------:R-:W-:Y:S02]  /*2210*/  @P0 IMAD.MOV.U32 R175, RZ, RZ, R13.reuse ;  /* 0x000000ffffaf0224 */ /* 0x100fe400078e000d */
[----:B------:R-:W-:Y:S02]  /*2220*/  @!P0 IMAD.MOV.U32 R174, RZ, RZ, R12 ;  /* 0x000000ffffae8224 */ /* 0x000fe400078e000c */
[----:B------:R-:W-:Y:S01]  /*2230*/  @!P0 IMAD.MOV.U32 R175, RZ, RZ, R13 ;  /* 0x000000ffffaf8224 */ /* 0x000fe200078e000d */
[----:B----4-:R-:W-:Y:S01]  /*2240*/  ISETP.GE.AND P0, PT, R11, R154, PT ;  /* 0x0000009a0b00720c */ /* 0x010fe20003f06270 */
[----:B------:R-:W-:Y:S01]  /*2250*/  IMAD R4, R7, R232, RZ ;  /* 0x000000e807047224 */ /* 0x000fe200078e02ff */
[C---:B------:R-:W-:Y:S01]  /*2260*/  IADD3 R9, R14.reuse, 0xc0, RZ ;  /* 0x000000c00e097810 */ /* 0x040fe20007ffe0ff */
[----:B------:R-:W-:Y:S01]  /*2270*/  IMAD.X R25, R15, 0x1, R5, P2 ;  /* 0x000000010f197824 */ /* 0x000fe200010e0605 */
[----:B------:R-:W-:Y:S02]  /*2280*/  ISETP.GE.AND P1, PT, R14, R154, PT ;  /* 0x0000009a0e00720c */ /* 0x000fe40003f26270 */
[----:B------:R-:W-:-:S02]  /*2290*/  SEL R5, RZ, 0xffffffff, P0 ;  /* 0xffffffffff057807 */ /* 0x000fc40000000000 */
[----:B------:R-:W-:Y:S01]  /*22a0*/  IADD3 R10, R14, 0x80, RZ ;  /* 0x000000800e0a7810 */ /* 0x000fe20007ffe0ff */
[----:B------:R-:W-:Y:S01]  /*22b0*/  IMAD R4, R6, R163, R4 ;  /* 0x000000a306047224 */ /* 0x000fe200078e0204 */
[----:B------:R-:W-:Y:S01]  /*22c0*/  ISETP.GE.AND P0, PT, R9, R154, PT ;  /* 0x0000009a0900720c */ /* 0x000fe20003f06270 */
[----:B------:R-:W-:Y:S01]  /*22d0*/  IMAD.WIDE.U32 R12, R232, R6, R24 ;  /* 0x00000006e80c7225 */ /* 0x000fe200078e0018 */
[----:B------:R-:W-:Y:S02]  /*22e0*/  SEL R6, RZ, 0x1, P1 ;  /* 0x00000001ff067807 */ /* 0x000fe40000800000 */
[----:B------:R-:W-:Y:S02]  /*22f0*/  ISETP.GE.AND P1, PT, R10, R154, PT ;  /* 0x0000009a0a00720c */ /* 0x000fe40003f26270 */
[----:B------:R-:W-:Y:S01]  /*2300*/  SEL R152, RZ, 0x8, P0 ;  /* 0x00000008ff987807 */ /* 0x000fe20000000000 */
[----:B------:R-:W-:Y:S01]  /*2310*/  IMAD.IADD R13, R13, 0x1, R4 ;  /* 0x000000010d0d7824 */ /* 0x000fe200078e0204 */
[----:B------:R-:W-:-:S02]  /*2320*/  IADD3 R160, P0, R14, R3, RZ ;  /* 0x000000030ea07210 */ /* 0x000fc40007f1e0ff */
[----:B------:R-:W-:Y:S02]  /*2330*/  SEL R4, RZ, 0x4, P1 ;  /* 0x00000004ff047807 */ /* 0x000fe40000800000 */
[----:B------:R-:W-:Y:S01]  /*2340*/  ISETP.GT.AND P1, PT, R165, R81, PT ;  /* 0x00000051a500720c */ /* 0x000fe20003f24270 */
[----:B------:R-:W-:Y:S02]  /*2350*/  IMAD.X R161, R15, 0x1, R0, P0 ;  /* 0x000000010fa17824 */ /* 0x000fe400000e0600 */
[----:B------:R-:W-:Y:S02]  /*2360*/  IMAD.SHL.U32 R5, R5, 0x2, RZ ;  /* 0x0000000205057824 */ /* 0x000fe400078e00ff */
[----:B------:R-:W-:Y:S02]  /*2370*/  IMAD R172, R171, R174, RZ ;  /* 0x000000aeabac7224 */ /* 0x000fe400078e02ff */
[----:B------:R-:W-:Y:S01]  /*2380*/  IMAD.WIDE.U32 R160, R158, R46, R160 ;  /* 0x0000002e9ea07225 */ /* 0x000fe200078e00a0 */
[----:B------:R-:W-:-:S03]  /*2390*/  LOP3.LUT R5, R5, 0x2, R6, 0xe2, !PT ;  /* 0x0000000205057812 */ /* 0x000fc600078ee206 */
[----:B------:R-:W-:Y:S01]  /*23a0*/  IMAD R172, R170, R175, R172 ;  /* 0x000000afaaac7224 */ /* 0x000fe200078e02ac */
[----:B------:R-:W-:Y:S01]  /*23b0*/  LEA R230, P0, R160, R168, 0x1 ;  /* 0x000000a8a0e67211 */ /* 0x000fe200078008ff */
[----:B------:R-:W-:Y:S02]  /*23c0*/  IMAD.IADD R167, R161, 0x1, R166 ;  /* 0x00000001a1a77824 */ /* 0x000fe400078e02a6 */
[----:B------:R-:W-:Y:S01]  /*23d0*/  IMAD.WIDE.U32 R170, R170, R174, R12 ;  /* 0x000000aeaaaa7225 */ /* 0x000fe200078e000c */
[----:B------:R-:W-:Y:S02]  /*23e0*/  LOP3.LUT R152, R152, R5, R4, 0xfe, !PT ;  /* 0x0000000598987212 */ /* 0x000fe400078efe04 */
[----:B------:R-:W-:Y:S01]  /*23f0*/  LEA.HI.X R229, R160, R169, R167, 0x1, P0 ;  /* 0x000000a9a0e57211 */ /* 0x000fe200000f0ca7 */
[----:B------:R-:W-:Y:S02]  /*2400*/  @!P3 IMAD.MOV.U32 R18, RZ, RZ, RZ ;  /* 0x000000ffff12b224 */ /* 0x000fe400078e00ff */
[----:B------:R-:W-:Y:S01]  /*2410*/  IMAD.IADD R173, R171, 0x1, R172 ;  /* 0x00000001abad7824 */ /* 0x000fe200078e02ac */
        /* <DEDUP_REMOVED lines=173> */
.L_x_6929:
        /* <DEDUP_REMOVED lines=31> */
.L_x_6813:
[----:B------:R-:W-:Y:S05]  /*30e0*/  BSYNC B0 ;  /* 0x0000000000007941 */ /* 0x000fea0003800000 */
.L_x_6812:
        /* <DEDUP_REMOVED lines=21> */
.L_x_6815:
[----:B------:R-:W-:Y:S05]  /*3240*/  BSYNC B0 ;  /* 0x0000000000007941 */ /* 0x000fea0003800000 */
.L_x_6814:
        /* <DEDUP_REMOVED lines=21> */
.L_x_6817:
[----:B------:R-:W-:Y:S05]  /*33a0*/  BSYNC B0 ;  /* 0x0000000000007941 */ /* 0x000fea0003800000 */
.L_x_6816:
        /* <DEDUP_REMOVED lines=21> */
.L_x_6819:
[----:B------:R-:W-:Y:S05]  /*3500*/  BSYNC B0 ;  /* 0x0000000000007941 */ /* 0x000fea0003800000 */
.L_x_6818:
        /* <DEDUP_REMOVED lines=70> */
.L_x_6826:
[----:B------:R-:W-:Y:S05]  /*3970*/  BSYNC B0 ;  /* 0x0000000000007941 */ /* 0x000fea0003800000 */
.L_x_6825:
        /* <DEDUP_REMOVED lines=55> */
.L_x_6828:
[----:B------:R-:W-:Y:S05]  /*3cf0*/  BSYNC B0 ;  /* 0x0000000000007941 */ /* 0x000fea0003800000 */
.L_x_6827:
        /* <DEDUP_REMOVED lines=55> */
.L_x_6830:
[----:B------:R-:W-:Y:S05]  /*4070*/  BSYNC B0 ;  /* 0x0000000000007941 */ /* 0x000fea0003800000 */
.L_x_6829:
        /* <DEDUP_REMOVED lines=54> */
.L_x_6824:
[----:B------:R-:W-:Y:S05]  /*43e0*/  BSYNC B1 ;  /* 0x0000000000017941 */ /* 0x000fea0003800000 */
.L_x_6823:
        /* <DEDUP_REMOVED lines=67> */
.L_x_6834:
[----:B------:R-:W-:Y:S05]  /*4820*/  BSYNC B0 ;  /* 0x0000000000007941 */ /* 0x000fea0003800000 */
.L_x_6833:
        /* <DEDUP_REMOVED lines=57> */
.L_x_6836:
[----:B------:R-:W-:Y:S05]  /*4bc0*/  BSYNC B0 ;  /* 0x0000000000007941 */ /* 0x000fea0003800000 */
.L_x_6835:
        /* <DEDUP_REMOVED lines=57> */
.L_x_6838:
[----:B------:R-:W-:Y:S05]  /*4f60*/  BSYNC B0 ;  /* 0x0000000000007941 */ /* 0x000fea0003800000 */
.L_x_6837:
        /* <DEDUP_REMOVED lines=56> */
.L_x_6832:
[----:B------:R-:W-:Y:S05]  /*52f0*/  BSYNC B1 ;  /* 0x0000000000017941 */ /* 0x000fea0003800000 */
.L_x_6831:
        /* <DEDUP_REMOVED lines=67> */
.L_x_6842:
[----:B------:R-:W-:Y:S05]  /*5730*/  BSYNC B0 ;  /* 0x0000000000007941 */ /* 0x000fea0003800000 */
.L_x_6841:
        /* <DEDUP_REMOVED lines=57> */
.L_x_6844:
[----:B------:R-:W-:Y:S05]  /*5ad0*/  BSYNC B0 ;  /* 0x0000000000007941 */ /* 0x000fea0003800000 */
.L_x_6843:
        /* <DEDUP_REMOVED lines=57> */
.L_x_6846:
[----:B------:R-:W-:Y:S05]  /*5e70*/  BSYNC B0 ;  /* 0x0000000000007941 */ /* 0x000fea0003800000 */
.L_x_6845:
        /* <DEDUP_REMOVED lines=56> */
.L_x_6840:
[----:B------:R-:W-:Y:S05]  /*6200*/  BSYNC B1 ;  /* 0x0000000000017941 */ /* 0x000fea0003800000 */
.L_x_6839:
        /* <DEDUP_REMOVED lines=71> */
.L_x_6850:
[----:B------:R-:W-:Y:S05]  /*6680*/  BSYNC B0 ;  /* 0x0000000000007941 */ /* 0x000fea0003800000 */
.L_x_6849:
        /* <DEDUP_REMOVED lines=57> */
.L_x_6852:
[----:B------:R-:W-:Y:S05]  /*6a20*/  BSYNC B0 ;  /* 0x0000000000007941 */ /* 0x000fea0003800000 */
.L_x_6851:
        /* <DEDUP_REMOVED lines=57> */
.L_x_6854:
[----:B------:R-:W-:Y:S05]  /*6dc0*/  BSYNC B0 ;  /* 0x0000000000007941 */ /* 0x000fea0003800000 */
.L_x_6853:
        /* <DEDUP_REMOVED lines=56> */
.L_x_6848:
[----:B------:R-:W-:Y:S05]  /*7150*/  BSYNC B1 ;  /* 0x0000000000017941 */ /* 0x000fea0003800000 */
.L_x_6847:
[----:B------:R-:W2:Y:S02]  /*7160*/  LD.E R0, [R20.64+0xd0] ;  /* 0x0000d00614007980 */ /* 0x000ea4000c101900 */
[----:B--2---:R-:W-:Y:S05]  /*7170*/  IMAD.U32 R0, R0, -0x20, RZ ;  /* 0xffffffe000007824 */ /* 0x004fea00078e00ff */
[C---:B------:R-:W-:Y:S02]  /*7180*/  LEA R18, P1, R0.reuse, R18, 0x1 ;  /* 0x0000001200127211 */ /* 0x040fe400078208ff */
[C---:B------:R-:W-:Y:S02]  /*7190*/  LEA R36, P0, R0.reuse, R36, 0x1 ;  /* 0x0000002400247211 */ /* 0x040fe400078008ff */
[C---:B------:R-:W-:Y:S02]  /*71a0*/  LEA.HI.X.SX32 R19, R0.reuse, R19, 0x1, P1 ;  /* 0x0000001300137211 */ /* 0x040fe400008f0eff */
[----:B------:R-:W-:Y:S01]  /*71b0*/  LEA.HI.X.SX32 R37, R0, R37, 0x1, P0 ;  /* 0x0000002500257211 */ /* 0x000fe200000f0eff */
[----:B------:R-:W-:-:S05]  /*71c0*/  BRA `(.L_x_6855) ;  /* 0x0000714000007947 */ /* 0x000fca0003800000 */
.L_x_6822:
        /* <DEDUP_REMOVED lines=101> */
.L_x_6861:
[----:B------:R-:W-:Y:S05]  /*7820*/  BSYNC B0 ;  /* 0x0000000000007941 */ /* 0x000fea0003800000 */
.L_x_6860:
[----:B-----5:R2:W-:Y:S02]  /*7830*/  ST.E.128 [R118.64], R28 ;  /* 0x0000001c76007985 */ /* 0x0205e4000c101d06 */
.L_x_6859:
[----:B------:R-:W-:Y:S05]  /*7840*/  BSYNC B1 ;  /* 0x0000000000017941 */ /* 0x000fea0003800000 */
.L_x_6858:
        /* <DEDUP_REMOVED lines=99> */
.L_x_6865:
[----:B------:R-:W-:Y:S05]  /*7e80*/  BSYNC B0 ;  /* 0x0000000000007941 */ /* 0x000fea0003800000 */
.L_x_6864:
[----:B-----5:R2:W-:Y:S02]  /*7e90*/  ST.E.128 [R118.64+0x80], R28 ;  /* 0x0000801c76007985 */ /* 0x0205e4000c101d06 */
.L_x_6863:
[----:B------:R-:W-:Y:S05]  /*7ea0*/  BSYNC B1 ;  /* 0x0000000000017941 */ /* 0x000fea0003800000 */
.L_x_6862:
        /* <DEDUP_REMOVED lines=99> */
.L_x_6869:
[----:B------:R-:W-:Y:S05]  /*84e0*/  BSYNC B0 ;  /* 0x0000000000007941 */ /* 0x000fea0003800000 */
.L_x_6868:
[----:B-----5:R2:W-:Y:S02]  /*84f0*/  ST.E.128 [R118.64+0x100], R28 ;  /* 0x0001001c76007985 */ /* 0x0205e4000c101d06 */
.L_x_6867:
[----:B------:R-:W-:Y:S05]  /*8500*/  BSYNC B1 ;  /* 0x0000000000017941 */ /* 0x000fea0003800000 */
.L_x_6866:
        /* <DEDUP_REMOVED lines=98> */
.L_x_6871:
[----:B------:R-:W-:Y:S05]  /*8b30*/  BSYNC B0 ;  /* 0x0000000000007941 */ /* 0x000fea0003800000 */
.L_x_6870:
[----:B-----5:R2:W-:Y:S02]  /*8b40*/  ST.E.128 [R118.64+0x180], R28 ;  /* 0x0001801c76007985 */ /* 0x0205e4000c101d06 */
.L_x_6857:
[----:B------:R-:W-:Y:S05]  /*8b50*/  BSYNC B2 ;  /* 0x0000000000027941 */ /* 0x000fea0003800000 */
.L_x_6856:
        /* <DEDUP_REMOVED lines=104> */
.L_x_6877:
[----:B------:R-:W-:Y:S05]  /*91e0*/  BSYNC B0 ;  /* 0x0000000000007941 */ /* 0x000fea0003800000 */
.L_x_6876:
[C---:B------:R-:W-:Y:S04]  /*91f0*/  LEA R2, P0, R226.reuse, R118, 0x1 ;  /* 0x00000076e2027211 */ /* 0x040fe800078008ff */
[----:B------:R-:W-:Y:S05]  /*9200*/  LEA.HI.X R3, R226, R119, R227, 0x1, P0 ;  /* 0x00000077e2037211 */ /* 0x000fea00000f0ce3 */
[----:B-----5:R2:W-:Y:S04]  /*9210*/  ST.E.128 [R2.64], R28 ;  /* 0x0000001c02007985 */ /* 0x0205e8000c101d06 */
.L_x_6875:
[----:B------:R-:W-:Y:S05]  /*9220*/  BSYNC B1 ;  /* 0x0000000000017941 */ /* 0x000fea0003800000 */
.L_x_6874:
        /* <DEDUP_REMOVED lines=99> */
.L_x_6881:
[----:B------:R-:W-:Y:S05]  /*9860*/  BSYNC B0 ;  /* 0x0000000000007941 */ /* 0x000fea0003800000 */
.L_x_6880:
[C---:B------:R-:W-:Y:S04]  /*9870*/  LEA R2, P0, R78.reuse, R118, 0x1 ;  /* 0x000000764e027211 */ /* 0x040fe800078008ff */
[----:B------:R-:W-:Y:S05]  /*9880*/  LEA.HI.X R3, R78, R119, R77, 0x1, P0 ;  /* 0x000000774e037211 */ /* 0x000fea00000f0c4d */
[----:B-----5:R2:W-:Y:S04]  /*9890*/  ST.E.128 [R2.64], R28 ;  /* 0x0000001c02007985 */ /* 0x0205e8000c101d06 */
.L_x_6879:
[----:B------:R-:W-:Y:S05]  /*98a0*/  BSYNC B1 ;  /* 0x0000000000017941 */ /* 0x000fea0003800000 */
.L_x_6878:
        /* <DEDUP_REMOVED lines=99> */
.L_x_6885:
[----:B------:R-:W-:Y:S05]  /*9ee0*/  BSYNC B0 ;  /* 0x0000000000007941 */ /* 0x000fea0003800000 */
.L_x_6884:
[C---:B------:R-:W-:Y:S04]  /*9ef0*/  LEA R2, P0, R74.reuse, R118, 0x1 ;  /* 0x000000764a027211 */ /* 0x040fe800078008ff */
[----:B------:R-:W-:Y:S05]  /*9f00*/  LEA.HI.X R3, R74, R119, R73, 0x1, P0 ;  /* 0x000000774a037211 */ /* 0x000fea00000f0c49 */
[----:B-----5:R2:W-:Y:S04]  /*9f10*/  ST.E.128 [R2.64], R28 ;  /* 0x0000001c02007985 */ /* 0x0205e8000c101d06 */
.L_x_6883:
[----:B------:R-:W-:Y:S05]  /*9f20*/  BSYNC B1 ;  /* 0x0000000000017941 */ /* 0x000fea0003800000 */
.L_x_6882:
        /* <DEDUP_REMOVED lines=98> */
.L_x_6887:
[----:B------:R-:W-:Y:S05]  /*a550*/  BSYNC B0 ;  /* 0x0000000000007941 */ /* 0x000fea0003800000 */
.L_x_6886:
[C---:B------:R-:W-:Y:S04]  /*a560*/  LEA R2, P0, R68.reuse, R118, 0x1 ;  /* 0x0000007644027211 */ /* 0x040fe800078008ff */
[----:B------:R-:W-:Y:S05]  /*a570*/  LEA.HI.X R3, R68, R119, R67, 0x1, P0 ;  /* 0x0000007744037211 */ /* 0x000fea00000f0c43 */
[----:B-----5:R2:W-:Y:S04]  /*a580*/  ST.E.128 [R2.64], R28 ;  /* 0x0000001c02007985 */ /* 0x0205e8000c101d06 */
.L_x_6873:
[----:B------:R-:W-:Y:S05]  /*a590*/  BSYNC B2 ;  /* 0x0000000000027941 */ /* 0x000fea0003800000 */
.L_x_6872:
        /* <DEDUP_REMOVED lines=104> */
.L_x_6893:
[----:B------:R-:W-:Y:S05]  /*ac20*/  BSYNC B0 ;  /* 0x0000000000007941 */ /* 0x000fea0003800000 */
.L_x_6892:
[C---:B------:R-:W-:Y:S04]  /*ac30*/  LEA R2, P0, R79.reuse, R118, 0x1 ;  /* 0x000000764f027211 */ /* 0x040fe800078008ff */
[----:B------:R-:W-:Y:S05]  /*ac40*/  LEA.HI.X R3, R79, R119, R80, 0x1, P0 ;  /* 0x000000774f037211 */ /* 0x000fea00000f0c50 */
[----:B-----5:R2:W-:Y:S04]  /*ac50*/  ST.E.128 [R2.64], R28 ;  /* 0x0000001c02007985 */ /* 0x0205e8000c101d06 */
.L_x_6891:
[----:B------:R-:W-:Y:S05]  /*ac60*/  BSYNC B1 ;  /* 0x0000000000017941 */ /* 0x000fea0003800000 */
.L_x_6890:
        /* <DEDUP_REMOVED lines=99> */
.L_x_6897:
[----:B------:R-:W-:Y:S05]  /*b2a0*/  BSYNC B0 ;  /* 0x0000000000007941 */ /* 0x000fea0003800000 */
.L_x_6896:
[C---:B------:R-:W-:Y:S04]  /*b2b0*/  LEA R2, P0, R76.reuse, R118, 0x1 ;  /* 0x000000764c027211 */ /* 0x040fe800078008ff */
[----:B------:R-:W-:Y:S05]  /*b2c0*/  LEA.HI.X R3, R76, R119, R75, 0x1, P0 ;  /* 0x000000774c037211 */ /* 0x000fea00000f0c4b */
[----:B-----5:R2:W-:Y:S04]  /*b2d0*/  ST.E.128 [R2.64], R28 ;  /* 0x0000001c02007985 */ /* 0x0205e8000c101d06 */
.L_x_6895:
[----:B------:R-:W-:Y:S05]  /*b2e0*/  BSYNC B1 ;  /* 0x0000000000017941 */ /* 0x000fea0003800000 */
.L_x_6894:
        /* <DEDUP_REMOVED lines=99> */
.L_x_6901:
[----:B------:R-:W-:Y:S05]  /*b920*/  BSYNC B0 ;  /* 0x0000000000007941 */ /* 0x000fea0003800000 */
.L_x_6900:
[C---:B------:R-:W-:Y:S04]  /*b930*/  LEA R2, P0, R72.reuse, R118, 0x1 ;  /* 0x0000007648027211 */ /* 0x040fe800078008ff */
[----:B------:R-:W-:Y:S05]  /*b940*/  LEA.HI.X R3, R72, R119, R71, 0x1, P0 ;  /* 0x0000007748037211 */ /* 0x000fea00000f0c47 */
[----:B-----5:R2:W-:Y:S04]  /*b950*/  ST.E.128 [R2.64], R28 ;  /* 0x0000001c02007985 */ /* 0x0205e8000c101d06 */
.L_x_6899:
[----:B------:R-:W-:Y:S05]  /*b960*/  BSYNC B1 ;  /* 0x0000000000017941 */ /* 0x000fea0003800000 */
.L_x_6898:
        /* <DEDUP_REMOVED lines=98> */
.L_x_6903:
[----:B------:R-:W-:Y:S05]  /*bf90*/  BSYNC B0 ;  /* 0x0000000000007941 */ /* 0x000fea0003800000 */
.L_x_6902:
[C---:B------:R-:W-:Y:S04]  /*bfa0*/  LEA R2, P0, R66.reuse, R118, 0x1 ;  /* 0x0000007642027211 */ /* 0x040fe800078008ff */
[----:B------:R-:W-:Y:S05]  /*bfb0*/  LEA.HI.X R3, R66, R119, R65, 0x1, P0 ;  /* 0x0000007742037211 */ /* 0x000fea00000f0c41 */
[----:B-----5:R2:W-:Y:S04]  /*bfc0*/  ST.E.128 [R2.64], R28 ;  /* 0x0000001c02007985 */ /* 0x0205e8000c101d06 */
.L_x_6889:
[----:B------:R-:W-:Y:S05]  /*bfd0*/  BSYNC B2 ;  /* 0x0000000000027941 */ /* 0x000fea0003800000 */
.L_x_6888:
        /* <DEDUP_REMOVED lines=107> */
.L_x_6909:
[----:B------:R-:W-:Y:S05]  /*c690*/  BSYNC B0 ;  /* 0x0000000000007941 */ /* 0x000fea0003800000 */
.L_x_6908:
[----:B------:R-:W-:Y:S02]  /*c6a0*/  IMAD R0, R47, 0x60, RZ ;  /* 0x000000602f007824 */ /* 0x000fe400078e02ff */
[----:B------:R-:W-:Y:S05]  /*c6b0*/  IMAD.WIDE.U32 R2, R46, 0x60, R118 ;  /* 0x000000602e027825 */ /* 0x000fea00078e0076 */
[----:B------:R-:W-:Y:S05]  /*c6c0*/  IADD3 R3, R3, R0, RZ ;  /* 0x0000000003037210 */ /* 0x000fea0007ffe0ff */
[----:B-----5:R2:W-:Y:S02]  /*c6d0*/  ST.E.128 [R2.64], R28 ;  /* 0x0000001c02007985 */ /* 0x0205e4000c101d06 */
.L_x_6907:
[----:B------:R-:W-:Y:S05]  /*c6e0*/  BSYNC B1 ;  /* 0x0000000000017941 */ /* 0x000fea0003800000 */
.L_x_6906:
        /* <DEDUP_REMOVED lines=99> */
.L_x_6913:
[----:B------:R-:W-:Y:S05]  /*cd20*/  BSYNC B0 ;  /* 0x0000000000007941 */ /* 0x000fea0003800000 */
.L_x_6912:
[C---:B------:R-:W-:Y:S04]  /*cd30*/  LEA R2, P0, R70.reuse, R118, 0x1 ;  /* 0x0000007646027211 */ /* 0x040fe800078008ff */
[----:B------:R-:W-:Y:S05]  /*cd40*/  LEA.HI.X R3, R70, R119, R69, 0x1, P0 ;  /* 0x0000007746037211 */ /* 0x000fea00000f0c45 */
[----:B-----5:R2:W-:Y:S04]  /*cd50*/  ST.E.128 [R2.64], R28 ;  /* 0x0000001c02007985 */ /* 0x0205e8000c101d06 */
.L_x_6911:
[----:B------:R-:W-:Y:S05]  /*cd60*/  BSYNC B1 ;  /* 0x0000000000017941 */ /* 0x000fea0003800000 */
.L_x_6910:
        /* <DEDUP_REMOVED lines=99> */
.L_x_6917:
[----:B------:R-:W-:Y:S05]  /*d3a0*/  BSYNC B0 ;  /* 0x0000000000007941 */ /* 0x000fea0003800000 */
.L_x_6916:
[C---:B------:R-:W-:Y:S04]  /*d3b0*/  LEA R2, P0, R64.reuse, R118, 0x1 ;  /* 0x0000007640027211 */ /* 0x040fe800078008ff */
[----:B------:R-:W-:Y:S05]  /*d3c0*/  LEA.HI.X R3, R64, R119, R63, 0x1, P0 ;  /* 0x0000007740037211 */ /* 0x000fea00000f0c3f */
[----:B-----5:R2:W-:Y:S04]  /*d3d0*/  ST.E.128 [R2.64], R28 ;  /* 0x0000001c02007985 */ /* 0x0205e8000c101d06 */
.L_x_6915:
[----:B------:R-:W-:Y:S05]  /*d3e0*/  BSYNC B1 ;  /* 0x0000000000017941 */ /* 0x000fea0003800000 */
.L_x_6914:
        /* <DEDUP_REMOVED lines=99> */
.L_x_6919:
[----:B------:R-:W-:Y:S05]  /*da20*/  BSYNC B0 ;  /* 0x0000000000007941 */ /* 0x000fea0003800000 */
.L_x_6918:
[C---:B--2---:R-:W-:Y:S04]  /*da30*/  LEA R2, P0, R62.reuse, R118, 0x1 ;  /* 0x000000763e027211 */ /* 0x044fe800078008ff */
[----:B------:R-:W-:Y:S05]  /*da40*/  LEA.HI.X R3, R62, R119, R61, 0x1, P0 ;  /* 0x000000773e037211 */ /* 0x000fea00000f0c3d */
[----:B-----5:R2:W-:Y:S04]  /*da50*/  ST.E.128 [R2.64], R40 ;  /* 0x0000002802007985 */ /* 0x0205e8000c101d06 */
.L_x_6905:
[----:B------:R-:W-:Y:S05]  /*da60*/  BSYNC B2 ;  /* 0x0000000000027941 */ /* 0x000fea0003800000 */
.L_x_6904:
        /* <DEDUP_REMOVED lines=11> */
.L_x_6821:
        /* <DEDUP_REMOVED lines=22> */
.L_x_6921:
[----:B------:R-:W-:Y:S05]  /*dc80*/  BSYNC B0 ;  /* 0x0000000000007941 */ /* 0x000fea0003800000 */
.L_x_6920:
        /* <DEDUP_REMOVED lines=33> */
.L_x_6923:
[----:B------:R-:W-:Y:S05]  /*dea0*/  BSYNC B0 ;  /* 0x0000000000007941 */ /* 0x000fea0003800000 */
.L_x_6922:
        /* <DEDUP_REMOVED lines=33> */
.L_x_6925:
[----:B------:R-:W-:Y:S05]  /*e0c0*/  BSYNC B0 ;  /* 0x0000000000007941 */ /* 0x000fea0003800000 */
.L_x_6924:
        /* <DEDUP_REMOVED lines=36> */
.L_x_6855:
[----:B------:R-:W-:Y:S05]  /*e310*/  BSYNC B3 ;  /* 0x0000000000037941 */ /* 0x000fea0003800000 */
.L_x_6820:
        /* <DEDUP_REMOVED lines=91> */
.L_x_6927:
        /* <DEDUP_REMOVED lines=10> */
.L_x_6928:
[----:B------:R-:W-:Y:S05]  /*e970*/  BSYNC B0 ;  /* 0x0000000000007941 */ /* 0x000fea0003800000 */
.L_x_6926:
[----:B------:R-:W-:Y:S04]  /*e980*/  IADD3 R12, R12, -0x1, RZ ;  /* 0xffffffff0c0c7810 */ /* 0x000fe80007ffe0ff */
[----:B------:R-:W-:Y:S11]  /*e990*/  ISETP.GT.AND P0, PT, R12, R81, PT ;  /* 0x000000510c00720c */ /* 0x000ff60003f04270 */
[----:B------:R-:W-:Y:S02]  /*e9a0*/  @!UPT UIADD3 URZ, URZ, URZ, URZ ;  /* 0x0000003f3f3ff290 */ /* 0x000fe4000fffe03f */
[----:B------:R-:W-:-:S05]  /*e9b0*/  @P0 BRA `(.L_x_6929) ;  /* 0xffff453000000947 */ /* 0x000fca000383ffff */
.L_x_6811:
        /* <DEDUP_REMOVED lines=23> */
[CC--:B------:R-:W-:Y:S02]  /*eb30*/  LEA R30, P1, R5.reuse, R176.reuse, 0x1 ;  /* 0x000000b0051e7211 */ /* 0x0c0fe400078208ff */
        /* <DEDUP_REMOVED lines=90> */
.L_x_6938:
[----:B------:R-:W-:Y:S05]  /*f0e0*/  BSYNC B0 ;  /* 0x0000000000007941 */ /* 0x000fea0003800000 */
.L_x_6937:
[----:B-----5:R3:W-:Y:S02]  /*f0f0*/  STS.128 [R237], R40 ;  /* 0x00000028ed007388 */ /* 0x0207e40000000c00 */
.L_x_6936:
[----:B------:R-:W-:Y:S05]  /*f100*/  BSYNC B1 ;  /* 0x0000000000017941 */ /* 0x000fea0003800000 */
.L_x_6935:
        /* <DEDUP_REMOVED lines=53> */
.L_x_6942:
[----:B------:R-:W-:Y:S05]  /*f460*/  BSYNC B0 ;  /* 0x0000000000007941 */ /* 0x000fea0003800000 */
.L_x_6941:
[----:B-----5:R1:W-:Y:S02]  /*f470*/  STS.128 [R237+0x2000], R40 ;  /* 0x00200028ed007388 */ /* 0x0203e40000000c00 */
.L_x_6940:
[----:B------:R-:W-:Y:S05]  /*f480*/  BSYNC B1 ;  /* 0x0000000000017941 */ /* 0x000fea0003800000 */
.L_x_6939:
        /* <DEDUP_REMOVED lines=53> */
.L_x_6946:
[----:B------:R-:W-:Y:S05]  /*f7e0*/  BSYNC B0 ;  /* 0x0000000000007941 */ /* 0x000fea0003800000 */
.L_x_6945:
[----:B-----5:R3:W-:Y:S02]  /*f7f0*/  STS.128 [R237+0x4000], R40 ;  /* 0x00400028ed007388 */ /* 0x0207e40000000c00 */
.L_x_6944:
[----:B------:R-:W-:Y:S05]  /*f800*/  BSYNC B1 ;  /* 0x0000000000017941 */ /* 0x000fea0003800000 */
.L_x_6943:
        /* <DEDUP_REMOVED lines=51> */
.L_x_6948:
[----:B------:R-:W-:Y:S05]  /*fb40*/  BSYNC B0 ;  /* 0x0000000000007941 */ /* 0x000fea0003800000 */
.L_x_6947:
[----:B-----5:R3:W-:Y:S02]  /*fb50*/  STS.128 [R237+0x6000], R40 ;  /* 0x00600028ed007388 */ /* 0x0207e40000000c00 */
.L_x_6934:
[----:B------:R-:W-:Y:S05]  /*fb60*/  BSYNC B2 ;  /* 0x0000000000027941 */ /* 0x000fea0003800000 */
.L_x_6933:
        /* <DEDUP_REMOVED lines=9> */
[----:B-123--:R-:W-:-:S03]  /*fc00*/  IMAD.SHL.U32 R38, R4, 0x2, RZ ;  /* 0x0000000204267824 */ /* 0x00efc600078e00ff */
[----:B------:R-:W-:Y:S02]  /*fc10*/  SHF.L.U64.HI R4, R4, 0x1, R13 ;  /* 0x0000000104047819 */ /* 0x000fe4000001020d */
[-C--:B------:R-:W-:Y:S01]  /*fc20*/  IADD3 R18, P2, R22, R38.reuse, RZ ;  /* 0x0000002616127210 */ /* 0x080fe20007f5e0ff */
[----:B------:R1:W-:Y:S01]  /*fc30*/  @P0 STS.128 [R237+0x800], RZ ;  /* 0x000800ffed000388 */ /* 0x0003e20000000c00 */
        /* <DEDUP_REMOVED lines=53> */
.L_x_6954:
[----:B------:R-:W-:Y:S05]  /*ff90*/  BSYNC B0 ;  /* 0x0000000000007941 */ /* 0x000fea0003800000 */
.L_x_6953:
[----:B-----5:R3:W-:Y:S02]  /*ffa0*/  STS.128 [R237+0x800], R40 ;  /* 0x00080028ed007388 */ /* 0x0207e40000000c00 */
.L_x_6952:
[----:B------:R-:W-:Y:S05]  /*ffb0*/  BSYNC B1 ;  /* 0x0000000000017941 */ /* 0x000fea0003800000 */
.L_x_6951:
        /* <DEDUP_REMOVED lines=53> */
.L_x_6958:
[----:B------:R-:W-:Y:S05]  /*10310*/  BSYNC B0 ;  /* 0x0000000000007941 */ /* 0x000fea0003800000 */
.L_x_6957:
[----:B-----5:R1:W-:Y:S02]  /*10320*/  STS.128 [R237+0x2800], R40 ;  /* 0x00280028ed007388 */ /* 0x0203e40000000c00 */
.L_x_6956:
[----:B------:R-:W-:Y:S05]  /*10330*/  BSYNC B1 ;  /* 0x0000000000017941 */ /* 0x000fea0003800000 */
.L_x_6955:
        /* <DEDUP_REMOVED lines=53> */
.L_x_6962:
[----:B------:R-:W-:Y:S05]  /*10690*/  BSYNC B0 ;  /* 0x0000000000007941 */ /* 0x000fea0003800000 */
.L_x_6961:
[----:B-----5:R3:W-:Y:S02]  /*106a0*/  STS.128 [R237+0x4800], R40 ;  /* 0x00480028ed007388 */ /* 0x0207e40000000c00 */
.L_x_6960:
[----:B------:R-:W-:Y:S05]  /*106b0*/  BSYNC B1 ;  /* 0x0000000000017941 */ /* 0x000fea0003800000 */
.L_x_6959:
        /* <DEDUP_REMOVED lines=8> */
[----:B----4-:R2:W4:Y:S01]  /*10740*/  LD.E.64 R6, [R18.64+0xc0] ;  /* 0x0000c00612067980 */ /* 0x010522000c101b00 */
[----:B-----5:R-:W-:Y:S02]  /*10750*/  MOV R8, R43 ;  /* 0x0000002b00087202 */ /* 0x020fe40000000f00 */
[----:B------:R-:W-:Y:S02]  /*10760*/  MOV R13, R40 ;  /* 0x00000028000d7202 */ /* 0x000fe40000000f00 */
[----:B------:R-:W-:Y:S01]  /*10770*/  MOV R32, R42 ;  /* 0x0000002a00207202 */ /* 0x000fe20000000f00 */
[--C-:B-1----:R-:W-:Y:S01]  /*10780*/  HADD2.F32 R31, -RZ, R8.reuse.H1_H1 ;  /* 0x30000008ff1f7230 */ /* 0x102fe20000004100 */
[----:B---3--:R-:W-:Y:S01]  /*10790*/  MOV R39, R41 ;  /* 0x0000002900277202 */ /* 0x008fe20000000f00 */
[----:B------:R-:W-:-:S04]  /*107a0*/  HADD2.F32 R41, -RZ, R8.H0_H0 ;  /* 0x20000008ff297230 */ /* 0x000fc80000004100 */
[--C-:B------:R-:W-:Y:S02]  /*107b0*/  HADD2.F32 R38, -RZ, R39.reuse.H0_H0 ;  /* 0x20000027ff267230 */ /* 0x100fe40000004100 */
[----:B------:R-:W-:Y:S02]  /*107c0*/  HADD2.F32 R39, -RZ, R39.H1_H1 ;  /* 0x30000027ff277230 */ /* 0x000fe40000004100 */
[----:B--2---:R-:W-:Y:S02]  /*107d0*/  HADD2.F32 R18, -RZ, R5.H1_H1 ;  /* 0x30000005ff127230 */ /* 0x004fe40000004100 */
[----:B------:R-:W-:Y:S02]  /*107e0*/  HADD2.F32 R19, -RZ, R4.H1_H1 ;  /* 0x30000004ff137230 */ /* 0x000fe40000004100 */
[----:B----4-:R-:W-:Y:S01]  /*107f0*/  HADD2.F32 R24, -RZ, R7.H1_H1 ;  /* 0x30000007ff187230 */ /* 0x010fe20000004100 */
[----:B------:R-:W-:Y:S01]  /*10800*/  FMUL.FTZ R8, R31, R18 ;  /* 0x000000121f087220 */ /* 0x000fe20000410000 */
[--C-:B------:R-:W-:Y:S01]  /*10810*/  HADD2.F32 R30, -RZ, R6.reuse.H1_H1 ;  /* 0x30000006ff1e7230 */ /* 0x100fe20000004100 */
[-C--:B------:R-:W-:Y:S01]  /*10820*/  FMUL.FTZ R40, R39, R19.reuse ;  /* 0x0000001327287220 */ /* 0x080fe20000410000 */
        /* <DEDUP_REMOVED lines=30> */
.L_x_6964:
[----:B------:R-:W-:Y:S05]  /*10a10*/  BSYNC B0 ;  /* 0x0000000000007941 */ /* 0x000fea0003800000 */
.L_x_6963:
[----:B-----5:R3:W-:Y:S02]  /*10a20*/  STS.128 [R237+0x6800], R40 ;  /* 0x00680028ed007388 */ /* 0x0207e40000000c00 */
.L_x_6950:
[----:B------:R-:W-:Y:S05]  /*10a30*/  BSYNC B2 ;  /* 0x0000000000027941 */ /* 0x000fea0003800000 */
.L_x_6949:
[----:B-123--:R-:W-:Y:S01]  /*10a40*/  IADD3 R30, R158, 0x20, RZ ;  /* 0x000000209e1e7810 */ /* 0x00efe20007ffe0ff */
        /* <DEDUP_REMOVED lines=67> */
.L_x_6970:
[----:B------:R-:W-:Y:S05]  /*10e80*/  BSYNC B0 ;  /* 0x0000000000007941 */ /* 0x000fea0003800000 */
.L_x_6969:
[----:B-----5:R3:W-:Y:S02]  /*10e90*/  STS.128 [R237+0x1000], R40 ;  /* 0x00100028ed007388 */ /* 0x0207e40000000c00 */
.L_x_6968:
[----:B------:R-:W-:Y:S05]  /*10ea0*/  BSYNC B1 ;  /* 0x0000000000017941 */ /* 0x000fea0003800000 */
.L_x_6967:
        /* <DEDUP_REMOVED lines=54> */
.L_x_6974:
[----:B------:R-:W-:Y:S05]  /*11210*/  BSYNC B0 ;  /* 0x0000000000007941 */ /* 0x000fea0003800000 */
.L_x_6973:
[----:B-----5:R1:W-:Y:S02]  /*11220*/  STS.128 [R237+0x3000], R40 ;  /* 0x00300028ed007388 */ /* 0x0203e40000000c00 */
.L_x_6972:
[----:B------:R-:W-:Y:S05]  /*11230*/  BSYNC B1 ;  /* 0x0000000000017941 */ /* 0x000fea0003800000 */
.L_x_6971:
        /* <DEDUP_REMOVED lines=54> */
.L_x_6978:
[----:B------:R-:W-:Y:S05]  /*115a0*/  BSYNC B0 ;  /* 0x0000000000007941 */ /* 0x000fea0003800000 */
.L_x_6977:
[----:B-----5:R3:W-:Y:S02]  /*115b0*/  STS.128 [R237+0x5000], R40 ;  /* 0x00500028ed007388 */ /* 0x0207e40000000c00 */
.L_x_6976:
[----:B------:R-:W-:Y:S05]  /*115c0*/  BSYNC B1 ;  /* 0x0000000000017941 */ /* 0x000fea0003800000 */
.L_x_6975:
        /* <DEDUP_REMOVED lines=10> */
[----:B------:R-:W-:Y:S02]  /*11670*/  MOV R13, R36 ;  /* 0x00000024000d7202 */ /* 0x000fe40000000f00 */
[----:B------:R-:W-:Y:S01]  /*11680*/  MOV R36, R38 ;  /* 0x0000002600247202 */ /* 0x000fe20000000f00 */
[----:B------:R-:W-:-:S02]  /*11690*/  HADD2.F32 R32, -RZ, R8.H1_H1 ;  /* 0x30000008ff207230 */ /* 0x000fc40000004100 */
[----:B------:R-:W-:Y:S01]  /*116a0*/  HADD2.F32 R40, -RZ, R8.H0_H0 ;  /* 0x20000008ff287230 */ /* 0x000fe20000004100 */
[----:B-1----:R-:W-:-:S05]  /*116b0*/  MOV R18, R37 ;  /* 0x0000002500127202 */ /* 0x002fca0000000f00 */
[--C-:B------:R-:W-:Y:S02]  /*116c0*/  HADD2.F32 R37, -RZ, R18.reuse.H0_H0 ;  /* 0x20000012ff257230 */ /* 0x100fe40000004100 */
        /* <DEDUP_REMOVED lines=37> */
.L_x_6980:
[----:B------:R-:W-:Y:S05]  /*11920*/  BSYNC B0 ;  /* 0x0000000000007941 */ /* 0x000fea0003800000 */
.L_x_6979:
[----:B-----5:R1:W-:Y:S02]  /*11930*/  STS.128 [R237+0x7000], R36 ;  /* 0x00700024ed007388 */ /* 0x0203e40000000c00 */
.L_x_6966:
[----:B------:R-:W-:Y:S05]  /*11940*/  BSYNC B2 ;  /* 0x0000000000027941 */ /* 0x000fea0003800000 */
.L_x_6965:
[----:B------:R-:W-:-:S04]  /*11950*/  IADD3 R31, R158, 0x30, RZ ;  /* 0x000000309e1f7810 */ /* 0x000fc80007ffe0ff */
        /* <DEDUP_REMOVED lines=66> */
.L_x_6985:
[----:B------:R-:W-:Y:S05]  /*11d80*/  BSYNC B0 ;  /* 0x0000000000007941 */ /* 0x000fea0003800000 */
.L_x_6984:
[----:B-----5:R1:W-:Y:S02]  /*11d90*/  STS.128 [R237+0x1800], R16 ;  /* 0x00180010ed007388 */ /* 0x0203e40000000c00 */
.L_x_6983:
[----:B------:R-:W-:Y:S05]  /*11da0*/  BSYNC B1 ;  /* 0x0000000000017941 */ /* 0x000fea0003800000 */
.L_x_6982:
        /* <DEDUP_REMOVED lines=53> */
.L_x_6989:
[----:B------:R-:W-:Y:S05]  /*12100*/  BSYNC B0 ;  /* 0x0000000000007941 */ /* 0x000fea0003800000 */
.L_x_6988:
[----:B-----5:R1:W-:Y:S02]  /*12110*/  STS.128 [R237+0x3800], R12 ;  /* 0x0038000ced007388 */ /* 0x0203e40000000c00 */
.L_x_6987:
[----:B------:R-:W-:Y:S05]  /*12120*/  BSYNC B1 ;  /* 0x0000000000017941 */ /* 0x000fea0003800000 */
.L_x_6986:
        /* <DEDUP_REMOVED lines=53> */
.L_x_6993:
[----:B------:R-:W-:Y:S05]  /*12480*/  BSYNC B0 ;  /* 0x0000000000007941 */ /* 0x000fea0003800000 */
.L_x_6992:
[----:B-----5:R1:W-:Y:S02]  /*12490*/  STS.128 [R237+0x5800], R12 ;  /* 0x0058000ced007388 */ /* 0x0203e40000000c00 */
.L_x_6991:
[----:B------:R-:W-:Y:S05]  /*124a0*/  BSYNC B1 ;  /* 0x0000000000017941 */ /* 0x000fea0003800000 */
.L_x_6990:
        /* <DEDUP_REMOVED lines=53> */
.L_x_6995:
[----:B------:R-:W-:Y:S05]  /*12800*/  BSYNC B0 ;  /* 0x0000000000007941 */ /* 0x000fea0003800000 */
.L_x_6994:
[----:B-----5:R1:W-:Y:S01]  /*12810*/  STS.128 [R237+0x7800], R12 ;  /* 0x0078000ced007388 */ /* 0x0203e20000000c00 */
[----:B------:R-:W-:Y:S05]  /*12820*/  BRA `(.L_x_6981) ;  /* 0x000070c000007947 */ /* 0x000fea0003800000 */
.L_x_6932:
        /* <DEDUP_REMOVED lines=99> */
.L_x_7001:
[----:B------:R-:W-:Y:S05]  /*12e60*/  BSYNC B0 ;  /* 0x0000000000007941 */ /* 0x000fea0003800000 */
.L_x_7000:
[----:B-----5:R3:W-:Y:S02]  /*12e70*/  STS.128 [R237], R60 ;  /* 0x0000003ced007388 */ /* 0x0207e40000000c00 */
.L_x_6999:
[----:B------:R-:W-:Y:S05]  /*12e80*/  BSYNC B1 ;  /* 0x0000000000017941 */ /* 0x000fea0003800000 */
.L_x_6998:
        /* <DEDUP_REMOVED lines=97> */
.L_x_7005:
[----:B------:R-:W-:Y:S05]  /*134a0*/  BSYNC B0 ;  /* 0x0000000000007941 */ /* 0x000fea0003800000 */
.L_x_7004:
[----:B-----5:R1:W-:Y:S02]  /*134b0*/  STS.128 [R237+0x2000], R60 ;  /* 0x0020003ced007388 */ /* 0x0203e40000000c00 */
.L_x_7003:
[----:B------:R-:W-:Y:S05]  /*134c0*/  BSYNC B1 ;  /* 0x0000000000017941 */ /* 0x000fea0003800000 */
.L_x_7002:
        /* <DEDUP_REMOVED lines=97> */
.L_x_7009:
[----:B------:R-:W-:Y:S05]  /*13ae0*/  BSYNC B0 ;  /* 0x0000000000007941 */ /* 0x000fea0003800000 */
.L_x_7008:
[----:B-----5:R3:W-:Y:S02]  /*13af0*/  STS.128 [R237+0x4000], R60 ;  /* 0x0040003ced007388 */ /* 0x0207e40000000c00 */
.L_x_7007:
[----:B------:R-:W-:Y:S05]  /*13b00*/  BSYNC B1 ;  /* 0x0000000000017941 */ /* 0x000fea0003800000 */
.L_x_7006:
        /* <DEDUP_REMOVED lines=96> */
.L_x_7011:
[----:B------:R-:W-:Y:S05]  /*14110*/  BSYNC B0 ;  /* 0x0000000000007941 */ /* 0x000fea0003800000 */
.L_x_7010:
[----:B-----5:R3:W-:Y:S02]  /*14120*/  STS.128 [R237+0x6000], R60 ;  /* 0x0060003ced007388 */ /* 0x0207e40000000c00 */
.L_x_6997:
[----:B------:R-:W-:Y:S05]  /*14130*/  BSYNC B2 ;  /* 0x0000000000027941 */ /* 0x000fea0003800000 */
.L_x_6996:
        /* <DEDUP_REMOVED lines=104> */
.L_x_7017:
[----:B------:R-:W-:Y:S05]  /*147c0*/  BSYNC B0 ;  /* 0x0000000000007941 */ /* 0x000fea0003800000 */
.L_x_7016:
[----:B-----5:R3:W-:Y:S02]  /*147d0*/  STS.128 [R237+0x800], R60 ;  /* 0x0008003ced007388 */ /* 0x0207e40000000c00 */
.L_x_7015:
[----:B------:R-:W-:Y:S05]  /*147e0*/  BSYNC B1 ;  /* 0x0000000000017941 */ /* 0x000fea0003800000 */
.L_x_7014:
        /* <DEDUP_REMOVED lines=100> */
.L_x_7021:
[----:B------:R-:W-:Y:S05]  /*14e30*/  BSYNC B0 ;  /* 0x0000000000007941 */ /* 0x000fea0003800000 */
.L_x_7020:
[----:B-----5:R3:W-:Y:S02]  /*14e40*/  STS.128 [R237+0x2800], R60 ;  /* 0x0028003ced007388 */ /* 0x0207e40000000c00 */
.L_x_7019:
[----:B------:R-:W-:Y:S05]  /*14e50*/  BSYNC B1 ;  /* 0x0000000000017941 */ /* 0x000fea0003800000 */
.L_x_7018:
        /* <DEDUP_REMOVED lines=100> */
.L_x_7025:
[----:B------:R-:W-:Y:S05]  /*154a0*/  BSYNC B0 ;  /* 0x0000000000007941 */ /* 0x000fea0003800000 */
.L_x_7024:
[----:B-----5:R3:W-:Y:S02]  /*154b0*/  STS.128 [R237+0x4800], R60 ;  /* 0x0048003ced007388 */ /* 0x0207e40000000c00 */
.L_x_7023:
[----:B------:R-:W-:Y:S05]  /*154c0*/  BSYNC B1 ;  /* 0x0000000000017941 */ /* 0x000fea0003800000 */
.L_x_7022:
        /* <DEDUP_REMOVED lines=29> */
[----:B-----5:R-:W-:Y:S01]  /*156a0*/  IMAD.MOV.U32 R13, RZ, RZ, R41 ;  /* 0x000000ffff0d7224 */ /* 0x020fe200078e0029 */
[----:B------:R-:W-:Y:S02]  /*156b0*/  MOV R31, R40 ;  /* 0x00000028001f7202 */ /* 0x000fe40000000f00 */
[----:B------:R-:W-:Y:S02]  /*156c0*/  MOV R30, R43 ;  /* 0x0000002b001e7202 */ /* 0x000fe40000000f00 */
[----:B------:R-:W-:Y:S01]  /*156d0*/  MOV R38, R42 ;  /* 0x0000002a00267202 */ /* 0x000fe20000000f00 */
[----:B---3--:R-:W-:Y:S01]  /*156e0*/  IMAD.MOV.U32 R32, RZ, RZ, R60 ;  /* 0x000000ffff207224 */ /* 0x008fe200078e003c */
        /* <DEDUP_REMOVED lines=8> */
[----:B------:R-:W-:Y:S01]  /*15770*/  MOV R42, R63 ;  /* 0x0000003f002a7202 */ /* 0x000fe20000000f00 */
        /* <DEDUP_REMOVED lines=58> */
.L_x_7027:
[----:B------:R-:W-:Y:S05]  /*15b20*/  BSYNC B0 ;  /* 0x0000000000007941 */ /* 0x000fea0003800000 */
.L_x_7026:
[----:B-----5:R1:W-:Y:S02]  /*15b30*/  STS.128 [R237+0x6800], R40 ;  /* 0x00680028ed007388 */ /* 0x0203e40000000c00 */
.L_x_7013:
[----:B------:R-:W-:Y:S05]  /*15b40*/  BSYNC B2 ;  /* 0x0000000000027941 */ /* 0x000fea0003800000 */
.L_x_7012:
[----:B-1----:R-:W-:Y:S01]  /*15b50*/  IADD3 R30, R158, 0x20, RZ ;  /* 0x000000209e1e7810 */ /* 0x002fe20007ffe0ff */
        /* <DEDUP_REMOVED lines=104> */
.L_x_7033:
[----:B------:R-:W-:Y:S05]  /*161e0*/  BSYNC B0 ;  /* 0x0000000000007941 */ /* 0x000fea0003800000 */
.L_x_7032:
[----:B-----5:R1:W-:Y:S02]  /*161f0*/  STS.128 [R237+0x1000], R60 ;  /* 0x0010003ced007388 */ /* 0x0203e40000000c00 */
.L_x_7031:
[----:B------:R-:W-:Y:S05]  /*16200*/  BSYNC B1 ;  /* 0x0000000000017941 */ /* 0x000fea0003800000 */
.L_x_7030:
        /* <DEDUP_REMOVED lines=100> */
.L_x_7037:
[----:B------:R-:W-:Y:S05]  /*16850*/  BSYNC B0 ;  /* 0x0000000000007941 */ /* 0x000fea0003800000 */
.L_x_7036:
[----:B-----5:R3:W-:Y:S02]  /*16860*/  STS.128 [R237+0x3000], R60 ;  /* 0x0030003ced007388 */ /* 0x0207e40000000c00 */
.L_x_7035:
[----:B------:R-:W-:Y:S05]  /*16870*/  BSYNC B1 ;  /* 0x0000000000017941 */ /* 0x000fea0003800000 */
.L_x_7034:
        /* <DEDUP_REMOVED lines=100> */
.L_x_7041:
[----:B------:R-:W-:Y:S05]  /*16ec0*/  BSYNC B0 ;  /* 0x0000000000007941 */ /* 0x000fea0003800000 */
.L_x_7040:
[----:B-----5:R3:W-:Y:S02]  /*16ed0*/  STS.128 [R237+0x5000], R60 ;  /* 0x0050003ced007388 */ /* 0x0207e40000000c00 */
.L_x_7039:
[----:B------:R-:W-:Y:S05]  /*16ee0*/  BSYNC B1 ;  /* 0x0000000000017941 */ /* 0x000fea0003800000 */
.L_x_7038:
        /* <DEDUP_REMOVED lines=18> */
[C---:B------:R-:W-:Y:S01]  /*17010*/  LEA R18, P1, R5.reuse, R26, 0x1 ;  /* 0x0000001a05127211 */ /* 0x040fe200078208ff */
[----:B------:R-:W-:Y:S02]  /*17020*/  IMAD.MOV.U32 R17, RZ, RZ, RZ ;  /* 0x000000ffff117224 */ /* 0x000fe400078e00ff */
[----:B--2---:R-:W2:Y:S01]  /*17030*/  LD.E.128 R36, [R36.64+0x180] ;  /* 0x0001800624247980 */ /* 0x004ea2000c101d00 */
        /* <DEDUP_REMOVED lines=59> */
[--C-:B------:R-:W-:Y:S02]  /*173f0*/  HADD2.F32 R13, -RZ, R40.reuse.H0_H0 ;  /* 0x20000028ff0d7230 */ /* 0x100fe40000004100 */
        /* <DEDUP_REMOVED lines=18> */
.L_x_7043:
[----:B------:R-:W-:Y:S05]  /*17520*/  BSYNC B0 ;  /* 0x0000000000007941 */ /* 0x000fea0003800000 */
.L_x_7042:
[----:B-----5:R1:W-:Y:S02]  /*17530*/  STS.128 [R237+0x7000], R40 ;  /* 0x00700028ed007388 */ /* 0x0203e40000000c00 */
.L_x_7029:
[----:B------:R-:W-:Y:S05]  /*17540*/  BSYNC B2 ;  /* 0x0000000000027941 */ /* 0x000fea0003800000 */
.L_x_7028:
        /* <DEDUP_REMOVED lines=21> */
[----:B-1-3--:R-:W-:Y:S01]  /*176a0*/  IMAD.WIDE R36, R6, 0x2, R28 ;  /* 0x0000000206247825 */ /* 0x00afe200078e021c */
[----:B------:R-:W-:Y:S02]  /*176b0*/  LEA.HI.X.SX32 R4, R4, R12, 0x1, P1 ;  /* 0x0000000c04047211 */ /* 0x000fe400008f0eff */
[----:B------:R-:W-:-:S03]  /*176c0*/  LEA R14, P1, R5, R26, 0x1 ;  /* 0x0000001a050e7211 */ /* 0x000fc600078208ff */
[----:B--2---:R-:W2:Y:S01]  /*176d0*/  LD.E.128 R36, [R36.64] ;  /* 0x0000000624247980 */ /* 0x004ea2000c101d00 */
        /* <DEDUP_REMOVED lines=41> */
[----:B------:R-:W-:Y:S02]  /*17970*/  FMUL.FTZ R7, R39, R7 ;  /* 0x0000000727077220 */ /* 0x000fe40000410000 */
[----:B------:R-:W-:Y:S01]  /*17980*/  FMUL.FTZ R42, R36, R42 ;  /* 0x0000002a242a7220 */ /* 0x000fe20000410000 */
[----:B------:R-:W-:Y:S01]  /*17990*/  HADD2.F32 R36, -RZ, R17.H0_H0 ;  /* 0x20000011ff247230 */ /* 0x000fe20000004100 */
[----:B------:R-:W-:Y:S01]  /*179a0*/  @!P0 FADD.FTZ R40, -R40, -RZ ;  /* 0x800000ff28288221 */ /* 0x000fe20000010100 */
[----:B------:R-:W-:Y:S01]  /*179b0*/  HADD2.F32 R37, -RZ, R37.H1_H1 ;  /* 0x30000025ff257230 */ /* 0x000fe20000004100 */
[----:B------:R-:W-:Y:S01]  /*179c0*/  @!P0 FADD.FTZ R41, -R41, -RZ ;  /* 0x800000ff29298221 */ /* 0x000fe20000010100 */
[----:B----4-:R-:W-:-:S02]  /*179d0*/  HADD2.F32 R32, -RZ, R12.H0_H0 ;  /* 0x2000000cff207230 */ /* 0x010fc40000004100 */
[----:B------:R-:W-:Y:S02]  /*179e0*/  HADD2.F32 R39, -RZ, R12.H1_H1 ;  /* 0x3000000cff277230 */ /* 0x000fe40000004100 */
[--C-:B------:R-:W-:Y:S01]  /*179f0*/  HADD2.F32 R12, -RZ, R13.reuse.H0_H0 ;  /* 0x2000000dff0c7230 */ /* 0x100fe20000004100 */
[----:B------:R-:W-:Y:S01]  /*17a00*/  FMUL.FTZ R44, R44, R40 ;  /* 0x000000282c2c7220 */ /* 0x000fe20000410000 */
[----:B------:R-:W-:Y:S01]  /*17a10*/  HADD2.F32 R40, -RZ, R13.H1_H1 ;  /* 0x3000000dff287230 */ /* 0x000fe20000004100 */
[----:B------:R-:W-:Y:S02]  /*17a20*/  FMUL.FTZ R37, R37, R41 ;  /* 0x0000002925257220 */ /* 0x000fe40000410000 */
[----:B------:R-:W-:Y:S01]  /*17a30*/  FFMA.FTZ R12, R36, R12, R18 ;  /* 0x0000000c240c7223 */ /* 0x000fe20000010012 */
[----:B------:R-:W-:Y:S01]  /*17a40*/  HADD2.F32 R18, -RZ, R17.H1_H1 ;  /* 0x30000011ff127230 */ /* 0x000fe20000004100 */
[----:B------:R-:W-:Y:S01]  /*17a50*/  FFMA.FTZ R4, R4, R32, R43 ;  /* 0x0000002004047223 */ /* 0x000fe2000001002b */
[----:B------:R-:W-:-:S02]  /*17a60*/  HADD2.F32 R13, -RZ, R14.H0_H0 ;  /* 0x2000000eff0d7230 */ /* 0x000fc40000004100 */
[----:B------:R-:W-:Y:S02]  /*17a70*/  HADD2.F32 R41, -RZ, R14.H1_H1 ;  /* 0x3000000eff297230 */ /* 0x000fe40000004100 */
[--C-:B------:R-:W-:Y:S02]  /*17a80*/  HADD2.F32 R17, -RZ, R19.reuse.H0_H0 ;  /* 0x20000013ff117230 */ /* 0x100fe40000004100 */
[----:B------:R-:W-:Y:S02]  /*17a90*/  HADD2.F32 R32, -RZ, R19.H1_H1 ;  /* 0x30000013ff207230 */ /* 0x000fe40000004100 */
[--C-:B------:R-:W-:Y:S02]  /*17aa0*/  HADD2.F32 R14, -RZ, R15.reuse.H0_H0 ;  /* 0x2000000fff0e7230 */ /* 0x100fe40000004100 */
[----:B------:R-:W-:Y:S02]  /*17ab0*/  HADD2.F32 R19, -RZ, R16.H0_H0 ;  /* 0x20000010ff137230 */ /* 0x000fe40000004100 */
        /* <DEDUP_REMOVED lines=16> */
.L_x_7047:
[----:B------:R-:W-:Y:S05]  /*17bc0*/  BSYNC B0 ;  /* 0x0000000000007941 */ /* 0x000fea0003800000 */
.L_x_7046:
[----:B-----5:R1:W-:Y:S02]  /*17bd0*/  STS.128 [R237+0x1800], R16 ;  /* 0x00180010ed007388 */ /* 0x0203e40000000c00 */
.L_x_7045:
[----:B------:R-:W-:Y:S05]  /*17be0*/  BSYNC B1 ;  /* 0x0000000000017941 */ /* 0x000fea0003800000 */
.L_x_7044:
        /* <DEDUP_REMOVED lines=20> */
[----:B---3--:R-:W-:-:S03]  /*17d30*/  IMAD.WIDE R36, R6, 0x2, R28 ;  /* 0x0000000206247825 */ /* 0x008fc600078e021c */
[----:B------:R-:W-:Y:S01]  /*17d40*/  LEA.HI.X R15, R5, R27, R4, 0x1, P1 ;  /* 0x0000001b050f7211 */ /* 0x000fe200008f0c04 */
[----:B------:R-:W-:Y:S01]  /*17d50*/  IMAD.MOV.U32 R13, RZ, RZ, RZ ;  /* 0x000000ffff0d7224 */ /* 0x000fe200078e00ff */
[----:B------:R-:W-:Y:S01]  /*17d60*/  @P0 IADD3 R13, -R3, RZ, RZ ;  /* 0x000000ff030d0210 */ /* 0x000fe20007ffe1ff */
[----:B--2---:R-:W2:Y:S04]  /*17d70*/  LD.E.128 R36, [R36.64+0x80] ;  /* 0x0000800624247980 */ /* 0x004ea8000c101d00 */
        /* <DEDUP_REMOVED lines=46> */
[----:B---3--:R-:W-:-:S02]  /*18060*/  HADD2.F32 R17, -RZ, R12.H0_H0 ;  /* 0x2000000cff117230 */ /* 0x008fc40000004100 */
[----:B------:R-:W-:Y:S02]  /*18070*/  HADD2.F32 R36, -RZ, R36.H1_H1 ;  /* 0x30000024ff247230 */ /* 0x000fe40000004100 */
[----:B------:R-:W-:Y:S01]  /*18080*/  HADD2.F32 R38, -RZ, R12.H1_H1 ;  /* 0x3000000cff267230 */ /* 0x000fe20000004100 */
[----:B------:R-:W-:Y:S01]  /*18090*/  FFMA.FTZ R4, R4, R17, R42 ;  /* 0x0000001104047223 */ /* 0x000fe2000001002a */
[----:B------:R-:W-:Y:S01]  /*180a0*/  HADD2.F32 R32, -RZ, R11.H0_H0 ;  /* 0x2000000bff207230 */ /* 0x000fe20000004100 */
[----:B------:R-:W-:Y:S01]  /*180b0*/  FMUL.FTZ R36, R36, R40 ;  /* 0x0000002824247220 */ /* 0x000fe20000410000 */
[--C-:B------:R-:W-:Y:S01]  /*180c0*/  HADD2.F32 R12, -RZ, R13.reuse.H0_H0 ;  /* 0x2000000dff0c7230 */ /* 0x100fe20000004100 */
[----:B------:R-:W-:Y:S01]  /*180d0*/  FFMA.FTZ R37, R37, R38, R43 ;  /* 0x0000002625257223 */ /* 0x000fe2000001002b */
[----:B------:R-:W-:Y:S02]  /*180e0*/  HADD2.F32 R39, -RZ, R13.H1_H1 ;  /* 0x3000000dff277230 */ /* 0x000fe40000004100 */
[----:B------:R-:W-:Y:S01]  /*180f0*/  HADD2.F32 R17, -RZ, R11.H1_H1 ;  /* 0x3000000bff117230 */ /* 0x000fe20000004100 */
[----:B------:R-:W-:Y:S01]  /*18100*/  FFMA.FTZ R12, R32, R12, R18 ;  /* 0x0000000c200c7223 */ /* 0x000fe20000010012 */
[--C-:B------:R-:W-:Y:S01]  /*18110*/  HADD2.F32 R13, -RZ, R14.reuse.H0_H0 ;  /* 0x2000000eff0d7230 */ /* 0x100fe20000004100 */
[----:B------:R-:W-:Y:S01]  /*18120*/  F2FP.PACK_AB R4, R37, R4 ;  /* 0x000000042504723e */ /* 0x000fe200000000ff */
[----:B------:R-:W-:Y:S01]  /*18130*/  HADD2.F32 R40, -RZ, R14.H1_H1 ;  /* 0x3000000eff287230 */ /* 0x000fe20000004100 */
[----:B------:R-:W-:Y:S01]  /*18140*/  FFMA.FTZ R17, R17, R39, R36 ;  /* 0x0000002711117223 */ /* 0x000fe20000010024 */
[----:B------:R-:W-:-:S02]  /*18150*/  HADD2.F32 R11, -RZ, R19.H0_H0 ;  /* 0x20000013ff0b7230 */ /* 0x000fc40000004100 */
[----:B------:R-:W-:Y:S02]  /*18160*/  HADD2.F32 R14, -RZ, R15.H0_H0 ;  /* 0x2000000fff0e7230 */ /* 0x000fe40000004100 */
[----:B------:R-:W-:Y:S01]  /*18170*/  HADD2.F32 R19, -RZ, R19.H1_H1 ;  /* 0x30000013ff137230 */ /* 0x000fe20000004100 */
[----:B------:R-:W-:Y:S01]  /*18180*/  FFMA.FTZ R5, R11, R13, R5 ;  /* 0x0000000d0b057223 */ /* 0x000fe20000010005 */
[--C-:B------:R-:W-:Y:S01]  /*18190*/  HADD2.F32 R18, -RZ, R16.reuse.H0_H0 ;  /* 0x20000010ff127230 */ /* 0x100fe20000004100 */
[----:B------:R-:W-:Y:S01]  /*181a0*/  F2FP.PACK_AB R17, R17, R12 ;  /* 0x0000000c1111723e */ /* 0x000fe200000000ff */
[----:B------:R-:W-:Y:S01]  /*181b0*/  HADD2.F32 R15, -RZ, R15.H1_H1 ;  /* 0x3000000fff0f7230 */ /* 0x000fe20000004100 */
[----:B------:R-:W-:Y:S01]  /*181c0*/  FFMA.FTZ R19, R19, R40, R41 ;  /* 0x0000002813137223 */ /* 0x000fe20000010029 */
[----:B------:R-:W-:Y:S01]  /*181d0*/  HADD2.F32 R16, -RZ, R16.H1_H1 ;  /* 0x30000010ff107230 */ /* 0x000fe20000004100 */
[----:B------:R-:W-:-:S03]  /*181e0*/  FFMA.FTZ R6, R18, R14, R6 ;  /* 0x0000000e12067223 */ /* 0x000fc60000010006 */
[----:B------:R-:W-:Y:S01]  /*181f0*/  F2FP.PACK_AB R19, R19, R5 ;  /* 0x000000051313723e */ /* 0x000fe200000000ff */
[----:B------:R-:W-:Y:S01]  /*18200*/  FFMA.FTZ R7, R16, R15, R7 ;  /* 0x0000000f10077223 */ /* 0x000fe20000010007 */
[----:B------:R-:W-:Y:S02]  /*18210*/  MOV R16, R4 ;  /* 0x0000000400107202 */ /* 0x000fe40000000f00 */
[----:B------:R-:W-:Y:S02]  /*18220*/  MOV R18, R19 ;  /* 0x0000001300127202 */ /* 0x000fe40000000f00 */
[----:B------:R-:W-:-:S04]  /*18230*/  F2FP.PACK_AB R6, R7, R6 ;  /* 0x000000060706723e */ /* 0x000fc800000000ff */
[----:B------:R-:W-:Y:S02]  /*18240*/  MOV R19, R6 ;  /* 0x0000000600137202 */ /* 0x000fe40000000f00 */
.L_x_7051:
[----:B------:R-:W-:Y:S05]  /*18250*/  BSYNC B0 ;  /* 0x0000000000007941 */ /* 0x000fea0003800000 */
.L_x_7050:
[----:B-----5:R1:W-:Y:S02]  /*18260*/  STS.128 [R237+0x3800], R16 ;  /* 0x00380010ed007388 */ /* 0x0203e40000000c00 */
.L_x_7049:
[----:B------:R-:W-:Y:S05]  /*18270*/  BSYNC B1 ;  /* 0x0000000000017941 */ /* 0x000fea0003800000 */
.L_x_7048:
        /* <DEDUP_REMOVED lines=20> */
[----:B---3--:R-:W-:-:S03]  /*183c0*/  IMAD.WIDE R36, R6, 0x2, R28 ;  /* 0x0000000206247825 */ /* 0x008fc600078e021c */
[----:B------:R-:W-:-:S03]  /*183d0*/  LEA.HI.X R13, R5, R27, R4, 0x1, P1 ;  /* 0x0000001b050d7211 */ /* 0x000fc600008f0c04 */
[----:B--2---:R-:W2:Y:S04]  /*183e0*/  LD.E.128 R36, [R36.64+0x100] ;  /* 0x0001000624247980 */ /* 0x004ea8000c101d00 */
        /* <DEDUP_REMOVED lines=77> */
.L_x_7055:
[----:B------:R-:W-:Y:S05]  /*188c0*/  BSYNC B0 ;  /* 0x0000000000007941 */ /* 0x000fea0003800000 */
.L_x_7054:
[----:B-----5:R1:W-:Y:S02]  /*188d0*/  STS.128 [R237+0x5800], R16 ;  /* 0x00580010ed007388 */ /* 0x0203e40000000c00 */
.L_x_7053:
[----:B------:R-:W-:Y:S05]  /*188e0*/  BSYNC B1 ;  /* 0x0000000000017941 */ /* 0x000fea0003800000 */
.L_x_7052:
        /* <DEDUP_REMOVED lines=39> */
[----:B------:R-:W-:Y:S01]  /*18b60*/  MOV R17, R19 ;  /* 0x0000001300117202 */ /* 0x000fe20000000f00 */
[--C-:B------:R-:W-:Y:S02]  /*18b70*/  HADD2.F32 R23, -RZ, R12.reuse.H0_H0 ;  /* 0x2000000cff177230 */ /* 0x100fe40000004100 */
        /* <DEDUP_REMOVED lines=54> */
[----:B------:R-:W-:-:S02]  /*18ee0*/  F2FP.PACK_AB R12, R12, R8 ;  /* 0x000000080c0c723e */ /* 0x000fc400000000ff */
[----:B------:R-:W-:Y:S02]  /*18ef0*/  FFMA.FTZ R2, R2, R11, R7 ;  /* 0x0000000b02027223 */ /* 0x000fe40000010007 */
[----:B------:R-:W-:-:S03]  /*18f00*/  FFMA.FTZ R13, R13, R19, R22 ;  /* 0x000000130d0d7223 */ /* 0x000fc60000010016 */
[----:B------:R-:W-:Y:S02]  /*18f10*/  F2FP.PACK_AB R0, R2, R0 ;  /* 0x000000000200723e */ /* 0x000fe400000000ff */
[----:B------:R-:W-:Y:S01]  /*18f20*/  F2FP.PACK_AB R4, R13, R4 ;  /* 0x000000040d04723e */ /* 0x000fe200000000ff */
[----:B------:R-:W-:Y:S01]  /*18f30*/  IMAD.MOV.U32 R13, RZ, RZ, R12 ;  /* 0x000000ffff0d7224 */ /* 0x000fe200078e000c */
[----:B------:R-:W-:Y:S02]  /*18f40*/  MOV R12, R3 ;  /* 0x00000003000c7202 */ /* 0x000fe40000000f00 */
[----:B------:R-:W-:Y:S02]  /*18f50*/  MOV R14, R4 ;  /* 0x00000004000e7202 */ /* 0x000fe40000000f00 */
[----:B------:R-:W-:Y:S02]  /*18f60*/  MOV R15, R0 ;  /* 0x00000000000f7202 */ /* 0x000fe40000000f00 */
.L_x_7057:
[----:B------:R-:W-:Y:S05]  /*18f70*/  BSYNC B0 ;  /* 0x0000000000007941 */ /* 0x000fea0003800000 */
.L_x_7056:
[----:B-----5:R1:W-:Y:S01]  /*18f80*/  STS.128 [R237+0x7800], R12 ;  /* 0x0078000ced007388 */ /* 0x0203e20000000c00 */
[----:B------:R-:W-:Y:S05]  /*18f90*/  BRA `(.L_x_6981) ;  /* 0x0000095000007947 */ /* 0x000fea0003800000 */
.L_x_6931:
        /* <DEDUP_REMOVED lines=37> */
.L_x_7059:
[----:B------:R-:W-:Y:S05]  /*191f0*/  BSYNC B0 ;  /* 0x0000000000007941 */ /* 0x000fea0003800000 */
.L_x_7058:
        /* <DEDUP_REMOVED lines=36> */
.L_x_7061:
[----:B------:R-:W-:Y:S05]  /*19440*/  BSYNC B0 ;  /* 0x0000000000007941 */ /* 0x000fea0003800000 */
.L_x_7060:
        /* <DEDUP_REMOVED lines=36> */
.L_x_7063:
[----:B------:R-:W-:Y:S05]  /*19690*/  BSYNC B0 ;  /* 0x0000000000007941 */ /* 0x000fea0003800000 */
.L_x_7062:
        /* <DEDUP_REMOVED lines=37> */
.L_x_6981:
[----:B------:R-:W-:Y:S05]  /*198f0*/  BSYNC B3 ;  /* 0x0000000000037941 */ /* 0x000fea0003800000 */
.L_x_6930:
[----:B------:R-:W-:Y:S01]  /*19900*/  IADD3 R240, R165, -0x1, RZ ;  /* 0xffffffffa5f07810 */ /* 0x000fe20007ffe0ff */
[----:B------:R-:W-:Y:S01]  /*19910*/  BSSY B0, `(.L_x_7064) ;  /* 0x0000025000007945 */ /* 0x000fe20003800000 */
[----:B------:R-:W-:-:S03]  /*19920*/  LOP3.LUT R241, R152, 0xff, RZ, 0xc0, !PT ;  /* 0x000000ff98f17812 */ /* 0x000fc600078ec0ff */
[----:B-1----:R-:W-:-:S04]  /*19930*/  IMAD.SHL.U32 R3, R240, 0x40, RZ ;  /* 0x00000040f0037824 */ /* 0x002fc800078e00ff */
[----:B------:R-:W-:-:S05]  /*19940*/  IMAD.IADD R0, R51, 0x1, -R3 ;  /* 0x0000000133007824 */ /* 0x000fca00078e0a03 */
[----:B------:R-:W-:-:S13]  /*19950*/  ISETP.GE.AND P0, PT, R158, R0, PT ;  /* 0x000000009e00720c */ /* 0x000fda0003f06270 */
[----:B------:R-:W-:Y:S05]  /*19960*/  @P0 BRA `(.L_x_7065) ;  /* 0x000001f000000947 */ /* 0x000fea0003800000 */
[C---:B-----5:R-:W-:Y:S02]  /*19970*/  LOP3.LUT R2, R241.reuse, 0x1, RZ, 0xc0, !PT ;  /* 0x00000001f1027812 */ /* 0x060fe400078ec0ff */
        /* <DEDUP_REMOVED lines=30> */
.L_x_7065:
[----:B------:R-:W-:Y:S05]  /*19b60*/  BSYNC B0 ;  /* 0x0000000000007941 */ /* 0x000fea0003800000 */
.L_x_7064:
[----:B------:R-:W-:Y:S01]  /*19b70*/  ISETP.GE.AND P0, PT, R25, R0, PT ;  /* 0x000000001900720c */ /* 0x000fe20003f06270 */
[----:B------:R-:W-:-:S12]  /*19b80*/  BSSY B0, `(.L_x_7066) ;  /* 0x0000025000007945 */ /* 0x000fd80003800000 */
[----:B------:R-:W-:Y:S05]  /*19b90*/  @P0 BRA `(.L_x_7067) ;  /* 0x0000023000000947 */ /* 0x000fea0003800000 */
[C---:B-----5:R-:W-:Y:S02]  /*19ba0*/  LOP3.LUT R2, R241.reuse, 0x1, RZ, 0xc0, !PT ;  /* 0x00000001f1027812 */ /* 0x060fe400078ec0ff */
        /* <DEDUP_REMOVED lines=34> */
.L_x_7067:
[----:B------:R-:W-:Y:S05]  /*19dd0*/  BSYNC B0 ;  /* 0x0000000000007941 */ /* 0x000fea0003800000 */
.L_x_7066:
[----:B------:R-:W-:Y:S01]  /*19de0*/  ISETP.GE.AND P0, PT, R30, R0, PT ;  /* 0x000000001e00720c */ /* 0x000fe20003f06270 */
[----:B------:R-:W-:-:S12]  /*19df0*/  BSSY B0, `(.L_x_7068) ;  /* 0x0000027000007945 */ /* 0x000fd80003800000 */
[----:B------:R-:W-:Y:S05]  /*19e00*/  @P0 BRA `(.L_x_7069) ;  /* 0x0000025000000947 */ /* 0x000fea0003800000 */
[C---:B-----5:R-:W-:Y:S02]  /*19e10*/  LOP3.LUT R2, R241.reuse, 0x1, RZ, 0xc0, !PT ;  /* 0x00000001f1027812 */ /* 0x060fe400078ec0ff */
[C---:B------:R-:W-:Y:S02]  /*19e20*/  LOP3.LUT P4, RZ, R241.reuse, 0x2, RZ, 0xc0, !PT ;  /* 0x00000002f1ff7812 */ /* 0x040fe4000788c0ff */
        /* <DEDUP_REMOVED lines=35> */
.L_x_7069:
[----:B------:R-:W-:Y:S05]  /*1a060*/  BSYNC B0 ;  /* 0x0000000000007941 */ /* 0x000fea0003800000 */
.L_x_7068:
[----:B------:R-:W-:Y:S01]  /*1a070*/  ISETP.GE.AND P0, PT, R31, R0, PT ;  /* 0x000000001f00720c */ /* 0x000fe20003f06270 */
[----:B------:R-:W-:-:S12]  /*1a080*/  BSSY B0, `(.L_x_7070) ;  /* 0x000002a000007945 */ /* 0x000fd80003800000 */
[----:B------:R-:W-:Y:S05]  /*1a090*/  @P0 BRA `(.L_x_7071) ;  /* 0x0000028000000947 */ /* 0x000fea0003800000 */
[C---:B-----5:R-:W-:Y:S01]  /*1a0a0*/  LOP3.LUT R2, R241.reuse, 0x1, RZ, 0xc0, !PT ;  /* 0x00000001f1027812 */ /* 0x060fe200078ec0ff */
        /* <DEDUP_REMOVED lines=39> */
.L_x_7071:
[----:B------:R-:W-:Y:S05]  /*1a320*/  BSYNC B0 ;  /* 0x0000000000007941 */ /* 0x000fea0003800000 */
.L_x_7070:
[----:B-12---:R-:W2:Y:S04]  /*1a330*/  LD.E.64 R10, [R20.64+0x1c0] ;  /* 0x0001c006140a7980 */ /* 0x006ea8000c101b00 */
[----:B---3--:R-:W3:Y:S01]  /*1a340*/  LD.E.64 R6, [R20.64+0x1b8] ;  /* 0x0001b80614067980 */ /* 0x008ee2000c101b00 */
[----:B------:R-:W-:-:S03]  /*1a350*/  IMAD.MOV.U32 R162, RZ, RZ, R232 ;  /* 0x000000ffffa27224 */ /* 0x000fc600078e00e8 */
[----:B----45:R-:W4:Y:S04]  /*1a360*/  LD.E R2, [R20.64+0xd8] ;  /* 0x0000d80614027980 */ /* 0x030f28000c101900 */
[----:B------:R-:W0:Y:S04]  /*1a370*/  LDGDEPBAR ;  /* 0x00000000000079af */ /* 0x000e280000000000 */
[----:B------:R1:W5:Y:S04]  /*1a380*/  LD.E R23, [R20.64+0x184] ;  /* 0x0001840614177980 */ /* 0x000368000c101900 */
[----:B------:R1:W5:Y:S01]  /*1a390*/  LD.E R32, [R20.64+0x188] ;  /* 0x0001880614207980 */ /* 0x000362000c101900 */
[----:B--2---:R-:W-:-:S02]  /*1a3a0*/  IMAD R4, R11, R233, RZ ;  /* 0x000000e90b047224 */ /* 0x004fc400078e02ff */
[----:B------:R-:W-:-:S04]  /*1a3b0*/  IMAD.WIDE.U32 R8, R233, R10, R162 ;  /* 0x0000000ae9087225 */ /* 0x000fc800078e00a2 */
[----:B------:R-:W-:Y:S01]  /*1a3c0*/  IMAD R4, R10, R57, R4 ;  /* 0x000000390a047224 */ /* 0x000fe200078e0204 */
[----:B---3--:R-:W-:-:S03]  /*1a3d0*/  LEA R242, P0, R8, R6, 0x2 ;  /* 0x0000000608f27211 */ /* 0x008fc600078010ff */
[----:B------:R-:W-:-:S05]  /*1a3e0*/  IMAD.IADD R4, R9, 0x1, R4 ;  /* 0x0000000109047824 */ /* 0x000fca00078e0204 */
[----:B------:R-:W-:-:S05]  /*1a3f0*/  LEA.HI.X R243, R8, R7, R4, 0x2, P0 ;  /* 0x0000000708f37211 */ /* 0x000fca00000f1404 */
[----:B------:R-:W2:Y:S01]  /*1a400*/  LD.E R242, [R242.64] ;  /* 0x00000006f2f27980 */ /* 0x000ea2000c101900 */
[----:B------:R-:W-:-:S04]  /*1a410*/  DEPBAR.LE SB0, 0x0 ;  /* 0x000080000000791a */ /* 0x000fc80000000000 */
[----:B------:R-:W-:Y:S01]  /*1a420*/  BAR.SYNC.DEFER_BLOCKING 0x0 ;  /* 0x0000000000007b1d */ /* 0x000fe20000010000 */
[----:B------:R-:W-:-:S05]  /*1a430*/  ISETP.GE.AND P0, PT, R158, R0, PT ;  /* 0x000000009e00720c */ /* 0x000fca0003f06270 */
[----:B----4-:R-:W2:Y:S01]  /*1a440*/  MUFU.RCP R2, R2 ;  /* 0x0000000200027308 */ /* 0x010ea20000001000 */
[----:B------:R-:W-:Y:S01]  /*1a450*/  SHF.R.S32.HI R44, RZ, 0x1f, R153 ;  /* 0x0000001fff2c7819 */ /* 0x000fe20000011499 */
[----:B------:R-:W-:-:S06]  /*1a460*/  IMAD.SHL.U32 R22, R134, 0x2, RZ ;  /* 0x0000000286167824 */ /* 0x000fcc00078e00ff */
[----:B------:R1:W-:Y:S04]  /*1a470*/  @P0 STS.128 [R237+0x10000], RZ ;  /* 0x010000ffed000388 */ /* 0x0003e80000000c00 */
[----:B------:R1:W-:Y:S04]  /*1a480*/  @P0 STS.128 [R237+0x12000], RZ ;  /* 0x012000ffed000388 */ /* 0x0003e80000000c00 */
[----:B------:R1:W-:Y:S04]  /*1a490*/  @P0 STS.128 [R237+0x14000], RZ ;  /* 0x014000ffed000388 */ /* 0x0003e80000000c00 */
[----:B------:R1:W-:Y:S01]  /*1a4a0*/  @P0 STS.128 [R237+0x16000], RZ ;  /* 0x016000ffed000388 */ /* 0x0003e20000000c00 */
[----:B------:R-:W-:Y:S01]  /*1a4b0*/  LEA.HI R44, R44, R153, RZ, 0x2 ;  /* 0x000000992c2c7211 */ /* 0x000fe200078f10ff */
[----:B------:R-:W-:Y:S01]  /*1a4c0*/  BSSY B0, `(.L_x_7072) ;  /* 0x0000024000007945 */ /* 0x000fe20003800000 */
[----:B------:R-:W-:-:S02]  /*1a4d0*/  LOP3.LUT R22, R22, 0x6, RZ, 0xc0, !PT ;  /* 0x0000000616167812 */ /* 0x000fc400078ec0ff */
[----:B------:R-:W-:Y:S01]  /*1a4e0*/  SHF.R.S32.HI R44, RZ, 0x2, R44 ;  /* 0x00000002ff2c7819 */ /* 0x000fe2000001142c */
[----:B--2---:R-:W-:Y:S01]  /*1a4f0*/  FMUL.FTZ R242, R242, R2 ;  /* 0x00000002f2f27220 */ /* 0x004fe20000410000 */
[----:B------:R-:W-:Y:S05]  /*1a500*/  @P0 BRA `(.L_x_7073) ;  /* 0x000001f000000947 */ /* 0x000fea0003800000 */
[C---:B-1----:R-:W-:Y:S02]  /*1a510*/  LOP3.LUT R2, R241.reuse, 0x1, RZ, 0xc0, !PT ;  /* 0x00000001f1027812 */ /* 0x042fe400078ec0ff */
        /* <DEDUP_REMOVED lines=30> */
.L_x_7073:
[----:B-1----:R-:W-:Y:S05]  /*1a700*/  BSYNC B0 ;  /* 0x0000000000007941 */ /* 0x002fea0003800000 */
.L_x_7072:
        /* <DEDUP_REMOVED lines=11> */
[----:B------:R-:W-:-:S07]  /*1a7c0*/  LOP3.LUT P1, RZ, R241, 0x8, RZ, 0xc0, !PT ;  /* 0x00000008f1ff7812 */ /* 0x000fce000782c0ff */
[CC--:B--2---:R-:W-:Y:S02]  /*1a7d0*/  @P5 LEA R8, P4, R224.reuse, R189.reuse, 0x1 ;  /* 0x000000bde0085211 */ /* 0x0c4fe400078808ff */
        /* <DEDUP_REMOVED lines=27> */
.L_x_7075:
[----:B------:R-:W-:Y:S05]  /*1a990*/  BSYNC B0 ;  /* 0x0000000000007941 */ /* 0x000fea0003800000 */
.L_x_7074:
        /* <DEDUP_REMOVED lines=13> */
[----:B--2---:R-:W-:-:S05]  /*1aa70*/  SHF.L.U64.HI R4, R48, 0x5, R49 ;  /* 0x0000000530047819 */ /* 0x004fca0000010231 */
        /* <DEDUP_REMOVED lines=28> */
.L_x_7077:
[----:B------:R-:W-:Y:S05]  /*1ac40*/  BSYNC B0 ;  /* 0x0000000000007941 */ /* 0x000fea0003800000 */
.L_x_7076:
        /* <DEDUP_REMOVED lines=10> */
[----:B--2---:R-:W-:Y:S01]  /*1acf0*/  @P1 MOV R8, R189 ;  /* 0x000000bd00081202 */ /* 0x004fe20000000f00 */
        /* <DEDUP_REMOVED lines=9> */
[----:B------:R-:W-:Y:S02]  /*1ad90*/  @!P0 MOV R4, R189 ;  /* 0x000000bd00048202 */ /* 0x000fe40000000f00 */
[----:B------:R-:W-:Y:S01]  /*1ada0*/  @P2 IADD3 R2, R2, R9, RZ ;  /* 0x0000000902022210 */ /* 0x000fe20007ffe0ff */
[----:B------:R-:W-:Y:S02]  /*1adb0*/  @!P0 IMAD.MOV.U32 R5, RZ, RZ, R188 ;  /* 0x000000ffff058224 */ /* 0x000fe400078e00bc */
[----:B------:R-:W-:Y:S01]  /*1adc0*/  @P3 IMAD R0, R49, 0x60, RZ ;  /* 0x0000006031003824 */ /* 0x000fe200078e02ff */
[----:B------:R-:W-:Y:S01]  /*1add0*/  @P2 MOV R9, R2 ;  /* 0x0000000200092202 */ /* 0x000fe20000000f00 */
[----:B------:R-:W-:-:S04]  /*1ade0*/  @!P0 IMAD.WIDE.U32 R12, R48, 0x60, R4 ;  /* 0x00000060300c8825 */ /* 0x000fc800078e0004 */
[C---:B------:R-:W-:Y:S02]  /*1adf0*/  @P1 IMAD R4, R49.reuse, 0x60, RZ ;  /* 0x0000006031041824 */ /* 0x040fe400078e02ff */
[----:B------:R-:W-:Y:S02]  /*1ae00*/  @!P0 IMAD R49, R49, 0x60, RZ ;  /* 0x0000006031318824 */ /* 0x000fe400078e02ff */
[----:B------:R-:W-:Y:S01]  /*1ae10*/  @P3 IMAD.IADD R0, R0, 0x1, R7 ;  /* 0x0000000100003824 */ /* 0x000fe200078e0207 */
[----:B------:R-:W-:Y:S02]  /*1ae20*/  @P1 IADD3 R4, R4, R11, RZ ;  /* 0x0000000b04041210 */ /* 0x000fe40007ffe0ff */
[----:B------:R-:W-:Y:S02]  /*1ae30*/  @!P0 IADD3 R13, R49, R13, RZ ;  /* 0x0000000d310d8210 */ /* 0x000fe40007ffe0ff */
        /* <DEDUP_REMOVED lines=23> */
.L_x_7079:
[----:B------:R-:W-:Y:S05]  /*1afb0*/  BSYNC B0 ;  /* 0x0000000000007941 */ /* 0x000fea0003800000 */
.L_x_7078:
        /* <DEDUP_REMOVED lines=13> */
[----:B------:R-:W-:Y:S01]  /*1b090*/  LDSM.16.M88.4 R24, [R218] ;  /* 0x00000000da18783b */ /* 0x000fe20000000200 */
[C---:B------:R-:W-:Y:S01]  /*1b0a0*/  IMAD R46, R33.reuse, 0x2, R218 ;  /* 0x00000002212e7824 */ /* 0x040fe200078e02da */
[----:B------:R-:W-:Y:S01]  /*1b0b0*/  LOP3.LUT R217, R158, R217, RZ, 0x3c, !PT ;  /* 0x000000d99ed97212 */ /* 0x000fe200078e3cff */
[----:B------:R-:W-:Y:S01]  /*1b0c0*/  IMAD R2, R33, 0x2, R166 ;  /* 0x0000000221027824 */ /* 0x000fe200078e02a6 */
[----:B------:R-:W-:Y:S01]  /*1b0d0*/  LDSM.16.M88.4 R72, [R166] ;  /* 0x00000000a648783b */ /* 0x000fe20000000200 */
[----:B------:R-:W-:Y:S01]  /*1b0e0*/  IADD3 R243, R50, 0x8, RZ ;  /* 0x0000000832f37810 */ /* 0x000fe20007ffe0ff */
[----:B------:R-:W-:Y:S01]  /*1b0f0*/  BSSY B1, `(.L_x_7080) ;  /* 0x00001ba000017945 */ /* 0x000fe20003800000 */
[----:B------:R-:W-:Y:S01]  /*1b100*/  IMAD R217, R53, 0x200, R217 ;  /* 0x0000020035d97824 */ /* 0x000fe200078e02d9 */
[----:B------:R-:W-:Y:S01]  /*1b110*/  LDSM.16.M88.4 R16, [R46] ;  /* 0x000000002e10783b */ /* 0x000fe20000000200 */
[----:B------:R-:W-:-:S02]  /*1b120*/  ISETP.NE.U32.AND P0, PT, R238, RZ, PT ;  /* 0x000000ffee00720c */ /* 0x000fc40003f05070 */
[----:B------:R-:W-:Y:S01]  /*1b130*/  IMAD.SHL.U32 R217, R217, 0x2, RZ ;  /* 0x00000002d9d97824 */ /* 0x000fe200078e00ff */
[----:B------:R-:W-:Y:S01]  /*1b140*/  LDSM.16.M88.4 R80, [R2] ;  /* 0x000000000250783b */ /* 0x000fe20000000200 */
[----:B------:R-:W-:-:S03]  /*1b150*/  ISETP.NE.AND.EX P0, PT, R239, RZ, PT, P0 ;  /* 0x000000ffef00720c */ /* 0x000fc60003f05300 */
[----:B------:R-:W1:Y:S01]  /*1b160*/  LDSM.16.M88.4 R84, [R217+0x8000] ;  /* 0x00800000d954783b */ /* 0x000e620000000200 */
[C---:B------:R-:W-:Y:S02]  /*1b170*/  IADD3 R0, R217.reuse, 0x8000, RZ ;  /* 0x00008000d9007810 */ /* 0x040fe40007ffe0ff */
[----:B------:R-:W-:Y:S01]  /*1b180*/  IADD3 R216, R217, 0x8020, RZ ;  /* 0x00008020d9d87810 */ /* 0x000fe20007ffe0ff */
[----:B------:R-:W2:Y:S01]  /*1b190*/  LDSM.16.M88.4 R36, [R217+0x9000] ;  /* 0x00900000d924783b */ /* 0x000ea20000000200 */
[----:B------:R-:W-:Y:S01]  /*1b1a0*/  @P1 IADD3 R216, R0, -0x20, RZ ;  /* 0xffffffe000d81810 */ /* 0x000fe20007ffe0ff */
[----:B------:R-:W-:Y:S02]  /*1b1b0*/  IMAD.MOV.U32 R0, RZ, RZ, 0x40 ;  /* 0x00000040ff007424 */ /* 0x000fe400078e00ff */
[----:B------:R-:W3:Y:S01]  /*1b1c0*/  LDSM.16.M88.4 R52, [R217+0x8800] ;  /* 0x00880000d934783b */ /* 0x000ee20000000200 */
[----:B------:R-:W-:Y:S02]  /*1b1d0*/  IADD3 R214, R216, 0x800, RZ ;  /* 0x00000800d8d67810 */ /* 0x000fe40007ffe0ff */
[----:B------:R-:W-:Y:S01]  /*1b1e0*/  SEL R0, R0, 0xffffffc0, !P2 ;  /* 0xffffffc000007807 */ /* 0x000fe20005000000 */
[----:B--2---:R-:W2:Y:S01]  /*1b1f0*/  LDSM.16.M88.4 R8, [R217+0x9800] ;  /* 0x00980000d908783b */ /* 0x004ea20000000200 */
[----:B------:R-:W-:-:S02]  /*1b200*/  IADD3 R213, R216, 0x1000, RZ ;  /* 0x00001000d8d57810 */ /* 0x000fc40007ffe0ff */
[C---:B------:R-:W-:Y:S01]  /*1b210*/  IADD3 R212, R216.reuse, 0x1800, RZ ;  /* 0x00001800d8d47810 */ /* 0x040fe20007ffe0ff */
[----:B------:R-:W4:Y:S01]  /*1b220*/  LDSM.16.M88.4 R76, [R216] ;  /* 0x00000000d84c783b */ /* 0x000f220000000200 */
[----:B------:R-:W-:Y:S01]  /*1b230*/  IMAD.IADD R215, R217, 0x1, R0 ;  /* 0x00000001d9d77824 */ /* 0x000fe200078e0200 */
[----:B------:R-:W-:Y:S01]  /*1b240*/  IADD3 R210, R216, 0x2000, RZ ;  /* 0x00002000d8d27810 */ /* 0x000fe20007ffe0ff */
[----:B------:R-:W-:Y:S01]  /*1b250*/  IMAD.IADD R211, R0, 0x1, R216 ;  /* 0x0000000100d37824 */ /* 0x000fe200078e02d8 */
[----:B------:R-:W2:Y:S01]  /*1b260*/  LDSM.16.M88.4 R64, [R216+0x1000] ;  /* 0x00100000d840783b */ /* 0x000ea20000000200 */
[C-C-:B------:R-:W-:Y:S02]  /*1b270*/  IADD3 R0, R51.reuse, 0x1, -R235.reuse ;  /* 0x0000000133007810 */ /* 0x140fe40007ffe8eb */
[C---:B------:R-:W-:Y:S01]  /*1b280*/  IADD3 R209, R216.reuse, 0x2800, RZ ;  /* 0x00002800d8d17810 */ /* 0x040fe20007ffe0ff */
[----:B------:R-:W2:Y:S01]  /*1b290*/  LDSM.16.M88.4 R68, [R216+0x800] ;  /* 0x00080000d844783b */ /* 0x000ea20000000200 */
[----:B------:R-:W-:Y:S01]  /*1b2a0*/  IADD3 R208, R216, 0x3000, RZ ;  /* 0x00003000d8d07810 */ /* 0x000fe20007ffe0ff */
[----:B-----5:R-:W-:Y:S01]  /*1b2b0*/  IMAD.IADD R32, R32, 0x1, R0 ;  /* 0x0000000120207824 */ /* 0x020fe200078e0200 */
[C---:B------:R-:W-:Y:S01]  /*1b2c0*/  IADD3 R207, R216.reuse, 0x3800, RZ ;  /* 0x00003800d8cf7810 */ /* 0x040fe20007ffe0ff */
[----:B------:R-:W2:Y:S01]  /*1b2d0*/  LDSM.16.M88.4 R60, [R216+0x1800] ;  /* 0x00180000d83c783b */ /* 0x000ea20000000200 */
[----:B------:R-:W-:Y:S01]  /*1b2e0*/  IMAD.IADD R0, R51, 0x1, -R235 ;  /* 0x0000000133007824 */ /* 0x000fe200078e0aeb */
[----:B------:R-:W-:Y:S01]  /*1b2f0*/  IADD3 R206, R216, 0x4000, RZ ;  /* 0x00004000d8ce7810 */ /* 0x000fe20007ffe0ff */
[--C-:B------:R-:W-:Y:S01]  /*1b300*/  IMAD.IADD R246, R32, 0x1, R243.reuse ;  /* 0x0000000120f67824 */ /* 0x100fe200078e02f3 */
[----:B------:R-:W2:Y:S01]  /*1b310*/  LDSM.16.M88.4 R12, [R215+0x8000] ;  /* 0x00800000d70c783b */ /* 0x000ea20000000200 */
[----:B------:R-:W-:Y:S01]  /*1b320*/  IMAD.IADD R245, R50, 0x1, R0 ;  /* 0x0000000132f57824 */ /* 0x000fe200078e0200 */
[----:B------:R-:W-:Y:S01]  /*1b330*/  IADD3 R205, R216, 0x4800, RZ ;  /* 0x00004800d8cd7810 */ /* 0x000fe20007ffe0ff */
[----:B------:R-:W-:Y:S01]  /*1b340*/  IMAD.IADD R243, R0, 0x1, R243 ;  /* 0x0000000100f37824 */ /* 0x000fe200078e02f3 */
[----:B------:R-:W2:Y:S01]  /*1b350*/  LDSM.16.M88.4 R92, [R215+0x9000] ;  /* 0x00900000d75c783b */ /* 0x000ea20000000200 */
[----:B------:R-:W-:Y:S01]  /*1b360*/  IMAD.IADD R244, R50, 0x1, R32 ;  /* 0x0000000132f47824 */ /* 0x000fe200078e0220 */
[-C--:B------:R-:W-:Y:S01]  /*1b370*/  IMNMX R246, R246, R51.reuse, PT ;  /* 0x00000033f6f67217 */ /* 0x080fe20003800200 */
[--C-:B------:R-:W-:Y:S01]  /*1b380*/  IMAD.IADD R248, R245, 0x1, -R23.reuse ;  /* 0x00000001f5f87824 */ /* 0x100fe200078e0a17 */
[----:B-1----:R-:W-:Y:S01]  /*1b390*/  HMMA.16816.F32 R4, R24, R84, RZ ;  /* 0x000000541804723c */ /* 0x002fe200000018ff */
[----:B------:R-:W-:Y:S01]  /*1b3a0*/  LDSM.16.M88.4 R88, [R215+0x9800] ;  /* 0x00980000d758783b */ /* 0x000fe20000000200 */
[----:B------:R-:W-:Y:S01]  /*1b3b0*/  IMAD.IADD R247, R243, 0x1, -R23 ;  /* 0x00000001f3f77824 */ /* 0x000fe200078e0a17 */
[----:B------:R-:W-:-:S02]  /*1b3c0*/  IMNMX R244, R244, R51, PT ;  /* 0x00000033f4f47217 */ /* 0x000fc40003800200 */
[----:B------:R-:W-:Y:S02]  /*1b3d0*/  IMNMX R248, RZ, R248, !PT ;  /* 0x000000f8fff87217 */ /* 0x000fe40007800200 */
[----:B------:R-:W-:Y:S01]  /*1b3e0*/  IMNMX R247, RZ, R247, !PT ;  /* 0x000000f7fff77217 */ /* 0x000fe20007800200 */
[C---:B------:R-:W-:Y:S01]  /*1b3f0*/  HMMA.16816.F32 R84, R24.reuse, R86, RZ ;  /* 0x000000561854723c */ /* 0x040fe200000018ff */
[C---:B------:R-:W-:Y:S02]  /*1b400*/  IADD3 R204, R216.reuse, 0x5000, RZ ;  /* 0x00005000d8cc7810 */ /* 0x040fe40007ffe0ff */
[C---:B------:R-:W-:Y:S02]  /*1b410*/  IADD3 R203, R216.reuse, 0x5800, RZ ;  /* 0x00005800d8cb7810 */ /* 0x040fe40007ffe0ff */
[C---:B------:R-:W-:Y:S02]  /*1b420*/  IADD3 R202, R216.reuse, 0x6000, RZ ;  /* 0x00006000d8ca7810 */ /* 0x040fe40007ffe0ff */
[C---:B------:R-:W-:Y:S01]  /*1b430*/  IADD3 R201, R216.reuse, 0x6800, RZ ;  /* 0x00006800d8c97810 */ /* 0x040fe20007ffe0ff */
[----:B------:R-:W-:Y:S01]  /*1b440*/  HMMA.16816.F32 R40, R24, R36, RZ ;  /* 0x000000241828723c */ /* 0x000fe200000018ff */
[----:B------:R-:W-:-:S02]  /*1b450*/  IADD3 R200, R216, 0x7000, RZ ;  /* 0x00007000d8c87810 */ /* 0x000fc40007ffe0ff */
[----:B------:R-:W-:-:S05]  /*1b460*/  IADD3 R167, R216, 0x7800, RZ ;  /* 0x00007800d8a77810 */ /* 0x000fca0007ffe0ff */
[C---:B---3--:R-:W-:Y:S08]  /*1b470*/  HMMA.16816.F32 R56, R24.reuse, R52, RZ ;  /* 0x000000341838723c */ /* 0x048ff000000018ff */
[C---:B------:R-:W-:Y:S08]  /*1b480*/  HMMA.16816.F32 R36, R24.reuse, R38, RZ ;  /* 0x000000261824723c */ /* 0x040ff000000018ff */
[C---:B------:R-:W-:Y:S08]  /*1b490*/  HMMA.16816.F32 R52, R24.reuse, R54, RZ ;  /* 0x000000361834723c */ /* 0x040ff000000018ff */
[C---:B--2---:R-:W-:Y:S08]  /*1b4a0*/  HMMA.16816.F32 R28, R24.reuse, R8, RZ ;  /* 0x00000008181c723c */ /* 0x044ff000000018ff */
[----:B------:R-:W-:Y:S01]  /*1b4b0*/  HMMA.16816.F32 R24, R24, R10, RZ ;  /* 0x0000000a1818723c */ /* 0x000fe200000018ff */
[----:B------:R-:W1:Y:S07]  /*1b4c0*/  LDSM.16.M88.4 R8, [R215+0x8800] ;  /* 0x00880000d708783b */ /* 0x000e6e0000000200 */
[C---:B----4-:R-:W-:Y:S08]  /*1b4d0*/  HMMA.16816.F32 R4, R72.reuse, R76, R4 ;  /* 0x0000004c4804723c */ /* 0x050ff00000001804 */
[C---:B------:R-:W-:Y:S01]  /*1b4e0*/  HMMA.16816.F32 R84, R72.reuse, R78, R84 ;  /* 0x0000004e4854723c */ /* 0x040fe20000001854 */
[----:B------:R-:W2:Y:S07]  /*1b4f0*/  LDSM.16.M88.4 R76, [R211] ;  /* 0x00000000d34c783b */ /* 0x000eae0000000200 */
        /* <DEDUP_REMOVED lines=10> */
[C---:B------:R-:W-:Y:S08]  /*1b5a0*/  HMMA.16816.F32 R4, R16.reuse, R12, R4 ;  /* 0x0000000c1004723c */ /* 0x040ff00000001804 */
        /* <DEDUP_REMOVED lines=18> */
[C---:B------:R-:W-:Y:S08]  /*1b6d0*/  HMMA.16816.F32 R56, R80.reuse, R64, R56 ;  /* 0x000000405038723c */ /* 0x040ff00000001838 */
[----:B------:R-:W-:Y:S01]  /*1b6e0*/  HMMA.16816.F32 R52, R80, R66, R52 ;  /* 0x000000425034723c */ /* 0x000fe20000001834 */
[----:B------:R-:W2:Y:S07]  /*1b6f0*/  LDSM.16.M88.4 R64, [R216+0x2800] ;  /* 0x00280000d840783b */ /* 0x000eae0000000200 */
[C---:B----4-:R-:W-:Y:S08]  /*1b700*/  HMMA.16816.F32 R4, R68.reuse, R12, R4 ;  /* 0x0000000c4404723c */ /* 0x050ff00000001804 */
[----:B------:R-:W-:Y:S01]  /*1b710*/  HMMA.16816.F32 R88, R68, R14, R88 ;  /* 0x0000000e4458723c */ /* 0x000fe20000001858 */
        /* <DEDUP_REMOVED lines=49> */
[----:B------:R-:W-:Y:S07]  /*1ba30*/  LDSM.16.M88.4 R64, [R215+0xc000] ;  /* 0x00c00000d740783b */ /* 0x000fee0000000200 */
[C---:B----4-:R-:W-:Y:S08]  /*1ba40*/  HMMA.16816.F32 R4, R80.reuse, R12, R4 ;  /* 0x0000000c5004723c */ /* 0x050ff00000001804 */
[----:B------:R-:W-:Y:S01]  /*1ba50*/  HMMA.16816.F32 R88, R80, R14, R88 ;  /* 0x0000000e5058723c */ /* 0x000fe20000001858 */
[----:B------:R-:W4:Y:S07]  /*1ba60*/  LDSM.16.M88.4 R12, [R216+0x5000] ;  /* 0x00500000d80c783b */ /* 0x000f2e0000000200 */
[C---:B------:R-:W-:Y:S08]  /*1ba70*/  HMMA.16816.F32 R28, R76.reuse, R84, R28 ;  /* 0x000000544c1c723c */ /* 0x040ff0000000181c */
[----:B------:R-:W-:Y:S01]  /*1ba80*/  HMMA.16816.F32 R24, R76, R86, R24 ;  /* 0x000000564c18723c */ /* 0x000fe20000001818 */
[----:B------:R-:W-:Y:S07]  /*1ba90*/  LDSM.16.M88.4 R76, [R215+0xd000] ;  /* 0x00d00000d74c783b */ /* 0x000fee0000000200 */
[C---:B-1----:R-:W-:Y:S08]  /*1baa0*/  HMMA.16816.F32 R40, R80.reuse, R8, R40 ;  /* 0x000000085028723c */ /* 0x042ff00000001828 */
[C---:B------:R-:W-:Y:S01]  /*1bab0*/  HMMA.16816.F32 R36, R80.reuse, R10, R36 ;  /* 0x0000000a5024723c */ /* 0x040fe20000001824 */
[----:B------:R-:W1:Y:S07]  /*1bac0*/  LDSM.16.M88.4 R8, [R216+0x5800] ;  /* 0x00580000d808783b */ /* 0x000e6e0000000200 */
[C---:B------:R-:W-:Y:S08]  /*1bad0*/  HMMA.16816.F32 R56, R80.reuse, R16, R56 ;  /* 0x000000105038723c */ /* 0x040ff00000001838 */
[----:B------:R-:W-:Y:S01]  /*1bae0*/  HMMA.16816.F32 R52, R80, R18, R52 ;  /* 0x000000125034723c */ /* 0x000fe20000001834 */
[----:B------:R-:W-:Y:S07]  /*1baf0*/  LDSM.16.M88.4 R16, [R215+0xc800] ;  /* 0x00c80000d710783b */ /* 0x000fee0000000200 */
[C---:B--2---:R-:W-:Y:S08]  /*1bb00*/  HMMA.16816.F32 R4, R72.reuse, R68, R4 ;  /* 0x000000444804723c */ /* 0x044ff00000001804 */
[----:B------:R-:W-:Y:S01]  /*1bb10*/  HMMA.16816.F32 R88, R72, R70, R88 ;  /* 0x000000464858723c */ /* 0x000fe20000001858 */
[----:B------:R-:W2:Y:S07]  /*1bb20*/  LDSM.16.M88.4 R68, [R46+0x4000] ;  /* 0x004000002e44783b */ /* 0x000eae0000000200 */
[C---:B------:R-:W-:Y:S08]  /*1bb30*/  HMMA.16816.F32 R28, R80.reuse, R92, R28 ;  /* 0x0000005c501c723c */ /* 0x040ff0000000181c */
[----:B------:R-:W-:Y:S08]  /*1bb40*/  HMMA.16816.F32 R24, R80, R94, R24 ;  /* 0x0000005e5018723c */ /* 0x000ff00000001818 */
[C---:B---3--:R-:W-:Y:S08]  /*1bb50*/  HMMA.16816.F32 R56, R72.reuse, R60, R56 ;  /* 0x0000003c4838723c */ /* 0x048ff00000001838 */
[C---:B------:R-:W-:Y:S01]  /*1bb60*/  HMMA.16816.F32 R52, R72.reuse, R62, R52 ;  /* 0x0000003e4834723c */ /* 0x040fe20000001834 */
[----:B------:R-:W3:Y:S07]  /*1bb70*/  LDSM.16.M88.4 R60, [R215+0xd800] ;  /* 0x00d80000d73c783b */ /* 0x000eee0000000200 */
[C---:B----4-:R-:W-:Y:S08]  /*1bb80*/  HMMA.16816.F32 R40, R72.reuse, R12, R40 ;  /* 0x0000000c4828723c */ /* 0x050ff00000001828 */
[C---:B------:R-:W-:Y:S01]  /*1bb90*/  HMMA.16816.F32 R80, R72.reuse, R14, R36 ;  /* 0x0000000e4850723c */ /* 0x040fe20000001824 */
[----:B------:R-:W-:Y:S04]  /*1bba0*/  LDSM.16.M88.4 R36, [R2+0x4000] ;  /* 0x004000000224783b */ /* 0x000fe80000000200 */
[----:B------:R-:W4:Y:S03]  /*1bbb0*/  LDSM.16.M88.4 R12, [R211+0x4000] ;  /* 0x00400000d30c783b */ /* 0x000f260000000200 */
[C---:B-1----:R-:W-:Y:S08]  /*1bbc0*/  HMMA.16816.F32 R28, R72.reuse, R8, R28 ;  /* 0x00000008481c723c */ /* 0x042ff0000000181c */
[----:B------:R-:W-:Y:S01]  /*1bbd0*/  HMMA.16816.F32 R72, R72, R10, R24 ;  /* 0x0000000a4848723c */ /* 0x000fe20000001818 */
[----:B------:R-:W1:Y:S04]  /*1bbe0*/  LDSM.16.M88.4 R24, [R211+0x4800] ;  /* 0x00480000d318783b */ /* 0x000e680000000200 */
[----:B------:R-:W1:Y:S03]  /*1bbf0*/  LDSM.16.M88.4 R8, [R211+0x5000] ;  /* 0x00500000d308783b */ /* 0x000e660000000200 */
[C---:B--2---:R-:W-:Y:S08]  /*1bc00*/  HMMA.16816.F32 R4, R68.reuse, R64, R4 ;  /* 0x000000404404723c */ /* 0x044ff00000001804 */
        /* <DEDUP_REMOVED lines=8> */
[C---:B---3--:R-:W-:Y:S08]  /*1bc90*/  HMMA.16816.F32 R28, R68.reuse, R60, R28 ;  /* 0x0000003c441c723c */ /* 0x048ff0000000181c */
[----:B------:R-:W-:Y:S01]  /*1bca0*/  HMMA.16816.F32 R72, R68, R62, R72 ;  /* 0x0000003e4448723c */ /* 0x000fe20000001848 */
[----:B------:R-:W3:Y:S04]  /*1bcb0*/  LDSM.16.M88.4 R68, [R218+0x6000] ;  /* 0x00600000da44783b */ /* 0x000ee80000000200 */
[----:B------:R-:W2:Y:S03]  /*1bcc0*/  LDSM.16.M88.4 R60, [R217+0xe800] ;  /* 0x00e80000d93c783b */ /* 0x000ea60000000200 */
        /* <DEDUP_REMOVED lines=15> */
[----:B------:R-:W-:Y:S07]  /*1bdc0*/  LDSM.16.M88.4 R64, [R215+0xe000] ;  /* 0x00e00000d740783b */ /* 0x000fee0000000200 */
        /* <DEDUP_REMOVED lines=8> */
[----:B------:R-:W4:Y:S04]  /*1be50*/  LDSM.16.M88.4 R12, [R215+0xf000] ;  /* 0x00f00000d70c783b */ /* 0x000f280000000200 */
[----:B------:R-:W3:Y:S03]  /*1be60*/  LDSM.16.M88.4 R68, [R215+0xe800] ;  /* 0x00e80000d744783b */ /* 0x000ee60000000200 */
[C---:B-1----:R-:W-:Y:S08]  /*1be70*/  HMMA.16816.F32 R4, R24.reuse, R8, R4 ;  /* 0x000000081804723c */ /* 0x042ff00000001804 */
[C---:B------:R-:W-:Y:S01]  /*1be80*/  HMMA.16816.F32 R88, R24.reuse, R10, R88 ;  /* 0x0000000a1858723c */ /* 0x040fe20000001858 */
[----:B------:R-:W1:Y:S07]  /*1be90*/  LDSM.16.M88.4 R8, [R215+0xf800] ;  /* 0x00f80000d708783b */ /* 0x000e6e0000000200 */
[C---:B--2---:R-:W-:Y:S08]  /*1bea0*/  HMMA.16816.F32 R40, R24.reuse, R16, R40 ;  /* 0x000000101828723c */ /* 0x044ff00000001828 */
[C---:B------:R-:W-:Y:S08]  /*1beb0*/  HMMA.16816.F32 R56, R24.reuse, R36, R56 ;  /* 0x000000241838723c */ /* 0x040ff00000001838 */
[C---:B------:R-:W-:Y:S01]  /*1bec0*/  HMMA.16816.F32 R52, R24.reuse, R38, R52 ;  /* 0x000000261834723c */ /* 0x040fe20000001834 */
[----:B------:R-:W-:Y:S07]  /*1bed0*/  LDSM.16.M88.4 R36, [R211+0x6000] ;  /* 0x00600000d324783b */ /* 0x000fee0000000200 */
[C---:B------:R-:W-:Y:S08]  /*1bee0*/  HMMA.16816.F32 R80, R24.reuse, R18, R80 ;  /* 0x000000121850723c */ /* 0x040ff00000001850 */
[C---:B---3--:R-:W-:Y:S08]  /*1bef0*/  HMMA.16816.F32 R28, R24.reuse, R60, R28 ;  /* 0x0000003c181c723c */ /* 0x048ff0000000181c */
[----:B------:R-:W-:Y:S01]  /*1bf00*/  HMMA.16816.F32 R72, R24, R62, R72 ;  /* 0x0000003e1848723c */ /* 0x000fe20000001848 */
[----:B------:R-:W-:Y:S04]  /*1bf10*/  LDSM.16.M88.4 R24, [R211+0x6800] ;  /* 0x00680000d318783b */ /* 0x000fe80000000200 */
[----:B------:R-:W-:Y:S03]  /*1bf20*/  LDSM.16.M88.4 R60, [R211+0x7000] ;  /* 0x00700000d33c783b */ /* 0x000fe60000000200 */
[C---:B------:R-:W-:Y:S01]  /*1bf30*/  HMMA.16816.F32 R16, R76.reuse, R64, R4 ;  /* 0x000000404c10723c */ /* 0x040fe20000001804 */
[----:B------:R-:W2:Y:S07]  /*1bf40*/  LDSM.16.M88.4 R4, [R2+0x6000] ;  /* 0x006000000204783b */ /* 0x000eae0000000200 */
[C---:B------:R-:W-:Y:S08]  /*1bf50*/  HMMA.16816.F32 R88, R76.reuse, R66, R88 ;  /* 0x000000424c58723c */ /* 0x040ff00000001858 */
[----:B----4-:R-:W-:Y:S01]  /*1bf60*/  HMMA.16816.F32 R64, R76, R12, R40 ;  /* 0x0000000c4c40723c */ /* 0x010fe20000001828 */
[----:B------:R-:W3:Y:S01]  /*1bf70*/  LDSM.16.M88.4 R40, [R211+0x7800] ;  /* 0x00780000d328783b */ /* 0x000ee20000000200 */
[----:B------:R-:W-:-:S06]  /*1bf80*/  DEPBAR.LE SB0, 0x0 ;  /* 0x000080000000791a */ /* 0x000fcc0000000000 */
[C---:B------:R-:W-:Y:S08]  /*1bf90*/  HMMA.16816.F32 R56, R76.reuse, R68, R56 ;  /* 0x000000444c38723c */ /* 0x040ff00000001838 */
[C---:B------:R-:W-:Y:S08]  /*1bfa0*/  HMMA.16816.F32 R52, R76.reuse, R70, R52 ;  /* 0x000000464c34723c */ /* 0x040ff00000001834 */
[C---:B------:R-:W-:Y:S08]  /*1bfb0*/  HMMA.16816.F32 R80, R76.reuse, R14, R80 ;  /* 0x0000000e4c50723c */ /* 0x040ff00000001850 */
[C---:B-1----:R-:W-:Y:S08]  /*1bfc0*/  HMMA.16816.F32 R28, R76.reuse, R8, R28 ;  /* 0x000000084c1c723c */ /* 0x042ff0000000181c */
[----:B------:R-:W-:Y:S08]  /*1bfd0*/  HMMA.16816.F32 R72, R76, R10, R72 ;  /* 0x0000000a4c48723c */ /* 0x000ff00000001848 */
[C---:B--2---:R-:W-:Y:S08]  /*1bfe0*/  HMMA.16816.F32 R16, R4.reuse, R36, R16 ;  /* 0x000000240410723c */ /* 0x044ff00000001810 */
        /* <DEDUP_REMOVED lines=73> */
.L_x_7083:
[----:B------:R-:W2:Y:S02]  /*1c480*/  LD.E R5, [R20.64+0x38] ;  /* 0x0000380614057980 */ /* 0x000ea4000c101900 */
[----:B--2---:R-:W-:-:S04]  /*1c490*/  LEA R5, -R5, RZ, 0x6 ;  /* 0x000000ff05057211 */ /* 0x004fc800078e31ff */
[----:B------:R-:W-:Y:S02]  /*1c4a0*/  SHF.R.S32.HI R0, RZ, 0x1f, R5 ;  /* 0x0000001fff007819 */ /* 0x000fe40000011405 */
.L_x_7084:
[----:B------:R-:W-:Y:S05]  /*1c4b0*/  BSYNC B0 ;  /* 0x0000000000007941 */ /* 0x000fea0003800000 */
.L_x_7082:
        /* <DEDUP_REMOVED lines=125> */
.L_x_7081:
[----:B------:R-:W-:Y:S05]  /*1cc90*/  BSYNC B1 ;  /* 0x0000000000017941 */ /* 0x000fea0003800000 */
.L_x_7080:
[----:B-1----:R1:W2:Y:S01]  /*1cca0*/  LD.E R29, [R20.64+0xdc] ;  /* 0x0000dc06141d7980 */ /* 0x0022a2000c101900 */
[----:B------:R-:W-:-:S04]  /*1ccb0*/  IMAD.IADD R22, R3, 0x1, R22 ;  /* 0x0000000103167824 */ /* 0x000fc800078e0216 */
[--C-:B------:R-:W-:Y:S01]  /*1ccc0*/  IMAD.IADD R13, R245, 0x1, -R22.reuse ;  /* 0x00000001f50d7824 */ /* 0x100fe200078e0a16 */
[C---:B------:R-:W-:Y:S01]  /*1ccd0*/  IADD3 R14, R22.reuse, 0x1, RZ ;  /* 0x00000001160e7810 */ /* 0x040fe20007ffe0ff */
[----:B------:R-:W-:Y:S01]  /*1cce0*/  IMAD.IADD R3, R243, 0x1, -R22 ;  /* 0x00000001f3037824 */ /* 0x000fe200078e0a16 */
[C---:B------:R-:W-:Y:S02]  /*1ccf0*/  IADD3 R5, R22.reuse, 0x8, RZ ;  /* 0x0000000816057810 */ /* 0x040fe40007ffe0ff */
[----:B------:R-:W-:Y:S01]  /*1cd00*/  IABS R13, R13 ;  /* 0x0000000d000d7213 */ /* 0x000fe20000000000 */
[--C-:B------:R-:W-:Y:S01]  /*1cd10*/  IMAD.IADD R4, R245, 0x1, -R14.reuse ;  /* 0x00000001f5047824 */ /* 0x100fe200078e0a0e */
[C---:B------:R-:W-:Y:S01]  /*1cd20*/  IADD3 R26, R22.reuse, 0x10, RZ ;  /* 0x00000010161a7810 */ /* 0x040fe20007ffe0ff */
[----:B------:R-:W-:Y:S01]  /*1cd30*/  IMAD.IADD R12, R243, 0x1, -R14 ;  /* 0x00000001f30c7824 */ /* 0x000fe200078e0a0e */
[----:B------:R-:W-:Y:S01]  /*1cd40*/  IABS R3, R3 ;  /* 0x0000000300037213 */ /* 0x000fe20000000000 */
[--C-:B------:R-:W-:Y:S01]  /*1cd50*/  IMAD.IADD R15, R245, 0x1, -R5.reuse ;  /* 0x00000001f50f7824 */ /* 0x100fe200078e0a05 */
[----:B------:R-:W-:Y:S01]  /*1cd60*/  IABS R4, R4 ;  /* 0x0000000400047213 */ /* 0x000fe20000000000 */
[----:B------:R-:W-:Y:S01]  /*1cd70*/  I2F R13, R13 ;  /* 0x0000000d000d7306 */ /* 0x000fe20000201400 */
[----:B------:R-:W-:Y:S01]  /*1cd80*/  IABS R12, R12 ;  /* 0x0000000c000c7213 */ /* 0x000fe20000000000 */
[----:B------:R-:W-:Y:S01]  /*1cd90*/  IMAD.IADD R0, R243, 0x1, -R5 ;  /* 0x00000001f3007824 */ /* 0x000fe200078e0a05 */
[----:B------:R-:W-:Y:S01]  /*1cda0*/  IADD3 R27, R22, 0x9, RZ ;  /* 0x00000009161b7810 */ /* 0x000fe20007ffe0ff */
[----:B------:R-:W-:Y:S01]  /*1cdb0*/  IMAD.IADD R6, R245, 0x1, -R26 ;  /* 0x00000001f5067824 */ /* 0x000fe200078e0a1a */
[----:B------:R-:W-:-:S02]  /*1cdc0*/  IABS R15, R15 ;  /* 0x0000000f000f7213 */ /* 0x000fc40000000000 */
[-C--:B------:R-:W-:Y:S01]  /*1cdd0*/  ISETP.GE.AND P2, PT, R5, R248.reuse, PT ;  /* 0x000000f80500720c */ /* 0x080fe20003f46270 */
[----:B------:R-:W3:Y:S01]  /*1cde0*/  I2F R4, R4 ;  /* 0x0000000400047306 */ /* 0x000ee20000201400 */
[----:B-1----:R-:W-:Y:S01]  /*1cdf0*/  IMAD.IADD R20, R243, 0x1, -R26 ;  /* 0x00000001f3147824 */ /* 0x002fe200078e0a1a */
[----:B------:R-:W-:Y:S01]  /*1ce00*/  ISETP.GE.AND P4, PT, R5, R247, PT ;  /* 0x000000f70500720c */ /* 0x000fe20003f86270 */
[--C-:B------:R-:W-:Y:S01]  /*1ce10*/  IMAD.IADD R23, R245, 0x1, -R27.reuse ;  /* 0x00000001f5177824 */ /* 0x100fe200078e0a1b */
[----:B------:R-:W-:Y:S01]  /*1ce20*/  ISETP.GE.AND P3, PT, R14, R248, PT ;  /* 0x000000f80e00720c */ /* 0x000fe20003f66270 */
[----:B------:R-:W-:-:S03]  /*1ce30*/  IMAD.IADD R7, R243, 0x1, -R27 ;  /* 0x00000001f3077824 */ /* 0x000fc600078e0a1b */
[----:B------:R-:W1:Y:S01]  /*1ce40*/  I2F R3, R3 ;  /* 0x0000000300037306 */ /* 0x000e620000201400 */
[----:B------:R-:W-:Y:S02]  /*1ce50*/  IABS R20, R20 ;  /* 0x0000001400147213 */ /* 0x000fe40000000000 */
[----:B------:R-:W-:Y:S02]  /*1ce60*/  IADD3 R25, R22, 0x18, RZ ;  /* 0x0000001816197810 */ /* 0x000fe40007ffe0ff */
[----:B------:R-:W-:-:S03]  /*1ce70*/  ISETP.GE.OR P2, PT, R5, R244, !P2 ;  /* 0x000000f40500720c */ /* 0x000fc60005746670 */
[----:B------:R-:W4:Y:S01]  /*1ce80*/  I2F R12, R12 ;  /* 0x0000000c000c7306 */ /* 0x000f220000201400 */
[----:B------:R-:W-:Y:S01]  /*1ce90*/  ISETP.GE.OR P4, PT, R5, R246, !P4 ;  /* 0x000000f60500720c */ /* 0x000fe20006786670 */
[----:B---3--:R-:W-:Y:S01]  /*1cea0*/  FFMA.FTZ R17, -R242, R4, R17 ;  /* 0x00000004f2117223 */ /* 0x008fe20000010111 */
[----:B------:R-:W-:Y:S02]  /*1ceb0*/  IABS R0, R0 ;  /* 0x0000000000007213 */ /* 0x000fe40000000000 */
[----:B------:R-:W-:-:S03]  /*1cec0*/  IABS R23, R23 ;  /* 0x0000001700177213 */ /* 0x000fc60000000000 */
[----:B------:R-:W3:Y:S01]  /*1ced0*/  I2F R15, R15 ;  /* 0x0000000f000f7306 */ /* 0x000ee20000201400 */
[----:B------:R-:W-:Y:S02]  /*1cee0*/  ISETP.GE.OR P3, PT, R14, R244, !P3 ;  /* 0x000000f40e00720c */ /* 0x000fe40005f66670 */
[C---:B------:R-:W-:Y:S02]  /*1cef0*/  IADD3 R24, R22.reuse, 0x19, RZ ;  /* 0x0000001916187810 */ /* 0x040fe40007ffe0ff */
[----:B------:R-:W-:Y:S02]  /*1cf00*/  ISETP.GE.AND P1, PT, R22, R248, PT ;  /* 0x000000f81600720c */ /* 0x000fe40003f26270 */
[----:B------:R-:W-:Y:S01]  /*1cf10*/  ISETP.GE.AND P5, PT, R14, R247, PT ;  /* 0x000000f70e00720c */ /* 0x000fe20003fa6270 */
[----:B------:R5:W-:Y:S01]  /*1cf20*/  I2F R5, R20 ;  /* 0x0000001400057306 */ /* 0x000be20000201400 */
[----:B------:R-:W-:Y:S01]  /*1cf30*/  FSEL R28, R17, -INF , !P3 ;  /* 0xff800000111c7808 */ /* 0x000fe20005800000 */
[----:B------:R-:W-:Y:S01]  /*1cf40*/  IMAD.IADD R17, R245, 0x1, -R24 ;  /* 0x00000001f5117824 */ /* 0x000fe200078e0a18 */
[----:B------:R-:W-:Y:S01]  /*1cf50*/  ISETP.GE.OR P1, PT, R22, R244, !P1 ;  /* 0x000000f41600720c */ /* 0x000fe20004f26670 */
[----:B-1----:R-:W-:Y:S01]  /*1cf60*/  FFMA.FTZ R18, -R242, R3, R18 ;  /* 0x00000003f2127223 */ /* 0x002fe20000010112 */
[----:B------:R-:W-:-:S03]  /*1cf70*/  IABS R7, R7 ;  /* 0x0000000700077213 */ /* 0x000fc60000000000 */
[----:B------:R-:W1:Y:S01]  /*1cf80*/  I2F R0, R0 ;  /* 0x0000000000007306 */ /* 0x000e620000201400 */
[----:B-----5:R-:W-:-:S07]  /*1cf90*/  FFMA.FTZ R20, -R242, R13, R16 ;  /* 0x0000000df2147223 */ /* 0x020fce0000010110 */
[----:B------:R-:W5:Y:S01]  /*1cfa0*/  I2F R23, R23 ;  /* 0x0000001700177306 */ /* 0x000f620000201400 */
[----:B------:R-:W-:Y:S01]  /*1cfb0*/  IMAD.IADD R16, R245, 0x1, -R25 ;  /* 0x00000001f5107824 */ /* 0x000fe200078e0a19 */
[----:B------:R-:W-:-:S04]  /*1cfc0*/  IABS R17, R17 ;  /* 0x0000001100117213 */ /* 0x000fc80000000000 */
[----:B------:R-:W-:Y:S01]  /*1cfd0*/  IABS R4, R16 ;  /* 0x0000001000047213 */ /* 0x000fe20000000000 */
[----:B------:R-:W-:Y:S01]  /*1cfe0*/  IMAD.IADD R16, R243, 0x1, -R25 ;  /* 0x00000001f3107824 */ /* 0x000fe200078e0a19 */
[----:B------:R-:W-:Y:S01]  /*1cff0*/  FSEL R3, R20, -INF , !P1 ;  /* 0xff80000014037808 */ /* 0x000fe20004800000 */
[----:B----4-:R-:W-:Y:S01]  /*1d000*/  FFMA.FTZ R19, -R242, R12, R19 ;  /* 0x0000000cf2137223 */ /* 0x010fe20000010113 */
[----:B------:R-:W-:Y:S02]  /*1d010*/  ISETP.GE.AND P1, PT, R22, R247, PT ;  /* 0x000000f71600720c */ /* 0x000fe40003f26270 */
[----:B------:R-:W-:Y:S02]  /*1d020*/  ISETP.GE.OR P5, PT, R14, R246, !P5 ;  /* 0x000000f60e00720c */ /* 0x000fe40006fa6670 */
[----:B------:R-:W-:Y:S02]  /*1d030*/  IABS R16, R16 ;  /* 0x0000001000107213 */ /* 0x000fe40000000000 */
[----:B------:R-:W-:Y:S01]  /*1d040*/  IADD3 R20, R22, 0x20, RZ ;  /* 0x0000002016147810 */ /* 0x000fe20007ffe0ff */
[----:B---3--:R-:W-:Y:S01]  /*1d050*/  FFMA.FTZ R32, -R242, R15, R88 ;  /* 0x0000000ff2207223 */ /* 0x008fe20000010158 */
[----:B------:R-:W-:Y:S01]  /*1d060*/  ISETP.GE.OR P1, PT, R22, R246, !P1 ;  /* 0x000000f61600720c */ /* 0x000fe20004f26670 */
[----:B------:R-:W-:Y:S01]  /*1d070*/  IMAD.MOV.U32 R15, RZ, RZ, R17 ;  /* 0x000000ffff0f7224 */ /* 0x000fe200078e0011 */
[----:B------:R-:W-:Y:S01]  /*1d080*/  IABS R6, R6 ;  /* 0x0000000600067213 */ /* 0x000fe20000000000 */
[----:B------:R3:W-:Y:S01]  /*1d090*/  I2F R12, R16 ;  /* 0x00000010000c7306 */ /* 0x0007e20000201400 */
[----:B------:R-:W-:Y:S01]  /*1d0a0*/  FSEL R17, R19, -INF , !P5 ;  /* 0xff80000013117808 */ /* 0x000fe20006800000 */
[----:B------:R-:W-:Y:S01]  /*1d0b0*/  IMAD.IADD R19, R245, 0x1, -R20 ;  /* 0x00000001f5137824 */ /* 0x000fe200078e0a14 */
[----:B------:R-:W-:-:S02]  /*1d0c0*/  FSEL R18, R18, -INF , !P1 ;  /* 0xff80000012127808 */ /* 0x000fc40004800000 */
[----:B------:R-:W-:Y:S02]  /*1d0d0*/  ISETP.GE.AND P1, PT, R27, R248, PT ;  /* 0x000000f81b00720c */ /* 0x000fe40003f26270 */
[----:B------:R-:W-:Y:S01]  /*1d0e0*/  IADD3 R21, R22, 0x11, RZ ;  /* 0x0000001116157810 */ /* 0x000fe20007ffe0ff */
[----:B------:R-:W4:Y:S01]  /*1d0f0*/  I2F R7, R7 ;  /* 0x0000000700077306 */ /* 0x000f220000201400 */
[C---:B-1----:R-:W-:Y:S01]  /*1d100*/  FFMA.FTZ R90, -R242.reuse, R0, R90 ;  /* 0x00000000f25a7223 */ /* 0x042fe2000001015a */
[----:B------:R-:W-:Y:S01]  /*1d110*/  IABS R19, R19 ;  /* 0x0000001300137213 */ /* 0x000fe20000000000 */
[----:B-----5:R-:W-:Y:S02]  /*1d120*/  FFMA.FTZ R89, -R242, R23, R89 ;  /* 0x00000017f2597223 */ /* 0x020fe40000010159 */
[----:B---3--:R-:W-:-:S03]  /*1d130*/  IMAD.IADD R16, R243, 0x1, -R24 ;  /* 0x00000001f3107824 */ /* 0x008fc600078e0a18 */
[----:B------:R-:W1:Y:S01]  /*1d140*/  I2F R6, R6 ;  /* 0x0000000600067306 */ /* 0x000e620000201400 */
[----:B------:R-:W-:Y:S02]  /*1d150*/  ISETP.GE.OR P1, PT, R27, R244, !P1 ;  /* 0x000000f41b00720c */ /* 0x000fe40004f26670 */
[----:B------:R-:W-:Y:S01]  /*1d160*/  IABS R16, R16 ;  /* 0x0000001000107213 */ /* 0x000fe20000000000 */
[--C-:B------:R-:W-:Y:S01]  /*1d170*/  IMAD.IADD R14, R245, 0x1, -R21.reuse ;  /* 0x00000001f50e7824 */ /* 0x100fe200078e0a15 */
[----:B------:R-:W-:Y:S01]  /*1d180*/  FSEL R32, R32, -INF , !P2 ;  /* 0xff80000020207808 */ /* 0x000fe20005000000 */
[----:B------:R-:W-:Y:S02]  /*1d190*/  IMAD.IADD R13, R243, 0x1, -R21 ;  /* 0x00000001f30d7824 */ /* 0x000fe400078e0a15 */
[----:B------:R3:W-:Y:S01]  /*1d1a0*/  I2F R0, R16 ;  /* 0x0000001000007306 */ /* 0x0007e20000201400 */
[C---:B------:R-:W-:Y:S02]  /*1d1b0*/  ISETP.GE.AND P5, PT, R26.reuse, R248, PT ;  /* 0x000000f81a00720c */ /* 0x040fe40003fa6270 */
[----:B------:R-:W-:-:S02]  /*1d1c0*/  ISETP.GE.AND P2, PT, R26, R247, PT ;  /* 0x000000f71a00720c */ /* 0x000fc40003f46270 */
[----:B------:R-:W-:-:S03]  /*1d1d0*/  IADD3 R23, R22, 0x21, RZ ;  /* 0x0000002116177810 */ /* 0x000fc60007ffe0ff */
[----:B------:R5:W-:Y:S01]  /*1d1e0*/  I2F R36, R19 ;  /* 0x0000001300247306 */ /* 0x000be20000201400 */
[----:B------:R-:W-:Y:S02]  /*1d1f0*/  IABS R14, R14 ;  /* 0x0000000e000e7213 */ /* 0x000fe40000000000 */
[----:B------:R-:W-:Y:S02]  /*1d200*/  IABS R13, R13 ;  /* 0x0000000d000d7213 */ /* 0x000fe40000000000 */
[----:B---3--:R-:W-:Y:S02]  /*1d210*/  FSEL R16, R90, -INF , !P4 ;  /* 0xff8000005a107808 */ /* 0x008fe40006000000 */
[----:B------:R-:W-:Y:S02]  /*1d220*/  ISETP.GE.AND P4, PT, R21, R248, PT ;  /* 0x000000f81500720c */ /* 0x000fe40003f86270 */
[----:B------:R-:W-:Y:S02]  /*1d230*/  ISETP.GE.OR P5, PT, R26, R244, !P5 ;  /* 0x000000f41a00720c */ /* 0x000fe40006fa6670 */
[----:B-----5:R-:W-:-:S02]  /*1d240*/  FSEL R19, R89, -INF , !P1 ;  /* 0xff80000059137808 */ /* 0x020fc40004800000 */
[-C--:B------:R-:W-:Y:S02]  /*1d250*/  ISETP.GE.AND P1, PT, R21, R247.reuse, PT ;  /* 0x000000f71500720c */ /* 0x080fe40003f26270 */
[----:B------:R-:W-:Y:S01]  /*1d260*/  ISETP.GE.OR P2, PT, R26, R246, !P2 ;  /* 0x000000f61a00720c */ /* 0x000fe20005746670 */
[----:B------:R-:W-:Y:S01]  /*1d270*/  IMAD.IADD R26, R245, 0x1, -R23 ;  /* 0x00000001f51a7824 */ /* 0x000fe200078e0a17 */
[C---:B------:R-:W-:Y:S02]  /*1d280*/  ISETP.GE.OR P4, PT, R21.reuse, R244, !P4 ;  /* 0x000000f41500720c */ /* 0x040fe40006786670 */
[-C--:B------:R-:W-:Y:S02]  /*1d290*/  ISETP.GE.OR P1, PT, R21, R246.reuse, !P1 ;  /* 0x000000f61500720c */ /* 0x080fe40004f26670 */
[C---:B------:R-:W-:Y:S02]  /*1d2a0*/  ISETP.GE.AND P3, PT, R27.reuse, R247, PT ;  /* 0x000000f71b00720c */ /* 0x040fe40003f66270 */
[----:B------:R-:W-:Y:S01]  /*1d2b0*/  IADD3 R21, R22, 0x28, RZ ;  /* 0x0000002816157810 */ /* 0x000fe20007ffe0ff */
[----:B------:R-:W3:Y:S01]  /*1d2c0*/  I2F R14, R14 ;  /* 0x0000000e000e7306 */ /* 0x000ee20000201400 */
[C---:B----4-:R-:W-:Y:S01]  /*1d2d0*/  FFMA.FTZ R91, -R242.reuse, R7, R91 ;  /* 0x00000007f25b7223 */ /* 0x050fe2000001015b */
[----:B------:R-:W-:Y:S01]  /*1d2e0*/  ISETP.GE.OR P3, PT, R27, R246, !P3 ;  /* 0x000000f61b00720c */ /* 0x000fe20005f66670 */
[----:B-1----:R-:W-:Y:S01]  /*1d2f0*/  FFMA.FTZ R6, -R242, R6, R56 ;  /* 0x00000006f2067223 */ /* 0x002fe20000010138 */
[----:B------:R-:W-:Y:S01]  /*1d300*/  IABS R7, R26 ;  /* 0x0000001a00077213 */ /* 0x000fe20000000000 */
[----:B------:R-:W-:-:S03]  /*1d310*/  IMAD.IADD R27, R245, 0x1, -R21 ;  /* 0x00000001f51b7824 */ /* 0x000fc600078e0a15 */
[----:B------:R-:W1:Y:S01]  /*1d320*/  I2F R13, R13 ;  /* 0x0000000d000d7306 */ /* 0x000e620000201400 */
[----:B------:R-:W-:Y:S01]  /*1d330*/  IMAD.MOV.U32 R41, RZ, RZ, R7 ;  /* 0x000000ffff297224 */ /* 0x000fe200078e0007 */
[----:B------:R-:W-:Y:S01]  /*1d340*/  FSEL R7, R91, -INF , !P3 ;  /* 0xff8000005b077808 */ /* 0x000fe20005800000 */
[----:B------:R-:W-:Y:S01]  /*1d350*/  FFMA.FTZ R58, -R242, R5, R58 ;  /* 0x00000005f23a7223 */ /* 0x000fe2000001013a */
[----:B------:R-:W-:-:S04]  /*1d360*/  FSEL R6, R6, -INF , !P5 ;  /* 0xff80000006067808 */ /* 0x000fc80006800000 */
[----:B------:R-:W4:Y:S01]  /*1d370*/  I2F R4, R4 ;  /* 0x0000000400047306 */ /* 0x000f220000201400 */
[----:B------:R-:W-:Y:S02]  /*1d380*/  IABS R5, R27 ;  /* 0x0000001b00057213 */ /* 0x000fe40000000000 */
[C---:B------:R-:W-:Y:S02]  /*1d390*/  ISETP.GE.AND P3, PT, R25.reuse, R248, PT ;  /* 0x000000f81900720c */ /* 0x040fe40003f66270 */
[C---:B------:R-:W-:Y:S02]  /*1d3a0*/  ISETP.GE.AND P5, PT, R25.reuse, R247, PT ;  /* 0x000000f71900720c */ /* 0x040fe40003fa6270 */
[----:B------:R-:W-:Y:S02]  /*1d3b0*/  IADD3 R27, R22, 0x29, RZ ;  /* 0x00000029161b7810 */ /* 0x000fe40007ffe0ff */
[C---:B------:R-:W-:Y:S02]  /*1d3c0*/  ISETP.GE.OR P3, PT, R25.reuse, R244, !P3 ;  /* 0x000000f41900720c */ /* 0x040fe40005f66670 */
[----:B------:R-:W-:Y:S01]  /*1d3d0*/  ISETP.GE.OR P5, PT, R25, R246, !P5 ;  /* 0x000000f61900720c */ /* 0x000fe20006fa6670 */
[----:B------:R-:W-:Y:S01]  /*1d3e0*/  IMAD.IADD R25, R245, 0x1, -R27 ;  /* 0x00000001f5197824 */ /* 0x000fe200078e0a1b */
[----:B------:R-:W5:Y:S01]  /*1d3f0*/  I2F R15, R15 ;  /* 0x0000000f000f7306 */ /* 0x000f620000201400 */
[----:B---3--:R-:W-:-:S02]  /*1d400*/  FFMA.FTZ R57, -R242, R14, R57 ;  /* 0x0000000ef2397223 */ /* 0x008fc40000010139 */
[C---:B-1----:R-:W-:Y:S01]  /*1d410*/  FFMA.FTZ R59, -R242.reuse, R13, R59 ;  /* 0x0000000df23b7223 */ /* 0x042fe2000001013b */
[----:B------:R-:W-:Y:S01]  /*1d420*/  IABS R13, R25 ;  /* 0x00000019000d7213 */ /* 0x000fe20000000000 */
[----:B----4-:R-:W-:Y:S01]  /*1d430*/  FFMA.FTZ R4, -R242, R4, R52 ;  /* 0x00000004f2047223 */ /* 0x010fe20000010134 */
[----:B------:R-:W-:Y:S01]  /*1d440*/  IADD3 R25, R22, 0x30, RZ ;  /* 0x0000003016197810 */ /* 0x000fe20007ffe0ff */
[----:B------:R-:W-:Y:S01]  /*1d450*/  IMAD.IADD R38, R243, 0x1, -R20 ;  /* 0x00000001f3267824 */ /* 0x000fe200078e0a14 */
[----:B------:R1:W-:Y:S01]  /*1d460*/  I2F R31, R5 ;  /* 0x00000005001f7306 */ /* 0x0003e20000201400 */
[----:B------:R-:W-:Y:S01]  /*1d470*/  FSEL R14, R58, -INF , !P2 ;  /* 0xff8000003a0e7808 */ /* 0x000fe20005000000 */
[----:B------:R-:W-:Y:S01]  /*1d480*/  IMAD.MOV.U32 R40, RZ, RZ, R13 ;  /* 0x000000ffff287224 */ /* 0x000fe200078e000d */
[----:B------:R-:W-:Y:S01]  /*1d490*/  ISETP.GE.AND P2, PT, R24, R248, PT ;  /* 0x000000f81800720c */ /* 0x000fe20003f46270 */
[----:B------:R-:W-:Y:S01]  /*1d4a0*/  IMAD.IADD R30, R245, 0x1, -R25 ;  /* 0x00000001f51e7824 */ /* 0x000fe200078e0a19 */
[----:B------:R-:W-:-:S02]  /*1d4b0*/  FSEL R13, R59, -INF , !P1 ;  /* 0xff8000003b0d7808 */ /* 0x000fc40004800000 */
[----:B------:R-:W-:Y:S02]  /*1d4c0*/  FSEL R4, R4, -INF , !P3 ;  /* 0xff80000004047808 */ /* 0x000fe40005800000 */
[----:B------:R-:W-:Y:S02]  /*1d4d0*/  IABS R38, R38 ;  /* 0x0000002600267213 */ /* 0x000fe40000000000 */
[----:B------:R-:W-:Y:S02]  /*1d4e0*/  ISETP.GE.AND P1, PT, R20, R248, PT ;  /* 0x000000f81400720c */ /* 0x000fe40003f26270 */
[----:B-1----:R-:W-:Y:S02]  /*1d4f0*/  FSEL R5, R57, -INF , !P4 ;  /* 0xff80000039057808 */ /* 0x002fe40006000000 */
[-C--:B------:R-:W-:Y:S02]  /*1d500*/  ISETP.GE.AND P4, PT, R24, R247.reuse, PT ;  /* 0x000000f71800720c */ /* 0x080fe40003f86270 */
[----:B------:R-:W-:-:S02]  /*1d510*/  ISETP.GE.AND P3, PT, R20, R247, PT ;  /* 0x000000f71400720c */ /* 0x000fc40003f66270 */
[C---:B------:R-:W-:Y:S02]  /*1d520*/  ISETP.GE.OR P2, PT, R24.reuse, R244, !P2 ;  /* 0x000000f41800720c */ /* 0x040fe40005746670 */
[----:B------:R-:W-:Y:S01]  /*1d530*/  ISETP.GE.OR P4, PT, R24, R246, !P4 ;  /* 0x000000f61800720c */ /* 0x000fe20006786670 */
[----:B------:R-:W-:Y:S01]  /*1d540*/  IMAD.IADD R26, R243, 0x1, -R23 ;  /* 0x00000001f31a7824 */ /* 0x000fe200078e0a17 */
[----:B------:R-:W-:Y:S02]  /*1d550*/  IADD3 R24, R22, 0x31, RZ ;  /* 0x0000003116187810 */ /* 0x000fe40007ffe0ff */
[C---:B------:R-:W-:Y:S02]  /*1d560*/  ISETP.GE.OR P1, PT, R20.reuse, R244, !P1 ;  /* 0x000000f41400720c */ /* 0x040fe40004f26670 */
[----:B------:R-:W-:Y:S01]  /*1d570*/  ISETP.GE.OR P3, PT, R20, R246, !P3 ;  /* 0x000000f61400720c */ /* 0x000fe20005f66670 */
[----:B------:R-:W1:Y:S01]  /*1d580*/  I2F R38, R38 ;  /* 0x0000002600267306 */ /* 0x000e620000201400 */
[----:B------:R-:W-:Y:S01]  /*1d590*/  IABS R20, R30 ;  /* 0x0000001e00147213 */ /* 0x000fe20000000000 */
[----:B------:R-:W-:-:S02]  /*1d5a0*/  FFMA.FTZ R12, -R242, R12, R54 ;  /* 0x0000000cf20c7223 */ /* 0x000fc40000010136 */
[----:B-----5:R-:W-:Y:S01]  /*1d5b0*/  FFMA.FTZ R15, -R242, R15, R53 ;  /* 0x0000000ff20f7223 */ /* 0x020fe20000010135 */
[----:B------:R-:W-:Y:S01]  /*1d5c0*/  IABS R26, R26 ;  /* 0x0000001a001a7213 */ /* 0x000fe20000000000 */
[----:B------:R-:W-:Y:S02]  /*1d5d0*/  IMAD.IADD R43, R245, 0x1, -R24 ;  /* 0x00000001f52b7824 */ /* 0x000fe400078e0a18 */
[----:B------:R-:W3:Y:S01]  /*1d5e0*/  I2F R41, R41 ;  /* 0x0000002900297306 */ /* 0x000ee20000201400 */
[----:B------:R-:W-:Y:S01]  /*1d5f0*/  IMAD.MOV.U32 R42, RZ, RZ, R20 ;  /* 0x000000ffff2a7224 */ /* 0x000fe200078e0014 */
[C---:B------:R-:W-:Y:S01]  /*1d600*/  IADD3 R20, R22.reuse, 0x38, RZ ;  /* 0x0000003816147810 */ /* 0x040fe20007ffe0ff */
[----:B------:R-:W-:Y:S01]  /*1d610*/  IMAD.IADD R37, R243, 0x1, -R21 ;  /* 0x00000001f3257824 */ /* 0x000fe200078e0a15 */
[----:B------:R-:W-:Y:S02]  /*1d620*/  IADD3 R30, R22, 0x39, RZ ;  /* 0x00000039161e7810 */ /* 0x000fe40007ffe0ff */
[----:B------:R-:W-:-:S02]  /*1d630*/  FSEL R12, R12, -INF , !P5 ;  /* 0xff8000000c0c7808 */ /* 0x000fc40006800000 */
[----:B------:R-:W-:Y:S02]  /*1d640*/  FSEL R15, R15, -INF , !P2 ;  /* 0xff8000000f0f7808 */ /* 0x000fe40005000000 */
[----:B------:R-:W-:Y:S02]  /*1d650*/  IABS R22, R43 ;  /* 0x0000002b00167213 */ /* 0x000fe40000000000 */
[C---:B------:R-:W-:Y:S02]  /*1d660*/  ISETP.GE.AND P5, PT, R23.reuse, R248, PT ;  /* 0x000000f81700720c */ /* 0x040fe40003fa6270 */
[C---:B------:R-:W-:Y:S01]  /*1d670*/  ISETP.GE.AND P2, PT, R23.reuse, R247, PT ;  /* 0x000000f71700720c */ /* 0x040fe20003f46270 */
[----:B------:R-:W4:Y:S01]  /*1d680*/  I2F R26, R26 ;  /* 0x0000001a001a7306 */ /* 0x000f220000201400 */
[C---:B------:R-:W-:Y:S02]  /*1d690*/  ISETP.GE.OR P5, PT, R23.reuse, R244, !P5 ;  /* 0x000000f41700720c */ /* 0x040fe40006fa6670 */
[----:B------:R-:W-:Y:S01]  /*1d6a0*/  ISETP.GE.OR P2, PT, R23, R246, !P2 ;  /* 0x000000f61700720c */ /* 0x000fe20005746670 */
[----:B------:R-:W-:Y:S01]  /*1d6b0*/  IMAD.IADD R23, R245, 0x1, -R30 ;  /* 0x00000001f5177824 */ /* 0x000fe200078e0a1e */
[----:B------:R-:W-:Y:S01]  /*1d6c0*/  IABS R37, R37 ;  /* 0x0000002500257213 */ /* 0x000fe20000000000 */
[----:B------:R-:W-:-:S02]  /*1d6d0*/  FFMA.FTZ R36, -R242, R36, R64 ;  /* 0x00000024f2247223 */ /* 0x000fc40000010140 */
[----:B------:R-:W5:Y:S01]  /*1d6e0*/  I2F R22, R22 ;  /* 0x0000001600167306 */ /* 0x000f620000201400 */
[----:B------:R-:W-:Y:S01]  /*1d6f0*/  IABS R23, R23 ;  /* 0x0000001700177213 */ /* 0x000fe20000000000 */
[C---:B-1----:R-:W-:Y:S02]  /*1d700*/  FFMA.FTZ R38, -R242.reuse, R38, R66 ;  /* 0x00000026f2267223 */ /* 0x042fe40000010142 */
[----:B---3--:R-:W-:Y:S01]  /*1d710*/  FFMA.FTZ R41, -R242, R41, R65 ;  /* 0x00000029f2297223 */ /* 0x008fe20000010141 */
[----:B------:R-:W-:Y:S01]  /*1d720*/  FSEL R180, R36, -INF , !P1 ;  /* 0xff80000024b47808 */ /* 0x000fe20004800000 */
[----:B------:R-:W-:Y:S02]  /*1d730*/  FFMA.FTZ R0, -R242, R0, R55 ;  /* 0x00000000f2007223 */ /* 0x000fe40000010137 */
[----:B------:R-:W-:Y:S01]  /*1d740*/  I2F R37, R37 ;  /* 0x0000002500257306 */ /* 0x000fe20000201400 */
[----:B------:R-:W-:Y:S02]  /*1d750*/  FSEL R179, R41, -INF , !P5 ;  /* 0xff80000029b37808 */ /* 0x000fe40006800000 */
[----:B------:R-:W-:-:S05]  /*1d760*/  ISETP.GE.AND P5, PT, R27, R247, PT ;  /* 0x000000f71b00720c */ /* 0x000fca0003fa6270 */
[----:B------:R-:W1:Y:S01]  /*1d770*/  I2F R42, R42 ;  /* 0x0000002a002a7306 */ /* 0x000e620000201400 */
[----:B------:R-:W-:Y:S01]  /*1d780*/  FSEL R0, R0, -INF , !P4 ;  /* 0xff80000000007808 */ /* 0x000fe20006000000 */
[----:B----4-:R-:W-:Y:S01]  /*1d790*/  FFMA.FTZ R26, -R242, R26, R67 ;  /* 0x0000001af21a7223 */ /* 0x010fe20000010143 */
[----:B------:R-:W-:-:S05]  /*1d7a0*/  ISETP.GE.AND P4, PT, R21, R248, PT ;  /* 0x000000f81500720c */ /* 0x000fca0003f86270 */
[----:B------:R-:W3:Y:S01]  /*1d7b0*/  I2F R40, R40 ;  /* 0x0000002800287306 */ /* 0x000ee20000201400 */
[----:B------:R-:W-:Y:S01]  /*1d7c0*/  IMAD.IADD R39, R243, 0x1, -R27 ;  /* 0x00000001f3277824 */ /* 0x000fe200078e0a1b */
[----:B------:R-:W-:-:S06]  /*1d7d0*/  ISETP.GE.OR P5, PT, R27, R246, !P5 ;  /* 0x000000f61b00720c */ /* 0x000fcc0006fa6670 */
[----:B------:R4:W-:Y:S01]  /*1d7e0*/  I2F R36, R23 ;  /* 0x0000001700247306 */ /* 0x0009e20000201400 */
[C---:B------:R-:W-:Y:S01]  /*1d7f0*/  ISETP.GE.AND P1, PT, R21.reuse, R247, PT ;  /* 0x000000f71500720c */ /* 0x040fe20003f26270 */
[----:B-----5:R-:W-:Y:S01]  /*1d800*/  FFMA.FTZ R9, -R242, R22, R9 ;  /* 0x00000016f2097223 */ /* 0x020fe20000010109 */
[----:B------:R-:W-:Y:S02]  /*1d810*/  ISETP.GE.OR P4, PT, R21, R244, !P4 ;  /* 0x000000f41500720c */ /* 0x000fe40006786670 */
[----:B------:R-:W-:Y:S02]  /*1d820*/  FSEL R22, R26, -INF , !P2 ;  /* 0xff8000001a167808 */ /* 0x000fe40005000000 */
[-C--:B------:R-:W-:Y:S02]  /*1d830*/  ISETP.GE.AND P2, PT, R25, R248.reuse, PT ;  /* 0x000000f81900720c */ /* 0x080fe40003f46270 */
[----:B----4-:R-:W-:Y:S02]  /*1d840*/  FSEL R23, R38, -INF , !P3 ;  /* 0xff80000026177808 */ /* 0x010fe40005800000 */
[----:B------:R-:W-:-:S04]  /*1d850*/  ISETP.GE.AND P3, PT, R27, R248, PT ;  /* 0x000000f81b00720c */ /* 0x000fc80003f66270 */
[----:B------:R-:W-:Y:S01]  /*1d860*/  ISETP.GE.OR P3, PT, R27, R244, !P3 ;  /* 0x000000f41b00720c */ /* 0x000fe20005f66670 */
[C---:B------:R-:W-:Y:S01]  /*1d870*/  FFMA.FTZ R27, -R242.reuse, R31, R80 ;  /* 0x0000001ff21b7223 */ /* 0x040fe20000010150 */
[----:B------:R-:W-:Y:S01]  /*1d880*/  FMNMX.FTZ R38, R3, R28, !PT ;  /* 0x0000001c03267209 */ /* 0x000fe20007810000 */
[C---:B-1----:R-:W-:Y:S01]  /*1d890*/  FFMA.FTZ R8, -R242.reuse, R42, R8 ;  /* 0x0000002af2087223 */ /* 0x042fe20000010108 */
[----:B------:R-:W-:Y:S01]  /*1d8a0*/  ISETP.GE.OR P1, PT, R21, R246, !P1 ;  /* 0x000000f61500720c */ /* 0x000fe20004f26670 */
[----:B------:R-:W-:Y:S01]  /*1d8b0*/  FFMA.FTZ R21, -R242, R37, R82 ;  /* 0x00000025f2157223 */ /* 0x000fe20000010152 */
[----:B------:R-:W-:Y:S01]  /*1d8c0*/  FSEL R27, R27, -INF , !P4 ;  /* 0xff8000001b1b7808 */ /* 0x000fe20006000000 */
[----:B------:R-:W-:Y:S01]  /*1d8d0*/  IMAD.IADD R31, R243, 0x1, -R25 ;  /* 0x00000001f31f7824 */ /* 0x000fe200078e0a19 */
[----:B------:R-:W-:Y:S02]  /*1d8e0*/  ISETP.GE.AND P4, PT, R25, R247, PT ;  /* 0x000000f71900720c */ /* 0x000fe40003f86270 */
[----:B------:R-:W-:Y:S01]  /*1d8f0*/  FMNMX.FTZ R38, R32, R38, !PT ;  /* 0x0000002620267209 */ /* 0x000fe20007810000 */
[----:B------:R-:W-:Y:S01]  /*1d900*/  IMAD.IADD R43, R245, 0x1, -R20 ;  /* 0x00000001f52b7824 */ /* 0x000fe200078e0a14 */
[C---:B------:R-:W-:Y:S01]  /*1d910*/  ISETP.GE.OR P2, PT, R25.reuse, R244, !P2 ;  /* 0x000000f41900720c */ /* 0x040fe20005746670 */
[----:B---3--:R-:W-:Y:S01]  /*1d920*/  FFMA.FTZ R40, -R242, R40, R81 ;  /* 0x00000028f2287223 */ /* 0x008fe20000010151 */
[----:B------:R-:W-:Y:S01]  /*1d930*/  ISETP.GE.OR P4, PT, R25, R246, !P4 ;  /* 0x000000f61900720c */ /* 0x000fe20006786670 */
[----:B------:R-:W-:Y:S01]  /*1d940*/  IMAD.IADD R37, R243, 0x1, -R24 ;  /* 0x00000001f3257824 */ /* 0x000fe200078e0a18 */
[----:B------:R-:W-:-:S02]  /*1d950*/  FMNMX.FTZ R38, R19, R38, !PT ;  /* 0x0000002613267209 */ /* 0x000fc40007810000 */
[----:B------:R-:W-:Y:S02]  /*1d960*/  FSEL R21, R21, -INF , !P1 ;  /* 0xff80000015157808 */ /* 0x000fe40004800000 */
[----:B------:R-:W-:Y:S02]  /*1d970*/  FSEL R25, R8, -INF , !P2 ;  /* 0xff80000008197808 */ /* 0x000fe40005000000 */
[----:B------:R-:W-:Y:S02]  /*1d980*/  ISETP.GE.AND P1, PT, R24, R248, PT ;  /* 0x000000f81800720c */ /* 0x000fe40003f26270 */
[----:B------:R-:W-:Y:S02]  /*1d990*/  IABS R8, R31 ;  /* 0x0000001f00087213 */ /* 0x000fe40000000000 */
[----:B------:R-:W-:Y:S02]  /*1d9a0*/  IABS R43, R43 ;  /* 0x0000002b002b7213 */ /* 0x000fe40000000000 */
[----:B------:R-:W-:-:S02]  /*1d9b0*/  FSEL R26, R40, -INF , !P3 ;  /* 0xff800000281a7808 */ /* 0x000fc40005800000 */
[----:B------:R-:W-:Y:S02]  /*1d9c0*/  FMNMX.FTZ R38, R6, R38, !PT ;  /* 0x0000002606267209 */ /* 0x000fe40007810000 */
[C---:B------:R-:W-:Y:S02]  /*1d9d0*/  ISETP.GE.AND P3, PT, R24.reuse, R247, PT ;  /* 0x000000f71800720c */ /* 0x040fe40003f66270 */
[----:B------:R-:W-:Y:S02]  /*1d9e0*/  ISETP.GE.OR P1, PT, R24, R244, !P1 ;  /* 0x000000f41800720c */ /* 0x000fe40004f26670 */
[----:B------:R-:W-:Y:S01]  /*1d9f0*/  IABS R31, R37 ;  /* 0x00000025001f7213 */ /* 0x000fe20000000000 */
[----:B------:R-:W-:Y:S01]  /*1da00*/  IMAD.MOV.U32 R37, RZ, RZ, R8 ;  /* 0x000000ffff257224 */ /* 0x000fe200078e0008 */
[----:B------:R-:W-:Y:S01]  /*1da10*/  FMNMX.FTZ R38, R5, R38, !PT ;  /* 0x0000002605267209 */ /* 0x000fe20007810000 */
[----:B------:R-:W1:Y:S01]  /*1da20*/  I2F R43, R43 ;  /* 0x0000002b002b7306 */ /* 0x000e620000201400 */
[----:B------:R-:W-:-:S02]  /*1da30*/  FMNMX.FTZ R8, R18, R17, !PT ;  /* 0x0000001112087209 */ /* 0x000fc40007810000 */
[----:B------:R-:W-:Y:S02]  /*1da40*/  ISETP.GE.OR P3, PT, R24, R246, !P3 ;  /* 0x000000f61800720c */ /* 0x000fe40005f66670 */
[----:B------:R-:W-:Y:S02]  /*1da50*/  FSEL R24, R9, -INF , !P1 ;  /* 0xff80000009187808 */ /* 0x000fe40004800000 */
[C---:B------:R-:W-:Y:S02]  /*1da60*/  ISETP.GE.AND P2, PT, R20.reuse, R248, PT ;  /* 0x000000f81400720c */ /* 0x040fe40003f46270 */
[----:B------:R-:W-:Y:S02]  /*1da70*/  ISETP.GE.AND P1, PT, R20, R247, PT ;  /* 0x000000f71400720c */ /* 0x000fe40003f26270 */
[----:B------:R-:W-:Y:S02]  /*1da80*/  FMNMX.FTZ R38, R4, R38, !PT ;  /* 0x0000002604267209 */ /* 0x000fe40007810000 */
[----:B------:R-:W-:Y:S01]  /*1da90*/  FMNMX.FTZ R8, R16, R8, !PT ;  /* 0x0000000810087209 */ /* 0x000fe20007810000 */
[----:B------:R-:W-:Y:S01]  /*1daa0*/  IMAD.IADD R9, R243, 0x1, -R20 ;  /* 0x00000001f3097824 */ /* 0x000fe200078e0a14 */
[----:B------:R-:W-:-:S02]  /*1dab0*/  ISETP.GE.OR P2, PT, R20, R244, !P2 ;  /* 0x000000f41400720c */ /* 0x000fc40005746670 */
[----:B------:R-:W-:Y:S02]  /*1dac0*/  ISETP.GE.OR P1, PT, R20, R246, !P1 ;  /* 0x000000f61400720c */ /* 0x000fe40004f26670 */
[----:B------:R-:W-:Y:S02]  /*1dad0*/  FMNMX.FTZ R38, R15, R38, !PT ;  /* 0x000000260f267209 */ /* 0x000fe40007810000 */
[----:B------:R-:W-:Y:S02]  /*1dae0*/  FMNMX.FTZ R20, R7, R8, !PT ;  /* 0x0000000807147209 */ /* 0x000fe40007810000 */
[----:B------:R-:W-:Y:S02]  /*1daf0*/  IABS R39, R39 ;  /* 0x0000002700277213 */ /* 0x000fe40000000000 */
[----:B------:R-:W-:Y:S02]  /*1db00*/  FMNMX.FTZ R38, R180, R38, !PT ;  /* 0x00000026b4267209 */ /* 0x000fe40007810000 */
[----:B------:R-:W-:-:S02]  /*1db10*/  FMNMX.FTZ R20, R14, R20, !PT ;  /* 0x000000140e147209 */ /* 0x000fc40007810000 */
[----:B------:R-:W3:Y:S01]  /*1db20*/  I2F R39, R39 ;  /* 0x0000002700277306 */ /* 0x000ee20000201400 */
[----:B------:R-:W-:Y:S01]  /*1db30*/  FMNMX.FTZ R38, R179, R38, !PT ;  /* 0x00000026b3267209 */ /* 0x000fe20007810000 */
[----:B-1----:R-:W-:Y:S01]  /*1db40*/  FFMA.FTZ R43, -R242, R43, R72 ;  /* 0x0000002bf22b7223 */ /* 0x002fe20000010148 */
[----:B------:R-:W-:Y:S01]  /*1db50*/  FMNMX.FTZ R20, R13, R20, !PT ;  /* 0x000000140d147209 */ /* 0x000fe20007810000 */
[----:B------:R-:W-:Y:S01]  /*1db60*/  IMAD.IADD R8, R243, 0x1, -R30 ;  /* 0x00000001f3087824 */ /* 0x000fe200078e0a1e */
[----:B------:R-:W-:Y:S02]  /*1db70*/  FMNMX.FTZ R38, R27, R38, !PT ;  /* 0x000000261b267209 */ /* 0x000fe40007810000 */
[----:B------:R-:W-:Y:S01]  /*1db80*/  FMNMX.FTZ R20, R12, R20, !PT ;  /* 0x000000140c147209 */ /* 0x000fe20007810000 */
[----:B------:R-:W1:Y:S01]  /*1db90*/  I2F R37, R37 ;  /* 0x0000002500257306 */ /* 0x000e620000201400 */
[----:B------:R-:W-:Y:S02]  /*1dba0*/  IABS R9, R9 ;  /* 0x0000000900097213 */ /* 0x000fe40000000000 */
[----:B------:R-:W-:-:S02]  /*1dbb0*/  FSEL R191, R43, -INF , !P2 ;  /* 0xff8000002bbf7808 */ /* 0x000fc40005000000 */
[----:B------:R-:W-:Y:S02]  /*1dbc0*/  ISETP.GE.AND P2, PT, R30, R248, PT ;  /* 0x000000f81e00720c */ /* 0x000fe40003f46270 */
[----:B------:R-:W-:Y:S01]  /*1dbd0*/  IABS R8, R8 ;  /* 0x0000000800087213 */ /* 0x000fe20000000000 */
[----:B------:R-:W4:Y:S01]  /*1dbe0*/  I2F R31, R31 ;  /* 0x0000001f001f7306 */ /* 0x000f220000201400 */
[----:B------:R-:W-:Y:S02]  /*1dbf0*/  FMNMX.FTZ R38, R26, R38, !PT ;  /* 0x000000261a267209 */ /* 0x000fe40007810000 */
[----:B------:R-:W-:Y:S01]  /*1dc00*/  FMNMX.FTZ R20, R0, R20, !PT ;  /* 0x0000001400147209 */ /* 0x000fe20007810000 */
[----:B------:R-:W-:Y:S01]  /*1dc10*/  FFMA.FTZ R36, -R242, R36, R73 ;  /* 0x00000024f2247223 */ /* 0x000fe20000010149 */
[----:B------:R-:W-:Y:S02]  /*1dc20*/  ISETP.GE.OR P2, PT, R30, R244, !P2 ;  /* 0x000000f41e00720c */ /* 0x000fe40005746670 */
[----:B------:R-:W-:Y:S01]  /*1dc30*/  FMNMX.FTZ R38, R25, R38, !PT ;  /* 0x0000002619267209 */ /* 0x000fe20007810000 */
[----:B------:R-:W5:Y:S01]  /*1dc40*/  I2F R9, R9 ;  /* 0x0000000900097306 */ /* 0x000f620000201400 */
[----:B------:R-:W-:Y:S01]  /*1dc50*/  FMNMX.FTZ R20, R23, R20, !PT ;  /* 0x0000001417147209 */ /* 0x000fe20007810000 */
[----:B---3--:R-:W-:Y:S01]  /*1dc60*/  FFMA.FTZ R39, -R242, R39, R83 ;  /* 0x00000027f2277223 */ /* 0x008fe20000010153 */
[----:B------:R-:W-:-:S02]  /*1dc70*/  FSEL R190, R36, -INF , !P2 ;  /* 0xff80000024be7808 */ /* 0x000fc40005000000 */
[----:B------:R-:W-:-:S03]  /*1dc80*/  FMNMX.FTZ R38, R24, R38, !PT ;  /* 0x0000002618267209 */ /* 0x000fc60007810000 */
[----:B------:R-:W3:Y:S01]  /*1dc90*/  I2F R8, R8 ;  /* 0x0000000800087306 */ /* 0x000ee20000201400 */
[----:B------:R-:W-:Y:S01]  /*1dca0*/  FMNMX.FTZ R36, R22, R20, !PT ;  /* 0x0000001416247209 */ /* 0x000fe20007810000 */
[C---:B-1----:R-:W-:Y:S01]  /*1dcb0*/  FFMA.FTZ R37, -R242.reuse, R37, R10 ;  /* 0x00000025f2257223 */ /* 0x042fe2000001010a */
[----:B------:R-:W-:Y:S02]  /*1dcc0*/  FMNMX.FTZ R38, R191, R38, !PT ;  /* 0x00000026bf267209 */ /* 0x000fe40007810000 */
[----:B------:R-:W-:Y:S02]  /*1dcd0*/  FSEL R20, R39, -INF , !P5 ;  /* 0xff80000027147808 */ /* 0x000fe40006800000 */
[----:B------:R-:W-:Y:S01]  /*1dce0*/  FMNMX.FTZ R36, R21, R36, !PT ;  /* 0x0000002415247209 */ /* 0x000fe20007810000 */
[----:B----4-:R-:W-:Y:S01]  /*1dcf0*/  FFMA.FTZ R31, -R242, R31, R11 ;  /* 0x0000001ff21f7223 */ /* 0x010fe2000001010b */
[----:B------:R-:W-:Y:S02]  /*1dd00*/  FMNMX.FTZ R10, R190, R38, !PT ;  /* 0x00000026be0a7209 */ /* 0x000fe40007810000 */
[----:B------:R-:W-:-:S02]  /*1dd10*/  FSEL R184, R37, -INF , !P4 ;  /* 0xff80000025b87808 */ /* 0x000fc40006000000 */
[----:B------:R-:W-:Y:S01]  /*1dd20*/  FMNMX.FTZ R36, R20, R36, !PT ;  /* 0x0000002414247209 */ /* 0x000fe20007810000 */
[----:B-----5:R-:W-:Y:S01]  /*1dd30*/  FFMA.FTZ R9, -R242, R9, R74 ;  /* 0x00000009f2097223 */ /* 0x020fe2000001014a */
[----:B------:R-:W-:Y:S01]  /*1dd40*/  ISETP.GE.AND P2, PT, R30, R247, PT ;  /* 0x000000f71e00720c */ /* 0x000fe20003f46270 */
[----:B------:R-:W1:Y:S01]  /*1dd50*/  SHFL.BFLY PT, R11, R10, 0x2, 0x1f ;  /* 0x0c401f000a0b7f89 */ /* 0x000e6200000e0000 */
[----:B------:R-:W-:Y:S02]  /*1dd60*/  FSEL R183, R31, -INF , !P3 ;  /* 0xff8000001fb77808 */ /* 0x000fe40005800000 */
[----:B------:R-:W-:Y:S01]  /*1dd70*/  FMNMX.FTZ R36, R184, R36, !PT ;  /* 0x00000024b8247209 */ /* 0x000fe20007810000 */
[----:B---3--:R-:W-:Y:S01]  /*1dd80*/  FFMA.FTZ R8, -R242, R8, R75 ;  /* 0x00000008f2087223 */ /* 0x008fe2000001014b */
[----:B------:R-:W-:Y:S02]  /*1dd90*/  ISETP.GE.OR P2, PT, R30, R246, !P2 ;  /* 0x000000f61e00720c */ /* 0x000fe40005746670 */
[----:B------:R-:W-:-:S02]  /*1dda0*/  FSEL R31, R9, -INF , !P1 ;  /* 0xff800000091f7808 */ /* 0x000fc40004800000 */
[----:B------:R-:W-:Y:S02]  /*1ddb0*/  FMNMX.FTZ R36, R183, R36, !PT ;  /* 0x00000024b7247209 */ /* 0x000fe40007810000 */
[----:B------:R-:W-:Y:S02]  /*1ddc0*/  FSEL R30, R8, -INF , !P2 ;  /* 0xff800000081e7808 */ /* 0x000fe40005000000 */
        /* <DEDUP_REMOVED lines=9> */
[----:B--2---:R-:W-:-:S05]  /*1de60*/  FMUL.FTZ R187, R29, R164 ;  /* 0x000000a41dbb7220 */ /* 0x004fca0000410000 */
[----:B------:R-:W-:Y:S01]  /*1de70*/  FSEL R187, R187, RZ, P1 ;  /* 0x000000ffbbbb7208 */ /* 0x000fe20000800000 */
[----:B------:R-:W-:-:S04]  /*1de80*/  IMAD.SHL.U32 R222, R35, 0x2, RZ ;  /* 0x0000000223de7824 */ /* 0x000fc800078e00ff */
[-CC-:B------:R-:W-:Y:S01]  /*1de90*/  FFMA.FTZ R176, R3, R29.reuse, -R187.reuse ;  /* 0x0000001d03b07223 */ /* 0x180fe200000108bb */
[----:B------:R-:W1:Y:S01]  /*1dea0*/  LDSM.16.MT88.4 R156, [R222+0x10000] ;  /* 0x01000000de9c783b */ /* 0x000e620000004200 */
[-CC-:B------:R-:W-:Y:S02]  /*1deb0*/  FFMA.FTZ R175, R28, R29.reuse, -R187.reuse ;  /* 0x0000001d1caf7223 */ /* 0x180fe400000108bb */
[----:B------:R-:W-:Y:S01]  /*1dec0*/  FFMA.FTZ R174, R32, R29, -R187 ;  /* 0x0000001d20ae7223 */ /* 0x000fe200000108bb */
[----:B------:R-:W-:Y:S01]  /*1ded0*/  LDSM.16.MT88.4 R40, [R222+0x12000] ;  /* 0x01200000de28783b */ /* 0x000fe20000004200 */
[----:B---3--:R-:W-:Y:S01]  /*1dee0*/  FMNMX.FTZ R3, R9, R8, !PT ;  /* 0x0000000809037209 */ /* 0x008fe20007810000 */
[--C-:B------:R-:W-:Y:S02]  /*1def0*/  IMAD R221, R34, 0x2, R222.reuse ;  /* 0x0000000222dd7824 */ /* 0x100fe400078e02de */
[----:B------:R-:W-:Y:S01]  /*1df00*/  LDSM.16.MT88.4 R72, [R222+0x14000] ;  /* 0x01400000de48783b */ /* 0x000fe20000004200 */
[----:B------:R-:W-:Y:S01]  /*1df10*/  IMAD R220, R33, 0x2, R222 ;  /* 0x0000000221dc7824 */ /* 0x000fe200078e02de */
[----:B------:R-:W-:Y:S01]  /*1df20*/  FSETP.NEU.FTZ.AND P1, PT, R3, -INF , PT ;  /* 0xff8000000300780b */ /* 0x000fe20003f3d000 */
[----:B------:R-:W-:Y:S01]  /*1df30*/  FMUL.FTZ R28, R29, R3 ;  /* 0x000000031d1c7220 */ /* 0x000fe20000410000 */
[----:B------:R-:W2:Y:S04]  /*1df40*/  LDSM.16.MT88.4 R148, [R221+0x10000] ;  /* 0x01000000dd94783b */ /* 0x000ea80000004200 */
[----:B------:R-:W-:Y:S01]  /*1df50*/  FSEL R28, R28, RZ, P1 ;  /* 0x000000ff1c1c7208 */ /* 0x000fe20000800000 */
[----:B------:R-:W3:Y:S01]  /*1df60*/  LDSM.16.MT88.4 R140, [R220+0x10000] ;  /* 0x01000000dc8c783b */ /* 0x000ee20000004200 */
[----:B------:R-:W-:-:S02]  /*1df70*/  IMAD R219, R33, 0x2, R221 ;  /* 0x0000000221db7824 */ /* 0x000fc400078e02dd */
[-CC-:B------:R-:W-:Y:S01]  /*1df80*/  FFMA.FTZ R169, R19, R29.reuse, -R187.reuse ;  /* 0x0000001d13a97223 */ /* 0x180fe200000108bb */
[----:B------:R-:W-:Y:S01]  /*1df90*/  LDSM.16.MT88.4 R48, [R221+0x12000] ;  /* 0x01200000dd30783b */ /* 0x000fe20000004200 */
[-CC-:B------:R-:W-:Y:S02]  /*1dfa0*/  FFMA.FTZ R173, R18, R29.reuse, -R28.reuse ;  /* 0x0000001d12ad7223 */ /* 0x180fe4000001081c */
[-CC-:B------:R-:W-:Y:S01]  /*1dfb0*/  FFMA.FTZ R177, R17, R29.reuse, -R28.reuse ;  /* 0x0000001d11b17223 */ /* 0x180fe2000001081c */
[----:B------:R-:W4:Y:S01]  /*1dfc0*/  LDSM.16.MT88.4 R132, [R219+0x10000] ;  /* 0x01000000db84783b */ /* 0x000f220000004200 */
[-CC-:B------:R-:W-:Y:S02]  /*1dfd0*/  FFMA.FTZ R178, R16, R29.reuse, -R28.reuse ;  /* 0x0000001d10b27223 */ /* 0x180fe4000001081c */
[-C--:B------:R-:W-:Y:S01]  /*1dfe0*/  FFMA.FTZ R171, R7, R29.reuse, -R28 ;  /* 0x0000001d07ab7223 */ /* 0x080fe2000001081c */
[----:B------:R-:W5:Y:S01]  /*1dff0*/  LDSM.16.MT88.4 R56, [R220+0x12000] ;  /* 0x01200000dc38783b */ /* 0x000f620000004200 */
[----:B------:R-:W-:-:S02]  /*1e000*/  FFMA.FTZ R172, R6, R29, -R187 ;  /* 0x0000001d06ac7223 */ /* 0x000fc400000108bb */
[-CC-:B------:R-:W-:Y:S01]  /*1e010*/  FFMA.FTZ R168, R5, R29.reuse, -R187.reuse ;  /* 0x0000001d05a87223 */ /* 0x180fe200000108bb */
[----:B------:R-:W1:Y:S01]  /*1e020*/  LDSM.16.MT88.4 R64, [R219+0x12000] ;  /* 0x01200000db40783b */ /* 0x000e620000004200 */
[-CC-:B------:R-:W-:Y:S01]  /*1e030*/  FFMA.FTZ R35, R4, R29.reuse, -R187.reuse ;  /* 0x0000001d04237223 */ /* 0x180fe200000108bb */
[----:B------:R-:W-:Y:S02]  /*1e040*/  MUFU.EX2 R176, R176 ;  /* 0x000000b000b07308 */ /* 0x000fe40000000800 */
[----:B------:R-:W1:Y:S04]  /*1e050*/  LDSM.16.MT88.4 R80, [R221+0x14000] ;  /* 0x01400000dd50783b */ /* 0x000e680000004200 */
[----:B------:R-:W1:Y:S02]  /*1e060*/  LDSM.16.MT88.4 R88, [R220+0x14000] ;  /* 0x01400000dc58783b */ /* 0x000e640000004200 */
[----:B------:R-:W1:Y:S02]  /*1e070*/  MUFU.EX2 R175, R175 ;  /* 0x000000af00af7308 */ /* 0x000e640000000800 */
[----:B------:R-:W1:Y:S04]  /*1e080*/  LDSM.16.MT88.4 R96, [R219+0x14000] ;  /* 0x01400000db60783b */ /* 0x000e680000004200 */
[----:B------:R-:W1:Y:S02]  /*1e090*/  LDSM.16.MT88.4 R104, [R222+0x16000] ;  /* 0x01600000de68783b */ /* 0x000e640000004200 */
[----:B------:R-:W-:Y:S02]  /*1e0a0*/  MUFU.EX2 R174, R174 ;  /* 0x000000ae00ae7308 */ /* 0x000fe40000000800 */
[----:B------:R-:W1:Y:S04]  /*1e0b0*/  LDSM.16.MT88.4 R112, [R221+0x16000] ;  /* 0x01600000dd70783b */ /* 0x000e680000004200 */
[----:B------:R-:W2:Y:S02]  /*1e0c0*/  LDSM.16.MT88.4 R120, [R220+0x16000] ;  /* 0x01600000dc78783b */ /* 0x000ea40000004200 */
[----:B------:R-:W1:Y:S02]  /*1e0d0*/  MUFU.EX2 R169, R169 ;  /* 0x000000a900a97308 */ /* 0x000e640000000800 */
[----:B------:R-:W2:Y:S04]  /*1e0e0*/  LDSM.16.MT88.4 R4, [R219+0x16000] ;  /* 0x01600000db04783b */ /* 0x000ea80000004200 */
[----:B------:R-:W2:Y:S02]  /*1e0f0*/  LDSM.16.MT88.4 R16, [R222+0x10800] ;  /* 0x01080000de10783b */ /* 0x000ea40000004200 */
[----:B------:R-:W-:Y:S01]  /*1e100*/  MUFU.EX2 R173, R173 ;  /* 0x000000ad00ad7308 */ /* 0x000fe20000000800 */
[-C--:B------:R-:W-:Y:S01]  /*1e110*/  FFMA.FTZ R32, R15, R29.reuse, -R187 ;  /* 0x0000001d0f207223 */ /* 0x080fe200000108bb */
[----:B------:R-:W-:Y:S06]  /*1e120*/  LDSM.16.MT88.4 R8, [R220+0x10800] ;  /* 0x01080000dc08783b */ /* 0x000fec0000004200 */
[----:B------:R-:W1:Y:S08]  /*1e130*/  MUFU.EX2 R177, R177 ;  /* 0x000000b100b17308 */ /* 0x000e700000000800 */
[----:B------:R-:W-:Y:S08]  /*1e140*/  MUFU.EX2 R178, R178 ;  /* 0x000000b200b27308 */ /* 0x000ff00000000800 */
[----:B------:R-:W2:Y:S01]  /*1e150*/  MUFU.EX2 R171, R171 ;  /* 0x000000ab00ab7308 */ /* 0x000ea20000000800 */
[-CC-:B------:R-:W-:Y:S01]  /*1e160*/  FFMA.FTZ R170, R14, R29.reuse, -R28.reuse ;  /* 0x0000001d0eaa7223 */ /* 0x180fe2000001081c */
[----:B-1----:R-:W-:Y:S01]  /*1e170*/  F2FP.PACK_AB R128, R175, R176 ;  /* 0x000000b0af80723e */ /* 0x002fe200000000ff */
[-CC-:B------:R-:W-:Y:S01]  /*1e180*/  FFMA.FTZ R34, R13, R29.reuse, -R28.reuse ;  /* 0x0000001d0d227223 */ /* 0x180fe2000001081c */
[----:B------:R-:W-:Y:S01]  /*1e190*/  F2FP.PACK_AB R130, R169, R174 ;  /* 0x000000aea982723e */ /* 0x000fe200000000ff */
[--C-:B------:R-:W-:Y:S01]  /*1e1a0*/  FFMA.FTZ R33, R12, R29, -R28.reuse ;  /* 0x0000001d0c217223 */ /* 0x100fe2000001081c */
[----:B------:R-:W-:Y:S01]  /*1e1b0*/  F2FP.PACK_AB R129, R177, R173 ;  /* 0x000000adb181723e */ /* 0x000fe200000000ff */
[----:B------:R-:W1:Y:S01]  /*1e1c0*/  LDSM.16.MT88.4 R12, [R221+0x10800] ;  /* 0x01080000dd0c783b */ /* 0x000e620000004200 */
[----:B------:R-:W-:Y:S01]  /*1e1d0*/  FFMA.FTZ R0, R0, R29, -R28 ;  /* 0x0000001d00007223 */ /* 0x000fe2000001081c */
[----:B--2---:R-:W-:Y:S01]  /*1e1e0*/  F2FP.PACK_AB R131, R171, R178 ;  /* 0x000000b2ab83723e */ /* 0x004fe200000000ff */
[----:B------:R-:W-:Y:S06]  /*1e1f0*/  MUFU.EX2 R172, R172 ;  /* 0x000000ac00ac7308 */ /* 0x000fec0000000800 */
[C---:B------:R-:W-:Y:S02]  /*1e200*/  HMMA.16816.F32 R160, R128.reuse, R156, RZ ;  /* 0x0000009c80a0723c */ /* 0x040fe400000018ff */
[----:B------:R-:W2:Y:S06]  /*1e210*/  MUFU.EX2 R168, R168 ;  /* 0x000000a800a87308 */ /* 0x000eac0000000800 */
[C---:B------:R-:W-:Y:S02]  /*1e220*/  HMMA.16816.F32 R156, R128.reuse, R158, RZ ;  /* 0x0000009e809c723c */ /* 0x040fe400000018ff */
[----:B------:R-:W-:Y:S08]  /*1e230*/  MUFU.EX2 R35, R35 ;  /* 0x0000002300237308 */ /* 0x000ff00000000800 */
[----:B------:R-:W-:Y:S01]  /*1e240*/  MUFU.EX2 R32, R32 ;  /* 0x0000002000207308 */ /* 0x000fe20000000800 */
[C---:B------:R-:W-:Y:S07]  /*1e250*/  HMMA.16816.F32 R152, R128.reuse, R148, RZ ;  /* 0x000000948098723c */ /* 0x040fee00000018ff */
[----:B------:R-:W-:Y:S01]  /*1e260*/  MUFU.EX2 R170, R170 ;  /* 0x000000aa00aa7308 */ /* 0x000fe20000000800 */
[C---:B---3--:R-:W-:Y:S07]  /*1e270*/  HMMA.16816.F32 R144, R128.reuse, R140, RZ ;  /* 0x0000008c8090723c */ /* 0x048fee00000018ff */
[----:B------:R-:W3:Y:S01]  /*1e280*/  MUFU.EX2 R34, R34 ;  /* 0x0000002200227308 */ /* 0x000ee20000000800 */
[C---:B------:R-:W-:Y:S07]  /*1e290*/  HMMA.16816.F32 R148, R128.reuse, R150, RZ ;  /* 0x000000968094723c */ /* 0x040fee00000018ff */
[----:B------:R-:W-:Y:S01]  /*1e2a0*/  MUFU.EX2 R33, R33 ;  /* 0x0000002100217308 */ /* 0x000fe20000000800 */
[C---:B------:R-:W-:Y:S07]  /*1e2b0*/  HMMA.16816.F32 R140, R128.reuse, R142, RZ ;  /* 0x0000008e808c723c */ /* 0x040fee00000018ff */
[----:B------:R-:W1:Y:S01]  /*1e2c0*/  MUFU.EX2 R0, R0 ;  /* 0x0000000000007308 */ /* 0x000e620000000800 */
[C---:B----4-:R-:W-:Y:S08]  /*1e2d0*/  HMMA.16816.F32 R136, R128.reuse, R132, RZ ;  /* 0x000000848088723c */ /* 0x050ff000000018ff */
[C---:B------:R-:W-:Y:S08]  /*1e2e0*/  HMMA.16816.F32 R36, R128.reuse, R40, RZ ;  /* 0x000000288024723c */ /* 0x040ff000000018ff */
[C---:B------:R-:W-:Y:S08]  /*1e2f0*/  HMMA.16816.F32 R44, R128.reuse, R48, RZ ;  /* 0x00000030802c723c */ /* 0x040ff000000018ff */
[C---:B-----5:R-:W-:Y:S08]  /*1e300*/  HMMA.16816.F32 R52, R128.reuse, R56, RZ ;  /* 0x000000388034723c */ /* 0x060ff000000018ff */
        /* <DEDUP_REMOVED lines=23> */
[----:B---3--:R-:W-:-:S06]  /*1e480*/  F2FP.PACK_AB R5, R34, R170 ;  /* 0x000000aa2205723e */ /* 0x008fcc00000000ff */
[----:B------:R-:W-:Y:S02]  /*1e490*/  F2FP.PACK_AB R6, R32, R35 ;  /* 0x000000232006723e */ /* 0x000fe400000000ff */
[----:B-1----:R-:W-:-:S07]  /*1e4a0*/  F2FP.PACK_AB R7, R0, R33 ;  /* 0x000000210007723e */ /* 0x002fce00000000ff */
[C---:B------:R-:W-:Y:S08]  /*1e4b0*/  HMMA.16816.F32 R160, R4.reuse, R16, R160 ;  /* 0x0000001004a0723c */ /* 0x040ff000000018a0 */
        /* <DEDUP_REMOVED lines=42> */
[----:B------:R-:W-:Y:S01]  /*1e760*/  HMMA.16816.F32 R120, R4, R10, R120 ;  /* 0x0000000a0478723c */ /* 0x000fe20000001878 */
[----:B------:R-:W3:Y:S01]  /*1e770*/  LDSM.16.MT88.4 R8, [R221+0x11000] ;  /* 0x01100000dd08783b */ /* 0x000ee20000004200 */
[----:B------:R-:W-:-:S02]  /*1e780*/  FFMA.FTZ R180, R180, R29, -R187 ;  /* 0x0000001db4b47223 */ /* 0x000fc400000108bb */
[-CC-:B------:R-:W-:Y:S02]  /*1e790*/  FFMA.FTZ R179, R179, R29.reuse, -R187.reuse ;  /* 0x0000001db3b37223 */ /* 0x180fe400000108bb */
[-CC-:B------:R-:W-:Y:S02]  /*1e7a0*/  FFMA.FTZ R181, R27, R29.reuse, -R187.reuse ;  /* 0x0000001d1bb57223 */ /* 0x180fe400000108bb */
[-C--:B------:R-:W-:Y:S02]  /*1e7b0*/  FFMA.FTZ R182, R26, R29.reuse, -R187 ;  /* 0x0000001d1ab67223 */ /* 0x080fe400000108bb */
[-CC-:B------:R-:W-:Y:S02]  /*1e7c0*/  FFMA.FTZ R185, R23, R29.reuse, -R28.reuse ;  /* 0x0000001d17b97223 */ /* 0x180fe4000001081c */
[-CC-:B------:R-:W-:Y:S02]  /*1e7d0*/  FFMA.FTZ R186, R22, R29.reuse, -R28.reuse ;  /* 0x0000001d16ba7223 */ /* 0x180fe4000001081c */
[----:B------:R-:W-:-:S02]  /*1e7e0*/  FFMA.FTZ R192, R21, R29, -R28 ;  /* 0x0000001d15c07223 */ /* 0x000fc4000001081c */
[-C--:B------:R-:W-:Y:S01]  /*1e7f0*/  FFMA.FTZ R193, R20, R29.reuse, -R28 ;  /* 0x0000001d14c17223 */ /* 0x080fe2000001081c */
[----:B------:R-:W-:Y:S01]  /*1e800*/  MUFU.EX2 R180, R180 ;  /* 0x000000b400b47308 */ /* 0x000fe20000000800 */
[C---:B-1----:R-:W-:Y:S01]  /*1e810*/  HMMA.16816.F32 R124, R4.reuse, R16, R124 ;  /* 0x00000010047c723c */ /* 0x042fe2000000187c */
[----:B------:R-:W-:Y:S01]  /*1e820*/  FFMA.FTZ R194, R25, R29, -R187 ;  /* 0x0000001d19c27223 */ /* 0x000fe200000108bb */
[----:B------:R-:W-:Y:S05]  /*1e830*/  LDSM.16.MT88.4 R20, [R219+0x15000] ;  /* 0x01500000db14783b */ /* 0x000fea0000004200 */
[----:B------:R-:W1:Y:S08]  /*1e840*/  MUFU.EX2 R179, R179 ;  /* 0x000000b300b37308 */ /* 0x000e700000000800 */
[----:B------:R-:W-:Y:S08]  /*1e850*/  MUFU.EX2 R181, R181 ;  /* 0x000000b500b57308 */ /* 0x000ff00000000800 */
[----:B------:R-:W4:Y:S08]  /*1e860*/  MUFU.EX2 R182, R182 ;  /* 0x000000b600b67308 */ /* 0x000f300000000800 */
[----:B------:R-:W-:Y:S08]  /*1e870*/  MUFU.EX2 R185, R185 ;  /* 0x000000b900b97308 */ /* 0x000ff00000000800 */
[----:B------:R-:W5:Y:S08]  /*1e880*/  MUFU.EX2 R186, R186 ;  /* 0x000000ba00ba7308 */ /* 0x000f700000000800 */
[----:B------:R-:W-:Y:S08]  /*1e890*/  MUFU.EX2 R192, R192 ;  /* 0x000000c000c07308 */ /* 0x000ff00000000800 */
[----:B------:R-:W2:Y:S01]  /*1e8a0*/  MUFU.EX2 R193, R193 ;  /* 0x000000c100c17308 */ /* 0x000ea20000000800 */
[----:B------:R-:W-:Y:S01]  /*1e8b0*/  HMMA.16816.F32 R128, R4, R18, R128 ;  /* 0x000000120480723c */ /* 0x000fe20000001880 */
[----:B------:R-:W-:Y:S06]  /*1e8c0*/  LDSM.16.MT88.4 R16, [R220+0x11000] ;  /* 0x01100000dc10783b */ /* 0x000fec0000004200 */
[----:B-1----:R-:W-:-:S02]  /*1e8d0*/  F2FP.PACK_AB R4, R179, R180 ;  /* 0x000000b4b304723e */ /* 0x002fc400000000ff */
[----:B----4-:R-:W-:Y:S02]  /*1e8e0*/  F2FP.PACK_AB R6, R182, R181 ;  /* 0x000000b5b606723e */ /* 0x010fe400000000ff */
[----:B-----5:R-:W-:Y:S02]  /*1e8f0*/  F2FP.PACK_AB R5, R186, R185 ;  /* 0x000000b9ba05723e */ /* 0x020fe400000000ff */
[----:B--2---:R-:W-:-:S07]  /*1e900*/  F2FP.PACK_AB R7, R193, R192 ;  /* 0x000000c0c107723e */ /* 0x004fce00000000ff */
[C---:B------:R-:W-:Y:S08]  /*1e910*/  HMMA.16816.F32 R160, R4.reuse, R12, R160 ;  /* 0x0000000c04a0723c */ /* 0x040ff000000018a0 */
[C---:B------:R-:W-:Y:S01]  /*1e920*/  HMMA.16816.F32 R156, R4.reuse, R14, R156 ;  /* 0x0000000e049c723c */ /* 0x040fe2000000189c */
[----:B------:R-:W1:Y:S07]  /*1e930*/  LDSM.16.MT88.4 R12, [R219+0x11000] ;  /* 0x01100000db0c783b */ /* 0x000e6e0000004200 */
[C---:B---3--:R-:W-:Y:S08]  /*1e940*/  HMMA.16816.F32 R152, R4.reuse, R8, R152 ;  /* 0x000000080498723c */ /* 0x048ff00000001898 */
[C---:B------:R-:W-:Y:S01]  /*1e950*/  HMMA.16816.F32 R148, R4.reuse, R10, R148 ;  /* 0x0000000a0494723c */ /* 0x040fe20000001894 */
[----:B------:R-:W2:Y:S07]  /*1e960*/  LDSM.16.MT88.4 R8, [R222+0x13000] ;  /* 0x01300000de08783b */ /* 0x000eae0000004200 */
        /* <DEDUP_REMOVED lines=23> */
[----:B------:R-:W2:Y:S01]  /*1eae0*/  LDSM.16.MT88.4 R8, [R220+0x17000] ;  /* 0x01700000dc08783b */ /* 0x000ea20000004200 */
[----:B------:R-:W-:-:S03]  /*1eaf0*/  FFMA.FTZ R195, R24, R29, -R187 ;  /* 0x0000001d18c37223 */ /* 0x000fc600000108bb */
[----:B------:R-:W-:Y:S03]  /*1eb00*/  LDSM.16.MT88.4 R24, [R219+0x17000] ;  /* 0x01700000db18783b */ /* 0x000fe60000004200 */
        /* <DEDUP_REMOVED lines=9> */
[----:B------:R-:W-:-:S02]  /*1eba0*/  FFMA.FTZ R191, R191, R29, -R187 ;  /* 0x0000001dbfbf7223 */ /* 0x000fc400000108bb */
[-C--:B------:R-:W-:Y:S02]  /*1ebb0*/  FFMA.FTZ R250, R190, R29.reuse, -R187 ;  /* 0x0000001dbefa7223 */ /* 0x080fe400000108bb */
[-CC-:B------:R-:W-:Y:S02]  /*1ebc0*/  FFMA.FTZ R184, R184, R29.reuse, -R28.reuse ;  /* 0x0000001db8b87223 */ /* 0x180fe4000001081c */
[-CC-:B------:R-:W-:Y:S02]  /*1ebd0*/  FFMA.FTZ R183, R183, R29.reuse, -R28.reuse ;  /* 0x0000001db7b77223 */ /* 0x180fe4000001081c */
[-CC-:B------:R-:W-:Y:S02]  /*1ebe0*/  FFMA.FTZ R187, R31, R29.reuse, -R28.reuse ;  /* 0x0000001d1fbb7223 */ /* 0x180fe4000001081c */
[----:B------:R-:W-:Y:S01]  /*1ebf0*/  FFMA.FTZ R249, R30, R29, -R28 ;  /* 0x0000001d1ef97223 */ /* 0x000fe2000001081c */
[----:B------:R-:W-:Y:S08]  /*1ec00*/  MUFU.EX2 R194, R194 ;  /* 0x000000c200c27308 */ /* 0x000ff00000000800 */
[----:B------:R-:W4:Y:S01]  /*1ec10*/  MUFU.EX2 R195, R195 ;  /* 0x000000c300c37308 */ /* 0x000f220000000800 */
[C---:B------:R-:W-:Y:S01]  /*1ec20*/  HMMA.16816.F32 R92, R4.reuse, R20, R92 ;  /* 0x00000014045c723c */ /* 0x040fe2000000185c */
[----:B------:R-:W-:Y:S01]  /*1ec30*/  FADD.FTZ R175, R176, R175 ;  /* 0x000000afb0af7221 */ /* 0x000fe20000010000 */
[----:B------:R-:W-:Y:S05]  /*1ec40*/  LDSM.16.MT88.4 R28, [R222+0x13800] ;  /* 0x01380000de1c783b */ /* 0x000fea0000004200 */
[----:B------:R-:W-:Y:S08]  /*1ec50*/  MUFU.EX2 R191, R191 ;  /* 0x000000bf00bf7308 */ /* 0x000ff00000000800 */
[----:B------:R-:W5:Y:S08]  /*1ec60*/  MUFU.EX2 R250, R250 ;  /* 0x000000fa00fa7308 */ /* 0x000f700000000800 */
[----:B------:R-:W-:Y:S08]  /*1ec70*/  MUFU.EX2 R184, R184 ;  /* 0x000000b800b87308 */ /* 0x000ff00000000800 */
[----:B------:R-:W1:Y:S08]  /*1ec80*/  MUFU.EX2 R183, R183 ;  /* 0x000000b700b77308 */ /* 0x000e700000000800 */
[----:B------:R-:W-:Y:S08]  /*1ec90*/  MUFU.EX2 R187, R187 ;  /* 0x000000bb00bb7308 */ /* 0x000ff00000000800 */
[----:B------:R-:W1:Y:S01]  /*1eca0*/  MUFU.EX2 R249, R249 ;  /* 0x000000f900f97308 */ /* 0x000e620000000800 */
[C---:B------:R-:W-:Y:S01]  /*1ecb0*/  HMMA.16816.F32 R96, R4.reuse, R22, R96 ;  /* 0x000000160460723c */ /* 0x040fe20000001860 */
[----:B------:R-:W1:Y:S07]  /*1ecc0*/  LDSM.16.MT88.4 R20, [R222+0x11800] ;  /* 0x01180000de14783b */ /* 0x000e6e0000004200 */
[C---:B---3--:R-:W-:Y:S08]  /*1ecd0*/  HMMA.16816.F32 R100, R4.reuse, R16, R100 ;  /* 0x000000100464723c */ /* 0x048ff00000001864 */
[C---:B------:R-:W-:Y:S01]  /*1ece0*/  HMMA.16816.F32 R104, R4.reuse, R18, R104 ;  /* 0x000000120468723c */ /* 0x040fe20000001868 */
[----:B------:R-:W3:Y:S07]  /*1ecf0*/  LDSM.16.MT88.4 R16, [R221+0x11800] ;  /* 0x01180000dd10783b */ /* 0x000eee0000004200 */
[C---:B------:R-:W-:Y:S08]  /*1ed00*/  HMMA.16816.F32 R124, R4.reuse, R24, R124 ;  /* 0x00000018047c723c */ /* 0x040ff0000000187c */
[----:B------:R-:W-:Y:S01]  /*1ed10*/  HMMA.16816.F32 R128, R4, R26, R128 ;  /* 0x0000001a0480723c */ /* 0x000fe20000001880 */
[----:B------:R-:W-:Y:S01]  /*1ed20*/  FADD.FTZ R173, R173, R177 ;  /* 0x000000b1adad7221 */ /* 0x000fe20000010000 */
[----:B------:R-:W-:Y:S05]  /*1ed30*/  LDSM.16.MT88.4 R24, [R221+0x13800] ;  /* 0x01380000dd18783b */ /* 0x000fea0000004200 */
[----:B----4-:R-:W-:-:S02]  /*1ed40*/  F2FP.PACK_AB R4, R195, R194 ;  /* 0x000000c2c304723e */ /* 0x010fc400000000ff */
[----:B-----5:R-:W-:Y:S02]  /*1ed50*/  F2FP.PACK_AB R6, R250, R191 ;  /* 0x000000bffa06723e */ /* 0x020fe400000000ff */
[----:B-1----:R-:W-:Y:S02]  /*1ed60*/  F2FP.PACK_AB R5, R183, R184 ;  /* 0x000000b8b705723e */ /* 0x002fe400000000ff */
[----:B------:R-:W-:-:S07]  /*1ed70*/  F2FP.PACK_AB R7, R249, R187 ;  /* 0x000000bbf907723e */ /* 0x000fce00000000ff */
[C---:B------:R-:W-:Y:S08]  /*1ed80*/  HMMA.16816.F32 R144, R4.reuse, R12, R144 ;  /* 0x0000000c0490723c */ /* 0x040ff00000001890 */
        /* <DEDUP_REMOVED lines=17> */
[----:B------:R-:W-:-:S02]  /*1eea0*/  FADD.FTZ R174, R174, R175 ;  /* 0x000000afaeae7221 */ /* 0x000fc40000010000 */
[----:B------:R-:W-:Y:S02]  /*1eeb0*/  FADD.FTZ R178, R178, R173 ;  /* 0x000000adb2b27221 */ /* 0x000fe40000010000 */
[----:B------:R-:W-:Y:S02]  /*1eec0*/  FADD.FTZ R174, R169, R174 ;  /* 0x000000aea9ae7221 */ /* 0x000fe40000010000 */
[----:B------:R-:W-:Y:S01]  /*1eed0*/  FADD.FTZ R178, R171, R178 ;  /* 0x000000b2abb27221 */ /* 0x000fe20000010000 */
[----:B----4-:R-:W-:Y:S01]  /*1eee0*/  HMMA.16816.F32 R60, R4, R20, R60 ;  /* 0x00000014043c723c */ /* 0x010fe2000000183c */
[----:B------:R-:W-:Y:S02]  /*1eef0*/  FADD.FTZ R172, R172, R174 ;  /* 0x000000aeacac7221 */ /* 0x000fe40000010000 */
[----:B------:R-:W-:-:S05]  /*1ef00*/  FADD.FTZ R170, R170, R178 ;  /* 0x000000b2aaaa7221 */ /* 0x000fca0000010000 */
[----:B------:R-:W-:Y:S01]  /*1ef10*/  HMMA.16816.F32 R64, R4, R22, R64 ;  /* 0x000000160440723c */ /* 0x000fe20000001840 */
[----:B------:R-:W4:Y:S01]  /*1ef20*/  LDSM.16.MT88.4 R20, [R219+0x15800] ;  /* 0x01580000db14783b */ /* 0x000f220000004200 */
[----:B------:R-:W-:Y:S02]  /*1ef30*/  FADD.FTZ R172, R168, R172 ;  /* 0x000000aca8ac7221 */ /* 0x000fe40000010000 */
[----:B------:R-:W-:-:S04]  /*1ef40*/  FADD.FTZ R170, R34, R170 ;  /* 0x000000aa22aa7221 */ /* 0x000fc80000010000 */
        /* <DEDUP_REMOVED lines=25> */
[----:B------:R-:W-:Y:S01]  /*1f0e0*/  HMMA.16816.F32 R36, R4, R28, R36 ;  /* 0x0000001c0424723c */ /* 0x000fe20000001824 */
[----:B------:R-:W-:Y:S02]  /*1f0f0*/  FADD.FTZ R181, R191, R181 ;  /* 0x000000b5bfb57221 */ /* 0x000fe40000010000 */
[----:B------:R-:W-:Y:S02]  /*1f100*/  FADD.FTZ R192, R187, R192 ;  /* 0x000000c0bbc07221 */ /* 0x000fe40000010000 */
[----:B------:R-:W-:-:S03]  /*1f110*/  FADD.FTZ R250, R250, R181 ;  /* 0x000000b5fafa7221 */ /* 0x000fc60000010000 */
[----:B------:R-:W-:Y:S01]  /*1f120*/  HMMA.16816.F32 R40, R4, R30, R40 ;  /* 0x0000001e0428723c */ /* 0x000fe20000001828 */
[----:B------:R-:W-:-:S07]  /*1f130*/  FADD.FTZ R249, R249, R192 ;  /* 0x000000c0f9f97221 */ /* 0x000fce0000010000 */
        /* <DEDUP_REMOVED lines=12> */
[----:B------:R-:W-:Y:S01]  /*1f200*/  ULDC.64 UR4, c[0x0][0x40] ;  /* 0x0000100000047ab9 */ /* 0x000fe20000000a00 */
[----:B------:R-:W-:-:S04]  /*1f210*/  DEPBAR.LE SB0, 0x0 ;  /* 0x000080000000791a */ /* 0x000fc80000000000 */
[----:B------:R-:W-:Y:S01]  /*1f220*/  UIADD3 UR4, UP0, UR4, 0x160, URZ ;  /* 0x0000016004047890 */ /* 0x000fe2000ff1e03f */
[----:B------:R-:W-:-:S03]  /*1f230*/  IADD3 R240, R165, -0x2, RZ ;  /* 0xfffffffea5f07810 */ /* 0x000fc60007ffe0ff */
[----:B------:R-:W-:Y:S02]  /*1f240*/  UIADD3.X UR5, URZ, UR5, URZ, UP0, !UPT ;  /* 0x000000053f057290 */ /* 0x000fe400087fe43f */
[----:B------:R-:W-:-:S04]  /*1f250*/  IMAD.U32 R196, RZ, RZ, UR4 ;  /* 0x00000004ffc47e24 */ /* 0x000fc8000f8e00ff */
[----:B------:R-:W-:Y:S01]  /*1f260*/  MOV R197, UR5 ;  /* 0x0000000500c57c02 */ /* 0x000fe20008000f00 */
[----:B------:R-:W-:Y:S01]  /*1f270*/  WARPSYNC 0xffffffff ;  /* 0xffffffff00007948 */ /* 0x000fe20003800000 */
[----:B------:R-:W-:Y:S01]  /*1f280*/  BSSY B0, `(.L_x_7086) ;  /* 0x0000046000007945 */ /* 0x000fe20003800000 */
        /* <DEDUP_REMOVED lines=12> */
[----:B------:R-:W-:Y:S02]  /*1f350*/  IADD3 R5, RZ, -R5, RZ ;  /* 0x80000005ff057210 */ /* 0x000fe40007ffe0ff */
        /* <DEDUP_REMOVED lines=16> */
[--C-:B------:R-:W-:Y:S01]  /*1f460*/  @!P2 IMAD.IADD R4, R4, 0x1, -R7.reuse ;  /* 0x000000010404a824 */ /* 0x100fe200078e0a07 */
[----:B------:R-:W-:Y:S02]  /*1f470*/  @!P2 IADD3 R8, R8, 0x1, RZ ;  /* 0x000000010808a810 */ /* 0x000fe40007ffe0ff */
[----:B------:R-:W-:Y:S02]  /*1f480*/  ISETP.NE.AND P2, PT, R10, RZ, PT ;  /* 0x000000ff0a00720c */ /* 0x000fe40003f45270 */
[----:B------:R-:W-:Y:S01]  /*1f490*/  ISETP.GE.U32.AND P5, PT, R4, R7, PT ;  /* 0x000000070400720c */ /* 0x000fe20003fa6070 */
[----:B------:R-:W-:Y:S01]  /*1f4a0*/  @!P4 IMAD.IADD R5, R5, 0x1, -R7 ;  /* 0x000000010505c824 */ /* 0x000fe200078e0a07 */
[----:B------:R-:W-:-:S04]  /*1f4b0*/  @!P4 IADD3 R9, R9, 0x1, RZ ;  /* 0x000000010909c810 */ /* 0x000fc80007ffe0ff */
[----:B------:R-:W-:Y:S02]  /*1f4c0*/  ISETP.GE.U32.AND P6, PT, R5, R7, PT ;  /* 0x000000070500720c */ /* 0x000fe40003fc6070 */
[----:B------:R-:W-:-:S05]  /*1f4d0*/  LOP3.LUT R5, RZ, R10, RZ, 0x33, !PT ;  /* 0x0000000aff057212 */ /* 0x000fca00078e33ff */
[----:B------:R-:W-:-:S04]  /*1f4e0*/  @P5 IADD3 R8, R8, 0x1, RZ ;  /* 0x0000000108085810 */ /* 0x000fc80007ffe0ff */
[----:B------:R-:W-:Y:S02]  /*1f4f0*/  MOV R6, R8 ;  /* 0x0000000800067202 */ /* 0x000fe40000000f00 */
[----:B------:R-:W-:-:S03]  /*1f500*/  @P6 IADD3 R9, R9, 0x1, RZ ;  /* 0x0000000109096810 */ /* 0x000fc60007ffe0ff */
[----:B------:R-:W-:Y:S02]  /*1f510*/  @!P1 IMAD.MOV R6, RZ, RZ, -R6 ;  /* 0x000000ffff069224 */ /* 0x000fe400078e0a06 */
[----:B------:R-:W-:-:S03]  /*1f520*/  @!P3 IMAD.MOV R9, RZ, RZ, -R9 ;  /* 0x000000ffff09b224 */ /* 0x000fc600078e0a09 */
[C---:B------:R-:W-:Y:S02]  /*1f530*/  SEL R6, R5.reuse, R6, !P2 ;  /* 0x0000000605067207 */ /* 0x040fe40005000000 */
[----:B------:R-:W-:Y:S02]  /*1f540*/  SEL R5, R5, R9, !P2 ;  /* 0x0000000905057207 */ /* 0x000fe40005000000 */
[----:B------:R-:W2:Y:S01]  /*1f550*/  LD.E.64 R8, [R196.64+0x40] ;  /* 0x00004004c4087980 */ /* 0x000ea2000c101b00 */
[----:B------:R-:W-:-:S04]  /*1f560*/  IMAD.WIDE R14, R6, 0x4, R238 ;  /* 0x00000004060e7825 */ /* 0x000fc800078e02ee */
[C---:B------:R-:W-:Y:S01]  /*1f570*/  IMAD.WIDE R12, R5.reuse, 0x4, R238 ;  /* 0x00000004050c7825 */ /* 0x040fe200078e02ee */
[----:B------:R-:W3:Y:S04]  /*1f580*/  LD.E R0, [R14.64] ;  /* 0x000000040e007980 */ /* 0x000ee8000c101900 */
[----:B------:R1:W3:Y:S04]  /*1f590*/  LD.E R4, [R12.64] ;  /* 0x000000040c047980 */ /* 0x0002e8000c101900 */
[----:B-1----:R-:W4:Y:S01]  /*1f5a0*/  LD.E.64 R12, [R196.64+0x28] ;  /* 0x00002804c40c7980 */ /* 0x002f22000c101b00 */
[----:B------:R-:W-:-:S05]  /*1f5b0*/  IADD3 R5, R5, -R6, RZ ;  /* 0x8000000605057210 */ /* 0x000fca0007ffe0ff */
[----:B------:R-:W-:-:S05]  /*1f5c0*/  IMAD R10, R10, R5, -0x40 ;  /* 0xffffffc00a0a7424 */ /* 0x000fca00078e0205 */
[----:B------:R-:W-:Y:S01]  /*1f5d0*/  SHF.R.S32.HI R6, RZ, 0x1f, R10 ;  /* 0x0000001fff067819 */ /* 0x000fe2000001140a */
[-C--:B--2---:R-:W-:Y:S02]  /*1f5e0*/  IMAD R5, R9, R10.reuse, RZ ;  /* 0x0000000a09057224 */ /* 0x084fe400078e02ff */
[----:B------:R-:W-:-:S04]  /*1f5f0*/  IMAD.WIDE.U32 R10, R8, R10, RZ ;  /* 0x0000000a080a7225 */ /* 0x000fc800078e00ff */
[----:B------:R-:W-:Y:S02]  /*1f600*/  IMAD R5, R8, R6, R5 ;  /* 0x0000000608057224 */ /* 0x000fe400078e0205 */
[----:B---3--:R-:W-:Y:S02]  /*1f610*/  IMAD.IADD R0, R0, 0x1, -R4 ;  /* 0x0000000100007824 */ /* 0x008fe400078e0a04 */
[----:B------:R-:W-:-:S03]  /*1f620*/  IMAD.IADD R11, R11, 0x1, R5 ;  /* 0x000000010b0b7824 */ /* 0x000fc600078e0205 */
[----:B------:R-:W-:Y:S01]  /*1f630*/  SHF.R.S32.HI R6, RZ, 0x1f, R0 ;  /* 0x0000001fff067819 */ /* 0x000fe20000011400 */
[----:B----4-:R-:W-:Y:S02]  /*1f640*/  IMAD R4, R13, R0, RZ ;  /* 0x000000000d047224 */ /* 0x010fe400078e02ff */
[----:B------:R-:W-:-:S04]  /*1f650*/  IMAD.WIDE.U32 R10, R0, R12, R10 ;  /* 0x0000000c000a7225 */ /* 0x000fc800078e000a */
[----:B------:R-:W-:Y:S02]  /*1f660*/  IMAD R4, R12, R6, R4 ;  /* 0x000000060c047224 */ /* 0x000fe400078e0204 */
[----:B------:R-:W-:-:S03]  /*1f670*/  IMAD.MOV.U32 R5, RZ, RZ, R10 ;  /* 0x000000ffff057224 */ /* 0x000fc600078e000a */
[----:B------:R-:W-:Y:S01]  /*1f680*/  IADD3 R4, R11, R4, RZ ;  /* 0x000000040b047210 */ /* 0x000fe20007ffe0ff */
[----:B------:R-:W-:Y:S05]  /*1f690*/  BRA `(.L_x_7088) ;  /* 0x0000004000007947 */ /* 0x000fea0003800000 */
.L_x_7087:
[----:B------:R-:W-:Y:S02]  /*1f6a0*/  ULDC.64 UR4, c[0x0][0x118] ;  /* 0x0000460000047ab9 */ /* 0x000fe40000000a00 */
[----:B------:R-:W2:Y:S02]  /*1f6b0*/  LD.E R5, [R196.64+0x40] ;  /* 0x00004004c4057980 */ /* 0x000ea4000c101900 */
[----:B--2---:R-:W-:-:S04]  /*1f6c0*/  LEA R5, -R5, RZ, 0x6 ;  /* 0x000000ff05057211 */ /* 0x004fc800078e31ff */
[----:B------:R-:W-:Y:S02]  /*1f6d0*/  SHF.R.S32.HI R4, RZ, 0x1f, R5 ;  /* 0x0000001fff047819 */ /* 0x000fe40000011405 */
.L_x_7088:
[----:B------:R-:W-:Y:S05]  /*1f6e0*/  BSYNC B0 ;  /* 0x0000000000007941 */ /* 0x000fea0003800000 */
.L_x_7086:
        /* <DEDUP_REMOVED lines=20> */
[C-C-:B------:R-:W-:Y:S02]  /*1f830*/  @P4 LEA.HI.X R9, R0.reuse, R188, R4.reuse, 0x1, P2 ;  /* 0x000000bc00094211 */ /* 0x140fe400010f0c04 */
[CC--:B------:R-:W-:Y:S02]  /*1f840*/  @P3 LEA R6, P1, R0.reuse, R189.reuse, 0x1 ;  /* 0x000000bd00063211 */ /* 0x0c0fe400078208ff */
[C---:B------:R-:W-:Y:S02]  /*1f850*/  IADD3 R5, P2, R0.reuse, R224, RZ ;  /* 0x000000e000057210 */ /* 0x040fe40007f5e0ff */
[----:B------:R-:W-:Y:S02]  /*1f860*/  @P3 LEA.HI.X R7, R0, R188, R4, 0x1, P1 ;  /* 0x000000bc00073211 */ /* 0x000fe400008f0c04 */
[CC--:B------:R-:W-:Y:S01]  /*1f870*/  @P5 LEA R18, P1, R5.reuse, R189.reuse, 0x1 ;  /* 0x000000bd05125211 */ /* 0x0c0fe200078208ff */
[----:B------:R-:W-:Y:S01]  /*1f880*/  IMAD.X R4, R4, 0x1, R225, P2 ;  /* 0x0000000104047824 */ /* 0x000fe200010e06e1 */
[----:B------:R-:W-:-:S04]  /*1f890*/  @P6 LEA R20, P2, R5, R189, 0x1 ;  /* 0x000000bd05146211 */ /* 0x000fc800078408ff */
[CCC-:B------:R-:W-:Y:S02]  /*1f8a0*/  @P6 LEA.HI.X R21, R5.reuse, R188.reuse, R4.reuse, 0x1, P2 ;  /* 0x000000bc05156211 */ /* 0x1c0fe400010f0c04 */
[CC--:B------:R-:W-:Y:S02]  /*1f8b0*/  @P4 LEA R16, P2, R5.reuse, R189.reuse, 0x1 ;  /* 0x000000bd05104211 */ /* 0x0c0fe400078408ff */
[CCC-:B------:R-:W-:Y:S02]  /*1f8c0*/  @P5 LEA.HI.X R19, R5.reuse, R188.reuse, R4.reuse, 0x1, P1 ;  /* 0x000000bc05135211 */ /* 0x1c0fe400008f0c04 */
[C---:B------:R-:W-:Y:S02]  /*1f8d0*/  @P4 LEA.HI.X R17, R5.reuse, R188, R4, 0x1, P2 ;  /* 0x000000bc05114211 */ /* 0x040fe400010f0c04 */
[C---:B------:R-:W-:Y:S02]  /*1f8e0*/  @P3 LEA R14, P1, R5.reuse, R189, 0x1 ;  /* 0x000000bd050e3211 */ /* 0x040fe400078208ff */
[----:B------:R-:W-:-:S02]  /*1f8f0*/  IADD3 R0, P2, R5, R224, RZ ;  /* 0x000000e005007210 */ /* 0x000fc40007f5e0ff */
[----:B------:R-:W-:Y:S01]  /*1f900*/  @P3 LEA.HI.X R15, R5, R188, R4, 0x1, P1 ;  /* 0x000000bc050f3211 */ /* 0x000fe200008f0c04 */
[----:B------:R-:W-:Y:S01]  /*1f910*/  @P5 IMAD.MOV.U32 R5, RZ, RZ, R199 ;  /* 0x000000ffff055224 */ /* 0x000fe200078e00c7 */
[-C--:B------:R-:W-:Y:S01]  /*1f920*/  @P5 LEA R24, P1, R0, R189.reuse, 0x1 ;  /* 0x000000bd00185211 */ /* 0x080fe200078208ff */
[----:B------:R-:W-:Y:S01]  /*1f930*/  IMAD.X R4, R4, 0x1, R225, P2 ;  /* 0x0000000104047824 */ /* 0x000fe200010e06e1 */
[----:B------:R-:W-:-:S04]  /*1f940*/  @P6 LEA R26, P2, R0, R189, 0x1 ;  /* 0x000000bd001a6211 */ /* 0x000fc800078408ff */
[CCC-:B------:R-:W-:Y:S02]  /*1f950*/  @P6 LEA.HI.X R27, R0.reuse, R188.reuse, R4.reuse, 0x1, P2 ;  /* 0x000000bc001b6211 */ /* 0x1c0fe400010f0c04 */
[CCC-:B------:R-:W-:Y:S02]  /*1f960*/  @P5 LEA.HI.X R25, R0.reuse, R188.reuse, R4.reuse, 0x1, P1 ;  /* 0x000000bc00195211 */ /* 0x1c0fe400008f0c04 */
[CC--:B------:R-:W-:Y:S02]  /*1f970*/  @P4 LEA R22, P2, R0.reuse, R189.reuse, 0x1 ;  /* 0x000000bd00164211 */ /* 0x0c0fe400078408ff */
[C---:B------:R-:W-:Y:S02]  /*1f980*/  @P3 LEA R28, P1, R0.reuse, R189, 0x1 ;  /* 0x000000bd001c3211 */ /* 0x040fe400078208ff */
[CCC-:B------:R-:W-:Y:S02]  /*1f990*/  @P4 LEA.HI.X R23, R0.reuse, R188.reuse, R4.reuse, 0x1, P2 ;  /* 0x000000bc00174211 */ /* 0x1c0fe400010f0c04 */
[----:B------:R-:W-:Y:S01]  /*1f9a0*/  @P3 LEA.HI.X R29, R0, R188, R4, 0x1, P1 ;  /* 0x000000bc001d3211 */ /* 0x000fe200008f0c04 */
[----:B------:R-:W-:Y:S01]  /*1f9b0*/  @P5 IMAD.MOV.U32 R4, RZ, RZ, R198 ;  /* 0x000000ffff045224 */ /* 0x000fe200078e00c6 */
[----:B------:R-:W2:Y:S04]  /*1f9c0*/  S2R R0, SR_TID.X ;  /* 0x0000000000007919 */ /* 0x000ea80000002100 */
[----:B------:R-:W-:Y:S01]  /*1f9d0*/  @!PT LDS RZ, [RZ] ;  /* 0x00000000fffff984 */ /* 0x000fe20000000800 */
[----:B------:R-:W-:Y:S01]  /*1f9e0*/  @!PT LDS RZ, [RZ] ;  /* 0x00000000fffff984 */ /* 0x000fe20000000800 */
[----:B------:R-:W-:Y:S01]  /*1f9f0*/  @!PT LDS RZ, [RZ] ;  /* 0x00000000fffff984 */ /* 0x000fe20000000800 */
[----:B------:R3:W-:Y:S04]  /*1fa00*/  @P5 LDGSTS.E.BYPASS.LTC128B.128 [R237+0x12000], [R4.64+0x80] ;  /* 0x1200008004ed5fae */ /* 0x0007e8000b901d44 */
[----:B------:R-:W-:Y:S01]  /*1fa10*/  @!P5 STS.128 [R237+0x12000], RZ ;  /* 0x012000ffed00d388 */ /* 0x000fe20000000c00 */
[----:B--2---:R-:W-:-:S04]  /*1fa20*/  SHF.R.S32.HI R165, RZ, 0x1f, R0 ;  /* 0x0000001fffa57819 */ /* 0x004fc80000011400 */
[----:B------:R-:W-:Y:S01]  /*1fa30*/  LEA.HI R165, R165, R0, RZ, 0x4 ;  /* 0x00000000a5a57211 */ /* 0x000fe200078f20ff */
[----:B---3--:R-:W-:-:S03]  /*1fa40*/  @P4 IMAD.MOV.U32 R4, RZ, RZ, R198 ;  /* 0x000000ffff044224 */ /* 0x008fc600078e00c6 */
[----:B------:R-:W-:Y:S01]  /*1fa50*/  LOP3.LUT R165, R165, 0xfffffff0, RZ, 0xc0, !PT ;  /* 0xfffffff0a5a57812 */ /* 0x000fe200078ec0ff */
[----:B------:R-:W-:-:S04]  /*1fa60*/  @P4 IMAD.MOV.U32 R5, RZ, RZ, R199 ;  /* 0x000000ffff054224 */ /* 0x000fc800078e00c7 */
[C---:B------:R-:W-:Y:S01]  /*1fa70*/  IMAD.IADD R165, R0.reuse, 0x1, -R165 ;  /* 0x0000000100a57824 */ /* 0x040fe200078e0aa5 */
[----:B------:R-:W-:Y:S01]  /*1fa80*/  @!PT LDS RZ, [RZ] ;  /* 0x00000000fffff984 */ /* 0x000fe20000000800 */
[----:B------:R-:W-:Y:S01]  /*1fa90*/  @!PT LDS RZ, [RZ] ;  /* 0x00000000fffff984 */ /* 0x000fe20000000800 */
[----:B------:R-:W-:Y:S01]  /*1faa0*/  @!PT LDS RZ, [RZ] ;  /* 0x00000000fffff984 */ /* 0x000fe20000000800 */
[----:B------:R2:W-:Y:S01]  /*1fab0*/  @P4 LDGSTS.E.BYPASS.LTC128B.128 [R237+0x14000], [R4.64+0x100] ;  /* 0x1400010004ed4fae */ /* 0x0005e2000b901d44 */
[----:B------:R-:W-:-:S03]  /*1fac0*/  IMAD.SHL.U32 R0, R0, 0x2, RZ ;  /* 0x0000000200007824 */ /* 0x000fc600078e00ff */
[----:B------:R-:W-:Y:S02]  /*1fad0*/  @!P4 STS.128 [R237+0x14000], RZ ;  /* 0x014000ffed00c388 */ /* 0x000fe40000000c00 */
[----:B------:R-:W-:-:S05]  /*1fae0*/  LOP3.LUT R0, R0, 0x6, RZ, 0xc0, !PT ;  /* 0x0000000600007812 */ /* 0x000fca00078ec0ff */
[----:B------:R-:W-:Y:S02]  /*1faf0*/  IMAD R0, R240, 0x40, R0 ;  /* 0x00000040f0007824 */ /* 0x000fe400078e0200 */
[----:B--2---:R-:W-:Y:S02]  /*1fb00*/  @P3 IMAD.MOV.U32 R4, RZ, RZ, R198 ;  /* 0x000000ffff043224 */ /* 0x004fe400078e00c6 */
[----:B------:R-:W-:-:S05]  /*1fb10*/  @P3 IMAD.MOV.U32 R5, RZ, RZ, R199 ;  /* 0x000000ffff053224 */ /* 0x000fca00078e00c7 */
        /* <DEDUP_REMOVED lines=66> */
[----:B---3--:R-:W3:Y:S04]  /*1ff40*/  LDSM.16.M88.4 R12, [R217+0x8800] ;  /* 0x00880000d90c783b */ /* 0x008ee80000000200 */
[----:B--2---:R-:W-:Y:S04]  /*1ff50*/  LDSM.16.M88.4 R4, [R217+0x9000] ;  /* 0x00900000d904783b */ /* 0x004fe80000000200 */
[----:B-----5:R-:W2:Y:S04]  /*1ff60*/  LDSM.16.M88.4 R20, [R217+0x8000] ;  /* 0x00800000d914783b */ /* 0x020ea80000000200 */
[----:B------:R-:W5:Y:S04]  /*1ff70*/  LDSM.16.M88.4 R168, [R217+0x9800] ;  /* 0x00980000d9a8783b */ /* 0x000f680000000200 */
[----:B-1----:R-:W-:Y:S04]  /*1ff80*/  LDSM.16.M88.4 R28, [R166] ;  /* 0x00000000a61c783b */ /* 0x002fe80000000200 */
[----:B------:R-:W1:Y:S04]  /*1ff90*/  LDSM.16.M88.4 R32, [R216] ;  /* 0x00000000d820783b */ /* 0x000e680000000200 */
[----:B------:R-:W1:Y:S04]  /*1ffa0*/  LDSM.16.M88.4 R172, [R214] ;  /* 0x00000000d6ac783b */ /* 0x000e680000000200 */
[----:B------:R-:W-:Y:S04]  /*1ffb0*/  LDSM.16.M88.4 R176, [R215+0x8000] ;  /* 0x00800000d7b0783b */ /* 0x000fe80000000200 */
[----:B------:R-:W-:Y:S04]  /*1ffc0*/  LDSM.16.M88.4 R192, [R215+0xd800] ;  /* 0x00d80000d7c0783b */ /* 0x000fe80000000200 */
[----:B------:R-:W0:Y:S01]  /*1ffd0*/  LDGDEPBAR ;  /* 0x00000000000079af */ /* 0x000e220000000000 */
[C---:B---3--:R-:W-:Y:S08]  /*1ffe0*/  HMMA.16816.F32 R16, R180.reuse, R12, RZ ;  /* 0x0000000cb410723c */ /* 0x048ff000000018ff */
[C---:B--2---:R-:W-:Y:S08]  /*1fff0*/  HMMA.16816.F32 R24, R180.reuse, R20, RZ ;  /* 0x00000014b418723c */ /* 0x044ff000000018ff */
[C---:B------:R-:W-:Y:S08]  /*20000*/  HMMA.16816.F32 R20, R180.reuse, R22, RZ ;  /* 0x00000016b414723c */ /* 0x040ff000000018ff */
[C---:B----4-:R-:W-:Y:S08]  /*20010*/  HMMA.16816.F32 R8, R180.reuse, R4, RZ ;  /* 0x00000004b408723c */ /* 0x050ff000000018ff */
[C---:B------:R-:W-:Y:S08]  /*20020*/  HMMA.16816.F32 R12, R180.reuse, R14, RZ ;  /* 0x0000000eb40c723c */ /* 0x040ff000000018ff */
[C---:B------:R-:W-:Y:S08]  /*20030*/  HMMA.16816.F32 R4, R180.reuse, R6, RZ ;  /* 0x00000006b404723c */ /* 0x040ff000000018ff */
[C---:B-----5:R-:W-:Y:S08]  /*20040*/  HMMA.16816.F32 R184, R180.reuse, R168, RZ ;  /* 0x000000a8b4b8723c */ /* 0x060ff000000018ff */
[----:B------:R-:W-:Y:S01]  /*20050*/  HMMA.16816.F32 R180, R180, R170, RZ ;  /* 0x000000aab4b4723c */ /* 0x000fe200000018ff */
[----:B------:R-:W2:Y:S07]  /*20060*/  LDSM.16.M88.4 R168, [R213] ;  /* 0x00000000d5a8783b */ /* 0x000eae0000000200 */
[C---:B-1----:R-:W-:Y:S08]  /*20070*/  HMMA.16816.F32 R24, R28.reuse, R32, R24 ;  /* 0x000000201c18723c */ /* 0x042ff00000001818 */
[C---:B------:R-:W-:Y:S01]  /*20080*/  HMMA.16816.F32 R20, R28.reuse, R34, R20 ;  /* 0x000000221c14723c */ /* 0x040fe20000001814 */
[----:B------:R-:W1:Y:S07]  /*20090*/  LDSM.16.M88.4 R32, [R212] ;  /* 0x00000000d420783b */ /* 0x000e6e0000000200 */
[C---:B------:R-:W-:Y:S07]  /*200a0*/  HMMA.16816.F32 R16, R28.reuse, R172, R16 ;  /* 0x000000ac1c10723c */ /* 0x040fee0000001810 */
[----:B------:R-:W-:Y:S01]  /*200b0*/  SHF.R.S32.HI R172, RZ, 0x1f, R165 ;  /* 0x0000001fffac7819 */ /* 0x000fe200000114a5 */
[----:B------:R-:W-:Y:S03]  /*200c0*/  HMMA.16816.F32 R12, R28, R174, R12 ;  /* 0x000000ae1c0c723c */ /* 0x000fe6000000180c */
[----:B------:R-:W-:-:S04]  /*200d0*/  LEA.HI R172, R172, R165, RZ, 0x3 ;  /* 0x000000a5acac7211 */ /* 0x000fc800078f18ff */
[----:B------:R-:W-:Y:S01]  /*200e0*/  LOP3.LUT R172, R172, 0xfffffff8, RZ, 0xc0, !PT ;  /* 0xfffffff8acac7812 */ /* 0x000fe200078ec0ff */
[C---:B--2---:R-:W-:Y:S04]  /*200f0*/  HMMA.16816.F32 R8, R28.reuse, R168, R8 ;  /* 0x000000a81c08723c */ /* 0x044fe80000001808 */
[----:B------:R-:W-:Y:S02]  /*20100*/  IMAD.IADD R165, R165, 0x1, -R172 ;  /* 0x00000001a5a57824 */ /* 0x000fe400078e0aac */
[----:B------:R-:W-:Y:S03]  /*20110*/  LDSM.16.M88.4 R172, [R215+0x8800] ;  /* 0x00880000d7ac783b */ /* 0x000fe60000000200 */
[----:B------:R-:W-:Y:S01]  /*20120*/  LOP3.LUT P1, RZ, R165, 0x4, RZ, 0xc0, !PT ;  /* 0x00000004a5ff7812 */ /* 0x000fe2000782c0ff */
[----:B------:R-:W-:Y:S01]  /*20130*/  IMAD.MOV.U32 R165, RZ, RZ, 0x20 ;  /* 0x00000020ffa57424 */ /* 0x000fe200078e00ff */
[----:B------:R-:W-:Y:S01]  /*20140*/  HMMA.16816.F32 R4, R28, R170, R4 ;  /* 0x000000aa1c04723c */ /* 0x000fe20000001804 */
[----:B------:R-:W-:Y:S03]  /*20150*/  LDSM.16.M88.4 R168, [R215+0x9000] ;  /* 0x00900000d7a8783b */ /* 0x000fe60000000200 */
[----:B------:R-:W-:-:S02]  /*20160*/  SEL R165, R165, 0xffffffe0, !P1 ;  /* 0xffffffe0a5a57807 */ /* 0x000fc40004800000 */
[C---:B------:R-:W-:Y:S02]  /*20170*/  ISETP.GE.AND P1, PT, R0.reuse, R248, PT ;  /* 0x000000f80000720c */ /* 0x040fe40003f26270 */
[----:B-1----:R-:W-:Y:S01]  /*20180*/  HMMA.16816.F32 R184, R28, R32, R184 ;  /* 0x000000201cb8723c */ /* 0x002fe200000018b8 */
[----:B------:R-:W-:Y:S01]  /*20190*/  IMAD R165, R165, 0x2, R218 ;  /* 0x00000002a5a57824 */ /* 0x000fe200078e02da */
[----:B------:R-:W-:-:S04]  /*201a0*/  ISETP.GE.OR P1, PT, R0, R244, !P1 ;  /* 0x000000f40000720c */ /* 0x000fc80004f26670 */
[----:B------:R-:W-:Y:S02]  /*201b0*/  LDSM.16.M88.4 R188, [R165+0x4000] ;  /* 0x00400000a5bc783b */ /* 0x000fe40000000200 */
[----:B------:R-:W-:Y:S02]  /*201c0*/  HMMA.16816.F32 R180, R28, R34, R180 ;  /* 0x000000221cb4723c */ /* 0x000fe400000018b4 */
[----:B------:R-:W1:Y:S04]  /*201d0*/  LDSM.16.M88.4 R28, [R165] ;  /* 0x00000000a51c783b */ /* 0x000e680000000200 */
[----:B------:R-:W2:Y:S02]  /*201e0*/  LDSM.16.M88.4 R32, [R215+0x9800] ;  /* 0x00980000d720783b */ /* 0x000ea40000000200 */
[C---:B-1----:R-:W-:Y:S08]  /*201f0*/  HMMA.16816.F32 R24, R28.reuse, R176, R24 ;  /* 0x000000b01c18723c */ /* 0x042ff00000001818 */
[C---:B------:R-:W-:Y:S01]  /*20200*/  HMMA.16816.F32 R20, R28.reuse, R178, R20 ;  /* 0x000000b21c14723c */ /* 0x040fe20000001814 */
[----:B------:R-:W-:Y:S07]  /*20210*/  LDSM.16.M88.4 R176, [R211] ;  /* 0x00000000d3b0783b */ /* 0x000fee0000000200 */
        /* <DEDUP_REMOVED lines=8> */
[----:B------:R-:W1:Y:S04]  /*202a0*/  LDSM.16.M88.4 R28, [R2] ;  /* 0x00000000021c783b */ /* 0x000e680000000200 */
[----:B------:R-:W2:Y:S03]  /*202b0*/  LDSM.16.M88.4 R32, [R211+0x1800] ;  /* 0x00180000d320783b */ /* 0x000ea60000000200 */
        /* <DEDUP_REMOVED lines=11> */
[----:B------:R-:W1:Y:S04]  /*20370*/  LDSM.16.M88.4 R28, [R218+0x2000] ;  /* 0x00200000da1c783b */ /* 0x000e680000000200 */
[----:B------:R-:W2:Y:S03]  /*20380*/  LDSM.16.M88.4 R32, [R217+0xb800] ;  /* 0x00b80000d920783b */ /* 0x000ea60000000200 */
        /* <DEDUP_REMOVED lines=8> */
[----:B------:R-:W-:Y:S07]  /*20410*/  LDSM.16.M88.4 R168, [R208] ;  /* 0x00000000d0a8783b */ /* 0x000fee0000000200 */
[C---:B--2---:R-:W-:Y:S08]  /*20420*/  HMMA.16816.F32 R184, R28.reuse, R32, R184 ;  /* 0x000000201cb8723c */ /* 0x044ff000000018b8 */
[----:B------:R-:W-:Y:S01]  /*20430*/  HMMA.16816.F32 R180, R28, R34, R180 ;  /* 0x000000221cb4723c */ /* 0x000fe200000018b4 */
[----:B------:R-:W1:Y:S04]  /*20440*/  LDSM.16.M88.4 R28, [R166+0x2000] ;  /* 0x00200000a61c783b */ /* 0x000e680000000200 */
[----:B------:R-:W2:Y:S03]  /*20450*/  LDSM.16.M88.4 R32, [R207] ;  /* 0x00000000cf20783b */ /* 0x000ea60000000200 */
        /* <DEDUP_REMOVED lines=64> */
[----:B------:R-:W3:Y:S11]  /*20860*/  LDSM.16.M88.4 R28, [R215+0xd000] ;  /* 0x00d00000d71c783b */ /* 0x000ef60000000200 */
        /* <DEDUP_REMOVED lines=9> */
[C---:B---3--:R-:W-:Y:S08]  /*20900*/  HMMA.16816.F32 R8, R188.reuse, R28, R8 ;  /* 0x0000001cbc08723c */ /* 0x048ff00000001808 */
[----:B------:R-:W-:Y:S01]  /*20910*/  HMMA.16816.F32 R4, R188, R30, R4 ;  /* 0x0000001ebc04723c */ /* 0x000fe20000001804 */
[----:B------:R-:W1:Y:S04]  /*20920*/  LDSM.16.M88.4 R28, [R2+0x4000] ;  /* 0x00400000021c783b */ /* 0x000e680000000200 */
[----:B------:R-:W-:Y:S03]  /*20930*/  LDSM.16.M88.4 R188, [R217+0xf800] ;  /* 0x00f80000d9bc783b */ /* 0x000fe60000000200 */
[C---:B-1----:R-:W-:Y:S08]  /*20940*/  HMMA.16816.F32 R16, R28.reuse, R168, R16 ;  /* 0x000000a81c10723c */ /* 0x042ff00000001810 */
[C---:B------:R-:W-:Y:S01]  /*20950*/  HMMA.16816.F32 R12, R28.reuse, R170, R12 ;  /* 0x000000aa1c0c723c */ /* 0x040fe2000000180c */
[----:B------:R-:W1:Y:S07]  /*20960*/  LDSM.16.M88.4 R168, [R217+0xe000] ;  /* 0x00e00000d9a8783b */ /* 0x000e6e0000000200 */
[C---:B------:R-:W-:Y:S08]  /*20970*/  HMMA.16816.F32 R8, R28.reuse, R32, R8 ;  /* 0x000000201c08723c */ /* 0x040ff00000001808 */
[C---:B------:R-:W-:Y:S01]  /*20980*/  HMMA.16816.F32 R4, R28.reuse, R34, R4 ;  /* 0x000000221c04723c */ /* 0x040fe20000001804 */
[----:B------:R-:W2:Y:S07]  /*20990*/  LDSM.16.M88.4 R32, [R217+0xe800] ;  /* 0x00e80000d920783b */ /* 0x000eae0000000200 */
[C---:B------:R-:W-:Y:S08]  /*209a0*/  HMMA.16816.F32 R24, R28.reuse, R176, R24 ;  /* 0x000000b01c18723c */ /* 0x040ff00000001818 */
[C---:B------:R-:W-:Y:S01]  /*209b0*/  HMMA.16816.F32 R20, R28.reuse, R178, R20 ;  /* 0x000000b21c14723c */ /* 0x040fe20000001814 */
[----:B------:R3:W-:Y:S07]  /*209c0*/  LDSM.16.M88.4 R176, [R166+0x6000] ;  /* 0x00600000a6b0783b */ /* 0x0007ee0000000200 */
[C---:B------:R-:W-:Y:S08]  /*209d0*/  HMMA.16816.F32 R184, R28.reuse, R172, R184 ;  /* 0x000000ac1cb8723c */ /* 0x040ff000000018b8 */
[----:B------:R-:W-:Y:S01]  /*209e0*/  HMMA.16816.F32 R180, R28, R174, R180 ;  /* 0x000000ae1cb4723c */ /* 0x000fe200000018b4 */
[----:B------:R-:W4:Y:S04]  /*209f0*/  LDSM.16.M88.4 R28, [R217+0xf000] ;  /* 0x00f00000d91c783b */ /* 0x000f280000000200 */
[----:B------:R-:W-:Y:S03]  /*20a00*/  LDSM.16.M88.4 R172, [R202] ;  /* 0x00000000caac783b */ /* 0x000fe60000000200 */
[----:B-1----:R-:W-:Y:S01]  /*20a10*/  HMMA.16816.F32 R24, R192, R168, R24 ;  /* 0x000000a8c018723c */ /* 0x002fe20000001818 */
[----:B---3--:R-:W-:-:S04]  /*20a20*/  IADD3 R166, R0, 0x1, RZ ;  /* 0x0000000100a67810 */ /* 0x008fc80007ffe0ff */
[C---:B------:R-:W-:Y:S02]  /*20a30*/  ISETP.GE.AND P6, PT, R166.reuse, R248, PT ;  /* 0x000000f8a600720c */ /* 0x040fe40003fc6270 */
[C---:B------:R-:W-:Y:S01]  /*20a40*/  ISETP.GE.AND P2, PT, R166.reuse, R247, PT ;  /* 0x000000f7a600720c */ /* 0x040fe20003f46270 */
[----:B------:R-:W-:Y:S01]  /*20a50*/  HMMA.16816.F32 R20, R192, R170, R20 ;  /* 0x000000aac014723c */ /* 0x000fe20000001814 */
[----:B------:R-:W1:Y:S01]  /*20a60*/  LDSM.16.M88.4 R168, [R201] ;  /* 0x00000000c9a8783b */ /* 0x000e620000000200 */
[C---:B------:R-:W-:Y:S02]  /*20a70*/  ISETP.GE.OR P6, PT, R166.reuse, R244, !P6 ;  /* 0x000000f4a600720c */ /* 0x040fe400077c6670 */
[----:B------:R-:W-:-:S04]  /*20a80*/  ISETP.GE.OR P2, PT, R166, R246, !P2 ;  /* 0x000000f6a600720c */ /* 0x000fc80005746670 */
[C---:B--2---:R-:W-:Y:S08]  /*20a90*/  HMMA.16816.F32 R16, R192.reuse, R32, R16 ;  /* 0x00000020c010723c */ /* 0x044ff00000001810 */
[C---:B------:R-:W-:Y:S01]  /*20aa0*/  HMMA.16816.F32 R12, R192.reuse, R34, R12 ;  /* 0x00000022c00c723c */ /* 0x040fe2000000180c */
[----:B------:R-:W2:Y:S07]  /*20ab0*/  LDSM.16.M88.4 R32, [R200] ;  /* 0x00000000c820783b */ /* 0x000eae0000000200 */
[C---:B------:R-:W-:Y:S08]  /*20ac0*/  HMMA.16816.F32 R184, R192.reuse, R188, R184 ;  /* 0x000000bcc0b8723c */ /* 0x040ff000000018b8 */
[C---:B----4-:R-:W-:Y:S08]  /*20ad0*/  HMMA.16816.F32 R8, R192.reuse, R28, R8 ;  /* 0x0000001cc008723c */ /* 0x050ff00000001808 */
[C---:B------:R-:W-:Y:S01]  /*20ae0*/  HMMA.16816.F32 R4, R192.reuse, R30, R4 ;  /* 0x0000001ec004723c */ /* 0x040fe20000001804 */
[----:B------:R-:W3:Y:S07]  /*20af0*/  LDSM.16.M88.4 R28, [R167] ;  /* 0x00000000a71c783b */ /* 0x000eee0000000200 */
[----:B------:R-:W-:Y:S01]  /*20b00*/  HMMA.16816.F32 R180, R192, R190, R180 ;  /* 0x000000bec0b4723c */ /* 0x000fe200000018b4 */
[----:B------:R-:W-:Y:S07]  /*20b10*/  LDSM.16.M88.4 R188, [R215+0xe800] ;  /* 0x00e80000d7bc783b */ /* 0x000fee0000000200 */
        /* <DEDUP_REMOVED lines=8> */
[----:B------:R-:W4:Y:S07]  /*20ba0*/  LDSM.16.M88.4 R172, [R215+0xf000] ;  /* 0x00f00000d7ac783b */ /* 0x000f2e0000000200 */
[C---:B---3--:R-:W-:Y:S08]  /*20bb0*/  HMMA.16816.F32 R184, R176.reuse, R28, R184 ;  /* 0x0000001cb0b8723c */ /* 0x048ff000000018b8 */
[----:B------:R-:W-:Y:S01]  /*20bc0*/  HMMA.16816.F32 R180, R176, R30, R180 ;  /* 0x0000001eb0b4723c */ /* 0x000fe200000018b4 */
[----:B------:R-:W3:Y:S04]  /*20bd0*/  LDSM.16.M88.4 R28, [R215+0xf800] ;  /* 0x00f80000d71c783b */ /* 0x000ee80000000200 */
[----:B------:R5:W-:Y:S03]  /*20be0*/  LDSM.16.M88.4 R176, [R2+0x6000] ;  /* 0x0060000002b0783b */ /* 0x000be60000000200 */
[C---:B-1----:R-:W-:Y:S07]  /*20bf0*/  HMMA.16816.F32 R16, R168.reuse, R188, R16 ;  /* 0x000000bca810723c */ /* 0x042fee0000001810 */
[----:B------:R-:W-:Y:S01]  /*20c00*/  IMAD.MOV.U32 R189, RZ, RZ, R198 ;  /* 0x000000ffffbd7224 */ /* 0x000fe200078e00c6 */
[----:B--2---:R-:W-:Y:S01]  /*20c10*/  HMMA.16816.F32 R24, R168, R32, R24 ;  /* 0x00000020a818723c */ /* 0x004fe20000001818 */
[----:B------:R-:W-:-:S07]  /*20c20*/  IMAD.MOV.U32 R188, RZ, RZ, R199 ;  /* 0x000000ffffbc7224 */ /* 0x000fce00078e00c7 */
[----:B------:R-:W-:Y:S01]  /*20c30*/  HMMA.16816.F32 R20, R168, R34, R20 ;  /* 0x00000022a814723c */ /* 0x000fe20000001814 */
[----:B------:R-:W1:Y:S01]  /*20c40*/  LDSM.16.M88.4 R32, [R211+0x6000] ;  /* 0x00600000d320783b */ /* 0x000e620000000200 */
[----:B-----5:R-:W-:-:S06]  /*20c50*/  IMAD.IADD R2, R245, 0x1, -R0 ;  /* 0x00000001f5027824 */ /* 0x020fcc00078e0a00 */
[----:B------:R-:W-:Y:S01]  /*20c60*/  HMMA.16816.F32 R12, R168, R190, R12 ;  /* 0x000000bea80c723c */ /* 0x000fe2000000180c */
[----:B------:R-:W-:Y:S01]  /*20c70*/  IABS R165, R2 ;  /* 0x0000000200a57213 */ /* 0x000fe20000000000 */
[----:B------:R-:W-:-:S05]  /*20c80*/  IMAD.IADD R2, R243, 0x1, -R0 ;  /* 0x00000001f3027824 */ /* 0x000fca00078e0a00 */
[----:B------:R-:W-:Y:S01]  /*20c90*/  IABS R2, R2 ;  /* 0x0000000200027213 */ /* 0x000fe20000000000 */
[C---:B----4-:R-:W-:Y:S01]  /*20ca0*/  HMMA.16816.F32 R8, R168.reuse, R172, R8 ;  /* 0x000000aca808723c */ /* 0x050fe20000001808 */
[----:B------:R-:W-:Y:S07]  /*20cb0*/  I2F R165, R165 ;  /* 0x000000a500a57306 */ /* 0x000fee0000201400 */
[C---:B---3--:R-:W-:Y:S01]  /*20cc0*/  HMMA.16816.F32 R184, R168.reuse, R28, R184 ;  /* 0x0000001ca8b8723c */ /* 0x048fe200000018b8 */
[----:B------:R-:W2:Y:S07]  /*20cd0*/  I2F R2, R2 ;  /* 0x0000000200027306 */ /* 0x000eae0000201400 */
[C---:B------:R-:W-:Y:S01]  /*20ce0*/  HMMA.16816.F32 R180, R168.reuse, R30, R180 ;  /* 0x0000001ea8b4723c */ /* 0x040fe200000018b4 */
[----:B------:R-:W3:Y:S07]  /*20cf0*/  LDSM.16.M88.4 R28, [R211+0x6800] ;  /* 0x00680000d31c783b */ /* 0x000eee0000000200 */
[----:B------:R-:W-:Y:S07]  /*20d00*/  HMMA.16816.F32 R4, R168, R174, R4 ;  /* 0x000000aea804723c */ /* 0x000fee0000001804 */
[--C-:B------:R-:W-:Y:S01]  /*20d10*/  IMAD.IADD R168, R245, 0x1, -R166.reuse ;  /* 0x00000001f5a87824 */ /* 0x100fe200078e0aa6 */
[----:B-1----:R-:W-:Y:S01]  /*20d20*/  HMMA.16816.F32 R24, R176, R32, R24 ;  /* 0x00000020b018723c */ /* 0x002fe20000001818 */
[----:B------:R-:W-:-:S03]  /*20d30*/  IMAD.IADD R169, R243, 0x1, -R166 ;  /* 0x00000001f3a97824 */ /* 0x000fc600078e0aa6 */
[----:B------:R-:W-:-:S03]  /*20d40*/  IABS R168, R168 ;  /* 0x000000a800a87213 */ /* 0x000fc60000000000 */
[----:B------:R-:W-:Y:S01]  /*20d50*/  IADD3 R33, R0, 0x8, RZ ;  /* 0x0000000800217810 */ /* 0x000fe20007ffe0ff */
[----:B------:R-:W-:Y:S01]  /*20d60*/  HMMA.16816.F32 R20, R176, R34, R20 ;  /* 0x00000022b014723c */ /* 0x000fe20000001814 */
[----:B------:R-:W-:Y:S01]  /*20d70*/  IMAD.MOV.U32 R32, RZ, RZ, R168 ;  /* 0x000000ffff207224 */ /* 0x000fe200078e00a8 */
[----:B------:R-:W-:Y:S02]  /*20d80*/  IABS R168, R169 ;  /* 0x000000a900a87213 */ /* 0x000fe40000000000 */
[----:B------:R-:W-:-:S03]  /*20d90*/  IMAD.IADD R169, R243, 0x1, -R33 ;  /* 0x00000001f3a97824 */ /* 0x000fc600078e0a21 */
[----:B------:R-:W1:Y:S01]  /*20da0*/  I2F R32, R32 ;  /* 0x0000002000207306 */ /* 0x000e620000201400 */
[C---:B------:R-:W-:Y:S01]  /*20db0*/  IMAD.IADD R35, R245.reuse, 0x1, -R33 ;  /* 0x00000001f5237824 */ /* 0x040fe200078e0a21 */
[----:B------:R-:W-:Y:S02]  /*20dc0*/  IADD3 R34, R0, 0x9, RZ ;  /* 0x0000000900227810 */ /* 0x000fe40007ffe0ff */
[----:B------:R-:W-:Y:S02]  /*20dd0*/  IABS R166, R169 ;  /* 0x000000a900a67213 */ /* 0x000fe40000000000 */
[----:B------:R-:W-:Y:S02]  /*20de0*/  IABS R35, R35 ;  /* 0x0000002300237213 */ /* 0x000fe40000000000 */
[----:B------:R-:W4:Y:S01]  /*20df0*/  I2F R168, R168 ;  /* 0x000000a800a87306 */ /* 0x000f220000201400 */
[C---:B--2---:R-:W-:Y:S01]  /*20e00*/  FFMA.FTZ R2, -R242.reuse, R2, R26 ;  /* 0x00000002f2027223 */ /* 0x044fe2000001011a */
[C---:B---3--:R-:W-:Y:S06]  /*20e10*/  HMMA.16816.F32 R16, R176.reuse, R28, R16 ;  /* 0x0000001cb010723c */ /* 0x048fec0000001810 */
[----:B------:R-:W2:Y:S01]  /*20e20*/  I2F R35, R35 ;  /* 0x0000002300237306 */ /* 0x000ea20000201400 */
[----:B------:R-:W-:Y:S01]  /*20e30*/  FFMA.FTZ R28, -R242, R165, R24 ;  /* 0x000000a5f21c7223 */ /* 0x000fe20000010118 */
[----:B------:R-:W-:Y:S01]  /*20e40*/  IADD3 R165, R0, 0x10, RZ ;  /* 0x0000001000a57810 */ /* 0x000fe20007ffe0ff */
[----:B-1----:R-:W-:Y:S01]  /*20e50*/  FFMA.FTZ R26, -R242, R32, R25 ;  /* 0x00000020f21a7223 */ /* 0x002fe20000010119 */
[----:B------:R-:W-:Y:S01]  /*20e60*/  HMMA.16816.F32 R12, R176, R30, R12 ;  /* 0x0000001eb00c723c */ /* 0x000fe2000000180c */
[C---:B------:R-:W-:Y:S01]  /*20e70*/  IMAD.IADD R24, R245.reuse, 0x1, -R34 ;  /* 0x00000001f5187824 */ /* 0x040fe200078e0a22 */
[----:B------:R-:W-:Y:S01]  /*20e80*/  FSEL R32, R28, -INF , !P1 ;  /* 0xff8000001c207808 */ /* 0x000fe20004800000 */
[----:B------:R-:W-:Y:S01]  /*20e90*/  IMAD.IADD R169, R245, 0x1, -R165 ;  /* 0x00000001f5a97824 */ /* 0x000fe200078e0aa5 */
[----:B------:R-:W-:Y:S01]  /*20ea0*/  ISETP.GE.AND P1, PT, R0, R247, PT ;  /* 0x000000f70000720c */ /* 0x000fe20003f26270 */
[----:B----4-:R-:W-:Y:S01]  /*20eb0*/  FFMA.FTZ R27, -R242, R168, R27 ;  /* 0x000000a8f21b7223 */ /* 0x010fe2000001011b */
[----:B------:R-:W-:Y:S01]  /*20ec0*/  IABS R24, R24 ;  /* 0x0000001800187213 */ /* 0x000fe20000000000 */
[----:B------:R1:W3:Y:S01]  /*20ed0*/  I2F R25, R166 ;  /* 0x000000a600197306 */ /* 0x0002e20000201400 */
[----:B------:R-:W-:-:S02]  /*20ee0*/  ISETP.GE.OR P1, PT, R0, R246, !P1 ;  /* 0x000000f60000720c */ /* 0x000fc40004f26670 */
[----:B------:R-:W-:Y:S02]  /*20ef0*/  IABS R169, R169 ;  /* 0x000000a900a97213 */ /* 0x000fe40000000000 */
[----:B------:R-:W-:Y:S01]  /*20f00*/  FSEL R28, R2, -INF , !P1 ;  /* 0xff800000021c7808 */ /* 0x000fe20004800000 */
[----:B------:R-:W-:Y:S01]  /*20f10*/  IMAD.IADD R2, R243, 0x1, -R165 ;  /* 0x00000001f3027824 */ /* 0x000fe200078e0aa5 */
[----:B------:R-:W-:Y:S01]  /*20f20*/  ISETP.GE.AND P1, PT, R33, R248, PT ;  /* 0x000000f82100720c */ /* 0x000fe20003f26270 */
[----:B--2---:R-:W-:Y:S01]  /*20f30*/  FFMA.FTZ R29, -R242, R35, R20 ;  /* 0x00000023f21d7223 */ /* 0x004fe20000010114 */
[----:B------:R-:W-:Y:S01]  /*20f40*/  IADD3 R20, R0, 0x11, RZ ;  /* 0x0000001100147810 */ /* 0x000fe20007ffe0ff */
[----:B------:R-:W2:Y:S01]  /*20f50*/  I2F R24, R24 ;  /* 0x0000001800187306 */ /* 0x000ea20000201400 */
[----:B------:R-:W-:Y:S02]  /*20f60*/  FSEL R35, R26, -INF , !P6 ;  /* 0xff8000001a237808 */ /* 0x000fe40007000000 */
[----:B------:R-:W-:-:S02]  /*20f70*/  IABS R26, R2 ;  /* 0x00000002001a7213 */ /* 0x000fc40000000000 */
[----:B------:R-:W-:Y:S01]  /*20f80*/  FSEL R2, R27, -INF , !P2 ;  /* 0xff8000001b027808 */ /* 0x000fe20005000000 */
[----:B-1----:R-:W-:Y:S01]  /*20f90*/  IMAD.IADD R166, R243, 0x1, -R34 ;  /* 0x00000001f3a67824 */ /* 0x002fe200078e0a22 */
[----:B------:R-:W-:Y:S01]  /*20fa0*/  ISETP.GE.AND P6, PT, R33, R247, PT ;  /* 0x000000f72100720c */ /* 0x000fe20003fc6270 */
[----:B------:R-:W-:Y:S01]  /*20fb0*/  IMAD.IADD R27, R245, 0x1, -R20 ;  /* 0x00000001f51b7824 */ /* 0x000fe200078e0a14 */
[----:B------:R-:W-:Y:S01]  /*20fc0*/  ISETP.GE.AND P2, PT, R34, R248, PT ;  /* 0x000000f82200720c */ /* 0x000fe20003f46270 */
[C---:B---3--:R-:W-:Y:S01]  /*20fd0*/  FFMA.FTZ R22, -R242.reuse, R25, R22 ;  /* 0x00000019f2167223 */ /* 0x048fe20000010116 */
[----:B------:R-:W-:Y:S01]  /*20fe0*/  IABS R166, R166 ;  /* 0x000000a600a67213 */ /* 0x000fe20000000000 */
[----:B------:R-:W1:Y:S01]  /*20ff0*/  I2F R169, R169 ;  /* 0x000000a900a97306 */ /* 0x000e620000201400 */
[----:B------:R-:W-:Y:S02]  /*21000*/  IABS R27, R27 ;  /* 0x0000001b001b7213 */ /* 0x000fe40000000000 */
[----:B------:R-:W-:Y:S01]  /*21010*/  ISETP.GE.OR P6, PT, R33, R246, !P6 ;  /* 0x000000f62100720c */ /* 0x000fe200077c6670 */
[----:B--2---:R-:W-:Y:S01]  /*21020*/  FFMA.FTZ R21, -R242, R24, R21 ;  /* 0x00000018f2157223 */ /* 0x004fe20000010115 */
[----:B------:R-:W-:-:S02]  /*21030*/  ISETP.GE.OR P2, PT, R34, R244, !P2 ;  /* 0x000000f42200720c */ /* 0x000fc40005746670 */
[----:B------:R-:W-:Y:S01]  /*21040*/  ISETP.GE.OR P1, PT, R33, R244, !P1 ;  /* 0x000000f42100720c */ /* 0x000fe20004f26670 */
[----:B------:R-:W2:Y:S01]  /*21050*/  I2F R168, R166 ;  /* 0x000000a600a87306 */ /* 0x000ea20000201400 */
[----:B------:R-:W-:Y:S01]  /*21060*/  FSEL R252, R22, -INF , !P6 ;  /* 0xff80000016fc7808 */ /* 0x000fe20007000000 */
[----:B------:R-:W-:Y:S01]  /*21070*/  IMAD.IADD R22, R243, 0x1, -R20 ;  /* 0x00000001f3167824 */ /* 0x000fe200078e0a14 */
[----:B------:R-:W-:Y:S02]  /*21080*/  FSEL R33, R21, -INF , !P2 ;  /* 0xff80000015217808 */ /* 0x000fe40005000000 */
[----:B------:R-:W-:Y:S02]  /*21090*/  IADD3 R21, R0, 0x18, RZ ;  /* 0x0000001800157810 */ /* 0x000fe40007ffe0ff */
[----:B------:R-:W-:Y:S01]  /*210a0*/  FSEL R29, R29, -INF , !P1 ;  /* 0xff8000001d1d7808 */ /* 0x000fe20004800000 */
[----:B------:R3:W4:Y:S01]  /*210b0*/  I2F R166, R26 ;  /* 0x0000001a00a67306 */ /* 0x0007220000201400 */
[----:B------:R-:W-:Y:S01]  /*210c0*/  ISETP.GE.AND P1, PT, R34, R247, PT ;  /* 0x000000f72200720c */ /* 0x000fe20003f26270 */
[----:B------:R-:W-:Y:S01]  /*210d0*/  IMAD.IADD R31, R245, 0x1, -R21 ;  /* 0x00000001f51f7824 */ /* 0x000fe200078e0a15 */
[----:B------:R-:W-:Y:S01]  /*210e0*/  IABS R22, R22 ;  /* 0x0000001600167213 */ /* 0x000fe20000000000 */
[----:B-1----:R-:W-:Y:S01]  /*210f0*/  FFMA.FTZ R169, -R242, R169, R16 ;  /* 0x000000a9f2a97223 */ /* 0x002fe20000010110 */
[----:B------:R-:W-:-:S02]  /*21100*/  ISETP.GE.AND P6, PT, R165, R248, PT ;  /* 0x000000f8a500720c */ /* 0x000fc40003fc6270 */
[----:B------:R-:W-:Y:S01]  /*21110*/  ISETP.GE.OR P1, PT, R34, R246, !P1 ;  /* 0x000000f62200720c */ /* 0x000fe20004f26670 */
[----:B--2---:R-:W-:Y:S01]  /*21120*/  FFMA.FTZ R23, -R242, R168, R23 ;  /* 0x000000a8f2177223 */ /* 0x004fe20000010117 */
[----:B------:R-:W-:Y:S01]  /*21130*/  ISETP.GE.OR P6, PT, R165, R244, !P6 ;  /* 0x000000f4a500720c */ /* 0x000fe200077c6670 */
[----:B------:R-:W1:Y:S01]  /*21140*/  I2F R22, R22 ;  /* 0x0000001600167306 */ /* 0x000e620000201400 */
[----:B------:R-:W-:Y:S02]  /*21150*/  IABS R31, R31 ;  /* 0x0000001f001f7213 */ /* 0x000fe40000000000 */
[----:B------:R-:W-:Y:S02]  /*21160*/  FSEL R16, R23, -INF , !P1 ;  /* 0xff80000017107808 */ /* 0x000fe40004800000 */
[----:B------:R-:W-:Y:S01]  /*21170*/  ISETP.GE.AND P2, PT, R165, R247, PT ;  /* 0x000000f7a500720c */ /* 0x000fe20003f46270 */
[----:B---3--:R-:W-:Y:S01]  /*21180*/  IMAD.MOV.U32 R26, RZ, RZ, R27 ;  /* 0x000000ffff1a7224 */ /* 0x008fe200078e001b */
[----:B------:R-:W-:Y:S01]  /*21190*/  ISETP.GE.AND P1, PT, R20, R248, PT ;  /* 0x000000f81400720c */ /* 0x000fe20003f26270 */
[----:B----4-:R-:W-:Y:S01]  /*211a0*/  FFMA.FTZ R166, -R242, R166, R18 ;  /* 0x000000a6f2a67223 */ /* 0x010fe20000010112 */
[----:B------:R-:W-:Y:S01]  /*211b0*/  IADD3 R18, R0, 0x19, RZ ;  /* 0x0000001900127810 */ /* 0x000fe20007ffe0ff */
[----:B------:R2:W3:Y:S01]  /*211c0*/  I2F R30, R26 ;  /* 0x0000001a001e7306 */ /* 0x0004e20000201400 */
[----:B------:R-:W-:-:S02]  /*211d0*/  FSEL R170, R169, -INF , !P6 ;  /* 0xff800000a9aa7808 */ /* 0x000fc40007000000 */
[----:B------:R-:W-:Y:S02]  /*211e0*/  ISETP.GE.AND P6, PT, R20, R247, PT ;  /* 0x000000f71400720c */ /* 0x000fe40003fc6270 */
[----:B------:R-:W-:Y:S01]  /*211f0*/  ISETP.GE.OR P2, PT, R165, R246, !P2 ;  /* 0x000000f6a500720c */ /* 0x000fe20005746670 */
[----:B-1----:R-:W-:Y:S01]  /*21200*/  FFMA.FTZ R19, -R242, R22, R19 ;  /* 0x00000016f2137223 */ /* 0x002fe20000010113 */
[C---:B------:R-:W-:Y:S01]  /*21210*/  ISETP.GE.OR P1, PT, R20.reuse, R244, !P1 ;  /* 0x000000f41400720c */ /* 0x040fe20004f26670 */
[----:B------:R1:W4:Y:S01]  /*21220*/  I2F R23, R31 ;  /* 0x0000001f00177306 */ /* 0x0003220000201400 */
[----:B------:R-:W-:Y:S02]  /*21230*/  ISETP.GE.OR P6, PT, R20, R246, !P6 ;  /* 0x000000f61400720c */ /* 0x000fe400077c6670 */
[----:B------:R-:W-:Y:S02]  /*21240*/  FSEL R174, R166, -INF , !P2 ;  /* 0xff800000a6ae7808 */ /* 0x000fe40005000000 */
[----:B------:R-:W-:-:S02]  /*21250*/  ISETP.GE.AND P2, PT, R21, R248, PT ;  /* 0x000000f81500720c */ /* 0x000fc40003f46270 */
[----:B------:R-:W-:Y:S01]  /*21260*/  FSEL R251, R19, -INF , !P6 ;  /* 0xff80000013fb7808 */ /* 0x000fe20007000000 */
[----:B--2---:R-:W2:Y:S01]  /*21270*/  LDSM.16.M88.4 R24, [R211+0x7000] ;  /* 0x00700000d318783b */ /* 0x004ea20000000200 */
[----:B---3--:R-:W-:Y:S01]  /*21280*/  FFMA.FTZ R30, -R242, R30, R17 ;  /* 0x0000001ef21e7223 */ /* 0x008fe20000010111 */
[----:B------:R-:W-:Y:S01]  /*21290*/  ISETP.GE.OR P2, PT, R21, R244, !P2 ;  /* 0x000000f41500720c */ /* 0x000fe20005746670 */
[----:B------:R-:W-:Y:S01]  /*212a0*/  IMAD.IADD R17, R243, 0x1, -R21 ;  /* 0x00000001f3117824 */ /* 0x000fe200078e0a15 */
[----:B------:R-:W-:Y:S02]  /*212b0*/  ISETP.GE.AND P6, PT, R18, R248, PT ;  /* 0x000000f81200720c */ /* 0x000fe40003fc6270 */
[----:B------:R-:W-:Y:S02]  /*212c0*/  FSEL R171, R30, -INF , !P1 ;  /* 0xff8000001eab7808 */ /* 0x000fe40004800000 */
[----:B------:R-:W-:Y:S01]  /*212d0*/  IABS R17, R17 ;  /* 0x0000001100117213 */ /* 0x000fe20000000000 */
[----:B-1----:R-:W-:Y:S01]  /*212e0*/  IMAD.IADD R31, R245, 0x1, -R18 ;  /* 0x00000001f51f7824 */ /* 0x002fe200078e0a12 */
[----:B------:R-:W-:Y:S01]  /*212f0*/  ISETP.GE.AND P1, PT, R21, R247, PT ;  /* 0x000000f71500720c */ /* 0x000fe20003f26270 */
[----:B----4-:R-:W-:Y:S01]  /*21300*/  FFMA.FTZ R12, -R242, R23, R12 ;  /* 0x00000017f20c7223 */ /* 0x010fe2000001010c */
[----:B------:R-:W-:-:S02]  /*21310*/  ISETP.GE.OR P6, PT, R18, R244, !P6 ;  /* 0x000000f41200720c */ /* 0x000fc400077c6670 */
[----:B------:R-:W1:Y:S01]  /*21320*/  I2F R17, R17 ;  /* 0x0000001100117306 */ /* 0x000e620000201400 */
[----:B------:R-:W-:Y:S02]  /*21330*/  IABS R20, R31 ;  /* 0x0000001f00147213 */ /* 0x000fe40000000000 */
[-C--:B------:R-:W-:Y:S01]  /*21340*/  ISETP.GE.OR P1, PT, R21, R246.reuse, !P1 ;  /* 0x000000f61500720c */ /* 0x080fe20004f26670 */
[----:B------:R-:W-:Y:S01]  /*21350*/  IMAD.IADD R21, R243, 0x1, -R18 ;  /* 0x00000001f3157824 */ /* 0x000fe200078e0a12 */
[----:B------:R-:W-:Y:S02]  /*21360*/  FSEL R172, R12, -INF , !P2 ;  /* 0xff8000000cac7808 */ /* 0x000fe40005000000 */
[C---:B------:R-:W-:Y:S01]  /*21370*/  ISETP.GE.AND P2, PT, R18.reuse, R247, PT ;  /* 0x000000f71200720c */ /* 0x040fe20003f46270 */
[----:B------:R-:W3:Y:S01]  /*21380*/  I2F R20, R20 ;  /* 0x0000001400147306 */ /* 0x000ee20000201400 */
[----:B------:R-:W-:Y:S02]  /*21390*/  IABS R21, R21 ;  /* 0x0000001500157213 */ /* 0x000fe40000000000 */
[----:B------:R-:W-:Y:S01]  /*213a0*/  ISETP.GE.OR P2, PT, R18, R246, !P2 ;  /* 0x000000f61200720c */ /* 0x000fe20005746670 */
[----:B-1----:R-:W-:Y:S01]  /*213b0*/  FFMA.FTZ R175, -R242, R17, R14 ;  /* 0x00000011f2af7223 */ /* 0x002fe2000001010e */
[----:B------:R-:W-:-:S03]  /*213c0*/  IADD3 R17, R0, 0x21, RZ ;  /* 0x0000002100117810 */ /* 0x000fc60007ffe0ff */
[----:B------:R-:W1:Y:S01]  /*213d0*/  I2F R14, R21 ;  /* 0x00000015000e7306 */ /* 0x000e620000201400 */
[----:B------:R-:W-:Y:S01]  /*213e0*/  FSEL R175, R175, -INF , !P1 ;  /* 0xff800000afaf7808 */ /* 0x000fe20004800000 */
[----:B---3--:R-:W-:Y:S01]  /*213f0*/  FFMA.FTZ R13, -R242, R20, R13 ;  /* 0x00000014f20d7223 */ /* 0x008fe2000001010d */
[----:B--2---:R-:W-:Y:S01]  /*21400*/  HMMA.16816.F32 R8, R176, R24, R8 ;  /* 0x00000018b008723c */ /* 0x004fe20000001808 */
[----:B------:R-:W-:-:S03]  /*21410*/  IMAD.IADD R20, R245, 0x1, -R17 ;  /* 0x00000001f5147824 */ /* 0x000fc600078e0a11 */
[----:B------:R-:W-:Y:S01]  /*21420*/  FSEL R173, R13, -INF , !P6 ;  /* 0xff8000000dad7808 */ /* 0x000fe20007000000 */
[----:B------:R-:W-:Y:S01]  /*21430*/  IMAD.IADD R13, R243, 0x1, -R17 ;  /* 0x00000001f30d7824 */ /* 0x000fe200078e0a11 */
[----:B------:R-:W-:Y:S02]  /*21440*/  IABS R20, R20 ;  /* 0x0000001400147213 */ /* 0x000fe40000000000 */
[----:B------:R-:W-:Y:S01]  /*21450*/  IADD3 R24, R0, 0x20, RZ ;  /* 0x0000002000187810 */ /* 0x000fe20007ffe0ff */
[----:B-1----:R-:W-:Y:S01]  /*21460*/  FFMA.FTZ R15, -R242, R14, R15 ;  /* 0x0000000ef20f7223 */ /* 0x002fe2000001010f */
[----:B------:R-:W-:Y:S01]  /*21470*/  IABS R13, R13 ;  /* 0x0000000d000d7213 */ /* 0x000fe20000000000 */
[----:B------:R-:W-:Y:S01]  /*21480*/  HMMA.16816.F32 R4, R176, R26, R4 ;  /* 0x0000001ab004723c */ /* 0x000fe20000001804 */
[C---:B------:R-:W-:Y:S01]  /*21490*/  ISETP.GE.AND P1, PT, R24.reuse, R248, PT ;  /* 0x000000f81800720c */ /* 0x040fe20003f26270 */
[--C-:B------:R-:W-:Y:S01]  /*214a0*/  IMAD.IADD R22, R245, 0x1, -R24.reuse ;  /* 0x00000001f5167824 */ /* 0x100fe200078e0a18 */
[----:B------:R-:W-:Y:S01]  /*214b0*/  FSEL R223, R15, -INF , !P2 ;  /* 0xff8000000fdf7808 */ /* 0x000fe20005000000 */
[----:B------:R-:W-:Y:S01]  /*214c0*/  IMAD.IADD R19, R243, 0x1, -R24 ;  /* 0x00000001f3137824 */ /* 0x000fe200078e0a18 */
[----:B------:R-:W-:Y:S01]  /*214d0*/  ISETP.GE.OR P1, PT, R24, R244, !P1 ;  /* 0x000000f41800720c */ /* 0x000fe20004f26670 */
[----:B------:R-:W1:Y:S01]  /*214e0*/  I2F R20, R20 ;  /* 0x0000001400147306 */ /* 0x000e620000201400 */
[----:B------:R-:W-:-:S02]  /*214f0*/  IABS R22, R22 ;  /* 0x0000001600167213 */ /* 0x000fc40000000000 */
[----:B------:R-:W-:Y:S02]  /*21500*/  IABS R19, R19 ;  /* 0x0000001300137213 */ /* 0x000fe40000000000 */
[C---:B------:R-:W-:Y:S02]  /*21510*/  ISETP.GE.AND P2, PT, R17.reuse, R248, PT ;  /* 0x000000f81100720c */ /* 0x040fe40003f46270 */
[----:B------:R-:W-:Y:S01]  /*21520*/  ISETP.GE.AND P6, PT, R24, R247, PT ;  /* 0x000000f71800720c */ /* 0x000fe20003fc6270 */
[----:B------:R-:W2:Y:S01]  /*21530*/  I2F R12, R22 ;  /* 0x00000016000c7306 */ /* 0x000ea20000201400 */
[----:B------:R-:W-:Y:S01]  /*21540*/  IMAD.MOV.U32 R18, RZ, RZ, R19 ;  /* 0x000000ffff127224 */ /* 0x000fe200078e0013 */
[----:B------:R-:W-:Y:S02]  /*21550*/  IADD3 R19, R0, 0x29, RZ ;  /* 0x0000002900137810 */ /* 0x000fe40007ffe0ff */
[----:B------:R-:W-:Y:S02]  /*21560*/  ISETP.GE.OR P2, PT, R17, R244, !P2 ;  /* 0x000000f41100720c */ /* 0x000fe40005746670 */
[----:B------:R-:W-:-:S02]  /*21570*/  ISETP.GE.OR P6, PT, R24, R246, !P6 ;  /* 0x000000f61800720c */ /* 0x000fc400077c6670 */
[----:B------:R3:W4:Y:S01]  /*21580*/  I2F R22, R13 ;  /* 0x0000000d00167306 */ /* 0x0007220000201400 */
[----:B-1----:R-:W-:Y:S02]  /*21590*/  FFMA.FTZ R9, -R242, R20, R9 ;  /* 0x00000014f2097223 */ /* 0x002fe40000010109 */
[----:B------:R-:W-:-:S03]  /*215a0*/  IMAD.IADD R20, R245, 0x1, -R19 ;  /* 0x00000001f5147824 */ /* 0x000fc600078e0a13 */
[----:B------:R-:W-:Y:S01]  /*215b0*/  FSEL R195, R9, -INF , !P2 ;  /* 0xff80000009c37808 */ /* 0x000fe20005000000 */
[----:B--2---:R-:W-:Y:S01]  /*215c0*/  FFMA.FTZ R12, -R242, R12, R8 ;  /* 0x0000000cf20c7223 */ /* 0x004fe20000010108 */
[----:B------:R-:W-:Y:S01]  /*215d0*/  IADD3 R8, R0, 0x28, RZ ;  /* 0x0000002800087810 */ /* 0x000fe20007ffe0ff */
[----:B------:R-:W1:Y:S01]  /*215e0*/  I2F R18, R18 ;  /* 0x0000001200127306 */ /* 0x000e620000201400 */
[----:B------:R-:W-:Y:S02]  /*215f0*/  IABS R20, R20 ;  /* 0x0000001400147213 */ /* 0x000fe40000000000 */
[----:B------:R-:W-:Y:S01]  /*21600*/  FSEL R194, R12, -INF , !P1 ;  /* 0xff8000000cc27808 */ /* 0x000fe20004800000 */
[--C-:B------:R-:W-:Y:S01]  /*21610*/  IMAD.IADD R21, R245, 0x1, -R8.reuse ;  /* 0x00000001f5157824 */ /* 0x100fe200078e0a08 */
[-C--:B------:R-:W-:Y:S01]  /*21620*/  ISETP.GE.AND P1, PT, R17, R247.reuse, PT ;  /* 0x000000f71100720c */ /* 0x080fe20003f26270 */
[----:B---3--:R-:W2:Y:S01]  /*21630*/  LDSM.16.M88.4 R12, [R211+0x7800] ;  /* 0x00780000d30c783b */ /* 0x008ea20000000200 */
[----:B------:R-:W-:Y:S01]  /*21640*/  IMAD.IADD R23, R243, 0x1, -R8 ;  /* 0x00000001f3177824 */ /* 0x000fe200078e0a08 */
[----:B------:R-:W-:Y:S01]  /*21650*/  ISETP.GE.AND P2, PT, R8, R247, PT ;  /* 0x000000f70800720c */ /* 0x000fe20003f46270 */
[----:B----4-:R-:W-:Y:S01]  /*21660*/  FFMA.FTZ R22, -R242, R22, R11 ;  /* 0x00000016f2167223 */ /* 0x010fe2000001010b */
[----:B------:R-:W-:Y:S01]  /*21670*/  IABS R21, R21 ;  /* 0x0000001500157213 */ /* 0x000fe20000000000 */
[----:B------:R-:W-:-:S04]  /*21680*/  DEPBAR.LE SB0, 0x0 ;  /* 0x000080000000791a */ /* 0x000fc80000000000 */
[----:B------:R-:W-:Y:S01]  /*21690*/  BAR.SYNC.DEFER_BLOCKING 0x0 ;  /* 0x0000000000007b1d */ /* 0x000fe20000010000 */
[----:B------:R-:W-:Y:S01]  /*216a0*/  ISETP.GE.OR P1, PT, R17, R246, !P1 ;  /* 0x000000f61100720c */ /* 0x000fe20004f26670 */
[----:B-1----:R-:W-:Y:S01]  /*216b0*/  FFMA.FTZ R18, -R242, R18, R10 ;  /* 0x00000012f2127223 */ /* 0x002fe2000001010a */
[----:B------:R-:W-:Y:S02]  /*216c0*/  IABS R17, R23 ;  /* 0x0000001700117213 */ /* 0x000fe40000000000 */
[----:B------:R-:W-:Y:S01]  /*216d0*/  IADD3 R10, R0, 0x30, RZ ;  /* 0x00000030000a7810 */ /* 0x000fe20007ffe0ff */
[----:B------:R-:W1:Y:S01]  /*216e0*/  I2F R21, R21 ;  /* 0x0000001500157306 */ /* 0x000e620000201400 */
[----:B------:R-:W-:Y:S02]  /*216f0*/  FSEL R190, R18, -INF , !P6 ;  /* 0xff80000012be7808 */ /* 0x000fe40007000000 */
[C---:B------:R-:W-:Y:S01]  /*21700*/  ISETP.GE.AND P6, PT, R8.reuse, R248, PT ;  /* 0x000000f80800720c */ /* 0x040fe20003fc6270 */
[----:B------:R-:W-:Y:S01]  /*21710*/  IMAD.IADD R18, R245, 0x1, -R10 ;  /* 0x00000001f5127824 */ /* 0x000fe200078e0a0a */
[----:B------:R-:W-:-:S02]  /*21720*/  ISETP.GE.OR P2, PT, R8, R246, !P2 ;  /* 0x000000f60800720c */ /* 0x000fc40005746670 */
[----:B------:R-:W-:Y:S01]  /*21730*/  ISETP.GE.OR P6, PT, R8, R244, !P6 ;  /* 0x000000f40800720c */ /* 0x000fe200077c6670 */
[----:B------:R3:W4:Y:S01]  /*21740*/  I2F R11, R17 ;  /* 0x00000011000b7306 */ /* 0x0007220000201400 */
[----:B------:R-:W-:Y:S02]  /*21750*/  FSEL R27, R22, -INF , !P1 ;  /* 0xff800000161b7808 */ /* 0x000fe40004800000 */
[----:B------:R-:W-:-:S04]  /*21760*/  ISETP.GE.AND P1, PT, R19, R248, PT ;  /* 0x000000f81300720c */ /* 0x000fc80003f26270 */
[----:B------:R-:W-:Y:S01]  /*21770*/  ISETP.GE.OR P1, PT, R19, R244, !P1 ;  /* 0x000000f41300720c */ /* 0x000fe20004f26670 */
[----:B-1----:R-:W-:-:S05]  /*21780*/  FFMA.FTZ R4, -R242, R21, R4 ;  /* 0x00000015f2047223 */ /* 0x002fca0000010104 */
[----:B------:R-:W-:Y:S02]  /*21790*/  FSEL R193, R4, -INF , !P6 ;  /* 0xff80000004c17808 */ /* 0x000fe40007000000 */
[----:B------:R-:W-:Y:S01]  /*217a0*/  IADD3 R4, R0, 0x31, RZ ;  /* 0x0000003100047810 */ /* 0x000fe20007ffe0ff */
[----:B---3--:R-:W-:Y:S01]  /*217b0*/  IMAD.IADD R17, R243, 0x1, -R19 ;  /* 0x00000001f3117824 */ /* 0x008fe200078e0a13 */
[C---:B--2---:R-:W-:Y:S01]  /*217c0*/  HMMA.16816.F32 R184, R176.reuse, R12, R184 ;  /* 0x0000000cb0b8723c */ /* 0x044fe200000018b8 */
[----:B----4-:R-:W-:Y:S01]  /*217d0*/  FFMA.FTZ R11, -R242, R11, R6 ;  /* 0x0000000bf20b7223 */ /* 0x010fe20000010106 */
[----:B------:R-:W-:Y:S02]  /*217e0*/  ISETP.GE.AND P6, PT, R19, R247, PT ;  /* 0x000000f71300720c */ /* 0x000fe40003fc6270 */
[----:B------:R-:W-:Y:S02]  /*217f0*/  IABS R9, R17 ;  /* 0x0000001100097213 */ /* 0x000fe40000000000 */
[----:B------:R-:W1:Y:S01]  /*21800*/  I2F R17, R20 ;  /* 0x0000001400117306 */ /* 0x000e620000201400 */
[--C-:B------:R-:W-:Y:S01]  /*21810*/  IMAD.IADD R12, R245, 0x1, -R4.reuse ;  /* 0x00000001f50c7824 */ /* 0x100fe200078e0a04 */
[----:B------:R-:W-:Y:S01]  /*21820*/  FSEL R191, R11, -INF , !P2 ;  /* 0xff8000000bbf7808 */ /* 0x000fe20005000000 */
[----:B------:R-:W-:Y:S01]  /*21830*/  IMAD.MOV.U32 R8, RZ, RZ, R9 ;  /* 0x000000ffff087224 */ /* 0x000fe200078e0009 */
[----:B------:R-:W-:Y:S01]  /*21840*/  IABS R9, R18 ;  /* 0x0000001200097213 */ /* 0x000fe20000000000 */
[C---:B------:R-:W-:Y:S01]  /*21850*/  IMAD.IADD R13, R243.reuse, 0x1, -R4 ;  /* 0x00000001f30d7824 */ /* 0x040fe200078e0a04 */
[----:B------:R-:W-:Y:S01]  /*21860*/  IABS R12, R12 ;  /* 0x0000000c000c7213 */ /* 0x000fe20000000000 */
[----:B------:R-:W-:Y:S01]  /*21870*/  IMAD.IADD R18, R243, 0x1, -R10 ;  /* 0x00000001f3127824 */ /* 0x000fe200078e0a0a */
[C---:B------:R-:W-:Y:S01]  /*21880*/  ISETP.GE.AND P2, PT, R10.reuse, R248, PT ;  /* 0x000000f80a00720c */ /* 0x040fe20003f46270 */
[----:B------:R-:W2:Y:S01]  /*21890*/  I2F R8, R8 ;  /* 0x0000000800087306 */ /* 0x000ea20000201400 */
[----:B------:R-:W-:Y:S01]  /*218a0*/  IABS R13, R13 ;  /* 0x0000000d000d7213 */ /* 0x000fe20000000000 */
[----:B------:R-:W-:Y:S01]  /*218b0*/  IMAD.MOV.U32 R11, RZ, RZ, R12 ;  /* 0x000000ffff0b7224 */ /* 0x000fe200078e000c */
[----:B------:R-:W-:Y:S01]  /*218c0*/  IABS R18, R18 ;  /* 0x0000001200127213 */ /* 0x000fe20000000000 */
[----:B------:R-:W-:Y:S01]  /*218d0*/  HMMA.16816.F32 R180, R176, R14, R180 ;  /* 0x0000000eb0b4723c */ /* 0x000fe200000018b4 */
[----:B------:R-:W-:Y:S01]  /*218e0*/  ISETP.GE.OR P2, PT, R10, R244, !P2 ;  /* 0x000000f40a00720c */ /* 0x000fe20005746670 */
[----:B-1----:R-:W-:-:S02]  /*218f0*/  FFMA.FTZ R17, -R242, R17, R5 ;  /* 0x00000011f2117223 */ /* 0x002fc40000010105 */
[----:B------:R-:W1:Y:S01]  /*21900*/  I2F R9, R9 ;  /* 0x0000000900097306 */ /* 0x000e620000201400 */
[----:B------:R-:W-:Y:S01]  /*21910*/  IADD3 R5, R0, 0x38, RZ ;  /* 0x0000003800057810 */ /* 0x000fe20007ffe0ff */
[----:B------:R-:W-:Y:S01]  /*21920*/  IMAD.MOV.U32 R6, RZ, RZ, R18 ;  /* 0x000000ffff067224 */ /* 0x000fe200078e0012 */
[----:B------:R-:W-:Y:S02]  /*21930*/  ISETP.GE.OR P6, PT, R19, R246, !P6 ;  /* 0x000000f61300720c */ /* 0x000fe400077c6670 */
[----:B------:R-:W-:Y:S01]  /*21940*/  FSEL R192, R17, -INF , !P1 ;  /* 0xff80000011c07808 */ /* 0x000fe20004800000 */
[----:B------:R-:W-:Y:S01]  /*21950*/  IMAD.IADD R12, R245, 0x1, -R5 ;  /* 0x00000001f50c7824 */ /* 0x000fe200078e0a05 */
[----:B------:R-:W-:Y:S01]  /*21960*/  ISETP.GE.AND P1, PT, R10, R247, PT ;  /* 0x000000f70a00720c */ /* 0x000fe20003f26270 */
[----:B--2---:R-:W-:Y:S01]  /*21970*/  FFMA.FTZ R8, -R242, R8, R7 ;  /* 0x00000008f2087223 */ /* 0x004fe20000010107 */
[----:B------:R-:W-:Y:S01]  /*21980*/  IADD3 R7, R0, 0x39, RZ ;  /* 0x0000003900077810 */ /* 0x000fe20007ffe0ff */
[----:B------:R-:W2:Y:S01]  /*21990*/  I2F R11, R11 ;  /* 0x0000000b000b7306 */ /* 0x000ea20000201400 */
[----:B------:R-:W-:Y:S01]  /*219a0*/  ISETP.GE.OR P1, PT, R10, R246, !P1 ;  /* 0x000000f60a00720c */ /* 0x000fe20004f26670 */
[----:B------:R-:W-:Y:S01]  /*219b0*/  IMAD.MOV.U32 R10, RZ, RZ, R13 ;  /* 0x000000ffff0a7224 */ /* 0x000fe200078e000d */
[----:B------:R-:W-:Y:S01]  /*219c0*/  FSEL R178, R8, -INF , !P6 ;  /* 0xff80000008b27808 */ /* 0x000fe20007000000 */
[----:B------:R-:W-:Y:S01]  /*219d0*/  IMAD.IADD R13, R243, 0x1, -R5 ;  /* 0x00000001f30d7824 */ /* 0x000fe200078e0a05 */
[----:B------:R-:W-:Y:S01]  /*219e0*/  ISETP.GE.AND P6, PT, R4, R248, PT ;  /* 0x000000f80400720c */ /* 0x000fe20003fc6270 */
[----:B-1----:R-:W-:Y:S01]  /*219f0*/  FFMA.FTZ R9, -R242, R9, R184 ;  /* 0x00000009f2097223 */ /* 0x002fe200000101b8 */
[----:B------:R-:W-:Y:S01]  /*21a00*/  IABS R12, R12 ;  /* 0x0000000c000c7213 */ /* 0x000fe20000000000 */
[----:B------:R-:W-:Y:S01]  /*21a10*/  IMAD.IADD R0, R245, 0x1, -R7 ;  /* 0x00000001f5007824 */ /* 0x000fe200078e0a07 */
[----:B------:R-:W-:Y:S01]  /*21a20*/  IABS R13, R13 ;  /* 0x0000000d000d7213 */ /* 0x000fe20000000000 */
[----:B------:R-:W1:Y:S01]  /*21a30*/  I2F R6, R6 ;  /* 0x0000000600067306 */ /* 0x000e620000201400 */
[----:B------:R-:W-:-:S02]  /*21a40*/  FSEL R26, R9, -INF , !P2 ;  /* 0xff800000091a7808 */ /* 0x000fc40005000000 */
[----:B------:R-:W-:Y:S02]  /*21a50*/  IABS R9, R0 ;  /* 0x0000000000097213 */ /* 0x000fe40000000000 */
[----:B------:R-:W-:Y:S01]  /*21a60*/  ISETP.GE.AND P2, PT, R4, R247, PT ;  /* 0x000000f70400720c */ /* 0x000fe20003f46270 */
[----:B--2---:R-:W-:Y:S01]  /*21a70*/  FFMA.FTZ R11, -R242, R11, R185 ;  /* 0x0000000bf20b7223 */ /* 0x004fe200000101b9 */
[C---:B------:R-:W-:Y:S01]  /*21a80*/  ISETP.GE.OR P6, PT, R4.reuse, R244, !P6 ;  /* 0x000000f40400720c */ /* 0x040fe200077c6670 */
[----:B------:R-:W2:Y:S01]  /*21a90*/  I2F R0, R13 ;  /* 0x0000000d00007306 */ /* 0x000ea20000201400 */
[----:B------:R-:W-:Y:S01]  /*21aa0*/  ISETP.GE.OR P2, PT, R4, R246, !P2 ;  /* 0x000000f60400720c */ /* 0x000fe20005746670 */
[----:B------:R-:W-:Y:S01]  /*21ab0*/  IMAD.IADD R4, R243, 0x1, -R7 ;  /* 0x00000001f3047824 */ /* 0x000fe200078e0a07 */
[----:B------:R-:W-:Y:S02]  /*21ac0*/  FSEL R25, R11, -INF , !P6 ;  /* 0xff8000000b197808 */ /* 0x000fe40007000000 */
[----:B------:R-:W-:-:S02]  /*21ad0*/  ISETP.GE.AND P6, PT, R5, R247, PT ;  /* 0x000000f70500720c */ /* 0x000fc40003fc6270 */
[----:B------:R-:W-:Y:S01]  /*21ae0*/  IABS R4, R4 ;  /* 0x0000000400047213 */ /* 0x000fe20000000000 */
[----:B------:R-:W3:Y:S01]  /*21af0*/  I2F R10, R10 ;  /* 0x0000000a000a7306 */ /* 0x000ee20000201400 */
[----:B-1----:R-:W-:Y:S01]  /*21b00*/  FFMA.FTZ R6, -R242, R6, R186 ;  /* 0x00000006f2067223 */ /* 0x002fe200000101ba */
[----:B------:R-:W-:-:S04]  /*21b10*/  ISETP.GE.OR P6, PT, R5, R246, !P6 ;  /* 0x000000f60500720c */ /* 0x000fc800077c6670 */
[----:B------:R-:W-:Y:S02]  /*21b20*/  FSEL R21, R6, -INF , !P1 ;  /* 0xff80000006157808 */ /* 0x000fe40004800000 */
[----:B------:R-:W1:Y:S01]  /*21b30*/  I2F R8, R12 ;  /* 0x0000000c00087306 */ /* 0x000e620000201400 */
[----:B--2---:R-:W-:Y:S01]  /*21b40*/  FFMA.FTZ R0, -R242, R0, R182 ;  /* 0x00000000f2007223 */ /* 0x004fe200000101b6 */
[----:B------:R-:W-:-:S04]  /*21b50*/  ISETP.GE.AND P1, PT, R5, R248, PT ;  /* 0x000000f80500720c */ /* 0x000fc80003f26270 */
[----:B------:R-:W-:Y:S02]  /*21b60*/  FSEL R166, R0, -INF , !P6 ;  /* 0xff80000000a67808 */ /* 0x000fe40007000000 */
[----:B------:R-:W2:Y:S01]  /*21b70*/  I2F R9, R9 ;  /* 0x0000000900097306 */ /* 0x000ea20000201400 */
[----:B------:R-:W-:Y:S01]  /*21b80*/  ISETP.GT.AND P6, PT, R240, R228, PT ;  /* 0x000000e4f000720c */ /* 0x000fe20003fc4270 */
[----:B---3--:R-:W-:Y:S01]  /*21b90*/  FFMA.FTZ R10, -R242, R10, R187 ;  /* 0x0000000af20a7223 */ /* 0x008fe200000101bb */
[----:B------:R-:W-:-:S04]  /*21ba0*/  ISETP.GE.OR P1, PT, R5, R244, !P1 ;  /* 0x000000f40500720c */ /* 0x000fc80004f26670 */
[----:B------:R-:W-:Y:S01]  /*21bb0*/  FSEL R20, R10, -INF , !P2 ;  /* 0xff8000000a147808 */ /* 0x000fe20005000000 */
[----:B------:R-:W3:Y:S01]  /*21bc0*/  I2F R4, R4 ;  /* 0x0000000400047306 */ /* 0x000ee20000201400 */
[----:B-1----:R-:W-:Y:S01]  /*21bd0*/  FFMA.FTZ R8, -R242, R8, R180 ;  /* 0x00000008f2087223 */ /* 0x002fe200000101b4 */
[----:B------:R-:W-:-:S04]  /*21be0*/  ISETP.GE.AND P2, PT, R7, R248, PT ;  /* 0x000000f80700720c */ /* 0x000fc80003f46270 */
[----:B------:R-:W-:Y:S02]  /*21bf0*/  FSEL R23, R8, -INF , !P1 ;  /* 0xff80000008177808 */ /* 0x000fe40004800000 */
[C---:B------:R-:W-:Y:S01]  /*21c00*/  ISETP.GE.AND P1, PT, R7.reuse, R247, PT ;  /* 0x000000f70700720c */ /* 0x040fe20003f26270 */
[C---:B--2---:R-:W-:Y:S01]  /*21c10*/  FFMA.FTZ R9, -R242.reuse, R9, R181 ;  /* 0x00000009f2097223 */ /* 0x044fe200000101b5 */
[C---:B------:R-:W-:Y:S02]  /*21c20*/  ISETP.GE.OR P2, PT, R7.reuse, R244, !P2 ;  /* 0x000000f40700720c */ /* 0x040fe40005746670 */
[----:B------:R-:W-:Y:S02]  /*21c30*/  ISETP.GE.OR P1, PT, R7, R246, !P1 ;  /* 0x000000f60700720c */ /* 0x000fe40004f26670 */
[----:B------:R-:W-:Y:S01]  /*21c40*/  FSEL R22, R9, -INF , !P2 ;  /* 0xff80000009167808 */ /* 0x000fe20005000000 */
[----:B---3--:R-:W-:-:S05]  /*21c50*/  FFMA.FTZ R4, -R242, R4, R183 ;  /* 0x00000004f2047223 */ /* 0x008fca00000101b7 */
        /* <DEDUP_REMOVED lines=67> */
.L_x_7092:
[----:B------:R-:W-:Y:S02]  /*22090*/  ULDC.64 UR4, c[0x0][0x118] ;  /* 0x0000460000047ab9 */ /* 0x000fe40000000a00 */
[----:B------:R-:W2:Y:S02]  /*220a0*/  LD.E R8, [R196.64+0x38] ;  /* 0x00003804c4087980 */ /* 0x000ea4000c101900 */
[----:B--2---:R-:W-:-:S04]  /*220b0*/  LEA R8, -R8, RZ, 0x6 ;  /* 0x000000ff08087211 */ /* 0x004fc800078e31ff */
[----:B------:R-:W-:Y:S02]  /*220c0*/  SHF.R.S32.HI R7, RZ, 0x1f, R8 ;  /* 0x0000001fff077819 */ /* 0x000fe40000011408 */
.L_x_7093:
[----:B------:R-:W-:Y:S05]  /*220d0*/  BSYNC B0 ;  /* 0x0000000000007941 */ /* 0x000fea0003800000 */
.L_x_7091:
        /* <DEDUP_REMOVED lines=130> */
.L_x_7090:
[----:B------:R-:W-:Y:S05]  /*22900*/  BSYNC B1 ;  /* 0x0000000000017941 */ /* 0x000fea0003800000 */
.L_x_7089:
[----:B------:R-:W-:Y:S01]  /*22910*/  ULDC.64 UR4, c[0x0][0x118] ;  /* 0x0000460000047ab9 */ /* 0x000fe20000000a00 */
[----:B-1----:R-:W-:Y:S01]  /*22920*/  FMNMX.FTZ R6, R164, R32, !PT ;  /* 0x00000020a4067209 */ /* 0x002fe20007810000 */
[----:B------:R-:W2:Y:S01]  /*22930*/  LD.E R169, [R196.64+0xdc] ;  /* 0x0000dc04c4a97980 */ /* 0x000ea2000c101900 */
[----:B------:R-:W-:-:S02]  /*22940*/  FMNMX.FTZ R5, R3, R28, !PT ;  /* 0x0000001c03057209 */ /* 0x000fc40007810000 */
[----:B------:R-:W-:Y:S01]  /*22950*/  FMNMX.FTZ R6, R35, R6, !PT ;  /* 0x0000000623067209 */ /* 0x000fe20007810000 */
[----:B------:R-:W-:Y:S01]  /*22960*/  LDSM.16.MT88.4 R8, [R222+0x10000] ;  /* 0x01000000de08783b */ /* 0x000fe20000004200 */
[----:B------:R-:W-:Y:S02]  /*22970*/  FMNMX.FTZ R5, R2, R5, !PT ;  /* 0x0000000502057209 */ /* 0x000fe40007810000 */
[----:B------:R-:W-:Y:S01]  /*22980*/  MOV R7, R33 ;  /* 0x0000002100077202 */ /* 0x000fe20000000f00 */
        /* <DEDUP_REMOVED lines=44> */
[----:B------:R-:W-:-:S03]  /*22c50*/  FMUL.FTZ R168, R169, R33 ;  /* 0x00000021a9a87220 */ /* 0x000fc60000410000 */
[----:B------:R-:W-:Y:S02]  /*22c60*/  FSEL R24, R24, RZ, P1 ;  /* 0x000000ff18187208 */ /* 0x000fe40000800000 */
[----:B------:R-:W-:-:S03]  /*22c70*/  FSEL R168, R168, RZ, P0 ;  /* 0x000000ffa8a87208 */ /* 0x000fc60000000000 */
[-C--:B------:R-:W-:Y:S02]  /*22c80*/  FFMA.FTZ R31, R35, R169.reuse, -R24 ;  /* 0x000000a9231f7223 */ /* 0x080fe40000010818 */
[-C--:B------:R-:W-:Y:S02]  /*22c90*/  FFMA.FTZ R35, R16, R169.reuse, -R168 ;  /* 0x000000a910237223 */ /* 0x080fe400000108a8 */
[----:B------:R-:W1:Y:S01]  /*22ca0*/  LDSM.16.MT88.4 R16, [R221+0x10000] ;  /* 0x01000000dd10783b */ /* 0x000e620000004200 */
[-CC-:B------:R-:W-:Y:S02]  /*22cb0*/  FFMA.FTZ R30, R29, R169.reuse, -R24.reuse ;  /* 0x000000a91d1e7223 */ /* 0x180fe40000010818 */
[-CC-:B------:R-:W-:Y:S02]  /*22cc0*/  FFMA.FTZ R32, R32, R169.reuse, -R24.reuse ;  /* 0x000000a920207223 */ /* 0x180fe40000010818 */
[-C--:B------:R-:W-:Y:S02]  /*22cd0*/  FFMA.FTZ R29, R7, R169.reuse, -R24 ;  /* 0x000000a9071d7223 */ /* 0x080fe40000010818 */
[----:B------:R-:W-:-:S02]  /*22ce0*/  FFMA.FTZ R28, R28, R169, -R168 ;  /* 0x000000a91c1c7223 */ /* 0x000fc400000108a8 */
[-CC-:B------:R-:W-:Y:S02]  /*22cf0*/  FFMA.FTZ R2, R2, R169.reuse, -R168.reuse ;  /* 0x000000a902027223 */ /* 0x180fe400000108a8 */
[----:B------:R-:W-:Y:S02]  /*22d00*/  FFMA.FTZ R0, R252, R169, -R168 ;  /* 0x000000a9fc007223 */ /* 0x000fe400000108a8 */
[C---:B------:R-:W-:Y:S02]  /*22d10*/  FMUL.FTZ R3, R169.reuse, R5 ;  /* 0x00000005a9037220 */ /* 0x040fe40000410000 */
[----:B------:R-:W-:Y:S01]  /*22d20*/  FMUL.FTZ R4, R169, R4 ;  /* 0x00000004a9047220 */ /* 0x000fe20000410000 */
[----:B------:R-:W-:Y:S08]  /*22d30*/  MUFU.EX2 R32, R32 ;  /* 0x0000002000207308 */ /* 0x000ff00000000800 */
[----:B------:R-:W-:Y:S08]  /*22d40*/  MUFU.EX2 R31, R31 ;  /* 0x0000001f001f7308 */ /* 0x000ff00000000800 */
[----:B------:R-:W-:Y:S08]  /*22d50*/  MUFU.EX2 R30, R30 ;  /* 0x0000001e001e7308 */ /* 0x000ff00000000800 */
[----:B------:R-:W-:Y:S08]  /*22d60*/  MUFU.EX2 R29, R29 ;  /* 0x0000001d001d7308 */ /* 0x000ff00000000800 */
[----:B------:R-:W-:Y:S08]  /*22d70*/  MUFU.EX2 R28, R28 ;  /* 0x0000001c001c7308 */ /* 0x000ff00000000800 */
[----:B------:R-:W2:Y:S08]  /*22d80*/  MUFU.EX2 R2, R2 ;  /* 0x0000000200027308 */ /* 0x000eb00000000800 */
[----:B------:R-:W-:Y:S08]  /*22d90*/  MUFU.EX2 R0, R0 ;  /* 0x0000000000007308 */ /* 0x000ff00000000800 */
[----:B------:R-:W3:Y:S08]  /*22da0*/  MUFU.EX2 R35, R35 ;  /* 0x0000002300237308 */ /* 0x000ef00000000800 */
[----:B------:R4:W5:Y:S08]  /*22db0*/  MUFU.EX2 R164, R4 ;  /* 0x0000000400a47308 */ /* 0x0009700000000800 */
[----:B------:R-:W1:Y:S01]  /*22dc0*/  MUFU.EX2 R3, R3 ;  /* 0x0000000300037308 */ /* 0x000e620000000800 */
[----:B--2---:R-:W-:-:S02]  /*22dd0*/  F2FP.PACK_AB R5, R2, R28 ;  /* 0x0000001c0205723e */ /* 0x004fc400000000ff */
[----:B------:R-:W-:Y:S02]  /*22de0*/  F2FP.PACK_AB R6, R29, R30 ;  /* 0x0000001e1d06723e */ /* 0x000fe400000000ff */
[----:B---3--:R-:W-:Y:S02]  /*22df0*/  F2FP.PACK_AB R7, R35, R0 ;  /* 0x000000002307723e */ /* 0x008fe400000000ff */
[----:B----4-:R-:W-:Y:S01]  /*22e00*/  F2FP.PACK_AB R4, R31, R32 ;  /* 0x000000201f04723e */ /* 0x010fe200000000ff */
[-C--:B-----5:R-:W-:Y:S02]  /*22e10*/  FMUL.FTZ R160, R160, R164.reuse ;  /* 0x000000a4a0a07220 */ /* 0x0a0fe40000410000 */
[-C--:B------:R-:W-:Y:S02]  /*22e20*/  FMUL.FTZ R161, R161, R164.reuse ;  /* 0x000000a4a1a17220 */ /* 0x080fe40000410000 */
[-C--:B------:R-:W-:Y:S02]  /*22e30*/  FMUL.FTZ R156, R156, R164.reuse ;  /* 0x000000a49c9c7220 */ /* 0x080fe40000410000 */
[----:B------:R-:W-:-:S02]  /*22e40*/  FMUL.FTZ R157, R157, R164 ;  /* 0x000000a49d9d7220 */ /* 0x000fc40000410000 */
[-C--:B-1----:R-:W-:Y:S02]  /*22e50*/  FMUL.FTZ R162, R162, R3.reuse ;  /* 0x00000003a2a27220 */ /* 0x082fe40000410000 */
[-C--:B------:R-:W-:Y:S02]  /*22e60*/  FMUL.FTZ R163, R163, R3.reuse ;  /* 0x00000003a3a37220 */ /* 0x080fe40000410000 */
[-C--:B------:R-:W-:Y:S02]  /*22e70*/  FMUL.FTZ R158, R158, R3.reuse ;  /* 0x000000039e9e7220 */ /* 0x080fe40000410000 */
[----:B------:R-:W-:Y:S02]  /*22e80*/  FMUL.FTZ R159, R159, R3 ;  /* 0x000000039f9f7220 */ /* 0x000fe40000410000 */
[-C--:B------:R-:W-:Y:S01]  /*22e90*/  FMUL.FTZ R152, R152, R164.reuse ;  /* 0x000000a498987220 */ /* 0x080fe20000410000 */
[----:B------:R-:W-:Y:S01]  /*22ea0*/  HMMA.16816.F32 R160, R4, R8, R160 ;  /* 0x0000000804a0723c */ /* 0x000fe200000018a0 */
[----:B------:R-:W-:-:S02]  /*22eb0*/  FMUL.FTZ R153, R153, R164 ;  /* 0x000000a499997220 */ /* 0x000fc40000410000 */
[-C--:B------:R-:W-:Y:S02]  /*22ec0*/  FMUL.FTZ R154, R154, R3.reuse ;  /* 0x000000039a9a7220 */ /* 0x080fe40000410000 */
[-C--:B------:R-:W-:Y:S02]  /*22ed0*/  FMUL.FTZ R155, R155, R3.reuse ;  /* 0x000000039b9b7220 */ /* 0x080fe40000410000 */
[-C--:B------:R-:W-:Y:S01]  /*22ee0*/  FMUL.FTZ R148, R148, R164.reuse ;  /* 0x000000a494947220 */ /* 0x080fe20000410000 */
[----:B------:R-:W-:Y:S01]  /*22ef0*/  HMMA.16816.F32 R156, R4, R10, R156 ;  /* 0x0000000a049c723c */ /* 0x000fe2000000189c */
[----:B------:R-:W-:Y:S01]  /*22f00*/  FMUL.FTZ R149, R149, R164 ;  /* 0x000000a495957220 */ /* 0x000fe20000410000 */
[----:B------:R-:W1:Y:S01]  /*22f10*/  LDSM.16.MT88.4 R8, [R219+0x10000] ;  /* 0x01000000db08783b */ /* 0x000e620000004200 */
[-C--:B------:R-:W-:Y:S02]  /*22f20*/  FMUL.FTZ R150, R150, R3.reuse ;  /* 0x0000000396967220 */ /* 0x080fe40000410000 */
[----:B------:R-:W-:-:S03]  /*22f30*/  FMUL.FTZ R151, R151, R3 ;  /* 0x0000000397977220 */ /* 0x000fc60000410000 */
[C---:B------:R-:W-:Y:S08]  /*22f40*/  HMMA.16816.F32 R152, R4.reuse, R16, R152 ;  /* 0x000000100498723c */ /* 0x040ff00000001898 */
[----:B------:R-:W-:Y:S01]  /*22f50*/  HMMA.16816.F32 R148, R4, R18, R148 ;  /* 0x000000120494723c */ /* 0x000fe20000001894 */
[----:B------:R-:W2:Y:S01]  /*22f60*/  LDSM.16.MT88.4 R16, [R222+0x12000] ;  /* 0x01200000de10783b */ /* 0x000ea20000004200 */
[----:B------:R-:W-:-:S02]  /*22f70*/  FMUL.FTZ R144, R144, R164 ;  /* 0x000000a490907220 */ /* 0x000fc40000410000 */
[-C--:B------:R-:W-:Y:S02]  /*22f80*/  FMUL.FTZ R145, R145, R164.reuse ;  /* 0x000000a491917220 */ /* 0x080fe40000410000 */
[-C--:B------:R-:W-:Y:S02]  /*22f90*/  FMUL.FTZ R146, R146, R3.reuse ;  /* 0x0000000392927220 */ /* 0x080fe40000410000 */
[-C--:B------:R-:W-:Y:S02]  /*22fa0*/  FMUL.FTZ R147, R147, R3.reuse ;  /* 0x0000000393937220 */ /* 0x080fe40000410000 */
[-C--:B------:R-:W-:Y:S02]  /*22fb0*/  FMUL.FTZ R140, R140, R164.reuse ;  /* 0x000000a48c8c7220 */ /* 0x080fe40000410000 */
[----:B------:R-:W-:Y:S02]  /*22fc0*/  FMUL.FTZ R141, R141, R164 ;  /* 0x000000a48d8d7220 */ /* 0x000fe40000410000 */
        /* <DEDUP_REMOVED lines=9> */
[-C--:B------:R-:W-:Y:S01]  /*23060*/  FMUL.FTZ R135, R135, R3.reuse ;  /* 0x0000000387877220 */ /* 0x080fe20000410000 */
[----:B------:R-:W-:Y:S01]  /*23070*/  HMMA.16816.F32 R144, R4, R12, R144 ;  /* 0x0000000c0490723c */ /* 0x000fe20000001890 */
        /* <DEDUP_REMOVED lines=10> */
[----:B------:R-:W-:-:S07]  /*23120*/  FMUL.FTZ R43, R43, R3 ;  /* 0x000000032b2b7220 */ /* 0x000fce0000410000 */
[C---:B------:R-:W-:Y:S01]  /*23130*/  HMMA.16816.F32 R132, R4.reuse, R10, R132 ;  /* 0x0000000a0484723c */ /* 0x040fe20000001884 */
[----:B------:R-:W1:Y:S07]  /*23140*/  LDSM.16.MT88.4 R8, [R220+0x12000] ;  /* 0x01200000dc08783b */ /* 0x000e6e0000004200 */
[C---:B--2---:R-:W-:Y:S08]  /*23150*/  HMMA.16816.F32 R36, R4.reuse, R16, R36 ;  /* 0x000000100424723c */ /* 0x044ff00000001824 */
        /* <DEDUP_REMOVED lines=101> */
[----:B------:R-:W-:-:S02]  /*237b0*/  FFMA.FTZ R170, R170, R169, -R24 ;  /* 0x000000a9aaaa7223 */ /* 0x000fc40000010818 */
[-CC-:B------:R-:W-:Y:S02]  /*237c0*/  FFMA.FTZ R171, R171, R169.reuse, -R24.reuse ;  /* 0x000000a9abab7223 */ /* 0x180fe40000010818 */
[-CC-:B------:R-:W-:Y:S02]  /*237d0*/  FFMA.FTZ R172, R172, R169.reuse, -R24.reuse ;  /* 0x000000a9acac7223 */ /* 0x180fe40000010818 */
[-C--:B------:R-:W-:Y:S02]  /*237e0*/  FFMA.FTZ R173, R173, R169.reuse, -R24 ;  /* 0x000000a9adad7223 */ /* 0x080fe40000010818 */
[-CC-:B------:R-:W-:Y:S02]  /*237f0*/  FFMA.FTZ R174, R174, R169.reuse, -R168.reuse ;  /* 0x000000a9aeae7223 */ /* 0x180fe400000108a8 */
[-CC-:B------:R-:W-:Y:S02]  /*23800*/  FFMA.FTZ R176, R251, R169.reuse, -R168.reuse ;  /* 0x000000a9fbb07223 */ /* 0x180fe400000108a8 */
[----:B------:R-:W-:-:S02]  /*23810*/  FFMA.FTZ R175, R175, R169, -R168 ;  /* 0x000000a9afaf7223 */ /* 0x000fc400000108a8 */
[----:B------:R-:W-:Y:S01]  /*23820*/  FFMA.FTZ R177, R223, R169, -R168 ;  /* 0x000000a9dfb17223 */ /* 0x000fe200000108a8 */
[----:B------:R-:W-:Y:S08]  /*23830*/  MUFU.EX2 R170, R170 ;  /* 0x000000aa00aa7308 */ /* 0x000ff00000000800 */
[----:B------:R-:W4:Y:S08]  /*23840*/  MUFU.EX2 R171, R171 ;  /* 0x000000ab00ab7308 */ /* 0x000f300000000800 */
[----:B------:R-:W-:Y:S08]  /*23850*/  MUFU.EX2 R172, R172 ;  /* 0x000000ac00ac7308 */ /* 0x000ff00000000800 */
[----:B------:R-:W-:Y:S08]  /*23860*/  MUFU.EX2 R173, R173 ;  /* 0x000000ad00ad7308 */ /* 0x000ff00000000800 */
[----:B------:R-:W-:Y:S08]  /*23870*/  MUFU.EX2 R174, R174 ;  /* 0x000000ae00ae7308 */ /* 0x000ff00000000800 */
[----:B------:R-:W5:Y:S08]  /*23880*/  MUFU.EX2 R176, R176 ;  /* 0x000000b000b07308 */ /* 0x000f700000000800 */
[----:B------:R-:W-:Y:S08]  /*23890*/  MUFU.EX2 R175, R175 ;  /* 0x000000af00af7308 */ /* 0x000ff00000000800 */
[----:B------:R-:W1:Y:S01]  /*238a0*/  MUFU.EX2 R177, R177 ;  /* 0x000000b100b17308 */ /* 0x000e620000000800 */
        /* <DEDUP_REMOVED lines=13> */
[----:B------:R-:W-:Y:S02]  /*23980*/  FMUL.FTZ R129, R129, R164 ;  /* 0x000000a481817220 */ /* 0x000fe40000410000 */
[-C--:B------:R-:W-:Y:S02]  /*23990*/  FMUL.FTZ R130, R130, R3.reuse ;  /* 0x0000000382827220 */ /* 0x080fe40000410000 */
[----:B------:R-:W-:Y:S01]  /*239a0*/  FMUL.FTZ R131, R131, R3 ;  /* 0x0000000383837220 */ /* 0x000fe20000410000 */
[C---:B---3--:R-:W-:Y:S08]  /*239b0*/  HMMA.16816.F32 R116, R4.reuse, R12, R116 ;  /* 0x0000000c0474723c */ /* 0x048ff00000001874 */
[C---:B------:R-:W-:Y:S01]  /*239c0*/  HMMA.16816.F32 R120, R4.reuse, R14, R120 ;  /* 0x0000000e0478723c */ /* 0x040fe20000001878 */
[----:B------:R-:W3:Y:S07]  /*239d0*/  LDSM.16.MT88.4 R12, [R221+0x10800] ;  /* 0x01080000dd0c783b */ /* 0x000eee0000004200 */
[C---:B-1----:R-:W-:Y:S08]  /*239e0*/  HMMA.16816.F32 R124, R4.reuse, R8, R124 ;  /* 0x00000008047c723c */ /* 0x042ff0000000187c */
[----:B------:R-:W-:Y:S01]  /*239f0*/  HMMA.16816.F32 R128, R4, R10, R128 ;  /* 0x0000000a0480723c */ /* 0x000fe20000001880 */
[----:B------:R-:W-:Y:S06]  /*23a00*/  LDSM.16.MT88.4 R8, [R220+0x10800] ;  /* 0x01080000dc08783b */ /* 0x000fec0000004200 */
[----:B----4-:R-:W-:-:S02]  /*23a10*/  F2FP.PACK_AB R4, R171, R170 ;  /* 0x000000aaab04723e */ /* 0x010fc400000000ff */
[----:B-----5:R-:W-:Y:S02]  /*23a20*/  F2FP.PACK_AB R5, R176, R174 ;  /* 0x000000aeb005723e */ /* 0x020fe400000000ff */
[----:B------:R-:W-:Y:S02]  /*23a30*/  F2FP.PACK_AB R6, R173, R172 ;  /* 0x000000acad06723e */ /* 0x000fe400000000ff */
[----:B------:R-:W-:-:S07]  /*23a40*/  F2FP.PACK_AB R7, R177, R175 ;  /* 0x000000afb107723e */ /* 0x000fce00000000ff */
[C---:B--2---:R-:W-:Y:S08]  /*23a50*/  HMMA.16816.F32 R160, R4.reuse, R16, R160 ;  /* 0x0000001004a0723c */ /* 0x044ff000000018a0 */
        /* <DEDUP_REMOVED lines=39> */
[----:B------:R-:W-:Y:S01]  /*23cd0*/  HMMA.16816.F32 R112, R4, R14, R112 ;  /* 0x0000000e0470723c */ /* 0x000fe20000001870 */
[----:B------:R-:W2:Y:S01]  /*23ce0*/  LDSM.16.MT88.4 R12, [R222+0x11000] ;  /* 0x01100000de0c783b */ /* 0x000ea20000004200 */
[----:B------:R-:W-:-:S02]  /*23cf0*/  FFMA.FTZ R179, R194, R169, -R24 ;  /* 0x000000a9c2b37223 */ /* 0x000fc40000010818 */
[----:B------:R-:W-:-:S04]  /*23d00*/  FFMA.FTZ R180, R195, R169, -R24 ;  /* 0x000000a9c3b47223 */ /* 0x000fc80000010818 */
[----:B-1----:R-:W-:Y:S01]  /*23d10*/  HMMA.16816.F32 R124, R4, R16, R124 ;  /* 0x00000010047c723c */ /* 0x002fe2000000187c */
[-CC-:B------:R-:W-:Y:S02]  /*23d20*/  FFMA.FTZ R181, R193, R169.reuse, -R24.reuse ;  /* 0x000000a9c1b57223 */ /* 0x180fe40000010818 */
[----:B------:R-:W-:-:S05]  /*23d30*/  FFMA.FTZ R182, R192, R169, -R24 ;  /* 0x000000a9c0b67223 */ /* 0x000fca0000010818 */
[C---:B------:R-:W-:Y:S01]  /*23d40*/  HMMA.16816.F32 R128, R4.reuse, R18, R128 ;  /* 0x000000120480723c */ /* 0x040fe20000001880 */
[----:B------:R-:W1:Y:S01]  /*23d50*/  LDSM.16.MT88.4 R16, [R220+0x11000] ;  /* 0x01100000dc10783b */ /* 0x000e620000004200 */
[-CC-:B------:R-:W-:Y:S02]  /*23d60*/  FFMA.FTZ R183, R190, R169.reuse, -R168.reuse ;  /* 0x000000a9beb77223 */ /* 0x180fe400000108a8 */
[-CC-:B------:R-:W-:Y:S02]  /*23d70*/  FFMA.FTZ R185, R27, R169.reuse, -R168.reuse ;  /* 0x000000a91bb97223 */ /* 0x180fe400000108a8 */
[-CC-:B------:R-:W-:Y:S02]  /*23d80*/  FFMA.FTZ R184, R191, R169.reuse, -R168.reuse ;  /* 0x000000a9bfb87223 */ /* 0x180fe400000108a8 */
        /* <DEDUP_REMOVED lines=9> */
[C---:B---3--:R-:W-:Y:S08]  /*23e20*/  HMMA.16816.F32 R116, R4.reuse, R8, R116 ;  /* 0x000000080474723c */ /* 0x048ff00000001874 */
[----:B------:R-:W-:Y:S01]  /*23e30*/  HMMA.16816.F32 R120, R4, R10, R120 ;  /* 0x0000000a0478723c */ /* 0x000fe20000001878 */
[----:B------:R-:W3:Y:S06]  /*23e40*/  LDSM.16.MT88.4 R8, [R221+0x11000] ;  /* 0x01100000dd08783b */ /* 0x000eec0000004200 */
[----:B----4-:R-:W-:-:S02]  /*23e50*/  F2FP.PACK_AB R4, R180, R179 ;  /* 0x000000b3b404723e */ /* 0x010fc400000000ff */
[----:B-----5:R-:W-:Y:S02]  /*23e60*/  F2FP.PACK_AB R5, R185, R183 ;  /* 0x000000b7b905723e */ /* 0x020fe400000000ff */
[----:B------:R-:W-:Y:S02]  /*23e70*/  F2FP.PACK_AB R6, R182, R181 ;  /* 0x000000b5b606723e */ /* 0x000fe400000000ff */
[----:B-1----:R-:W-:-:S07]  /*23e80*/  F2FP.PACK_AB R7, R178, R184 ;  /* 0x000000b8b207723e */ /* 0x002fce00000000ff */
[C---:B--2---:R-:W-:Y:S08]  /*23e90*/  HMMA.16816.F32 R160, R4.reuse, R12, R160 ;  /* 0x0000000c04a0723c */ /* 0x044ff000000018a0 */
[C---:B------:R-:W-:Y:S01]  /*23ea0*/  HMMA.16816.F32 R156, R4.reuse, R14, R156 ;  /* 0x0000000e049c723c */ /* 0x040fe2000000189c */
[----:B------:R-:W1:Y:S07]  /*23eb0*/  LDSM.16.MT88.4 R12, [R219+0x11000] ;  /* 0x01100000db0c783b */ /* 0x000e6e0000004200 */
[C---:B------:R-:W-:Y:S08]  /*23ec0*/  HMMA.16816.F32 R144, R4.reuse, R16, R144 ;  /* 0x000000100490723c */ /* 0x040ff00000001890 */
        /* <DEDUP_REMOVED lines=46> */
[----:B------:R-:W-:Y:S01]  /*241b0*/  MUFU.EX2 R186, R186 ;  /* 0x000000ba00ba7308 */ /* 0x000fe20000000800 */
[C---:B---3--:R-:W-:Y:S01]  /*241c0*/  HMMA.16816.F32 R108, R4.reuse, R8, R108 ;  /* 0x00000008046c723c */ /* 0x048fe2000000186c */
[----:B------:R-:W3:Y:S04]  /*241d0*/  LDSM.16.MT88.4 R24, [R222+0x11800] ;  /* 0x01180000de18783b */ /* 0x000ee80000004200 */
[----:B------:R-:W4:Y:S02]  /*241e0*/  LDSM.16.MT88.4 R20, [R221+0x11800] ;  /* 0x01180000dd14783b */ /* 0x000f240000004200 */
[----:B------:R-:W5:Y:S08]  /*241f0*/  MUFU.EX2 R187, R187 ;  /* 0x000000bb00bb7308 */ /* 0x000f700000000800 */
[----:B------:R-:W-:Y:S08]  /*24200*/  MUFU.EX2 R190, R190 ;  /* 0x000000be00be7308 */ /* 0x000ff00000000800 */
[----:B------:R-:W-:Y:S08]  /*24210*/  MUFU.EX2 R191, R191 ;  /* 0x000000bf00bf7308 */ /* 0x000ff00000000800 */
[----:B------:R-:W-:Y:S08]  /*24220*/  MUFU.EX2 R192, R192 ;  /* 0x000000c000c07308 */ /* 0x000ff00000000800 */
[----:B------:R-:W1:Y:S08]  /*24230*/  MUFU.EX2 R193, R193 ;  /* 0x000000c100c17308 */ /* 0x000e700000000800 */
[----:B------:R-:W-:Y:S08]  /*24240*/  MUFU.EX2 R166, R166 ;  /* 0x000000a600a67308 */ /* 0x000ff00000000800 */
[----:B------:R-:W2:Y:S01]  /*24250*/  MUFU.EX2 R165, R165 ;  /* 0x000000a500a57308 */ /* 0x000ea20000000800 */
[C---:B------:R-:W-:Y:S01]  /*24260*/  HMMA.16816.F32 R112, R4.reuse, R10, R112 ;  /* 0x0000000a0470723c */ /* 0x040fe20000001870 */
[----:B------:R-:W-:Y:S07]  /*24270*/  LDSM.16.MT88.4 R8, [R222+0x13800] ;  /* 0x01380000de08783b */ /* 0x000fee0000004200 */
[C---:B-1----:R-:W-:Y:S08]  /*24280*/  HMMA.16816.F32 R124, R4.reuse, R12, R124 ;  /* 0x0000000c047c723c */ /* 0x042ff0000000187c */
[----:B------:R-:W-:Y:S01]  /*24290*/  HMMA.16816.F32 R128, R4, R14, R128 ;  /* 0x0000000e0480723c */ /* 0x000fe20000001880 */
[----:B------:R-:W1:Y:S06]  /*242a0*/  LDSM.16.MT88.4 R12, [R219+0x11800] ;  /* 0x01180000db0c783b */ /* 0x000e6c0000004200 */
[----:B-----5:R-:W-:-:S02]  /*242b0*/  F2FP.PACK_AB R4, R187, R186 ;  /* 0x000000babb04723e */ /* 0x020fc400000000ff */
[----:B------:R-:W-:Y:S02]  /*242c0*/  F2FP.PACK_AB R5, R193, R192 ;  /* 0x000000c0c105723e */ /* 0x000fe400000000ff */
[----:B------:R-:W-:Y:S02]  /*242d0*/  F2FP.PACK_AB R6, R191, R190 ;  /* 0x000000bebf06723e */ /* 0x000fe400000000ff */
[----:B--2---:R-:W-:-:S07]  /*242e0*/  F2FP.PACK_AB R7, R165, R166 ;  /* 0x000000a6a507723e */ /* 0x004fce00000000ff */
        /* <DEDUP_REMOVED lines=16> */
[----:B------:R-:W-:Y:S01]  /*243f0*/  HMMA.16816.F32 R64, R4, R18, R64 ;  /* 0x000000120440723c */ /* 0x000fe20000001840 */
[----:B------:R-:W2:Y:S01]  /*24400*/  LDSM.16.MT88.4 R16, [R222+0x17800] ;  /* 0x01780000de10783b */ /* 0x000ea20000004200 */
[----:B------:R-:W-:-:S02]  /*24410*/  FFMA.FTZ R32, R250, R164, R32 ;  /* 0x000000a4fa207223 */ /* 0x000fc40000010020 */
[----:B------:R-:W-:-:S04]  /*24420*/  FFMA.FTZ R3, R249, R3, R28 ;  /* 0x00000003f9037223 */ /* 0x000fc8000001001c */
[----:B---3--:R-:W-:Y:S01]  /*24430*/  HMMA.16816.F32 R44, R4, R24, R44 ;  /* 0x00000018042c723c */ /* 0x008fe2000000182c */
[----:B------:R-:W-:Y:S02]  /*24440*/  FADD.FTZ R31, R31, R32 ;  /* 0x000000201f1f7221 */ /* 0x000fe40000010000 */
[----:B------:R-:W-:-:S05]  /*24450*/  FADD.FTZ R2, R2, R3 ;  /* 0x0000000302027221 */ /* 0x000fca0000010000 */
[C---:B------:R-:W-:Y:S01]  /*24460*/  HMMA.16816.F32 R48, R4.reuse, R26, R48 ;  /* 0x0000001a0430723c */ /* 0x040fe20000001830 */
[----:B------:R-:W3:Y:S07]  /*24470*/  LDSM.16.MT88.4 R24, [R220+0x15800] ;  /* 0x01580000dc18783b */ /* 0x000eee0000004200 */
[----:B----4-:R-:W-:Y:S01]  /*24480*/  HMMA.16816.F32 R52, R4, R20, R52 ;  /* 0x000000140434723c */ /* 0x010fe20000001834 */
[----:B------:R-:W-:-:S07]  /*24490*/  FADD.FTZ R31, R30, R31 ;  /* 0x0000001f1e1f7221 */ /* 0x000fce0000010000 */
[C---:B------:R-:W-:Y:S01]  /*244a0*/  HMMA.16816.F32 R56, R4.reuse, R22, R56 ;  /* 0x000000160438723c */ /* 0x040fe20000001838 */
[----:B------:R-:W4:Y:S07]  /*244b0*/  LDSM.16.MT88.4 R20, [R219+0x15800] ;  /* 0x01580000db14783b */ /* 0x000f2e0000004200 */
[----:B-1----:R-:W-:Y:S01]  /*244c0*/  HMMA.16816.F32 R68, R4, R12, R68 ;  /* 0x0000000c0444723c */ /* 0x002fe20000001844 */
[----:B------:R-:W-:-:S07]  /*244d0*/  FADD.FTZ R2, R0, R2 ;  /* 0x0000000200027221 */ /* 0x000fce0000010000 */
[C---:B------:R-:W-:Y:S01]  /*244e0*/  HMMA.16816.F32 R72, R4.reuse, R14, R72 ;  /* 0x0000000e0448723c */ /* 0x040fe20000001848 */
[----:B------:R-:W1:Y:S07]  /*244f0*/  LDSM.16.MT88.4 R12, [R221+0x17800] ;  /* 0x01780000dd0c783b */ /* 0x000e6e0000004200 */
[C---:B-----5:R-:W-:Y:S08]  /*24500*/  HMMA.16816.F32 R76, R4.reuse, R8, R76 ;  /* 0x00000008044c723c */ /* 0x060ff0000000184c */
[C---:B------:R-:W-:Y:S01]  /*24510*/  HMMA.16816.F32 R80, R4.reuse, R10, R80 ;  /* 0x0000000a0450723c */ /* 0x040fe20000001850 */
[----:B------:R-:W5:Y:S07]  /*24520*/  LDSM.16.MT88.4 R8, [R220+0x17800] ;  /* 0x01780000dc08783b */ /* 0x000f6e0000004200 */
        /* <DEDUP_REMOVED lines=19> */
[----:B---3--:R-:W-:Y:S01]  /*24660*/  HMMA.16816.F32 R84, R4, R24, R84 ;  /* 0x000000180454723c */ /* 0x008fe20000001854 */
[----:B------:R-:W-:Y:S02]  /*24670*/  FADD.FTZ R182, R182, R180 ;  /* 0x000000b4b6b67221 */ /* 0x000fe40000010000 */
[----:B------:R-:W-:-:S05]  /*24680*/  FADD.FTZ R178, R178, R185 ;  /* 0x000000b9b2b27221 */ /* 0x000fca0000010000 */
[----:B------:R-:W-:Y:S01]  /*24690*/  HMMA.16816.F32 R88, R4, R26, R88 ;  /* 0x0000001a0458723c */ /* 0x000fe20000001858 */
[----:B------:R-:W-:-:S07]  /*246a0*/  FADD.FTZ R182, R186, R182 ;  /* 0x000000b6bab67221 */ /* 0x000fce0000010000 */
[----:B----4-:R-:W-:Y:S01]  /*246b0*/  HMMA.16816.F32 R92, R4, R20, R92 ;  /* 0x00000014045c723c */ /* 0x010fe2000000185c */
[----:B------:R-:W-:-:S07]  /*246c0*/  FADD.FTZ R178, R192, R178 ;  /* 0x000000b2c0b27221 */ /* 0x000fce0000010000 */
[C---:B------:R-:W-:Y:S08]  /*246d0*/  HMMA.16816.F32 R96, R4.reuse, R22, R96 ;  /* 0x000000160460723c */ /* 0x040ff00000001860 */
[C---:B-1----:R-:W-:Y:S08]  /*246e0*/  HMMA.16816.F32 R108, R4.reuse, R12, R108 ;  /* 0x0000000c046c723c */ /* 0x042ff0000000186c */
[C---:B------:R-:W-:Y:S08]  /*246f0*/  HMMA.16816.F32 R112, R4.reuse, R14, R112 ;  /* 0x0000000e0470723c */ /* 0x040ff00000001870 */
[C---:B-----5:R-:W-:Y:S08]  /*24700*/  HMMA.16816.F32 R116, R4.reuse, R8, R116 ;  /* 0x000000080474723c */ /* 0x060ff00000001874 */
[C---:B------:R-:W-:Y:S08]  /*24710*/  HMMA.16816.F32 R120, R4.reuse, R10, R120 ;  /* 0x0000000a0478723c */ /* 0x040ff00000001878 */
[C---:B--2---:R-:W-:Y:S08]  /*24720*/  HMMA.16816.F32 R124, R4.reuse, R16, R124 ;  /* 0x00000010047c723c */ /* 0x044ff0000000187c */
[----:B------:R-:W-:Y:S01]  /*24730*/  HMMA.16816.F32 R128, R4, R18, R128 ;  /* 0x000000120480723c */ /* 0x000fe20000001880 */
[----:B------:R-:W-:-:S02]  /*24740*/  FADD.FTZ R182, R187, R182 ;  /* 0x000000b6bbb67221 */ /* 0x000fc40000010000 */
[----:B------:R-:W-:Y:S02]  /*24750*/  FADD.FTZ R178, R193, R178 ;  /* 0x000000b2c1b27221 */ /* 0x000fe40000010000 */
[----:B------:R-:W-:Y:S02]  /*24760*/  FADD.FTZ R182, R190, R182 ;  /* 0x000000b6beb67221 */ /* 0x000fe40000010000 */
[----:B------:R-:W-:Y:S01]  /*24770*/  FADD.FTZ R178, R166, R178 ;  /* 0x000000b2a6b27221 */ /* 0x000fe20000010000 */
[----:B------:R-:W-:Y:S01]  /*24780*/  MOV R3, R33 ;  /* 0x0000002100037202 */ /* 0x000fe20000000f00 */
[----:B------:R-:W-:Y:S01]  /*24790*/  FADD.FTZ R250, R191, R182 ;  /* 0x000000b6bffa7221 */ /* 0x000fe20000010000 */
[----:B------:R-:W-:Y:S01]  /*247a0*/  MOV R164, R34 ;  /* 0x0000002200a47202 */ /* 0x000fe20000000f00 */
[----:B------:R-:W-:-:S08]  /*247b0*/  FADD.FTZ R249, R165, R178 ;  /* 0x000000b2a5f97221 */ /* 0x000fd00000010000 */
.L_x_7085:
[----:B------:R-:W-:Y:S05]  /*247c0*/  @!P6 BRA `(.L_x_7094) ;  /* 0x000059c00000e947 */ /* 0x000fea0003800000 */
[----:B------:R-:W-:Y:S02]  /*247d0*/  MOV R0, R3 ;  /* 0x0000000300007202 */ /* 0x000fe40000000f00 */
[----:B------:R-:W-:-:S02]  /*247e0*/  MOV R2, R164 ;  /* 0x000000a400027202 */ /* 0x000fc40000000f00 */
.L_x_7103:
        /* <DEDUP_REMOVED lines=77> */
.L_x_7096:
[----:B------:R-:W-:Y:S02]  /*24cc0*/  ULDC.64 UR4, c[0x0][0x118] ;  /* 0x0000460000047ab9 */ /* 0x000fe40000000a00 */
[----:B------:R-:W2:Y:S02]  /*24cd0*/  LD.E R7, [R164.64+0x40] ;  /* 0x00004004a4077980 */ /* 0x000ea4000c101900 */
[----:B--2---:R-:W-:Y:S04]  /*24ce0*/  LEA R7, -R7, RZ, 0x6 ;  /* 0x000000ff07077211 */ /* 0x004fe800078e31ff */
[----:B------:R-:W-:Y:S02]  /*24cf0*/  SHF.R.S32.HI R3, RZ, 0x1f, R7 ;  /* 0x0000001fff037819 */ /* 0x000fe40000011407 */
.L_x_7097:
[----:B------:R-:W-:Y:S05]  /*24d00*/  BSYNC B0 ;  /* 0x0000000000007941 */ /* 0x000fea0003800000 */
.L_x_7095:
[----:B------:R1:W-:Y:S01]  /*24d10*/  STL.64 [R1], R36 ;  /* 0x0000002401007387 */ /* 0x0003e20000100a00 */
[C---:B------:R-:W-:Y:S01]  /*24d20*/  LOP3.LUT P4, RZ, R241.reuse, 0x1, RZ, 0xc0, !PT ;  /* 0x00000001f1ff7812 */ /* 0x040fe2000788c0ff */
[----:B------:R-:W-:Y:S01]  /*24d30*/  ULDC.64 UR4, c[0x0][0x118] ;  /* 0x0000460000047ab9 */ /* 0x000fe20000000a00 */
[C---:B------:R-:W-:Y:S01]  /*24d40*/  LOP3.LUT P2, RZ, R241.reuse, 0x4, RZ, 0xc0, !PT ;  /* 0x00000004f1ff7812 */ /* 0x040fe2000784c0ff */
[----:B------:R-:W-:Y:S01]  /*24d50*/  IMAD.MOV.U32 R196, RZ, RZ, 0x10 ;  /* 0x00000010ffc47424 */ /* 0x000fe200078e00ff */
[C---:B------:R-:W-:Y:S01]  /*24d60*/  LOP3.LUT P3, RZ, R241.reuse, 0x2, RZ, 0xc0, !PT ;  /* 0x00000002f1ff7812 */ /* 0x040fe2000786c0ff */
[----:B------:R-:W-:Y:S01]  /*24d70*/  BSSY B1, `(.L_x_7098) ;  /* 0x0000221000017945 */ /* 0x000fe20003800000 */
[----:B------:R-:W-:Y:S02]  /*24d80*/  LOP3.LUT P1, RZ, R241, 0x8, RZ, 0xc0, !PT ;  /* 0x00000008f1ff7812 */ /* 0x000fe4000782c0ff */
[-C--:B------:R-:W-:Y:S04]  /*24d90*/  IADD3 R6, P5, R7, R224.reuse, RZ ;  /* 0x000000e007067210 */ /* 0x080fe80007fbe0ff */
[C---:B------:R-:W-:Y:S01]  /*24da0*/  IADD3 R5, P6, R6.reuse, R224, RZ ;  /* 0x000000e006057210 */ /* 0x040fe20007fde0ff */
[----:B------:R-:W-:Y:S01]  /*24db0*/  IMAD.X R4, R3, 0x1, R225, P5 ;  /* 0x0000000103047824 */ /* 0x000fe200028e06e1 */
[CC--:B------:R-:W-:Y:S04]  /*24dc0*/  @P4 LEA R28, P5, R6.reuse, R189.reuse, 0x1 ;  /* 0x000000bd061c4211 */ /* 0x0c0fe800078a08ff */
[CCC-:B------:R-:W-:Y:S02]  /*24dd0*/  @P4 LEA.HI.X R29, R6.reuse, R188.reuse, R4.reuse, 0x1, P5 ;  /* 0x000000bc061d4211 */ /* 0x1c0fe400028f0c04 */
[CC--:B------:R-:W-:Y:S04]  /*24de0*/  @P1 LEA R20, P5, R6.reuse, R189.reuse, 0x1 ;  /* 0x000000bd06141211 */ /* 0x0c0fe800078a08ff */
[-CC-:B------:R-:W-:Y:S02]  /*24df0*/  @P1 LEA.HI.X R21, R6, R188.reuse, R4.reuse, 0x1, P5 ;  /* 0x000000bc06151211 */ /* 0x180fe400028f0c04 */
[-C--:B-1----:R-:W-:Y:S02]  /*24e00*/  LEA R36, P0, R7, R189.reuse, 0x1 ;  /* 0x000000bd07247211 */ /* 0x082fe400078008ff */
[-C--:B------:R-:W-:Y:S02]  /*24e10*/  @P2 LEA R16, P5, R5, R189.reuse, 0x1 ;  /* 0x000000bd05102211 */ /* 0x080fe400078a08ff */
        /* <DEDUP_REMOVED lines=11> */
[-C--:B------:R-:W-:Y:S02]  /*24ed0*/  @P3 LEA.HI.X R25, R6, R188.reuse, R4, 0x1, P0 ;  /* 0x000000bc06193211 */ /* 0x080fe400000f0c04 */
[CC--:B------:R-:W-:Y:S02]  /*24ee0*/  @P4 LEA R26, P0, R5.reuse, R189.reuse, 0x1 ;  /* 0x000000bd051a4211 */ /* 0x0c0fe400078008ff */
[C-C-:B------:R-:W-:Y:S02]  /*24ef0*/  @P3 LEA.HI.X R19, R5.reuse, R188, R3.reuse, 0x1, P6 ;  /* 0x000000bc05133211 */ /* 0x140fe400030f0c03 */
[C---:B------:R-:W-:Y:S02]  /*24f00*/  IADD3 R4, P6, R5.reuse, R224, RZ ;  /* 0x000000e005047210 */ /* 0x040fe40007fde0ff */
[CCC-:B------:R-:W-:Y:S02]  /*24f10*/  @P4 LEA.HI.X R27, R5.reuse, R188.reuse, R3.reuse, 0x1, P0 ;  /* 0x000000bc051b4211 */ /* 0x1c0fe400000f0c03 */
[CC--:B------:R-:W-:Y:S02]  /*24f20*/  @P1 LEA R14, P0, R5.reuse, R189.reuse, 0x1 ;  /* 0x000000bd050e1211 */ /* 0x0c0fe400078008ff */
[CCC-:B------:R-:W-:Y:S02]  /*24f30*/  @P2 LEA.HI.X R17, R5.reuse, R188.reuse, R3.reuse, 0x1, P5 ;  /* 0x000000bc05112211 */ /* 0x1c0fe400028f0c03 */
[-C--:B------:R-:W-:Y:S01]  /*24f40*/  @P1 LEA.HI.X R15, R5, R188.reuse, R3, 0x1, P0 ;  /* 0x000000bc050f1211 */ /* 0x080fe200000f0c03 */
[----:B------:R-:W-:Y:S01]  /*24f50*/  IMAD.X R3, R3, 0x1, R225, P6 ;  /* 0x0000000103037824 */ /* 0x000fe200030e06e1 */
[CC--:B------:R-:W-:Y:S01]  /*24f60*/  @P4 LEA R12, P0, R4.reuse, R189.reuse, 0x1 ;  /* 0x000000bd040c4211 */ /* 0x0c0fe200078008ff */
[----:B------:R-:W-:Y:S01]  /*24f70*/  @P3 IMAD.MOV.U32 R5, RZ, RZ, R37 ;  /* 0x000000ffff053224 */ /* 0x000fe200078e0025 */
        /* <DEDUP_REMOVED lines=8> */
[----:B------:R-:W2:Y:S04]  /*25000*/  S2R R3, SR_TID.X ;  /* 0x0000000000037919 */ /* 0x000ea80000002100 */
[----:B------:R-:W-:Y:S01]  /*25010*/  @!PT LDS RZ, [RZ] ;  /* 0x00000000fffff984 */ /* 0x000fe20000000800 */
[----:B------:R-:W-:Y:S01]  /*25020*/  @!PT LDS RZ, [RZ] ;  /* 0x00000000fffff984 */ /* 0x000fe20000000800 */
[----:B------:R-:W-:Y:S01]  /*25030*/  @!PT LDS RZ, [RZ] ;  /* 0x00000000fffff984 */ /* 0x000fe20000000800 */
[----:B------:R3:W-:Y:S04]  /*25040*/  @P3 LDGSTS.E.BYPASS.LTC128B.128 [R237+0x12000], [R4.64+0x80] ;  /* 0x1200008004ed3fae */ /* 0x0007e8000b901d44 */
[----:B------:R-:W-:Y:S01]  /*25050*/  @!P3 STS.128 [R237+0x12000], RZ ;  /* 0x012000ffed00b388 */ /* 0x000fe20000000c00 */
[--C-:B---3--:R-:W-:Y:S02]  /*25060*/  @P2 IMAD.MOV.U32 R4, RZ, RZ, R36.reuse ;  /* 0x000000ffff042224 */ /* 0x108fe400078e0024 */
[--C-:B------:R-:W-:Y:S05]  /*25070*/  @P2 IMAD.MOV.U32 R5, RZ, RZ, R37.reuse ;  /* 0x000000ffff052224 */ /* 0x100fea00078e0025 */
[----:B------:R-:W-:Y:S01]  /*25080*/  @!PT LDS RZ, [RZ] ;  /* 0x00000000fffff984 */ /* 0x000fe20000000800 */
[----:B------:R-:W-:Y:S01]  /*25090*/  @!PT LDS RZ, [RZ] ;  /* 0x00000000fffff984 */ /* 0x000fe20000000800 */
[----:B------:R-:W-:Y:S01]  /*250a0*/  @!PT LDS RZ, [RZ] ;  /* 0x00000000fffff984 */ /* 0x000fe20000000800 */
[----:B------:R3:W-:Y:S04]  /*250b0*/  @P2 LDGSTS.E.BYPASS.LTC128B.128 [R237+0x14000], [R4.64+0x100] ;  /* 0x1400010004ed2fae */ /* 0x0007e8000b901d44 */
[----:B------:R-:W-:Y:S01]  /*250c0*/  @!P2 STS.128 [R237+0x14000], RZ ;  /* 0x014000ffed00a388 */ /* 0x000fe20000000c00 */
[----:B---3--:R-:W-:Y:S02]  /*250d0*/  @P1 IMAD.MOV.U32 R4, RZ, RZ, R36 ;  /* 0x000000ffff041224 */ /* 0x008fe400078e0024 */
[----:B------:R-:W-:Y:S05]  /*250e0*/  @P1 IMAD.MOV.U32 R5, RZ, RZ, R37 ;  /* 0x000000ffff051224 */ /* 0x000fea00078e0025 */
        /* <DEDUP_REMOVED lines=18> */
[----:B------:R1:W-:Y:S01]  /*25210*/  @P2 LDGSTS.E.BYPASS.LTC128B.128 [R237+0x14800], [R22.64+0x100] ;  /* 0x1480010016ed2fae */ /* 0x0003e2000b901d44 */
[----:B--2---:R-:W-:Y:S03]  /*25220*/  SHF.R.S32.HI R4, RZ, 0x1f, R3 ;  /* 0x0000001fff047819 */ /* 0x004fe60000011403 */
[----:B------:R-:W-:Y:S01]  /*25230*/  @!P2 STS.128 [R237+0x14800], RZ ;  /* 0x014800ffed00a388 */ /* 0x000fe20000000c00 */
[----:B------:R-:W-:Y:S03]  /*25240*/  LEA.HI R4, R4, R3, RZ, 0x4 ;  /* 0x0000000304047211 */ /* 0x000fe600078f20ff */
[----:B------:R-:W-:Y:S01]  /*25250*/  @!PT LDS RZ, [RZ] ;  /* 0x00000000fffff984 */ /* 0x000fe20000000800 */
[----:B------:R-:W-:Y:S01]  /*25260*/  @!PT LDS RZ, [RZ] ;  /* 0x00000000fffff984 */ /* 0x000fe20000000800 */
[----:B------:R-:W-:Y:S01]  /*25270*/  @!PT LDS RZ, [RZ] ;  /* 0x00000000fffff984 */ /* 0x000fe20000000800 */
[----:B------:R1:W-:Y:S01]  /*25280*/  @P1 LDGSTS.E.BYPASS.LTC128B.128 [R237+0x16800], [R20.64+0x180] ;  /* 0x1680018014ed1fae */ /* 0x0003e2000b901d44 */
[----:B------:R-:W-:Y:S03]  /*25290*/  LOP3.LUT R4, R4, 0xfffffff0, RZ, 0xc0, !PT ;  /* 0xfffffff004047812 */ /* 0x000fe600078ec0ff */
[----:B------:R-:W-:Y:S04]  /*252a0*/  @!P1 STS.128 [R237+0x16800], RZ ;  /* 0x016800ffed009388 */ /* 0x000fe80000000c00 */
[----:B------:R-:W-:Y:S01]  /*252b0*/  @!PT LDS RZ, [RZ] ;  /* 0x00000000fffff984 */ /* 0x000fe20000000800 */
[----:B------:R-:W-:Y:S01]  /*252c0*/  @!PT LDS RZ, [RZ] ;  /* 0x00000000fffff984 */ /* 0x000fe20000000800 */
[----:B------:R-:W-:Y:S01]  /*252d0*/  @!PT LDS RZ, [RZ] ;  /* 0x00000000fffff984 */ /* 0x000fe20000000800 */
[----:B------:R4:W-:Y:S01]  /*252e0*/  @P4 LDGSTS.E.BYPASS.LTC128B.128 [R237+0x11000], [R26.64] ;  /* 0x110000001aed4fae */ /* 0x0009e2000b901d44 */
[----:B------:R-:W-:Y:S03]  /*252f0*/  IMAD.IADD R4, R3, 0x1, -R4 ;  /* 0x0000000103047824 */ /* 0x000fe600078e0a04 */
[----:B------:R-:W-:Y:S02]  /*25300*/  @!P4 STS.128 [R237+0x11000], RZ ;  /* 0x011000ffed00c388 */ /* 0x000fe40000000c00 */
[----:B------:R-:W-:Y:S02]  /*25310*/  SHF.R.S32.HI R166, RZ, 0x1f, R4 ;  /* 0x0000001fffa67819 */ /* 0x000fe40000011404 */
[----:B------:R-:W-:Y:S01]  /*25320*/  @!PT LDS RZ, [RZ] ;  /* 0x00000000fffff984 */ /* 0x000fe20000000800 */
[----:B------:R-:W-:Y:S01]  /*25330*/  @!PT LDS RZ, [RZ] ;  /* 0x00000000fffff984 */ /* 0x000fe20000000800 */
[----:B------:R-:W-:Y:S01]  /*25340*/  @!PT LDS RZ, [RZ] ;  /* 0x00000000fffff984 */ /* 0x000fe20000000800 */
[----:B------:R2:W-:Y:S02]  /*25350*/  @P3 LDGSTS.E.BYPASS.LTC128B.128 [R237+0x13000], [R18.64+0x80] ;  /* 0x1300008012ed3fae */ /* 0x0005e4000b901d44 */
[----:B------:R-:W-:Y:S02]  /*25360*/  LEA.HI R166, R166, R4, RZ, 0x3 ;  /* 0x00000004a6a67211 */ /* 0x000fe400078f18ff */
[----:B------:R-:W-:Y:S02]  /*25370*/  @!P3 STS.128 [R237+0x13000], RZ ;  /* 0x013000ffed00b388 */ /* 0x000fe40000000c00 */
[----:B------:R-:W-:Y:S02]  /*25380*/  LOP3.LUT R166, R166, 0xfffffff8, RZ, 0xc0, !PT ;  /* 0xfffffff8a6a67812 */ /* 0x000fe400078ec0ff */
[----:B------:R-:W-:Y:S01]  /*25390*/  @!PT LDS RZ, [RZ] ;  /* 0x00000000fffff984 */ /* 0x000fe20000000800 */
[----:B------:R-:W-:Y:S01]  /*253a0*/  @!PT LDS RZ, [RZ] ;  /* 0x00000000fffff984 */ /* 0x000fe20000000800 */
[----:B------:R-:W-:Y:S01]  /*253b0*/  @!PT LDS RZ, [RZ] ;  /* 0x00000000fffff984 */ /* 0x000fe20000000800 */
[----:B------:R2:W-:Y:S03]  /*253c0*/  @P2 LDGSTS.E.BYPASS.LTC128B.128 [R237+0x15000], [R16.64+0x100] ;  /* 0x1500010010ed2fae */ /* 0x0005e6000b901d44 */
[----:B------:R-:W-:Y:S01]  /*253d0*/  IMAD.IADD R166, R4, 0x1, -R166 ;  /* 0x0000000104a67824 */ /* 0x000fe200078e0aa6 */
[----:B------:R-:W-:Y:S04]  /*253e0*/  @!P2 STS.128 [R237+0x15000], RZ ;  /* 0x015000ffed00a388 */ /* 0x000fe80000000c00 */
[----:B------:R-:W-:Y:S01]  /*253f0*/  @!PT LDS RZ, [RZ] ;  /* 0x00000000fffff984 */ /* 0x000fe20000000800 */
[----:B------:R-:W-:Y:S01]  /*25400*/  @!PT LDS RZ, [RZ] ;  /* 0x00000000fffff984 */ /* 0x000fe20000000800 */
[----:B------:R-:W-:Y:S01]  /*25410*/  @!PT LDS RZ, [RZ] ;  /* 0x00000000fffff984 */ /* 0x000fe20000000800 */
[----:B------:R1:W-:Y:S01]  /*25420*/  @P1 LDGSTS.E.BYPASS.LTC128B.128 [R237+0x17000], [R14.64+0x180] ;  /* 0x170001800eed1fae */ /* 0x0003e2000b901d44 */
[----:B------:R-:W-:Y:S03]  /*25430*/  LOP3.LUT P0, RZ, R166, 0x2, RZ, 0xc0, !PT ;  /* 0x00000002a6ff7812 */ /* 0x000fe6000780c0ff */
[----:B------:R-:W-:Y:S01]  /*25440*/  @!P1 STS.128 [R237+0x17000], RZ ;  /* 0x017000ffed009388 */ /* 0x000fe20000000c00 */
[----:B------:R-:W-:Y:S02]  /*25450*/  SEL R196, R196, 0xfffffff0, !P0 ;  /* 0xfffffff0c4c47807 */ /* 0x000fe40004000000 */
[----:B------:R-:W-:Y:S01]  /*25460*/  LOP3.LUT P0, RZ, R166, 0x4, RZ, 0xc0, !PT ;  /* 0x00000004a6ff7812 */ /* 0x000fe2000780c0ff */
[----:B------:R-:W-:Y:S01]  /*25470*/  @!PT LDS RZ, [RZ] ;  /* 0x00000000fffff984 */ /* 0x000fe20000000800 */
[----:B------:R-:W-:Y:S01]  /*25480*/  @!PT LDS RZ, [RZ] ;  /* 0x00000000fffff984 */ /* 0x000fe20000000800 */
[----:B------:R-:W-:Y:S01]  /*25490*/  @!PT LDS RZ, [RZ] ;  /* 0x00000000fffff984 */ /* 0x000fe20000000800 */
[----:B------:R1:W-:Y:S01]  /*254a0*/  @P4 LDGSTS.E.BYPASS.LTC128B.128 [R237+0x11800], [R12.64] ;  /* 0x118000000ced4fae */ /* 0x0003e2000b901d44 */
[----:B------:R-:W-:Y:S02]  /*254b0*/  IMAD.MOV.U32 R166, RZ, RZ, 0x20 ;  /* 0x00000020ffa67424 */ /* 0x000fe400078e00ff */
[--C-:B------:R-:W-:Y:S01]  /*254c0*/  IMAD R196, R196, 0x2, R218.reuse ;  /* 0x00000002c4c47824 */ /* 0x100fe200078e02da */
[----:B------:R-:W-:Y:S02]  /*254d0*/  @!P4 STS.128 [R237+0x11800], RZ ;  /* 0x011800ffed00c388 */ /* 0x000fe40000000c00 */
[----:B------:R-:W-:Y:S02]  /*254e0*/  SEL R166, R166, 0xffffffe0, !P0 ;  /* 0xffffffe0a6a67807 */ /* 0x000fe40004000000 */
[----:B------:R-:W-:Y:S01]  /*254f0*/  @!PT LDS RZ, [RZ] ;  /* 0x00000000fffff984 */ /* 0x000fe20000000800 */
[----:B------:R-:W-:Y:S01]  /*25500*/  @!PT LDS RZ, [RZ] ;  /* 0x00000000fffff984 */ /* 0x000fe20000000800 */
[----:B------:R-:W-:Y:S01]  /*25510*/  @!PT LDS RZ, [RZ] ;  /* 0x00000000fffff984 */ /* 0x000fe20000000800 */
[----:B------:R1:W-:Y:S01]  /*25520*/  @P3 LDGSTS.E.BYPASS.LTC128B.128 [R237+0x13800], [R10.64+0x80] ;  /* 0x138000800aed3fae */ /* 0x0003e2000b901d44 */
[----:B------:R-:W-:Y:S02]  /*25530*/  ISETP.GT.AND P0, PT, R240, R228, PT ;  /* 0x000000e4f000720c */ /* 0x000fe40003f04270 */
[C---:B------:R-:W-:Y:S01]  /*25540*/  IMAD R223, R166.reuse, 0x2, R218 ;  /* 0x00000002a6df7824 */ /* 0x040fe200078e02da */
[----:B------:R-:W-:Y:S01]  /*25550*/  @!P3 STS.128 [R237+0x13800], RZ ;  /* 0x013800ffed00b388 */ /* 0x000fe20000000c00 */
[----:B------:R-:W-:Y:S03]  /*25560*/  IMAD R166, R166, 0x2, R196 ;  /* 0x00000002a6a67824 */ /* 0x000fe600078e02c4 */
        /* <DEDUP_REMOVED lines=11> */
[----:B--2---:R-:W-:Y:S04]  /*25620*/  LDSM.16.M88.4 R16, [R217+0x8800] ;  /* 0x00880000d910783b */ /* 0x004fe80000000200 */
[----:B----4-:R-:W-:Y:S04]  /*25630*/  LDSM.16.M88.4 R24, [R217+0x9000] ;  /* 0x00900000d918783b */ /* 0x010fe80000000200 */
[----:B------:R-:W-:Y:S04]  /*25640*/  LDSM.16.M88.4 R168, [R217+0x9800] ;  /* 0x00980000d9a8783b */ /* 0x000fe80000000200 */
[----:B------:R-:W-:Y:S04]  /*25650*/  LDSM.16.M88.4 R172, [R196] ;  /* 0x00000000c4ac783b */ /* 0x000fe80000000200 */
[----:B-1----:R-:W1:Y:S04]  /*25660*/  LDSM.16.M88.4 R8, [R217+0x8000] ;  /* 0x00800000d908783b */ /* 0x002e680000000200 */
[----:B------:R-:W0:Y:S04]  /*25670*/  LDGDEPBAR ;  /* 0x00000000000079af */ /* 0x000e280000000000 */
[----:B------:R-:W2:Y:S04]  /*25680*/  LDSM.16.M88.4 R176, [R216] ;  /* 0x00000000d8b0783b */ /* 0x000ea80000000200 */
[----:B------:R-:W4:Y:S04]  /*25690*/  LDSM.16.M88.4 R180, [R214] ;  /* 0x00000000d6b4783b */ /* 0x000f280000000200 */
[----:B------:R-:W2:Y:S04]  /*256a0*/  LDSM.16.M88.4 R184, [R213] ;  /* 0x00000000d5b8783b */ /* 0x000ea80000000200 */
[----:B------:R-:W2:Y:S04]  /*256b0*/  LDSM.16.M88.4 R188, [R212] ;  /* 0x00000000d4bc783b */ /* 0x000ea80000000200 */
[----:B------:R-:W-:Y:S01]  /*256c0*/  LDSM.16.M88.4 R192, [R215+0x8000] ;  /* 0x00800000d7c0783b */ /* 0x000fe20000000200 */
[C---:B-1----:R-:W-:Y:S08]  /*256d0*/  HMMA.16816.F32 R4, R32.reuse, R8, RZ ;  /* 0x000000082004723c */ /* 0x042ff000000018ff */
[C---:B------:R-:W-:Y:S08]  /*256e0*/  HMMA.16816.F32 R8, R32.reuse, R10, RZ ;  /* 0x0000000a2008723c */ /* 0x040ff000000018ff */
[C---:B------:R-:W-:Y:S08]  /*256f0*/  HMMA.16816.F32 R12, R32.reuse, R16, RZ ;  /* 0x00000010200c723c */ /* 0x040ff000000018ff */
[C---:B------:R-:W-:Y:S08]  /*25700*/  HMMA.16816.F32 R16, R32.reuse, R18, RZ ;  /* 0x000000122010723c */ /* 0x040ff000000018ff */
[C---:B------:R-:W-:Y:S08]  /*25710*/  HMMA.16816.F32 R20, R32.reuse, R24, RZ ;  /* 0x000000182014723c */ /* 0x040ff000000018ff */
[C---:B------:R-:W-:Y:S08]  /*25720*/  HMMA.16816.F32 R24, R32.reuse, R26, RZ ;  /* 0x0000001a2018723c */ /* 0x040ff000000018ff */
[C---:B---3--:R-:W-:Y:S08]  /*25730*/  HMMA.16816.F32 R28, R32.reuse, R168, RZ ;  /* 0x000000a8201c723c */ /* 0x048ff000000018ff */
[----:B------:R-:W-:Y:S01]  /*25740*/  HMMA.16816.F32 R32, R32, R170, RZ ;  /* 0x000000aa2020723c */ /* 0x000fe200000018ff */
[----:B------:R-:W1:Y:S07]  /*25750*/  LDSM.16.M88.4 R168, [R223] ;  /* 0x00000000dfa8783b */ /* 0x000e6e0000000200 */
        /* <DEDUP_REMOVED lines=9> */
[C---:B------:R-:W-:Y:S08]  /*257f0*/  HMMA.16816.F32 R28, R172.reuse, R188, R28 ;  /* 0x000000bcac1c723c */ /* 0x040ff0000000181c */
[----:B------:R-:W-:Y:S01]  /*25800*/  HMMA.16816.F32 R32, R172, R190, R32 ;  /* 0x000000beac20723c */ /* 0x000fe20000001820 */
[----:B------:R-:W4:Y:S04]  /*25810*/  LDSM.16.M88.4 R172, [R215+0x9800] ;  /* 0x00980000d7ac783b */ /* 0x000f280000000200 */
[----:B------:R-:W4:Y:S03]  /*25820*/  LDSM.16.M88.4 R188, [R211] ;  /* 0x00000000d3bc783b */ /* 0x000f260000000200 */
        /* <DEDUP_REMOVED lines=15> */
[----:B------:R-:W4:Y:S07]  /*25920*/  LDSM.16.M88.4 R188, [R217+0xa800] ;  /* 0x00a80000d9bc783b */ /* 0x000f2e0000000200 */
        /* <DEDUP_REMOVED lines=28> */
[----:B------:R-:W3:Y:S07]  /*25af0*/  LDSM.16.M88.4 R184, [R215+0xb000] ;  /* 0x00b00000d7b8783b */ /* 0x000eee0000000200 */
[C---:B----4-:R-:W-:Y:S08]  /*25b00*/  HMMA.16816.F32 R20, R168.reuse, R188, R20 ;  /* 0x000000bca814723c */ /* 0x050ff00000001814 */
[C---:B------:R-:W-:Y:S01]  /*25b10*/  HMMA.16816.F32 R24, R168.reuse, R190, R24 ;  /* 0x000000bea818723c */ /* 0x040fe20000001818 */
[----:B------:R-:W-:Y:S07]  /*25b20*/  LDSM.16.M88.4 R188, [R166+0x2000] ;  /* 0x00200000a6bc783b */ /* 0x000fee0000000200 */
[C---:B-1----:R-:W-:Y:S08]  /*25b30*/  HMMA.16816.F32 R28, R168.reuse, R192, R28 ;  /* 0x000000c0a81c723c */ /* 0x042ff0000000181c */
[----:B------:R-:W-:Y:S01]  /*25b40*/  HMMA.16816.F32 R32, R168, R194, R32 ;  /* 0x000000c2a820723c */ /* 0x000fe20000001820 */
[----:B------:R-:W1:Y:S04]  /*25b50*/  LDSM.16.M88.4 R168, [R215+0xb800] ;  /* 0x00b80000d7a8783b */ /* 0x000e680000000200 */
        /* <DEDUP_REMOVED lines=9> */
[----:B------:R-:W3:Y:S07]  /*25bf0*/  LDSM.16.M88.4 R184, [R211+0x3800] ;  /* 0x00380000d3b8783b */ /* 0x000eee0000000200 */
[C---:B-1----:R-:W-:Y:S08]  /*25c00*/  HMMA.16816.F32 R28, R172.reuse, R168, R28 ;  /* 0x000000a8ac1c723c */ /* 0x042ff0000000181c */
[----:B------:R-:W-:Y:S01]  /*25c10*/  HMMA.16816.F32 R32, R172, R170, R32 ;  /* 0x000000aaac20723c */ /* 0x000fe20000001820 */
[----:B------:R-:W-:Y:S04]  /*25c20*/  LDSM.16.M88.4 R168, [R218+0x4000] ;  /* 0x00400000daa8783b */ /* 0x000fe80000000200 */
[----:B------:R-:W1:Y:S03]  /*25c30*/  LDSM.16.M88.4 R172, [R217+0xc000] ;  /* 0x00c00000d9ac783b */ /* 0x000e660000000200 */
        /* <DEDUP_REMOVED lines=12> */
[----:B------:R-:W3:Y:S03]  /*25d00*/  LDSM.16.M88.4 R188, [R206] ;  /* 0x00000000cebc783b */ /* 0x000ee60000000200 */
[C---:B-1----:R-:W-:Y:S08]  /*25d10*/  HMMA.16816.F32 R4, R168.reuse, R172, R4 ;  /* 0x000000aca804723c */ /* 0x042ff00000001804 */
[C---:B------:R-:W-:Y:S01]  /*25d20*/  HMMA.16816.F32 R8, R168.reuse, R174, R8 ;  /* 0x000000aea808723c */ /* 0x040fe20000001808 */
[----:B------:R-:W1:Y:S07]  /*25d30*/  LDSM.16.M88.4 R172, [R205] ;  /* 0x00000000cdac783b */ /* 0x000e6e0000000200 */
[C---:B----4-:R-:W-:Y:S08]  /*25d40*/  HMMA.16816.F32 R12, R168.reuse, R192, R12 ;  /* 0x000000c0a80c723c */ /* 0x050ff0000000180c */
[C---:B------:R-:W-:Y:S01]  /*25d50*/  HMMA.16816.F32 R16, R168.reuse, R194, R16 ;  /* 0x000000c2a810723c */ /* 0x040fe20000001810 */
[----:B------:R-:W4:Y:S07]  /*25d60*/  LDSM.16.M88.4 R192, [R204] ;  /* 0x00000000ccc0783b */ /* 0x000f2e0000000200 */
[C---:B--2---:R-:W-:Y:S08]  /*25d70*/  HMMA.16816.F32 R20, R168.reuse, R176, R20 ;  /* 0x000000b0a814723c */ /* 0x044ff00000001814 */
[C---:B------:R-:W-:Y:S01]  /*25d80*/  HMMA.16816.F32 R24, R168.reuse, R178, R24 ;  /* 0x000000b2a818723c */ /* 0x040fe20000001818 */
[----:B------:R-:W-:Y:S07]  /*25d90*/  LDSM.16.M88.4 R176, [R223+0x4000] ;  /* 0x00400000dfb0783b */ /* 0x000fee0000000200 */
[C---:B---3--:R-:W-:Y:S08]  /*25da0*/  HMMA.16816.F32 R28, R168.reuse, R180, R28 ;  /* 0x000000b4a81c723c */ /* 0x048ff0000000181c */
[----:B------:R-:W-:Y:S01]  /*25db0*/  HMMA.16816.F32 R32, R168, R182, R32 ;  /* 0x000000b6a820723c */ /* 0x000fe20000001820 */
[----:B------:R-:W2:Y:S04]  /*25dc0*/  LDSM.16.M88.4 R168, [R203] ;  /* 0x00000000cba8783b */ /* 0x000ea80000000200 */
[----:B------:R-:W3:Y:S03]  /*25dd0*/  LDSM.16.M88.4 R180, [R215+0xc000] ;  /* 0x00c00000d7b4783b */ /* 0x000ee60000000200 */
[C---:B------:R-:W-:Y:S08]  /*25de0*/  HMMA.16816.F32 R4, R184.reuse, R188, R4 ;  /* 0x000000bcb804723c */ /* 0x040ff00000001804 */
        /* <DEDUP_REMOVED lines=37> */
[----:B------:R-:W1:Y:S03]  /*26040*/  LDSM.16.M88.4 R172, [R202] ;  /* 0x00000000caac783b */ /* 0x000e660000000200 */
[C---:B----4-:R-:W-:Y:S01]  /*26050*/  HMMA.16816.F32 R4, R176.reuse, R192, R4 ;  /* 0x000000c0b004723c */ /* 0x050fe20000001804 */
[----:B------:R-:W-:Y:S07]  /*26060*/  LDSM.16.M88.4 R196, [R200] ;  /* 0x00000000c8c4783b */ /* 0x000fee0000000200 */
[C---:B------:R-:W-:Y:S01]  /*26070*/  HMMA.16816.F32 R8, R176.reuse, R194, R8 ;  /* 0x000000c2b008723c */ /* 0x040fe20000001808 */
[----:B------:R-:W4:Y:S07]  /*26080*/  LDSM.16.M88.4 R192, [R201] ;  /* 0x00000000c9c0783b */ /* 0x000f2e0000000200 */
[C---:B--2---:R-:W-:Y:S08]  /*26090*/  HMMA.16816.F32 R12, R176.reuse, R184, R12 ;  /* 0x000000b8b00c723c */ /* 0x044ff0000000180c */
[C---:B------:R-:W-:Y:S01]  /*260a0*/  HMMA.16816.F32 R16, R176.reuse, R186, R16 ;  /* 0x000000bab010723c */ /* 0x040fe20000001810 */
[----:B------:R-:W-:Y:S07]  /*260b0*/  LDSM.16.M88.4 R184, [R215+0xe000] ;  /* 0x00e00000d7b8783b */ /* 0x000fee0000000200 */
[C---:B---3--:R-:W-:Y:S08]  /*260c0*/  HMMA.16816.F32 R20, R176.reuse, R180, R20 ;  /* 0x000000b4b014723c */ /* 0x048ff00000001814 */
[C---:B------:R-:W-:Y:S01]  /*260d0*/  HMMA.16816.F32 R24, R176.reuse, R182, R24 ;  /* 0x000000b6b018723c */ /* 0x040fe20000001818 */
[----:B------:R-:W-:Y:S07]  /*260e0*/  LDSM.16.M88.4 R180, [R223+0x6000] ;  /* 0x00600000dfb4783b */ /* 0x000fee0000000200 */
[C---:B------:R-:W-:Y:S08]  /*260f0*/  HMMA.16816.F32 R28, R176.reuse, R188, R28 ;  /* 0x000000bcb01c723c */ /* 0x040ff0000000181c */
[----:B------:R-:W-:Y:S01]  /*26100*/  HMMA.16816.F32 R32, R176, R190, R32 ;  /* 0x000000beb020723c */ /* 0x000fe20000001820 */
[----:B------:R-:W2:Y:S04]  /*26110*/  LDSM.16.M88.4 R176, [R167] ;  /* 0x00000000a7b0783b */ /* 0x000ea80000000200 */
[----:B------:R-:W3:Y:S03]  /*26120*/  LDSM.16.M88.4 R188, [R215+0xe800] ;  /* 0x00e80000d7bc783b */ /* 0x000ee60000000200 */
[C---:B-1----:R-:W-:Y:S08]  /*26130*/  HMMA.16816.F32 R4, R168.reuse, R172, R4 ;  /* 0x000000aca804723c */ /* 0x042ff00000001804 */
[C---:B------:R-:W-:Y:S01]  /*26140*/  HMMA.16816.F32 R8, R168.reuse, R174, R8 ;  /* 0x000000aea808723c */ /* 0x040fe20000001808 */
[----:B------:R-:W1:Y:S07]  /*26150*/  LDSM.16.M88.4 R172, [R215+0xf000] ;  /* 0x00f00000d7ac783b */ /* 0x000e6e0000000200 */
[C---:B----4-:R-:W-:Y:S08]  /*26160*/  HMMA.16816.F32 R12, R168.reuse, R192, R12 ;  /* 0x000000c0a80c723c */ /* 0x050ff0000000180c */
        /* <DEDUP_REMOVED lines=9> */
[C---:B------:R-:W-:Y:S08]  /*26200*/  HMMA.16816.F32 R4, R180.reuse, R184, R4 ;  /* 0x000000b8b404723c */ /* 0x040ff00000001804 */
[C---:B------:R-:W-:Y:S01]  /*26210*/  HMMA.16816.F32 R8, R180.reuse, R186, R8 ;  /* 0x000000bab408723c */ /* 0x040fe20000001808 */
[----:B------:R-:W2:Y:S07]  /*26220*/  LDSM.16.M88.4 R184, [R211+0x6800] ;  /* 0x00680000d3b8783b */ /* 0x000eae0000000200 */
[C---:B---3--:R-:W-:Y:S08]  /*26230*/  HMMA.16816.F32 R12, R180.reuse, R188, R12 ;  /* 0x000000bcb40c723c */ /* 0x048ff0000000180c */
[C---:B------:R-:W-:Y:S01]  /*26240*/  HMMA.16816.F32 R16, R180.reuse, R190, R16 ;  /* 0x000000beb410723c */ /* 0x040fe20000001810 */
[----:B------:R-:W3:Y:S01]  /*26250*/  LDSM.16.M88.4 R188, [R211+0x7800] ;  /* 0x00780000d3bc783b */ /* 0x000ee20000000200 */
[----:B------:R-:W-:Y:S04]  /*26260*/  DEPBAR.LE SB0, 0x0 ;  /* 0x000080000000791a */ /* 0x000fe80000000000 */
[----:B------:R-:W-:Y:S02]  /*26270*/  BAR.SYNC.DEFER_BLOCKING 0x0 ;  /* 0x0000000000007b1d */ /* 0x000fe40000010000 */
[C---:B-1----:R-:W-:Y:S07]  /*26280*/  HMMA.16816.F32 R20, R180.reuse, R172, R20 ;  /* 0x000000acb414723c */ /* 0x042fee0000001814 */
[----:B------:R-:W-:Y:S01]  /*26290*/  IMAD.MOV.U32 R172, RZ, RZ, R36 ;  /* 0x000000ffffac7224 */ /* 0x000fe200078e0024 */
[C---:B------:R-:W-:Y:S04]  /*262a0*/  HMMA.16816.F32 R24, R180.reuse, R174, R24 ;  /* 0x000000aeb418723c */ /* 0x040fe80000001818 */
[----:B------:R-:W-:Y:S04]  /*262b0*/  IMAD.MOV.U32 R173, RZ, RZ, R37 ;  /* 0x000000ffffad7224 */ /* 0x000fe800078e0025 */
[C---:B----4-:R-:W-:Y:S08]  /*262c0*/  HMMA.16816.F32 R28, R180.reuse, R192, R28 ;  /* 0x000000c0b41c723c */ /* 0x050ff0000000181c */
[----:B------:R-:W-:Y:S01]  /*262d0*/  HMMA.16816.F32 R32, R180, R194, R32 ;  /* 0x000000c2b420723c */ /* 0x000fe20000001820 */
[----:B------:R1:W5:Y:S07]  /*262e0*/  LDL.LU.64 R36, [R1] ;  /* 0x0000000001247983 */ /* 0x00036e0000300a00 */
[C---:B--2---:R-:W-:Y:S08]  /*262f0*/  HMMA.16816.F32 R4, R168.reuse, R176, R4 ;  /* 0x000000b0a804723c */ /* 0x044ff00000001804 */
[C---:B------:R-:W-:Y:S08]  /*26300*/  HMMA.16816.F32 R8, R168.reuse, R178, R8 ;  /* 0x000000b2a808723c */ /* 0x040ff00000001808 */
[C---:B------:R-:W-:Y:S08]  /*26310*/  HMMA.16816.F32 R12, R168.reuse, R184, R12 ;  /* 0x000000b8a80c723c */ /* 0x040ff0000000180c */
[C---:B------:R-:W-:Y:S08]  /*26320*/  HMMA.16816.F32 R16, R168.reuse, R186, R16 ;  /* 0x000000baa810723c */ /* 0x040ff00000001810 */
[C---:B------:R-:W-:Y:S08]  /*26330*/  HMMA.16816.F32 R20, R168.reuse, R196, R20 ;  /* 0x000000c4a814723c */ /* 0x040ff00000001814 */
[C---:B------:R-:W-:Y:S08]  /*26340*/  HMMA.16816.F32 R24, R168.reuse, R198, R24 ;  /* 0x000000c6a818723c */ /* 0x040ff00000001818 */
[C---:B---3--:R-:W-:Y:S07]  /*26350*/  HMMA.16816.F32 R28, R168.reuse, R188, R28 ;  /* 0x000000bca81c723c */ /* 0x048fee000000181c */
[----:B------:R-:W-:Y:S01]  /*26360*/  IMAD.MOV.U32 R189, RZ, RZ, R172 ;  /* 0x000000ffffbd7224 */ /* 0x000fe200078e00ac */
[----:B------:R-:W-:Y:S04]  /*26370*/  HMMA.16816.F32 R32, R168, R190, R32 ;  /* 0x000000bea820723c */ /* 0x000fe80000001820 */
[----:B------:R-:W-:Y:S04]  /*26380*/  IMAD.MOV.U32 R188, RZ, RZ, R173 ;  /* 0x000000ffffbc7224 */ /* 0x000fe800078e00ad */
[----:B------:R-:W-:-:S11]  /*26390*/  @!P0 BRA `(.L_x_7099) ;  /* 0x00000be000008947 */ /* 0x000fd60003800000 */
[----:B-1----:R-:W-:Y:S01]  /*263a0*/  ISETP.NE.U32.AND P0, PT, R238, RZ, PT ;  /* 0x000000ffee00720c */ /* 0x002fe20003f05070 */
        /* <DEDUP_REMOVED lines=45> */
[C---:B------:R-:W-:Y:S04]  /*26680*/  LEA R176, P5, R169.reuse, R238, 0x2 ;  /* 0x000000eea9b07211 */ /* 0x040fe800078a10ff */
[-C--:B------:R-:W-:Y:S02]  /*26690*/  LEA.HI.X.SX32 R177, R169, R239.reuse, 0x2, P5 ;  /* 0x000000efa9b17211 */ /* 0x080fe400028f16ff */
[----:B------:R-:W-:Y:S03]  /*266a0*/  SEL R174, R166, R174, !P6 ;  /* 0x000000aea6ae7207 */ /* 0x000fe60007000000 */
[----:B------:R1:W3:Y:S01]  /*266b0*/  LD.E R166, [R176.64] ;  /* 0x00000004b0a67980 */ /* 0x0002e2000c101900 */
[C---:B------:R-:W-:Y:S01]  /*266c0*/  LEA R170, P0, R174.reuse, R238, 0x2 ;  /* 0x000000eeaeaa7211 */ /* 0x040fe200078010ff */
[C---:B------:R-:W-:Y:S03]  /*266d0*/  IMAD.IADD R169, R174.reuse, 0x1, -R169 ;  /* 0x00000001aea97824 */ /* 0x040fe600078e0aa9 */
[----:B------:R-:W-:Y:S01]  /*266e0*/  LEA.HI.X.SX32 R171, R174, R239, 0x2, P0 ;  /* 0x000000efaeab7211 */ /* 0x000fe200000f16ff */
[----:B------:R-:W-:Y:S04]  /*266f0*/  IMAD R175, R175, R169, -0x40 ;  /* 0xffffffc0afaf7424 */ /* 0x000fe800078e02a9 */
[----:B------:R4:W3:Y:S04]  /*26700*/  LD.E R168, [R170.64] ;  /* 0x00000004aaa87980 */ /* 0x0008e8000c101900 */
[----:B-1----:R-:W3:Y:S01]  /*26710*/  LD.E.64 R176, [R164.64+0x20] ;  /* 0x00002004a4b07980 */ /* 0x002ee2000c101b00 */
[----:B----4-:R-:W-:Y:S01]  /*26720*/  SHF.R.S32.HI R170, RZ, 0x1f, R175 ;  /* 0x0000001fffaa7819 */ /* 0x010fe200000114af */
[-C--:B--2---:R-:W-:Y:S02]  /*26730*/  IMAD R169, R173, R175.reuse, RZ ;  /* 0x000000afada97224 */ /* 0x084fe400078e02ff */
[C---:B------:R-:W-:Y:S04]  /*26740*/  IMAD.WIDE.U32 R174, R172.reuse, R175, RZ ;  /* 0x000000afacae7225 */ /* 0x040fe800078e00ff */
[----:B------:R-:W-:Y:S04]  /*26750*/  IMAD R169, R172, R170, R169 ;  /* 0x000000aaaca97224 */ /* 0x000fe800078e02a9 */
[----:B------:R-:W-:Y:S02]  /*26760*/  IMAD.IADD R175, R175, 0x1, R169 ;  /* 0x00000001afaf7824 */ /* 0x000fe400078e02a9 */
[----:B---3--:R-:W-:Y:S05]  /*26770*/  IMAD.IADD R166, R166, 0x1, -R168 ;  /* 0x00000001a6a67824 */ /* 0x008fea00078e0aa8 */
[----:B------:R-:W-:Y:S01]  /*26780*/  SHF.R.S32.HI R169, RZ, 0x1f, R166 ;  /* 0x0000001fffa97819 */ /* 0x000fe200000114a6 */
[----:B------:R-:W-:Y:S02]  /*26790*/  IMAD R168, R177, R166, RZ ;  /* 0x000000a6b1a87224 */ /* 0x000fe400078e02ff */
[----:B------:R-:W-:Y:S04]  /*267a0*/  IMAD.WIDE.U32 R174, R166, R176, R174 ;  /* 0x000000b0a6ae7225 */ /* 0x000fe800078e00ae */
[----:B------:R-:W-:Y:S02]  /*267b0*/  IMAD R168, R176, R169, R168 ;  /* 0x000000a9b0a87224 */ /* 0x000fe400078e02a8 */
[----:B------:R-:W-:Y:S02]  /*267c0*/  IMAD.MOV.U32 R171, RZ, RZ, R174 ;  /* 0x000000ffffab7224 */ /* 0x000fe400078e00ae */
[----:B------:R-:W-:Y:S01]  /*267d0*/  IMAD.IADD R166, R175, 0x1, R168 ;  /* 0x00000001afa67824 */ /* 0x000fe200078e02a8 */
[----:B------:R-:W-:-:S05]  /*267e0*/  BRA `(.L_x_7102) ;  /* 0x0000004000007947 */ /* 0x000fca0003800000 */
.L_x_7101:
[----:B------:R-:W-:Y:S02]  /*267f0*/  ULDC.64 UR4, c[0x0][0x118] ;  /* 0x0000460000047ab9 */ /* 0x000fe40000000a00 */
[----:B------:R-:W2:Y:S02]  /*26800*/  LD.E R171, [R164.64+0x38] ;  /* 0x00003804a4ab7980 */ /* 0x000ea4000c101900 */
[----:B--2---:R-:W-:Y:S04]  /*26810*/  LEA R171, -R171, RZ, 0x6 ;  /* 0x000000ffabab7211 */ /* 0x004fe800078e31ff */
[----:B------:R-:W-:Y:S02]  /*26820*/  SHF.R.S32.HI R166, RZ, 0x1f, R171 ;  /* 0x0000001fffa67819 */ /* 0x000fe400000114ab */
.L_x_7102:
[----:B------:R-:W-:Y:S05]  /*26830*/  BSYNC B0 ;  /* 0x0000000000007941 */ /* 0x000fea0003800000 */
.L_x_7100:
[C---:B------:R-:W-:Y:S01]  /*26840*/  LEA R182, P0, R171.reuse, R230, 0x1 ;  /* 0x000000e6abb67211 */ /* 0x040fe200078008ff */
[----:B------:R-:W-:Y:S01]  /*26850*/  ULDC.64 UR4, c[0x0][0x118] ;  /* 0x0000460000047ab9 */ /* 0x000fe20000000a00 */
[C---:B------:R-:W-:Y:S02]  /*26860*/  IADD3 R170, P5, R171.reuse, R226, RZ ;  /* 0x000000e2abaa7210 */ /* 0x040fe40007fbe0ff */
[-C--:B------:R-:W-:Y:S02]  /*26870*/  LEA.HI.X R183, R171, R229.reuse, R166, 0x1, P0 ;  /* 0x000000e5abb77211 */ /* 0x080fe400000f0ca6 */
[-C--:B------:R-:W-:Y:S01]  /*26880*/  @P3 LEA R176, P0, R170, R230.reuse, 0x1 ;  /* 0x000000e6aab03211 */ /* 0x080fe200078008ff */
        /* <DEDUP_REMOVED lines=111> */
.L_x_7099:
[----:B-1----:R-:W-:Y:S05]  /*26f80*/  BSYNC B1 ;  /* 0x0000000000017941 */ /* 0x002fea0003800000 */
.L_x_7098:
[----:B------:R-:W-:Y:S01]  /*26f90*/  SHF.L.U32 R3, R3, 0x1, RZ ;  /* 0x0000000103037819 */ /* 0x000fe200000006ff */
[----:B------:R-:W-:Y:S02]  /*26fa0*/  ULDC.64 UR4, c[0x0][0x118] ;  /* 0x0000460000047ab9 */ /* 0x000fe40000000a00 */
[----:B------:R1:W2:Y:S01]  /*26fb0*/  LD.E R165, [R164.64+0xdc] ;  /* 0x0000dc04a4a57980 */ /* 0x0002a2000c101900 */
[----:B------:R-:W-:Y:S05]  /*26fc0*/  LOP3.LUT R3, R3, 0x6, RZ, 0xc0, !PT ;  /* 0x0000000603037812 */ /* 0x000fea00078ec0ff */
[----:B------:R-:W-:Y:S04]  /*26fd0*/  IMAD R3, R240, 0x40, R3 ;  /* 0x00000040f0037824 */ /* 0x000fe800078e0203 */
[----:B------:R-:W-:Y:S01]  /*26fe0*/  IMAD.IADD R168, R243, 0x1, -R3 ;  /* 0x00000001f3a87824 */ /* 0x000fe200078e0a03 */
[----:B------:R-:W-:Y:S02]  /*26ff0*/  IADD3 R170, R3, 0x1, RZ ;  /* 0x0000000103aa7810 */ /* 0x000fe40007ffe0ff */
[C---:B------:R-:W-:Y:S02]  /*27000*/  IADD3 R169, R245.reuse, -R3, RZ ;  /* 0x80000003f5a97210 */ /* 0x040fe40007ffe0ff */
[----:B------:R-:W-:Y:S02]  /*27010*/  IADD3 R166, R245, -R170, RZ ;  /* 0x800000aaf5a67210 */ /* 0x000fe40007ffe0ff */
[----:B------:R-:W-:Y:S02]  /*27020*/  IABS R169, R169 ;  /* 0x000000a900a97213 */ /* 0x000fe40000000000 */
[----:B------:R-:W-:Y:S02]  /*27030*/  IABS R166, R166 ;  /* 0x000000a600a67213 */ /* 0x000fe40000000000 */
[----:B------:R-:W-:Y:S02]  /*27040*/  IABS R168, R168 ;  /* 0x000000a800a87213 */ /* 0x000fe40000000000 */
[----:B------:R-:W3:Y:S01]  /*27050*/  I2F R169, R169 ;  /* 0x000000a900a97306 */ /* 0x000ee20000201400 */
[C---:B------:R-:W-:Y:S02]  /*27060*/  IADD3 R173, R3.reuse, 0x8, RZ ;  /* 0x0000000803ad7810 */ /* 0x040fe40007ffe0ff */
[C---:B------:R-:W-:Y:S02]  /*27070*/  IADD3 R191, R3.reuse, 0x9, RZ ;  /* 0x0000000903bf7810 */ /* 0x040fe40007ffe0ff */
[-C--:B------:R-:W-:Y:S01]  /*27080*/  ISETP.GE.AND P4, PT, R3, R248.reuse, PT ;  /* 0x000000f80300720c */ /* 0x080fe20003f86270 */
[C---:B------:R-:W-:Y:S01]  /*27090*/  IMAD.IADD R192, R245.reuse, 0x1, -R173 ;  /* 0x00000001f5c07824 */ /* 0x040fe200078e0aad */
[----:B------:R-:W-:Y:S02]  /*270a0*/  IADD3 R190, R245, -R191, RZ ;  /* 0x800000bff5be7210 */ /* 0x000fe40007ffe0ff */
[C---:B------:R-:W-:Y:S01]  /*270b0*/  ISETP.GE.AND P3, PT, R170.reuse, R248, PT ;  /* 0x000000f8aa00720c */ /* 0x040fe20003f66270 */
[----:B------:R-:W4:Y:S01]  /*270c0*/  I2F R166, R166 ;  /* 0x000000a600a67306 */ /* 0x000f220000201400 */
[C---:B------:R-:W-:Y:S02]  /*270d0*/  ISETP.GE.AND P6, PT, R3.reuse, R247, PT ;  /* 0x000000f70300720c */ /* 0x040fe40003fc6270 */
[----:B------:R-:W-:Y:S02]  /*270e0*/  IABS R192, R192 ;  /* 0x000000c000c07213 */ /* 0x000fe40000000000 */
[----:B------:R-:W-:Y:S02]  /*270f0*/  IABS R190, R190 ;  /* 0x000000be00be7213 */ /* 0x000fe40000000000 */
[CC--:B------:R-:W-:Y:S02]  /*27100*/  ISETP.GE.OR P4, PT, R3.reuse, R244.reuse, !P4 ;  /* 0x000000f40300720c */ /* 0x0c0fe40006786670 */
[C---:B------:R-:W-:Y:S01]  /*27110*/  IADD3 R183, R3.reuse, 0x10, RZ ;  /* 0x0000001003b77810 */ /* 0x040fe20007ffe0ff */
[----:B------:R-:W1:Y:S01]  /*27120*/  I2F R168, R168 ;  /* 0x000000a800a87306 */ /* 0x000e620000201400 */
[C---:B------:R-:W-:Y:S02]  /*27130*/  ISETP.GE.OR P3, PT, R170.reuse, R244, !P3 ;  /* 0x000000f4aa00720c */ /* 0x040fe40005f66670 */
[----:B------:R-:W-:Y:S01]  /*27140*/  ISETP.GE.OR P6, PT, R3, R246, !P6 ;  /* 0x000000f60300720c */ /* 0x000fe200077c6670 */
[----:B------:R-:W-:Y:S01]  /*27150*/  IMAD.IADD R187, R245, 0x1, -R183 ;  /* 0x00000001f5bb7824 */ /* 0x000fe200078e0ab7 */
[----:B------:R-:W-:Y:S02]  /*27160*/  IADD3 R174, R243, -R183, RZ ;  /* 0x800000b7f3ae7210 */ /* 0x000fe40007ffe0ff */
[----:B------:R-:W-:Y:S02]  /*27170*/  IADD3 R172, R3, 0x20, RZ ;  /* 0x0000002003ac7810 */ /* 0x000fe40007ffe0ff */
[-C--:B------:R-:W-:Y:S01]  /*27180*/  ISETP.GE.AND P1, PT, R173, R248.reuse, PT ;  /* 0x000000f8ad00720c */ /* 0x080fe20003f26270 */
[----:B------:R-:W1:Y:S01]  /*27190*/  I2F R192, R192 ;  /* 0x000000c000c07306 */ /* 0x000e620000201400 */
[----:B------:R-:W-:Y:S01]  /*271a0*/  ISETP.GE.AND P2, PT, R191, R248, PT ;  /* 0x000000f8bf00720c */ /* 0x000fe20003f46270 */
[----:B------:R-:W-:Y:S01]  /*271b0*/  IMAD.IADD R171, R245, 0x1, -R172 ;  /* 0x00000001f5ab7824 */ /* 0x000fe200078e0aac */
[C---:B------:R-:W-:Y:S02]  /*271c0*/  IADD3 R181, R3.reuse, 0x18, RZ ;  /* 0x0000001803b57810 */ /* 0x040fe40007ffe0ff */
[----:B------:R-:W-:Y:S02]  /*271d0*/  IADD3 R182, R3, 0x11, RZ ;  /* 0x0000001103b67810 */ /* 0x000fe40007ffe0ff */
[-C--:B------:R-:W-:Y:S01]  /*271e0*/  ISETP.GE.OR P1, PT, R173, R244.reuse, !P1 ;  /* 0x000000f4ad00720c */ /* 0x080fe20004f26670 */
[----:B------:R-:W-:Y:S01]  /*271f0*/  IMAD.IADD R185, R245, 0x1, -R181 ;  /* 0x00000001f5b97824 */ /* 0x000fe200078e0ab5 */
[----:B------:R-:W-:Y:S01]  /*27200*/  ISETP.GE.OR P2, PT, R191, R244, !P2 ;  /* 0x000000f4bf00720c */ /* 0x000fe20005746670 */
[----:B------:R-:W3:Y:S01]  /*27210*/  I2F R190, R190 ;  /* 0x000000be00be7306 */ /* 0x000ee20000201400 */
[----:B------:R-:W-:Y:S02]  /*27220*/  IADD3 R175, R243, -R191, RZ ;  /* 0x800000bff3af7210 */ /* 0x000fe40007ffe0ff */
[----:B------:R-:W-:Y:S02]  /*27230*/  IABS R187, R187 ;  /* 0x000000bb00bb7213 */ /* 0x000fe40000000000 */
[----:B------:R-:W-:Y:S02]  /*27240*/  IADD3 R186, R245, -R182, RZ ;  /* 0x800000b6f5ba7210 */ /* 0x000fe40007ffe0ff */
[----:B------:R-:W-:Y:S02]  /*27250*/  IABS R177, R171 ;  /* 0x000000ab00b17213 */ /* 0x000fe40000000000 */
[----:B------:R-:W-:Y:S01]  /*27260*/  IADD3 R171, R3, 0x21, RZ ;  /* 0x0000002103ab7810 */ /* 0x000fe20007ffe0ff */
[----:B------:R-:W3:Y:S01]  /*27270*/  I2F R187, R187 ;  /* 0x000000bb00bb7306 */ /* 0x000ee20000201400 */
[----:B------:R-:W-:Y:S02]  /*27280*/  ISETP.GE.AND P5, PT, R173, R247, PT ;  /* 0x000000f7ad00720c */ /* 0x000fe40003fa6270 */
[----:B------:R-:W-:Y:S01]  /*27290*/  IABS R186, R186 ;  /* 0x000000ba00ba7213 */ /* 0x000fe20000000000 */
[----:B-1----:R-:W-:Y:S01]  /*272a0*/  IMAD.IADD R164, R245, 0x1, -R171 ;  /* 0x00000001f5a47824 */ /* 0x002fe200078e0aab */
[----:B------:R-:W-:Y:S02]  /*272b0*/  ISETP.GE.OR P5, PT, R173, R246, !P5 ;  /* 0x000000f6ad00720c */ /* 0x000fe40006fa6670 */
[C---:B------:R-:W-:Y:S02]  /*272c0*/  IADD3 R178, R243.reuse, -R173, RZ ;  /* 0x800000adf3b27210 */ /* 0x040fe40007ffe0ff */
[----:B------:R-:W-:Y:S01]  /*272d0*/  IADD3 R173, R243, -R182, RZ ;  /* 0x800000b6f3ad7210 */ /* 0x000fe20007ffe0ff */
[----:B------:R-:W1:Y:S01]  /*272e0*/  I2F R186, R186 ;  /* 0x000000ba00ba7306 */ /* 0x000e620000201400 */
[----:B------:R-:W-:Y:S02]  /*272f0*/  IADD3 R180, R3, 0x19, RZ ;  /* 0x0000001903b47810 */ /* 0x000fe40007ffe0ff */
[C---:B------:R-:W-:Y:S02]  /*27300*/  ISETP.GE.AND P0, PT, R170.reuse, R247, PT ;  /* 0x000000f7aa00720c */ /* 0x040fe40003f06270 */
[----:B------:R-:W-:Y:S01]  /*27310*/  IABS R164, R164 ;  /* 0x000000a400a47213 */ /* 0x000fe20000000000 */
[----:B------:R-:W-:Y:S01]  /*27320*/  IMAD.IADD R179, R245, 0x1, -R180 ;  /* 0x00000001f5b37824 */ /* 0x000fe200078e0ab4 */
[----:B------:R-:W-:Y:S02]  /*27330*/  IADD3 R184, R243, -R170, RZ ;  /* 0x800000aaf3b87210 */ /* 0x000fe40007ffe0ff */
[----:B------:R-:W-:Y:S01]  /*27340*/  ISETP.GE.OR P0, PT, R170, R246, !P0 ;  /* 0x000000f6aa00720c */ /* 0x000fe20004706670 */
[----:B------:R-:W-:Y:S01]  /*27350*/  I2F R177, R177 ;  /* 0x000000b100b17306 */ /* 0x000fe20000201400 */
[----:B------:R-:W-:Y:S02]  /*27360*/  IABS R179, R179 ;  /* 0x000000b300b37213 */ /* 0x000fe40000000000 */
[----:B------:R-:W-:Y:S02]  /*27370*/  IABS R185, R185 ;  /* 0x000000b900b97213 */ /* 0x000fe40000000000 */
[----:B------:R-:W-:Y:S02]  /*27380*/  IABS R184, R184 ;  /* 0x000000b800b87213 */ /* 0x000fe40000000000 */
[----:B------:R-:W-:Y:S02]  /*27390*/  IABS R173, R173 ;  /* 0x000000ad00ad7213 */ /* 0x000fe40000000000 */
[----:B------:R-:W-:Y:S01]  /*273a0*/  IABS R178, R178 ;  /* 0x000000b200b27213 */ /* 0x000fe20000000000 */
[----:B------:R1:W-:Y:S01]  /*273b0*/  I2F R170, R164 ;  /* 0x000000a400aa7306 */ /* 0x0003e20000201400 */
[----:B------:R-:W-:Y:S09]  /*273c0*/  IABS R175, R175 ;  /* 0x000000af00af7213 */ /* 0x000ff20000000000 */
[----:B------:R-:W3:Y:S10]  /*273d0*/  I2F R179, R179 ;  /* 0x000000b300b37306 */ /* 0x000ef40000201400 */
[----:B------:R-:W3:Y:S01]  /*273e0*/  I2F R185, R185 ;  /* 0x000000b900b97306 */ /* 0x000ee20000201400 */
[----:B-1----:R-:W-:Y:S09]  /*273f0*/  IABS R164, R174 ;  /* 0x000000ae00a47213 */ /* 0x002ff20000000000 */
[----:B------:R1:W-:Y:S10]  /*27400*/  I2F R174, R164 ;  /* 0x000000a400ae7306 */ /* 0x0003f40000201400 */
[----:B------:R-:W3:Y:S10]  /*27410*/  I2F R184, R184 ;  /* 0x000000b800b87306 */ /* 0x000ef40000201400 */
[----:B------:R-:W4:Y:S01]  /*27420*/  I2F R173, R173 ;  /* 0x000000ad00ad7306 */ /* 0x000f220000201400 */
[C---:B-1----:R-:W-:Y:S09]  /*27430*/  IADD3 R164, R3.reuse, 0x30, RZ ;  /* 0x0000003003a47810 */ /* 0x042ff20007ffe0ff */
[----:B------:R-:W1:Y:S10]  /*27440*/  I2F R178, R178 ;  /* 0x000000b200b27306 */ /* 0x000e740000201400 */
[----:B------:R-:W1:Y:S01]  /*27450*/  I2F R175, R175 ;  /* 0x000000af00af7306 */ /* 0x000e620000201400 */
[C---:B---3--:R-:W-:Y:S01]  /*27460*/  FFMA.FTZ R4, -R242.reuse, R169, R4 ;  /* 0x000000a9f2047223 */ /* 0x048fe20000010104 */
[C---:B------:R-:W-:Y:S01]  /*27470*/  IADD3 R169, R3.reuse, 0x28, RZ ;  /* 0x0000002803a97810 */ /* 0x040fe20007ffe0ff */
[C---:B----4-:R-:W-:Y:S01]  /*27480*/  FFMA.FTZ R5, -R242.reuse, R166, R5 ;  /* 0x000000a6f2057223 */ /* 0x050fe20000010105 */
[----:B------:R-:W-:Y:S01]  /*27490*/  IADD3 R166, R3, 0x29, RZ ;  /* 0x0000002903a67810 */ /* 0x000fe20007ffe0ff */
[----:B------:R-:W-:Y:S01]  /*274a0*/  FFMA.FTZ R6, -R242, R168, R6 ;  /* 0x000000a8f2067223 */ /* 0x000fe20000010106 */
[----:B------:R-:W-:Y:S01]  /*274b0*/  FSEL R168, R4, -INF , !P4 ;  /* 0xff80000004a87808 */ /* 0x000fe20006000000 */
[----:B------:R-:W-:Y:S01]  /*274c0*/  FFMA.FTZ R8, -R242, R192, R8 ;  /* 0x000000c0f2087223 */ /* 0x000fe20000010108 */
[----:B------:R-:W-:Y:S01]  /*274d0*/  FSEL R5, R5, -INF , !P3 ;  /* 0xff80000005057808 */ /* 0x000fe20005800000 */
[----:B------:R-:W-:Y:S01]  /*274e0*/  IMAD.IADD R4, R245, 0x1, -R166 ;  /* 0x00000001f5047824 */ /* 0x000fe200078e0aa6 */
[----:B------:R-:W-:Y:S01]  /*274f0*/  FSEL R6, R6, -INF , !P6 ;  /* 0xff80000006067808 */ /* 0x000fe20007000000 */
[C---:B------:R-:W-:Y:S01]  /*27500*/  FFMA.FTZ R9, -R242.reuse, R190, R9 ;  /* 0x000000bef2097223 */ /* 0x040fe20000010109 */
[C---:B------:R-:W-:Y:S01]  /*27510*/  ISETP.GE.AND P6, PT, R183.reuse, R248, PT ;  /* 0x000000f8b700720c */ /* 0x040fe20003fc6270 */
[C---:B------:R-:W-:Y:S01]  /*27520*/  FFMA.FTZ R12, -R242.reuse, R187, R12 ;  /* 0x000000bbf20c7223 */ /* 0x040fe2000001010c */
[C---:B------:R-:W-:Y:S01]  /*27530*/  ISETP.GE.AND P3, PT, R183.reuse, R247, PT ;  /* 0x000000f7b700720c */ /* 0x040fe20003f66270 */
[C---:B------:R-:W-:Y:S01]  /*27540*/  FFMA.FTZ R13, -R242.reuse, R186, R13 ;  /* 0x000000baf20d7223 */ /* 0x040fe2000001010d */
[----:B------:R-:W-:Y:S01]  /*27550*/  IABS R4, R4 ;  /* 0x0000000400047213 */ /* 0x000fe20000000000 */
[C---:B------:R-:W-:Y:S01]  /*27560*/  FFMA.FTZ R17, -R242.reuse, R179, R17 ;  /* 0x000000b3f2117223 */ /* 0x040fe20000010111 */
[----:B------:R-:W-:Y:S01]  /*27570*/  ISETP.GE.OR P6, PT, R183, R244, !P6 ;  /* 0x000000f4b700720c */ /* 0x000fe200077c6670 */
[----:B------:R-:W-:Y:S01]  /*27580*/  IMAD.IADD R176, R245, 0x1, -R169 ;  /* 0x00000001f5b07824 */ /* 0x000fe200078e0aa9 */
[-C--:B------:R-:W-:Y:S01]  /*27590*/  ISETP.GE.OR P3, PT, R183, R246.reuse, !P3 ;  /* 0x000000f6b700720c */ /* 0x080fe20005f66670 */
[----:B------:R-:W-:Y:S01]  /*275a0*/  FFMA.FTZ R16, -R242, R185, R16 ;  /* 0x000000b9f2107223 */ /* 0x000fe20000010110 */
[----:B------:R-:W3:Y:S01]  /*275b0*/  I2F R183, R4 ;  /* 0x0000000400b77306 */ /* 0x000ee20000201400 */
[----:B------:R-:W-:Y:S01]  /*275c0*/  ISETP.GE.AND P4, PT, R191, R247, PT ;  /* 0x000000f7bf00720c */ /* 0x000fe20003f86270 */
[----:B------:R-:W-:Y:S01]  /*275d0*/  IMAD.IADD R190, R245, 0x1, -R164 ;  /* 0x00000001f5be7824 */ /* 0x000fe200078e0aa4 */
[----:B------:R-:W-:Y:S01]  /*275e0*/  FSEL R8, R8, -INF , !P1 ;  /* 0xff80000008087808 */ /* 0x000fe20004800000 */
[C---:B------:R-:W-:Y:S01]  /*275f0*/  FFMA.FTZ R20, -R242.reuse, R177, R20 ;  /* 0x000000b1f2147223 */ /* 0x040fe20000010114 */
[----:B------:R-:W-:Y:S01]  /*27600*/  ISETP.GE.OR P4, PT, R191, R246, !P4 ;  /* 0x000000f6bf00720c */ /* 0x000fe20006786670 */
[C---:B------:R-:W-:Y:S01]  /*27610*/  FFMA.FTZ R7, -R242.reuse, R184, R7 ;  /* 0x000000b8f2077223 */ /* 0x040fe20000010107 */
[----:B------:R-:W-:Y:S01]  /*27620*/  IADD3 R191, R243, -R181, RZ ;  /* 0x800000b5f3bf7210 */ /* 0x000fe20007ffe0ff */
[C---:B------:R-:W-:Y:S01]  /*27630*/  FFMA.FTZ R21, -R242.reuse, R170, R21 ;  /* 0x000000aaf2157223 */ /* 0x040fe20000010115 */
[----:B------:R-:W-:Y:S01]  /*27640*/  FSEL R9, R9, -INF , !P2 ;  /* 0xff80000009097808 */ /* 0x000fe20005000000 */
[----:B------:R-:W-:Y:S01]  /*27650*/  FFMA.FTZ R14, -R242, R174, R14 ;  /* 0x000000aef20e7223 */ /* 0x000fe2000001010e */
[----:B------:R-:W-:Y:S01]  /*27660*/  ISETP.GE.AND P1, PT, R182, R248, PT ;  /* 0x000000f8b600720c */ /* 0x000fe20003f26270 */
[----:B------:R-:W-:Y:S01]  /*27670*/  FFMA.FTZ R15, -R242, R173, R15 ;  /* 0x000000adf20f7223 */ /* 0x000fe2000001010f */
[----:B------:R-:W-:Y:S01]  /*27680*/  ISETP.GE.AND P2, PT, R182, R247, PT ;  /* 0x000000f7b600720c */ /* 0x000fe20003f46270 */
[----:B-1----:R-:W-:Y:S01]  /*27690*/  FFMA.FTZ R10, -R242, R178, R10 ;  /* 0x000000b2f20a7223 */ /* 0x002fe2000001010a */
[----:B------:R-:W-:Y:S01]  /*276a0*/  ISETP.GE.OR P1, PT, R182, R244, !P1 ;  /* 0x000000f4b600720c */ /* 0x000fe20004f26670 */
[----:B------:R-:W-:Y:S01]  /*276b0*/  FFMA.FTZ R11, -R242, R175, R11 ;  /* 0x000000aff20b7223 */ /* 0x000fe2000001010b */
[----:B------:R-:W-:Y:S02]  /*276c0*/  ISETP.GE.OR P2, PT, R182, R246, !P2 ;  /* 0x000000f6b600720c */ /* 0x000fe40005746670 */
[----:B------:R-:W-:Y:S02]  /*276d0*/  FSEL R198, R12, -INF , !P6 ;  /* 0xff8000000cc67808 */ /* 0x000fe40007000000 */
[----:B------:R-:W-:Y:S02]  /*276e0*/  IADD3 R12, R3, 0x31, RZ ;  /* 0x00000031030c7810 */ /* 0x000fe40007ffe0ff */
[----:B------:R-:W-:Y:S01]  /*276f0*/  FSEL R199, R13, -INF , !P1 ;  /* 0xff8000000dc77808 */ /* 0x000fe20004800000 */
[----:B---3--:R-:W-:Y:S01]  /*27700*/  FFMA.FTZ R25, -R242, R183, R25 ;  /* 0x000000b7f2197223 */ /* 0x008fe20000010119 */
[----:B------:R-:W-:Y:S02]  /*27710*/  IABS R4, R191 ;  /* 0x000000bf00047213 */ /* 0x000fe40000000000 */
[C---:B------:R-:W-:Y:S02]  /*27720*/  ISETP.GE.AND P6, PT, R181.reuse, R248, PT ;  /* 0x000000f8b500720c */ /* 0x040fe40003fc6270 */
[----:B------:R-:W1:Y:S01]  /*27730*/  I2F R182, R4 ;  /* 0x0000000400b67306 */ /* 0x000e620000201400 */
[----:B------:R-:W-:Y:S02]  /*27740*/  IABS R176, R176 ;  /* 0x000000b000b07213 */ /* 0x000fe40000000000 */
[----:B------:R-:W-:Y:S02]  /*27750*/  ISETP.GE.OR P6, PT, R181, R244, !P6 ;  /* 0x000000f4b500720c */ /* 0x000fe400077c6670 */
[----:B------:R-:W-:Y:S02]  /*27760*/  IABS R190, R190 ;  /* 0x000000be00be7213 */ /* 0x000fe40000000000 */
[----:B------:R-:W-:Y:S02]  /*27770*/  FSEL R223, R16, -INF , !P6 ;  /* 0xff80000010df7808 */ /* 0x000fe40007000000 */
[C---:B------:R-:W-:Y:S01]  /*27780*/  ISETP.GE.AND P6, PT, R180.reuse, R248, PT ;  /* 0x000000f8b400720c */ /* 0x040fe20003fc6270 */
[----:B------:R-:W3:Y:S01]  /*27790*/  I2F R176, R176 ;  /* 0x000000b000b07306 */ /* 0x000ee20000201400 */
[----:B------:R-:W-:Y:S02]  /*277a0*/  IADD3 R16, R243, -R172, RZ ;  /* 0x800000acf3107210 */ /* 0x000fe40007ffe0ff */
[----:B------:R-:W-:Y:S02]  /*277b0*/  ISETP.GE.OR P6, PT, R180, R244, !P6 ;  /* 0x000000f4b400720c */ /* 0x000fe400077c6670 */
[----:B------:R-:W-:Y:S02]  /*277c0*/  IABS R16, R16 ;  /* 0x0000001000107213 */ /* 0x000fe40000000000 */
[----:B------:R-:W-:Y:S02]  /*277d0*/  FSEL R251, R17, -INF , !P6 ;  /* 0xff80000011fb7808 */ /* 0x000fe40007000000 */
[----:B------:R-:W-:Y:S01]  /*277e0*/  ISETP.GE.AND P6, PT, R172, R248, PT ;  /* 0x000000f8ac00720c */ /* 0x000fe20003fc6270 */
[----:B------:R-:W4:Y:S01]  /*277f0*/  I2F R184, R190 ;  /* 0x000000be00b87306 */ /* 0x000f220000201400 */
[----:B------:R-:W-:Y:S02]  /*27800*/  FSEL R252, R14, -INF , !P3 ;  /* 0xff8000000efc7808 */ /* 0x000fe40005800000 */
[----:B------:R-:W-:Y:S01]  /*27810*/  ISETP.GE.OR P6, PT, R172, R244, !P6 ;  /* 0x000000f4ac00720c */ /* 0x000fe200077c6670 */
[----:B-1----:R-:W-:Y:S01]  /*27820*/  FFMA.FTZ R18, -R242, R182, R18 ;  /* 0x000000b6f2127223 */ /* 0x002fe20000010112 */
[C---:B------:R-:W-:Y:S02]  /*27830*/  IADD3 R4, R243.reuse, -R180, RZ ;  /* 0x800000b4f3047210 */ /* 0x040fe40007ffe0ff */
[----:B------:R-:W-:Y:S01]  /*27840*/  FSEL R187, R20, -INF , !P6 ;  /* 0xff80000014bb7808 */ /* 0x000fe20007000000 */
[----:B------:R-:W-:Y:S01]  /*27850*/  IMAD.IADD R20, R243, 0x1, -R171 ;  /* 0x00000001f3147824 */ /* 0x000fe200078e0aab */
[----:B------:R-:W-:Y:S01]  /*27860*/  IABS R4, R4 ;  /* 0x0000000400047213 */ /* 0x000fe20000000000 */
[----:B------:R-:W1:Y:S01]  /*27870*/  I2F R16, R16 ;  /* 0x0000001000107306 */ /* 0x000e620000201400 */
[----:B------:R-:W-:Y:S02]  /*27880*/  ISETP.GE.AND P6, PT, R171, R248, PT ;  /* 0x000000f8ab00720c */ /* 0x000fe40003fc6270 */
[----:B------:R-:W-:Y:S01]  /*27890*/  MOV R13, R4 ;  /* 0x00000004000d7202 */ /* 0x000fe20000000f00 */
[----:B------:R-:W-:Y:S01]  /*278a0*/  IMAD.IADD R4, R245, 0x1, -R12 ;  /* 0x00000001f5047824 */ /* 0x000fe200078e0a0c */
[----:B------:R-:W-:Y:S01]  /*278b0*/  ISETP.GE.OR P6, PT, R171, R244, !P6 ;  /* 0x000000f4ab00720c */ /* 0x000fe200077c6670 */
[C---:B---3--:R-:W-:Y:S01]  /*278c0*/  FFMA.FTZ R24, -R242.reuse, R176, R24 ;  /* 0x000000b0f2187223 */ /* 0x048fe20000010118 */
[----:B------:R-:W-:Y:S02]  /*278d0*/  ISETP.GE.AND P3, PT, R169, R247, PT ;  /* 0x000000f7a900720c */ /* 0x000fe40003f66270 */
[----:B------:R-:W-:Y:S01]  /*278e0*/  IABS R4, R4 ;  /* 0x0000000400047213 */ /* 0x000fe20000000000 */
[----:B------:R-:W3:Y:S01]  /*278f0*/  I2F R13, R13 ;  /* 0x0000000d000d7306 */ /* 0x000ee20000201400 */
[----:B------:R-:W-:Y:S02]  /*27900*/  FSEL R193, R21, -INF , !P6 ;  /* 0xff80000015c17808 */ /* 0x000fe40007000000 */
[C---:B------:R-:W-:Y:S01]  /*27910*/  ISETP.GE.AND P6, PT, R169.reuse, R248, PT ;  /* 0x000000f8a900720c */ /* 0x040fe20003fc6270 */
[----:B----4-:R-:W-:Y:S01]  /*27920*/  FFMA.FTZ R28, -R242, R184, R28 ;  /* 0x000000b8f21c7223 */ /* 0x010fe2000001011c */
[C---:B------:R-:W-:Y:S02]  /*27930*/  ISETP.GE.OR P3, PT, R169.reuse, R246, !P3 ;  /* 0x000000f6a900720c */ /* 0x040fe40005f66670 */
[----:B------:R-:W-:Y:S02]  /*27940*/  ISETP.GE.OR P6, PT, R169, R244, !P6 ;  /* 0x000000f4a900720c */ /* 0x000fe400077c6670 */
[----:B------:R-:W-:Y:S01]  /*27950*/  IADD3 R169, R243, -R169, RZ ;  /* 0x800000a9f3a97210 */ /* 0x000fe20007ffe0ff */
[----:B------:R-:W4:Y:S01]  /*27960*/  I2F R179, R4 ;  /* 0x0000000400b37306 */ /* 0x000f220000201400 */
[----:B------:R-:W-:Y:S02]  /*27970*/  FSEL R186, R24, -INF , !P6 ;  /* 0xff80000018ba7808 */ /* 0x000fe40007000000 */
[----:B------:R-:W-:Y:S01]  /*27980*/  ISETP.GE.AND P6, PT, R166, R248, PT ;  /* 0x000000f8a600720c */ /* 0x000fe20003fc6270 */
[----:B-1----:R-:W-:Y:S01]  /*27990*/  FFMA.FTZ R22, -R242, R16, R22 ;  /* 0x00000010f2167223 */ /* 0x002fe20000010116 */
[----:B------:R-:W-:Y:S02]  /*279a0*/  FMNMX.FTZ R16, R168, R2, !PT ;  /* 0x00000002a8107209 */ /* 0x000fe40007810000 */
[----:B------:R-:W-:Y:S02]  /*279b0*/  ISETP.GE.OR P6, PT, R166, R244, !P6 ;  /* 0x000000f4a600720c */ /* 0x000fe400077c6670 */
[----:B------:R-:W-:Y:S02]  /*279c0*/  IABS R169, R169 ;  /* 0x000000a900a97213 */ /* 0x000fe40000000000 */
[----:B------:R-:W-:Y:S02]  /*279d0*/  FSEL R24, R15, -INF , !P2 ;  /* 0xff8000000f187808 */ /* 0x000fe40005000000 */
[----:B------:R-:W-:Y:S01]  /*279e0*/  FSEL R7, R7, -INF , !P0 ;  /* 0xff80000007077808 */ /* 0x000fe20004000000 */
[----:B------:R-:W1:Y:S01]  /*279f0*/  I2F R15, R169 ;  /* 0x000000a9000f7306 */ /* 0x000e620000201400 */
[----:B------:R-:W-:Y:S01]  /*27a00*/  ISETP.GE.AND P0, PT, R180, R247, PT ;  /* 0x000000f7b400720c */ /* 0x000fe20003f06270 */
[----:B---3--:R-:W-:Y:S01]  /*27a10*/  FFMA.FTZ R19, -R242, R13, R19 ;  /* 0x0000000df2137223 */ /* 0x008fe20000010113 */
[----:B------:R-:W-:Y:S02]  /*27a20*/  FSEL R185, R25, -INF , !P6 ;  /* 0xff80000019b97808 */ /* 0x000fe40007000000 */
[C---:B------:R-:W-:Y:S02]  /*27a30*/  ISETP.GE.AND P6, PT, R164.reuse, R248, PT ;  /* 0x000000f8a400720c */ /* 0x040fe40003fc6270 */
[----:B------:R-:W-:Y:S02]  /*27a40*/  FMNMX.FTZ R16, R5, R16, !PT ;  /* 0x0000001005107209 */ /* 0x000fe40007810000 */
[----:B------:R-:W-:Y:S01]  /*27a50*/  ISETP.GE.OR P6, PT, R164, R244, !P6 ;  /* 0x000000f4a400720c */ /* 0x000fe200077c6670 */
[----:B----4-:R-:W-:Y:S01]  /*27a60*/  FFMA.FTZ R29, -R242, R179, R29 ;  /* 0x000000b3f21d7223 */ /* 0x010fe2000001011d */
[----:B------:R-:W-:Y:S02]  /*27a70*/  IADD3 R4, R3, 0x38, RZ ;  /* 0x0000003803047810 */ /* 0x000fe40007ffe0ff */
[----:B------:R-:W-:Y:S02]  /*27a80*/  FMNMX.FTZ R16, R8, R16, !PT ;  /* 0x0000001008107209 */ /* 0x000fe40007810000 */
[----:B------:R-:W-:Y:S02]  /*27a90*/  IADD3 R17, R245, -R4, RZ ;  /* 0x80000004f5117210 */ /* 0x000fe40007ffe0ff */
[----:B------:R-:W-:Y:S02]  /*27aa0*/  ISETP.GE.OR P0, PT, R180, R246, !P0 ;  /* 0x000000f6b400720c */ /* 0x000fe40004706670 */
[----:B------:R-:W-:Y:S02]  /*27ab0*/  IABS R17, R17 ;  /* 0x0000001100117213 */ /* 0x000fe40000000000 */
[----:B------:R-:W-:Y:S02]  /*27ac0*/  FSEL R180, R28, -INF , !P6 ;  /* 0xff8000001cb47808 */ /* 0x000fe40007000000 */
[----:B------:R-:W-:Y:S01]  /*27ad0*/  FSEL R19, R19, -INF , !P0 ;  /* 0xff80000013137808 */ /* 0x000fe20004000000 */
[----:B-1----:R-:W-:Y:S01]  /*27ae0*/  FFMA.FTZ R26, -R242, R15, R26 ;  /* 0x0000000ff21a7223 */ /* 0x002fe2000001011a */
[----:B------:R-:W1:Y:S01]  /*27af0*/  I2F R17, R17 ;  /* 0x0000001100117306 */ /* 0x000e620000201400 */
[C---:B------:R-:W-:Y:S02]  /*27b00*/  ISETP.GE.AND P6, PT, R12.reuse, R248, PT ;  /* 0x000000f80c00720c */ /* 0x040fe40003fc6270 */
[-C--:B------:R-:W-:Y:S02]  /*27b10*/  ISETP.GE.AND P0, PT, R12, R247.reuse, PT ;  /* 0x000000f70c00720c */ /* 0x080fe40003f06270 */
[----:B------:R-:W-:Y:S02]  /*27b20*/  ISETP.GE.AND P2, PT, R166, R247, PT ;  /* 0x000000f7a600720c */ /* 0x000fe40003f46270 */
[----:B------:R-:W-:Y:S02]  /*27b30*/  IABS R20, R20 ;  /* 0x0000001400147213 */ /* 0x000fe40000000000 */
[C---:B------:R-:W-:Y:S02]  /*27b40*/  ISETP.GE.OR P6, PT, R12.reuse, R244, !P6 ;  /* 0x000000f40c00720c */ /* 0x040fe400077c6670 */
[-C--:B------:R-:W-:Y:S02]  /*27b50*/  ISETP.GE.OR P0, PT, R12, R246.reuse, !P0 ;  /* 0x000000f60c00720c */ /* 0x080fe40004706670 */
[----:B------:R-:W-:Y:S01]  /*27b60*/  ISETP.GE.OR P2, PT, R166, R246, !P2 ;  /* 0x000000f6a600720c */ /* 0x000fe20005746670 */
[C---:B------:R-:W-:Y:S01]  /*27b70*/  IMAD.IADD R166, R243.reuse, 0x1, -R166 ;  /* 0x00000001f3a67824 */ /* 0x040fe200078e0aa6 */
[----:B------:R-:W3:Y:S01]  /*27b80*/  I2F R20, R20 ;  /* 0x0000001400147306 */ /* 0x000ee20000201400 */
[----:B------:R-:W-:Y:S02]  /*27b90*/  FSEL R10, R10, -INF , !P5 ;  /* 0xff8000000a0a7808 */ /* 0x000fe40006800000 */
[----:B------:R-:W-:Y:S02]  /*27ba0*/  IADD3 R14, R243, -R164, RZ ;  /* 0x800000a4f30e7210 */ /* 0x000fe40007ffe0ff */
[----:B------:R-:W-:Y:S02]  /*27bb0*/  IABS R13, R166 ;  /* 0x000000a6000d7213 */ /* 0x000fe40000000000 */
[----:B------:R-:W-:Y:S01]  /*27bc0*/  FSEL R11, R11, -INF , !P4 ;  /* 0xff8000000b0b7808 */ /* 0x000fe20006000000 */
[----:B-1----:R-:W-:Y:S01]  /*27bd0*/  FFMA.FTZ R32, -R242, R17, R32 ;  /* 0x00000011f2207223 */ /* 0x002fe20000010120 */
[----:B------:R-:W-:Y:S01]  /*27be0*/  FMNMX.FTZ R17, R9, R16, !PT ;  /* 0x0000001009117209 */ /* 0x000fe20007810000 */
[----:B------:R-:W-:Y:S01]  /*27bf0*/  IMAD.IADD R16, R243, 0x1, -R12 ;  /* 0x00000001f3107824 */ /* 0x000fe200078e0a0c */
[----:B------:R-:W-:Y:S01]  /*27c00*/  IADD3 R3, R3, 0x39, RZ ;  /* 0x0000003903037810 */ /* 0x000fe20007ffe0ff */
[----:B------:R-:W1:Y:S01]  /*27c10*/  I2F R13, R13 ;  /* 0x0000000d000d7306 */ /* 0x000e620000201400 */
[----:B------:R-:W-:Y:S02]  /*27c20*/  FMNMX.FTZ R12, R198, R17, !PT ;  /* 0x00000011c60c7209 */ /* 0x000fe40007810000 */
[----:B------:R-:W-:Y:S02]  /*27c30*/  FMNMX.FTZ R17, R6, R0, !PT ;  /* 0x0000000006117209 */ /* 0x000fe40007810000 */
[----:B------:R-:W-:Y:S02]  /*27c40*/  ISETP.GE.AND P1, PT, R181, R247, PT ;  /* 0x000000f7b500720c */ /* 0x000fe40003f26270 */
[----:B------:R-:W-:Y:S02]  /*27c50*/  FMNMX.FTZ R17, R7, R17, !PT ;  /* 0x0000001107117209 */ /* 0x000fe40007810000 */
[----:B------:R-:W-:Y:S02]  /*27c60*/  IABS R14, R14 ;  /* 0x0000000e000e7213 */ /* 0x000fe40000000000 */
[----:B------:R-:W-:Y:S01]  /*27c70*/  FMNMX.FTZ R17, R10, R17, !PT ;  /* 0x000000110a117209 */ /* 0x000fe20007810000 */
[C---:B---3--:R-:W-:Y:S01]  /*27c80*/  FFMA.FTZ R23, -R242.reuse, R20, R23 ;  /* 0x00000014f2177223 */ /* 0x048fe20000010117 */
[----:B------:R-:W-:Y:S02]  /*27c90*/  IADD3 R170, R245, -R3, RZ ;  /* 0x80000003f5aa7210 */ /* 0x000fe40007ffe0ff */
[----:B------:R-:W-:Y:S01]  /*27ca0*/  FMNMX.FTZ R17, R11, R17, !PT ;  /* 0x000000110b117209 */ /* 0x000fe20007810000 */
[----:B------:R-:W3:Y:S01]  /*27cb0*/  I2F R14, R14 ;  /* 0x0000000e000e7306 */ /* 0x000ee20000201400 */
[----:B------:R-:W-:Y:S02]  /*27cc0*/  ISETP.GE.OR P1, PT, R181, R246, !P1 ;  /* 0x000000f6b500720c */ /* 0x000fe40004f26670 */
[----:B------:R-:W-:Y:S02]  /*27cd0*/  IABS R16, R16 ;  /* 0x0000001000107213 */ /* 0x000fe40000000000 */
[----:B------:R-:W-:Y:S02]  /*27ce0*/  FMNMX.FTZ R12, R199, R12, !PT ;  /* 0x0000000cc70c7209 */ /* 0x000fe40007810000 */
[----:B------:R-:W-:Y:S01]  /*27cf0*/  IADD3 R15, R243, -R4, RZ ;  /* 0x80000004f30f7210 */ /* 0x000fe20007ffe0ff */
[----:B-1----:R-:W-:Y:S01]  /*27d00*/  FFMA.FTZ R27, -R242, R13, R27 ;  /* 0x0000000df21b7223 */ /* 0x002fe2000001011b */
[----:B------:R-:W-:Y:S01]  /*27d10*/  FMNMX.FTZ R17, R252, R17, !PT ;  /* 0x00000011fc117209 */ /* 0x000fe20007810000 */
[----:B------:R-:W1:Y:S01]  /*27d20*/  I2F R16, R16 ;  /* 0x0000001000107306 */ /* 0x000e620000201400 */
[----:B------:R-:W-:Y:S02]  /*27d30*/  IABS R170, R170 ;  /* 0x000000aa00aa7213 */ /* 0x000fe40000000000 */
[----:B------:R-:W-:Y:S02]  /*27d40*/  FSEL R25, R18, -INF , !P1 ;  /* 0xff80000012197808 */ /* 0x000fe40004800000 */
[----:B------:R-:W-:Y:S02]  /*27d50*/  IABS R15, R15 ;  /* 0x0000000f000f7213 */ /* 0x000fe40000000000 */
[----:B------:R-:W-:Y:S02]  /*27d60*/  FMNMX.FTZ R18, R223, R12, !PT ;  /* 0x0000000cdf127209 */ /* 0x000fe40007810000 */
[----:B------:R-:W-:Y:S01]  /*27d70*/  IADD3 R12, R243, -R3, RZ ;  /* 0x80000003f30c7210 */ /* 0x000fe20007ffe0ff */
[----:B------:R-:W4:Y:S01]  /*27d80*/  I2F R170, R170 ;  /* 0x000000aa00aa7306 */ /* 0x000f220000201400 */
[----:B------:R-:W-:Y:S02]  /*27d90*/  FMNMX.FTZ R17, R24, R17, !PT ;  /* 0x0000001118117209 */ /* 0x000fe40007810000 */
[----:B------:R-:W-:Y:S01]  /*27da0*/  ISETP.GE.AND P5, PT, R172, R247, PT ;  /* 0x000000f7ac00720c */ /* 0x000fe20003fa6270 */
[----:B---3--:R-:W-:Y:S01]  /*27db0*/  FFMA.FTZ R30, -R242, R14, R30 ;  /* 0x0000000ef21e7223 */ /* 0x008fe2000001011e */
[----:B------:R-:W-:Y:S02]  /*27dc0*/  IABS R12, R12 ;  /* 0x0000000c000c7213 */ /* 0x000fe40000000000 */
[----:B------:R-:W-:Y:S02]  /*27dd0*/  FMNMX.FTZ R18, R251, R18, !PT ;  /* 0x00000012fb127209 */ /* 0x000fe40007810000 */
[----:B------:R-:W-:Y:S01]  /*27de0*/  ISETP.GE.OR P5, PT, R172, R246, !P5 ;  /* 0x000000f6ac00720c */ /* 0x000fe20006fa6670 */
[----:B------:R-:W3:Y:S01]  /*27df0*/  I2F R15, R15 ;  /* 0x0000000f000f7306 */ /* 0x000ee20000201400 */
[----:B------:R-:W-:Y:S02]  /*27e00*/  FMNMX.FTZ R17, R25, R17, !PT ;  /* 0x0000001119117209 */ /* 0x000fe40007810000 */
[----:B------:R-:W-:Y:S01]  /*27e10*/  ISETP.GE.AND P4, PT, R171, R247, PT ;  /* 0x000000f7ab00720c */ /* 0x000fe20003f86270 */
[----:B-1----:R-:W-:Y:S01]  /*27e20*/  FFMA.FTZ R31, -R242, R16, R31 ;  /* 0x00000010f21f7223 */ /* 0x002fe2000001011f */
[----:B------:R-:W-:Y:S02]  /*27e30*/  MOV R28, R193 ;  /* 0x000000c1001c7202 */ /* 0x000fe40000000f00 */
[----:B------:R-:W-:Y:S02]  /*27e40*/  FMNMX.FTZ R18, R187, R18, !PT ;  /* 0x00000012bb127209 */ /* 0x000fe40007810000 */
[----:B------:R-:W-:Y:S01]  /*27e50*/  FSEL R184, R22, -INF , !P5 ;  /* 0xff80000016b87808 */ /* 0x000fe20006800000 */
[----:B------:R-:W1:Y:S01]  /*27e60*/  I2F R12, R12 ;  /* 0x0000000c000c7306 */ /* 0x000e620000201400 */
[----:B------:R-:W-:Y:S02]  /*27e70*/  ISETP.GE.OR P4, PT, R171, R246, !P4 ;  /* 0x000000f6ab00720c */ /* 0x000fe40006786670 */
[----:B------:R-:W-:Y:S01]  /*27e80*/  FMNMX.FTZ R17, R19, R17, !PT ;  /* 0x0000001113117209 */ /* 0x000fe20007810000 */
[----:B----4-:R-:W-:Y:S01]  /*27e90*/  FFMA.FTZ R33, -R242, R170, R33 ;  /* 0x000000aaf2217223 */ /* 0x010fe20000010121 */
[----:B------:R-:W-:Y:S02]  /*27ea0*/  FMNMX.FTZ R18, R28, R18, !PT ;  /* 0x000000121c127209 */ /* 0x000fe40007810000 */
[----:B------:R-:W-:Y:S02]  /*27eb0*/  FSEL R183, R23, -INF , !P4 ;  /* 0xff80000017b77808 */ /* 0x000fe40006000000 */
[----:B------:R-:W-:Y:S01]  /*27ec0*/  FMNMX.FTZ R17, R184, R17, !PT ;  /* 0x00000011b8117209 */ /* 0x000fe20007810000 */
[----:B------:R-:W-:Y:S01]  /*27ed0*/  LDSM.16.MT88.4 R20, [R221+0x10000] ;  /* 0x01000000dd14783b */ /* 0x000fe20000004200 */
[----:B------:R-:W-:Y:S02]  /*27ee0*/  FMNMX.FTZ R18, R186, R18, !PT ;  /* 0x00000012ba127209 */ /* 0x000fe40007810000 */
[----:B------:R-:W-:Y:S01]  /*27ef0*/  ISETP.GE.AND P1, PT, R164, R247, PT ;  /* 0x000000f7a400720c */ /* 0x000fe20003f26270 */
[----:B---3--:R-:W-:Y:S01]  /*27f00*/  FFMA.FTZ R34, -R242, R15, R34 ;  /* 0x0000000ff2227223 */ /* 0x008fe20000010122 */
[----:B------:R-:W-:Y:S02]  /*27f10*/  FSEL R182, R26, -INF , !P3 ;  /* 0xff8000001ab67808 */ /* 0x000fe40005800000 */
[----:B------:R-:W-:Y:S02]  /*27f20*/  FMNMX.FTZ R17, R183, R17, !PT ;  /* 0x00000011b7117209 */ /* 0x000fe40007810000 */
[----:B------:R-:W-:Y:S02]  /*27f30*/  FSEL R179, R29, -INF , !P6 ;  /* 0xff8000001db37808 */ /* 0x000fe40007000000 */
[----:B------:R-:W-:Y:S02]  /*27f40*/  FMNMX.FTZ R18, R185, R18, !PT ;  /* 0x00000012b9127209 */ /* 0x000fe40007810000 */
[----:B------:R-:W-:Y:S01]  /*27f50*/  ISETP.GE.AND P6, PT, R4, R248, PT ;  /* 0x000000f80400720c */ /* 0x000fe20003fc6270 */
[----:B-1----:R-:W-:Y:S01]  /*27f60*/  FFMA.FTZ R35, -R242, R12, R35 ;  /* 0x0000000cf2237223 */ /* 0x002fe20000010123 */
[----:B------:R-:W-:Y:S02]  /*27f70*/  ISETP.GE.OR P1, PT, R164, R246, !P1 ;  /* 0x000000f6a400720c */ /* 0x000fe40004f26670 */
[----:B------:R-:W-:Y:S02]  /*27f80*/  FSEL R181, R27, -INF , !P2 ;  /* 0xff8000001bb57808 */ /* 0x000fe40005000000 */
[----:B------:R-:W-:Y:S02]  /*27f90*/  FMNMX.FTZ R17, R182, R17, !PT ;  /* 0x00000011b6117209 */ /* 0x000fe40007810000 */
[----:B------:R-:W-:Y:S02]  /*27fa0*/  FMNMX.FTZ R18, R180, R18, !PT ;  /* 0x00000012b4127209 */ /* 0x000fe40007810000 */
[----:B------:R-:W-:Y:S02]  /*27fb0*/  ISETP.GE.AND P5, PT, R3, R248, PT ;  /* 0x000000f80300720c */ /* 0x000fe40003fa6270 */
[-C--:B------:R-:W-:Y:S02]  /*27fc0*/  ISETP.GE.OR P6, PT, R4, R244.reuse, !P6 ;  /* 0x000000f40400720c */ /* 0x080fe400077c6670 */
[----:B------:R-:W-:Y:S02]  /*27fd0*/  FSEL R175, R30, -INF , !P1 ;  /* 0xff8000001eaf7808 */ /* 0x000fe40004800000 */
[----:B------:R-:W-:Y:S02]  /*27fe0*/  FMNMX.FTZ R17, R181, R17, !PT ;  /* 0x00000011b5117209 */ /* 0x000fe40007810000 */
[----:B------:R-:W-:Y:S02]  /*27ff0*/  ISETP.GE.AND P3, PT, R4, R247, PT ;  /* 0x000000f70400720c */ /* 0x000fe40003f66270 */
[----:B------:R-:W-:Y:S02]  /*28000*/  ISETP.GE.OR P5, PT, R3, R244, !P5 ;  /* 0x000000f40300720c */ /* 0x000fe40006fa6670 */
[----:B------:R-:W-:Y:S02]  /*28010*/  FSEL R177, R32, -INF , !P6 ;  /* 0xff80000020b17808 */ /* 0x000fe40007000000 */
[----:B------:R-:W-:Y:S02]  /*28020*/  FMNMX.FTZ R18, R179, R18, !PT ;  /* 0x00000012b3127209 */ /* 0x000fe40007810000 */
        /* <DEDUP_REMOVED lines=14> */
[----:B------:R-:W3:Y:S01]  /*28110*/  SHFL.BFLY PT, R4, R3, 0x2, 0x1f ;  /* 0x0c401f0003047f89 */ /* 0x000ee200000e0000 */
[----:B-1----:R-:W-:Y:S07]  /*28120*/  FMNMX.FTZ R14, R13, R14, !PT ;  /* 0x0000000e0d0e7209 */ /* 0x002fee0007810000 */
[----:B------:R-:W1:Y:S01]  /*28130*/  SHFL.BFLY PT, R164, R14, 0x1, 0x1f ;  /* 0x0c201f000ea47f89 */ /* 0x000e6200000e0000 */
[----:B---3--:R-:W-:Y:S07]  /*28140*/  FMNMX.FTZ R4, R3, R4, !PT ;  /* 0x0000000403047209 */ /* 0x008fee0007810000 */
[----:B------:R-:W3:Y:S01]  /*28150*/  SHFL.BFLY PT, R3, R4, 0x1, 0x1f ;  /* 0x0c201f0004037f89 */ /* 0x000ee200000e0000 */
[----:B-1----:R-:W-:Y:S07]  /*28160*/  FMNMX.FTZ R164, R14, R164, !PT ;  /* 0x000000a40ea47209 */ /* 0x002fee0007810000 */
[----:B------:R-:W1:Y:S01]  /*28170*/  LDSM.16.MT88.4 R12, [R222+0x10000] ;  /* 0x01000000de0c783b */ /* 0x000e620000004200 */
[----:B------:R-:W-:Y:S01]  /*28180*/  FSETP.NEU.FTZ.AND P1, PT, R164, -INF , PT ;  /* 0xff800000a400780b */ /* 0x000fe20003f3d000 */
[----:B--2---:R-:W-:Y:S01]  /*28190*/  FMUL.FTZ R178, R165, R164 ;  /* 0x000000a4a5b27220 */ /* 0x004fe20000410000 */
[----:B---3--:R-:W-:Y:S02]  /*281a0*/  FMNMX.FTZ R3, R4, R3, !PT ;  /* 0x0000000304037209 */ /* 0x008fe40007810000 */
[----:B------:R-:W-:Y:S02]  /*281b0*/  FSEL R4, R164, RZ, P1 ;  /* 0x000000ffa4047208 */ /* 0x000fe40000800000 */
[----:B------:R-:W-:Y:S01]  /*281c0*/  FSETP.NEU.FTZ.AND P0, PT, R3, -INF , PT ;  /* 0xff8000000300780b */ /* 0x000fe20003f1d000 */
[----:B------:R-:W-:Y:S01]  /*281d0*/  FMUL.FTZ R172, R165, R3 ;  /* 0x00000003a5ac7220 */ /* 0x000fe20000410000 */
[----:B------:R-:W-:Y:S01]  /*281e0*/  FSEL R178, R178, RZ, P1 ;  /* 0x000000ffb2b27208 */ /* 0x000fe20000800000 */
[----:B------:R-:W-:Y:S01]  /*281f0*/  FADD.FTZ R2, -R4, R2 ;  /* 0x0000000204027221 */ /* 0x000fe20000010100 */
[----:B------:R-:W-:Y:S02]  /*28200*/  FSEL R4, R3, RZ, P0 ;  /* 0x000000ff03047208 */ /* 0x000fe40000000000 */
[----:B------:R-:W-:Y:S01]  /*28210*/  FSEL R172, R172, RZ, P0 ;  /* 0x000000ffacac7208 */ /* 0x000fe20000000000 */
[-C--:B------:R-:W-:Y:S01]  /*28220*/  FFMA.FTZ R191, R168, R165.reuse, -R178 ;  /* 0x000000a5a8bf7223 */ /* 0x080fe200000108b2 */
[----:B------:R-:W-:Y:S01]  /*28230*/  ISETP.GT.AND P0, PT, R240, R228, PT ;  /* 0x000000e4f000720c */ /* 0x000fe20003f04270 */
[----:B------:R-:W-:Y:S02]  /*28240*/  FADD.FTZ R0, -R4, R0 ;  /* 0x0000000004007221 */ /* 0x000fe40000010100 */
[-CC-:B------:R-:W-:Y:S02]  /*28250*/  FFMA.FTZ R190, R5, R165.reuse, -R178.reuse ;  /* 0x000000a505be7223 */ /* 0x180fe400000108b2 */
[-CC-:B------:R-:W-:Y:S01]  /*28260*/  FFMA.FTZ R197, R8, R165.reuse, -R178.reuse ;  /* 0x000000a508c57223 */ /* 0x180fe200000108b2 */
[----:B------:R-:W-:Y:S01]  /*28270*/  MUFU.EX2 R191, R191 ;  /* 0x000000bf00bf7308 */ /* 0x000fe20000000800 */
[-C--:B------:R-:W-:Y:S02]  /*28280*/  FFMA.FTZ R196, R9, R165.reuse, -R178 ;  /* 0x000000a509c47223 */ /* 0x080fe400000108b2 */
[-CC-:B------:R-:W-:Y:S02]  /*28290*/  FFMA.FTZ R195, R6, R165.reuse, -R172.reuse ;  /* 0x000000a506c37223 */ /* 0x180fe400000108ac */
[-CC-:B------:R-:W-:Y:S02]  /*282a0*/  FFMA.FTZ R194, R7, R165.reuse, -R172.reuse ;  /* 0x000000a507c27223 */ /* 0x180fe400000108ac */
[-CC-:B------:R-:W-:Y:S02]  /*282b0*/  FFMA.FTZ R193, R10, R165.reuse, -R172.reuse ;  /* 0x000000a50ac17223 */ /* 0x180fe400000108ac */
[-C--:B------:R-:W-:Y:S01]  /*282c0*/  FFMA.FTZ R192, R11, R165.reuse, -R172 ;  /* 0x000000a50bc07223 */ /* 0x080fe200000108ac */
[----:B------:R-:W2:Y:S01]  /*282d0*/  MUFU.EX2 R190, R190 ;  /* 0x000000be00be7308 */ /* 0x000ea20000000800 */
[C---:B------:R-:W-:Y:S02]  /*282e0*/  FMUL.FTZ R2, R165.reuse, R2 ;  /* 0x00000002a5027220 */ /* 0x040fe40000410000 */
[----:B------:R-:W-:Y:S02]  /*282f0*/  FMUL.FTZ R0, R165, R0 ;  /* 0x00000000a5007220 */ /* 0x000fe40000410000 */
[-CC-:B------:R-:W-:Y:S02]  /*28300*/  FFMA.FTZ R180, R180, R165.reuse, -R178.reuse ;  /* 0x000000a5b4b47223 */ /* 0x180fe400000108b2 */
[-CC-:B------:R-:W-:Y:S02]  /*28310*/  FFMA.FTZ R179, R179, R165.reuse, -R178.reuse ;  /* 0x000000a5b3b37223 */ /* 0x180fe400000108b2 */
[-C--:B------:R-:W-:Y:S01]  /*28320*/  FFMA.FTZ R177, R177, R165.reuse, -R178 ;  /* 0x000000a5b1b17223 */ /* 0x080fe200000108b2 */
[----:B------:R-:W3:Y:S01]  /*28330*/  MUFU.EX2 R2, R2 ;  /* 0x0000000200027308 */ /* 0x000ee20000000800 */
[-CC-:B------:R-:W-:Y:S02]  /*28340*/  FFMA.FTZ R174, R174, R165.reuse, -R172.reuse ;  /* 0x000000a5aeae7223 */ /* 0x180fe400000108ac */
[-CC-:B------:R-:W-:Y:S02]  /*28350*/  FFMA.FTZ R175, R175, R165.reuse, -R172.reuse ;  /* 0x000000a5afaf7223 */ /* 0x180fe400000108ac */
[-C--:B------:R-:W-:Y:S02]  /*28360*/  FFMA.FTZ R173, R173, R165.reuse, -R172 ;  /* 0x000000a5adad7223 */ /* 0x080fe400000108ac */
[-CC-:B------:R-:W-:Y:S02]  /*28370*/  FFMA.FTZ R198, R198, R165.reuse, -R178.reuse ;  /* 0x000000a5c6c67223 */ /* 0x180fe400000108b2 */
[-CC-:B------:R-:W-:Y:S01]  /*28380*/  FFMA.FTZ R199, R199, R165.reuse, -R178.reuse ;  /* 0x000000a5c7c77223 */ /* 0x180fe200000108b2 */
[----:B------:R-:W4:Y:S01]  /*28390*/  MUFU.EX2 R0, R0 ;  /* 0x0000000000007308 */ /* 0x000f220000000800 */
[-CC-:B------:R-:W-:Y:S02]  /*283a0*/  FFMA.FTZ R223, R223, R165.reuse, -R178.reuse ;  /* 0x000000a5dfdf7223 */ /* 0x180fe400000108b2 */
[----:B------:R-:W-:Y:S01]  /*283b0*/  FFMA.FTZ R251, R251, R165, -R178 ;  /* 0x000000a5fbfb7223 */ /* 0x000fe200000108b2 */
[----:B--2---:R-:W-:Y:S01]  /*283c0*/  F2FP.PACK_AB R168, R190, R191 ;  /* 0x000000bfbea8723e */ /* 0x004fe200000000ff */
[-C--:B------:R-:W-:Y:S02]  /*283d0*/  FFMA.FTZ R252, R252, R165.reuse, -R172 ;  /* 0x000000a5fcfc7223 */ /* 0x080fe400000108ac */
[-CC-:B------:R-:W-:Y:S02]  /*283e0*/  FFMA.FTZ R187, R187, R165.reuse, -R178.reuse ;  /* 0x000000a5bbbb7223 */ /* 0x180fe400000108b2 */
[-C--:B------:R-:W-:Y:S01]  /*283f0*/  FFMA.FTZ R186, R186, R165.reuse, -R178 ;  /* 0x000000a5baba7223 */ /* 0x080fe200000108b2 */
[----:B------:R-:W-:Y:S01]  /*28400*/  MUFU.EX2 R197, R197 ;  /* 0x000000c500c57308 */ /* 0x000fe20000000800 */
[-C--:B------:R-:W-:Y:S02]  /*28410*/  FFMA.FTZ R184, R184, R165.reuse, -R172 ;  /* 0x000000a5b8b87223 */ /* 0x080fe400000108ac */
[----:B------:R-:W-:Y:S02]  /*28420*/  FFMA.FTZ R185, R185, R165, -R178 ;  /* 0x000000a5b9b97223 */ /* 0x000fe400000108b2 */
[C---:B---3--:R-:W-:Y:S02]  /*28430*/  FMUL.FTZ R4, R2.reuse, R160 ;  /* 0x000000a002047220 */ /* 0x048fe40000410000 */
[C---:B------:R-:W-:Y:S01]  /*28440*/  FMUL.FTZ R5, R2.reuse, R161 ;  /* 0x000000a102057220 */ /* 0x040fe20000410000 */
[----:B------:R-:W-:Y:S01]  /*28450*/  MOV R161, R19 ;  /* 0x0000001300a17202 */ /* 0x000fe20000000f00 */
[C---:B------:R-:W-:Y:S01]  /*28460*/  FMUL.FTZ R8, R2.reuse, R156 ;  /* 0x0000009c02087220 */ /* 0x040fe20000410000 */
[----:B------:R-:W2:Y:S01]  /*28470*/  MUFU.EX2 R196, R196 ;  /* 0x000000c400c47308 */ /* 0x000ea20000000800 */
[----:B------:R-:W-:Y:S02]  /*28480*/  FMUL.FTZ R9, R2, R157 ;  /* 0x0000009d02097220 */ /* 0x000fe40000410000 */
[----:B------:R-:W-:Y:S02]  /*28490*/  IMAD.MOV.U32 R160, RZ, RZ, R28 ;  /* 0x000000ffffa07224 */ /* 0x000fe400078e001c */
[C---:B----4-:R-:W-:Y:S01]  /*284a0*/  FMUL.FTZ R6, R0.reuse, R162 ;  /* 0x000000a200067220 */ /* 0x050fe20000410000 */
[----:B------:R-:W3:Y:S01]  /*284b0*/  LDSM.16.MT88.4 R28, [R220+0x10000] ;  /* 0x01000000dc1c783b */ /* 0x000ee20000004200 */
[C---:B------:R-:W-:Y:S01]  /*284c0*/  FMUL.FTZ R7, R0.reuse, R163 ;  /* 0x000000a300077220 */ /* 0x040fe20000410000 */
[----:B------:R-:W-:Y:S01]  /*284d0*/  MOV R162, R25 ;  /* 0x0000001900a27202 */ /* 0x000fe20000000f00 */
[C---:B------:R-:W-:Y:S01]  /*284e0*/  FMUL.FTZ R10, R0.reuse, R158 ;  /* 0x0000009e000a7220 */ /* 0x040fe20000410000 */
[----:B------:R-:W-:Y:S01]  /*284f0*/  MUFU.EX2 R195, R195 ;  /* 0x000000c300c37308 */ /* 0x000fe20000000800 */
[C---:B------:R-:W-:Y:S02]  /*28500*/  FMUL.FTZ R11, R0.reuse, R159 ;  /* 0x0000009f000b7220 */ /* 0x040fe40000410000 */
[----:B------:R-:W-:Y:S01]  /*28510*/  FMUL.FTZ R19, R0, R151 ;  /* 0x0000009700137220 */ /* 0x000fe20000410000 */
[----:B------:R-:W-:Y:S01]  /*28520*/  LDSM.16.MT88.4 R156, [R221+0x12800] ;  /* 0x01280000dd9c783b */ /* 0x000fe20000004200 */
[C---:B------:R-:W-:Y:S02]  /*28530*/  FMUL.FTZ R16, R2.reuse, R148 ;  /* 0x0000009402107220 */ /* 0x040fe40000410000 */
[----:B------:R-:W-:Y:S02]  /*28540*/  FMUL.FTZ R17, R2, R149 ;  /* 0x0000009502117220 */ /* 0x000fe40000410000 */
[----:B------:R-:W-:Y:S01]  /*28550*/  FMUL.FTZ R18, R0, R150 ;  /* 0x0000009600127220 */ /* 0x000fe20000410000 */
[----:B------:R-:W4:Y:S01]  /*28560*/  MUFU.EX2 R194, R194 ;  /* 0x000000c200c27308 */ /* 0x000f220000000800 */
        /* <DEDUP_REMOVED lines=12> */
[C---:B-----5:R-:W-:Y:S01]  /*28630*/  FMUL.FTZ R36, R2.reuse, R36 ;  /* 0x0000002402247220 */ /* 0x060fe20000410000 */
[----:B------:R-:W2:Y:S01]  /*28640*/  MUFU.EX2 R192, R192 ;  /* 0x000000c000c07308 */ /* 0x000ea20000000800 */
[----:B------:R-:W-:Y:S01]  /*28650*/  LDSM.16.MT88.4 R132, [R220+0x12000] ;  /* 0x01200000dc84783b */ /* 0x000fe20000004200 */
[----:B------:R-:W-:Y:S01]  /*28660*/  FMUL.FTZ R37, R2, R37 ;  /* 0x0000002502257220 */ /* 0x000fe20000410000 */
[----:B----4-:R-:W-:Y:S01]  /*28670*/  F2FP.PACK_AB R169, R194, R195 ;  /* 0x000000c3c2a9723e */ /* 0x010fe200000000ff */
        /* <DEDUP_REMOVED lines=133> */
[C---:B---3--:R-:W-:Y:S03]  /*28ed0*/  HMMA.16816.F32 R108, R168.reuse, R140, R108 ;  /* 0x0000008ca86c723c */ /* 0x048fe6000000186c */
[C---:B------:R-:W-:Y:S02]  /*28ee0*/  FMUL.FTZ R114, R0.reuse, R114 ;  /* 0x0000007200727220 */ /* 0x040fe40000410000 */
[----:B------:R-:W-:Y:S02]  /*28ef0*/  FMUL.FTZ R115, R0, R115 ;  /* 0x0000007300737220 */ /* 0x000fe40000410000 */
[--C-:B------:R-:W-:Y:S02]  /*28f00*/  FFMA.FTZ R140, R163, R165, -R172.reuse ;  /* 0x000000a5a38c7223 */ /* 0x100fe400000108ac */
[C---:B------:R-:W-:Y:S02]  /*28f10*/  FMUL.FTZ R116, R2.reuse, R116 ;  /* 0x0000007402747220 */ /* 0x040fe40000410000 */
[----:B------:R3:W-:Y:S01]  /*28f20*/  MUFU.EX2 R148, R140 ;  /* 0x0000008c00947308 */ /* 0x0007e20000000800 */
        /* <DEDUP_REMOVED lines=10> */
[--C-:B---3--:R-:W-:Y:S02]  /*28fd0*/  FFMA.FTZ R140, R162, R165, -R172.reuse ;  /* 0x000000a5a28c7223 */ /* 0x108fe400000108ac */
[----:B------:R1:W3:Y:S01]  /*28fe0*/  MUFU.EX2 R149, R136 ;  /* 0x0000008800957308 */ /* 0x0002e20000000800 */
[C---:B------:R-:W-:Y:S03]  /*28ff0*/  HMMA.16816.F32 R120, R168.reuse, R138, R120 ;  /* 0x0000008aa878723c */ /* 0x040fe60000001878 */
[C---:B------:R-:W-:Y:S02]  /*29000*/  FMUL.FTZ R124, R2.reuse, R124 ;  /* 0x0000007c027c7220 */ /* 0x040fe40000410000 */
[----:B------:R-:W-:Y:S02]  /*29010*/  FMUL.FTZ R125, R2, R125 ;  /* 0x0000007d027d7220 */ /* 0x000fe40000410000 */
[C---:B------:R-:W-:Y:S02]  /*29020*/  FMUL.FTZ R126, R0.reuse, R126 ;  /* 0x0000007e007e7220 */ /* 0x040fe40000410000 */
[----:B------:R3:W3:Y:S03]  /*29030*/  MUFU.EX2 R150, R140 ;  /* 0x0000008c00967308 */ /* 0x0006e60000000800 */
        /* <DEDUP_REMOVED lines=10> */
[----:B----4-:R-:W-:Y:S01]  /*290e0*/  F2FP.PACK_AB R132, R199, R198 ;  /* 0x000000c6c784723e */ /* 0x010fe200000000ff */
[----:B------:R-:W-:Y:S03]  /*290f0*/  FMUL.FTZ R131, R0, R131 ;  /* 0x0000008300837220 */ /* 0x000fe60000410000 */
[----:B------:R-:W-:Y:S01]  /*29100*/  FFMA.FTZ R172, R166, R165, -R172 ;  /* 0x000000a5a6ac7223 */ /* 0x000fe200000108ac */
[----:B---3--:R-:W1:Y:S01]  /*29110*/  LDSM.16.MT88.4 R140, [R222+0x10800] ;  /* 0x01080000de8c783b */ /* 0x008e620000004200 */
[----:B------:R-:W-:Y:S02]  /*29120*/  FFMA.FTZ R191, R2, R250, R191 ;  /* 0x000000fa02bf7223 */ /* 0x000fe400000100bf */
[----:B------:R-:W-:Y:S03]  /*29130*/  HMMA.16816.F32 R128, R168, R134, R128 ;  /* 0x00000086a880723c */ /* 0x000fe60000001880 */
[----:B------:R-:W-:Y:S02]  /*29140*/  FFMA.FTZ R195, R0, R249, R195 ;  /* 0x000000f900c37223 */ /* 0x000fe400000100c3 */
[----:B------:R-:W-:Y:S02]  /*29150*/  FADD.FTZ R191, R190, R191 ;  /* 0x000000bfbebf7221 */ /* 0x000fe40000010000 */
[----:B------:R-:W-:Y:S01]  /*29160*/  IMAD.MOV.U32 R170, RZ, RZ, R149 ;  /* 0x000000ffffaa7224 */ /* 0x000fe200078e0095 */
        /* <DEDUP_REMOVED lines=31> */
[----:B------:R-:W-:Y:S06]  /*29360*/  MUFU.EX2 R152, R186 ;  /* 0x000000ba00987308 */ /* 0x000fec0000000800 */
[----:B------:R-:W-:Y:S01]  /*29370*/  MOV R153, R168 ;  /* 0x000000a800997202 */ /* 0x000fe20000000f00 */
[C---:B------:R-:W-:Y:S03]  /*29380*/  HMMA.16816.F32 R40, R132.reuse, R154, R40 ;  /* 0x0000009a8428723c */ /* 0x040fe60000001828 */
[----:B------:R-:W2:Y:S05]  /*29390*/  MUFU.EX2 R168, R187 ;  /* 0x000000bb00a87308 */ /* 0x000eaa0000000800 */
[C---:B------:R-:W-:Y:S05]  /*293a0*/  HMMA.16816.F32 R44, R132.reuse, R156, R44 ;  /* 0x0000009c842c723c */ /* 0x040fea000000182c */
[----:B------:R-:W-:Y:S02]  /*293b0*/  MUFU.EX2 R187, R173 ;  /* 0x000000ad00bb7308 */ /* 0x000fe40000000800 */
[----:B------:R-:W-:Y:S01]  /*293c0*/  IMAD.MOV.U32 R157, RZ, RZ, R169 ;  /* 0x000000ffff9d7224 */ /* 0x000fe200078e00a9 */
[C---:B------:R-:W-:Y:S04]  /*293d0*/  HMMA.16816.F32 R48, R132.reuse, R158, R48 ;  /* 0x0000009e8430723c */ /* 0x040fe80000001830 */
[----:B------:R-:W-:Y:S03]  /*293e0*/  MOV R156, R170 ;  /* 0x000000aa009c7202 */ /* 0x000fe60000000f00 */
[----:B------:R-:W-:Y:S01]  /*293f0*/  MUFU.EX2 R170, R185 ;  /* 0x000000b900aa7308 */ /* 0x000fe20000000800 */
[C---:B-1----:R-:W-:Y:S04]  /*29400*/  HMMA.16816.F32 R52, R132.reuse, R140, R52 ;  /* 0x0000008c8434723c */ /* 0x042fe80000001834 */
[----:B--2---:R-:W-:Y:S04]  /*29410*/  MOV R186, R168 ;  /* 0x000000a800ba7202 */ /* 0x004fe80000000f00 */
[C---:B------:R-:W-:Y:S01]  /*29420*/  HMMA.16816.F32 R56, R132.reuse, R142, R56 ;  /* 0x0000008e8438723c */ /* 0x040fe20000001838 */
[----:B------:R-:W1:Y:S01]  /*29430*/  LDSM.16.MT88.4 R140, [R219+0x14800] ;  /* 0x01480000db8c783b */ /* 0x000e620000004200 */
[----:B------:R-:W-:Y:S06]  /*29440*/  MUFU.EX2 R169, R184 ;  /* 0x000000b800a97308 */ /* 0x000fec0000000800 */
[C---:B---3--:R-:W-:Y:S04]  /*29450*/  HMMA.16816.F32 R60, R132.reuse, R136, R60 ;  /* 0x00000088843c723c */ /* 0x048fe8000000183c */
[----:B------:R2:W-:Y:S04]  /*29460*/  MUFU.EX2 R184, R183 ;  /* 0x000000b700b87308 */ /* 0x0005e80000000800 */
[C---:B------:R-:W-:Y:S01]  /*29470*/  HMMA.16816.F32 R64, R132.reuse, R138, R64 ;  /* 0x0000008a8440723c */ /* 0x040fe20000001840 */
[----:B------:R-:W3:Y:S05]  /*29480*/  LDSM.16.MT88.4 R136, [R222+0x16800] ;  /* 0x01680000de88783b */ /* 0x000eea0000004200 */
[----:B------:R1:W-:Y:S02]  /*29490*/  MUFU.EX2 R168, R181 ;  /* 0x000000b500a87308 */ /* 0x0003e40000000800 */
[C---:B----4-:R-:W-:Y:S07]  /*294a0*/  HMMA.16816.F32 R68, R132.reuse, R144, R68 ;  /* 0x000000908444723c */ /* 0x050fee0000001844 */
[-CC-:B------:R-:W-:Y:S01]  /*294b0*/  FFMA.FTZ R144, R153, R165.reuse, -R178.reuse ;  /* 0x000000a599907223 */ /* 0x180fe200000108b2 */
[C---:B------:R-:W-:Y:S03]  /*294c0*/  HMMA.16816.F32 R72, R132.reuse, R146, R72 ;  /* 0x000000928448723c */ /* 0x040fe60000001848 */
[----:B------:R4:W3:Y:S01]  /*294d0*/  MUFU.EX2 R153, R144 ;  /* 0x0000009000997308 */ /* 0x0008e20000000800 */
[----:B--2---:R-:W-:Y:S01]  /*294e0*/  MOV R183, R152 ;  /* 0x0000009800b77202 */ /* 0x004fe20000000f00 */
[----:B------:R-:W-:Y:S03]  /*294f0*/  FFMA.FTZ R178, R176, R165, -R178 ;  /* 0x000000a5b0b27223 */ /* 0x000fe600000108b2 */
[C---:B------:R-:W-:Y:S05]  /*29500*/  HMMA.16816.F32 R76, R132.reuse, R160, R76 ;  /* 0x000000a0844c723c */ /* 0x040fea000000184c */
[----:B------:R-:W-:Y:S01]  /*29510*/  MUFU.EX2 R160, R180 ;  /* 0x000000b400a07308 */ /* 0x000fe20000000800 */
[----:B-1----:R-:W-:Y:S01]  /*29520*/  MOV R181, R156 ;  /* 0x0000009c00b57202 */ /* 0x002fe20000000f00 */
[----:B------:R-:W-:Y:S01]  /*29530*/  IMAD.MOV.U32 R161, RZ, RZ, R157 ;  /* 0x000000ffffa17224 */ /* 0x000fe200078e009d */
[C---:B------:R-:W-:Y:S01]  /*29540*/  HMMA.16816.F32 R80, R132.reuse, R162, R80 ;  /* 0x000000a28450723c */ /* 0x040fe20000001850 */
[----:B------:R-:W-:Y:S06]  /*29550*/  LDSM.16.MT88.4 R156, [R220+0x13000] ;  /* 0x01300000dc9c783b */ /* 0x000fec0000004200 */
[----:B------:R-:W-:Y:S01]  /*29560*/  MUFU.EX2 R162, R174 ;  /* 0x000000ae00a27308 */ /* 0x000fe20000000800 */
[C---:B------:R-:W-:Y:S01]  /*29570*/  HMMA.16816.F32 R84, R132.reuse, R148, R84 ;  /* 0x000000948454723c */ /* 0x040fe20000001854 */
[----:B----4-:R-:W1:Y:S03]  /*29580*/  LDSM.16.MT88.4 R144, [R221+0x16800] ;  /* 0x01680000dd90783b */ /* 0x010e660000004200 */
[----:B---3--:R-:W-:Y:S04]  /*29590*/  IMAD.MOV.U32 R185, RZ, RZ, R153 ;  /* 0x000000ffffb97224 */ /* 0x008fe800078e0099 */
[C---:B------:R-:W-:Y:S01]  /*295a0*/  HMMA.16816.F32 R88, R132.reuse, R150, R88 ;  /* 0x000000968458723c */ /* 0x040fe20000001858 */
[----:B------:R-:W-:Y:S01]  /*295b0*/  MUFU.EX2 R163, R179 ;  /* 0x000000b300a37308 */ /* 0x000fe20000000800 */
[----:B------:R-:W2:Y:S06]  /*295c0*/  LDSM.16.MT88.4 R148, [R220+0x16800] ;  /* 0x01680000dc94783b */ /* 0x000eac0000004200 */
[C---:B------:R-:W-:Y:S02]  /*295d0*/  HMMA.16816.F32 R92, R132.reuse, R140, R92 ;  /* 0x0000008c845c723c */ /* 0x040fe4000000185c */
[----:B------:R-:W-:Y:S01]  /*295e0*/  LDSM.16.MT88.4 R152, [R221+0x11000] ;  /* 0x01100000dd98783b */ /* 0x000fe20000004200 */
[----:B------:R-:W-:Y:S05]  /*295f0*/  MUFU.EX2 R165, R172 ;  /* 0x000000ac00a57308 */ /* 0x000fea0000000800 */
[C---:B------:R-:W-:Y:S02]  /*29600*/  HMMA.16816.F32 R96, R132.reuse, R142, R96 ;  /* 0x0000008e8460723c */ /* 0x040fe40000001860 */
[----:B------:R-:W3:Y:S06]  /*29610*/  LDSM.16.MT88.4 R140, [R219+0x16800] ;  /* 0x01680000db8c783b */ /* 0x000eec0000004200 */
        /* <DEDUP_REMOVED lines=15> */
[-C--:B------:R-:W-:Y:S07]  /*29710*/  F2FP.PACK_AB R135, R168, R182.reuse ;  /* 0x000000b6a887723e */ /* 0x080fee00000000ff */
        /* <DEDUP_REMOVED lines=18> */
[C---:B------:R-:W-:Y:S08]  /*29840*/  HMMA.16816.F32 R52, R132.reuse, R156, R52 ;  /* 0x0000009c8434723c */ /* 0x040ff00000001834 */
[C---:B------:R-:W-:Y:S01]  /*29850*/  HMMA.16816.F32 R56, R132.reuse, R158, R56 ;  /* 0x0000009e8438723c */ /* 0x040fe20000001838 */
[----:B------:R-:W-:Y:S07]  /*29860*/  LDSM.16.MT88.4 R156, [R222+0x11800] ;  /* 0x01180000de9c783b */ /* 0x000fee0000004200 */
[C---:B----4-:R-:W-:Y:S07]  /*29870*/  HMMA.16816.F32 R60, R132.reuse, R152, R60 ;  /* 0x00000098843c723c */ /* 0x050fee000000183c */
[----:B------:R-:W-:Y:S01]  /*29880*/  MOV R152, R171 ;  /* 0x000000ab00987202 */ /* 0x000fe20000000f00 */
[C---:B------:R-:W-:Y:S01]  /*29890*/  HMMA.16816.F32 R64, R132.reuse, R154, R64 ;  /* 0x0000009a8440723c */ /* 0x040fe20000001840 */
[----:B------:R-:W-:Y:S03]  /*298a0*/  MUFU.EX2 R171, R177 ;  /* 0x000000b100ab7308 */ /* 0x000fe60000000800 */
[----:B------:R-:W-:Y:S03]  /*298b0*/  MOV R153, R161 ;  /* 0x000000a100997202 */ /* 0x000fe60000000f00 */
[----:B------:R-:W-:Y:S01]  /*298c0*/  MOV R154, R182 ;  /* 0x000000b6009a7202 */ /* 0x000fe20000000f00 */
[C---:B-1----:R-:W-:Y:S03]  /*298d0*/  HMMA.16816.F32 R68, R132.reuse, R144, R68 ;  /* 0x000000908444723c */ /* 0x042fe60000001844 */
[----:B------:R-:W1:Y:S05]  /*298e0*/  MUFU.EX2 R155, R178 ;  /* 0x000000b2009b7308 */ /* 0x000e6a0000000800 */
[C---:B------:R-:W-:Y:S01]  /*298f0*/  HMMA.16816.F32 R72, R132.reuse, R146, R72 ;  /* 0x000000928448723c */ /* 0x040fe20000001848 */
[----:B------:R-:W4:Y:S04]  /*29900*/  LDSM.16.MT88.4 R144, [R222+0x17000] ;  /* 0x01700000de90783b */ /* 0x000f280000004200 */
[----:B------:R4:W4:Y:S03]  /*29910*/  MUFU.EX2 R161, R175 ;  /* 0x000000af00a17308 */ /* 0x0009260000000800 */
[C---:B--2---:R-:W-:Y:S08]  /*29920*/  HMMA.16816.F32 R76, R132.reuse, R148, R76 ;  /* 0x00000094844c723c */ /* 0x044ff0000000184c */
[C---:B------:R-:W-:Y:S01]  /*29930*/  HMMA.16816.F32 R80, R132.reuse, R150, R80 ;  /* 0x000000968450723c */ /* 0x040fe20000001850 */
[----:B------:R-:W2:Y:S03]  /*29940*/  LDSM.16.MT88.4 R148, [R221+0x17000] ;  /* 0x01700000dd94783b */ /* 0x000ea60000004200 */
[----:B-1----:R-:W-:Y:S01]  /*29950*/  IMAD.MOV.U32 R166, RZ, RZ, R155 ;  /* 0x000000ffffa67224 */ /* 0x002fe200078e009b */
[----:B------:R-:W-:Y:S03]  /*29960*/  MOV R155, R183 ;  /* 0x000000b7009b7202 */ /* 0x000fe60000000f00 */
[C---:B---3--:R-:W-:Y:S01]  /*29970*/  HMMA.16816.F32 R84, R132.reuse, R136, R84 ;  /* 0x000000888454723c */ /* 0x048fe20000001854 */
[----:B------:R-:W-:Y:S07]  /*29980*/  LDSM.16.MT88.4 R176, [R219+0x11800] ;  /* 0x01180000dbb0783b */ /* 0x000fee0000004200 */
[C---:B------:R-:W-:Y:S01]  /*29990*/  HMMA.16816.F32 R88, R132.reuse, R138, R88 ;  /* 0x0000008a8458723c */ /* 0x040fe20000001858 */
[----:B------:R-:W1:Y:S07]  /*299a0*/  LDSM.16.MT88.4 R136, [R220+0x17000] ;  /* 0x01700000dc88783b */ /* 0x000e6e0000004200 */
[C---:B------:R-:W-:Y:S01]  /*299b0*/  HMMA.16816.F32 R92, R132.reuse, R140, R92 ;  /* 0x0000008c845c723c */ /* 0x040fe2000000185c */
[----:B----4-:R-:W-:Y:S07]  /*299c0*/  LDSM.16.MT88.4 R172, [R220+0x11800] ;  /* 0x01180000dcac783b */ /* 0x010fee0000004200 */
[C---:B------:R-:W-:Y:S01]  /*299d0*/  HMMA.16816.F32 R96, R132.reuse, R142, R96 ;  /* 0x0000008e8460723c */ /* 0x040fe20000001860 */
[----:B------:R-:W3:Y:S07]  /*299e0*/  LDSM.16.MT88.4 R140, [R219+0x17000] ;  /* 0x01700000db8c783b */ /* 0x000eee0000004200 */
[C---:B------:R-:W-:Y:S07]  /*299f0*/  HMMA.16816.F32 R100, R132.reuse, R144, R100 ;  /* 0x000000908464723c */ /* 0x040fee0000001864 */
[----:B------:R-:W-:Y:S01]  /*29a00*/  MOV R145, R152 ;  /* 0x0000009800917202 */ /* 0x000fe20000000f00 */
[C---:B------:R-:W-:Y:S04]  /*29a10*/  HMMA.16816.F32 R104, R132.reuse, R146, R104 ;  /* 0x000000928468723c */ /* 0x040fe80000001868 */
[----:B------:R-:W-:Y:S01]  /*29a20*/  IMAD.MOV.U32 R152, RZ, RZ, R184 ;  /* 0x000000ffff987224 */ /* 0x000fe200078e00b8 */
[----:B------:R-:W-:Y:S02]  /*29a30*/  MOV R144, R153 ;  /* 0x0000009900907202 */ /* 0x000fe40000000f00 */
[----:B------:R-:W-:Y:S01]  /*29a40*/  MOV R153, R185 ;  /* 0x000000b900997202 */ /* 0x000fe20000000f00 */
[C---:B--2---:R-:W-:Y:S04]  /*29a50*/  HMMA.16816.F32 R108, R132.reuse, R148, R108 ;  /* 0x00000094846c723c */ /* 0x044fe8000000186c */
[----:B------:R-:W-:Y:S01]  /*29a60*/  IMAD.MOV.U32 R147, RZ, RZ, R181 ;  /* 0x000000ffff937224 */ /* 0x000fe200078e00b5 */
[----:B------:R-:W-:Y:S01]  /*29a70*/  MOV R146, R186 ;  /* 0x000000ba00927202 */ /* 0x000fe20000000f00 */
[----:B------:R-:W-:Y:S02]  /*29a80*/  LDSM.16.MT88.4 R180, [R222+0x13800] ;  /* 0x01380000deb4783b */ /* 0x000fe40000004200 */
[C---:B------:R-:W-:Y:S06]  /*29a90*/  HMMA.16816.F32 R112, R132.reuse, R150, R112 ;  /* 0x000000968470723c */ /* 0x040fec0000001870 */
[----:B------:R-:W2:Y:S02]  /*29aa0*/  LDSM.16.MT88.4 R148, [R221+0x11800] ;  /* 0x01180000dd94783b */ /* 0x000ea40000004200 */
[C---:B-1----:R-:W-:Y:S07]  /*29ab0*/  HMMA.16816.F32 R116, R132.reuse, R136, R116 ;  /* 0x000000888474723c */ /* 0x042fee0000001874 */
[----:B------:R-:W-:Y:S01]  /*29ac0*/  IMAD.MOV.U32 R136, RZ, RZ, R162 ;  /* 0x000000ffff887224 */ /* 0x000fe200078e00a2 */
[C---:B------:R-:W-:Y:S04]  /*29ad0*/  HMMA.16816.F32 R120, R132.reuse, R138, R120 ;  /* 0x0000008a8478723c */ /* 0x040fe80000001878 */
[----:B------:R-:W-:Y:S03]  /*29ae0*/  MOV R137, R163 ;  /* 0x000000a300897202 */ /* 0x000fe60000000f00 */
[----:B------:R-:W-:Y:S01]  /*29af0*/  MOV R138, R187 ;  /* 0x000000bb008a7202 */ /* 0x000fe20000000f00 */
[C---:B---3--:R-:W-:Y:S01]  /*29b00*/  HMMA.16816.F32 R124, R132.reuse, R140, R124 ;  /* 0x0000008c847c723c */ /* 0x048fe2000000187c */
[----:B------:R-:W1:Y:S03]  /*29b10*/  LDSM.16.MT88.4 R184, [R221+0x13800] ;  /* 0x01380000ddb8783b */ /* 0x000e660000004200 */
[----:B------:R-:W-:Y:S01]  /*29b20*/  IMAD.MOV.U32 R139, RZ, RZ, R171 ;  /* 0x000000ffff8b7224 */ /* 0x000fe200078e00ab */
[----:B------:R-:W-:Y:S02]  /*29b30*/  F2FP.PACK_AB R171, R165, R138 ;  /* 0x0000008aa5ab723e */ /* 0x000fe400000000ff */
[----:B------:R-:W-:Y:S01]  /*29b40*/  MOV R140, R170 ;  /* 0x000000aa008c7202 */ /* 0x000fe20000000f00 */
[----:B------:R-:W-:Y:S04]  /*29b50*/  HMMA.16816.F32 R128, R132, R142, R128 ;  /* 0x0000008e8480723c */ /* 0x000fe80000001880 */
[----:B------:R-:W-:Y:S02]  /*29b60*/  MOV R141, R169 ;  /* 0x000000a9008d7202 */ /* 0x000fe40000000f00 */
[----:B------:R-:W-:Y:S01]  /*29b70*/  F2FP.PACK_AB R170, R166, R139 ;  /* 0x0000008ba6aa723e */ /* 0x000fe200000000ff */
[----:B------:R-:W-:Y:S01]  /*29b80*/  IMAD.MOV.U32 R143, RZ, RZ, R168 ;  /* 0x000000ffff8f7224 */ /* 0x000fe200078e00a8 */
[----:B------:R-:W-:Y:S04]  /*29b90*/  MOV R134, R161 ;  /* 0x000000a100867202 */ /* 0x000fe80000000f00 */
[----:B------:R-:W-:Y:S02]  /*29ba0*/  MOV R135, R160 ;  /* 0x000000a000877202 */ /* 0x000fe40000000f00 */
        /* <DEDUP_REMOVED lines=9> */
[C---:B--2---:R-:W-:Y:S07]  /*29c40*/  HMMA.16816.F32 R152, R168.reuse, R148, R12 ;  /* 0x00000094a898723c */ /* 0x044fee000000180c */
        /* <DEDUP_REMOVED lines=13> */
[----:B------:R-:W-:Y:S03]  /*29d20*/  IMAD.MOV.U32 R172, RZ, RZ, R139 ;  /* 0x000000ffffac7224 */ /* 0x000fe600078e008b */
[----:B------:R-:W-:Y:S02]  /*29d30*/  MOV R175, R136 ;  /* 0x0000008800af7202 */ /* 0x000fe40000000f00 */
[----:B------:R-:W-:Y:S02]  /*29d40*/  MOV R174, R137 ;  /* 0x0000008900ae7202 */ /* 0x000fe40000000f00 */
[C---:B------:R-:W-:Y:S01]  /*29d50*/  HMMA.16816.F32 R136, R168.reuse, R176, R28 ;  /* 0x000000b0a888723c */ /* 0x040fe2000000181c */
[----:B------:R-:W-:Y:S06]  /*29d60*/  LDSM.16.MT88.4 R28, [R222+0x17800] ;  /* 0x01780000de1c783b */ /* 0x000fec0000004200 */
[----:B------:R-:W-:Y:S01]  /*29d70*/  IMAD.MOV.U32 R177, RZ, RZ, R134 ;  /* 0x000000ffffb17224 */ /* 0x000fe200078e0086 */
        /* <DEDUP_REMOVED lines=9> */
[----:B------:R-:W2:Y:S03]  /*29e10*/  LDSM.16.MT88.4 R8, [R219+0x13800] ;  /* 0x01380000db08783b */ /* 0x000ea60000004200 */
[----:B------:R-:W-:Y:S01]  /*29e20*/  MOV R35, R12 ;  /* 0x0000000c00237202 */ /* 0x000fe20000000f00 */
[----:B------:R-:W-:Y:S01]  /*29e30*/  IMAD.MOV.U32 R180, RZ, RZ, R15 ;  /* 0x000000ffffb47224 */ /* 0x000fe200078e000f */
[----:B------:R-:W-:Y:S02]  /*29e40*/  MOV R181, R14 ;  /* 0x0000000e00b57202 */ /* 0x000fe40000000f00 */
[C---:B-1----:R-:W-:Y:S01]  /*29e50*/  HMMA.16816.F32 R44, R168.reuse, R184, R44 ;  /* 0x000000b8a82c723c */ /* 0x042fe2000000182c */
[----:B------:R-:W1:Y:S03]  /*29e60*/  LDSM.16.MT88.4 R12, [R222+0x15800] ;  /* 0x01580000de0c783b */ /* 0x000e660000004200 */
[----:B------:R-:W-:Y:S01]  /*29e70*/  MOV R183, R17 ;  /* 0x0000001100b77202 */ /* 0x000fe20000000f00 */
[----:B------:R-:W-:Y:S01]  /*29e80*/  FADD.FTZ R251, R180, R251 ;  /* 0x000000fbb4fb7221 */ /* 0x000fe20000010000 */
[----:B------:R-:W-:Y:S01]  /*29e90*/  MOV R182, R18 ;  /* 0x0000001200b67202 */ /* 0x000fe20000000f00 */
[----:B------:R-:W-:Y:S01]  /*29ea0*/  IMAD.MOV.U32 R185, RZ, RZ, R19 ;  /* 0x000000ffffb97224 */ /* 0x000fe200078e0013 */
[C---:B------:R-:W-:Y:S01]  /*29eb0*/  HMMA.16816.F32 R48, R168.reuse, R186, R48 ;  /* 0x000000baa830723c */ /* 0x040fe20000001830 */
[----:B------:R-:W4:Y:S03]  /*29ec0*/  LDSM.16.MT88.4 R16, [R221+0x15800] ;  /* 0x01580000dd10783b */ /* 0x000f260000004200 */
[----:B------:R-:W-:Y:S04]  /*29ed0*/  FADD.FTZ R0, R185, R0 ;  /* 0x00000000b9007221 */ /* 0x000fe80000010000 */
[C---:B---3--:R-:W-:Y:S04]  /*29ee0*/  HMMA.16816.F32 R52, R168.reuse, R4, R52 ;  /* 0x00000004a834723c */ /* 0x048fe80000001834 */
[----:B------:R-:W-:Y:S04]  /*29ef0*/  FADD.FTZ R0, R182, R0 ;  /* 0x00000000b6007221 */ /* 0x000fe80000010000 */
[C---:B------:R-:W-:Y:S01]  /*29f00*/  HMMA.16816.F32 R56, R168.reuse, R6, R56 ;  /* 0x00000006a838723c */ /* 0x040fe20000001838 */
[----:B------:R-:W3:Y:S03]  /*29f10*/  LDSM.16.MT88.4 R4, [R221+0x17800] ;  /* 0x01780000dd04783b */ /* 0x000ee60000004200 */
[----:B------:R-:W-:Y:S04]  /*29f20*/  FADD.FTZ R0, R183, R0 ;  /* 0x00000000b7007221 */ /* 0x000fe80000010000 */
[----:B------:R-:W-:Y:S01]  /*29f30*/  FADD.FTZ R2, R181, R0 ;  /* 0x00000000b5027221 */ /* 0x000fe20000010000 */
[C---:B--2---:R-:W-:Y:S03]  /*29f40*/  HMMA.16816.F32 R60, R168.reuse, R8, R60 ;  /* 0x00000008a83c723c */ /* 0x044fe6000000183c */
[----:B------:R-:W-:Y:S02]  /*29f50*/  FADD.FTZ R0, R178, R251 ;  /* 0x000000fbb2007221 */ /* 0x000fe40000010000 */
[----:B------:R-:W-:Y:S02]  /*29f60*/  FADD.FTZ R2, R179, R2 ;  /* 0x00000002b3027221 */ /* 0x000fe40000010000 */
[----:B------:R-:W-:Y:S01]  /*29f70*/  FADD.FTZ R0, R32, R0 ;  /* 0x0000000020007221 */ /* 0x000fe20000010000 */
        /* <DEDUP_REMOVED lines=11> */
[C---:B----4-:R-:W-:Y:S04]  /*2a030*/  HMMA.16816.F32 R76, R168.reuse, R16, R76 ;  /* 0x00000010a84c723c */ /* 0x050fe8000000184c */
[----:B------:R-:W-:Y:S02]  /*2a040*/  FADD.FTZ R2, R175, R2 ;  /* 0x00000002af027221 */ /* 0x000fe40000010000 */
[----:B------:R-:W-:Y:S02]  /*2a050*/  FADD.FTZ R0, R172, R0 ;  /* 0x00000000ac007221 */ /* 0x000fe40000010000 */
[C---:B------:R-:W-:Y:S04]  /*2a060*/  HMMA.16816.F32 R80, R168.reuse, R18, R80 ;  /* 0x00000012a850723c */ /* 0x040fe80000001850 */
        /* <DEDUP_REMOVED lines=17> */
[----:B------:R-:W-:-:S07]  /*2a180*/  @P0 BRA `(.L_x_7103) ;  /* 0xffffa66000000947 */ /* 0x000fce000383ffff */
.L_x_7094:
        /* <DEDUP_REMOVED lines=11> */
.L_x_7117:
[----:B--23--:R-:W-:Y:S01]  /*2a240*/  FADD.FTZ R250, R6, R250 ;  /* 0x000000fa06fa7221 */ /* 0x00cfe20000010000 */
[----:B------:R-:W-:Y:S05]  /*2a250*/  BRA.DIV ~URZ, `(.L_x_7105) ;  /* 0x000020f27f007947 */ /* 0x000fea000b800000 */
[----:B------:R-:W2:Y:S04]  /*2a260*/  SHFL.BFLY PT, R4, R249, 0x2, 0x1f ;  /* 0x0c401f00f9047f89 */ /* 0x000ea800000e0000 */
[----:B------:R-:W3:Y:S01]  /*2a270*/  SHFL.BFLY PT, R0, R250, 0x1, 0x1f ;  /* 0x0c201f00fa007f89 */ /* 0x000ee200000e0000 */
[----:B--2---:R-:W-:Y:S02]  /*2a280*/  FADD.FTZ R249, R4, R249 ;  /* 0x000000f904f97221 */ /* 0x004fe40000010000 */
[----:B---3--:R-:W-:-:S03]  /*2a290*/  FADD.FTZ R250, R250, R0 ;  /* 0x00000000fafa7221 */ /* 0x008fc60000010000 */
[----:B------:R2:W3:Y:S04]  /*2a2a0*/  SHFL.BFLY PT, R6, R249, 0x1, 0x1f ;  /* 0x0c201f00f9067f89 */ /* 0x0004e800000e0000 */
.L_x_7118:
        /* <DEDUP_REMOVED lines=330> */
.L_x_7107:
[----:B------:R-:W-:Y:S02]  /*2b750*/  ULDC.64 UR4, c[0x0][0x118] ;  /* 0x0000460000047ab9 */ /* 0x000fe40000000a00 */
[----:B------:R-:W2:Y:S04]  /*2b760*/  LD.E R2, [R8.64+0x60] ;  /* 0x0000600408027980 */ /* 0x000ea8000c101900 */
[----:B------:R-:W3:Y:S01]  /*2b770*/  LD.E R236, [R8.64+0xb4] ;  /* 0x0000b40408ec7980 */ /* 0x000ee2000c101900 */
[----:B--2---:R-:W-:-:S04]  /*2b780*/  IMAD R2, R2, R233, R232 ;  /* 0x000000e902027224 */ /* 0x004fc800078e02e8 */
[----:B---3--:R-:W-:Y:S02]  /*2b790*/  IMAD R236, R236, R2, RZ ;  /* 0x00000002ecec7224 */ /* 0x008fe400078e02ff */
.L_x_7108:
[----:B------:R-:W-:Y:S05]  /*2b7a0*/  BSYNC B0 ;  /* 0x0000000000007941 */ /* 0x000fea0003800000 */
.L_x_7106:
        /* <DEDUP_REMOVED lines=52> */
.L_x_7110:
[----:B--234-:R-:W-:Y:S05]  /*2baf0*/  BSYNC B0 ;  /* 0x0000000000007941 */ /* 0x01cfea0003800000 */
.L_x_7109:
        /* <DEDUP_REMOVED lines=48> */
.L_x_7112:
[----:B-1----:R-:W-:Y:S05]  /*2be00*/  BSYNC B0 ;  /* 0x0000000000007941 */ /* 0x002fea0003800000 */
.L_x_7111:
        /* <DEDUP_REMOVED lines=23> */
.L_x_7114:
[----:B------:R-:W-:Y:S05]  /*2bf80*/  BSYNC B0 ;  /* 0x0000000000007941 */ /* 0x000fea0003800000 */
.L_x_7113:
        /* <DEDUP_REMOVED lines=23> */
.L_x_7116:
[----:B------:R-:W-:Y:S05]  /*2c100*/  BSYNC B0 ;  /* 0x0000000000007941 */ /* 0x000fea0003800000 */
.L_x_7115:
[----:B------:R-:W-:Y:S01]  /*2c110*/  IADD3 R2, R15, 0x30, RZ ;  /* 0x000000300f027810 */ /* 0x000fe20007ffe0ff */
[----:B-1----:R-:W-:-:S02]  /*2c120*/  IMAD.MOV.U32 R6, RZ, RZ, R231 ;  /* 0x000000ffff067224 */ /* 0x002fc400078e00e7 */
[----:B------:R-:W-:Y:S01]  /*2c130*/  IMAD.MOV.U32 R7, RZ, RZ, 0x0 ;  /* 0x00000000ff077424 */ /* 0x000fe200078e00ff */
[----:B------:R-:W-:-:S13]  /*2c140*/  ISETP.GE.AND P0, PT, R2, R234, PT ;  /* 0x000000ea0200720c */ /* 0x000fda0003f06270 */
[----:B------:R-:W-:Y:S05]  /*2c150*/  @P0 RET.REL.NODEC R6 `(_ZN5flash24flash_fwd_splitkv_kernelI23Flash_fwd_kernel_traitsILi256ELi64ELi64ELi4ELb0ELb0EN7cutlass6half_tE19Flash_kernel_traitsILi256ELi64ELi64ELi4ES3_EELb0ELb1ELb1ELb0ELb0ELb0ELb0ELb1EEEvNS_16Flash_fwd_paramsE) ;  /* 0xfffd3ea006000950 */ /* 0x000fea0003c3ffff */
        /* <DEDUP_REMOVED lines=8> */
[----:B------:R-:W-:Y:S02]  /*2c1e0*/  ISETP.GE.AND P2, PT, R10, R8, PT ;  /* 0x000000080a00720c */ /* 0x000fe40003f46270 */
[----:B------:R-:W-:Y:S01]  /*2c1f0*/  MOV R5, 0x0 ;  /* 0x0000000000057802 */ /* 0x000fe20000000f00 */
[----:B------:R-:W-:Y:S01]  /*2c200*/  IMAD R0, R0, R82, RZ ;  /* 0x0000005200007224 */ /* 0x000fe200078e02ff */
[----:B------:R-:W-:-:S03]  /*2c210*/  LEA R2, P3, R6, R84, 0x1 ;  /* 0x0000005406027211 */ /* 0x000fc600078608ff */
[----:B------:R-:W-:-:S05]  /*2c220*/  IMAD R0, R83, R15, R0 ;  /* 0x0000000f53007224 */ /* 0x000fca00078e0200 */
[----:B------:R-:W-:-:S04]  /*2c230*/  IADD3 R0, R7, R0, RZ ;  /* 0x0000000007007210 */ /* 0x000fc80007ffe0ff */
[----:B------:R-:W-:-:S05]  /*2c240*/  LEA.HI.X R3, R6, R85, R0, 0x1, P3 ;  /* 0x0000005506037211 */ /* 0x000fca00018f0c00 */
[----:B------:R1:W-:Y:S01]  /*2c250*/  @!P0 ST.E.128 [R2.64+0x100], R28 ;  /* 0x0001001c02008985 */ /* 0x0003e2000c101d04 */
[----:B------:R-:W-:Y:S01]  /*2c260*/  ISETP.GE.AND P0, PT, R4, R8, PT ;  /* 0x000000080400720c */ /* 0x000fe20003f06270 */
[----:B------:R-:W-:Y:S02]  /*2c270*/  IMAD.MOV.U32 R4, RZ, RZ, R231 ;  /* 0x000000ffff047224 */ /* 0x000fe400078e00e7 */
[----:B------:R1:W-:Y:S04]  /*2c280*/  @!P2 ST.E.128 [R2.64], R60 ;  /* 0x0000003c0200a985 */ /* 0x0003e8000c101d04 */
[----:B------:R1:W-:Y:S06]  /*2c290*/  @!P1 ST.E.128 [R2.64+0x80], R44 ;  /* 0x0000802c02009985 */ /* 0x0003ec000c101d04 */
[----:B------:R-:W-:Y:S05]  /*2c2a0*/  @P0 RET.REL.NODEC R4 `(_ZN5flash24flash_fwd_splitkv_kernelI23Flash_fwd_kernel_traitsILi256ELi64ELi64ELi4ELb0ELb0EN7cutlass6half_tE19Flash_kernel_traitsILi256ELi64ELi64ELi4ES3_EELb0ELb1ELb1ELb0ELb0ELb0ELb0ELb1EEEvNS_16Flash_fwd_paramsE) ;  /* 0xfffd3d5004000950 */ /* 0x000fea0003c3ffff */
[----:B------:R-:W-:Y:S02]  /*2c2b0*/  ULDC.64 UR4, c[0x0][0x118] ;  /* 0x0000460000047ab9 */ /* 0x000fe40000000a00 */
[----:B------:R2:W-:Y:S02]  /*2c2c0*/  ST.E.128 [R2.64+0x180], R76 ;  /* 0x0001804c02007985 */ /* 0x0005e4000c101d04 */
[----:B-12---:R-:W-:-:S02]  /*2c2d0*/  MOV R2, R231 ;  /* 0x000000e700027202 */ /* 0x006fc40000000f00 */
[----:B------:R-:W-:-:S04]  /*2c2e0*/  MOV R3, 0x0 ;  /* 0x0000000000037802 */ /* 0x000fc80000000f00 */
[----:B------:R-:W-:Y:S05]  /*2c2f0*/  RET.REL.NODEC R2 `(_ZN5flash24flash_fwd_splitkv_kernelI23Flash_fwd_kernel_traitsILi256ELi64ELi64ELi4ELb0ELb0EN7cutlass6half_tE19Flash_kernel_traitsILi256ELi64ELi64ELi4ES3_EELb0ELb1ELb1ELb0ELb0ELb0ELb0ELb1EEEvNS_16Flash_fwd_paramsE) ;  /* 0xfffd3d0002007950 */ /* 0x000fea0003c3ffff */
.L_x_7104:
[----:B------:R-:W-:Y:S01]  /*2c300*/  IMAD.MOV.U32 R7, RZ, RZ, R250 ;  /* 0x000000ffff077224 */ /* 0x000fe200078e00fa */
[----:B------:R-:W-:Y:S02]  /*2c310*/  MOV R6, 0x2 ;  /* 0x0000000200067802 */ /* 0x000fe40000000f00 */
[----:B------:R-:W-:Y:S02]  /*2c320*/  MOV R4, 0x2c340 ;  /* 0x0002c34000047802 */ /* 0x000fe40000000f00 */
[----:B-1---5:R-:W-:Y:S05]  /*2c330*/  CALL.REL.NOINC `($__internal_26_$__cuda_sm70_shflsync_bfly_p) ;  /* 0x0000010000007944 */ /* 0x022fea0003c00000 */
[----:B-12---:R-:W-:Y:S05]  /*2c340*/  BRA `(.L_x_7117) ;  /* 0xffffdef000007947 */ /* 0x006fea000383ffff */
.L_x_7105:
[----:B------:R-:W-:Y:S01]  /*2c350*/  IMAD.MOV.U32 R7, RZ, RZ, R250 ;  /* 0x000000ffff077224 */ /* 0x000fe200078e00fa */
[----:B------:R-:W-:Y:S02]  /*2c360*/  MOV R6, 0x1 ;  /* 0x0000000100067802 */ /* 0x000fe40000000f00 */
[----:B------:R-:W-:Y:S02]  /*2c370*/  MOV R4, 0x2c390 ;  /* 0x0002c39000047802 */ /* 0x000fe40000000f00 */
[----:B-1---5:R-:W-:Y:S05]  /*2c380*/  CALL.REL.NOINC `($__internal_26_$__cuda_sm70_shflsync_bfly_p) ;  /* 0x000000b000007944 */ /* 0x022fea0003c00000 */
[----:B--2---:R-:W-:Y:S01]  /*2c390*/  FADD.FTZ R250, R250, R6 ;  /* 0x00000006fafa7221 */ /* 0x004fe20000010000 */
[----:B-1----:R-:W-:Y:S02]  /*2c3a0*/  MOV R7, R249 ;  /* 0x000000f900077202 */ /* 0x002fe40000000f00 */
[----:B------:R-:W-:Y:S02]  /*2c3b0*/  MOV R6, 0x2 ;  /* 0x0000000200067802 */ /* 0x000fe40000000f00 */
[----:B------:R-:W-:-:S02]  /*2c3c0*/  MOV R4, 0x2c3e0 ;  /* 0x0002c3e000047802 */ /* 0x000fc40000000f00 */
[----:B------:R-:W-:Y:S05]  /*2c3d0*/  CALL.REL.NOINC `($__internal_26_$__cuda_sm70_shflsync_bfly_p) ;  /* 0x0000006000007944 */ /* 0x000fea0003c00000 */
[----:B--2---:R-:W-:Y:S01]  /*2c3e0*/  FADD.FTZ R249, R249, R6 ;  /* 0x00000006f9f97221 */ /* 0x004fe20000010000 */
[----:B------:R-:W-:-:S02]  /*2c3f0*/  MOV R6, 0x1 ;  /* 0x0000000100067802 */ /* 0x000fc40000000f00 */
[----:B------:R-:W-:Y:S02]  /*2c400*/  MOV R4, 0x2c430 ;  /* 0x0002c43000047802 */ /* 0x000fe40000000f00 */
[----:B-1----:R-:W-:Y:S02]  /*2c410*/  MOV R7, R249 ;  /* 0x000000f900077202 */ /* 0x002fe40000000f00 */
[----:B------:R-:W-:Y:S05]  /*2c420*/  CALL.REL.NOINC `($__internal_26_$__cuda_sm70_shflsync_bfly_p) ;  /* 0x0000001000007944 */ /* 0x000fea0003c00000 */
[----:B-12---:R-:W-:Y:S05]  /*2c430*/  BRA `(.L_x_7118) ;  /* 0xffffde7000007947 */ /* 0x006fea000383ffff */
        .weak           $__internal_26_$__cuda_sm70_shflsync_bfly_p
        .type           $__internal_26_$__cuda_sm70_shflsync_bfly_p,@function
        .size           $__internal_26_$__cuda_sm70_shflsync_bfly_p,(.L_x_8755 - $__internal_26_$__cuda_sm70_shflsync_bfly_p)
$__internal_26_$__cuda_sm70_shflsync_bfly_p:
[----:B------:R-:W-:Y:S01]  /*2c440*/  MOV R10, R4 ;  /* 0x00000004000a7202 */ /* 0x000fe20000000f00 */
[----:B------:R-:W-:Y:S04]  /*2c450*/  WARPSYNC R0 ;  /* 0x0000000000007348 */ /* 0x000fe80003800000 */
[----:B------:R-:W-:Y:S01]  /*2c460*/  MOV R11, 0x0 ;  /* 0x00000000000b7802 */ /* 0x000fe20000000f00 */
[----:B------:R1:W2:Y:S03]  /*2c470*/  SHFL.BFLY PT, R6, R7, R6, R5 ;  /* 0x0c00000607067389 */ /* 0x0002a600000e0005 */
[----:B------:R-:W-:Y:S05]  /*2c480*/  RET.REL.NODEC R10 `(_ZN5flash24flash_fwd_splitkv_kernelI23Flash_fwd_kernel_traitsILi256ELi64ELi64ELi4ELb0ELb0EN7cutlass6half_tE19Flash_kernel_traitsILi256ELi64ELi64ELi4ES3_EELb0ELb1ELb1ELb0ELb0ELb0ELb0ELb1EEEvNS_16Flash_fwd_paramsE) ;  /* 0xfffd3b700a007950 */ /* 0x000fea0003c3ffff */
.L_x_7119:
        /* <DEDUP_REMOVED lines=15> */
.L_x_8755:


//--------------------- .text._ZN5flash24flash_fwd_splitkv_kernelI23Flash_fwd_kernel_traitsILi256ELi64ELi64ELi4ELb0ELb0EN7cutlass6half_tE19Flash_kernel_traitsILi256ELi64ELi64ELi4ES3_EELb0ELb1ELb1ELb0ELb0ELb1ELb0ELb1EEEvNS_16Flash_fwd_paramsE --------------------------
	.section	.text._ZN5flash24flash_fwd_splitkv_kernelI23Flash_fwd_kernel_traitsILi256ELi64ELi64ELi4ELb0ELb0EN7cutlass6half_tE19Flash_kernel_traitsILi256ELi64ELi64ELi4ES3_EELb0ELb1ELb1ELb0ELb0ELb1ELb0ELb1EEEvNS_16Flash_fwd_paramsE,"ax",@progbits
	.sectioninfo	@"SHI_REGISTERS=255"
	.align	128
        .global         _ZN5flash24flash_fwd_splitkv_kernelI23Flash_fwd_kernel_traitsILi256ELi64ELi64ELi4ELb0ELb0EN7cutlass6half_tE19Flash_kernel_traitsILi256ELi64ELi64ELi4ES3_EELb0ELb1ELb1ELb0ELb0ELb1ELb0ELb1EEEvNS_16Flash_fwd_paramsE
        .type           _ZN5flash24flash_fwd_splitkv_kernelI23Flash_fwd_kernel_traitsILi256ELi64ELi64ELi4ELb0ELb0EN7cutlass6half_tE19Flash_kernel_traitsILi256ELi64ELi64ELi4ES3_EELb0ELb1ELb1ELb0ELb0ELb1ELb0ELb1EEEvNS_16Flash_fwd_paramsE,@function
        .size           _ZN5flash24flash_fwd_splitkv_kernelI23Flash_fwd_kernel_traitsILi256ELi64ELi64ELi4ELb0ELb0EN7cutlass6half_tE19Flash_kernel_traitsILi256ELi64ELi64ELi4ES3_EELb0ELb1ELb1ELb0ELb0ELb1ELb0ELb1EEEvNS_16Flash_fwd_paramsE,(.L_x_8757 - _ZN5flash24flash_fwd_splitkv_kernelI23Flash_fwd_kernel_traitsILi256ELi64ELi64ELi4ELb0ELb0EN7cutlass6half_tE19Flash_kernel_traitsILi256ELi64ELi64ELi4ES3_EELb0ELb1ELb1ELb0ELb0ELb1ELb0ELb1EEEvNS_16Flash_fwd_paramsE)
        .other          _ZN5flash24flash_fwd_splitkv_kernelI23Flash_fwd_kernel_traitsILi256ELi64ELi64ELi4ELb0ELb0EN7cutlass6half_tE19Flash_kernel_traitsILi256ELi64ELi64ELi4ES3_EELb0ELb1ELb1ELb0ELb0ELb1ELb0ELb1EEEvNS_16Flash_fwd_paramsE,@"STO_CUDA_ENTRY STV_DEFAULT"
_ZN5flash24flash_fwd_splitkv_kernelI23Flash_fwd_kernel_traitsILi256ELi64ELi64ELi4ELb0ELb0EN7cutlass6half_tE19Flash_kernel_traitsILi256ELi64ELi64ELi4ES3_EELb0ELb1ELb1ELb0ELb0ELb1ELb0ELb1EEEvNS_16Flash_fwd_paramsE:
.text._ZN5flash24flash_fwd_splitkv_kernelI23Flash_fwd_kernel_traitsILi256ELi64ELi64ELi4ELb0ELb0EN7cutlass6half_tE19Flash_kernel_traitsILi256ELi64ELi64ELi4ES3_EELb0ELb1ELb1ELb0ELb0ELb1ELb0ELb1EEEvNS_16Flash_fwd_paramsE:
        /* <DEDUP_REMOVED lines=9> */
[----:B-123--:R-:W-:Y:S05]  /*0090*/  CALL.REL.NOINC `($_ZN5flash24flash_fwd_splitkv_kernelI23Flash_fwd_kernel_traitsILi256ELi64ELi64ELi4ELb0ELb0EN7cutlass6half_tE19Flash_kernel_traitsILi256ELi64ELi64ELi4ES3_EELb0ELb1ELb1ELb0ELb0ELb1ELb0ELb1EEEvNS_16Flash_fwd_paramsE$_ZN5flash30compute_attn_1rowblock_splitkvI23Flash_fwd_kernel_traitsILi256ELi64ELi64ELi4ELb0ELb0EN7cutlass6half_tE19Flash_kernel_traitsILi256ELi64ELi64ELi4ES3_EELb0ELb1ELb1ELb0ELb0ELb1ELb0ELb1ENS_16Flash_fwd_paramsEEEvRKT8_iiiii) ;  /* 0x0000002000007944 */ /* 0x00efea0003c00000 */
[----:B------:R-:W-:Y:S05]  /*00a0*/  BSYNC B4 ;  /* 0x0000000000047941 */ /* 0x000fea0003800000 */
.L_x_7120:
[----:B------:R-:W-:Y:S05]  /*00b0*/  EXIT ;  /* 0x000000000000794d */ /* 0x000fea0003800000 */
        .type           $_ZN5flash24flash_fwd_splitkv_kernelI23Flash_fwd_kernel_traitsILi256ELi64ELi64ELi4ELb0ELb0EN7cutlass6half_tE19Flash_kernel_traitsILi256ELi64ELi64ELi4ES3_EELb0ELb1ELb1ELb0ELb0ELb1ELb0ELb1EEEvNS_16Flash_fwd_paramsE$_ZN5flash30compute_attn_1rowblock_splitkvI23Flash_fwd_kernel_traitsILi256ELi64ELi64ELi4ELb0ELb0EN7cutlass6half_tE19Flash_kernel_traitsILi256ELi64ELi64ELi4ES3_EELb0ELb1ELb1ELb0ELb0ELb1ELb0ELb1ENS_16Flash_fwd_paramsEEEvRKT8_iiiii,@function
        .size           $_ZN5flash24flash_fwd_splitkv_kernelI23Flash_fwd_kernel_traitsILi256ELi64ELi64ELi4ELb0ELb0EN7cutlass6half_tE19Flash_kernel_traitsILi256ELi64ELi64ELi4ES3_EELb0ELb1ELb1ELb0ELb0ELb1ELb0ELb1EEEvNS_16Flash_fwd_paramsE$_ZN5flash30compute_attn_1rowblock_splitkvI23Flash_fwd_kernel_traitsILi256ELi64ELi64ELi4ELb0ELb0EN7cutlass6half_tE19Flash_kernel_traitsILi256ELi64ELi64ELi4ES3_EELb0ELb1ELb1ELb0ELb0ELb1ELb0ELb1ENS_16Flash_fwd_paramsEEEvRKT8_iiiii,($__internal_27_$__cuda_sm70_shflsync_bfly_p - $_ZN5flash24flash_fwd_splitkv_kernelI23Flash_fwd_kernel_traitsILi256ELi64ELi64ELi4ELb0ELb0EN7cutlass6half_tE19Flash_kernel_traitsILi256ELi64ELi64ELi4ES3_EELb0ELb1ELb1ELb0ELb0ELb1ELb0ELb1EEEvNS_16Flash_fwd_paramsE$_ZN5flash30compute_attn_1rowblock_splitkvI23Flash_fwd_kernel_traitsILi256ELi64ELi64ELi4ELb0ELb0EN7cutlass6half_tE19Flash_kernel_traitsILi256ELi64ELi64ELi4ES3_EELb0ELb1ELb1ELb0ELb0ELb1ELb0ELb1ENS_16Flash_fwd_paramsEEEvRKT8_iiiii)
$_ZN5flash24flash_fwd_splitkv_kernelI23Flash_fwd_kernel_traitsILi256ELi64ELi64ELi4ELb0ELb0EN7cutlass6half_tE19Flash_kernel_traitsILi256ELi64ELi64ELi4ES3_EELb0ELb1ELb1ELb0ELb0ELb1ELb0ELb1EEEvNS_16Flash_fwd_paramsE$_ZN5flash30compute_attn_1rowblock_splitkvI23Flash_fwd_kernel_traitsILi256ELi64ELi64ELi4ELb0ELb0EN7cutlass6half_tE19Flash_kernel_traitsILi256ELi64ELi64ELi4ES3_EELb0ELb1ELb1ELb0ELb0ELb1ELb0ELb1ENS_16Flash_fwd_paramsEEEvRKT8_iiiii:
        /* <DEDUP_REMOVED lines=20> */
.L_x_7122:
[----:B------:R-:W-:Y:S05]  /*0200*/  BSYNC B0 ;  /* 0x0000000000007941 */ /* 0x000fea0003800000 */
.L_x_7121:
        /* <DEDUP_REMOVED lines=17> */
.L_x_7124:
[----:B------:R4:W5:Y:S02]  /*0320*/  LD.E R82, [R20.64+0xb8] ;  /* 0x0000b80614527980 */ /* 0x000964000c101900 */
.L_x_7125:
[----:B------:R-:W-:Y:S05]  /*0330*/  BSYNC B0 ;  /* 0x0000000000007941 */ /* 0x000fea0003800000 */
.L_x_7123:
        /* <DEDUP_REMOVED lines=10> */
.L_x_7127:
[----:B------:R-:W2:Y:S01]  /*03e0*/  LD.E.64 R2, [R20.64+0x108] ;  /* 0x0001080614027980 */ /* 0x000ea2000c101b00 */
[----:B------:R-:W-:Y:S01]  /*03f0*/  BSSY B0, `(.L_x_7129) ;  /* 0x0000006000007945 */ /* 0x000fe20003800000 */
[----:B------:R-:W-:Y:S01]  /*0400*/  IMAD.MOV.U32 R51, RZ, RZ, RZ ;  /* 0x000000ffff337224 */ /* 0x000fe200078e00ff */
[----:B--2---:R-:W-:-:S04]  /*0410*/  ISETP.NE.U32.AND P0, PT, R2, RZ, PT ;  /* 0x000000ff0200720c */ /* 0x004fc80003f05070 */
[----:B------:R-:W-:-:S13]  /*0420*/  ISETP.NE.AND.EX P0, PT, R3, RZ, PT, P0 ;  /* 0x000000ff0300720c */ /* 0x000fda0003f05300 */
[----:B------:R-:W-:Y:S05]  /*0430*/  @!P0 BRA `(.L_x_7130) ;  /* 0x0000001000008947 */ /* 0x000fea0003800000 */
[----:B------:R2:W5:Y:S02]  /*0440*/  LD.E R51, [R20.64+0xbc] ;  /* 0x0000bc0614337980 */ /* 0x000564000c101900 */
.L_x_7130:
[----:B------:R-:W-:Y:S05]  /*0450*/  BSYNC B0 ;  /* 0x0000000000007941 */ /* 0x000fea0003800000 */
.L_x_7129:
[----:B-----5:R-:W-:Y:S02]  /*0460*/  IADD3 R51, R82, R51, RZ ;  /* 0x0000003352337210 */ /* 0x020fe40007ffe0ff */
.L_x_7128:
[----:B------:R-:W-:Y:S05]  /*0470*/  BSYNC B1 ;  /* 0x0000000000017941 */ /* 0x000fea0003800000 */
.L_x_7126:
[----:B------:R-:W-:Y:S01]  /*0480*/  IMAD.SHL.U32 R50, R231, 0x40, RZ ;  /* 0x00000040e7327824 */ /* 0x000fe200078e00ff */
[----:B------:R-:W-:Y:S01]  /*0490*/  MOV R2, R228 ;  /* 0x000000e400027202 */ /* 0x000fe20000000f00 */
[----:B------:R-:W-:-:S03]  /*04a0*/  IMAD.MOV.U32 R3, RZ, RZ, 0x0 ;  /* 0x00000000ff037424 */ /* 0x000fc600078e00ff */
[----:B------:R-:W-:-:S13]  /*04b0*/  ISETP.GT.AND P0, PT, R232, R50, PT ;  /* 0x00000032e800720c */ /* 0x000fda0003f04270 */
[----:B------:R-:W-:Y:S05]  /*04c0*/  @!P0 RET.REL.NODEC R2 `(_ZN5flash24flash_fwd_splitkv_kernelI23Flash_fwd_kernel_traitsILi256ELi64ELi64ELi4ELb0ELb0EN7cutlass6half_tE19Flash_kernel_traitsILi256ELi64ELi64ELi4ES3_EELb0ELb1ELb1ELb0ELb0ELb1ELb0ELb1EEEvNS_16Flash_fwd_paramsE) ;  /* 0xfffffb3002008950 */ /* 0x000fea0003c3ffff */
        /* <DEDUP_REMOVED lines=63> */
[----:B----4-:R-:W-:-:S04]  /*08c0*/  IMAD R230, R230, R10, R229 ;  /* 0x0000000ae6e67224 */ /* 0x010fc800078e02e5 */
[----:B------:R-:W-:Y:S02]  /*08d0*/  IMAD R22, R18, R11, R22 ;  /* 0x0000000b12167224 */ /* 0x000fe400078e0216 */
[----:B------:R-:W-:Y:S01]  /*08e0*/  IMAD.WIDE.U32 R18, R229, R18, R14 ;  /* 0x00000012e5127225 */ /* 0x000fe200078e000e */
        /* <DEDUP_REMOVED lines=22> */
.L_x_7133:
[----:B------:R-:W-:Y:S05]  /*0a50*/  BSYNC B0 ;  /* 0x0000000000007941 */ /* 0x000fea0003800000 */
.L_x_7132:
        /* <DEDUP_REMOVED lines=22> */
.L_x_7135:
[----:B------:R-:W-:Y:S05]  /*0bc0*/  BSYNC B0 ;  /* 0x0000000000007941 */ /* 0x000fea0003800000 */
.L_x_7134:
        /* <DEDUP_REMOVED lines=22> */
.L_x_7137:
[----:B------:R-:W-:Y:S05]  /*0d30*/  BSYNC B0 ;  /* 0x0000000000007941 */ /* 0x000fea0003800000 */
.L_x_7136:
        /* <DEDUP_REMOVED lines=21> */
.L_x_7139:
[----:B------:R-:W-:Y:S05]  /*0e90*/  BSYNC B0 ;  /* 0x0000000000007941 */ /* 0x000fea0003800000 */
.L_x_7138:
[----:B------:R-:W-:-:S04]  /*0ea0*/  ISETP.NE.AND P4, PT, R134, RZ, PT ;  /* 0x000000ff8600720c */ /* 0x000fc80003f85270 */
[-C--:B------:R-:W-:Y:S02]  /*0eb0*/  ISETP.GE.OR P3, PT, R6, R232.reuse, P4 ;  /* 0x000000e80600720c */ /* 0x080fe40002766670 */
[-C--:B------:R-:W-:Y:S02]  /*0ec0*/  ISETP.GE.OR P2, PT, R13, R232.reuse, P4 ;  /* 0x000000e80d00720c */ /* 0x080fe40002746670 */
[----:B------:R-:W-:Y:S02]  /*0ed0*/  ISETP.GE.OR P1, PT, R12, R232, P4 ;  /* 0x000000e80c00720c */ /* 0x000fe40002726670 */
        /* <DEDUP_REMOVED lines=13> */
[----:B----4-:R-:W-:Y:S05]  /*0fb0*/  @P4 RET.REL.NODEC R4 `(_ZN5flash24flash_fwd_splitkv_kernelI23Flash_fwd_kernel_traitsILi256ELi64ELi64ELi4ELb0ELb0EN7cutlass6half_tE19Flash_kernel_traitsILi256ELi64ELi64ELi4ES3_EELb0ELb1ELb1ELb0ELb0ELb1ELb0ELb1EEEvNS_16Flash_fwd_paramsE) ;  /* 0xfffff04004004950 */ /* 0x010fea0003c3ffff */
[----:B------:R-:W-:Y:S02]  /*0fc0*/  MOV R0, 0x7f800000 ;  /* 0x7f80000000007802 */ /* 0x000fe40000000f00 */
[----:B------:R-:W-:-:S03]  /*0fd0*/  MOV R229, 0x0 ;  /* 0x0000000000e57802 */ /* 0x000fc60000000f00 */
[----:B------:R2:W-:Y:S01]  /*0fe0*/  ST.E [R2.64+0xc0], R0 ;  /* 0x0000c00002007985 */ /* 0x0005e2000c101906 */
[----:B------:R-:W-:Y:S05]  /*0ff0*/  RET.REL.NODEC R228 `(_ZN5flash24flash_fwd_splitkv_kernelI23Flash_fwd_kernel_traitsILi256ELi64ELi64ELi4ELb0ELb0EN7cutlass6half_tE19Flash_kernel_traitsILi256ELi64ELi64ELi4ES3_EELb0ELb1ELb1ELb0ELb0ELb1ELb0ELb1EEEvNS_16Flash_fwd_paramsE) ;  /* 0xfffff000e4007950 */ /* 0x000fea0003c3ffff */
.L_x_7131:
        /* <DEDUP_REMOVED lines=109> */
.L_x_7141:
        /* <DEDUP_REMOVED lines=81> */
.L_x_7142:
[----:B-1----:R-:W-:Y:S05]  /*1be0*/  BSYNC B0 ;  /* 0x0000000000007941 */ /* 0x002fea0003800000 */
.L_x_7140:
        /* <DEDUP_REMOVED lines=99> */
[-C--:B----4-:R-:W-:Y:S01]  /*2220*/  ISETP.GE.AND P0, PT, R11, R154.reuse, PT ;  /* 0x0000009a0b00720c */ /* 0x090fe20003f06270 */
        /* <DEDUP_REMOVED lines=124> */
[----:B------:R-:W-:Y:S01]  /*29f0*/  IADD3 R78, P2, R223, 0x40, RZ ;  /* 0x00000040df4e7810 */ /* 0x000fe20007f5e0ff */
[--C-:B------:R-:W-:Y:S01]  /*2a00*/  IMAD.X R37, R13, 0x1, R0.reuse, P1 ;  /* 0x000000010d257824 */ /* 0x100fe200008e0600 */
[----:B------:R-:W-:Y:S01]  /*2a10*/  IADD3 R74, P1, R223, 0x80, RZ ;  /* 0x00000080df4a7810 */ /* 0x000fe20007f3e0ff */
        /* <DEDUP_REMOVED lines=13> */
[--C-:B------:R-:W-:Y:S01]  /*2af0*/  IMAD.X R75, R77, 0x1, R224.reuse, P2 ;  /* 0x000000014d4b7824 */ /* 0x100fe200010e06e0 */
        /* <DEDUP_REMOVED lines=13> */
[C-C-:B------:R-:W-:Y:S01]  /*2bd0*/  SHF.L.U64.HI R105, R180.reuse, 0x4, R181.reuse ;  /* 0x00000004b4697819 */ /* 0x140fe200000102b5 */
[C---:B------:R-:W-:Y:S01]  /*2be0*/  IMAD.SHL.U32 R108, R180.reuse, 0x20, RZ ;  /* 0x00000020b46c7824 */ /* 0x040fe200078e00ff */
[C---:B------:R-:W-:Y:S01]  /*2bf0*/  SHF.L.U32 R106, R180.reuse, 0x4, RZ ;  /* 0x00000004b46a7819 */ /* 0x040fe200000006ff */
[--C-:B------:R-:W-:Y:S01]  /*2c00*/  IMAD.X R63, R71, 0x1, R224.reuse, P3 ;  /* 0x00000001473f7824 */ /* 0x100fe200018e06e0 */
        /* <DEDUP_REMOVED lines=44> */
.L_x_7261:
        /* <DEDUP_REMOVED lines=31> */
.L_x_7145:
[----:B------:R-:W-:Y:S05]  /*30c0*/  BSYNC B0 ;  /* 0x0000000000007941 */ /* 0x000fea0003800000 */
.L_x_7144:
        /* <DEDUP_REMOVED lines=21> */
.L_x_7147:
[----:B------:R-:W-:Y:S05]  /*3220*/  BSYNC B0 ;  /* 0x0000000000007941 */ /* 0x000fea0003800000 */
.L_x_7146:
        /* <DEDUP_REMOVED lines=21> */
.L_x_7149:
[----:B------:R-:W-:Y:S05]  /*3380*/  BSYNC B0 ;  /* 0x0000000000007941 */ /* 0x000fea0003800000 */
.L_x_7148:
        /* <DEDUP_REMOVED lines=21> */
.L_x_7151:
[----:B------:R-:W-:Y:S05]  /*34e0*/  BSYNC B0 ;  /* 0x0000000000007941 */ /* 0x000fea0003800000 */
.L_x_7150:
        /* <DEDUP_REMOVED lines=70> */
.L_x_7158:
[----:B------:R-:W-:Y:S05]  /*3950*/  BSYNC B0 ;  /* 0x0000000000007941 */ /* 0x000fea0003800000 */
.L_x_7157:
        /* <DEDUP_REMOVED lines=55> */
.L_x_7160:
[----:B------:R-:W-:Y:S05]  /*3cd0*/  BSYNC B0 ;  /* 0x0000000000007941 */ /* 0x000fea0003800000 */
.L_x_7159:
        /* <DEDUP_REMOVED lines=55> */
.L_x_7162:
[----:B------:R-:W-:Y:S05]  /*4050*/  BSYNC B0 ;  /* 0x0000000000007941 */ /* 0x000fea0003800000 */
.L_x_7161:
        /* <DEDUP_REMOVED lines=54> */
.L_x_7156:
[----:B------:R-:W-:Y:S05]  /*43c0*/  BSYNC B1 ;  /* 0x0000000000017941 */ /* 0x000fea0003800000 */
.L_x_7155:
        /* <DEDUP_REMOVED lines=67> */
.L_x_7166:
[----:B------:R-:W-:Y:S05]  /*4800*/  BSYNC B0 ;  /* 0x0000000000007941 */ /* 0x000fea0003800000 */
.L_x_7165:
        /* <DEDUP_REMOVED lines=57> */
.L_x_7168:
[----:B------:R-:W-:Y:S05]  /*4ba0*/  BSYNC B0 ;  /* 0x0000000000007941 */ /* 0x000fea0003800000 */
.L_x_7167:
        /* <DEDUP_REMOVED lines=57> */
.L_x_7170:
[----:B------:R-:W-:Y:S05]  /*4f40*/  BSYNC B0 ;  /* 0x0000000000007941 */ /* 0x000fea0003800000 */
.L_x_7169:
        /* <DEDUP_REMOVED lines=56> */
.L_x_7164:
[----:B------:R-:W-:Y:S05]  /*52d0*/  BSYNC B1 ;  /* 0x0000000000017941 */ /* 0x000fea0003800000 */
.L_x_7163:
        /* <DEDUP_REMOVED lines=67> */
.L_x_7174:
[----:B------:R-:W-:Y:S05]  /*5710*/  BSYNC B0 ;  /* 0x0000000000007941 */ /* 0x000fea0003800000 */
.L_x_7173:
        /* <DEDUP_REMOVED lines=57> */
.L_x_7176:
[----:B------:R-:W-:Y:S05]  /*5ab0*/  BSYNC B0 ;  /* 0x0000000000007941 */ /* 0x000fea0003800000 */
.L_x_7175:
        /* <DEDUP_REMOVED lines=57> */
.L_x_7178:
[----:B------:R-:W-:Y:S05]  /*5e50*/  BSYNC B0 ;  /* 0x0000000000007941 */ /* 0x000fea0003800000 */
.L_x_7177:
        /* <DEDUP_REMOVED lines=56> */
.L_x_7172:
[----:B------:R-:W-:Y:S05]  /*61e0*/  BSYNC B1 ;  /* 0x0000000000017941 */ /* 0x000fea0003800000 */
.L_x_7171:
        /* <DEDUP_REMOVED lines=71> */
.L_x_7182:
[----:B------:R-:W-:Y:S05]  /*6660*/  BSYNC B0 ;  /* 0x0000000000007941 */ /* 0x000fea0003800000 */
.L_x_7181:
        /* <DEDUP_REMOVED lines=57> */
.L_x_7184:
[----:B------:R-:W-:Y:S05]  /*6a00*/  BSYNC B0 ;  /* 0x0000000000007941 */ /* 0x000fea0003800000 */
.L_x_7183:
        /* <DEDUP_REMOVED lines=57> */
.L_x_7186:
[----:B------:R-:W-:Y:S05]  /*6da0*/  BSYNC B0 ;  /* 0x0000000000007941 */ /* 0x000fea0003800000 */
.L_x_7185:
        /* <DEDUP_REMOVED lines=56> */
.L_x_7180:
[----:B------:R-:W-:Y:S05]  /*7130*/  BSYNC B1 ;  /* 0x0000000000017941 */ /* 0x000fea0003800000 */
.L_x_7179:
[----:B------:R-:W2:Y:S02]  /*7140*/  LD.E R0, [R20.64+0xd0] ;  /* 0x0000d00614007980 */ /* 0x000ea4000c101900 */
[----:B--2---:R-:W-:Y:S05]  /*7150*/  IMAD.U32 R0, R0, -0x20, RZ ;  /* 0xffffffe000007824 */ /* 0x004fea00078e00ff */
[C---:B------:R-:W-:Y:S02]  /*7160*/  LEA R18, P1, R0.reuse, R18, 0x1 ;  /* 0x0000001200127211 */ /* 0x040fe400078208ff */
[C---:B------:R-:W-:Y:S02]  /*7170*/  LEA R36, P0, R0.reuse, R36, 0x1 ;  /* 0x0000002400247211 */ /* 0x040fe400078008ff */
[C---:B------:R-:W-:Y:S02]  /*7180*/  LEA.HI.X.SX32 R19, R0.reuse, R19, 0x1, P1 ;  /* 0x0000001300137211 */ /* 0x040fe400008f0eff */
[----:B------:R-:W-:Y:S01]  /*7190*/  LEA.HI.X.SX32 R37, R0, R37, 0x1, P0 ;  /* 0x0000002500257211 */ /* 0x000fe200000f0eff */
[----:B------:R-:W-:-:S05]  /*71a0*/  BRA `(.L_x_7187) ;  /* 0x0000714000007947 */ /* 0x000fca0003800000 */
.L_x_7154:
        /* <DEDUP_REMOVED lines=101> */
.L_x_7193:
[----:B------:R-:W-:Y:S05]  /*7800*/  BSYNC B0 ;  /* 0x0000000000007941 */ /* 0x000fea0003800000 */
.L_x_7192:
[----:B-----5:R2:W-:Y:S02]  /*7810*/  ST.E.128 [R118.64], R28 ;  /* 0x0000001c76007985 */ /* 0x0205e4000c101d06 */
.L_x_7191:
[----:B------:R-:W-:Y:S05]  /*7820*/  BSYNC B1 ;  /* 0x0000000000017941 */ /* 0x000fea0003800000 */
.L_x_7190:
        /* <DEDUP_REMOVED lines=99> */
.L_x_7197:
[----:B------:R-:W-:Y:S05]  /*7e60*/  BSYNC B0 ;  /* 0x0000000000007941 */ /* 0x000fea0003800000 */
.L_x_7196:
[----:B-----5:R2:W-:Y:S02]  /*7e70*/  ST.E.128 [R118.64+0x80], R28 ;  /* 0x0000801c76007985 */ /* 0x0205e4000c101d06 */
.L_x_7195:
[----:B------:R-:W-:Y:S05]  /*7e80*/  BSYNC B1 ;  /* 0x0000000000017941 */ /* 0x000fea0003800000 */
.L_x_7194:
        /* <DEDUP_REMOVED lines=99> */
.L_x_7201:
[----:B------:R-:W-:Y:S05]  /*84c0*/  BSYNC B0 ;  /* 0x0000000000007941 */ /* 0x000fea0003800000 */
.L_x_7200:
[----:B-----5:R2:W-:Y:S02]  /*84d0*/  ST.E.128 [R118.64+0x100], R28 ;  /* 0x0001001c76007985 */ /* 0x0205e4000c101d06 */
.L_x_7199:
[----:B------:R-:W-:Y:S05]  /*84e0*/  BSYNC B1 ;  /* 0x0000000000017941 */ /* 0x000fea0003800000 */
.L_x_7198:
        /* <DEDUP_REMOVED lines=98> */
.L_x_7203:
[----:B------:R-:W-:Y:S05]  /*8b10*/  BSYNC B0 ;  /* 0x0000000000007941 */ /* 0x000fea0003800000 */
.L_x_7202:
[----:B-----5:R2:W-:Y:S02]  /*8b20*/  ST.E.128 [R118.64+0x180], R28 ;  /* 0x0001801c76007985 */ /* 0x0205e4000c101d06 */
.L_x_7189:
[----:B------:R-:W-:Y:S05]  /*8b30*/  BSYNC B2 ;  /* 0x0000000000027941 */ /* 0x000fea0003800000 */
.L_x_7188:
        /* <DEDUP_REMOVED lines=104> */
.L_x_7209:
[----:B------:R-:W-:Y:S05]  /*91c0*/  BSYNC B0 ;  /* 0x0000000000007941 */ /* 0x000fea0003800000 */
.L_x_7208:
[C---:B------:R-:W-:Y:S04]  /*91d0*/  LEA R2, P0, R223.reuse, R118, 0x1 ;  /* 0x00000076df027211 */ /* 0x040fe800078008ff */
[----:B------:R-:W-:Y:S05]  /*91e0*/  LEA.HI.X R3, R223, R119, R224, 0x1, P0 ;  /* 0x00000077df037211 */ /* 0x000fea00000f0ce0 */
[----:B-----5:R2:W-:Y:S04]  /*91f0*/  ST.E.128 [R2.64], R28 ;  /* 0x0000001c02007985 */ /* 0x0205e8000c101d06 */
.L_x_7207:
[----:B------:R-:W-:Y:S05]  /*9200*/  BSYNC B1 ;  /* 0x0000000000017941 */ /* 0x000fea0003800000 */
.L_x_7206:
        /* <DEDUP_REMOVED lines=99> */
.L_x_7213:
[----:B------:R-:W-:Y:S05]  /*9840*/  BSYNC B0 ;  /* 0x0000000000007941 */ /* 0x000fea0003800000 */
.L_x_7212:
[C---:B------:R-:W-:Y:S04]  /*9850*/  LEA R2, P0, R78.reuse, R118, 0x1 ;  /* 0x000000764e027211 */ /* 0x040fe800078008ff */
[----:B------:R-:W-:Y:S05]  /*9860*/  LEA.HI.X R3, R78, R119, R77, 0x1, P0 ;  /* 0x000000774e037211 */ /* 0x000fea00000f0c4d */
[----:B-----5:R2:W-:Y:S04]  /*9870*/  ST.E.128 [R2.64], R28 ;  /* 0x0000001c02007985 */ /* 0x0205e8000c101d06 */
.L_x_7211:
[----:B------:R-:W-:Y:S05]  /*9880*/  BSYNC B1 ;  /* 0x0000000000017941 */ /* 0x000fea0003800000 */
.L_x_7210:
        /* <DEDUP_REMOVED lines=99> */
.L_x_7217:
[----:B------:R-:W-:Y:S05]  /*9ec0*/  BSYNC B0 ;  /* 0x0000000000007941 */ /* 0x000fea0003800000 */
.L_x_7216:
[C---:B------:R-:W-:Y:S04]  /*9ed0*/  LEA R2, P0, R74.reuse, R118, 0x1 ;  /* 0x000000764a027211 */ /* 0x040fe800078008ff */
[----:B------:R-:W-:Y:S05]  /*9ee0*/  LEA.HI.X R3, R74, R119, R73, 0x1, P0 ;  /* 0x000000774a037211 */ /* 0x000fea00000f0c49 */
[----:B-----5:R2:W-:Y:S04]  /*9ef0*/  ST.E.128 [R2.64], R28 ;  /* 0x0000001c02007985 */ /* 0x0205e8000c101d06 */
.L_x_7215:
[----:B------:R-:W-:Y:S05]  /*9f00*/  BSYNC B1 ;  /* 0x0000000000017941 */ /* 0x000fea0003800000 */
.L_x_7214:
        /* <DEDUP_REMOVED lines=98> */
.L_x_7219:
[----:B------:R-:W-:Y:S05]  /*a530*/  BSYNC B0 ;  /* 0x0000000000007941 */ /* 0x000fea0003800000 */
.L_x_7218:
[C---:B------:R-:W-:Y:S04]  /*a540*/  LEA R2, P0, R68.reuse, R118, 0x1 ;  /* 0x0000007644027211 */ /* 0x040fe800078008ff */
[----:B------:R-:W-:Y:S05]  /*a550*/  LEA.HI.X R3, R68, R119, R67, 0x1, P0 ;  /* 0x0000007744037211 */ /* 0x000fea00000f0c43 */
[----:B-----5:R2:W-:Y:S04]  /*a560*/  ST.E.128 [R2.64], R28 ;  /* 0x0000001c02007985 */ /* 0x0205e8000c101d06 */
.L_x_7205:
[----:B------:R-:W-:Y:S05]  /*a570*/  BSYNC B2 ;  /* 0x0000000000027941 */ /* 0x000fea0003800000 */
.L_x_7204:
        /* <DEDUP_REMOVED lines=104> */
.L_x_7225:
[----:B------:R-:W-:Y:S05]  /*ac00*/  BSYNC B0 ;  /* 0x0000000000007941 */ /* 0x000fea0003800000 */
.L_x_7224:
[C---:B------:R-:W-:Y:S04]  /*ac10*/  LEA R2, P0, R79.reuse, R118, 0x1 ;  /* 0x000000764f027211 */ /* 0x040fe800078008ff */
[----:B------:R-:W-:Y:S05]  /*ac20*/  LEA.HI.X R3, R79, R119, R80, 0x1, P0 ;  /* 0x000000774f037211 */ /* 0x000fea00000f0c50 */
[----:B-----5:R2:W-:Y:S04]  /*ac30*/  ST.E.128 [R2.64], R28 ;  /* 0x0000001c02007985 */ /* 0x0205e8000c101d06 */
.L_x_7223:
[----:B------:R-:W-:Y:S05]  /*ac40*/  BSYNC B1 ;  /* 0x0000000000017941 */ /* 0x000fea0003800000 */
.L_x_7222:
        /* <DEDUP_REMOVED lines=99> */
.L_x_7229:
[----:B------:R-:W-:Y:S05]  /*b280*/  BSYNC B0 ;  /* 0x0000000000007941 */ /* 0x000fea0003800000 */
.L_x_7228:
[C---:B------:R-:W-:Y:S04]  /*b290*/  LEA R2, P0, R76.reuse, R118, 0x1 ;  /* 0x000000764c027211 */ /* 0x040fe800078008ff */
[----:B------:R-:W-:Y:S05]  /*b2a0*/  LEA.HI.X R3, R76, R119, R75, 0x1, P0 ;  /* 0x000000774c037211 */ /* 0x000fea00000f0c4b */
[----:B-----5:R2:W-:Y:S04]  /*b2b0*/  ST.E.128 [R2.64], R28 ;  /* 0x0000001c02007985 */ /* 0x0205e8000c101d06 */
.L_x_7227:
[----:B------:R-:W-:Y:S05]  /*b2c0*/  BSYNC B1 ;  /* 0x0000000000017941 */ /* 0x000fea0003800000 */
.L_x_7226:
        /* <DEDUP_REMOVED lines=99> */
.L_x_7233:
[----:B------:R-:W-:Y:S05]  /*b900*/  BSYNC B0 ;  /* 0x0000000000007941 */ /* 0x000fea0003800000 */
.L_x_7232:
[C---:B------:R-:W-:Y:S04]  /*b910*/  LEA R2, P0, R72.reuse, R118, 0x1 ;  /* 0x0000007648027211 */ /* 0x040fe800078008ff */
[----:B------:R-:W-:Y:S05]  /*b920*/  LEA.HI.X R3, R72, R119, R71, 0x1, P0 ;  /* 0x0000007748037211 */ /* 0x000fea00000f0c47 */
[----:B-----5:R2:W-:Y:S04]  /*b930*/  ST.E.128 [R2.64], R28 ;  /* 0x0000001c02007985 */ /* 0x0205e8000c101d06 */
.L_x_7231:
[----:B------:R-:W-:Y:S05]  /*b940*/  BSYNC B1 ;  /* 0x0000000000017941 */ /* 0x000fea0003800000 */
.L_x_7230:
        /* <DEDUP_REMOVED lines=98> */
.L_x_7235:
[----:B------:R-:W-:Y:S05]  /*bf70*/  BSYNC B0 ;  /* 0x0000000000007941 */ /* 0x000fea0003800000 */
.L_x_7234:
[C---:B------:R-:W-:Y:S04]  /*bf80*/  LEA R2, P0, R66.reuse, R118, 0x1 ;  /* 0x0000007642027211 */ /* 0x040fe800078008ff */
[----:B------:R-:W-:Y:S05]  /*bf90*/  LEA.HI.X R3, R66, R119, R65, 0x1, P0 ;  /* 0x0000007742037211 */ /* 0x000fea00000f0c41 */
[----:B-----5:R2:W-:Y:S04]  /*bfa0*/  ST.E.128 [R2.64], R28 ;  /* 0x0000001c02007985 */ /* 0x0205e8000c101d06 */
.L_x_7221:
[----:B------:R-:W-:Y:S05]  /*bfb0*/  BSYNC B2 ;  /* 0x0000000000027941 */ /* 0x000fea0003800000 */
.L_x_7220:
        /* <DEDUP_REMOVED lines=107> */
.L_x_7241:
[----:B------:R-:W-:Y:S05]  /*c670*/  BSYNC B0 ;  /* 0x0000000000007941 */ /* 0x000fea0003800000 */
.L_x_7240:
[----:B------:R-:W-:Y:S02]  /*c680*/  IMAD R0, R47, 0x60, RZ ;  /* 0x000000602f007824 */ /* 0x000fe400078e02ff */
[----:B------:R-:W-:Y:S05]  /*c690*/  IMAD.WIDE.U32 R2, R46, 0x60, R118 ;  /* 0x000000602e027825 */ /* 0x000fea00078e0076 */
[----:B------:R-:W-:Y:S05]  /*c6a0*/  IADD3 R3, R3, R0, RZ ;  /* 0x0000000003037210 */ /* 0x000fea0007ffe0ff */
[----:B-----5:R2:W-:Y:S02]  /*c6b0*/  ST.E.128 [R2.64], R28 ;  /* 0x0000001c02007985 */ /* 0x0205e4000c101d06 */
.L_x_7239:
[----:B------:R-:W-:Y:S05]  /*c6c0*/  BSYNC B1 ;  /* 0x0000000000017941 */ /* 0x000fea0003800000 */
.L_x_7238:
        /* <DEDUP_REMOVED lines=99> */
.L_x_7245:
[----:B------:R-:W-:Y:S05]  /*cd00*/  BSYNC B0 ;  /* 0x0000000000007941 */ /* 0x000fea0003800000 */
.L_x_7244:
[C---:B------:R-:W-:Y:S04]  /*cd10*/  LEA R2, P0, R70.reuse, R118, 0x1 ;  /* 0x0000007646027211 */ /* 0x040fe800078008ff */
[----:B------:R-:W-:Y:S05]  /*cd20*/  LEA.HI.X R3, R70, R119, R69, 0x1, P0 ;  /* 0x0000007746037211 */ /* 0x000fea00000f0c45 */
[----:B-----5:R2:W-:Y:S04]  /*cd30*/  ST.E.128 [R2.64], R28 ;  /* 0x0000001c02007985 */ /* 0x0205e8000c101d06 */
.L_x_7243:
[----:B------:R-:W-:Y:S05]  /*cd40*/  BSYNC B1 ;  /* 0x0000000000017941 */ /* 0x000fea0003800000 */
.L_x_7242:
        /* <DEDUP_REMOVED lines=99> */
.L_x_7249:
[----:B------:R-:W-:Y:S05]  /*d380*/  BSYNC B0 ;  /* 0x0000000000007941 */ /* 0x000fea0003800000 */
.L_x_7248:
[C---:B------:R-:W-:Y:S04]  /*d390*/  LEA R2, P0, R64.reuse, R118, 0x1 ;  /* 0x0000007640027211 */ /* 0x040fe800078008ff */
[----:B------:R-:W-:Y:S05]  /*d3a0*/  LEA.HI.X R3, R64, R119, R63, 0x1, P0 ;  /* 0x0000007740037211 */ /* 0x000fea00000f0c3f */
[----:B-----5:R2:W-:Y:S04]  /*d3b0*/  ST.E.128 [R2.64], R28 ;  /* 0x0000001c02007985 */ /* 0x0205e8000c101d06 */
.L_x_7247:
[----:B------:R-:W-:Y:S05]  /*d3c0*/  BSYNC B1 ;  /* 0x0000000000017941 */ /* 0x000fea0003800000 */
.L_x_7246:
        /* <DEDUP_REMOVED lines=99> */
.L_x_7251:
[----:B------:R-:W-:Y:S05]  /*da00*/  BSYNC B0 ;  /* 0x0000000000007941 */ /* 0x000fea0003800000 */
.L_x_7250:
[C---:B--2---:R-:W-:Y:S04]  /*da10*/  LEA R2, P0, R62.reuse, R118, 0x1 ;  /* 0x000000763e027211 */ /* 0x044fe800078008ff */
[----:B------:R-:W-:Y:S05]  /*da20*/  LEA.HI.X R3, R62, R119, R61, 0x1, P0 ;  /* 0x000000773e037211 */ /* 0x000fea00000f0c3d */
[----:B-----5:R2:W-:Y:S04]  /*da30*/  ST.E.128 [R2.64], R40 ;  /* 0x0000002802007985 */ /* 0x0205e8000c101d06 */
.L_x_7237:
[----:B------:R-:W-:Y:S05]  /*da40*/  BSYNC B2 ;  /* 0x0000000000027941 */ /* 0x000fea0003800000 */
.L_x_7236:
        /* <DEDUP_REMOVED lines=11> */
.L_x_7153:
        /* <DEDUP_REMOVED lines=22> */
.L_x_7253:
[----:B------:R-:W-:Y:S05]  /*dc60*/  BSYNC B0 ;  /* 0x0000000000007941 */ /* 0x000fea0003800000 */
.L_x_7252:
        /* <DEDUP_REMOVED lines=33> */
.L_x_7255:
[----:B------:R-:W-:Y:S05]  /*de80*/  BSYNC B0 ;  /* 0x0000000000007941 */ /* 0x000fea0003800000 */
.L_x_7254:
        /* <DEDUP_REMOVED lines=33> */
.L_x_7257:
[----:B------:R-:W-:Y:S05]  /*e0a0*/  BSYNC B0 ;  /* 0x0000000000007941 */ /* 0x000fea0003800000 */
.L_x_7256:
        /* <DEDUP_REMOVED lines=36> */
.L_x_7187:
[----:B------:R-:W-:Y:S05]  /*e2f0*/  BSYNC B3 ;  /* 0x0000000000037941 */ /* 0x000fea0003800000 */
.L_x_7152:
        /* <DEDUP_REMOVED lines=91> */
.L_x_7259:
        /* <DEDUP_REMOVED lines=10> */
.L_x_7260:
[----:B------:R-:W-:Y:S05]  /*e950*/  BSYNC B0 ;  /* 0x0000000000007941 */ /* 0x000fea0003800000 */
.L_x_7258:
[----:B------:R-:W-:Y:S04]  /*e960*/  IADD3 R12, R12, -0x1, RZ ;  /* 0xffffffff0c0c7810 */ /* 0x000fe80007ffe0ff */
[----:B------:R-:W-:Y:S11]  /*e970*/  ISETP.GT.AND P0, PT, R12, R81, PT ;  /* 0x000000510c00720c */ /* 0x000ff60003f04270 */
[----:B------:R-:W-:Y:S02]  /*e980*/  @!UPT UIADD3 URZ, URZ, URZ, URZ ;  /* 0x0000003f3f3ff290 */ /* 0x000fe4000fffe03f */
[----:B------:R-:W-:-:S05]  /*e990*/  @P0 BRA `(.L_x_7261) ;  /* 0xffff453000000947 */ /* 0x000fca000383ffff */
.L_x_7143:
        /* <DEDUP_REMOVED lines=114> */
.L_x_7270:
[----:B------:R-:W-:Y:S05]  /*f0c0*/  BSYNC B0 ;  /* 0x0000000000007941 */ /* 0x000fea0003800000 */
.L_x_7269:
[----:B-----5:R3:W-:Y:S02]  /*f0d0*/  STS.128 [R236], R40 ;  /* 0x00000028ec007388 */ /* 0x0207e40000000c00 */
.L_x_7268:
[----:B------:R-:W-:Y:S05]  /*f0e0*/  BSYNC B1 ;  /* 0x0000000000017941 */ /* 0x000fea0003800000 */
.L_x_7267:
        /* <DEDUP_REMOVED lines=53> */
.L_x_7274:
[----:B------:R-:W-:Y:S05]  /*f440*/  BSYNC B0 ;  /* 0x0000000000007941 */ /* 0x000fea0003800000 */
.L_x_7273:
[----:B-----5:R1:W-:Y:S02]  /*f450*/  STS.128 [R236+0x2000], R40 ;  /* 0x00200028ec007388 */ /* 0x0203e40000000c00 */
.L_x_7272:
[----:B------:R-:W-:Y:S05]  /*f460*/  BSYNC B1 ;  /* 0x0000000000017941 */ /* 0x000fea0003800000 */
.L_x_7271:
        /* <DEDUP_REMOVED lines=53> */
.L_x_7278:
[----:B------:R-:W-:Y:S05]  /*f7c0*/  BSYNC B0 ;  /* 0x0000000000007941 */ /* 0x000fea0003800000 */
.L_x_7277:
[----:B-----5:R3:W-:Y:S02]  /*f7d0*/  STS.128 [R236+0x4000], R40 ;  /* 0x00400028ec007388 */ /* 0x0207e40000000c00 */
.L_x_7276:
[----:B------:R-:W-:Y:S05]  /*f7e0*/  BSYNC B1 ;  /* 0x0000000000017941 */ /* 0x000fea0003800000 */
.L_x_7275:
        /* <DEDUP_REMOVED lines=51> */
.L_x_7280:
[----:B------:R-:W-:Y:S05]  /*fb20*/  BSYNC B0 ;  /* 0x0000000000007941 */ /* 0x000fea0003800000 */
.L_x_7279:
[----:B-----5:R3:W-:Y:S02]  /*fb30*/  STS.128 [R236+0x6000], R40 ;  /* 0x00600028ec007388 */ /* 0x0207e40000000c00 */
.L_x_7266:
[----:B------:R-:W-:Y:S05]  /*fb40*/  BSYNC B2 ;  /* 0x0000000000027941 */ /* 0x000fea0003800000 */
.L_x_7265:
        /* <DEDUP_REMOVED lines=66> */
.L_x_7286:
[----:B------:R-:W-:Y:S05]  /*ff70*/  BSYNC B0 ;  /* 0x0000000000007941 */ /* 0x000fea0003800000 */
.L_x_7285:
[----:B-----5:R3:W-:Y:S02]  /*ff80*/  STS.128 [R236+0x800], R40 ;  /* 0x00080028ec007388 */ /* 0x0207e40000000c00 */
.L_x_7284:
[----:B------:R-:W-:Y:S05]  /*ff90*/  BSYNC B1 ;  /* 0x0000000000017941 */ /* 0x000fea0003800000 */
.L_x_7283:
        /* <DEDUP_REMOVED lines=53> */
.L_x_7290:
[----:B------:R-:W-:Y:S05]  /*102f0*/  BSYNC B0 ;  /* 0x0000000000007941 */ /* 0x000fea0003800000 */
.L_x_7289:
[----:B-----5:R1:W-:Y:S02]  /*10300*/  STS.128 [R236+0x2800], R40 ;  /* 0x00280028ec007388 */ /* 0x0203e40000000c00 */
.L_x_7288:
[----:B------:R-:W-:Y:S05]  /*10310*/  BSYNC B1 ;  /* 0x0000000000017941 */ /* 0x000fea0003800000 */
.L_x_7287:
        /* <DEDUP_REMOVED lines=53> */
.L_x_7294:
[----:B------:R-:W-:Y:S05]  /*10670*/  BSYNC B0 ;  /* 0x0000000000007941 */ /* 0x000fea0003800000 */
.L_x_7293:
[----:B-----5:R3:W-:Y:S02]  /*10680*/  STS.128 [R236+0x4800], R40 ;  /* 0x00480028ec007388 */ /* 0x0207e40000000c00 */
.L_x_7292:
[----:B------:R-:W-:Y:S05]  /*10690*/  BSYNC B1 ;  /* 0x0000000000017941 */ /* 0x000fea0003800000 */
.L_x_7291:
        /* <DEDUP_REMOVED lines=53> */
.L_x_7296:
[----:B------:R-:W-:Y:S05]  /*109f0*/  BSYNC B0 ;  /* 0x0000000000007941 */ /* 0x000fea0003800000 */
.L_x_7295:
[----:B-----5:R3:W-:Y:S02]  /*10a00*/  STS.128 [R236+0x6800], R40 ;  /* 0x00680028ec007388 */ /* 0x0207e40000000c00 */
.L_x_7282:
[----:B------:R-:W-:Y:S05]  /*10a10*/  BSYNC B2 ;  /* 0x0000000000027941 */ /* 0x000fea0003800000 */
.L_x_7281:
        /* <DEDUP_REMOVED lines=68> */
.L_x_7302:
[----:B------:R-:W-:Y:S05]  /*10e60*/  BSYNC B0 ;  /* 0x0000000000007941 */ /* 0x000fea0003800000 */
.L_x_7301:
[----:B-----5:R3:W-:Y:S02]  /*10e70*/  STS.128 [R236+0x1000], R40 ;  /* 0x00100028ec007388 */ /* 0x0207e40000000c00 */
.L_x_7300:
[----:B------:R-:W-:Y:S05]  /*10e80*/  BSYNC B1 ;  /* 0x0000000000017941 */ /* 0x000fea0003800000 */
.L_x_7299:
        /* <DEDUP_REMOVED lines=54> */
.L_x_7306:
[----:B------:R-:W-:Y:S05]  /*111f0*/  BSYNC B0 ;  /* 0x0000000000007941 */ /* 0x000fea0003800000 */
.L_x_7305:
[----:B-----5:R1:W-:Y:S02]  /*11200*/  STS.128 [R236+0x3000], R40 ;  /* 0x00300028ec007388 */ /* 0x0203e40000000c00 */
.L_x_7304:
[----:B------:R-:W-:Y:S05]  /*11210*/  BSYNC B1 ;  /* 0x0000000000017941 */ /* 0x000fea0003800000 */
.L_x_7303:
        /* <DEDUP_REMOVED lines=54> */
.L_x_7310:
[----:B------:R-:W-:Y:S05]  /*11580*/  BSYNC B0 ;  /* 0x0000000000007941 */ /* 0x000fea0003800000 */
.L_x_7309:
[----:B-----5:R3:W-:Y:S02]  /*11590*/  STS.128 [R236+0x5000], R40 ;  /* 0x00500028ec007388 */ /* 0x0207e40000000c00 */
.L_x_7308:
[----:B------:R-:W-:Y:S05]  /*115a0*/  BSYNC B1 ;  /* 0x0000000000017941 */ /* 0x000fea0003800000 */
.L_x_7307:
        /* <DEDUP_REMOVED lines=53> */
.L_x_7312:
[----:B------:R-:W-:Y:S05]  /*11900*/  BSYNC B0 ;  /* 0x0000000000007941 */ /* 0x000fea0003800000 */
.L_x_7311:
[----:B-----5:R1:W-:Y:S02]  /*11910*/  STS.128 [R236+0x7000], R36 ;  /* 0x00700024ec007388 */ /* 0x0203e40000000c00 */
.L_x_7298:
[----:B------:R-:W-:Y:S05]  /*11920*/  BSYNC B2 ;  /* 0x0000000000027941 */ /* 0x000fea0003800000 */
.L_x_7297:
        /* <DEDUP_REMOVED lines=67> */
.L_x_7317:
[----:B------:R-:W-:Y:S05]  /*11d60*/  BSYNC B0 ;  /* 0x0000000000007941 */ /* 0x000fea0003800000 */
.L_x_7316:
[----:B-----5:R1:W-:Y:S02]  /*11d70*/  STS.128 [R236+0x1800], R16 ;  /* 0x00180010ec007388 */ /* 0x0203e40000000c00 */
.L_x_7315:
[----:B------:R-:W-:Y:S05]  /*11d80*/  BSYNC B1 ;  /* 0x0000000000017941 */ /* 0x000fea0003800000 */
.L_x_7314:
        /* <DEDUP_REMOVED lines=53> */
.L_x_7321:
[----:B------:R-:W-:Y:S05]  /*120e0*/  BSYNC B0 ;  /* 0x0000000000007941 */ /* 0x000fea0003800000 */
.L_x_7320:
[----:B-----5:R1:W-:Y:S02]  /*120f0*/  STS.128 [R236+0x3800], R12 ;  /* 0x0038000cec007388 */ /* 0x0203e40000000c00 */
.L_x_7319:
[----:B------:R-:W-:Y:S05]  /*12100*/  BSYNC B1 ;  /* 0x0000000000017941 */ /* 0x000fea0003800000 */
.L_x_7318:
        /* <DEDUP_REMOVED lines=53> */
.L_x_7325:
[----:B------:R-:W-:Y:S05]  /*12460*/  BSYNC B0 ;  /* 0x0000000000007941 */ /* 0x000fea0003800000 */
.L_x_7324:
[----:B-----5:R1:W-:Y:S02]  /*12470*/  STS.128 [R236+0x5800], R12 ;  /* 0x0058000cec007388 */ /* 0x0203e40000000c00 */
.L_x_7323:
[----:B------:R-:W-:Y:S05]  /*12480*/  BSYNC B1 ;  /* 0x0000000000017941 */ /* 0x000fea0003800000 */
.L_x_7322:
        /* <DEDUP_REMOVED lines=53> */
.L_x_7327:
[----:B------:R-:W-:Y:S05]  /*127e0*/  BSYNC B0 ;  /* 0x0000000000007941 */ /* 0x000fea0003800000 */
.L_x_7326:
[----:B-----5:R1:W-:Y:S01]  /*127f0*/  STS.128 [R236+0x7800], R12 ;  /* 0x0078000cec007388 */ /* 0x0203e20000000c00 */
[----:B------:R-:W-:Y:S05]  /*12800*/  BRA `(.L_x_7313) ;  /* 0x000070c000007947 */ /* 0x000fea0003800000 */
.L_x_7264:
        /* <DEDUP_REMOVED lines=99> */
.L_x_7333:
[----:B------:R-:W-:Y:S05]  /*12e40*/  BSYNC B0 ;  /* 0x0000000000007941 */ /* 0x000fea0003800000 */
.L_x_7332:
[----:B-----5:R3:W-:Y:S02]  /*12e50*/  STS.128 [R236], R60 ;  /* 0x0000003cec007388 */ /* 0x0207e40000000c00 */
.L_x_7331:
[----:B------:R-:W-:Y:S05]  /*12e60*/  BSYNC B1 ;  /* 0x0000000000017941 */ /* 0x000fea0003800000 */
.L_x_7330:
        /* <DEDUP_REMOVED lines=97> */
.L_x_7337:
[----:B------:R-:W-:Y:S05]  /*13480*/  BSYNC B0 ;  /* 0x0000000000007941 */ /* 0x000fea0003800000 */
.L_x_7336:
[----:B-----5:R1:W-:Y:S02]  /*13490*/  STS.128 [R236+0x2000], R60 ;  /* 0x0020003cec007388 */ /* 0x0203e40000000c00 */
.L_x_7335:
[----:B------:R-:W-:Y:S05]  /*134a0*/  BSYNC B1 ;  /* 0x0000000000017941 */ /* 0x000fea0003800000 */
.L_x_7334:
        /* <DEDUP_REMOVED lines=97> */
.L_x_7341:
[----:B------:R-:W-:Y:S05]  /*13ac0*/  BSYNC B0 ;  /* 0x0000000000007941 */ /* 0x000fea0003800000 */
.L_x_7340:
[----:B-----5:R3:W-:Y:S02]  /*13ad0*/  STS.128 [R236+0x4000], R60 ;  /* 0x0040003cec007388 */ /* 0x0207e40000000c00 */
.L_x_7339:
[----:B------:R-:W-:Y:S05]  /*13ae0*/  BSYNC B1 ;  /* 0x0000000000017941 */ /* 0x000fea0003800000 */
.L_x_7338:
        /* <DEDUP_REMOVED lines=96> */
.L_x_7343:
[----:B------:R-:W-:Y:S05]  /*140f0*/  BSYNC B0 ;  /* 0x0000000000007941 */ /* 0x000fea0003800000 */
.L_x_7342:
[----:B-----5:R3:W-:Y:S02]  /*14100*/  STS.128 [R236+0x6000], R60 ;  /* 0x0060003cec007388 */ /* 0x0207e40000000c00 */
.L_x_7329:
[----:B------:R-:W-:Y:S05]  /*14110*/  BSYNC B2 ;  /* 0x0000000000027941 */ /* 0x000fea0003800000 */
.L_x_7328:
        /* <DEDUP_REMOVED lines=104> */
.L_x_7349:
[----:B------:R-:W-:Y:S05]  /*147a0*/  BSYNC B0 ;  /* 0x0000000000007941 */ /* 0x000fea0003800000 */
.L_x_7348:
[----:B-----5:R3:W-:Y:S02]  /*147b0*/  STS.128 [R236+0x800], R60 ;  /* 0x0008003cec007388 */ /* 0x0207e40000000c00 */
.L_x_7347:
[----:B------:R-:W-:Y:S05]  /*147c0*/  BSYNC B1 ;  /* 0x0000000000017941 */ /* 0x000fea0003800000 */
.L_x_7346:
        /* <DEDUP_REMOVED lines=100> */
.L_x_7353:
[----:B------:R-:W-:Y:S05]  /*14e10*/  BSYNC B0 ;  /* 0x0000000000007941 */ /* 0x000fea0003800000 */
.L_x_7352:
[----:B-----5:R3:W-:Y:S02]  /*14e20*/  STS.128 [R236+0x2800], R60 ;  /* 0x0028003cec007388 */ /* 0x0207e40000000c00 */
.L_x_7351:
[----:B------:R-:W-:Y:S05]  /*14e30*/  BSYNC B1 ;  /* 0x0000000000017941 */ /* 0x000fea0003800000 */
.L_x_7350:
        /* <DEDUP_REMOVED lines=100> */
.L_x_7357:
[----:B------:R-:W-:Y:S05]  /*15480*/  BSYNC B0 ;  /* 0x0000000000007941 */ /* 0x000fea0003800000 */
.L_x_7356:
[----:B-----5:R3:W-:Y:S02]  /*15490*/  STS.128 [R236+0x4800], R60 ;  /* 0x0048003cec007388 */ /* 0x0207e40000000c00 */
.L_x_7355:
[----:B------:R-:W-:Y:S05]  /*154a0*/  BSYNC B1 ;  /* 0x0000000000017941 */ /* 0x000fea0003800000 */
.L_x_7354:
        /* <DEDUP_REMOVED lines=101> */
.L_x_7359:
[----:B------:R-:W-:Y:S05]  /*15b00*/  BSYNC B0 ;  /* 0x0000000000007941 */ /* 0x000fea0003800000 */
.L_x_7358:
[----:B-----5:R1:W-:Y:S02]  /*15b10*/  STS.128 [R236+0x6800], R40 ;  /* 0x00680028ec007388 */ /* 0x0203e40000000c00 */
.L_x_7345:
[----:B------:R-:W-:Y:S05]  /*15b20*/  BSYNC B2 ;  /* 0x0000000000027941 */ /* 0x000fea0003800000 */
.L_x_7344:
        /* <DEDUP_REMOVED lines=105> */
.L_x_7365:
[----:B------:R-:W-:Y:S05]  /*161c0*/  BSYNC B0 ;  /* 0x0000000000007941 */ /* 0x000fea0003800000 */
.L_x_7364:
[----:B-----5:R1:W-:Y:S02]  /*161d0*/  STS.128 [R236+0x1000], R60 ;  /* 0x0010003cec007388 */ /* 0x0203e40000000c00 */
.L_x_7363:
[----:B------:R-:W-:Y:S05]  /*161e0*/  BSYNC B1 ;  /* 0x0000000000017941 */ /* 0x000fea0003800000 */
.L_x_7362:
        /* <DEDUP_REMOVED lines=100> */
.L_x_7369:
[----:B------:R-:W-:Y:S05]  /*16830*/  BSYNC B0 ;  /* 0x0000000000007941 */ /* 0x000fea0003800000 */
.L_x_7368:
[----:B-----5:R3:W-:Y:S02]  /*16840*/  STS.128 [R236+0x3000], R60 ;  /* 0x0030003cec007388 */ /* 0x0207e40000000c00 */
.L_x_7367:
[----:B------:R-:W-:Y:S05]  /*16850*/  BSYNC B1 ;  /* 0x0000000000017941 */ /* 0x000fea0003800000 */
.L_x_7366:
        /* <DEDUP_REMOVED lines=100> */
.L_x_7373:
[----:B------:R-:W-:Y:S05]  /*16ea0*/  BSYNC B0 ;  /* 0x0000000000007941 */ /* 0x000fea0003800000 */
.L_x_7372:
[----:B-----5:R3:W-:Y:S02]  /*16eb0*/  STS.128 [R236+0x5000], R60 ;  /* 0x0050003cec007388 */ /* 0x0207e40000000c00 */
.L_x_7371:
[----:B------:R-:W-:Y:S05]  /*16ec0*/  BSYNC B1 ;  /* 0x0000000000017941 */ /* 0x000fea0003800000 */
.L_x_7370:
        /* <DEDUP_REMOVED lines=99> */
.L_x_7375:
[----:B------:R-:W-:Y:S05]  /*17500*/  BSYNC B0 ;  /* 0x0000000000007941 */ /* 0x000fea0003800000 */
.L_x_7374:
[----:B-----5:R1:W-:Y:S02]  /*17510*/  STS.128 [R236+0x7000], R40 ;  /* 0x00700028ec007388 */ /* 0x0203e40000000c00 */
.L_x_7361:
[----:B------:R-:W-:Y:S05]  /*17520*/  BSYNC B2 ;  /* 0x0000000000027941 */ /* 0x000fea0003800000 */
.L_x_7360:
        /* <DEDUP_REMOVED lines=103> */
.L_x_7379:
[----:B------:R-:W-:Y:S05]  /*17ba0*/  BSYNC B0 ;  /* 0x0000000000007941 */ /* 0x000fea0003800000 */
.L_x_7378:
[----:B-----5:R1:W-:Y:S02]  /*17bb0*/  STS.128 [R236+0x1800], R16 ;  /* 0x00180010ec007388 */ /* 0x0203e40000000c00 */
.L_x_7377:
[----:B------:R-:W-:Y:S05]  /*17bc0*/  BSYNC B1 ;  /* 0x0000000000017941 */ /* 0x000fea0003800000 */
.L_x_7376:
        /* <DEDUP_REMOVED lines=102> */
.L_x_7383:
[----:B------:R-:W-:Y:S05]  /*18230*/  BSYNC B0 ;  /* 0x0000000000007941 */ /* 0x000fea0003800000 */
.L_x_7382:
[----:B-----5:R1:W-:Y:S02]  /*18240*/  STS.128 [R236+0x3800], R16 ;  /* 0x00380010ec007388 */ /* 0x0203e40000000c00 */
.L_x_7381:
[----:B------:R-:W-:Y:S05]  /*18250*/  BSYNC B1 ;  /* 0x0000000000017941 */ /* 0x000fea0003800000 */
.L_x_7380:
        /* <DEDUP_REMOVED lines=100> */
.L_x_7387:
[----:B------:R-:W-:Y:S05]  /*188a0*/  BSYNC B0 ;  /* 0x0000000000007941 */ /* 0x000fea0003800000 */
.L_x_7386:
[----:B-----5:R1:W-:Y:S02]  /*188b0*/  STS.128 [R236+0x5800], R16 ;  /* 0x00580010ec007388 */ /* 0x0203e40000000c00 */
.L_x_7385:
[----:B------:R-:W-:Y:S05]  /*188c0*/  BSYNC B1 ;  /* 0x0000000000017941 */ /* 0x000fea0003800000 */
.L_x_7384:
        /* <DEDUP_REMOVED lines=104> */
.L_x_7389:
[----:B------:R-:W-:Y:S05]  /*18f50*/  BSYNC B0 ;  /* 0x0000000000007941 */ /* 0x000fea0003800000 */
.L_x_7388:
[----:B-----5:R1:W-:Y:S01]  /*18f60*/  STS.128 [R236+0x7800], R12 ;  /* 0x0078000cec007388 */ /* 0x0203e20000000c00 */
[----:B------:R-:W-:Y:S05]  /*18f70*/  BRA `(.L_x_7313) ;  /* 0x0000095000007947 */ /* 0x000fea0003800000 */
.L_x_7263:
        /* <DEDUP_REMOVED lines=37> */
.L_x_7391:
[----:B------:R-:W-:Y:S05]  /*191d0*/  BSYNC B0 ;  /* 0x0000000000007941 */ /* 0x000fea0003800000 */
.L_x_7390:
        /* <DEDUP_REMOVED lines=36> */
.L_x_7393:
[----:B------:R-:W-:Y:S05]  /*19420*/  BSYNC B0 ;  /* 0x0000000000007941 */ /* 0x000fea0003800000 */
.L_x_7392:
        /* <DEDUP_REMOVED lines=36> */
.L_x_7395:
[----:B------:R-:W-:Y:S05]  /*19670*/  BSYNC B0 ;  /* 0x0000000000007941 */ /* 0x000fea0003800000 */
.L_x_7394:
        /* <DEDUP_REMOVED lines=37> */
.L_x_7313:
[----:B------:R-:W-:Y:S05]  /*198d0*/  BSYNC B3 ;  /* 0x0000000000037941 */ /* 0x000fea0003800000 */
.L_x_7262:
        /* <DEDUP_REMOVED lines=38> */
.L_x_7397:
[----:B------:R-:W-:Y:S05]  /*19b40*/  BSYNC B0 ;  /* 0x0000000000007941 */ /* 0x000fea0003800000 */
.L_x_7396:
[----:B------:R-:W-:Y:S01]  /*19b50*/  ISETP.GE.AND P0, PT, R25, R0, PT ;  /* 0x000000001900720c */ /* 0x000fe20003f06270 */
[----:B------:R-:W-:-:S12]  /*19b60*/  BSSY B0, `(.L_x_7398) ;  /* 0x0000025000007945 */ /* 0x000fd80003800000 */
[----:B------:R-:W-:Y:S05]  /*19b70*/  @P0 BRA `(.L_x_7399) ;  /* 0x0000023000000947 */ /* 0x000fea0003800000 */
[C---:B-----5:R-:W-:Y:S02]  /*19b80*/  LOP3.LUT R2, R238.reuse, 0x1, RZ, 0xc0, !PT ;  /* 0x00000001ee027812 */ /* 0x060fe400078ec0ff */
        /* <DEDUP_REMOVED lines=34> */
.L_x_7399:
[----:B------:R-:W-:Y:S05]  /*19db0*/  BSYNC B0 ;  /* 0x0000000000007941 */ /* 0x000fea0003800000 */
.L_x_7398:
[----:B------:R-:W-:Y:S01]  /*19dc0*/  ISETP.GE.AND P0, PT, R30, R0, PT ;  /* 0x000000001e00720c */ /* 0x000fe20003f06270 */
[----:B------:R-:W-:-:S12]  /*19dd0*/  BSSY B0, `(.L_x_7400) ;  /* 0x0000027000007945 */ /* 0x000fd80003800000 */
[----:B------:R-:W-:Y:S05]  /*19de0*/  @P0 BRA `(.L_x_7401) ;  /* 0x0000025000000947 */ /* 0x000fea0003800000 */
[C---:B-----5:R-:W-:Y:S02]  /*19df0*/  LOP3.LUT R2, R238.reuse, 0x1, RZ, 0xc0, !PT ;  /* 0x00000001ee027812 */ /* 0x060fe400078ec0ff */
        /* <DEDUP_REMOVED lines=36> */
.L_x_7401:
[----:B------:R-:W-:Y:S05]  /*1a040*/  BSYNC B0 ;  /* 0x0000000000007941 */ /* 0x000fea0003800000 */
.L_x_7400:
        /* <DEDUP_REMOVED lines=43> */
.L_x_7403:
[----:B------:R-:W-:Y:S05]  /*1a300*/  BSYNC B0 ;  /* 0x0000000000007941 */ /* 0x000fea0003800000 */
.L_x_7402:
        /* <DEDUP_REMOVED lines=61> */
.L_x_7405:
[----:B-1----:R-:W-:Y:S05]  /*1a6e0*/  BSYNC B0 ;  /* 0x0000000000007941 */ /* 0x002fea0003800000 */
.L_x_7404:
        /* <DEDUP_REMOVED lines=40> */
.L_x_7407:
[----:B------:R-:W-:Y:S05]  /*1a970*/  BSYNC B0 ;  /* 0x0000000000007941 */ /* 0x000fea0003800000 */
.L_x_7406:
        /* <DEDUP_REMOVED lines=42> */
.L_x_7409:
[----:B------:R-:W-:Y:S05]  /*1ac20*/  BSYNC B0 ;  /* 0x0000000000007941 */ /* 0x000fea0003800000 */
.L_x_7408:
        /* <DEDUP_REMOVED lines=54> */
.L_x_7411:
[----:B------:R-:W-:Y:S05]  /*1af90*/  BSYNC B0 ;  /* 0x0000000000007941 */ /* 0x000fea0003800000 */
.L_x_7410:
[----:B------:R-:W-:Y:S01]  /*1afa0*/  IMAD.SHL.U32 R0, R52, 0x40, RZ ;  /* 0x0000004034007824 */ /* 0x000fe200078e00ff */
[----:B------:R-:W-:Y:S01]  /*1afb0*/  LEA R214, R45, R35, 0xa ;  /* 0x000000232dd67211 */ /* 0x000fe200078e50ff */
[----:B------:R-:W-:Y:S01]  /*1afc0*/  IMAD.SHL.U32 R158, R158, 0x8, RZ ;  /* 0x000000089e9e7824 */ /* 0x000fe200078e00ff */
[----:B------:R-:W-:Y:S01]  /*1afd0*/  R2P PR, R52, 0x6 ;  /* 0x0000000634007804 */ /* 0x000fe20000000000 */
[----:B------:R-:W0:Y:S01]  /*1afe0*/  LDGDEPBAR ;  /* 0x00000000000079af */ /* 0x000e220000000000 */
[----:B------:R-:W-:-:S02]  /*1aff0*/  LOP3.LUT R0, R0, 0x1c0, RZ, 0xc0, !PT ;  /* 0x000001c000007812 */ /* 0x000fc400078ec0ff */
[----:B------:R-:W-:Y:S02]  /*1b000*/  SHF.L.U32 R214, R214, 0x1, RZ ;  /* 0x00000001d6d67819 */ /* 0x000fe400000006ff */
[----:B------:R-:W-:Y:S02]  /*1b010*/  LOP3.LUT R158, R0, 0x8, R158, 0xf8, !PT ;  /* 0x00000008009e7812 */ /* 0x000fe400078ef89e */
[----:B------:R-:W-:Y:S01]  /*1b020*/  SHF.R.U32.HI R213, RZ, 0x3, R0 ;  /* 0x00000003ffd57819 */ /* 0x000fe20000011600 */
[----:B------:R-:W-:Y:S01]  /*1b030*/  LDSM.16.M88.4 R80, [R214] ;  /* 0x00000000d650783b */ /* 0x000fe20000000200 */
[-C--:B------:R-:W-:Y:S02]  /*1b040*/  LEA R166, R34, R214.reuse, 0x1 ;  /* 0x000000d622a67211 */ /* 0x080fe400078e08ff */
[----:B------:R-:W-:Y:S02]  /*1b050*/  LOP3.LUT R213, R158, R213, RZ, 0x3c, !PT ;  /* 0x000000d59ed57212 */ /* 0x000fe400078e3cff */
[C---:B------:R-:W-:Y:S01]  /*1b060*/  LEA R46, R33.reuse, R214, 0x1 ;  /* 0x000000d6212e7211 */ /* 0x040fe200078e08ff */
[----:B------:R-:W-:Y:S01]  /*1b070*/  LDSM.16.M88.4 R16, [R166] ;  /* 0x00000000a610783b */ /* 0x000fe20000000200 */
[----:B------:R-:W-:Y:S01]  /*1b080*/  LEA R2, R33, R166, 0x1 ;  /* 0x000000a621027211 */ /* 0x000fe200078e08ff */
[----:B------:R-:W-:-:S02]  /*1b090*/  IMAD R213, R53, 0x200, R213 ;  /* 0x0000020035d57824 */ /* 0x000fc400078e02d5 */
[----:B------:R-:W-:Y:S02]  /*1b0a0*/  LDSM.16.M88.4 R36, [R46] ;  /* 0x000000002e24783b */ /* 0x000fe40000000200 */
[----:B------:R-:W-:-:S05]  /*1b0b0*/  IMAD.SHL.U32 R213, R213, 0x2, RZ ;  /* 0x00000002d5d57824 */ /* 0x000fca00078e00ff */
[----:B------:R-:W1:Y:S01]  /*1b0c0*/  LDSM.16.M88.4 R28, [R213+0x8000] ;  /* 0x00800000d51c783b */ /* 0x000e620000000200 */
[C---:B------:R-:W-:Y:S02]  /*1b0d0*/  IADD3 R0, R213.reuse, 0x8000, RZ ;  /* 0x00008000d5007810 */ /* 0x040fe40007ffe0ff */
[C---:B------:R-:W-:Y:S01]  /*1b0e0*/  IADD3 R212, R213.reuse, 0x8020, RZ ;  /* 0x00008020d5d47810 */ /* 0x040fe20007ffe0ff */
[----:B------:R-:W2:Y:S01]  /*1b0f0*/  LDSM.16.M88.4 R60, [R213+0x8800] ;  /* 0x00880000d53c783b */ /* 0x000ea20000000200 */
[----:B------:R-:W-:Y:S01]  /*1b100*/  @P1 IADD3 R212, R0, -0x20, RZ ;  /* 0xffffffe000d41810 */ /* 0x000fe20007ffe0ff */
[----:B------:R-:W-:Y:S02]  /*1b110*/  IMAD.MOV.U32 R0, RZ, RZ, 0x40 ;  /* 0x00000040ff007424 */ /* 0x000fe400078e00ff */
[----:B------:R-:W3:Y:S03]  /*1b120*/  LDSM.16.M88.4 R40, [R213+0x9000] ;  /* 0x00900000d528783b */ /* 0x000ee60000000200 */
[----:B------:R-:W-:Y:S01]  /*1b130*/  SEL R0, R0, 0xffffffc0, !P2 ;  /* 0xffffffc000007807 */ /* 0x000fe20005000000 */
[----:B------:R-:W4:Y:S04]  /*1b140*/  LDSM.16.M88.4 R76, [R213+0x9800] ;  /* 0x00980000d54c783b */ /* 0x000f280000000200 */
[----:B------:R-:W3:Y:S01]  /*1b150*/  LDSM.16.M88.4 R72, [R212] ;  /* 0x00000000d448783b */ /* 0x000ee20000000200 */
[----:B------:R-:W-:-:S02]  /*1b160*/  IMAD.IADD R211, R213, 0x1, R0 ;  /* 0x00000001d5d37824 */ /* 0x000fc400078e0200 */
[----:B------:R-:W-:Y:S01]  /*1b170*/  IMAD.IADD R207, R0, 0x1, R212 ;  /* 0x0000000100cf7824 */ /* 0x000fe200078e02d4 */
[----:B------:R-:W4:Y:S04]  /*1b180*/  LDSM.16.M88.4 R68, [R212+0x1800] ;  /* 0x00180000d444783b */ /* 0x000f280000000200 */
[----:B------:R-:W4:Y:S04]  /*1b190*/  LDSM.16.M88.4 R24, [R212+0x800] ;  /* 0x00080000d418783b */ /* 0x000f280000000200 */
[----:B--2---:R-:W4:Y:S04]  /*1b1a0*/  LDSM.16.M88.4 R8, [R212+0x1000] ;  /* 0x00100000d408783b */ /* 0x004f280000000200 */
[----:B------:R-:W4:Y:S04]  /*1b1b0*/  LDSM.16.M88.4 R4, [R211+0x8000] ;  /* 0x00800000d304783b */ /* 0x000f280000000200 */
[----:B------:R-:W-:Y:S01]  /*1b1c0*/  LDSM.16.M88.4 R84, [R207+0x1800] ;  /* 0x00180000cf54783b */ /* 0x000fe20000000200 */
[C---:B-1----:R-:W-:Y:S03]  /*1b1d0*/  HMMA.16816.F32 R12, R80.reuse, R28, RZ ;  /* 0x0000001c500c723c */ /* 0x042fe600000018ff */
[----:B------:R-:W-:Y:S04]  /*1b1e0*/  LDSM.16.M88.4 R88, [R207+0x1000] ;  /* 0x00100000cf58783b */ /* 0x000fe80000000200 */
[----:B------:R-:W2:Y:S01]  /*1b1f0*/  LD.E R0, [R20.64+0x18c] ;  /* 0x00018c0614007980 */ /* 0x000ea2000c101900 */
[C---:B------:R-:W-:Y:S03]  /*1b200*/  HMMA.16816.F32 R64, R80.reuse, R60, RZ ;  /* 0x0000003c5040723c */ /* 0x040fe600000018ff */
[----:B------:R-:W-:Y:S05]  /*1b210*/  LDSM.16.M88.4 R92, [R212+0x6000] ;  /* 0x00600000d45c783b */ /* 0x000fea0000000200 */
[C---:B---3--:R-:W-:Y:S08]  /*1b220*/  HMMA.16816.F32 R56, R80.reuse, R40, RZ ;  /* 0x000000285038723c */ /* 0x048ff000000018ff */
[C---:B------:R-:W-:Y:S08]  /*1b230*/  HMMA.16816.F32 R52, R80.reuse, R42, RZ ;  /* 0x0000002a5034723c */ /* 0x040ff000000018ff */
[C---:B------:R-:W-:Y:S08]  /*1b240*/  HMMA.16816.F32 R28, R80.reuse, R30, RZ ;  /* 0x0000001e501c723c */ /* 0x040ff000000018ff */
[C---:B------:R-:W-:Y:S08]  /*1b250*/  HMMA.16816.F32 R60, R80.reuse, R62, RZ ;  /* 0x0000003e503c723c */ /* 0x040ff000000018ff */
[C---:B----4-:R-:W-:Y:S08]  /*1b260*/  HMMA.16816.F32 R40, R80.reuse, R76, RZ ;  /* 0x0000004c5028723c */ /* 0x050ff000000018ff */
[----:B------:R-:W-:Y:S01]  /*1b270*/  HMMA.16816.F32 R80, R80, R78, RZ ;  /* 0x0000004e5050723c */ /* 0x000fe200000018ff */
[----:B------:R-:W-:Y:S07]  /*1b280*/  LDSM.16.M88.4 R76, [R2] ;  /* 0x00000000024c783b */ /* 0x000fee0000000200 */
[C---:B------:R-:W-:Y:S08]  /*1b290*/  HMMA.16816.F32 R12, R16.reuse, R72, R12 ;  /* 0x00000048100c723c */ /* 0x040ff0000000180c */
[C---:B------:R-:W-:Y:S01]  /*1b2a0*/  HMMA.16816.F32 R28, R16.reuse, R74, R28 ;  /* 0x0000004a101c723c */ /* 0x040fe2000000181c */
[----:B------:R-:W-:Y:S07]  /*1b2b0*/  LDSM.16.M88.4 R72, [R213+0xa800] ;  /* 0x00a80000d548783b */ /* 0x000fee0000000200 */
[C---:B------:R-:W-:Y:S08]  /*1b2c0*/  HMMA.16816.F32 R40, R16.reuse, R68, R40 ;  /* 0x000000441028723c */ /* 0x040ff00000001828 */
[C---:B------:R-:W-:Y:S01]  /*1b2d0*/  HMMA.16816.F32 R80, R16.reuse, R70, R80 ;  /* 0x000000461050723c */ /* 0x040fe20000001850 */
[----:B------:R-:W1:Y:S07]  /*1b2e0*/  LDSM.16.M88.4 R68, [R211+0x9800] ;  /* 0x00980000d344783b */ /* 0x000e6e0000000200 */
[C---:B------:R-:W-:Y:S08]  /*1b2f0*/  HMMA.16816.F32 R64, R16.reuse, R24, R64 ;  /* 0x000000181040723c */ /* 0x040ff00000001840 */
[C---:B------:R-:W-:Y:S01]  /*1b300*/  HMMA.16816.F32 R60, R16.reuse, R26, R60 ;  /* 0x0000001a103c723c */ /* 0x040fe2000000183c */
[----:B------:R-:W3:Y:S07]  /*1b310*/  LDSM.16.M88.4 R24, [R211+0x8800] ;  /* 0x00880000d318783b */ /* 0x000eee0000000200 */
[C---:B------:R-:W-:Y:S08]  /*1b320*/  HMMA.16816.F32 R56, R16.reuse, R8, R56 ;  /* 0x000000081038723c */ /* 0x040ff00000001838 */
[----:B------:R-:W-:Y:S01]  /*1b330*/  HMMA.16816.F32 R52, R16, R10, R52 ;  /* 0x0000000a1034723c */ /* 0x000fe20000001834 */
[----:B------:R-:W4:Y:S04]  /*1b340*/  LDSM.16.M88.4 R8, [R211+0x9000] ;  /* 0x00900000d308783b */ /* 0x000f280000000200 */
[----:B------:R-:W4:Y:S03]  /*1b350*/  LDSM.16.M88.4 R16, [R207] ;  /* 0x00000000cf10783b */ /* 0x000f260000000200 */
[C---:B------:R-:W-:Y:S08]  /*1b360*/  HMMA.16816.F32 R12, R36.reuse, R4, R12 ;  /* 0x00000004240c723c */ /* 0x040ff0000000180c */
[C---:B------:R-:W-:Y:S01]  /*1b370*/  HMMA.16816.F32 R28, R36.reuse, R6, R28 ;  /* 0x00000006241c723c */ /* 0x040fe2000000181c */
[----:B------:R-:W4:Y:S07]  /*1b380*/  LDSM.16.M88.4 R4, [R207+0x800] ;  /* 0x00080000cf04783b */ /* 0x000f2e0000000200 */
[C---:B-1----:R-:W-:Y:S08]  /*1b390*/  HMMA.16816.F32 R40, R36.reuse, R68, R40 ;  /* 0x000000442428723c */ /* 0x042ff00000001828 */
[C---:B------:R-:W-:Y:S01]  /*1b3a0*/  HMMA.16816.F32 R80, R36.reuse, R70, R80 ;  /* 0x000000462450723c */ /* 0x040fe20000001850 */
[----:B------:R-:W-:Y:S07]  /*1b3b0*/  LDSM.16.M88.4 R68, [R213+0xb000] ;  /* 0x00b00000d544783b */ /* 0x000fee0000000200 */
[C---:B---3--:R-:W-:Y:S08]  /*1b3c0*/  HMMA.16816.F32 R64, R36.reuse, R24, R64 ;  /* 0x000000182440723c */ /* 0x048ff00000001840 */
[C---:B------:R-:W-:Y:S01]  /*1b3d0*/  HMMA.16816.F32 R60, R36.reuse, R26, R60 ;  /* 0x0000001a243c723c */ /* 0x040fe2000000183c */
[----:B------:R-:W-:Y:S07]  /*1b3e0*/  LDSM.16.M88.4 R24, [R213+0xa000] ;  /* 0x00a00000d518783b */ /* 0x000fee0000000200 */
[C---:B----4-:R-:W-:Y:S08]  /*1b3f0*/  HMMA.16816.F32 R56, R36.reuse, R8, R56 ;  /* 0x000000082438723c */ /* 0x050ff00000001838 */
[----:B------:R-:W-:Y:S01]  /*1b400*/  HMMA.16816.F32 R52, R36, R10, R52 ;  /* 0x0000000a2434723c */ /* 0x000fe20000001834 */
[----:B------:R-:W1:Y:S04]  /*1b410*/  LDSM.16.M88.4 R8, [R214+0x2000] ;  /* 0x00200000d608783b */ /* 0x000e680000000200 */
        /* <DEDUP_REMOVED lines=9> */
[----:B------:R-:W4:Y:S07]  /*1b4b0*/  LDSM.16.M88.4 R4, [R166+0x2000] ;  /* 0x00200000a604783b */ /* 0x000f2e0000000200 */
[C---:B------:R-:W-:Y:S08]  /*1b4c0*/  HMMA.16816.F32 R56, R76.reuse, R88, R56 ;  /* 0x000000584c38723c */ /* 0x040ff00000001838 */
        /* <DEDUP_REMOVED lines=14> */
[----:B------:R-:W2:Y:S04]  /*1b5b0*/  LDSM.16.M88.4 R8, [R46+0x2000] ;  /* 0x002000002e08783b */ /* 0x000ea80000000200 */
[----:B------:R-:W2:Y:S03]  /*1b5c0*/  LDSM.16.M88.4 R68, [R211+0xb800] ;  /* 0x00b80000d344783b */ /* 0x000ea60000000200 */
[C---:B----4-:R-:W-:Y:S08]  /*1b5d0*/  HMMA.16816.F32 R12, R4.reuse, R36, R12 ;  /* 0x00000024040c723c */ /* 0x050ff0000000180c */
        /* <DEDUP_REMOVED lines=54> */
[C---:B--2---:R-:W-:Y:S08]  /*1b940*/  HMMA.16816.F32 R64, R16.reuse, R24, R64 ;  /* 0x000000181040723c */ /* 0x044ff00000001840 */
[----:B------:R-:W-:Y:S01]  /*1b950*/  HMMA.16816.F32 R60, R16, R26, R60 ;  /* 0x0000001a103c723c */ /* 0x000fe2000000183c */
[----:B------:R-:W2:Y:S07]  /*1b960*/  LDSM.16.M88.4 R24, [R207+0x4000] ;  /* 0x00400000cf18783b */ /* 0x000eae0000000200 */
[----:B-1----:R-:W-:Y:S08]  /*1b970*/  HMMA.16816.F32 R12, R36, R8, R12 ;  /* 0x00000008240c723c */ /* 0x002ff0000000180c */
        /* <DEDUP_REMOVED lines=9> */
[----:B------:R-:W1:Y:S07]  /*1ba10*/  LDSM.16.M88.4 R4, [R213+0xe000] ;  /* 0x00e00000d504783b */ /* 0x000e6e0000000200 */
        /* <DEDUP_REMOVED lines=14> */
[----:B------:R-:W-:Y:S01]  /*1bb00*/  HMMA.16816.F32 R60, R84, R18, R60 ;  /* 0x00000012543c723c */ /* 0x000fe2000000183c */
[----:B------:R-:W1:Y:S07]  /*1bb10*/  LDSM.16.M88.4 R16, [R211+0xe000] ;  /* 0x00e00000d310783b */ /* 0x000e6e0000000200 */
[----:B------:R-:W-:Y:S01]  /*1bb20*/  HMMA.16816.F32 R28, R76, R6, R28 ;  /* 0x000000064c1c723c */ /* 0x000fe2000000181c */
[----:B------:R-:W-:Y:S07]  /*1bb30*/  LDSM.16.M88.4 R4, [R207+0x6000] ;  /* 0x00600000cf04783b */ /* 0x000fee0000000200 */
[----:B--2---:R-:W-:Y:S08]  /*1bb40*/  HMMA.16816.F32 R12, R36, R92, R12 ;  /* 0x0000005c240c723c */ /* 0x004ff0000000180c */
[C---:B------:R-:W-:Y:S08]  /*1bb50*/  HMMA.16816.F32 R56, R84.reuse, R8, R56 ;  /* 0x000000085438723c */ /* 0x040ff00000001838 */
[----:B------:R-:W-:Y:S01]  /*1bb60*/  HMMA.16816.F32 R52, R84, R10, R52 ;  /* 0x0000000a5434723c */ /* 0x000fe20000001834 */
[----:B------:R-:W2:Y:S07]  /*1bb70*/  LDSM.16.M88.4 R8, [R2+0x6000] ;  /* 0x006000000208783b */ /* 0x000eae0000000200 */
[----:B------:R-:W-:Y:S08]  /*1bb80*/  HMMA.16816.F32 R28, R36, R94, R28 ;  /* 0x0000005e241c723c */ /* 0x000ff0000000181c */
[----:B-1----:R-:W-:Y:S08]  /*1bb90*/  HMMA.16816.F32 R12, R24, R16, R12 ;  /* 0x00000010180c723c */ /* 0x002ff0000000180c */
[C---:B------:R-:W-:Y:S08]  /*1bba0*/  HMMA.16816.F32 R40, R84.reuse, R88, R40 ;  /* 0x000000585428723c */ /* 0x040ff00000001828 */
[----:B------:R-:W-:Y:S01]  /*1bbb0*/  HMMA.16816.F32 R84, R84, R90, R80 ;  /* 0x0000005a5454723c */ /* 0x000fe20000001850 */
[----:B------:R-:W1:Y:S04]  /*1bbc0*/  LDSM.16.M88.4 R80, [R212+0x6800] ;  /* 0x00680000d450783b */ /* 0x000e680000000200 */
[----:B------:R-:W-:Y:S03]  /*1bbd0*/  LDSM.16.M88.4 R88, [R212+0x7000] ;  /* 0x00700000d458783b */ /* 0x000fe60000000200 */
[----:B------:R-:W-:Y:S01]  /*1bbe0*/  HMMA.16816.F32 R28, R24, R18, R28 ;  /* 0x00000012181c723c */ /* 0x000fe2000000181c */
[----:B------:R-:W3:Y:S07]  /*1bbf0*/  LDSM.16.M88.4 R16, [R213+0xf800] ;  /* 0x00f80000d510783b */ /* 0x000eee0000000200 */
[----:B--2---:R-:W-:Y:S08]  /*1bc00*/  HMMA.16816.F32 R12, R8, R4, R12 ;  /* 0x00000004080c723c */ /* 0x004ff0000000180c */
[C---:B------:R-:W-:Y:S08]  /*1bc10*/  HMMA.16816.F32 R64, R76.reuse, R72, R64 ;  /* 0x000000484c40723c */ /* 0x040ff00000001840 */
[C---:B------:R-:W-:Y:S08]  /*1bc20*/  HMMA.16816.F32 R60, R76.reuse, R74, R60 ;  /* 0x0000004a4c3c723c */ /* 0x040ff0000000183c */
[----:B------:R-:W-:Y:S01]  /*1bc30*/  HMMA.16816.F32 R72, R76, R68, R56 ;  /* 0x000000444c48723c */ /* 0x000fe20000001838 */
[----:B------:R-:W2:Y:S01]  /*1bc40*/  LDSM.16.M88.4 R56, [R211+0xe800] ;  /* 0x00e80000d338783b */ /* 0x000ea20000000200 */
[----:B------:R-:W-:-:S02]  /*1bc50*/  FMUL.FTZ R12, R12, R0 ;  /* 0x000000000c0c7220 */ /* 0x000fc40000410000 */
[-C--:B------:R-:W-:Y:S02]  /*1bc60*/  FMUL.FTZ R13, R13, R0.reuse ;  /* 0x000000000d0d7220 */ /* 0x080fe40000410000 */
[-C--:B------:R-:W-:Y:S02]  /*1bc70*/  FMUL.FTZ R14, R14, R0.reuse ;  /* 0x000000000e0e7220 */ /* 0x080fe40000410000 */
[----:B------:R-:W-:Y:S01]  /*1bc80*/  HMMA.16816.F32 R28, R8, R6, R28 ;  /* 0x00000006081c723c */ /* 0x000fe2000000181c */
[-C--:B------:R-:W-:Y:S01]  /*1bc90*/  FMUL.FTZ R15, R15, R0.reuse ;  /* 0x000000000f0f7220 */ /* 0x080fe20000410000 */
[----:B------:R-:W4:Y:S01]  /*1bca0*/  MUFU.TANH R46, R12 ;  /* 0x0000000c002e7308 */ /* 0x000f220000002400 */
[----:B------:R-:W-:Y:S05]  /*1bcb0*/  LDSM.16.M88.4 R4, [R211+0xf000] ;  /* 0x00f00000d304783b */ /* 0x000fea0000000200 */
[----:B-1----:R-:W-:Y:S02]  /*1bcc0*/  HMMA.16816.F32 R64, R36, R80, R64 ;  /* 0x000000502440723c */ /* 0x002fe40000001840 */
[----:B------:R-:W1:Y:S06]  /*1bcd0*/  MUFU.TANH R47, R13 ;  /* 0x0000000d002f7308 */ /* 0x000e6c0000002400 */
[C---:B---3--:R-:W-:Y:S02]  /*1bce0*/  HMMA.16816.F32 R40, R76.reuse, R16, R40 ;  /* 0x000000104c28723c */ /* 0x048fe40000001828 */
[----:B------:R-:W3:Y:S06]  /*1bcf0*/  MUFU.TANH R16, R14 ;  /* 0x0000000e00107308 */ /* 0x000eec0000002400 */
[----:B------:R-:W-:Y:S02]  /*1bd00*/  HMMA.16816.F32 R52, R76, R70, R52 ;  /* 0x000000464c34723c */ /* 0x000fe40000001834 */
[----:B------:R1:W1:Y:S02]  /*1bd10*/  MUFU.TANH R17, R15 ;  /* 0x0000000f00117308 */ /* 0x0002640000002400 */
[----:B-1----:R-:W1:Y:S01]  /*1bd20*/  LDSM.16.M88.4 R12, [R212+0x7800] ;  /* 0x00780000d40c783b */ /* 0x002e620000000200 */
[----:B------:R-:W-:-:S03]  /*1bd30*/  FMUL.FTZ R28, R28, R0 ;  /* 0x000000001c1c7220 */ /* 0x000fc60000410000 */
[----:B------:R-:W-:Y:S01]  /*1bd40*/  HMMA.16816.F32 R84, R76, R18, R84 ;  /* 0x000000124c54723c */ /* 0x000fe20000001854 */
[-C--:B------:R-:W-:Y:S02]  /*1bd50*/  FMUL.FTZ R29, R29, R0.reuse ;  /* 0x000000001d1d7220 */ /* 0x080fe40000410000 */
[-C--:B------:R-:W-:Y:S02]  /*1bd60*/  FMUL.FTZ R30, R30, R0.reuse ;  /* 0x000000001e1e7220 */ /* 0x080fe40000410000 */
[----:B------:R-:W-:Y:S01]  /*1bd70*/  FMUL.FTZ R31, R31, R0 ;  /* 0x000000001f1f7220 */ /* 0x000fe20000410000 */
[----:B------:R-:W1:Y:S02]  /*1bd80*/  MUFU.TANH R48, R28 ;  /* 0x0000001c00307308 */ /* 0x000e640000002400 */
[----:B--2---:R-:W-:Y:S06]  /*1bd90*/  HMMA.16816.F32 R64, R24, R56, R64 ;  /* 0x000000381840723c */ /* 0x004fec0000001840 */
[----:B------:R-:W2:Y:S02]  /*1bda0*/  MUFU.TANH R49, R29 ;  /* 0x0000001d00317308 */ /* 0x000ea40000002400 */
[C---:B------:R-:W-:Y:S06]  /*1bdb0*/  HMMA.16816.F32 R72, R36.reuse, R88, R72 ;  /* 0x000000582448723c */ /* 0x040fec0000001848 */
[----:B------:R-:W1:Y:S02]  /*1bdc0*/  MUFU.TANH R56, R30 ;  /* 0x0000001e00387308 */ /* 0x000e640000002400 */
[C---:B------:R-:W-:Y:S01]  /*1bdd0*/  HMMA.16816.F32 R88, R36.reuse, R90, R52 ;  /* 0x0000005a2458723c */ /* 0x040fe20000001834 */
[----:B------:R-:W-:Y:S05]  /*1bde0*/  LDSM.16.M88.4 R52, [R207+0x7000] ;  /* 0x00700000cf34783b */ /* 0x000fea0000000200 */
[----:B------:R1:W1:Y:S02]  /*1bdf0*/  MUFU.TANH R57, R31 ;  /* 0x0000001f00397308 */ /* 0x0002640000002400 */
[----:B-1----:R-:W1:Y:S01]  /*1be00*/  LDSM.16.M88.4 R28, [R211+0xf800] ;  /* 0x00f80000d31c783b */ /* 0x002e620000000200 */
[C---:B------:R-:W-:Y:S08]  /*1be10*/  HMMA.16816.F32 R40, R36.reuse, R12, R40 ;  /* 0x0000000c2428723c */ /* 0x040ff00000001828 */
[C---:B------:R-:W-:Y:S01]  /*1be20*/  HMMA.16816.F32 R80, R36.reuse, R82, R60 ;  /* 0x000000522450723c */ /* 0x040fe2000000183c */
[----:B------:R-:W2:Y:S07]  /*1be30*/  LDSM.16.M88.4 R60, [R207+0x6800] ;  /* 0x00680000cf3c783b */ /* 0x000eae0000000200 */
[----:B------:R-:W-:Y:S08]  /*1be40*/  HMMA.16816.F32 R84, R36, R14, R84 ;  /* 0x0000000e2454723c */ /* 0x000ff00000001854 */
[C---:B------:R-:W-:Y:S08]  /*1be50*/  HMMA.16816.F32 R72, R24.reuse, R4, R72 ;  /* 0x000000041848723c */ /* 0x040ff00000001848 */
[----:B------:R-:W-:Y:S01]  /*1be60*/  HMMA.16816.F32 R88, R24, R6, R88 ;  /* 0x000000061858723c */ /* 0x000fe20000001858 */
[----:B------:R-:W3:Y:S01]  /*1be70*/  LDSM.16.M88.4 R4, [R207+0x7800] ;  /* 0x00780000cf04783b */ /* 0x000ee20000000200 */
[----:B------:R-:W-:Y:S01]  /*1be80*/  LEA R44, R45, R44, 0x4 ;  /* 0x0000002c2d2c7211 */ /* 0x000fe200078e20ff */
[----:B------:R-:W-:-:S05]  /*1be90*/  DEPBAR.LE SB0, 0x0 ;  /* 0x000080000000791a */ /* 0x000fca0000000000 */
[C---:B-1----:R-:W-:Y:S08]  /*1bea0*/  HMMA.16816.F32 R40, R24.reuse, R28, R40 ;  /* 0x0000001c1828723c */ /* 0x042ff00000001828 */
[C---:B------:R-:W-:Y:S08]  /*1beb0*/  HMMA.16816.F32 R80, R24.reuse, R58, R80 ;  /* 0x0000003a1850723c */ /* 0x040ff00000001850 */
[----:B------:R-:W-:Y:S08]  /*1bec0*/  HMMA.16816.F32 R84, R24, R30, R84 ;  /* 0x0000001e1854723c */ /* 0x000ff00000001854 */
[C---:B--2---:R-:W-:Y:S08]  /*1bed0*/  HMMA.16816.F32 R64, R8.reuse, R60, R64 ;  /* 0x0000003c0840723c */ /* 0x044ff00000001840 */
[C---:B---3--:R-:W-:Y:S08]  /*1bee0*/  HMMA.16816.F32 R40, R8.reuse, R4, R40 ;  /* 0x000000040828723c */ /* 0x048ff00000001828 */
[C---:B------:R-:W-:Y:S08]  /*1bef0*/  HMMA.16816.F32 R80, R8.reuse, R62, R80 ;  /* 0x0000003e0850723c */ /* 0x040ff00000001850 */
[C---:B------:R-:W-:Y:S08]  /*1bf00*/  HMMA.16816.F32 R72, R8.reuse, R52, R72 ;  /* 0x000000340848723c */ /* 0x040ff00000001848 */
[C---:B------:R-:W-:Y:S08]  /*1bf10*/  HMMA.16816.F32 R88, R8.reuse, R54, R88 ;  /* 0x000000360858723c */ /* 0x040ff00000001858 */
[----:B------:R-:W-:Y:S01]  /*1bf20*/  HMMA.16816.F32 R84, R8, R6, R84 ;  /* 0x000000060854723c */ /* 0x000fe20000001854 */
[----:B------:R-:W-:Y:S01]  /*1bf30*/  IMAD.IADD R50, R50, 0x1, R44 ;  /* 0x0000000132327824 */ /* 0x000fe200078e022c */
[----:B------:R-:W-:-:S04]  /*1bf40*/  IADD3 R4, R51, 0x1, -R232 ;  /* 0x0000000133047810 */ /* 0x000fc80007ffe8e8 */
[----:B-----5:R-:W-:Y:S02]  /*1bf50*/  IADD3 R32, R32, R4, RZ ;  /* 0x0000000420207210 */ /* 0x020fe40007ffe0ff */
[C---:B------:R-:W-:Y:S01]  /*1bf60*/  IADD3 R240, R50.reuse, 0x8, RZ ;  /* 0x0000000832f07810 */ /* 0x040fe20007ffe0ff */
[----:B------:R-:W-:Y:S01]  /*1bf70*/  IMAD.IADD R4, R51, 0x1, -R232 ;  /* 0x0000000133047824 */ /* 0x000fe200078e0ae8 */
[----:B------:R-:W-:Y:S02]  /*1bf80*/  IADD3 R241, R50, R32, RZ ;  /* 0x0000002032f17210 */ /* 0x000fe40007ffe0ff */
[----:B------:R-:W-:Y:S01]  /*1bf90*/  IADD3 R243, R32, R240, RZ ;  /* 0x000000f020f37210 */ /* 0x000fe20007ffe0ff */
[-C--:B------:R-:W-:Y:S01]  /*1bfa0*/  FMUL.FTZ R39, R40, R0.reuse ;  /* 0x0000000028277220 */ /* 0x080fe20000410000 */
[-C--:B------:R-:W-:Y:S01]  /*1bfb0*/  IMNMX R241, R241, R51.reuse, PT ;  /* 0x00000033f1f17217 */ /* 0x080fe20003800200 */
[-C--:B------:R-:W-:Y:S01]  /*1bfc0*/  FMUL.FTZ R40, R41, R0.reuse ;  /* 0x0000000029287220 */ /* 0x080fe20000410000 */
[----:B------:R-:W-:Y:S01]  /*1bfd0*/  IMNMX R243, R243, R51, PT ;  /* 0x00000033f3f37217 */ /* 0x000fe20003800200 */
[----:B------:R-:W-:-:S02]  /*1bfe0*/  FMUL.FTZ R30, R42, R0 ;  /* 0x000000002a1e7220 */ /* 0x000fc40000410000 */
[----:B------:R-:W-:Y:S02]  /*1bff0*/  IMAD.IADD R242, R50, 0x1, R4 ;  /* 0x0000000132f27824 */ /* 0x000fe400078e0204 */
        /* <DEDUP_REMOVED lines=20> */
[----:B------:R-:W-:Y:S01]  /*1c140*/  ISETP.GT.AND P6, PT, R237, R225, PT ;  /* 0x000000e1ed00720c */ /* 0x000fe20003fc4270 */
[----:B------:R-:W-:Y:S01]  /*1c150*/  FMUL.FTZ R80, R80, R0 ;  /* 0x0000000050507220 */ /* 0x000fe20000410000 */
[----:B------:R-:W1:Y:S01]  /*1c160*/  MUFU.TANH R58, R58 ;  /* 0x0000003a003a7308 */ /* 0x000e620000002400 */
[----:B------:R-:W-:-:S07]  /*1c170*/  IMAD.IADD R240, R4, 0x1, R240 ;  /* 0x0000000104f07824 */ /* 0x000fce00078e02f0 */
[----:B------:R-:W2:Y:S08]  /*1c180*/  MUFU.TANH R18, R18 ;  /* 0x0000001200127308 */ /* 0x000eb00000002400 */
[----:B------:R-:W3:Y:S08]  /*1c190*/  MUFU.TANH R12, R12 ;  /* 0x0000000c000c7308 */ /* 0x000ef00000002400 */
[----:B------:R-:W1:Y:S08]  /*1c1a0*/  MUFU.TANH R13, R13 ;  /* 0x0000000d000d7308 */ /* 0x000e700000002400 */
        /* <DEDUP_REMOVED lines=20> */
[----:B------:R-:W-:Y:S01]  /*1c2f0*/  ISETP.NE.U32.AND P0, PT, R234, RZ, PT ;  /* 0x000000ffea00720c */ /* 0x000fe20003f05070 */
[----:B------:R-:W-:Y:S01]  /*1c300*/  BSSY B1, `(.L_x_7412) ;  /* 0x00000d7000017945 */ /* 0x000fe20003800000 */
[----:B------:R-:W-:-:S02]  /*1c310*/  IADD3 R245, -R23, R242, RZ ;  /* 0x000000f217f57210 */ /* 0x000fc40007ffe1ff */
[----:B------:R-:W-:Y:S02]  /*1c320*/  IADD3 R244, -R23, R240, RZ ;  /* 0x000000f017f47210 */ /* 0x000fe40007ffe1ff */
[----:B------:R-:W-:Y:S02]  /*1c330*/  ISETP.NE.AND.EX P0, PT, R235, RZ, PT, P0 ;  /* 0x000000ffeb00720c */ /* 0x000fe40003f05300 */
[----:B------:R-:W-:Y:S02]  /*1c340*/  IMNMX R245, RZ, R245, !PT ;  /* 0x000000f5fff57217 */ /* 0x000fe40007800200 */
[----:B------:R-:W-:Y:S02]  /*1c350*/  IMNMX R244, RZ, R244, !PT ;  /* 0x000000f4fff47217 */ /* 0x000fe40007800200 */
        /* <DEDUP_REMOVED lines=14> */
[----:B------:R-:W-:Y:S01]  /*1c440*/  IADD3 R167, R212, 0x7800, RZ ;  /* 0x00007800d4a77810 */ /* 0x000fe20007ffe0ff */
[----:B------:R-:W-:Y:S06]  /*1c450*/  BAR.SYNC.DEFER_BLOCKING 0x0 ;  /* 0x0000000000007b1d */ /* 0x000fec0000010000 */
[----:B------:R-:W-:Y:S05]  /*1c460*/  @!P6 BRA `(.L_x_7413) ;  /* 0x00000c000000e947 */ /* 0x000fea0003800000 */
[----:B-1234-:R-:W-:Y:S01]  /*1c470*/  BSSY B0, `(.L_x_7414) ;  /* 0x0000042000007945 */ /* 0x01efe20003800000 */
[----:B------:R-:W-:Y:S05]  /*1c480*/  @!P0 BRA `(.L_x_7415) ;  /* 0x000003d000008947 */ /* 0x000fea0003800000 */
[----:B------:R-:W2:Y:S01]  /*1c490*/  LD.E R5, [R20.64+0x170] ;  /* 0x0001700614057980 */ /* 0x000ea2000c101900 */
[----:B------:R-:W-:Y:S02]  /*1c4a0*/  IADD3 R9, R3, -0x40, RZ ;  /* 0xffffffc003097810 */ /* 0x000fe40007ffe0ff */
[----:B------:R-:W-:-:S02]  /*1c4b0*/  IABS R6, R3 ;  /* 0x0000000300067213 */ /* 0x000fc40000000000 */
[----:B------:R-:W-:Y:S02]  /*1c4c0*/  IABS R0, R9 ;  /* 0x0000000900007213 */ /* 0x000fe40000000000 */
[-C--:B--2---:R-:W-:Y:S02]  /*1c4d0*/  IABS R7, R5.reuse ;  /* 0x0000000500077213 */ /* 0x084fe40000000000 */
[-C--:B------:R-:W-:Y:S02]  /*1c4e0*/  IABS R4, R5.reuse ;  /* 0x0000000500047213 */ /* 0x080fe40000000000 */
[----:B------:R-:W1:Y:S01]  /*1c4f0*/  I2F.RP R44, R7 ;  /* 0x00000007002c7306 */ /* 0x000e620000209400 */
[----:B------:R-:W-:Y:S02]  /*1c500*/  LOP3.LUT R9, R9, R5, RZ, 0x3c, !PT ;  /* 0x0000000509097212 */ /* 0x000fe400078e3cff */
        /* <DEDUP_REMOVED lines=53> */
.L_x_7415:
[----:B------:R-:W2:Y:S02]  /*1c860*/  LD.E R5, [R20.64+0x38] ;  /* 0x0000380614057980 */ /* 0x000ea4000c101900 */
[----:B--2---:R-:W-:-:S04]  /*1c870*/  LEA R5, -R5, RZ, 0x6 ;  /* 0x000000ff05057211 */ /* 0x004fc800078e31ff */
[----:B------:R-:W-:Y:S02]  /*1c880*/  SHF.R.S32.HI R0, RZ, 0x1f, R5 ;  /* 0x0000001fff007819 */ /* 0x000fe40000011405 */
.L_x_7416:
[----:B------:R-:W-:Y:S05]  /*1c890*/  BSYNC B0 ;  /* 0x0000000000007941 */ /* 0x000fea0003800000 */
.L_x_7414:
        /* <DEDUP_REMOVED lines=125> */
.L_x_7413:
[----:B-1234-:R-:W-:Y:S05]  /*1d070*/  BSYNC B1 ;  /* 0x0000000000017941 */ /* 0x01efea0003800000 */
.L_x_7412:
[----:B------:R1:W2:Y:S01]  /*1d080*/  LD.E R29, [R20.64+0xdc] ;  /* 0x0000dc06141d7980 */ /* 0x0002a2000c101900 */
[----:B------:R-:W-:-:S04]  /*1d090*/  IMAD.IADD R22, R3, 0x1, R22 ;  /* 0x0000000103167824 */ /* 0x000fc800078e0216 */
[--C-:B------:R-:W-:Y:S01]  /*1d0a0*/  IMAD.IADD R4, R242, 0x1, -R22.reuse ;  /* 0x00000001f2047824 */ /* 0x100fe200078e0a16 */
[----:B------:R-:W-:Y:S01]  /*1d0b0*/  IADD3 R9, R22, 0x1, RZ ;  /* 0x0000000116097810 */ /* 0x000fe20007ffe0ff */
[----:B------:R-:W-:Y:S01]  /*1d0c0*/  IMAD.IADD R3, R240, 0x1, -R22 ;  /* 0x00000001f0037824 */ /* 0x000fe200078e0a16 */
[----:B------:R-:W-:Y:S02]  /*1d0d0*/  IADD3 R44, R22, 0x10, RZ ;  /* 0x00000010162c7810 */ /* 0x000fe40007ffe0ff */
[----:B------:R-:W-:Y:S01]  /*1d0e0*/  IABS R4, R4 ;  /* 0x0000000400047213 */ /* 0x000fe20000000000 */
[--C-:B------:R-:W-:Y:S01]  /*1d0f0*/  IMAD.IADD R43, R242, 0x1, -R9.reuse ;  /* 0x00000001f22b7824 */ /* 0x100fe200078e0a09 */
[----:B------:R-:W-:Y:S01]  /*1d100*/  IABS R3, R3 ;  /* 0x0000000300037213 */ /* 0x000fe20000000000 */
[----:B------:R-:W-:Y:S01]  /*1d110*/  IMAD.IADD R8, R240, 0x1, -R9 ;  /* 0x00000001f0087824 */ /* 0x000fe200078e0a09 */
[----:B------:R-:W-:Y:S01]  /*1d120*/  IADD3 R5, R22, 0x8, RZ ;  /* 0x0000000816057810 */ /* 0x000fe20007ffe0ff */
[--C-:B------:R-:W-:Y:S01]  /*1d130*/  IMAD.IADD R10, R240, 0x1, -R44.reuse ;  /* 0x00000001f00a7824 */ /* 0x100fe200078e0a2c */
[----:B------:R-:W3:Y:S01]  /*1d140*/  I2F R4, R4 ;  /* 0x0000000400047306 */ /* 0x000ee20000201400 */
[----:B------:R-:W-:Y:S01]  /*1d150*/  IABS R43, R43 ;  /* 0x0000002b002b7213 */ /* 0x000fe20000000000 */
[C---:B------:R-:W-:Y:S01]  /*1d160*/  IMAD.IADD R6, R242.reuse, 0x1, -R44 ;  /* 0x00000001f2067824 */ /* 0x040fe200078e0a2c */
[CC--:B------:R-:W-:Y:S01]  /*1d170*/  ISETP.GE.AND P3, PT, R9.reuse, R245.reuse, PT ;  /* 0x000000f50900720c */ /* 0x0c0fe20003f66270 */
[--C-:B------:R-:W-:Y:S01]  /*1d180*/  IMAD.IADD R11, R242, 0x1, -R5.reuse ;  /* 0x00000001f20b7824 */ /* 0x100fe200078e0a05 */
[----:B------:R-:W-:Y:S01]  /*1d190*/  ISETP.GE.AND P1, PT, R22, R245, PT ;  /* 0x000000f51600720c */ /* 0x000fe20003f26270 */
[----:B------:R-:W-:Y:S01]  /*1d1a0*/  IMAD.IADD R0, R240, 0x1, -R5 ;  /* 0x00000001f0007824 */ /* 0x000fe200078e0a05 */
[C---:B------:R-:W-:Y:S01]  /*1d1b0*/  ISETP.GE.AND P5, PT, R9.reuse, R244, PT ;  /* 0x000000f40900720c */ /* 0x040fe20003fa6270 */
[----:B------:R-:W4:Y:S01]  /*1d1c0*/  I2F R3, R3 ;  /* 0x0000000300037306 */ /* 0x000f220000201400 */
[----:B------:R-:W-:-:S02]  /*1d1d0*/  ISETP.GE.OR P3, PT, R9, R241, !P3 ;  /* 0x000000f10900720c */ /* 0x000fc40005f66670 */
[----:B------:R-:W-:Y:S02]  /*1d1e0*/  ISETP.GE.OR P5, PT, R9, R243, !P5 ;  /* 0x000000f30900720c */ /* 0x000fe40006fa6670 */
[----:B------:R-:W-:Y:S02]  /*1d1f0*/  IABS R8, R8 ;  /* 0x0000000800087213 */ /* 0x000fe40000000000 */
[----:B-1----:R-:W-:Y:S01]  /*1d200*/  IADD3 R21, R22, 0x11, RZ ;  /* 0x0000001116157810 */ /* 0x002fe20007ffe0ff */
[----:B------:R-:W1:Y:S01]  /*1d210*/  I2F R43, R43 ;  /* 0x0000002b002b7306 */ /* 0x000e620000201400 */
[----:B------:R-:W-:Y:S01]  /*1d220*/  ISETP.GE.AND P2, PT, R5, R245, PT ;  /* 0x000000f50500720c */ /* 0x000fe20003f46270 */
[----:B---3--:R-:W-:Y:S01]  /*1d230*/  FFMA.FTZ R20, -R239, R4, R46 ;  /* 0x00000004ef147223 */ /* 0x008fe2000001012e */
[----:B------:R-:W-:Y:S02]  /*1d240*/  ISETP.GE.AND P4, PT, R5, R244, PT ;  /* 0x000000f40500720c */ /* 0x000fe40003f86270 */
[----:B------:R-:W-:-:S02]  /*1d250*/  IABS R9, R10 ;  /* 0x0000000a00097213 */ /* 0x000fc40000000000 */
[C---:B------:R-:W-:Y:S01]  /*1d260*/  IADD3 R46, R22.reuse, 0x18, RZ ;  /* 0x00000018162e7810 */ /* 0x040fe20007ffe0ff */
[----:B------:R-:W-:Y:S01]  /*1d270*/  I2F R8, R8 ;  /* 0x0000000800087306 */ /* 0x000fe20000201400 */
[----:B------:R-:W-:Y:S02]  /*1d280*/  IABS R11, R11 ;  /* 0x0000000b000b7213 */ /* 0x000fe40000000000 */
[C---:B------:R-:W-:Y:S02]  /*1d290*/  ISETP.GE.OR P2, PT, R5.reuse, R241, !P2 ;  /* 0x000000f10500720c */ /* 0x040fe40005746670 */
[----:B------:R-:W-:Y:S02]  /*1d2a0*/  ISETP.GE.OR P4, PT, R5, R243, !P4 ;  /* 0x000000f30500720c */ /* 0x000fe40006786670 */
[C---:B------:R-:W-:Y:S01]  /*1d2b0*/  ISETP.GE.OR P1, PT, R22.reuse, R241, !P1 ;  /* 0x000000f11600720c */ /* 0x040fe20004f26670 */
[----:B------:R3:W-:Y:S01]  /*1d2c0*/  I2F R5, R9 ;  /* 0x0000000900057306 */ /* 0x0007e20000201400 */
[----:B------:R-:W-:Y:S01]  /*1d2d0*/  IADD3 R45, R22, 0x9, RZ ;  /* 0x00000009162d7810 */ /* 0x000fe20007ffe0ff */
[----:B------:R-:W-:Y:S01]  /*1d2e0*/  IMAD.IADD R4, R240, 0x1, -R21 ;  /* 0x00000001f0047824 */ /* 0x000fe200078e0a15 */
[----:B------:R-:W-:Y:S01]  /*1d2f0*/  IABS R0, R0 ;  /* 0x0000000000007213 */ /* 0x000fe20000000000 */
[C---:B----4-:R-:W-:Y:S01]  /*1d300*/  FFMA.FTZ R16, -R239.reuse, R3, R16 ;  /* 0x00000003ef107223 */ /* 0x050fe20000010110 */
[----:B------:R-:W-:Y:S01]  /*1d310*/  FSEL R3, R20, -INF , !P1 ;  /* 0xff80000014037808 */ /* 0x000fe20004800000 */
[----:B------:R-:W-:Y:S01]  /*1d320*/  IMAD.IADD R23, R242, 0x1, -R45 ;  /* 0x00000001f2177824 */ /* 0x000fe200078e0a2d */
[----:B------:R-:W-:Y:S01]  /*1d330*/  ISETP.GE.AND P1, PT, R22, R244, PT ;  /* 0x000000f41600720c */ /* 0x000fe20003f26270 */
[----:B------:R-:W4:Y:S01]  /*1d340*/  I2F R11, R11 ;  /* 0x0000000b000b7306 */ /* 0x000f220000201400 */
[----:B------:R-:W-:Y:S01]  /*1d350*/  IABS R4, R4 ;  /* 0x0000000400047213 */ /* 0x000fe20000000000 */
[----:B-1----:R-:W-:-:S02]  /*1d360*/  FFMA.FTZ R43, -R239, R43, R47 ;  /* 0x0000002bef2b7223 */ /* 0x002fc4000001012f */
[--C-:B---3--:R-:W-:Y:S01]  /*1d370*/  IMAD.IADD R9, R242, 0x1, -R46.reuse ;  /* 0x00000001f2097824 */ /* 0x108fe200078e0a2e */
[----:B------:R-:W-:Y:S01]  /*1d380*/  ISETP.GE.OR P1, PT, R22, R243, !P1 ;  /* 0x000000f31600720c */ /* 0x000fe20004f26670 */
[----:B------:R-:W-:Y:S01]  /*1d390*/  IMAD.IADD R47, R240, 0x1, -R46 ;  /* 0x00000001f02f7824 */ /* 0x000fe200078e0a2e */
[----:B------:R-:W-:Y:S01]  /*1d3a0*/  IADD3 R20, R22, 0x19, RZ ;  /* 0x0000001916147810 */ /* 0x000fe20007ffe0ff */
[----:B------:R-:W1:Y:S01]  /*1d3b0*/  I2F R0, R0 ;  /* 0x0000000000007306 */ /* 0x000e620000201400 */
[----:B------:R-:W-:Y:S01]  /*1d3c0*/  IABS R32, R9 ;  /* 0x0000000900207213 */ /* 0x000fe20000000000 */
[----:B------:R-:W-:Y:S01]  /*1d3d0*/  IMAD.IADD R7, R240, 0x1, -R45 ;  /* 0x00000001f0077824 */ /* 0x000fe200078e0a2d */
[----:B------:R-:W-:Y:S02]  /*1d3e0*/  IABS R23, R23 ;  /* 0x0000001700177213 */ /* 0x000fe40000000000 */
[----:B------:R-:W-:-:S03]  /*1d3f0*/  FSEL R43, R43, -INF , !P3 ;  /* 0xff8000002b2b7808 */ /* 0x000fc60005800000 */
[----:B------:R3:W-:Y:S01]  /*1d400*/  I2F R9, R4 ;  /* 0x0000000400097306 */ /* 0x0007e20000201400 */
[----:B------:R-:W-:Y:S01]  /*1d410*/  ISETP.GE.AND P3, PT, R45, R244, PT ;  /* 0x000000f42d00720c */ /* 0x000fe20003f66270 */
[----:B----4-:R-:W-:Y:S01]  /*1d420*/  FFMA.FTZ R48, -R239, R11, R48 ;  /* 0x0000000bef307223 */ /* 0x010fe20000010130 */
[----:B------:R-:W-:Y:S02]  /*1d430*/  IADD3 R59, R22, 0x20, RZ ;  /* 0x00000020163b7810 */ /* 0x000fe40007ffe0ff */
[----:B------:R-:W-:Y:S02]  /*1d440*/  ISETP.GE.OR P3, PT, R45, R243, !P3 ;  /* 0x000000f32d00720c */ /* 0x000fe40005f66670 */
[----:B------:R-:W-:Y:S01]  /*1d450*/  IABS R7, R7 ;  /* 0x0000000700077213 */ /* 0x000fe20000000000 */
[----:B------:R-:W4:Y:S01]  /*1d460*/  I2F R23, R23 ;  /* 0x0000001700177306 */ /* 0x000f220000201400 */
[----:B---3--:R-:W-:Y:S01]  /*1d470*/  IMAD.MOV.U32 R4, RZ, RZ, R32 ;  /* 0x000000ffff047224 */ /* 0x008fe200078e0020 */
[----:B------:R-:W-:-:S02]  /*1d480*/  FSEL R32, R16, -INF , !P1 ;  /* 0xff80000010207808 */ /* 0x000fc40004800000 */
[C---:B------:R-:W-:Y:S02]  /*1d490*/  ISETP.GE.AND P1, PT, R45.reuse, R245, PT ;  /* 0x000000f52d00720c */ /* 0x040fe40003f26270 */
[----:B------:R-:W-:Y:S01]  /*1d4a0*/  IABS R16, R47 ;  /* 0x0000002f00107213 */ /* 0x000fe20000000000 */
[----:B------:R-:W-:Y:S01]  /*1d4b0*/  IMAD.IADD R47, R242, 0x1, -R20 ;  /* 0x00000001f22f7824 */ /* 0x000fe200078e0a14 */
[----:B------:R-:W-:Y:S01]  /*1d4c0*/  ISETP.GE.OR P1, PT, R45, R241, !P1 ;  /* 0x000000f12d00720c */ /* 0x000fe20004f26670 */
[----:B------:R-:W-:-:S03]  /*1d4d0*/  FFMA.FTZ R45, -R239, R8, R17 ;  /* 0x00000008ef2d7223 */ /* 0x000fc60000010111 */
[----:B------:R-:W-:Y:S02]  /*1d4e0*/  IABS R17, R47 ;  /* 0x0000002f00117213 */ /* 0x000fe40000000000 */
[----:B------:R-:W-:-:S03]  /*1d4f0*/  IABS R6, R6 ;  /* 0x0000000600067213 */ /* 0x000fc60000000000 */
[----:B------:R-:W-:Y:S01]  /*1d500*/  IMAD.MOV.U32 R11, RZ, RZ, R17 ;  /* 0x000000ffff0b7224 */ /* 0x000fe200078e0011 */
[----:B------:R-:W-:Y:S01]  /*1d510*/  FSEL R17, R45, -INF , !P5 ;  /* 0xff8000002d117808 */ /* 0x000fe20006800000 */
[----:B------:R-:W-:Y:S01]  /*1d520*/  IMAD.IADD R10, R242, 0x1, -R21 ;  /* 0x00000001f20a7824 */ /* 0x000fe200078e0a15 */
[----:B------:R-:W-:Y:S01]  /*1d530*/  FSEL R45, R48, -INF , !P2 ;  /* 0xff800000302d7808 */ /* 0x000fe20005000000 */
[----:B------:R3:W-:Y:S01]  /*1d540*/  I2F R8, R16 ;  /* 0x0000001000087306 */ /* 0x0007e20000201400 */
[----:B------:R-:W-:Y:S01]  /*1d550*/  ISETP.GE.AND P5, PT, R44, R245, PT ;  /* 0x000000f52c00720c */ /* 0x000fe20003fa6270 */
[----:B------:R-:W-:Y:S01]  /*1d560*/  IMAD.IADD R47, R242, 0x1, -R59 ;  /* 0x00000001f22f7824 */ /* 0x000fe200078e0a3b */
[C---:B------:R-:W-:Y:S02]  /*1d570*/  ISETP.GE.AND P2, PT, R44.reuse, R244, PT ;  /* 0x000000f42c00720c */ /* 0x040fe40003f46270 */
[----:B------:R-:W-:-:S03]  /*1d580*/  ISETP.GE.OR P5, PT, R44, R241, !P5 ;  /* 0x000000f12c00720c */ /* 0x000fc60006fa6670 */
[----:B------:R-:W5:Y:S01]  /*1d590*/  I2F R7, R7 ;  /* 0x0000000700077306 */ /* 0x000f620000201400 */
[----:B------:R-:W-:Y:S01]  /*1d5a0*/  ISETP.GE.OR P2, PT, R44, R243, !P2 ;  /* 0x000000f32c00720c */ /* 0x000fe20005746670 */
[----:B-1----:R-:W-:Y:S01]  /*1d5b0*/  FFMA.FTZ R56, -R239, R0, R56 ;  /* 0x00000000ef387223 */ /* 0x002fe20000010138 */
[----:B------:R-:W-:Y:S01]  /*1d5c0*/  IABS R10, R10 ;  /* 0x0000000a000a7213 */ /* 0x000fe20000000000 */
[----:B---3--:R-:W-:-:S04]  /*1d5d0*/  IMAD.IADD R16, R240, 0x1, -R20 ;  /* 0x00000001f0107824 */ /* 0x008fc800078e0a14 */
[----:B------:R-:W1:Y:S01]  /*1d5e0*/  I2F R6, R6 ;  /* 0x0000000600067306 */ /* 0x000e620000201400 */
[----:B------:R-:W-:Y:S01]  /*1d5f0*/  IABS R44, R47 ;  /* 0x0000002f002c7213 */ /* 0x000fe20000000000 */
[----:B----4-:R-:W-:Y:S01]  /*1d600*/  FFMA.FTZ R47, -R239, R23, R49 ;  /* 0x00000017ef2f7223 */ /* 0x010fe20000010131 */
[----:B------:R-:W-:Y:S02]  /*1d610*/  IABS R16, R16 ;  /* 0x0000001000107213 */ /* 0x000fe40000000000 */
[----:B------:R-:W-:-:S03]  /*1d620*/  IADD3 R23, R22, 0x21, RZ ;  /* 0x0000002116177810 */ /* 0x000fc60007ffe0ff */
[----:B------:R3:W-:Y:S08]  /*1d630*/  I2F R0, R16 ;  /* 0x0000001000007306 */ /* 0x0007f00000201400 */
[----:B------:R4:W-:Y:S01]  /*1d640*/  I2F R49, R44 ;  /* 0x0000002c00317306 */ /* 0x0009e20000201400 */
[----:B-----5:R-:W-:-:S07]  /*1d650*/  FFMA.FTZ R57, -R239, R7, R57 ;  /* 0x00000007ef397223 */ /* 0x020fce0000010139 */
[----:B------:R-:W5:Y:S01]  /*1d660*/  I2F R10, R10 ;  /* 0x0000000a000a7306 */ /* 0x000f620000201400 */
[----:B---3--:R-:W-:Y:S02]  /*1d670*/  FSEL R16, R56, -INF , !P4 ;  /* 0xff80000038107808 */ /* 0x008fe40006000000 */
[----:B------:R-:W-:Y:S02]  /*1d680*/  ISETP.GE.AND P4, PT, R21, R245, PT ;  /* 0x000000f51500720c */ /* 0x000fe40003f86270 */
[----:B----4-:R-:W-:Y:S02]  /*1d690*/  FSEL R44, R47, -INF , !P1 ;  /* 0xff8000002f2c7808 */ /* 0x010fe40004800000 */
[C---:B------:R-:W-:Y:S01]  /*1d6a0*/  ISETP.GE.AND P1, PT, R21.reuse, R244, PT ;  /* 0x000000f41500720c */ /* 0x040fe20003f26270 */
[----:B------:R-:W-:Y:S01]  /*1d6b0*/  IMAD.IADD R47, R242, 0x1, -R23 ;  /* 0x00000001f22f7824 */ /* 0x000fe200078e0a17 */
[C---:B------:R-:W-:Y:S02]  /*1d6c0*/  ISETP.GE.OR P4, PT, R21.reuse, R241, !P4 ;  /* 0x000000f11500720c */ /* 0x040fe40006786670 */
[----:B------:R-:W-:-:S02]  /*1d6d0*/  ISETP.GE.OR P1, PT, R21, R243, !P1 ;  /* 0x000000f31500720c */ /* 0x000fc40004f26670 */
[----:B------:R-:W-:Y:S01]  /*1d6e0*/  IADD3 R21, R22, 0x28, RZ ;  /* 0x0000002816157810 */ /* 0x000fe20007ffe0ff */
[----:B-1----:R-:W-:Y:S01]  /*1d6f0*/  FFMA.FTZ R6, -R239, R6, R58 ;  /* 0x00000006ef067223 */ /* 0x002fe2000001013a */
[----:B------:R-:W-:Y:S01]  /*1d700*/  IABS R7, R47 ;  /* 0x0000002f00077213 */ /* 0x000fe20000000000 */
[----:B------:R-:W-:Y:S02]  /*1d710*/  IMAD.IADD R47, R240, 0x1, -R23 ;  /* 0x00000001f02f7824 */ /* 0x000fe400078e0a17 */
[----:B------:R-:W-:Y:S01]  /*1d720*/  IMAD.IADD R48, R242, 0x1, -R21 ;  /* 0x00000001f2307824 */ /* 0x000fe200078e0a15 */
[----:B------:R-:W-:Y:S01]  /*1d730*/  FSEL R6, R6, -INF , !P5 ;  /* 0xff80000006067808 */ /* 0x000fe20006800000 */
[----:B------:R-:W-:Y:S01]  /*1d740*/  IMAD.MOV.U32 R56, RZ, RZ, R7 ;  /* 0x000000ffff387224 */ /* 0x000fe200078e0007 */
[----:B------:R-:W-:Y:S01]  /*1d750*/  FSEL R7, R57, -INF , !P3 ;  /* 0xff80000039077808 */ /* 0x000fe20005800000 */
[C---:B------:R-:W-:Y:S01]  /*1d760*/  FFMA.FTZ R12, -R239.reuse, R5, R12 ;  /* 0x00000005ef0c7223 */ /* 0x040fe2000001010c */
[C---:B------:R-:W-:Y:S01]  /*1d770*/  ISETP.GE.AND P3, PT, R46.reuse, R245, PT ;  /* 0x000000f52e00720c */ /* 0x040fe20003f66270 */
[----:B-----5:R-:W-:Y:S01]  /*1d780*/  FFMA.FTZ R18, -R239, R10, R18 ;  /* 0x0000000aef127223 */ /* 0x020fe20000010112 */
[----:B------:R-:W-:-:S02]  /*1d790*/  ISETP.GE.AND P5, PT, R46, R244, PT ;  /* 0x000000f42e00720c */ /* 0x000fc40003fa6270 */
[----:B------:R-:W-:Y:S02]  /*1d7a0*/  IABS R47, R47 ;  /* 0x0000002f002f7213 */ /* 0x000fe40000000000 */
[----:B------:R-:W-:Y:S02]  /*1d7b0*/  IABS R5, R48 ;  /* 0x0000003000057213 */ /* 0x000fe40000000000 */
[C---:B------:R-:W-:Y:S02]  /*1d7c0*/  ISETP.GE.OR P3, PT, R46.reuse, R241, !P3 ;  /* 0x000000f12e00720c */ /* 0x040fe40005f66670 */
[----:B------:R-:W-:Y:S01]  /*1d7d0*/  ISETP.GE.OR P5, PT, R46, R243, !P5 ;  /* 0x000000f32e00720c */ /* 0x000fe20006fa6670 */
[----:B------:R1:W-:Y:S01]  /*1d7e0*/  I2F R48, R5 ;  /* 0x0000000500307306 */ /* 0x0003e20000201400 */
[----:B------:R-:W-:Y:S02]  /*1d7f0*/  FSEL R10, R12, -INF , !P2 ;  /* 0xff8000000c0a7808 */ /* 0x000fe40005000000 */
[----:B------:R-:W-:-:S05]  /*1d800*/  ISETP.GE.AND P2, PT, R20, R245, PT ;  /* 0x000000f51400720c */ /* 0x000fca0003f46270 */
[----:B------:R3:W-:Y:S01]  /*1d810*/  I2F R46, R47 ;  /* 0x0000002f002e7306 */ /* 0x0007e20000201400 */
[----:B------:R-:W-:Y:S02]  /*1d820*/  ISETP.GE.OR P2, PT, R20, R241, !P2 ;  /* 0x000000f11400720c */ /* 0x000fe40005746670 */
[----:B-1----:R-:W-:Y:S02]  /*1d830*/  FSEL R5, R18, -INF , !P4 ;  /* 0xff80000012057808 */ /* 0x002fe40006000000 */
[----:B------:R-:W-:-:S03]  /*1d840*/  ISETP.GE.AND P4, PT, R20, R244, PT ;  /* 0x000000f41400720c */ /* 0x000fc60003f86270 */
[----:B------:R-:W1:Y:S01]  /*1d850*/  I2F R11, R11 ;  /* 0x0000000b000b7306 */ /* 0x000e620000201400 */
[----:B---3--:R-:W-:Y:S02]  /*1d860*/  IADD3 R47, R22, 0x29, RZ ;  /* 0x00000029162f7810 */ /* 0x008fe40007ffe0ff */
[----:B------:R-:W-:-:S05]  /*1d870*/  ISETP.GE.OR P4, PT, R20, R243, !P4 ;  /* 0x000000f31400720c */ /* 0x000fca0006786670 */
[----:B------:R-:W3:Y:S01]  /*1d880*/  I2F R4, R4 ;  /* 0x0000000400047306 */ /* 0x000ee20000201400 */
[----:B------:R-:W-:Y:S01]  /*1d890*/  IADD3 R20, R22, 0x30, RZ ;  /* 0x0000003016147810 */ /* 0x000fe20007ffe0ff */
[----:B------:R-:W-:Y:S02]  /*1d8a0*/  IMAD.IADD R12, R242, 0x1, -R47 ;  /* 0x00000001f20c7824 */ /* 0x000fe400078e0a2f */
[----:B------:R-:W-:-:S03]  /*1d8b0*/  FFMA.FTZ R13, -R239, R9, R13 ;  /* 0x00000009ef0d7223 */ /* 0x000fc6000001010d */
[----:B------:R-:W-:Y:S01]  /*1d8c0*/  IABS R9, R12 ;  /* 0x0000000c00097213 */ /* 0x000fe20000000000 */
[----:B------:R-:W-:-:S04]  /*1d8d0*/  IMAD.IADD R12, R242, 0x1, -R20 ;  /* 0x00000001f20c7824 */ /* 0x000fc800078e0a14 */
[----:B------:R-:W-:Y:S01]  /*1d8e0*/  IMAD.MOV.U32 R55, RZ, RZ, R9 ;  /* 0x000000ffff377224 */ /* 0x000fe200078e0009 */
[----:B------:R-:W-:Y:S02]  /*1d8f0*/  IABS R12, R12 ;  /* 0x0000000c000c7213 */ /* 0x000fe40000000000 */
[----:B------:R-:W-:Y:S01]  /*1d900*/  FSEL R9, R13, -INF , !P1 ;  /* 0xff8000000d097808 */ /* 0x000fe20004800000 */
[----:B------:R-:W-:Y:S01]  /*1d910*/  IMAD.IADD R54, R240, 0x1, -R59 ;  /* 0x00000001f0367824 */ /* 0x000fe200078e0a3b */
[C---:B------:R-:W-:Y:S01]  /*1d920*/  IADD3 R13, R22.reuse, 0x38, RZ ;  /* 0x00000038160d7810 */ /* 0x040fe20007ffe0ff */
[C---:B-1----:R-:W-:Y:S01]  /*1d930*/  FFMA.FTZ R11, -R239.reuse, R11, R19 ;  /* 0x0000000bef0b7223 */ /* 0x042fe20000010113 */
[C---:B------:R-:W-:Y:S01]  /*1d940*/  IADD3 R18, R22.reuse, 0x31, RZ ;  /* 0x0000003116127810 */ /* 0x040fe20007ffe0ff */
[----:B------:R-:W-:Y:S01]  /*1d950*/  IMAD.MOV.U32 R19, RZ, RZ, R12 ;  /* 0x000000ffff137224 */ /* 0x000fe200078e000c */
[----:B------:R-:W-:Y:S01]  /*1d960*/  IADD3 R12, R22, 0x39, RZ ;  /* 0x00000039160c7810 */ /* 0x000fe20007ffe0ff */
[----:B---3--:R-:W-:Y:S01]  /*1d970*/  FFMA.FTZ R4, -R239, R4, R52 ;  /* 0x00000004ef047223 */ /* 0x008fe20000010134 */
[----:B------:R-:W-:Y:S01]  /*1d980*/  IABS R54, R54 ;  /* 0x0000003600367213 */ /* 0x000fe20000000000 */
[----:B------:R-:W-:-:S02]  /*1d990*/  IMAD.IADD R52, R240, 0x1, -R47 ;  /* 0x00000001f0347824 */ /* 0x000fc400078e0a2f */
[----:B------:R-:W-:-:S03]  /*1d9a0*/  IMAD.IADD R22, R242, 0x1, -R13 ;  /* 0x00000001f2167824 */ /* 0x000fc600078e0a0d */
[----:B------:R-:W-:Y:S02]  /*1d9b0*/  IABS R52, R52 ;  /* 0x0000003400347213 */ /* 0x000fe40000000000 */
[----:B------:R-:W-:Y:S01]  /*1d9c0*/  IABS R22, R22 ;  /* 0x0000001600167213 */ /* 0x000fe20000000000 */
[----:B------:R-:W1:Y:S01]  /*1d9d0*/  I2F R54, R54 ;  /* 0x0000003600367306 */ /* 0x000e620000201400 */
[----:B------:R-:W-:Y:S02]  /*1d9e0*/  FFMA.FTZ R8, -R239, R8, R14 ;  /* 0x00000008ef087223 */ /* 0x000fe4000001010e */
[----:B------:R-:W-:Y:S01]  /*1d9f0*/  IMAD.IADD R53, R240, 0x1, -R21 ;  /* 0x00000001f0357824 */ /* 0x000fe200078e0a15 */
[----:B------:R-:W-:Y:S02]  /*1da00*/  FSEL R11, R11, -INF , !P2 ;  /* 0xff8000000b0b7808 */ /* 0x000fe40005000000 */
[----:B------:R-:W-:Y:S02]  /*1da10*/  FSEL R8, R8, -INF , !P5 ;  /* 0xff80000008087808 */ /* 0x000fe40006800000 */
[----:B------:R-:W3:Y:S01]  /*1da20*/  I2F R52, R52 ;  /* 0x0000003400347306 */ /* 0x000ee20000201400 */
[----:B------:R-:W-:Y:S01]  /*1da30*/  ISETP.GE.AND P5, PT, R23, R245, PT ;  /* 0x000000f51700720c */ /* 0x000fe20003fa6270 */
[----:B------:R-:W-:Y:S01]  /*1da40*/  FFMA.FTZ R0, -R239, R0, R15 ;  /* 0x00000000ef007223 */ /* 0x000fe2000001010f */
[----:B------:R-:W-:-:S02]  /*1da50*/  ISETP.GE.AND P2, PT, R23, R244, PT ;  /* 0x000000f41700720c */ /* 0x000fc40003f46270 */
[----:B------:R-:W-:-:S03]  /*1da60*/  IABS R53, R53 ;  /* 0x0000003500357213 */ /* 0x000fc60000000000 */
[----:B------:R-:W4:Y:S01]  /*1da70*/  I2F R22, R22 ;  /* 0x0000001600167306 */ /* 0x000f220000201400 */
[----:B------:R-:W-:Y:S01]  /*1da80*/  ISETP.GE.AND P1, PT, R59, R245, PT ;  /* 0x000000f53b00720c */ /* 0x000fe20003f26270 */
[----:B------:R-:W-:Y:S01]  /*1da90*/  FFMA.FTZ R28, -R239, R49, R28 ;  /* 0x00000031ef1c7223 */ /* 0x000fe2000001011c */
[C---:B------:R-:W-:Y:S02]  /*1daa0*/  ISETP.GE.OR P5, PT, R23.reuse, R241, !P5 ;  /* 0x000000f11700720c */ /* 0x040fe40006fa6670 */
[----:B------:R-:W-:Y:S01]  /*1dab0*/  ISETP.GE.OR P2, PT, R23, R243, !P2 ;  /* 0x000000f31700720c */ /* 0x000fe20005746670 */
[----:B------:R-:W-:Y:S02]  /*1dac0*/  IMAD.IADD R23, R242, 0x1, -R12 ;  /* 0x00000001f2177824 */ /* 0x000fe400078e0a0c */
[----:B------:R-:W5:Y:S01]  /*1dad0*/  I2F R55, R55 ;  /* 0x0000003700377306 */ /* 0x000f620000201400 */
[----:B------:R-:W-:Y:S02]  /*1dae0*/  FSEL R4, R4, -INF , !P3 ;  /* 0xff80000004047808 */ /* 0x000fe40005800000 */
[----:B------:R-:W-:-:S02]  /*1daf0*/  ISETP.GE.OR P1, PT, R59, R241, !P1 ;  /* 0x000000f13b00720c */ /* 0x000fc40004f26670 */
[----:B------:R-:W-:-:S03]  /*1db00*/  FSEL R0, R0, -INF , !P4 ;  /* 0xff80000000007808 */ /* 0x000fc60006000000 */
[----:B------:R-:W2:Y:S01]  /*1db10*/  I2F R19, R19 ;  /* 0x0000001300137306 */ /* 0x000ea20000201400 */
[----:B------:R-:W-:Y:S02]  /*1db20*/  ISETP.GE.AND P3, PT, R59, R244, PT ;  /* 0x000000f43b00720c */ /* 0x000fe40003f66270 */
[----:B------:R-:W-:Y:S01]  /*1db30*/  ISETP.GE.AND P4, PT, R21, R245, PT ;  /* 0x000000f51500720c */ /* 0x000fe20003f86270 */
[----:B------:R-:W-:Y:S01]  /*1db40*/  IMAD.IADD R14, R242, 0x1, -R18 ;  /* 0x00000001f20e7824 */ /* 0x000fe200078e0a12 */
[----:B------:R-:W-:-:S03]  /*1db50*/  IABS R23, R23 ;  /* 0x0000001700177213 */ /* 0x000fc60000000000 */
[----:B------:R-:W2:Y:S01]  /*1db60*/  I2F R53, R53 ;  /* 0x0000003500357306 */ /* 0x000ea20000201400 */
[C---:B-1----:R-:W-:Y:S01]  /*1db70*/  FFMA.FTZ R37, -R239.reuse, R54, R37 ;  /* 0x00000036ef257223 */ /* 0x042fe20000010125 */
[----:B------:R-:W-:Y:S01]  /*1db80*/  FSEL R180, R28, -INF , !P1 ;  /* 0xff8000001cb47808 */ /* 0x000fe20004800000 */
[----:B------:R-:W-:Y:S01]  /*1db90*/  FFMA.FTZ R38, -R239, R46, R38 ;  /* 0x0000002eef267223 */ /* 0x000fe20000010126 */
[----:B------:R-:W-:Y:S01]  /*1dba0*/  ISETP.GE.OR P3, PT, R59, R243, !P3 ;  /* 0x000000f33b00720c */ /* 0x000fe20005f66670 */
[----:B------:R-:W-:Y:S01]  /*1dbb0*/  FFMA.FTZ R24, -R239, R48, R24 ;  /* 0x00000030ef187223 */ /* 0x000fe20000010118 */
[----:B------:R-:W-:Y:S02]  /*1dbc0*/  ISETP.GE.OR P4, PT, R21, R241, !P4 ;  /* 0x000000f11500720c */ /* 0x000fe40006786670 */
[----:B------:R-:W-:Y:S01]  /*1dbd0*/  FMNMX.FTZ R28, R3, R43, !PT ;  /* 0x0000002b031c7209 */ /* 0x000fe20007810000 */
[----:B------:R1:W-:Y:S01]  /*1dbe0*/  I2F R15, R23 ;  /* 0x00000017000f7306 */ /* 0x0003e20000201400 */
[----:B------:R-:W-:Y:S01]  /*1dbf0*/  IABS R14, R14 ;  /* 0x0000000e000e7213 */ /* 0x000fe20000000000 */
[C---:B---3--:R-:W-:Y:S01]  /*1dc00*/  FFMA.FTZ R52, -R239.reuse, R52, R27 ;  /* 0x00000034ef347223 */ /* 0x048fe2000001011b */
[----:B------:R-:W-:Y:S01]  /*1dc10*/  FSEL R27, R24, -INF , !P4 ;  /* 0xff800000181b7808 */ /* 0x000fe20006000000 */
[----:B----4-:R-:W-:Y:S01]  /*1dc20*/  FFMA.FTZ R50, -R239, R22, R50 ;  /* 0x00000016ef327223 */ /* 0x010fe20000010132 */
[----:B------:R-:W-:-:S02]  /*1dc30*/  FSEL R22, R38, -INF , !P2 ;  /* 0xff80000026167808 */ /* 0x000fc40005000000 */
[----:B------:R-:W-:Y:S02]  /*1dc40*/  FMNMX.FTZ R28, R45, R28, !PT ;  /* 0x0000001c2d1c7209 */ /* 0x000fe40007810000 */
[CC--:B------:R-:W-:Y:S02]  /*1dc50*/  ISETP.GE.AND P2, PT, R20.reuse, R245.reuse, PT ;  /* 0x000000f51400720c */ /* 0x0c0fe40003f46270 */
[-C--:B------:R-:W-:Y:S01]  /*1dc60*/  ISETP.GE.AND P4, PT, R20, R244.reuse, PT ;  /* 0x000000f41400720c */ /* 0x080fe20003f86270 */
[----:B------:R-:W3:Y:S01]  /*1dc70*/  I2F R56, R56 ;  /* 0x0000003800387306 */ /* 0x000ee20000201400 */
[----:B------:R-:W-:Y:S02]  /*1dc80*/  ISETP.GE.AND P1, PT, R21, R244, PT ;  /* 0x000000f41500720c */ /* 0x000fe40003f26270 */
[----:B-1----:R-:W-:Y:S02]  /*1dc90*/  FSEL R23, R37, -INF , !P3 ;  /* 0xff80000025177808 */ /* 0x002fe40005800000 */
[----:B------:R-:W-:Y:S01]  /*1dca0*/  ISETP.GE.AND P3, PT, R47, R245, PT ;  /* 0x000000f52f00720c */ /* 0x000fe20003f66270 */
[----:B-----5:R-:W-:Y:S01]  /*1dcb0*/  FFMA.FTZ R25, -R239, R55, R25 ;  /* 0x00000037ef197223 */ /* 0x020fe20000010119 */
[----:B------:R-:W-:Y:S01]  /*1dcc0*/  FMNMX.FTZ R28, R44, R28, !PT ;  /* 0x0000001c2c1c7209 */ /* 0x000fe20007810000 */
[----:B------:R-:W1:Y:S01]  /*1dcd0*/  I2F R14, R14 ;  /* 0x0000000e000e7306 */ /* 0x000e620000201400 */
[----:B------:R-:W-:Y:S01]  /*1dce0*/  ISETP.GE.OR P3, PT, R47, R241, !P3 ;  /* 0x000000f12f00720c */ /* 0x000fe20005f66670 */
[----:B--2---:R-:W-:Y:S01]  /*1dcf0*/  FFMA.FTZ R19, -R239, R19, R39 ;  /* 0x00000013ef137223 */ /* 0x004fe20000010127 */
[----:B------:R-:W-:-:S02]  /*1dd00*/  ISETP.GE.OR P2, PT, R20, R241, !P2 ;  /* 0x000000f11400720c */ /* 0x000fc40005746670 */
[-C--:B------:R-:W-:Y:S01]  /*1dd10*/  ISETP.GE.OR P4, PT, R20, R243.reuse, !P4 ;  /* 0x000000f31400720c */ /* 0x080fe20006786670 */
[----:B------:R-:W-:Y:S01]  /*1dd20*/  IMAD.IADD R20, R240, 0x1, -R20 ;  /* 0x00000001f0147824 */ /* 0x000fe200078e0a14 */
[----:B------:R-:W-:Y:S01]  /*1dd30*/  ISETP.GE.OR P1, PT, R21, R243, !P1 ;  /* 0x000000f31500720c */ /* 0x000fe20004f26670 */
[----:B------:R-:W-:Y:S01]  /*1dd40*/  FFMA.FTZ R21, -R239, R53, R26 ;  /* 0x00000035ef157223 */ /* 0x000fe2000001011a */
[----:B------:R-:W-:Y:S02]  /*1dd50*/  FMNMX.FTZ R28, R6, R28, !PT ;  /* 0x0000001c061c7209 */ /* 0x000fe40007810000 */
[----:B------:R-:W-:Y:S02]  /*1dd60*/  FSEL R26, R25, -INF , !P3 ;  /* 0xff800000191a7808 */ /* 0x000fe40005800000 */
[----:B------:R-:W-:Y:S02]  /*1dd70*/  FSEL R25, R19, -INF , !P2 ;  /* 0xff80000013197808 */ /* 0x000fe40005000000 */
[----:B------:R-:W-:-:S02]  /*1dd80*/  IABS R19, R20 ;  /* 0x0000001400137213 */ /* 0x000fc40000000000 */
[----:B------:R-:W-:Y:S02]  /*1dd90*/  FMNMX.FTZ R28, R5, R28, !PT ;  /* 0x0000001c051c7209 */ /* 0x000fe40007810000 */
[----:B------:R-:W-:Y:S02]  /*1dda0*/  FMNMX.FTZ R20, R32, R17, !PT ;  /* 0x0000001120147209 */ /* 0x000fe40007810000 */
[----:B------:R-:W-:Y:S02]  /*1ddb0*/  FMNMX.FTZ R28, R4, R28, !PT ;  /* 0x0000001c041c7209 */ /* 0x000fe40007810000 */
[----:B------:R-:W-:Y:S02]  /*1ddc0*/  FMNMX.FTZ R20, R16, R20, !PT ;  /* 0x0000001410147209 */ /* 0x000fe40007810000 */
[----:B------:R-:W-:Y:S01]  /*1ddd0*/  FSEL R21, R21, -INF , !P1 ;  /* 0xff80000015157808 */ /* 0x000fe20004800000 */
[----:B---3--:R-:W-:Y:S01]  /*1dde0*/  FFMA.FTZ R36, -R239, R56, R36 ;  /* 0x00000038ef247223 */ /* 0x008fe20000010124 */
[----:B------:R-:W-:-:S02]  /*1ddf0*/  ISETP.GE.AND P1, PT, R18, R245, PT ;  /* 0x000000f51200720c */ /* 0x000fc40003f26270 */
[C---:B------:R-:W-:Y:S01]  /*1de00*/  ISETP.GE.AND P3, PT, R18.reuse, R244, PT ;  /* 0x000000f41200720c */ /* 0x040fe20003f66270 */
[----:B-1----:R-:W-:Y:S01]  /*1de10*/  FFMA.FTZ R14, -R239, R14, R40 ;  /* 0x0000000eef0e7223 */ /* 0x002fe20000010128 */
[----:B------:R-:W-:Y:S02]  /*1de20*/  FMNMX.FTZ R28, R11, R28, !PT ;  /* 0x0000001c0b1c7209 */ /* 0x000fe40007810000 */
[----:B------:R-:W-:Y:S02]  /*1de30*/  FMNMX.FTZ R20, R7, R20, !PT ;  /* 0x0000001407147209 */ /* 0x000fe40007810000 */
[C---:B------:R-:W-:Y:S02]  /*1de40*/  ISETP.GE.OR P1, PT, R18.reuse, R241, !P1 ;  /* 0x000000f11200720c */ /* 0x040fe40004f26670 */
[----:B------:R-:W-:Y:S01]  /*1de50*/  ISETP.GE.OR P3, PT, R18, R243, !P3 ;  /* 0x000000f31200720c */ /* 0x000fe20005f66670 */
[----:B------:R-:W-:Y:S01]  /*1de60*/  IMAD.IADD R18, R240, 0x1, -R18 ;  /* 0x00000001f0127824 */ /* 0x000fe200078e0a12 */
[----:B------:R-:W-:-:S02]  /*1de70*/  FSEL R179, R36, -INF , !P5 ;  /* 0xff80000024b37808 */ /* 0x000fc40006800000 */
[----:B------:R-:W-:Y:S02]  /*1de80*/  FMNMX.FTZ R28, R180, R28, !PT ;  /* 0x0000001cb41c7209 */ /* 0x000fe40007810000 */
[----:B------:R-:W-:Y:S02]  /*1de90*/  FMNMX.FTZ R20, R10, R20, !PT ;  /* 0x000000140a147209 */ /* 0x000fe40007810000 */
[C---:B------:R-:W-:Y:S02]  /*1dea0*/  ISETP.GE.AND P2, PT, R13.reuse, R245, PT ;  /* 0x000000f50d00720c */ /* 0x040fe40003f46270 */
[----:B------:R-:W-:Y:S01]  /*1deb0*/  FSEL R24, R14, -INF , !P1 ;  /* 0xff8000000e187808 */ /* 0x000fe20004800000 */
[----:B------:R-:W-:Y:S01]  /*1dec0*/  IMAD.IADD R14, R240, 0x1, -R13 ;  /* 0x00000001f00e7824 */ /* 0x000fe200078e0a0d */
[----:B------:R-:W-:Y:S02]  /*1ded0*/  ISETP.GE.AND P1, PT, R13, R244, PT ;  /* 0x000000f40d00720c */ /* 0x000fe40003f26270 */
[----:B------:R-:W-:-:S02]  /*1dee0*/  FMNMX.FTZ R28, R179, R28, !PT ;  /* 0x0000001cb31c7209 */ /* 0x000fc40007810000 */
[----:B------:R-:W-:Y:S02]  /*1def0*/  FMNMX.FTZ R20, R9, R20, !PT ;  /* 0x0000001409147209 */ /* 0x000fe40007810000 */
[----:B------:R-:W-:Y:S01]  /*1df00*/  IABS R18, R18 ;  /* 0x0000001200127213 */ /* 0x000fe20000000000 */
[----:B------:R-:W1:Y:S01]  /*1df10*/  I2F R19, R19 ;  /* 0x0000001300137306 */ /* 0x000e620000201400 */
[C---:B------:R-:W-:Y:S02]  /*1df20*/  ISETP.GE.OR P2, PT, R13.reuse, R241, !P2 ;  /* 0x000000f10d00720c */ /* 0x040fe40005746670 */
[----:B------:R-:W-:Y:S01]  /*1df30*/  ISETP.GE.OR P1, PT, R13, R243, !P1 ;  /* 0x000000f30d00720c */ /* 0x000fe20004f26670 */
[----:B------:R-:W-:Y:S01]  /*1df40*/  IMAD.IADD R13, R240, 0x1, -R12 ;  /* 0x00000001f00d7824 */ /* 0x000fe200078e0a0c */
[----:B------:R-:W-:Y:S02]  /*1df50*/  FMNMX.FTZ R28, R27, R28, !PT ;  /* 0x0000001c1b1c7209 */ /* 0x000fe40007810000 */
[----:B------:R-:W-:-:S02]  /*1df60*/  FMNMX.FTZ R20, R8, R20, !PT ;  /* 0x0000001408147209 */ /* 0x000fc40007810000 */
[----:B------:R-:W-:Y:S01]  /*1df70*/  IABS R14, R14 ;  /* 0x0000000e000e7213 */ /* 0x000fe20000000000 */
[----:B------:R-:W2:Y:S01]  /*1df80*/  I2F R18, R18 ;  /* 0x0000001200127306 */ /* 0x000ea20000201400 */
[----:B------:R-:W-:Y:S02]  /*1df90*/  FSEL R191, R50, -INF , !P2 ;  /* 0xff80000032bf7808 */ /* 0x000fe40005000000 */
[----:B------:R-:W-:Y:S02]  /*1dfa0*/  ISETP.GE.AND P2, PT, R12, R245, PT ;  /* 0x000000f50c00720c */ /* 0x000fe40003f46270 */
[----:B------:R-:W-:Y:S02]  /*1dfb0*/  FMNMX.FTZ R28, R26, R28, !PT ;  /* 0x0000001c1a1c7209 */ /* 0x000fe40007810000 */
[----:B------:R-:W-:Y:S01]  /*1dfc0*/  FMNMX.FTZ R20, R0, R20, !PT ;  /* 0x0000001400147209 */ /* 0x000fe20007810000 */
[----:B------:R-:W-:Y:S01]  /*1dfd0*/  FFMA.FTZ R15, -R239, R15, R51 ;  /* 0x0000000fef0f7223 */ /* 0x000fe20000010133 */
[----:B------:R-:W-:Y:S01]  /*1dfe0*/  IABS R13, R13 ;  /* 0x0000000d000d7213 */ /* 0x000fe20000000000 */
[----:B------:R-:W3:Y:S01]  /*1dff0*/  I2F R14, R14 ;  /* 0x0000000e000e7306 */ /* 0x000ee20000201400 */
[----:B------:R-:W-:-:S02]  /*1e000*/  ISETP.GE.OR P2, PT, R12, R241, !P2 ;  /* 0x000000f10c00720c */ /* 0x000fc40005746670 */
[----:B------:R-:W-:Y:S02]  /*1e010*/  ISETP.GE.AND P5, PT, R47, R244, PT ;  /* 0x000000f42f00720c */ /* 0x000fe40003fa6270 */
[----:B------:R-:W-:Y:S02]  /*1e020*/  FMNMX.FTZ R28, R25, R28, !PT ;  /* 0x0000001c191c7209 */ /* 0x000fe40007810000 */
[----:B------:R-:W-:Y:S01]  /*1e030*/  FMNMX.FTZ R20, R23, R20, !PT ;  /* 0x0000001417147209 */ /* 0x000fe20007810000 */
[----:B------:R-:W4:Y:S01]  /*1e040*/  I2F R13, R13 ;  /* 0x0000000d000d7306 */ /* 0x000f220000201400 */
[----:B------:R-:W-:Y:S02]  /*1e050*/  FSEL R190, R15, -INF , !P2 ;  /* 0xff8000000fbe7808 */ /* 0x000fe40005000000 */
[----:B------:R-:W-:Y:S02]  /*1e060*/  ISETP.GE.OR P5, PT, R47, R243, !P5 ;  /* 0x000000f32f00720c */ /* 0x000fe40006fa6670 */
[----:B------:R-:W-:-:S02]  /*1e070*/  FMNMX.FTZ R28, R24, R28, !PT ;  /* 0x0000001c181c7209 */ /* 0x000fc40007810000 */
[----:B------:R-:W-:Y:S01]  /*1e080*/  FMNMX.FTZ R15, R22, R20, !PT ;  /* 0x00000014160f7209 */ /* 0x000fe20007810000 */
[----:B-1----:R-:W-:Y:S01]  /*1e090*/  FFMA.FTZ R19, -R239, R19, R30 ;  /* 0x00000013ef137223 */ /* 0x002fe2000001011e */
[----:B------:R-:W-:Y:S02]  /*1e0a0*/  FMNMX.FTZ R28, R191, R28, !PT ;  /* 0x0000001cbf1c7209 */ /* 0x000fe40007810000 */
[----:B------:R-:W-:Y:S02]  /*1e0b0*/  FSEL R20, R52, -INF , !P5 ;  /* 0xff80000034147808 */ /* 0x000fe40006800000 */
[----:B------:R-:W-:Y:S01]  /*1e0c0*/  FMNMX.FTZ R30, R21, R15, !PT ;  /* 0x0000000f151e7209 */ /* 0x000fe20007810000 */
[----:B--2---:R-:W-:Y:S01]  /*1e0d0*/  FFMA.FTZ R31, -R239, R18, R31 ;  /* 0x00000012ef1f7223 */ /* 0x004fe2000001011f */
[----:B------:R-:W-:Y:S02]  /*1e0e0*/  FMNMX.FTZ R15, R190, R28, !PT ;  /* 0x0000001cbe0f7209 */ /* 0x000fe40007810000 */
[----:B------:R-:W-:-:S02]  /*1e0f0*/  FSEL R184, R19, -INF , !P4 ;  /* 0xff80000013b87808 */ /* 0x000fc40006000000 */
[----:B------:R-:W-:Y:S01]  /*1e100*/  FMNMX.FTZ R30, R20, R30, !PT ;  /* 0x0000001e141e7209 */ /* 0x000fe20007810000 */
[----:B---3--:R-:W-:Y:S01]  /*1e110*/  FFMA.FTZ R14, -R239, R14, R42 ;  /* 0x0000000eef0e7223 */ /* 0x008fe2000001012a */
[----:B------:R-:W-:Y:S01]  /*1e120*/  ISETP.GE.AND P2, PT, R12, R244, PT ;  /* 0x000000f40c00720c */ /* 0x000fe20003f46270 */
[----:B------:R-:W1:Y:S01]  /*1e130*/  SHFL.BFLY PT, R18, R15, 0x2, 0x1f ;  /* 0x0c401f000f127f89 */ /* 0x000e6200000e0000 */
[----:B------:R-:W-:Y:S02]  /*1e140*/  FSEL R183, R31, -INF , !P3 ;  /* 0xff8000001fb77808 */ /* 0x000fe40005800000 */
[----:B------:R-:W-:Y:S01]  /*1e150*/  FMNMX.FTZ R30, R184, R30, !PT ;  /* 0x0000001eb81e7209 */ /* 0x000fe20007810000 */
[----:B----4-:R-:W-:Y:S01]  /*1e160*/  FFMA.FTZ R13, -R239, R13, R41 ;  /* 0x0000000def0d7223 */ /* 0x010fe20000010129 */
[----:B------:R-:W-:Y:S02]  /*1e170*/  ISETP.GE.OR P2, PT, R12, R243, !P2 ;  /* 0x000000f30c00720c */ /* 0x000fe40005746670 */
[----:B------:R-:W-:-:S02]  /*1e180*/  FSEL R31, R14, -INF , !P1 ;  /* 0xff8000000e1f7808 */ /* 0x000fc40004800000 */
        /* <DEDUP_REMOVED lines=12> */
[----:B------:R-:W-:Y:S01]  /*1e250*/  FSEL R187, R187, RZ, P1 ;  /* 0x000000ffbbbb7208 */ /* 0x000fe20000800000 */
[----:B------:R-:W-:-:S04]  /*1e260*/  IMAD.SHL.U32 R218, R35, 0x2, RZ ;  /* 0x0000000223da7824 */ /* 0x000fc800078e00ff */
[-CC-:B------:R-:W-:Y:S01]  /*1e270*/  FFMA.FTZ R176, R3, R29.reuse, -R187.reuse ;  /* 0x0000001d03b07223 */ /* 0x180fe200000108bb */
[----:B------:R-:W1:Y:S01]  /*1e280*/  LDSM.16.MT88.4 R156, [R218+0x10000] ;  /* 0x01000000da9c783b */ /* 0x000e620000004200 */
[----:B------:R-:W-:Y:S02]  /*1e290*/  FFMA.FTZ R175, R43, R29, -R187 ;  /* 0x0000001d2baf7223 */ /* 0x000fe400000108bb */
[--C-:B------:R-:W-:Y:S01]  /*1e2a0*/  IMAD R217, R34, 0x2, R218.reuse ;  /* 0x0000000222d97824 */ /* 0x100fe200078e02da */
[----:B------:R-:W-:Y:S01]  /*1e2b0*/  LDSM.16.MT88.4 R40, [R218+0x12000] ;  /* 0x01200000da28783b */ /* 0x000fe20000004200 */
[----:B--2---:R-:W-:Y:S01]  /*1e2c0*/  FMNMX.FTZ R3, R13, R12, !PT ;  /* 0x0000000c0d037209 */ /* 0x004fe20007810000 */
[----:B------:R-:W-:Y:S02]  /*1e2d0*/  IMAD R216, R33, 0x2, R218 ;  /* 0x0000000221d87824 */ /* 0x000fe400078e02da */
[----:B------:R-:W2:Y:S01]  /*1e2e0*/  LDSM.16.MT88.4 R148, [R217+0x10000] ;  /* 0x01000000d994783b */ /* 0x000ea20000004200 */
[----:B------:R-:W-:Y:S01]  /*1e2f0*/  FSETP.NEU.FTZ.AND P1, PT, R3, -INF , PT ;  /* 0xff8000000300780b */ /* 0x000fe20003f3d000 */
[----:B------:R-:W-:-:S02]  /*1e300*/  FMUL.FTZ R28, R29, R3 ;  /* 0x000000031d1c7220 */ /* 0x000fc40000410000 */
[----:B------:R-:W3:Y:S03]  /*1e310*/  LDSM.16.MT88.4 R140, [R216+0x10000] ;  /* 0x01000000d88c783b */ /* 0x000ee60000004200 */
[----:B------:R-:W-:Y:S01]  /*1e320*/  FSEL R28, R28, RZ, P1 ;  /* 0x000000ff1c1c7208 */ /* 0x000fe20000800000 */
[----:B------:R-:W-:Y:S01]  /*1e330*/  IMAD R215, R33, 0x2, R217 ;  /* 0x0000000221d77824 */ /* 0x000fe200078e02d9 */
[----:B------:R-:W-:Y:S01]  /*1e340*/  LDSM.16.MT88.4 R48, [R217+0x12000] ;  /* 0x01200000d930783b */ /* 0x000fe20000004200 */
[-CC-:B------:R-:W-:Y:S02]  /*1e350*/  FFMA.FTZ R174, R45, R29.reuse, -R187.reuse ;  /* 0x0000001d2dae7223 */ /* 0x180fe400000108bb */
[-C--:B------:R-:W-:Y:S01]  /*1e360*/  FFMA.FTZ R169, R44, R29.reuse, -R187 ;  /* 0x0000001d2ca97223 */ /* 0x080fe200000108bb */
[----:B------:R-:W4:Y:S01]  /*1e370*/  LDSM.16.MT88.4 R132, [R215+0x10000] ;  /* 0x01000000d784783b */ /* 0x000f220000004200 */
[----:B------:R-:W-:-:S02]  /*1e380*/  FFMA.FTZ R173, R32, R29, -R28 ;  /* 0x0000001d20ad7223 */ /* 0x000fc4000001081c */
[-CC-:B------:R-:W-:Y:S01]  /*1e390*/  FFMA.FTZ R177, R17, R29.reuse, -R28.reuse ;  /* 0x0000001d11b17223 */ /* 0x180fe2000001081c */
[----:B------:R-:W5:Y:S01]  /*1e3a0*/  LDSM.16.MT88.4 R56, [R216+0x12000] ;  /* 0x01200000d838783b */ /* 0x000f620000004200 */
[-CC-:B------:R-:W-:Y:S02]  /*1e3b0*/  FFMA.FTZ R178, R16, R29.reuse, -R28.reuse ;  /* 0x0000001d10b27223 */ /* 0x180fe4000001081c */
[-CC-:B------:R-:W-:Y:S01]  /*1e3c0*/  FFMA.FTZ R171, R7, R29.reuse, -R28.reuse ;  /* 0x0000001d07ab7223 */ /* 0x180fe2000001081c */
[----:B------:R-:W1:Y:S01]  /*1e3d0*/  LDSM.16.MT88.4 R64, [R215+0x12000] ;  /* 0x01200000d740783b */ /* 0x000e620000004200 */
[-CC-:B------:R-:W-:Y:S02]  /*1e3e0*/  FFMA.FTZ R172, R6, R29.reuse, -R187.reuse ;  /* 0x0000001d06ac7223 */ /* 0x180fe400000108bb */
        /* <DEDUP_REMOVED lines=15> */
[----:B------:R-:W-:Y:S02]  /*1e4e0*/  MUFU.EX2 R173, R173 ;  /* 0x000000ad00ad7308 */ /* 0x000fe40000000800 */
[----:B------:R-:W2:Y:S06]  /*1e4f0*/  LDSM.16.MT88.4 R12, [R217+0x10800] ;  /* 0x01080000d90c783b */ /* 0x000eac0000004200 */
[----:B------:R-:W1:Y:S08]  /*1e500*/  MUFU.EX2 R177, R177 ;  /* 0x000000b100b17308 */ /* 0x000e700000000800 */
[----:B------:R-:W-:Y:S08]  /*1e510*/  MUFU.EX2 R178, R178 ;  /* 0x000000b200b27308 */ /* 0x000ff00000000800 */
[----:B------:R-:W3:Y:S01]  /*1e520*/  MUFU.EX2 R171, R171 ;  /* 0x000000ab00ab7308 */ /* 0x000ee20000000800 */
[-C--:B------:R-:W-:Y:S01]  /*1e530*/  FFMA.FTZ R32, R11, R29.reuse, -R187 ;  /* 0x0000001d0b207223 */ /* 0x080fe200000108bb */
[----:B-1----:R-:W-:Y:S01]  /*1e540*/  F2FP.PACK_AB R128, R175, R176 ;  /* 0x000000b0af80723e */ /* 0x002fe200000000ff */
[-CC-:B------:R-:W-:Y:S01]  /*1e550*/  FFMA.FTZ R170, R10, R29.reuse, -R28.reuse ;  /* 0x0000001d0aaa7223 */ /* 0x180fe2000001081c */
[----:B------:R-:W-:Y:S01]  /*1e560*/  F2FP.PACK_AB R130, R169, R174 ;  /* 0x000000aea982723e */ /* 0x000fe200000000ff */
[--C-:B------:R-:W-:Y:S01]  /*1e570*/  FFMA.FTZ R34, R9, R29, -R28.reuse ;  /* 0x0000001d09227223 */ /* 0x100fe2000001081c */
[----:B------:R-:W-:Y:S01]  /*1e580*/  F2FP.PACK_AB R129, R177, R173 ;  /* 0x000000adb181723e */ /* 0x000fe200000000ff */
[----:B------:R-:W-:-:S02]  /*1e590*/  FFMA.FTZ R33, R8, R29, -R28 ;  /* 0x0000001d08217223 */ /* 0x000fc4000001081c */
[----:B------:R-:W1:Y:S01]  /*1e5a0*/  LDSM.16.MT88.4 R8, [R216+0x10800] ;  /* 0x01080000d808783b */ /* 0x000e620000004200 */
[----:B------:R-:W-:Y:S01]  /*1e5b0*/  FFMA.FTZ R0, R0, R29, -R28 ;  /* 0x0000001d00007223 */ /* 0x000fe2000001081c */
[----:B---3--:R-:W-:Y:S01]  /*1e5c0*/  F2FP.PACK_AB R131, R171, R178 ;  /* 0x000000b2ab83723e */ /* 0x008fe200000000ff */
[----:B------:R-:W-:Y:S06]  /*1e5d0*/  MUFU.EX2 R172, R172 ;  /* 0x000000ac00ac7308 */ /* 0x000fec0000000800 */
[C---:B------:R-:W-:Y:S02]  /*1e5e0*/  HMMA.16816.F32 R160, R128.reuse, R156, RZ ;  /* 0x0000009c80a0723c */ /* 0x040fe400000018ff */
[----:B------:R-:W3:Y:S06]  /*1e5f0*/  MUFU.EX2 R168, R168 ;  /* 0x000000a800a87308 */ /* 0x000eec0000000800 */
[C---:B------:R-:W-:Y:S02]  /*1e600*/  HMMA.16816.F32 R156, R128.reuse, R158, RZ ;  /* 0x0000009e809c723c */ /* 0x040fe400000018ff */
[----:B------:R-:W-:Y:S08]  /*1e610*/  MUFU.EX2 R35, R35 ;  /* 0x0000002300237308 */ /* 0x000ff00000000800 */
[----:B------:R-:W-:Y:S01]  /*1e620*/  MUFU.EX2 R32, R32 ;  /* 0x0000002000207308 */ /* 0x000fe20000000800 */
[C---:B--2---:R-:W-:Y:S07]  /*1e630*/  HMMA.16816.F32 R152, R128.reuse, R148, RZ ;  /* 0x000000948098723c */ /* 0x044fee00000018ff */
[----:B------:R-:W-:Y:S01]  /*1e640*/  MUFU.EX2 R170, R170 ;  /* 0x000000aa00aa7308 */ /* 0x000fe20000000800 */
[C---:B------:R-:W-:Y:S07]  /*1e650*/  HMMA.16816.F32 R144, R128.reuse, R140, RZ ;  /* 0x0000008c8090723c */ /* 0x040fee00000018ff */
[----:B------:R-:W2:Y:S01]  /*1e660*/  MUFU.EX2 R34, R34 ;  /* 0x0000002200227308 */ /* 0x000ea20000000800 */
        /* <DEDUP_REMOVED lines=31> */
[----:B--2---:R-:W-:-:S06]  /*1e860*/  F2FP.PACK_AB R5, R34, R170 ;  /* 0x000000aa2205723e */ /* 0x004fcc00000000ff */
        /* <DEDUP_REMOVED lines=289> */
.L_x_7419:
[----:B------:R-:W-:Y:S02]  /*1fa80*/  ULDC.64 UR4, c[0x0][0x118] ;  /* 0x0000460000047ab9 */ /* 0x000fe40000000a00 */
[----:B------:R-:W2:Y:S02]  /*1fa90*/  LD.E R5, [R248.64+0x40] ;  /* 0x00004004f8057980 */ /* 0x000ea4000c101900 */
[----:B--2---:R-:W-:-:S04]  /*1faa0*/  LEA R5, -R5, RZ, 0x6 ;  /* 0x000000ff05057211 */ /* 0x004fc800078e31ff */
[----:B------:R-:W-:Y:S02]  /*1fab0*/  SHF.R.S32.HI R4, RZ, 0x1f, R5 ;  /* 0x0000001fff047819 */ /* 0x000fe40000011405 */
.L_x_7420:
[----:B------:R-:W-:Y:S05]  /*1fac0*/  BSYNC B0 ;  /* 0x0000000000007941 */ /* 0x000fea0003800000 */
.L_x_7418:
        /* <DEDUP_REMOVED lines=19> */
[CCC-:B------:R-:W-:Y:S02]  /*1fc00*/  @P4 LEA.HI.X R9, R0.reuse, R188.reuse, R4.reuse, 0x1, P2 ;  /* 0x000000bc00094211 */ /* 0x1c0fe400010f0c04 */
[C---:B------:R-:W-:Y:S02]  /*1fc10*/  @P3 LEA R6, P1, R0.reuse, R189, 0x1 ;  /* 0x000000bd00063211 */ /* 0x040fe400078208ff */
        /* <DEDUP_REMOVED lines=29> */
[----:B---3--:R-:W-:-:S02]  /*1fdf0*/  @P4 IMAD.MOV.U32 R4, RZ, RZ, R250 ;  /* 0x000000ffff044224 */ /* 0x008fc400078e00fa */
[----:B------:R-:W-:-:S05]  /*1fe00*/  @P4 IMAD.MOV.U32 R5, RZ, RZ, R251 ;  /* 0x000000ffff054224 */ /* 0x000fca00078e00fb */
[----:B------:R-:W-:Y:S01]  /*1fe10*/  @!PT LDS RZ, [RZ] ;  /* 0x00000000fffff984 */ /* 0x000fe20000000800 */
[----:B------:R-:W-:Y:S01]  /*1fe20*/  @!PT LDS RZ, [RZ] ;  /* 0x00000000fffff984 */ /* 0x000fe20000000800 */
[----:B------:R-:W-:Y:S01]  /*1fe30*/  @!PT LDS RZ, [RZ] ;  /* 0x00000000fffff984 */ /* 0x000fe20000000800 */
[----:B------:R3:W-:Y:S04]  /*1fe40*/  @P4 LDGSTS.E.BYPASS.LTC128B.128 [R236+0x14000], [R4.64+0x100] ;  /* 0x1400010004ec4fae */ /* 0x0007e8000b901d44 */
[----:B------:R-:W-:Y:S01]  /*1fe50*/  @!P4 STS.128 [R236+0x14000], RZ ;  /* 0x014000ffec00c388 */ /* 0x000fe20000000c00 */
[----:B---3--:R-:W-:Y:S02]  /*1fe60*/  @P3 IMAD.MOV.U32 R4, RZ, RZ, R250 ;  /* 0x000000ffff043224 */ /* 0x008fe400078e00fa */
        /* <DEDUP_REMOVED lines=68> */
[----:B------:R-:W5:Y:S04]  /*202b0*/  LDSM.16.M88.4 R32, [R213+0x9800] ;  /* 0x00980000d520783b */ /* 0x000f680000000200 */
[----:B-1----:R-:W-:Y:S04]  /*202c0*/  LDSM.16.M88.4 R24, [R166] ;  /* 0x00000000a618783b */ /* 0x002fe80000000200 */
[----:B---3--:R-:W-:Y:S04]  /*202d0*/  LDSM.16.M88.4 R4, [R213+0x8800] ;  /* 0x00880000d504783b */ /* 0x008fe80000000200 */
[----:B--2---:R-:W1:Y:S04]  /*202e0*/  LDSM.16.M88.4 R28, [R212] ;  /* 0x00000000d41c783b */ /* 0x004e680000000200 */
[----:B------:R-:W2:Y:S04]  /*202f0*/  LDSM.16.M88.4 R176, [R213+0x9000] ;  /* 0x00900000d5b0783b */ /* 0x000ea80000000200 */
[----:B------:R-:W3:Y:S04]  /*20300*/  LDSM.16.M88.4 R20, [R210] ;  /* 0x00000000d214783b */ /* 0x000ee80000000200 */
[----:B------:R-:W-:Y:S04]  /*20310*/  LDSM.16.M88.4 R184, [R211+0x8000] ;  /* 0x00800000d3b8783b */ /* 0x000fe80000000200 */
[----:B------:R-:W-:Y:S04]  /*20320*/  LDSM.16.M88.4 R192, [R207] ;  /* 0x00000000cfc0783b */ /* 0x000fe80000000200 */
[----:B------:R-:W-:Y:S01]  /*20330*/  LDSM.16.M88.4 R188, [R207+0x800] ;  /* 0x00080000cfbc783b */ /* 0x000fe20000000200 */
[C---:B----4-:R-:W-:Y:S03]  /*20340*/  HMMA.16816.F32 R16, R168.reuse, R12, RZ ;  /* 0x0000000ca810723c */ /* 0x050fe600000018ff */
[----:B------:R-:W4:Y:S04]  /*20350*/  LD.E R219, [R248.64+0x18c] ;  /* 0x00018c04f8db7980 */ /* 0x000f28000c101900 */
[----:B------:R-:W0:Y:S01]  /*20360*/  LDGDEPBAR ;  /* 0x00000000000079af */ /* 0x000e220000000000 */
[C---:B-----5:R-:W-:Y:S07]  /*20370*/  HMMA.16816.F32 R172, R168.reuse, R32, RZ ;  /* 0x00000020a8ac723c */ /* 0x060fee00000018ff */
[----:B------:R-:W-:Y:S01]  /*20380*/  SHF.R.S32.HI R32, RZ, 0x1f, R0 ;  /* 0x0000001fff207819 */ /* 0x000fe20000011400 */
[----:B------:R-:W-:Y:S03]  /*20390*/  HMMA.16816.F32 R12, R168, R14, RZ ;  /* 0x0000000ea80c723c */ /* 0x000fe600000018ff */
[----:B------:R-:W-:-:S04]  /*203a0*/  LEA.HI R32, R32, R0, RZ, 0x4 ;  /* 0x0000000020207211 */ /* 0x000fc800078f20ff */
[----:B------:R-:W-:Y:S01]  /*203b0*/  LOP3.LUT R165, R32, 0xfffffff0, RZ, 0xc0, !PT ;  /* 0xfffffff020a57812 */ /* 0x000fe200078ec0ff */
[----:B-1----:R-:W-:Y:S04]  /*203c0*/  HMMA.16816.F32 R16, R24, R28, R16 ;  /* 0x0000001c1810723c */ /* 0x002fe80000001810 */
[----:B------:R-:W-:-:S04]  /*203d0*/  IMAD.IADD R165, R0, 0x1, -R165 ;  /* 0x0000000100a57824 */ /* 0x000fc800078e0aa5 */
[----:B------:R-:W-:Y:S01]  /*203e0*/  HMMA.16816.F32 R8, R168, R4, RZ ;  /* 0x00000004a808723c */ /* 0x000fe200000018ff */
[----:B------:R-:W-:-:S04]  /*203f0*/  SHF.R.S32.HI R28, RZ, 0x1f, R165 ;  /* 0x0000001fff1c7819 */ /* 0x000fc800000114a5 */
[----:B------:R-:W-:-:S03]  /*20400*/  LEA.HI R28, R28, R165, RZ, 0x3 ;  /* 0x000000a51c1c7211 */ /* 0x000fc600078f18ff */
[----:B------:R-:W-:Y:S01]  /*20410*/  HMMA.16816.F32 R12, R24, R30, R12 ;  /* 0x0000001e180c723c */ /* 0x000fe2000000180c */
[----:B------:R-:W-:-:S05]  /*20420*/  LOP3.LUT R28, R28, 0xfffffff8, RZ, 0xc0, !PT ;  /* 0xfffffff81c1c7812 */ /* 0x000fca00078ec0ff */
[----:B------:R-:W-:Y:S02]  /*20430*/  IMAD.IADD R165, R165, 0x1, -R28 ;  /* 0x00000001a5a57824 */ /* 0x000fe400078e0a1c */
[----:B------:R-:W1:Y:S01]  /*20440*/  LDSM.16.M88.4 R28, [R208] ;  /* 0x00000000d01c783b */ /* 0x000e620000000200 */
[----:B--2---:R-:W-:Y:S02]  /*20450*/  HMMA.16816.F32 R180, R168, R176, RZ ;  /* 0x000000b0a8b4723c */ /* 0x004fe400000018ff */
[----:B------:R-:W-:-:S06]  /*20460*/  LOP3.LUT P1, RZ, R165, 0x4, RZ, 0xc0, !PT ;  /* 0x00000004a5ff7812 */ /* 0x000fcc000782c0ff */
[C---:B------:R-:W-:Y:S08]  /*20470*/  HMMA.16816.F32 R4, R168.reuse, R6, RZ ;  /* 0x00000006a804723c */ /* 0x040ff000000018ff */
[C---:B------:R-:W-:Y:S08]  /*20480*/  HMMA.16816.F32 R176, R168.reuse, R178, RZ ;  /* 0x000000b2a8b0723c */ /* 0x040ff000000018ff */
[----:B------:R-:W-:Y:S01]  /*20490*/  HMMA.16816.F32 R168, R168, R34, RZ ;  /* 0x00000022a8a8723c */ /* 0x000fe200000018ff */
[----:B------:R-:W2:Y:S07]  /*204a0*/  LDSM.16.M88.4 R32, [R209] ;  /* 0x00000000d120783b */ /* 0x000eae0000000200 */
[C---:B---3--:R-:W-:Y:S07]  /*204b0*/  HMMA.16816.F32 R8, R24.reuse, R20, R8 ;  /* 0x000000141808723c */ /* 0x048fee0000001808 */
[----:B------:R-:W-:Y:S01]  /*204c0*/  IMAD.MOV.U32 R20, RZ, RZ, 0x20 ;  /* 0x00000020ff147424 */ /* 0x000fe200078e00ff */
[----:B------:R-:W-:Y:S04]  /*204d0*/  HMMA.16816.F32 R4, R24, R22, R4 ;  /* 0x000000161804723c */ /* 0x000fe80000001804 */
[----:B------:R-:W-:-:S04]  /*204e0*/  SEL R20, R20, 0xffffffe0, !P1 ;  /* 0xffffffe014147807 */ /* 0x000fc80004800000 */
[----:B-1----:R-:W-:Y:S01]  /*204f0*/  HMMA.16816.F32 R172, R24, R28, R172 ;  /* 0x0000001c18ac723c */ /* 0x002fe200000018ac */
[----:B------:R-:W-:-:S05]  /*20500*/  IMAD R165, R20, 0x2, R214 ;  /* 0x0000000214a57824 */ /* 0x000fca00078e02d6 */
[----:B------:R-:W1:Y:S02]  /*20510*/  LDSM.16.M88.4 R20, [R165] ;  /* 0x00000000a514783b */ /* 0x000e640000000200 */
[C---:B------:R-:W-:Y:S02]  /*20520*/  HMMA.16816.F32 R168, R24.reuse, R30, R168 ;  /* 0x0000001e18a8723c */ /* 0x040fe400000018a8 */
[----:B------:R-:W3:Y:S06]  /*20530*/  LDSM.16.M88.4 R28, [R211+0x9000] ;  /* 0x00900000d31c783b */ /* 0x000eec0000000200 */
[C---:B--2---:R-:W-:Y:S08]  /*20540*/  HMMA.16816.F32 R180, R24.reuse, R32, R180 ;  /* 0x0000002018b4723c */ /* 0x044ff000000018b4 */
[----:B------:R-:W-:Y:S01]  /*20550*/  HMMA.16816.F32 R176, R24, R34, R176 ;  /* 0x0000002218b0723c */ /* 0x000fe200000018b0 */
[----:B------:R-:W2:Y:S04]  /*20560*/  LDSM.16.M88.4 R32, [R211+0x8800] ;  /* 0x00880000d320783b */ /* 0x000ea80000000200 */
[----:B------:R-:W5:Y:S03]  /*20570*/  LDSM.16.M88.4 R24, [R211+0x9800] ;  /* 0x00980000d318783b */ /* 0x000f660000000200 */
[C---:B-1----:R-:W-:Y:S08]  /*20580*/  HMMA.16816.F32 R16, R20.reuse, R184, R16 ;  /* 0x000000b81410723c */ /* 0x042ff00000001810 */
[C---:B---3--:R-:W-:Y:S08]  /*20590*/  HMMA.16816.F32 R180, R20.reuse, R28, R180 ;  /* 0x0000001c14b4723c */ /* 0x048ff000000018b4 */
[C---:B------:R-:W-:Y:S01]  /*205a0*/  HMMA.16816.F32 R176, R20.reuse, R30, R176 ;  /* 0x0000001e14b0723c */ /* 0x040fe200000018b0 */
[----:B------:R-:W1:Y:S07]  /*205b0*/  LDSM.16.M88.4 R28, [R2] ;  /* 0x00000000021c783b */ /* 0x000e6e0000000200 */
[C---:B------:R-:W-:Y:S01]  /*205c0*/  HMMA.16816.F32 R12, R20.reuse, R186, R12 ;  /* 0x000000ba140c723c */ /* 0x040fe2000000180c */
[----:B------:R-:W3:Y:S07]  /*205d0*/  LDSM.16.M88.4 R184, [R207+0x1000] ;  /* 0x00100000cfb8783b */ /* 0x000eee0000000200 */
[C---:B--2---:R-:W-:Y:S08]  /*205e0*/  HMMA.16816.F32 R8, R20.reuse, R32, R8 ;  /* 0x000000201408723c */ /* 0x044ff00000001808 */
[C---:B------:R-:W-:Y:S01]  /*205f0*/  HMMA.16816.F32 R4, R20.reuse, R34, R4 ;  /* 0x000000221404723c */ /* 0x040fe20000001804 */
[----:B------:R-:W2:Y:S07]  /*20600*/  LDSM.16.M88.4 R32, [R207+0x1800] ;  /* 0x00180000cf20783b */ /* 0x000eae0000000200 */
[C---:B-----5:R-:W-:Y:S08]  /*20610*/  HMMA.16816.F32 R172, R20.reuse, R24, R172 ;  /* 0x0000001814ac723c */ /* 0x060ff000000018ac */
[----:B------:R-:W-:Y:S01]  /*20620*/  HMMA.16816.F32 R168, R20, R26, R168 ;  /* 0x0000001a14a8723c */ /* 0x000fe200000018a8 */
[----:B------:R-:W-:Y:S04]  /*20630*/  LDSM.16.M88.4 R24, [R214+0x2000] ;  /* 0x00200000d618783b */ /* 0x000fe80000000200 */
[----:B------:R-:W5:Y:S03]  /*20640*/  LDSM.16.M88.4 R20, [R213+0xa000] ;  /* 0x00a00000d514783b */ /* 0x000f660000000200 */
[C---:B-1----:R-:W-:Y:S08]  /*20650*/  HMMA.16816.F32 R16, R28.reuse, R192, R16 ;  /* 0x000000c01c10723c */ /* 0x042ff00000001810 */
[C---:B------:R-:W-:Y:S01]  /*20660*/  HMMA.16816.F32 R12, R28.reuse, R194, R12 ;  /* 0x000000c21c0c723c */ /* 0x040fe2000000180c */
[----:B------:R-:W-:Y:S07]  /*20670*/  LDSM.16.M88.4 R192, [R205] ;  /* 0x00000000cdc0783b */ /* 0x000fee0000000200 */
[C---:B------:R-:W-:Y:S08]  /*20680*/  HMMA.16816.F32 R8, R28.reuse, R188, R8 ;  /* 0x000000bc1c08723c */ /* 0x040ff00000001808 */
[C---:B------:R-:W-:Y:S01]  /*20690*/  HMMA.16816.F32 R4, R28.reuse, R190, R4 ;  /* 0x000000be1c04723c */ /* 0x040fe20000001804 */
[----:B------:R-:W1:Y:S07]  /*206a0*/  LDSM.16.M88.4 R188, [R213+0xa800] ;  /* 0x00a80000d5bc783b */ /* 0x000e6e0000000200 */
[C---:B---3--:R-:W-:Y:S08]  /*206b0*/  HMMA.16816.F32 R180, R28.reuse, R184, R180 ;  /* 0x000000b81cb4723c */ /* 0x048ff000000018b4 */
[C---:B------:R-:W-:Y:S01]  /*206c0*/  HMMA.16816.F32 R176, R28.reuse, R186, R176 ;  /* 0x000000ba1cb0723c */ /* 0x040fe200000018b0 */
[----:B------:R-:W3:Y:S07]  /*206d0*/  LDSM.16.M88.4 R184, [R213+0xb000] ;  /* 0x00b00000d5b8783b */ /* 0x000eee0000000200 */
[C---:B--2---:R-:W-:Y:S08]  /*206e0*/  HMMA.16816.F32 R172, R28.reuse, R32, R172 ;  /* 0x000000201cac723c */ /* 0x044ff000000018ac */
[----:B------:R-:W-:Y:S01]  /*206f0*/  HMMA.16816.F32 R168, R28, R34, R168 ;  /* 0x000000221ca8723c */ /* 0x000fe200000018a8 */
[----:B------:R-:W2:Y:S04]  /*20700*/  LDSM.16.M88.4 R32, [R213+0xb800] ;  /* 0x00b80000d520783b */ /* 0x000ea80000000200 */
[----:B------:R-:W-:Y:S03]  /*20710*/  LDSM.16.M88.4 R28, [R166+0x2000] ;  /* 0x00200000a61c783b */ /* 0x000fe60000000200 */
[C---:B-----5:R-:W-:Y:S08]  /*20720*/  HMMA.16816.F32 R16, R24.reuse, R20, R16 ;  /* 0x000000141810723c */ /* 0x060ff00000001810 */
[C---:B------:R-:W-:Y:S01]  /*20730*/  HMMA.16816.F32 R12, R24.reuse, R22, R12 ;  /* 0x00000016180c723c */ /* 0x040fe2000000180c */
[----:B------:R-:W5:Y:S07]  /*20740*/  LDSM.16.M88.4 R20, [R206] ;  /* 0x00000000ce14783b */ /* 0x000f6e0000000200 */
[C---:B-1----:R-:W-:Y:S08]  /*20750*/  HMMA.16816.F32 R8, R24.reuse, R188, R8 ;  /* 0x000000bc1808723c */ /* 0x042ff00000001808 */
[C---:B------:R-:W-:Y:S01]  /*20760*/  HMMA.16816.F32 R4, R24.reuse, R190, R4 ;  /* 0x000000be1804723c */ /* 0x040fe20000001804 */
[----:B------:R-:W1:Y:S07]  /*20770*/  LDSM.16.M88.4 R188, [R204] ;  /* 0x00000000ccbc783b */ /* 0x000e6e0000000200 */
[C---:B---3--:R-:W-:Y:S08]  /*20780*/  HMMA.16816.F32 R180, R24.reuse, R184, R180 ;  /* 0x000000b818b4723c */ /* 0x048ff000000018b4 */
[C---:B------:R-:W-:Y:S01]  /*20790*/  HMMA.16816.F32 R176, R24.reuse, R186, R176 ;  /* 0x000000ba18b0723c */ /* 0x040fe200000018b0 */
[----:B------:R-:W3:Y:S07]  /*207a0*/  LDSM.16.M88.4 R184, [R203] ;  /* 0x00000000cbb8783b */ /* 0x000eee0000000200 */
[C---:B--2---:R-:W-:Y:S08]  /*207b0*/  HMMA.16816.F32 R172, R24.reuse, R32, R172 ;  /* 0x0000002018ac723c */ /* 0x044ff000000018ac */
[----:B------:R-:W-:Y:S01]  /*207c0*/  HMMA.16816.F32 R168, R24, R34, R168 ;  /* 0x0000002218a8723c */ /* 0x000fe200000018a8 */
[----:B------:R-:W-:Y:S04]  /*207d0*/  LDSM.16.M88.4 R32, [R165+0x2000] ;  /* 0x00200000a520783b */ /* 0x000fe80000000200 */
[----:B------:R-:W2:Y:S03]  /*207e0*/  LDSM.16.M88.4 R24, [R211+0xa000] ;  /* 0x00a00000d318783b */ /* 0x000ea60000000200 */
[C---:B-----5:R-:W-:Y:S08]  /*207f0*/  HMMA.16816.F32 R16, R28.reuse, R20, R16 ;  /* 0x000000141c10723c */ /* 0x060ff00000001810 */
[C---:B------:R-:W-:Y:S01]  /*20800*/  HMMA.16816.F32 R12, R28.reuse, R22, R12 ;  /* 0x000000161c0c723c */ /* 0x040fe2000000180c */
[----:B------:R-:W5:Y:S07]  /*20810*/  LDSM.16.M88.4 R20, [R211+0xa800] ;  /* 0x00a80000d314783b */ /* 0x000f6e0000000200 */
        /* <DEDUP_REMOVED lines=13> */
[C---:B-----5:R-:W-:Y:S08]  /*208f0*/  HMMA.16816.F32 R8, R32.reuse, R20, R8 ;  /* 0x000000142008723c */ /* 0x060ff00000001808 */
[C---:B------:R-:W-:Y:S01]  /*20900*/  HMMA.16816.F32 R4, R32.reuse, R22, R4 ;  /* 0x000000162004723c */ /* 0x040fe20000001804 */
[----:B------:R-:W5:Y:S07]  /*20910*/  LDSM.16.M88.4 R20, [R207+0x2800] ;  /* 0x00280000cf14783b */ /* 0x000f6e0000000200 */
        /* <DEDUP_REMOVED lines=23> */
[C---:B-----5:R-:W-:Y:S08]  /*20a90*/  HMMA.16816.F32 R8, R184.reuse, R20, R8 ;  /* 0x00000014b808723c */ /* 0x060ff00000001808 */
[C---:B------:R-:W-:Y:S01]  /*20aa0*/  HMMA.16816.F32 R4, R184.reuse, R22, R4 ;  /* 0x00000016b804723c */ /* 0x040fe20000001804 */
[----:B------:R-:W5:Y:S07]  /*20ab0*/  LDSM.16.M88.4 R20, [R200] ;  /* 0x00000000c814783b */ /* 0x000f6e0000000200 */
[C---:B------:R-:W-:Y:S08]  /*20ac0*/  HMMA.16816.F32 R180, R184.reuse, R192, R180 ;  /* 0x000000c0b8b4723c */ /* 0x040ff000000018b4 */
[C---:B------:R-:W-:Y:S01]  /*20ad0*/  HMMA.16816.F32 R176, R184.reuse, R194, R176 ;  /* 0x000000c2b8b0723c */ /* 0x040fe200000018b0 */
[----:B------:R-:W-:Y:S07]  /*20ae0*/  LDSM.16.M88.4 R192, [R207+0x4800] ;  /* 0x00480000cfc0783b */ /* 0x000fee0000000200 */
[C---:B-1----:R-:W-:Y:S08]  /*20af0*/  HMMA.16816.F32 R172, R184.reuse, R188, R172 ;  /* 0x000000bcb8ac723c */ /* 0x042ff000000018ac */
[----:B------:R-:W-:Y:S01]  /*20b00*/  HMMA.16816.F32 R168, R184, R190, R168 ;  /* 0x000000beb8a8723c */ /* 0x000fe200000018a8 */
[----:B------:R-:W1:Y:S04]  /*20b10*/  LDSM.16.M88.4 R184, [R199] ;  /* 0x00000000c7b8783b */ /* 0x000e680000000200 */
[----:B------:R-:W-:Y:S03]  /*20b20*/  LDSM.16.M88.4 R188, [R213+0xe800] ;  /* 0x00e80000d5bc783b */ /* 0x000fe60000000200 */
[C---:B---3--:R-:W-:Y:S08]  /*20b30*/  HMMA.16816.F32 R16, R32.reuse, R28, R16 ;  /* 0x0000001c2010723c */ /* 0x048ff00000001810 */
[C---:B------:R-:W-:Y:S01]  /*20b40*/  HMMA.16816.F32 R12, R32.reuse, R30, R12 ;  /* 0x0000001e200c723c */ /* 0x040fe2000000180c */
[----:B------:R-:W-:Y:S07]  /*20b50*/  LDSM.16.M88.4 R28, [R165+0x4000] ;  /* 0x00400000a51c783b */ /* 0x000fee0000000200 */
[C---:B--2---:R-:W-:Y:S08]  /*20b60*/  HMMA.16816.F32 R8, R32.reuse, R24, R8 ;  /* 0x000000182008723c */ /* 0x044ff00000001808 */
[C---:B------:R-:W-:Y:S01]  /*20b70*/  HMMA.16816.F32 R4, R32.reuse, R26, R4 ;  /* 0x0000001a2004723c */ /* 0x040fe20000001804 */
[----:B------:R-:W2:Y:S07]  /*20b80*/  LDSM.16.M88.4 R24, [R211+0xc000] ;  /* 0x00c00000d318783b */ /* 0x000eae0000000200 */
[C---:B-----5:R-:W-:Y:S08]  /*20b90*/  HMMA.16816.F32 R180, R32.reuse, R20, R180 ;  /* 0x0000001420b4723c */ /* 0x060ff000000018b4 */
[C---:B------:R-:W-:Y:S01]  /*20ba0*/  HMMA.16816.F32 R176, R32.reuse, R22, R176 ;  /* 0x0000001620b0723c */ /* 0x040fe200000018b0 */
[----:B------:R-:W3:Y:S07]  /*20bb0*/  LDSM.16.M88.4 R20, [R211+0xc800] ;  /* 0x00c80000d314783b */ /* 0x000eee0000000200 */
[C---:B-1----:R-:W-:Y:S08]  /*20bc0*/  HMMA.16816.F32 R172, R32.reuse, R184, R172 ;  /* 0x000000b820ac723c */ /* 0x042ff000000018ac */
[----:B------:R-:W-:Y:S01]  /*20bd0*/  HMMA.16816.F32 R168, R32, R186, R168 ;  /* 0x000000ba20a8723c */ /* 0x000fe200000018a8 */
[----:B------:R-:W1:Y:S04]  /*20be0*/  LDSM.16.M88.4 R184, [R211+0xd000] ;  /* 0x00d00000d3b8783b */ /* 0x000e680000000200 */
[----:B------:R-:W5:Y:S03]  /*20bf0*/  LDSM.16.M88.4 R32, [R211+0xd800] ;  /* 0x00d80000d320783b */ /* 0x000f660000000200 */
[C---:B--2---:R-:W-:Y:S08]  /*20c00*/  HMMA.16816.F32 R16, R28.reuse, R24, R16 ;  /* 0x000000181c10723c */ /* 0x044ff00000001810 */
[C---:B------:R-:W-:Y:S01]  /*20c10*/  HMMA.16816.F32 R12, R28.reuse, R26, R12 ;  /* 0x0000001a1c0c723c */ /* 0x040fe2000000180c */
[----:B------:R-:W-:Y:S07]  /*20c20*/  LDSM.16.M88.4 R24, [R2+0x4000] ;  /* 0x004000000218783b */ /* 0x000fee0000000200 */
[C---:B---3--:R-:W-:Y:S08]  /*20c30*/  HMMA.16816.F32 R8, R28.reuse, R20, R8 ;  /* 0x000000141c08723c */ /* 0x048ff00000001808 */
[C---:B------:R-:W-:Y:S01]  /*20c40*/  HMMA.16816.F32 R4, R28.reuse, R22, R4 ;  /* 0x000000161c04723c */ /* 0x040fe20000001804 */
[----:B------:R-:W2:Y:S07]  /*20c50*/  LDSM.16.M88.4 R20, [R207+0x4000] ;  /* 0x00400000cf14783b */ /* 0x000eae0000000200 */
[C---:B-1----:R-:W-:Y:S08]  /*20c60*/  HMMA.16816.F32 R180, R28.reuse, R184, R180 ;  /* 0x000000b81cb4723c */ /* 0x042ff000000018b4 */
[C---:B------:R-:W-:Y:S01]  /*20c70*/  HMMA.16816.F32 R176, R28.reuse, R186, R176 ;  /* 0x000000ba1cb0723c */ /* 0x040fe200000018b0 */
[----:B------:R-:W1:Y:S07]  /*20c80*/  LDSM.16.M88.4 R184, [R207+0x5000] ;  /* 0x00500000cfb8783b */ /* 0x000e6e0000000200 */
[C---:B-----5:R-:W-:Y:S08]  /*20c90*/  HMMA.16816.F32 R172, R28.reuse, R32, R172 ;  /* 0x000000201cac723c */ /* 0x060ff000000018ac */
        /* <DEDUP_REMOVED lines=15> */
[----:B------:R-:W5:Y:S03]  /*20d90*/  LDSM.16.M88.4 R24, [R198] ;  /* 0x00000000c618783b */ /* 0x000f660000000200 */
[C---:B--2---:R-:W-:Y:S08]  /*20da0*/  HMMA.16816.F32 R16, R28.reuse, R20, R16 ;  /* 0x000000141c10723c */ /* 0x044ff00000001810 */
[C---:B------:R-:W-:Y:S01]  /*20db0*/  HMMA.16816.F32 R12, R28.reuse, R22, R12 ;  /* 0x000000161c0c723c */ /* 0x040fe2000000180c */
[----:B------:R-:W2:Y:S07]  /*20dc0*/  LDSM.16.M88.4 R20, [R197] ;  /* 0x00000000c514783b */ /* 0x000eae0000000200 */
[C---:B------:R-:W-:Y:S08]  /*20dd0*/  HMMA.16816.F32 R8, R28.reuse, R188, R8 ;  /* 0x000000bc1c08723c */ /* 0x040ff00000001808 */
[C---:B------:R-:W-:Y:S01]  /*20de0*/  HMMA.16816.F32 R4, R28.reuse, R190, R4 ;  /* 0x000000be1c04723c */ /* 0x040fe20000001804 */
[----:B------:R-:W-:Y:S07]  /*20df0*/  LDSM.16.M88.4 R188, [R196] ;  /* 0x00000000c4bc783b */ /* 0x000fee0000000200 */
[C---:B-1----:R-:W-:Y:S08]  /*20e00*/  HMMA.16816.F32 R180, R28.reuse, R184, R180 ;  /* 0x000000b81cb4723c */ /* 0x042ff000000018b4 */
[C---:B------:R-:W-:Y:S01]  /*20e10*/  HMMA.16816.F32 R176, R28.reuse, R186, R176 ;  /* 0x000000ba1cb0723c */ /* 0x040fe200000018b0 */
[----:B------:R-:W1:Y:S07]  /*20e20*/  LDSM.16.M88.4 R184, [R167] ;  /* 0x00000000a7b8783b */ /* 0x000e6e0000000200 */
[C---:B---3--:R-:W-:Y:S08]  /*20e30*/  HMMA.16816.F32 R172, R28.reuse, R32, R172 ;  /* 0x000000201cac723c */ /* 0x048ff000000018ac */
[----:B------:R-:W-:Y:S01]  /*20e40*/  HMMA.16816.F32 R168, R28, R34, R168 ;  /* 0x000000221ca8723c */ /* 0x000fe200000018a8 */
[----:B------:R-:W-:Y:S04]  /*20e50*/  LDSM.16.M88.4 R32, [R165+0x6000] ;  /* 0x00600000a520783b */ /* 0x000fe80000000200 */
[----:B------:R-:W3:Y:S03]  /*20e60*/  LDSM.16.M88.4 R28, [R211+0xe000] ;  /* 0x00e00000d31c783b */ /* 0x000ee60000000200 */
[C---:B-----5:R-:W-:Y:S08]  /*20e70*/  HMMA.16816.F32 R16, R192.reuse, R24, R16 ;  /* 0x00000018c010723c */ /* 0x060ff00000001810 */
[C---:B------:R-:W-:Y:S01]  /*20e80*/  HMMA.16816.F32 R12, R192.reuse, R26, R12 ;  /* 0x0000001ac00c723c */ /* 0x040fe2000000180c */
[----:B------:R-:W5:Y:S07]  /*20e90*/  LDSM.16.M88.4 R24, [R211+0xe800] ;  /* 0x00e80000d318783b */ /* 0x000f6e0000000200 */
[C---:B--2---:R-:W-:Y:S08]  /*20ea0*/  HMMA.16816.F32 R8, R192.reuse, R20, R8 ;  /* 0x00000014c008723c */ /* 0x044ff00000001808 */
[C---:B------:R-:W-:Y:S01]  /*20eb0*/  HMMA.16816.F32 R4, R192.reuse, R22, R4 ;  /* 0x00000016c004723c */ /* 0x040fe20000001804 */
[----:B------:R-:W-:Y:S07]  /*20ec0*/  LDSM.16.M88.4 R20, [R211+0xf000] ;  /* 0x00f00000d314783b */ /* 0x000fee0000000200 */
[C---:B-1----:R-:W-:Y:S08]  /*20ed0*/  HMMA.16816.F32 R172, R192.reuse, R184, R172 ;  /* 0x000000b8c0ac723c */ /* 0x042ff000000018ac */
[----:B------:R-:W-:Y:S01]  /*20ee0*/  HMMA.16816.F32 R168, R192, R186, R168 ;  /* 0x000000bac0a8723c */ /* 0x000fe200000018a8 */
[----:B------:R-:W-:Y:S07]  /*20ef0*/  LDSM.16.M88.4 R184, [R2+0x6000] ;  /* 0x0060000002b8783b */ /* 0x000fee0000000200 */
[C---:B---3--:R-:W-:Y:S08]  /*20f00*/  HMMA.16816.F32 R16, R32.reuse, R28, R16 ;  /* 0x0000001c2010723c */ /* 0x048ff00000001810 */
[C---:B------:R-:W-:Y:S01]  /*20f10*/  HMMA.16816.F32 R12, R32.reuse, R30, R12 ;  /* 0x0000001e200c723c */ /* 0x040fe2000000180c */
[----:B------:R-:W1:Y:S07]  /*20f20*/  LDSM.16.M88.4 R28, [R207+0x6000] ;  /* 0x00600000cf1c783b */ /* 0x000e6e0000000200 */
[C---:B-----5:R-:W-:Y:S08]  /*20f30*/  HMMA.16816.F32 R8, R32.reuse, R24, R8 ;  /* 0x000000182008723c */ /* 0x060ff00000001808 */
[----:B------:R-:W-:Y:S01]  /*20f40*/  HMMA.16816.F32 R4, R32, R26, R4 ;  /* 0x0000001a2004723c */ /* 0x000fe20000001804 */
[----:B------:R-:W2:Y:S07]  /*20f50*/  LDSM.16.M88.4 R24, [R211+0xf800] ;  /* 0x00f80000d318783b */ /* 0x000eae0000000200 */
[C---:B------:R-:W-:Y:S08]  /*20f60*/  HMMA.16816.F32 R180, R192.reuse, R188, R180 ;  /* 0x000000bcc0b4723c */ /* 0x040ff000000018b4 */
[----:B------:R-:W-:Y:S08]  /*20f70*/  HMMA.16816.F32 R176, R192, R190, R176 ;  /* 0x000000bec0b0723c */ /* 0x000ff000000018b0 */
[----:B-1----:R-:W-:Y:S08]  /*20f80*/  HMMA.16816.F32 R16, R184, R28, R16 ;  /* 0x0000001cb810723c */ /* 0x002ff00000001810 */
[C---:B------:R-:W-:Y:S08]  /*20f90*/  HMMA.16816.F32 R180, R32.reuse, R20, R180 ;  /* 0x0000001420b4723c */ /* 0x040ff000000018b4 */
[C---:B------:R-:W-:Y:S01]  /*20fa0*/  HMMA.16816.F32 R176, R32.reuse, R22, R176 ;  /* 0x0000001620b0723c */ /* 0x040fe200000018b0 */
[----:B------:R-:W1:Y:S07]  /*20fb0*/  LDSM.16.M88.4 R20, [R207+0x6800] ;  /* 0x00680000cf14783b */ /* 0x000e6e0000000200 */
[C---:B--2---:R-:W-:Y:S08]  /*20fc0*/  HMMA.16816.F32 R172, R32.reuse, R24, R172 ;  /* 0x0000001820ac723c */ /* 0x044ff000000018ac */
[----:B------:R-:W-:Y:S01]  /*20fd0*/  HMMA.16816.F32 R168, R32, R26, R168 ;  /* 0x0000001a20a8723c */ /* 0x000fe200000018a8 */
[----:B------:R-:W2:Y:S07]  /*20fe0*/  LDSM.16.M88.4 R24, [R207+0x7000] ;  /* 0x00700000cf18783b */ /* 0x000eae0000000200 */
[----:B------:R-:W-:Y:S01]  /*20ff0*/  HMMA.16816.F32 R12, R184, R30, R12 ;  /* 0x0000001eb80c723c */ /* 0x000fe2000000180c */
[----:B------:R-:W3:Y:S01]  /*21000*/  LDSM.16.M88.4 R28, [R207+0x7800] ;  /* 0x00780000cf1c783b */ /* 0x000ee20000000200 */
[----:B------:R-:W-:Y:S01]  /*21010*/  IMAD.SHL.U32 R0, R0, 0x2, RZ ;  /* 0x0000000200007824 */ /* 0x000fe200078e00ff */
[----:B------:R-:W-:-:S04]  /*21020*/  DEPBAR.LE SB0, 0x0 ;  /* 0x000080000000791a */ /* 0x000fc80000000000 */
[----:B------:R-:W-:-:S05]  /*21030*/  LOP3.LUT R0, R0, 0x6, RZ, 0xc0, !PT ;  /* 0x0000000600007812 */ /* 0x000fca00078ec0ff */
[----:B------:R-:W-:-:S04]  /*21040*/  IMAD R0, R237, 0x40, R0 ;  /* 0x00000040ed007824 */ /* 0x000fc800078e0200 */
[----:B------:R-:W-:Y:S01]  /*21050*/  IMAD.IADD R2, R242, 0x1, -R0 ;  /* 0x00000001f2027824 */ /* 0x000fe200078e0a00 */
[----:B-1----:R-:W-:Y:S01]  /*21060*/  HMMA.16816.F32 R4, R184, R22, R4 ;  /* 0x00000016b804723c */ /* 0x002fe20000001804 */
[----:B----4-:R-:W-:-:S03]  /*21070*/  FMUL.FTZ R16, R16, R219 ;  /* 0x000000db10107220 */ /* 0x010fc60000410000 */
[----:B------:R-:W-:-:S03]  /*21080*/  IABS R2, R2 ;  /* 0x0000000200027213 */ /* 0x000fc60000000000 */
[----:B------:R-:W-:Y:S01]  /*21090*/  IMAD.IADD R22, R240, 0x1, -R0 ;  /* 0x00000001f0167824 */ /* 0x000fe200078e0a00 */
[C---:B------:R-:W-:Y:S07]  /*210a0*/  HMMA.16816.F32 R8, R184.reuse, R20, R8 ;  /* 0x00000014b808723c */ /* 0x040fee0000001808 */
[----:B------:R-:W-:Y:S01]  /*210b0*/  IADD3 R20, R0, 0x1, RZ ;  /* 0x0000000100147810 */ /* 0x000fe20007ffe0ff */
[----:B--2---:R-:W-:Y:S01]  /*210c0*/  HMMA.16816.F32 R180, R184, R24, R180 ;  /* 0x00000018b8b4723c */ /* 0x004fe200000018b4 */
[----:B------:R-:W-:Y:S01]  /*210d0*/  IMAD.MOV.U32 R21, RZ, RZ, R2 ;  /* 0x000000ffff157224 */ /* 0x000fe200078e0002 */
[----:B------:R-:W-:-:S02]  /*210e0*/  IABS R2, R22 ;  /* 0x0000001600027213 */ /* 0x000fc40000000000 */
[----:B------:R-:W-:-:S04]  /*210f0*/  IMAD.IADD R22, R242, 0x1, -R20 ;  /* 0x00000001f2167824 */ /* 0x000fc800078e0a14 */
[C---:B------:R-:W-:Y:S08]  /*21100*/  HMMA.16816.F32 R176, R184.reuse, R26, R176 ;  /* 0x0000001ab8b0723c */ /* 0x040ff000000018b0 */
[C---:B---3--:R-:W-:Y:S08]  /*21110*/  HMMA.16816.F32 R172, R184.reuse, R28, R172 ;  /* 0x0000001cb8ac723c */ /* 0x048ff000000018ac */
[----:B------:R-:W-:Y:S01]  /*21120*/  HMMA.16816.F32 R168, R184, R30, R168 ;  /* 0x0000001eb8a8723c */ /* 0x000fe200000018a8 */
[----:B------:R1:W-:Y:S01]  /*21130*/  MUFU.TANH R184, R16 ;  /* 0x0000001000b87308 */ /* 0x0003e20000002400 */
[----:B------:R-:W-:-:S07]  /*21140*/  IABS R22, R22 ;  /* 0x0000001600167213 */ /* 0x000fce0000000000 */
[----:B------:R-:W-:Y:S01]  /*21150*/  I2F R2, R2 ;  /* 0x0000000200027306 */ /* 0x000fe20000201400 */
[-C--:B-1----:R-:W-:Y:S02]  /*21160*/  FMUL.FTZ R16, R17, R219.reuse ;  /* 0x000000db11107220 */ /* 0x082fe40000410000 */
[----:B------:R-:W-:-:S06]  /*21170*/  FMUL.FTZ R17, R18, R219 ;  /* 0x000000db12117220 */ /* 0x000fcc0000410000 */
[----:B------:R-:W1:Y:S01]  /*21180*/  MUFU.TANH R17, R17 ;  /* 0x0000001100117308 */ /* 0x000e620000002400 */
[----:B------:R-:W-:Y:S01]  /*21190*/  IMAD.MOV.U32 R23, RZ, RZ, R22 ;  /* 0x000000ffff177224 */ /* 0x000fe200078e0016 */
[----:B------:R-:W-:Y:S01]  /*211a0*/  IADD3 R22, R0, 0x8, RZ ;  /* 0x0000000800167810 */ /* 0x000fe20007ffe0ff */
[----:B------:R-:W-:-:S04]  /*211b0*/  IMAD.IADD R24, R240, 0x1, -R20 ;  /* 0x00000001f0187824 */ /* 0x000fc800078e0a14 */
[----:B------:R-:W-:Y:S01]  /*211c0*/  IMAD.IADD R25, R242, 0x1, -R22 ;  /* 0x00000001f2197824 */ /* 0x000fe200078e0a16 */
[----:B------:R-:W2:Y:S01]  /*211d0*/  I2F R21, R21 ;  /* 0x0000001500157306 */ /* 0x000ea20000201400 */
[----:B------:R-:W-:-:S03]  /*211e0*/  IABS R24, R24 ;  /* 0x0000001800187213 */ /* 0x000fc60000000000 */
[----:B------:R-:W-:Y:S01]  /*211f0*/  IABS R25, R25 ;  /* 0x0000001900197213 */ /* 0x000fe20000000000 */
[----:B-1----:R-:W-:Y:S02]  /*21200*/  FFMA.FTZ R2, -R239, R2, R17 ;  /* 0x00000002ef027223 */ /* 0x002fe40000010111 */
[-C--:B------:R-:W-:Y:S01]  /*21210*/  FMUL.FTZ R17, R19, R219.reuse ;  /* 0x000000db13117220 */ /* 0x080fe20000410000 */
[----:B------:R-:W-:Y:S01]  /*21220*/  I2F R23, R23 ;  /* 0x0000001700177306 */ /* 0x000fe20000201400 */
[----:B------:R-:W-:Y:S01]  /*21230*/  IMAD.MOV.U32 R34, RZ, RZ, R25 ;  /* 0x000000ffff227224 */ /* 0x000fe200078e0019 */
[----:B------:R-:W-:Y:S01]  /*21240*/  IADD3 R29, R0, 0x19, RZ ;  /* 0x00000019001d7810 */ /* 0x000fe20007ffe0ff */
[----:B------:R-:W-:-:S05]  /*21250*/  FMUL.FTZ R12, R12, R219 ;  /* 0x000000db0c0c7220 */ /* 0x000fca0000410000 */
[----:B------:R-:W1:Y:S01]  /*21260*/  MUFU.TANH R16, R16 ;  /* 0x0000001000107308 */ /* 0x000e620000002400 */
[----:B------:R-:W-:Y:S02]  /*21270*/  IMAD.IADD R26, R240, 0x1, -R22 ;  /* 0x00000001f01a7824 */ /* 0x000fe400078e0a16 */
[----:B------:R-:W-:-:S05]  /*21280*/  IMAD.IADD R18, R242, 0x1, -R29 ;  /* 0x00000001f2127824 */ /* 0x000fca00078e0a1d */
[----:B------:R-:W-:Y:S01]  /*21290*/  I2F R24, R24 ;  /* 0x0000001800187306 */ /* 0x000fe20000201400 */
[----:B------:R-:W-:-:S07]  /*212a0*/  IADD3 R25, R0, 0x9, RZ ;  /* 0x0000000900197810 */ /* 0x000fce0007ffe0ff */
[----:B------:R-:W3:Y:S01]  /*212b0*/  MUFU.TANH R17, R17 ;  /* 0x0000001100117308 */ /* 0x000ee20000002400 */
[----:B------:R-:W-:Y:S02]  /*212c0*/  ISETP.GE.AND P1, PT, R0, R245, PT ;  /* 0x000000f50000720c */ /* 0x000fe40003f26270 */
[----:B------:R-:W-:-:S05]  /*212d0*/  IABS R33, R26 ;  /* 0x0000001a00217213 */ /* 0x000fca0000000000 */
[----:B------:R-:W-:Y:S01]  /*212e0*/  I2F R34, R34 ;  /* 0x0000002200227306 */ /* 0x000fe20000201400 */
[----:B------:R-:W-:Y:S01]  /*212f0*/  IABS R18, R18 ;  /* 0x0000001200127213 */ /* 0x000fe20000000000 */
[----:B------:R-:W-:-:S06]  /*21300*/  IMAD.IADD R35, R240, 0x1, -R25 ;  /* 0x00000001f0237824 */ /* 0x000fcc00078e0a19 */
[----:B------:R-:W4:Y:S01]  /*21310*/  MUFU.TANH R12, R12 ;  /* 0x0000000c000c7308 */ /* 0x000f220000002400 */
[----:B--2---:R-:W-:Y:S01]  /*21320*/  FFMA.FTZ R21, -R239, R21, R184 ;  /* 0x00000015ef157223 */ /* 0x004fe200000101b8 */
[----:B------:R-:W-:Y:S01]  /*21330*/  ISETP.GE.OR P1, PT, R0, R241, !P1 ;  /* 0x000000f10000720c */ /* 0x000fe20004f26670 */
[-C--:B------:R-:W-:Y:S02]  /*21340*/  FMUL.FTZ R14, R14, R219.reuse ;  /* 0x000000db0e0e7220 */ /* 0x080fe40000410000 */
[----:B------:R-:W-:Y:S02]  /*21350*/  IMAD.IADD R26, R242, 0x1, -R25 ;  /* 0x00000001f21a7824 */ /* 0x000fe400078e0a19 */
[----:B------:R-:W-:Y:S01]  /*21360*/  FMUL.FTZ R13, R13, R219 ;  /* 0x000000db0d0d7220 */ /* 0x000fe20000410000 */
[----:B------:R-:W-:Y:S01]  /*21370*/  I2F R184, R18 ;  /* 0x0000001200b87306 */ /* 0x000fe20000201400 */
[C---:B------:R-:W-:Y:S01]  /*21380*/  IADD3 R28, R0.reuse, 0x11, RZ ;  /* 0x00000011001c7810 */ /* 0x040fe20007ffe0ff */
[----:B-1----:R-:W-:Y:S01]  /*21390*/  FFMA.FTZ R23, -R239, R23, R16 ;  /* 0x00000017ef177223 */ /* 0x002fe20000010110 */
[----:B------:R-:W-:-:S02]  /*213a0*/  IADD3 R166, R0, 0x10, RZ ;  /* 0x0000001000a67810 */ /* 0x000fc40007ffe0ff */
[----:B------:R-:W-:Y:S02]  /*213b0*/  IABS R35, R35 ;  /* 0x0000002300237213 */ /* 0x000fe40000000000 */
[----:B------:R-:W-:Y:S01]  /*213c0*/  FSEL R16, R21, -INF , !P1 ;  /* 0xff80000015107808 */ /* 0x000fe20004800000 */
[----:B------:R-:W-:Y:S01]  /*213d0*/  I2F R33, R33 ;  /* 0x0000002100217306 */ /* 0x000fe20000201400 */
[----:B------:R-:W-:Y:S02]  /*213e0*/  IABS R26, R26 ;  /* 0x0000001a001a7213 */ /* 0x000fe40000000000 */
[----:B------:R-:W-:-:S05]  /*213f0*/  ISETP.GE.AND P1, PT, R0, R244, PT ;  /* 0x000000f40000720c */ /* 0x000fca0003f26270 */
[----:B------:R-:W1:Y:S01]  /*21400*/  MUFU.TANH R18, R14 ;  /* 0x0000000e00127308 */ /* 0x000e620000002400 */
[----:B------:R-:W-:Y:S01]  /*21410*/  IMAD.IADD R32, R242, 0x1, -R28 ;  /* 0x00000001f2207824 */ /* 0x000fe200078e0a1c */
[----:B------:R-:W-:Y:S01]  /*21420*/  ISETP.GE.OR P1, PT, R0, R243, !P1 ;  /* 0x000000f30000720c */ /* 0x000fe20004f26670 */
[----:B------:R-:W-:-:S05]  /*21430*/  IMAD.IADD R165, R242, 0x1, -R166 ;  /* 0x00000001f2a57824 */ /* 0x000fca00078e0aa6 */
[----:B------:R3:W-:Y:S01]  /*21440*/  MUFU.TANH R19, R13 ;  /* 0x0000000d00137308 */ /* 0x0007e20000002400 */
[----:B------:R-:W-:Y:S01]  /*21450*/  IMAD.IADD R186, R240, 0x1, -R166 ;  /* 0x00000001f0ba7824 */ /* 0x000fe200078e0aa6 */
[C---:B------:R-:W-:Y:S02]  /*21460*/  ISETP.GE.AND P6, PT, R20.reuse, R245, PT ;  /* 0x000000f51400720c */ /* 0x040fe40003fc6270 */
[----:B------:R-:W-:-:S04]  /*21470*/  ISETP.GE.AND P2, PT, R20, R244, PT ;  /* 0x000000f41400720c */ /* 0x000fc80003f46270 */
[----:B------:R2:W-:Y:S01]  /*21480*/  I2F R185, R26 ;  /* 0x0000001a00b97306 */ /* 0x0005e20000201400 */
[----:B---3--:R-:W-:Y:S02]  /*21490*/  FFMA.FTZ R13, -R239, R24, R17 ;  /* 0x00000018ef0d7223 */ /* 0x008fe40000010111 */
[----:B------:R-:W-:-:S05]  /*214a0*/  FMUL.FTZ R17, R15, R219 ;  /* 0x000000db0f117220 */ /* 0x000fca0000410000 */
[----:B------:R-:W-:Y:S01]  /*214b0*/  I2F R35, R35 ;  /* 0x0000002300237306 */ /* 0x000fe20000201400 */
[----:B----4-:R-:W-:Y:S01]  /*214c0*/  FFMA.FTZ R15, -R239, R34, R12 ;  /* 0x00000022ef0f7223 */ /* 0x010fe2000001010c */
[----:B------:R-:W-:Y:S02]  /*214d0*/  IABS R32, R32 ;  /* 0x0000002000207213 */ /* 0x000fe40000000000 */
[----:B--2---:R-:W-:-:S04]  /*214e0*/  IADD3 R26, R0, 0x18, RZ ;  /* 0x00000018001a7810 */ /* 0x004fc80007ffe0ff */
[----:B------:R-:W2:Y:S01]  /*214f0*/  MUFU.TANH R12, R17 ;  /* 0x00000011000c7308 */ /* 0x000ea20000002400 */
[----:B------:R-:W-:Y:S01]  /*21500*/  FSEL R2, R2, -INF , !P1 ;  /* 0xff80000002027808 */ /* 0x000fe20004800000 */
[----:B------:R-:W-:Y:S01]  /*21510*/  FMUL.FTZ R9, R9, R219 ;  /* 0x000000db09097220 */ /* 0x000fe20000410000 */
[----:B------:R-:W-:Y:S01]  /*21520*/  IABS R165, R165 ;  /* 0x000000a500a57213 */ /* 0x000fe20000000000 */
[----:B------:R-:W-:Y:S01]  /*21530*/  IMAD.IADD R27, R242, 0x1, -R26 ;  /* 0x00000001f21b7824 */ /* 0x000fe200078e0a1a */
[----:B------:R-:W-:Y:S02]  /*21540*/  IABS R186, R186 ;  /* 0x000000ba00ba7213 */ /* 0x000fe40000000000 */
[----:B------:R-:W-:Y:S01]  /*21550*/  ISETP.GE.AND P1, PT, R22, R245, PT ;  /* 0x000000f51600720c */ /* 0x000fe20003f26270 */
[----:B------:R-:W-:Y:S01]  /*21560*/  FMUL.FTZ R8, R8, R219 ;  /* 0x000000db08087220 */ /* 0x000fe20000410000 */
[C---:B------:R-:W-:Y:S02]  /*21570*/  ISETP.GE.OR P6, PT, R20.reuse, R241, !P6 ;  /* 0x000000f11400720c */ /* 0x040fe400077c6670 */
[----:B------:R-:W-:Y:S01]  /*21580*/  ISETP.GE.OR P2, PT, R20, R243, !P2 ;  /* 0x000000f31400720c */ /* 0x000fe20005746670 */
[----:B------:R-:W-:Y:S01]  /*21590*/  FMUL.FTZ R20, R10, R219 ;  /* 0x000000db0a147220 */ /* 0x000fe20000410000 */
[----:B------:R-:W-:Y:S01]  /*215a0*/  ISETP.GE.OR P1, PT, R22, R241, !P1 ;  /* 0x000000f11600720c */ /* 0x000fe20004f26670 */
[----:B------:R-:W-:Y:S01]  /*215b0*/  IMAD.IADD R30, R240, 0x1, -R28 ;  /* 0x00000001f01e7824 */ /* 0x000fe200078e0a1c */
[----:B------:R-:W-:Y:S01]  /*215c0*/  I2F R32, R32 ;  /* 0x0000002000207306 */ /* 0x000fe20000201400 */
[----:B-1----:R-:W-:Y:S01]  /*215d0*/  FFMA.FTZ R33, -R239, R33, R18 ;  /* 0x00000021ef217223 */ /* 0x002fe20000010112 */
[----:B------:R-:W-:Y:S01]  /*215e0*/  IABS R27, R27 ;  /* 0x0000001b001b7213 */ /* 0x000fe20000000000 */
[----:B------:R-:W-:Y:S01]  /*215f0*/  FMUL.FTZ R11, R11, R219 ;  /* 0x000000db0b0b7220 */ /* 0x000fe20000410000 */
[----:B------:R-:W-:-:S04]  /*21600*/  FSEL R15, R15, -INF , !P1 ;  /* 0xff8000000f0f7808 */ /* 0x000fc80004800000 */
[----:B------:R-:W1:Y:S01]  /*21610*/  MUFU.TANH R9, R9 ;  /* 0x0000000900097308 */ /* 0x000e620000002400 */
[----:B------:R-:W-:Y:S01]  /*21620*/  IABS R30, R30 ;  /* 0x0000001e001e7213 */ /* 0x000fe20000000000 */
[----:B------:R-:W-:Y:S01]  /*21630*/  FMUL.FTZ R4, R4, R219 ;  /* 0x000000db04047220 */ /* 0x000fe20000410000 */
[----:B------:R-:W-:Y:S02]  /*21640*/  FSEL R14, R23, -INF , !P6 ;  /* 0xff800000170e7808 */ /* 0x000fe40007000000 */
[----:B------:R-:W-:-:S03]  /*21650*/  FSEL R13, R13, -INF , !P2 ;  /* 0xff8000000d0d7808 */ /* 0x000fc60005000000 */
[----:B------:R-:W-:Y:S01]  /*21660*/  I2F R165, R165 ;  /* 0x000000a500a57306 */ /* 0x000fe20000201400 */
[-C--:B------:R-:W-:Y:S02]  /*21670*/  ISETP.GE.AND P1, PT, R25, R244.reuse, PT ;  /* 0x000000f41900720c */ /* 0x080fe40003f26270 */
[----:B------:R-:W-:-:S05]  /*21680*/  ISETP.GE.AND P6, PT, R22, R244, PT ;  /* 0x000000f41600720c */ /* 0x000fca0003fc6270 */
[----:B------:R-:W-:Y:S01]  /*21690*/  I2F R186, R186 ;  /* 0x000000ba00ba7306 */ /* 0x000fe20000201400 */
[----:B------:R-:W-:Y:S01]  /*216a0*/  ISETP.GE.AND P2, PT, R25, R245, PT ;  /* 0x000000f51900720c */ /* 0x000fe20003f46270 */
[----:B--2---:R-:W-:-:S06]  /*216b0*/  FFMA.FTZ R12, -R239, R35, R12 ;  /* 0x00000023ef0c7223 */ /* 0x004fcc000001010c */
[----:B------:R-:W2:Y:S01]  /*216c0*/  MUFU.TANH R18, R8 ;  /* 0x0000000800127308 */ /* 0x000ea20000002400 */
[----:B------:R-:W-:-:S07]  /*216d0*/  IMAD.IADD R187, R240, 0x1, -R29 ;  /* 0x00000001f0bb7824 */ /* 0x000fce00078e0a1d */
[----:B------:R-:W3:Y:S01]  /*216e0*/  MUFU.TANH R17, R20 ;  /* 0x0000001400117308 */ /* 0x000ee20000002400 */
[----:B------:R-:W-:Y:S01]  /*216f0*/  ISETP.GE.OR P1, PT, R25, R243, !P1 ;  /* 0x000000f31900720c */ /* 0x000fe20004f26670 */
[----:B------:R-:W-:Y:S01]  /*21700*/  FFMA.FTZ R19, -R239, R185, R19 ;  /* 0x000000b9ef137223 */ /* 0x000fe20000010113 */
[----:B------:R-:W-:-:S05]  /*21710*/  ISETP.GE.OR P6, PT, R22, R243, !P6 ;  /* 0x000000f31600720c */ /* 0x000fca00077c6670 */
[----:B------:R4:W-:Y:S01]  /*21720*/  I2F R31, R27 ;  /* 0x0000001b001f7306 */ /* 0x0009e20000201400 */
[----:B------:R-:W-:Y:S02]  /*21730*/  ISETP.GE.OR P2, PT, R25, R241, !P2 ;  /* 0x000000f11900720c */ /* 0x000fe40005746670 */
[----:B------:R-:W-:-:S05]  /*21740*/  FSEL R12, R12, -INF , !P1 ;  /* 0xff8000000c0c7808 */ /* 0x000fca0004800000 */
[----:B------:R5:W-:Y:S01]  /*21750*/  MUFU.TANH R185, R4 ;  /* 0x0000000400b97308 */ /* 0x000be20000002400 */
[----:B------:R-:W-:Y:S01]  /*21760*/  IABS R187, R187 ;  /* 0x000000bb00bb7213 */ /* 0x000fe20000000000 */
[----:B----4-:R-:W-:-:S06]  /*21770*/  IMAD.IADD R27, R240, 0x1, -R26 ;  /* 0x00000001f01b7824 */ /* 0x010fcc00078e0a1a */
[----:B------:R-:W-:Y:S01]  /*21780*/  I2F R30, R30 ;  /* 0x0000001e001e7306 */ /* 0x000fe20000201400 */
[----:B------:R-:W-:Y:S02]  /*21790*/  FSEL R8, R33, -INF , !P6 ;  /* 0xff80000021087808 */ /* 0x000fe40007000000 */
[----:B------:R-:W-:Y:S01]  /*217a0*/  IABS R27, R27 ;  /* 0x0000001b001b7213 */ /* 0x000fe20000000000 */
[----:B-----5:R-:W-:-:S04]  /*217b0*/  FMUL.FTZ R4, R5, R219 ;  /* 0x000000db05047220 */ /* 0x020fc80000410000 */
[----:B------:R-:W4:Y:S01]  /*217c0*/  MUFU.TANH R11, R11 ;  /* 0x0000000b000b7308 */ /* 0x000f220000002400 */
[-C--:B------:R-:W-:Y:S01]  /*217d0*/  FMUL.FTZ R5, R6, R219.reuse ;  /* 0x000000db06057220 */ /* 0x080fe20000410000 */
[----:B------:R-:W-:Y:S01]  /*217e0*/  FSEL R10, R19, -INF , !P2 ;  /* 0xff800000130a7808 */ /* 0x000fe20005000000 */
[----:B------:R-:W-:Y:S01]  /*217f0*/  FMUL.FTZ R6, R7, R219 ;  /* 0x000000db07067220 */ /* 0x000fe20000410000 */
[-C--:B------:R-:W-:Y:S02]  /*21800*/  ISETP.GE.AND P1, PT, R28, R245.reuse, PT ;  /* 0x000000f51c00720c */ /* 0x080fe40003f26270 */
[----:B------:R-:W-:Y:S02]  /*21810*/  IADD3 R252, R0, 0x20, RZ ;  /* 0x0000002000fc7810 */ /* 0x000fe40007ffe0ff */
[C---:B------:R-:W-:Y:S02]  /*21820*/  ISETP.GE.AND P6, PT, R166.reuse, R245, PT ;  /* 0x000000f5a600720c */ /* 0x040fe40003fc6270 */
[----:B------:R-:W-:Y:S01]  /*21830*/  ISETP.GE.AND P2, PT, R166, R244, PT ;  /* 0x000000f4a600720c */ /* 0x000fe20003f46270 */
[C---:B-1----:R-:W-:Y:S01]  /*21840*/  FFMA.FTZ R9, -R239.reuse, R32, R9 ;  /* 0x00000020ef097223 */ /* 0x042fe20000010109 */
[----:B------:R-:W-:Y:S01]  /*21850*/  I2F R27, R27 ;  /* 0x0000001b001b7306 */ /* 0x000fe20000201400 */
[C---:B--2---:R-:W-:Y:S01]  /*21860*/  FFMA.FTZ R18, -R239.reuse, R165, R18 ;  /* 0x000000a5ef127223 */ /* 0x044fe20000010112 */
[-C--:B------:R-:W-:Y:S01]  /*21870*/  ISETP.GE.OR P1, PT, R28, R241.reuse, !P1 ;  /* 0x000000f11c00720c */ /* 0x080fe20004f26670 */
[----:B---3--:R-:W-:Y:S01]  /*21880*/  FFMA.FTZ R186, -R239, R186, R17 ;  /* 0x000000baefba7223 */ /* 0x008fe20000010111 */
[----:B------:R-:W-:Y:S01]  /*21890*/  ISETP.GE.OR P6, PT, R166, R241, !P6 ;  /* 0x000000f1a600720c */ /* 0x000fe200077c6670 */
[----:B------:R-:W-:Y:S01]  /*218a0*/  IMAD.IADD R20, R240, 0x1, -R252 ;  /* 0x00000001f0147824 */ /* 0x000fe200078e0afc */
[----:B------:R-:W-:-:S02]  /*218b0*/  ISETP.GE.OR P2, PT, R166, R243, !P2 ;  /* 0x000000f3a600720c */ /* 0x000fc40005746670 */
[----:B------:R-:W1:Y:S01]  /*218c0*/  MUFU.TANH R5, R5 ;  /* 0x0000000500057308 */ /* 0x000e620000002400 */
[----:B------:R-:W-:Y:S01]  /*218d0*/  FSEL R191, R9, -INF , !P1 ;  /* 0xff80000009bf7808 */ /* 0x000fe20004800000 */
[----:B------:R-:W-:Y:S01]  /*218e0*/  FMUL.FTZ R9, R182, R219 ;  /* 0x000000dbb6097220 */ /* 0x000fe20000410000 */
[----:B------:R-:W-:Y:S02]  /*218f0*/  IADD3 R220, R0, 0x21, RZ ;  /* 0x0000002100dc7810 */ /* 0x000fe40007ffe0ff */
[----:B------:R-:W-:-:S03]  /*21900*/  FSEL R192, R18, -INF , !P6 ;  /* 0xff80000012c07808 */ /* 0x000fc60007000000 */
[----:B------:R-:W-:Y:S01]  /*21910*/  I2F R187, R187 ;  /* 0x000000bb00bb7306 */ /* 0x000fe20000201400 */
[----:B------:R-:W-:Y:S02]  /*21920*/  FSEL R186, R186, -INF , !P2 ;  /* 0xff800000baba7808 */ /* 0x000fe40005000000 */
[----:B------:R-:W-:-:S05]  /*21930*/  ISETP.GE.AND P6, PT, R28, R244, PT ;  /* 0x000000f41c00720c */ /* 0x000fca0003fc6270 */
[----:B------:R-:W2:Y:S01]  /*21940*/  MUFU.TANH R4, R4 ;  /* 0x0000000400047308 */ /* 0x000ea20000002400 */
[----:B------:R-:W-:Y:S02]  /*21950*/  ISETP.GE.AND P2, PT, R26, R245, PT ;  /* 0x000000f51a00720c */ /* 0x000fe40003f46270 */
[----:B------:R-:W-:-:S05]  /*21960*/  IABS R20, R20 ;  /* 0x0000001400147213 */ /* 0x000fca0000000000 */
[----:B------:R-:W3:Y:S01]  /*21970*/  MUFU.TANH R6, R6 ;  /* 0x0000000600067308 */ /* 0x000ee20000002400 */
[C---:B----4-:R-:W-:Y:S01]  /*21980*/  FFMA.FTZ R11, -R239.reuse, R30, R11 ;  /* 0x0000001eef0b7223 */ /* 0x050fe2000001010b */
[----:B------:R-:W-:Y:S01]  /*21990*/  ISETP.GE.OR P6, PT, R28, R243, !P6 ;  /* 0x000000f31c00720c */ /* 0x000fe200077c6670 */
[----:B------:R-:W-:Y:S01]  /*219a0*/  FFMA.FTZ R31, -R239, R31, R185 ;  /* 0x0000001fef1f7223 */ /* 0x000fe200000101b9 */
[----:B------:R-:W-:Y:S01]  /*219b0*/  ISETP.GE.OR P2, PT, R26, R241, !P2 ;  /* 0x000000f11a00720c */ /* 0x000fe20005746670 */
[----:B------:R-:W-:Y:S01]  /*219c0*/  IMAD.IADD R19, R242, 0x1, -R220 ;  /* 0x00000001f2137824 */ /* 0x000fe200078e0adc */
[----:B------:R-:W-:Y:S02]  /*219d0*/  IADD3 R193, R0, 0x28, RZ ;  /* 0x0000002800c17810 */ /* 0x000fe40007ffe0ff */
[----:B------:R-:W-:Y:S01]  /*219e0*/  I2F R194, R20 ;  /* 0x0000001400c27306 */ /* 0x000fe20000201400 */
[----:B------:R-:W-:Y:S01]  /*219f0*/  ISETP.GE.AND P1, PT, R26, R244, PT ;  /* 0x000000f41a00720c */ /* 0x000fe20003f26270 */
[----:B------:R-:W-:Y:S01]  /*21a00*/  FMUL.FTZ R7, R181, R219 ;  /* 0x000000dbb5077220 */ /* 0x000fe20000410000 */
[----:B------:R-:W-:Y:S01]  /*21a10*/  FSEL R185, R11, -INF , !P6 ;  /* 0xff8000000bb97808 */ /* 0x000fe20007000000 */
[----:B------:R-:W-:Y:S01]  /*21a20*/  IMAD.IADD R32, R242, 0x1, -R252 ;  /* 0x00000001f2207824 */ /* 0x000fe200078e0afc */
[----:B------:R-:W-:-:S03]  /*21a30*/  FSEL R190, R31, -INF , !P2 ;  /* 0xff8000001fbe7808 */ /* 0x000fc60005000000 */
[----:B------:R-:W4:Y:S01]  /*21a40*/  MUFU.TANH R9, R9 ;  /* 0x0000000900097308 */ /* 0x000f220000002400 */
[----:B------:R-:W-:Y:S01]  /*21a50*/  IABS R18, R19 ;  /* 0x0000001300127213 */ /* 0x000fe20000000000 */
[----:B------:R-:W-:Y:S01]  /*21a60*/  IMAD.IADD R189, R242, 0x1, -R193 ;  /* 0x00000001f2bd7824 */ /* 0x000fe200078e0ac1 */
[----:B------:R-:W-:Y:S01]  /*21a70*/  ISETP.GE.AND P6, PT, R29, R245, PT ;  /* 0x000000f51d00720c */ /* 0x000fe20003fc6270 */
[----:B-1----:R-:W-:Y:S01]  /*21a80*/  FFMA.FTZ R5, -R239, R27, R5 ;  /* 0x0000001bef057223 */ /* 0x002fe20000010105 */
[----:B------:R-:W-:Y:S01]  /*21a90*/  ISETP.GE.AND P2, PT, R29, R244, PT ;  /* 0x000000f41d00720c */ /* 0x000fe20003f46270 */
[----:B------:R-:W-:Y:S01]  /*21aa0*/  IMAD.IADD R188, R240, 0x1, -R220 ;  /* 0x00000001f0bc7824 */ /* 0x000fe200078e0adc */
[----:B------:R-:W-:Y:S01]  /*21ab0*/  ISETP.GE.OR P1, PT, R26, R243, !P1 ;  /* 0x000000f31a00720c */ /* 0x000fe20004f26670 */
[----:B------:R-:W-:Y:S01]  /*21ac0*/  FMUL.FTZ R30, R180, R219 ;  /* 0x000000dbb41e7220 */ /* 0x000fe20000410000 */
[----:B------:R-:W-:Y:S01]  /*21ad0*/  IABS R32, R32 ;  /* 0x0000002000207213 */ /* 0x000fe20000000000 */
[C---:B--2---:R-:W-:Y:S01]  /*21ae0*/  FFMA.FTZ R184, -R239.reuse, R184, R4 ;  /* 0x000000b8efb87223 */ /* 0x044fe20000010104 */
[----:B------:R-:W-:Y:S01]  /*21af0*/  I2F R195, R18 ;  /* 0x0000001200c37306 */ /* 0x000fe20000201400 */
[----:B---3--:R-:W-:Y:S01]  /*21b00*/  FFMA.FTZ R11, -R239, R187, R6 ;  /* 0x000000bbef0b7223 */ /* 0x008fe20000010106 */
[C---:B------:R-:W-:Y:S01]  /*21b10*/  ISETP.GE.OR P6, PT, R29.reuse, R241, !P6 ;  /* 0x000000f11d00720c */ /* 0x040fe200077c6670 */
[----:B------:R-:W-:Y:S01]  /*21b20*/  IMAD.IADD R34, R240, 0x1, -R193 ;  /* 0x00000001f0227824 */ /* 0x000fe200078e0ac1 */
[----:B------:R-:W-:Y:S01]  /*21b30*/  ISETP.GE.OR P2, PT, R29, R243, !P2 ;  /* 0x000000f31d00720c */ /* 0x000fe20005746670 */
[----:B------:R-:W-:Y:S01]  /*21b40*/  FMUL.FTZ R6, R176, R219 ;  /* 0x000000dbb0067220 */ /* 0x000fe20000410000 */
[----:B------:R-:W-:-:S02]  /*21b50*/  IADD3 R166, R0, 0x29, RZ ;  /* 0x0000002900a67810 */ /* 0x000fc40007ffe0ff */
[----:B------:R-:W1:Y:S01]  /*21b60*/  MUFU.TANH R7, R7 ;  /* 0x0000000700077308 */ /* 0x000e620000002400 */
[----:B------:R-:W-:Y:S02]  /*21b70*/  IABS R189, R189 ;  /* 0x000000bd00bd7213 */ /* 0x000fe40000000000 */
[----:B------:R-:W-:Y:S01]  /*21b80*/  FSEL R176, R5, -INF , !P1 ;  /* 0xff80000005b07808 */ /* 0x000fe20004800000 */
[-C--:B------:R-:W-:Y:S01]  /*21b90*/  FMUL.FTZ R5, R177, R219.reuse ;  /* 0x000000dbb1057220 */ /* 0x080fe20000410000 */
[----:B------:R-:W-:Y:S01]  /*21ba0*/  IABS R188, R188 ;  /* 0x000000bc00bc7213 */ /* 0x000fe20000000000 */
[-C--:B------:R-:W-:Y:S01]  /*21bb0*/  FMUL.FTZ R183, R183, R219.reuse ;  /* 0x000000dbb7b77220 */ /* 0x080fe20000410000 */
[----:B------:R-:W-:Y:S01]  /*21bc0*/  IADD3 R28, R0, 0x30, RZ ;  /* 0x00000030001c7810 */ /* 0x000fe20007ffe0ff */
[----:B------:R-:W-:Y:S01]  /*21bd0*/  MUFU.TANH R30, R30 ;  /* 0x0000001e001e7308 */ /* 0x000fe20000002400 */
[----:B------:R-:W-:Y:S02]  /*21be0*/  FSEL R187, R184, -INF , !P6 ;  /* 0xff800000b8bb7808 */ /* 0x000fe40007000000 */
[----:B------:R-:W-:Y:S01]  /*21bf0*/  FSEL R177, R11, -INF , !P2 ;  /* 0xff8000000bb17808 */ /* 0x000fe20005000000 */
[----:B------:R-:W-:Y:S01]  /*21c00*/  FMUL.FTZ R11, R178, R219 ;  /* 0x000000dbb20b7220 */ /* 0x000fe20000410000 */
[----:B------:R-:W-:Y:S01]  /*21c10*/  IABS R34, R34 ;  /* 0x0000002200227213 */ /* 0x000fe20000000000 */
[----:B------:R-:W-:Y:S01]  /*21c20*/  IMAD.IADD R33, R240, 0x1, -R166 ;  /* 0x00000001f0217824 */ /* 0x000fe200078e0aa6 */
[----:B------:R-:W-:Y:S01]  /*21c30*/  ISETP.GE.AND P6, PT, R252, R244, PT ;  /* 0x000000f4fc00720c */ /* 0x000fe20003fc6270 */
[----:B------:R-:W2:Y:S01]  /*21c40*/  I2F R32, R32 ;  /* 0x0000002000207306 */ /* 0x000ea20000201400 */
[----:B----4-:R-:W-:Y:S01]  /*21c50*/  FFMA.FTZ R9, -R239, R194, R9 ;  /* 0x000000c2ef097223 */ /* 0x010fe20000010109 */
[----:B------:R-:W-:Y:S01]  /*21c60*/  IADD3 R25, R0, 0x31, RZ ;  /* 0x0000003100197810 */ /* 0x000fe20007ffe0ff */
[----:B------:R-:W-:Y:S01]  /*21c70*/  IMAD.IADD R35, R242, 0x1, -R28 ;  /* 0x00000001f2237824 */ /* 0x000fe200078e0a1c */
[----:B------:R-:W-:-:S04]  /*21c80*/  ISETP.GE.OR P6, PT, R252, R243, !P6 ;  /* 0x000000f3fc00720c */ /* 0x000fc800077c6670 */
[----:B------:R-:W-:Y:S01]  /*21c90*/  I2F R189, R189 ;  /* 0x000000bd00bd7306 */ /* 0x000fe20000201400 */
[----:B------:R-:W-:Y:S01]  /*21ca0*/  IABS R33, R33 ;  /* 0x0000002100217213 */ /* 0x000fe20000000000 */
[----:B------:R-:W-:Y:S01]  /*21cb0*/  IMAD.IADD R165, R242, 0x1, -R166 ;  /* 0x00000001f2a57824 */ /* 0x000fe200078e0aa6 */
[----:B------:R-:W-:-:S05]  /*21cc0*/  FSEL R180, R9, -INF , !P6 ;  /* 0xff80000009b47808 */ /* 0x000fca0007000000 */
[----:B------:R-:W3:Y:S01]  /*21cd0*/  MUFU.TANH R6, R6 ;  /* 0x0000000600067308 */ /* 0x000ee20000002400 */
[----:B------:R-:W-:Y:S01]  /*21ce0*/  FMUL.FTZ R179, R179, R219 ;  /* 0x000000dbb3b37220 */ /* 0x000fe20000410000 */
[----:B------:R-:W-:Y:S01]  /*21cf0*/  IABS R35, R35 ;  /* 0x0000002300237213 */ /* 0x000fe20000000000 */
[----:B------:R-:W-:-:S05]  /*21d00*/  FMUL.FTZ R9, R172, R219 ;  /* 0x000000dbac097220 */ /* 0x000fca0000410000 */
[----:B------:R-:W-:Y:S01]  /*21d10*/  I2F R188, R188 ;  /* 0x000000bc00bc7306 */ /* 0x000fe20000201400 */
[----:B------:R-:W-:Y:S01]  /*21d20*/  IMAD.IADD R24, R242, 0x1, -R25 ;  /* 0x00000001f2187824 */ /* 0x000fe200078e0a19 */
[----:B------:R-:W-:-:S06]  /*21d30*/  ISETP.GE.AND P2, PT, R220, R245, PT ;  /* 0x000000f5dc00720c */ /* 0x000fcc0003f46270 */
[----:B------:R3:W4:Y:S01]  /*21d40*/  MUFU.TANH R4, R183 ;  /* 0x000000b700047308 */ /* 0x0007220000002400 */
[----:B-1----:R-:W-:Y:S01]  /*21d50*/  FFMA.FTZ R184, -R239, R195, R7 ;  /* 0x000000c3efb87223 */ /* 0x002fe20000010107 */
[----:B------:R-:W-:-:S06]  /*21d60*/  IABS R165, R165 ;  /* 0x000000a500a57213 */ /* 0x000fcc0000000000 */
[----:B------:R-:W-:Y:S01]  /*21d70*/  I2F R34, R34 ;  /* 0x0000002200227306 */ /* 0x000fe20000201400 */
[----:B------:R-:W-:-:S07]  /*21d80*/  ISETP.GE.AND P1, PT, R252, R245, PT ;  /* 0x000000f5fc00720c */ /* 0x000fce0003f26270 */
[----:B------:R-:W1:Y:S01]  /*21d90*/  MUFU.TANH R11, R11 ;  /* 0x0000000b000b7308 */ /* 0x000e620000002400 */
[----:B------:R-:W-:Y:S02]  /*21da0*/  IADD3 R17, R0, 0x38, RZ ;  /* 0x0000003800117810 */ /* 0x000fe40007ffe0ff */
[----:B------:R-:W-:Y:S01]  /*21db0*/  ISETP.GE.OR P2, PT, R220, R241, !P2 ;  /* 0x000000f1dc00720c */ /* 0x000fe20005746670 */
[----:B--2---:R-:W-:Y:S01]  /*21dc0*/  FFMA.FTZ R30, -R239, R32, R30 ;  /* 0x00000020ef1e7223 */ /* 0x004fe2000001011e */
[----:B------:R-:W-:-:S03]  /*21dd0*/  IABS R24, R24 ;  /* 0x0000001800187213 */ /* 0x000fc60000000000 */
[----:B------:R-:W-:Y:S01]  /*21de0*/  I2F R33, R33 ;  /* 0x0000002100217306 */ /* 0x000fe20000201400 */
[----:B------:R-:W-:Y:S01]  /*21df0*/  ISETP.GE.AND P6, PT, R193, R245, PT ;  /* 0x000000f5c100720c */ /* 0x000fe20003fc6270 */
[----:B------:R-:W-:Y:S01]  /*21e00*/  IMAD.IADD R21, R240, 0x1, -R28 ;  /* 0x00000001f0157824 */ /* 0x000fe200078e0a1c */
[----:B------:R-:W-:-:S05]  /*21e10*/  ISETP.GE.OR P1, PT, R252, R241, !P1 ;  /* 0x000000f1fc00720c */ /* 0x000fca0004f26670 */
[----:B------:R2:W5:Y:S01]  /*21e20*/  MUFU.TANH R7, R179 ;  /* 0x000000b300077308 */ /* 0x0005620000002400 */
[----:B------:R-:W-:Y:S01]  /*21e30*/  FMUL.FTZ R173, R173, R219 ;  /* 0x000000dbadad7220 */ /* 0x000fe20000410000 */
[----:B------:R-:W-:Y:S01]  /*21e40*/  FSEL R184, R184, -INF , !P2 ;  /* 0xff800000b8b87808 */ /* 0x000fe20005000000 */
[----:B------:R-:W-:Y:S01]  /*21e50*/  IMAD.IADD R18, R240, 0x1, -R17 ;  /* 0x00000001f0127824 */ /* 0x000fe200078e0a11 */
[----:B------:R-:W-:-:S04]  /*21e60*/  ISETP.GE.AND P2, PT, R193, R244, PT ;  /* 0x000000f4c100720c */ /* 0x000fc80003f46270 */
[----:B------:R-:W-:Y:S01]  /*21e70*/  I2F R35, R35 ;  /* 0x0000002300237306 */ /* 0x000fe20000201400 */
[----:B---3--:R-:W-:Y:S01]  /*21e80*/  FFMA.FTZ R183, -R239, R189, R6 ;  /* 0x000000bdefb77223 */ /* 0x008fe20000010106 */
[----:B------:R-:W-:Y:S01]  /*21e90*/  ISETP.GE.OR P6, PT, R193, R241, !P6 ;  /* 0x000000f1c100720c */ /* 0x000fe200077c6670 */
[----:B----4-:R-:W-:-:S05]  /*21ea0*/  FFMA.FTZ R178, -R239, R188, R4 ;  /* 0x000000bcefb27223 */ /* 0x010fca0000010104 */
[----:B------:R-:W3:Y:S01]  /*21eb0*/  MUFU.TANH R9, R9 ;  /* 0x0000000900097308 */ /* 0x000ee20000002400 */
[----:B------:R-:W-:Y:S01]  /*21ec0*/  FSEL R182, R30, -INF , !P1 ;  /* 0xff8000001eb67808 */ /* 0x000fe20004800000 */
[----:B------:R-:W-:Y:S01]  /*21ed0*/  FMUL.FTZ R6, R174, R219 ;  /* 0x000000dbae067220 */ /* 0x000fe20000410000 */
[----:B------:R-:W-:Y:S01]  /*21ee0*/  IABS R21, R21 ;  /* 0x0000001500157213 */ /* 0x000fe20000000000 */
[----:B-1----:R-:W-:-:S04]  /*21ef0*/  FFMA.FTZ R11, -R239, R34, R11 ;  /* 0x00000022ef0b7223 */ /* 0x002fc8000001010b */
[----:B------:R-:W-:Y:S01]  /*21f00*/  I2F R165, R165 ;  /* 0x000000a500a57306 */ /* 0x000fe20000201400 */
[----:B------:R-:W-:Y:S01]  /*21f10*/  ISETP.GE.AND P1, PT, R220, R244, PT ;  /* 0x000000f4dc00720c */ /* 0x000fe20003f26270 */
[----:B------:R-:W-:Y:S01]  /*21f20*/  FMUL.FTZ R170, R170, R219 ;  /* 0x000000dbaaaa7220 */ /* 0x000fe20000410000 */
[----:B------:R-:W-:-:S05]  /*21f30*/  ISETP.GE.OR P2, PT, R193, R243, !P2 ;  /* 0x000000f3c100720c */ /* 0x000fca0005746670 */
[----:B------:R-:W1:Y:S01]  /*21f40*/  MUFU.TANH R5, R5 ;  /* 0x0000000500057308 */ /* 0x000e620000002400 */
[----:B------:R-:W-:Y:S02]  /*21f50*/  IABS R18, R18 ;  /* 0x0000001200127213 */ /* 0x000fe40000000000 */
[----:B------:R-:W-:-:S05]  /*21f60*/  FSEL R183, R183, -INF , !P6 ;  /* 0xff800000b7b77808 */ /* 0x000fca0007000000 */
[----:B------:R-:W-:Y:S01]  /*21f70*/  I2F R24, R24 ;  /* 0x0000001800187306 */ /* 0x000fe20000201400 */
[----:B------:R-:W-:Y:S01]  /*21f80*/  ISETP.GE.AND P6, PT, R166, R244, PT ;  /* 0x000000f4a600720c */ /* 0x000fe20003fc6270 */
[----:B------:R-:W-:Y:S01]  /*21f90*/  IMAD.IADD R20, R240, 0x1, -R25 ;  /* 0x00000001f0147824 */ /* 0x000fe200078e0a19 */
[----:B------:R-:W-:-:S05]  /*21fa0*/  ISETP.GE.OR P1, PT, R220, R243, !P1 ;  /* 0x000000f3dc00720c */ /* 0x000fca0004f26670 */
[----:B------:R-:W4:Y:S01]  /*21fb0*/  MUFU.TANH R4, R173 ;  /* 0x000000ad00047308 */ /* 0x000f220000002400 */
[----:B------:R-:W-:Y:S01]  /*21fc0*/  IMAD.IADD R23, R242, 0x1, -R17 ;  /* 0x00000001f2177824 */ /* 0x000fe200078e0a11 */
[----:B--2---:R-:W-:Y:S01]  /*21fd0*/  FSEL R179, R11, -INF , !P2 ;  /* 0xff8000000bb37808 */ /* 0x004fe20005000000 */
[----:B-----5:R-:W-:Y:S01]  /*21fe0*/  FFMA.FTZ R7, -R239, R33, R7 ;  /* 0x00000021ef077223 */ /* 0x020fe20000010107 */
[----:B------:R-:W-:Y:S02]  /*21ff0*/  ISETP.GE.AND P2, PT, R28, R245, PT ;  /* 0x000000f51c00720c */ /* 0x000fe40003f46270 */
[----:B------:R-:W-:Y:S02]  /*22000*/  ISETP.GE.OR P6, PT, R166, R243, !P6 ;  /* 0x000000f3a600720c */ /* 0x000fe400077c6670 */
[----:B------:R-:W-:Y:S01]  /*22010*/  I2F R21, R21 ;  /* 0x0000001500157306 */ /* 0x000fe20000201400 */
[----:B------:R-:W-:Y:S01]  /*22020*/  IADD3 R22, R0, 0x39, RZ ;  /* 0x0000003900167810 */ /* 0x000fe20007ffe0ff */
[----:B------:R-:W-:Y:S01]  /*22030*/  FMUL.FTZ R175, R175, R219 ;  /* 0x000000dbafaf7220 */ /* 0x000fe20000410000 */
[----:B------:R-:W-:Y:S01]  /*22040*/  FSEL R178, R178, -INF , !P1 ;  /* 0xff800000b2b27808 */ /* 0x000fe20004800000 */
[----:B---3--:R-:W-:Y:S01]  /*22050*/  FFMA.FTZ R9, -R239, R35, R9 ;  /* 0x00000023ef097223 */ /* 0x008fe20000010109 */
[----:B------:R-:W-:-:S03]  /*22060*/  IABS R20, R20 ;  /* 0x0000001400147213 */ /* 0x000fc60000000000 */
[----:B------:R-:W2:Y:S01]  /*22070*/  MUFU.TANH R6, R6 ;  /* 0x0000000600067308 */ /* 0x000ea20000002400 */
[----:B------:R-:W-:Y:S02]  /*22080*/  IABS R23, R23 ;  /* 0x0000001700177213 */ /* 0x000fe40000000000 */
[----:B------:R-:W-:Y:S01]  /*22090*/  ISETP.GE.AND P1, PT, R166, R245, PT ;  /* 0x000000f5a600720c */ /* 0x000fe20003f26270 */
[----:B------:R-:W-:Y:S01]  /*220a0*/  FMUL.FTZ R168, R168, R219 ;  /* 0x000000dba8a87220 */ /* 0x000fe20000410000 */
[----:B------:R-:W-:-:S03]  /*220b0*/  ISETP.GE.OR P2, PT, R28, R241, !P2 ;  /* 0x000000f11c00720c */ /* 0x000fc60005746670 */
[----:B------:R-:W-:Y:S01]  /*220c0*/  I2F R18, R18 ;  /* 0x0000001200127306 */ /* 0x000fe20000201400 */
[----:B------:R-:W-:Y:S01]  /*220d0*/  FSEL R27, R7, -INF , !P6 ;  /* 0xff800000071b7808 */ /* 0x000fe20007000000 */
[----:B-1----:R-:W-:Y:S01]  /*220e0*/  FFMA.FTZ R5, -R239, R165, R5 ;  /* 0x000000a5ef057223 */ /* 0x002fe20000010105 */
[----:B------:R-:W-:-:S05]  /*220f0*/  ISETP.GE.AND P6, PT, R25, R245, PT ;  /* 0x000000f51900720c */ /* 0x000fca0003fc6270 */
[----:B------:R-:W1:Y:S01]  /*22100*/  MUFU.TANH R170, R170 ;  /* 0x000000aa00aa7308 */ /* 0x000e620000002400 */
[--C-:B------:R-:W-:Y:S01]  /*22110*/  IMAD.IADD R19, R242, 0x1, -R22.reuse ;  /* 0x00000001f2137824 */ /* 0x100fe200078e0a16 */
[-C--:B------:R-:W-:Y:S01]  /*22120*/  ISETP.GE.OR P1, PT, R166, R241.reuse, !P1 ;  /* 0x000000f1a600720c */ /* 0x080fe20004f26670 */
[----:B------:R-:W-:Y:S01]  /*22130*/  IMAD.IADD R0, R240, 0x1, -R22 ;  /* 0x00000001f0007824 */ /* 0x000fe200078e0a16 */
[----:B------:R-:W-:Y:S01]  /*22140*/  FSEL R26, R9, -INF , !P2 ;  /* 0xff800000091a7808 */ /* 0x000fe20005000000 */
[----:B----4-:R-:W-:Y:S01]  /*22150*/  FFMA.FTZ R4, -R239, R24, R4 ;  /* 0x00000018ef047223 */ /* 0x010fe20000010104 */
[C---:B------:R-:W-:Y:S02]  /*22160*/  ISETP.GE.AND P2, PT, R25.reuse, R244, PT ;  /* 0x000000f41900720c */ /* 0x040fe40003f46270 */
[----:B------:R-:W-:Y:S01]  /*22170*/  I2F R20, R20 ;  /* 0x0000001400147306 */ /* 0x000fe20000201400 */
[----:B------:R-:W-:Y:S01]  /*22180*/  ISETP.GE.OR P6, PT, R25, R241, !P6 ;  /* 0x000000f11900720c */ /* 0x000fe200077c6670 */
[-C--:B------:R-:W-:Y:S01]  /*22190*/  FMUL.FTZ R171, R171, R219.reuse ;  /* 0x000000dbabab7220 */ /* 0x080fe20000410000 */
[----:B------:R-:W-:Y:S01]  /*221a0*/  FSEL R181, R5, -INF , !P1 ;  /* 0xff80000005b57808 */ /* 0x000fe20004800000 */
[----:B------:R-:W-:Y:S01]  /*221b0*/  FMUL.FTZ R5, R169, R219 ;  /* 0x000000dba9057220 */ /* 0x000fe20000410000 */
[----:B------:R-:W-:-:S03]  /*221c0*/  IABS R19, R19 ;  /* 0x0000001300137213 */ /* 0x000fc60000000000 */
[----:B------:R-:W-:Y:S01]  /*221d0*/  I2F R23, R23 ;  /* 0x0000001700177306 */ /* 0x000fe20000201400 */
[----:B------:R-:W-:Y:S02]  /*221e0*/  IABS R0, R0 ;  /* 0x0000000000007213 */ /* 0x000fe40000000000 */
[----:B------:R-:W-:-:S05]  /*221f0*/  ISETP.GE.AND P1, PT, R28, R244, PT ;  /* 0x000000f41c00720c */ /* 0x000fca0003f26270 */
[----:B------:R-:W3:Y:S01]  /*22200*/  MUFU.TANH R175, R175 ;  /* 0x000000af00af7308 */ /* 0x000ee20000002400 */
[----:B------:R-:W-:Y:S02]  /*22210*/  ISETP.GE.OR P2, PT, R25, R243, !P2 ;  /* 0x000000f31900720c */ /* 0x000fe40005746670 */
[----:B------:R-:W-:-:S05]  /*22220*/  FSEL R25, R4, -INF , !P6 ;  /* 0xff80000004197808 */ /* 0x000fca0007000000 */
[----:B------:R-:W4:Y:S01]  /*22230*/  MUFU.TANH R11, R168 ;  /* 0x000000a8000b7308 */ /* 0x000f220000002400 */
[----:B------:R-:W-:Y:S01]  /*22240*/  ISETP.GE.AND P6, PT, R17, R244, PT ;  /* 0x000000f41100720c */ /* 0x000fe20003fc6270 */
[C---:B--2---:R-:W-:Y:S01]  /*22250*/  FFMA.FTZ R21, -R239.reuse, R21, R6 ;  /* 0x00000015ef157223 */ /* 0x044fe20000010106 */
[-C--:B------:R-:W-:Y:S01]  /*22260*/  ISETP.GE.OR P1, PT, R28, R243.reuse, !P1 ;  /* 0x000000f31c00720c */ /* 0x080fe20004f26670 */
[----:B-1----:R-:W-:Y:S01]  /*22270*/  FFMA.FTZ R18, -R239, R18, R170 ;  /* 0x00000012ef127223 */ /* 0x002fe200000101aa */
[----:B------:R-:W-:-:S03]  /*22280*/  ISETP.GE.OR P6, PT, R17, R243, !P6 ;  /* 0x000000f31100720c */ /* 0x000fc600077c6670 */
[----:B------:R-:W-:Y:S01]  /*22290*/  I2F R19, R19 ;  /* 0x0000001300137306 */ /* 0x000fe20000201400 */
[----:B------:R-:W-:Y:S02]  /*222a0*/  FSEL R21, R21, -INF , !P1 ;  /* 0xff80000015157808 */ /* 0x000fe40004800000 */
[----:B------:R-:W-:-:S05]  /*222b0*/  ISETP.GE.AND P1, PT, R17, R245, PT ;  /* 0x000000f51100720c */ /* 0x000fca0003f26270 */
[----:B------:R-:W-:Y:S01]  /*222c0*/  I2F R0, R0 ;  /* 0x0000000000007306 */ /* 0x000fe20000201400 */
[----:B------:R-:W-:-:S07]  /*222d0*/  FSEL R166, R18, -INF , !P6 ;  /* 0xff80000012a67808 */ /* 0x000fce0007000000 */
[----:B------:R-:W1:Y:S01]  /*222e0*/  MUFU.TANH R5, R5 ;  /* 0x0000000500057308 */ /* 0x000e620000002400 */
[----:B------:R-:W-:-:S07]  /*222f0*/  ISETP.GT.AND P6, PT, R237, R225, PT ;  /* 0x000000e1ed00720c */ /* 0x000fce0003fc4270 */
[----:B------:R-:W2:Y:S01]  /*22300*/  MUFU.TANH R171, R171 ;  /* 0x000000ab00ab7308 */ /* 0x000ea20000002400 */
[----:B---3--:R-:W-:Y:S01]  /*22310*/  FFMA.FTZ R20, -R239, R20, R175 ;  /* 0x00000014ef147223 */ /* 0x008fe200000101af */
[----:B------:R-:W-:Y:S01]  /*22320*/  ISETP.GE.OR P1, PT, R17, R241, !P1 ;  /* 0x000000f11100720c */ /* 0x000fe20004f26670 */
[----:B----4-:R-:W-:-:S03]  /*22330*/  FFMA.FTZ R23, -R239, R23, R11 ;  /* 0x00000017ef177223 */ /* 0x010fc6000001010b */
[----:B------:R-:W-:Y:S02]  /*22340*/  FSEL R20, R20, -INF , !P2 ;  /* 0xff80000014147808 */ /* 0x000fe40005000000 */
[----:B------:R-:W-:Y:S01]  /*22350*/  FSEL R23, R23, -INF , !P1 ;  /* 0xff80000017177808 */ /* 0x000fe20004800000 */
[----:B------:R-:W-:Y:S01]  /*22360*/  BAR.SYNC.DEFER_BLOCKING 0x0 ;  /* 0x0000000000007b1d */ /* 0x000fe20000010000 */
[C---:B------:R-:W-:Y:S02]  /*22370*/  ISETP.GE.AND P2, PT, R22.reuse, R245, PT ;  /* 0x000000f51600720c */ /* 0x040fe40003f46270 */
[C---:B------:R-:W-:Y:S01]  /*22380*/  ISETP.GE.AND P1, PT, R22.reuse, R244, PT ;  /* 0x000000f41600720c */ /* 0x040fe20003f26270 */
[C---:B-1----:R-:W-:Y:S01]  /*22390*/  FFMA.FTZ R5, -R239.reuse, R19, R5 ;  /* 0x00000013ef057223 */ /* 0x042fe20000010105 */
[C---:B------:R-:W-:Y:S01]  /*223a0*/  ISETP.GE.OR P2, PT, R22.reuse, R241, !P2 ;  /* 0x000000f11600720c */ /* 0x040fe20005746670 */
[----:B--2---:R-:W-:Y:S01]  /*223b0*/  FFMA.FTZ R0, -R239, R0, R171 ;  /* 0x00000000ef007223 */ /* 0x004fe200000101ab */
[----:B------:R-:W-:Y:S01]  /*223c0*/  ISETP.GE.OR P1, PT, R22, R243, !P1 ;  /* 0x000000f31600720c */ /* 0x000fe20004f26670 */
[----:B------:R-:W-:Y:S01]  /*223d0*/  BSSY B1, `(.L_x_7421) ;  /* 0x00000c9000017945 */ /* 0x000fe20003800000 */
[----:B------:R-:W-:Y:S01]  /*223e0*/  IMAD.MOV.U32 R189, RZ, RZ, R250 ;  /* 0x000000ffffbd7224 */ /* 0x000fe200078e00fa */
[----:B------:R-:W-:Y:S01]  /*223f0*/  FSEL R22, R5, -INF , !P2 ;  /* 0xff80000005167808 */ /* 0x000fe20005000000 */
[----:B------:R-:W-:Y:S01]  /*22400*/  IMAD.MOV.U32 R188, RZ, RZ, R251 ;  /* 0x000000ffffbc7224 */ /* 0x000fe200078e00fb */
        /* <DEDUP_REMOVED lines=13> */
[-C--:B------:R-:W-:Y:S02]  /*224e0*/  LOP3.LUT R4, R4, R18.reuse, RZ, 0x3c, !PT ;  /* 0x0000001204047212 */ /* 0x080fe400078e3cff */
        /* <DEDUP_REMOVED lines=35> */
[----:B------:R-:W-:Y:S01]  /*22720*/  IMAD.WIDE R30, R6, 0x4, R234 ;  /* 0x00000004061e7825 */ /* 0x000fe200078e02ea */
        /* <DEDUP_REMOVED lines=18> */
.L_x_7424:
[----:B------:R-:W-:Y:S02]  /*22850*/  ULDC.64 UR4, c[0x0][0x118] ;  /* 0x0000460000047ab9 */ /* 0x000fe40000000a00 */
[----:B------:R-:W2:Y:S02]  /*22860*/  LD.E R9, [R248.64+0x38] ;  /* 0x00003804f8097980 */ /* 0x000ea4000c101900 */
[----:B--2---:R-:W-:-:S04]  /*22870*/  LEA R9, -R9, RZ, 0x6 ;  /* 0x000000ff09097211 */ /* 0x004fc800078e31ff */
[----:B------:R-:W-:Y:S02]  /*22880*/  SHF.R.S32.HI R7, RZ, 0x1f, R9 ;  /* 0x0000001fff077819 */ /* 0x000fe40000011409 */
.L_x_7425:
[----:B------:R-:W-:Y:S05]  /*22890*/  BSYNC B0 ;  /* 0x0000000000007941 */ /* 0x000fea0003800000 */
.L_x_7423:
[C---:B------:R-:W-:Y:S01]  /*228a0*/  @P5 IADD3 R4, P0, R9.reuse, R223, RZ ;  /* 0x000000df09045210 */ /* 0x040fe20007f1e0ff */
[----:B------:R-:W-:Y:S01]  /*228b0*/  ULDC.64 UR4, c[0x0][0x118] ;  /* 0x0000460000047ab9 */ /* 0x000fe20000000a00 */
[-C--:B------:R-:W-:Y:S02]  /*228c0*/  LEA R34, P1, R9, R227.reuse, 0x1 ;  /* 0x000000e309227211 */ /* 0x080fe400078208ff */
[----:B------:R-:W-:Y:S01]  /*228d0*/  LOP3.LUT R6, R238, 0x1, RZ, 0xc0, !PT ;  /* 0x00000001ee067812 */ /* 0x000fe200078ec0ff */
[----:B------:R-:W-:Y:S01]  /*228e0*/  @P5 IMAD.X R0, R7, 0x1, R224, P0 ;  /* 0x0000000107005824 */ /* 0x000fe200000e06e0 */
[C---:B------:R-:W-:Y:S02]  /*228f0*/  LEA.HI.X R35, R9.reuse, R226, R7, 0x1, P1 ;  /* 0x000000e209237211 */ /* 0x040fe400008f0c07 */
[----:B------:R-:W-:Y:S02]  /*22900*/  @P5 LEA R30, P1, R4, R227, 0x1 ;  /* 0x000000e3041e5211 */ /* 0x000fe400078208ff */
[----:B------:R-:W-:-:S02]  /*22910*/  @P4 IADD3 R5, P0, R9, R223, RZ ;  /* 0x000000df09054210 */ /* 0x000fc40007f1e0ff */
[----:B------:R-:W-:Y:S02]  /*22920*/  ISETP.NE.U32.AND P2, PT, R6, 0x1, PT ;  /* 0x000000010600780c */ /* 0x000fe40003f45070 */
[-C--:B------:R-:W-:Y:S01]  /*22930*/  @P5 LEA.HI.X R31, R4, R226.reuse, R0, 0x1, P1 ;  /* 0x000000e2041f5211 */ /* 0x080fe200008f0c00 */
[----:B------:R-:W-:Y:S01]  /*22940*/  @P4 IMAD.X R0, R7, 0x1, R224, P0 ;  /* 0x0000000107004824 */ /* 0x000fe200000e06e0 */
[----:B------:R-:W-:Y:S02]  /*22950*/  @P4 LEA R28, P1, R5, R227, 0x1 ;  /* 0x000000e3051c4211 */ /* 0x000fe400078208ff */
        /* <DEDUP_REMOVED lines=11> */
[----:B------:R-:W-:Y:S01]  /*22a10*/  @!P2 LEA R32, P1, R6, R227, 0x1 ;  /* 0x000000e30620a211 */ /* 0x000fe200078208ff */
[----:B------:R-:W-:Y:S01]  /*22a20*/  @!PT LDS RZ, [RZ] ;  /* 0x00000000fffff984 */ /* 0x000fe20000000800 */
[----:B------:R-:W-:Y:S01]  /*22a30*/  @!PT LDS RZ, [RZ] ;  /* 0x00000000fffff984 */ /* 0x000fe20000000800 */
[----:B------:R-:W-:Y:S01]  /*22a40*/  @!PT LDS RZ, [RZ] ;  /* 0x00000000fffff984 */ /* 0x000fe20000000800 */
[----:B------:R1:W-:Y:S01]  /*22a50*/  @P5 LDGSTS.E.BYPASS.LTC128B.128 [R236+0xa000], [R34.64+0x80] ;  /* 0x0a00008022ec5fae */ /* 0x0003e2000b901d44 */
[----:B------:R-:W-:-:S02]  /*22a60*/  @P3 LEA.HI.X R19, R4, R226, R0, 0x1, P0 ;  /* 0x000000e204133211 */ /* 0x000fc400000f0c00 */
[CCC-:B------:R-:W-:Y:S01]  /*22a70*/  @!P2 LEA.HI.X R33, R6.reuse, R226.reuse, R5.reuse, 0x1, P1 ;  /* 0x000000e20621a211 */ /* 0x1c0fe200008f0c05 */
[----:B------:R1:W-:Y:S01]  /*22a80*/  @!P5 STS.128 [R236+0xa000], RZ ;  /* 0x00a000ffec00d388 */ /* 0x0003e20000000c00 */
[CC--:B------:R-:W-:Y:S02]  /*22a90*/  @P5 LEA R172, P0, R6.reuse, R227.reuse, 0x1 ;  /* 0x000000e306ac5211 */ /* 0x0c0fe400078008ff */
[CC--:B------:R-:W-:Y:S01]  /*22aa0*/  @P4 LEA R170, P1, R6.reuse, R227.reuse, 0x1 ;  /* 0x000000e306aa4211 */ /* 0x0c0fe200078208ff */
[----:B------:R-:W-:Y:S01]  /*22ab0*/  @!PT LDS RZ, [RZ] ;  /* 0x00000000fffff984 */ /* 0x000fe20000000800 */
[----:B------:R-:W-:Y:S01]  /*22ac0*/  @!PT LDS RZ, [RZ] ;  /* 0x00000000fffff984 */ /* 0x000fe20000000800 */
[----:B------:R-:W-:Y:S01]  /*22ad0*/  @!PT LDS RZ, [RZ] ;  /* 0x00000000fffff984 */ /* 0x000fe20000000800 */
[----:B------:R1:W-:Y:S01]  /*22ae0*/  @P4 LDGSTS.E.BYPASS.LTC128B.128 [R236+0xc000], [R34.64+0x100] ;  /* 0x0c00010022ec4fae */ /* 0x0003e2000b901d44 */
[CCC-:B------:R-:W-:Y:S02]  /*22af0*/  @P5 LEA.HI.X R173, R6.reuse, R226.reuse, R5.reuse, 0x1, P0 ;  /* 0x000000e206ad5211 */ /* 0x1c0fe400000f0c05 */
[C---:B------:R-:W-:Y:S01]  /*22b00*/  @P4 LEA.HI.X R171, R6.reuse, R226, R5, 0x1, P1 ;  /* 0x000000e206ab4211 */ /* 0x040fe200008f0c05 */
[----:B------:R1:W-:Y:S01]  /*22b10*/  @!P4 STS.128 [R236+0xc000], RZ ;  /* 0x00c000ffec00c388 */ /* 0x0003e20000000c00 */
[----:B------:R-:W-:-:S02]  /*22b20*/  @P3 LEA R168, P0, R6, R227, 0x1 ;  /* 0x000000e306a83211 */ /* 0x000fc400078008ff */
[CC--:B------:R-:W-:Y:S01]  /*22b30*/  IADD3 R0, P1, R6.reuse, R223.reuse, RZ ;  /* 0x000000df06007210 */ /* 0x0c0fe20007f3e0ff */
[----:B------:R-:W-:Y:S01]  /*22b40*/  @!PT LDS RZ, [RZ] ;  /* 0x00000000fffff984 */ /* 0x000fe20000000800 */
[----:B------:R-:W-:Y:S01]  /*22b50*/  @!PT LDS RZ, [RZ] ;  /* 0x00000000fffff984 */ /* 0x000fe20000000800 */
[----:B------:R-:W-:Y:S01]  /*22b60*/  @!PT LDS RZ, [RZ] ;  /* 0x00000000fffff984 */ /* 0x000fe20000000800 */
[----:B------:R1:W-:Y:S01]  /*22b70*/  @P3 LDGSTS.E.BYPASS.LTC128B.128 [R236+0xe000], [R34.64+0x180] ;  /* 0x0e00018022ec3fae */ /* 0x0003e2000b901d44 */
[-C--:B------:R-:W-:Y:S02]  /*22b80*/  @P3 LEA.HI.X R169, R6, R226.reuse, R5, 0x1, P0 ;  /* 0x000000e206a93211 */ /* 0x080fe400000f0c05 */
[----:B------:R-:W-:Y:S01]  /*22b90*/  @!P2 IADD3 R9, P0, R9, R223, RZ ;  /* 0x000000df0909a210 */ /* 0x000fe20007f1e0ff */
[--C-:B------:R-:W-:Y:S01]  /*22ba0*/  IMAD.X R5, R5, 0x1, R224.reuse, P1 ;  /* 0x0000000105057824 */ /* 0x100fe200008e06e0 */
[C---:B------:R-:W-:Y:S01]  /*22bb0*/  @!P2 LEA R250, P1, R0.reuse, R227, 0x1 ;  /* 0x000000e300faa211 */ /* 0x040fe200078208ff */
[----:B------:R1:W-:Y:S02]  /*22bc0*/  @!P3 STS.128 [R236+0xe000], RZ ;  /* 0x00e000ffec00b388 */ /* 0x0003e40000000c00 */
[----:B------:R-:W-:Y:S01]  /*22bd0*/  @!P2 IMAD.X R7, R7, 0x1, R224, P0 ;  /* 0x000000010707a824 */ /* 0x000fe200000e06e0 */
[----:B------:R-:W-:-:S02]  /*22be0*/  @!P2 LEA.HI.X R251, R0, R226, R5, 0x1, P1 ;  /* 0x000000e200fba211 */ /* 0x000fc400008f0c05 */
[CC--:B------:R-:W-:Y:S02]  /*22bf0*/  @P4 LEA R174, P1, R0.reuse, R227.reuse, 0x1 ;  /* 0x000000e300ae4211 */ /* 0x0c0fe400078208ff */
[CC--:B------:R-:W-:Y:S02]  /*22c00*/  @P5 LEA R194, P0, R0.reuse, R227.reuse, 0x1 ;  /* 0x000000e300c25211 */ /* 0x0c0fe400078008ff */
[CCC-:B------:R-:W-:Y:S02]  /*22c10*/  @P4 LEA.HI.X R175, R0.reuse, R226.reuse, R5.reuse, 0x1, P1 ;  /* 0x000000e200af4211 */ /* 0x1c0fe400008f0c05 */
[C---:B------:R-:W-:Y:S02]  /*22c20*/  @!P2 LEA R6, P1, R9.reuse, R227, 0x1 ;  /* 0x000000e30906a211 */ /* 0x040fe400078208ff */
[-C--:B------:R-:W-:Y:S02]  /*22c30*/  @P5 LEA.HI.X R195, R0, R226.reuse, R5, 0x1, P0 ;  /* 0x000000e200c35211 */ /* 0x080fe400000f0c05 */
[----:B------:R-:W-:-:S02]  /*22c40*/  @!P2 LEA.HI.X R7, R9, R226, R7, 0x1, P1 ;  /* 0x000000e20907a211 */ /* 0x000fc400008f0c07 */
[C---:B------:R-:W-:Y:S01]  /*22c50*/  @P3 LEA R4, P0, R0.reuse, R227, 0x1 ;  /* 0x000000e300043211 */ /* 0x040fe200078008ff */
[----:B------:R-:W-:Y:S02]  /*22c60*/  IMAD.MOV.U32 R227, RZ, RZ, R34 ;  /* 0x000000ffffe37224 */ /* 0x000fe400078e0022 */
[----:B------:R-:W-:Y:S01]  /*22c70*/  @!PT LDS RZ, [RZ] ;  /* 0x00000000fffff984 */ /* 0x000fe20000000800 */
[----:B------:R-:W-:Y:S01]  /*22c80*/  @!PT LDS RZ, [RZ] ;  /* 0x00000000fffff984 */ /* 0x000fe20000000800 */
[----:B------:R-:W-:Y:S01]  /*22c90*/  @!PT LDS RZ, [RZ] ;  /* 0x00000000fffff984 */ /* 0x000fe20000000800 */
[----:B------:R1:W-:Y:S01]  /*22ca0*/  @!P2 LDGSTS.E.BYPASS.LTC128B.128 [R236+0x8800], [R6.64] ;  /* 0x0880000006ecafae */ /* 0x0003e2000b901d44 */
[----:B------:R-:W-:Y:S01]  /*22cb0*/  @P3 LEA.HI.X R5, R0, R226, R5, 0x1, P0 ;  /* 0x000000e200053211 */ /* 0x000fe200000f0c05 */
[----:B------:R-:W-:Y:S02]  /*22cc0*/  IMAD.MOV.U32 R226, RZ, RZ, R35 ;  /* 0x000000ffffe27224 */ /* 0x000fe400078e0023 */
        /* <DEDUP_REMOVED lines=57> */
.L_x_7422:
[----:B------:R-:W-:Y:S05]  /*23060*/  BSYNC B1 ;  /* 0x0000000000017941 */ /* 0x000fea0003800000 */
.L_x_7421:
[----:B------:R-:W-:Y:S02]  /*23070*/  ULDC.64 UR4, c[0x0][0x118] ;  /* 0x0000460000047ab9 */ /* 0x000fe40000000a00 */
[----:B-1----:R-:W2:Y:S01]  /*23080*/  LD.E R169, [R248.64+0xdc] ;  /* 0x0000dc04f8a97980 */ /* 0x002ea2000c101900 */
        /* <DEDUP_REMOVED lines=52> */
[-C--:B------:R-:W-:Y:S01]  /*233d0*/  FFMA.FTZ R29, R10, R169.reuse, -R24 ;  /* 0x000000a90a1d7223 */ /* 0x080fe20000010818 */
[----:B------:R-:W1:Y:S01]  /*233e0*/  MUFU.EX2 R164, R4 ;  /* 0x0000000400a47308 */ /* 0x000e620000000800 */
[-C--:B------:R-:W-:Y:S02]  /*233f0*/  FFMA.FTZ R0, R8, R169.reuse, -R168 ;  /* 0x000000a908007223 */ /* 0x080fe400000108a8 */
[----:B------:R-:W2:Y:S01]  /*23400*/  LDSM.16.MT88.4 R8, [R218+0x10000] ;  /* 0x01000000da08783b */ /* 0x000ea20000004200 */
[-C--:B------:R-:W-:Y:S02]  /*23410*/  FFMA.FTZ R32, R16, R169.reuse, -R24 ;  /* 0x000000a910207223 */ /* 0x080fe40000010818 */
[-C--:B------:R-:W-:Y:S01]  /*23420*/  FFMA.FTZ R28, R2, R169.reuse, -R168 ;  /* 0x000000a9021c7223 */ /* 0x080fe200000108a8 */
[----:B------:R-:W3:Y:S01]  /*23430*/  LDSM.16.MT88.4 R16, [R217+0x10000] ;  /* 0x01000000d910783b */ /* 0x000ee20000004200 */
[-CC-:B------:R-:W-:Y:S01]  /*23440*/  FFMA.FTZ R31, R14, R169.reuse, -R24.reuse ;  /* 0x000000a90e1f7223 */ /* 0x180fe20000010818 */
[----:B------:R-:W-:Y:S01]  /*23450*/  MUFU.EX2 R29, R29 ;  /* 0x0000001d001d7308 */ /* 0x000fe20000000800 */
[----:B------:R-:W-:-:S02]  /*23460*/  FFMA.FTZ R30, R15, R169, -R24 ;  /* 0x000000a90f1e7223 */ /* 0x000fc40000010818 */
[-CC-:B------:R-:W-:Y:S02]  /*23470*/  FFMA.FTZ R2, R13, R169.reuse, -R168.reuse ;  /* 0x000000a90d027223 */ /* 0x180fe400000108a8 */
[----:B------:R-:W-:Y:S02]  /*23480*/  FFMA.FTZ R35, R12, R169, -R168 ;  /* 0x000000a90c237223 */ /* 0x000fe400000108a8 */
[-C--:B-1----:R-:W-:Y:S01]  /*23490*/  FMUL.FTZ R160, R160, R164.reuse ;  /* 0x000000a4a0a07220 */ /* 0x082fe20000410000 */
[----:B------:R-:W-:Y:S01]  /*234a0*/  MUFU.EX2 R32, R32 ;  /* 0x0000002000207308 */ /* 0x000fe20000000800 */
[-C--:B------:R-:W-:Y:S01]  /*234b0*/  FMUL.FTZ R161, R161, R164.reuse ;  /* 0x000000a4a1a17220 */ /* 0x080fe20000410000 */
[----:B------:R-:W1:Y:S01]  /*234c0*/  LDSM.16.MT88.4 R12, [R216+0x10000] ;  /* 0x01000000d80c783b */ /* 0x000e620000004200 */
[-C--:B------:R-:W-:Y:S02]  /*234d0*/  FMUL.FTZ R156, R156, R164.reuse ;  /* 0x000000a49c9c7220 */ /* 0x080fe40000410000 */
[----:B------:R-:W-:-:S02]  /*234e0*/  FMUL.FTZ R157, R157, R164 ;  /* 0x000000a49d9d7220 */ /* 0x000fc40000410000 */
[-C--:B------:R-:W-:Y:S01]  /*234f0*/  FMUL.FTZ R152, R152, R164.reuse ;  /* 0x000000a498987220 */ /* 0x080fe20000410000 */
[----:B------:R-:W4:Y:S01]  /*23500*/  MUFU.EX2 R31, R31 ;  /* 0x0000001f001f7308 */ /* 0x000f220000000800 */
[-C--:B------:R-:W-:Y:S02]  /*23510*/  FMUL.FTZ R153, R153, R164.reuse ;  /* 0x000000a499997220 */ /* 0x080fe40000410000 */
[-C--:B------:R-:W-:Y:S02]  /*23520*/  FMUL.FTZ R148, R148, R164.reuse ;  /* 0x000000a494947220 */ /* 0x080fe40000410000 */
[-C--:B------:R-:W-:Y:S02]  /*23530*/  FMUL.FTZ R149, R149, R164.reuse ;  /* 0x000000a495957220 */ /* 0x080fe40000410000 */
[-C--:B------:R-:W-:Y:S01]  /*23540*/  FMUL.FTZ R144, R144, R164.reuse ;  /* 0x000000a490907220 */ /* 0x080fe20000410000 */
[----:B------:R-:W5:Y:S01]  /*23550*/  MUFU.EX2 R30, R30 ;  /* 0x0000001e001e7308 */ /* 0x000f620000000800 */
[----:B------:R-:W-:-:S02]  /*23560*/  FMUL.FTZ R145, R145, R164 ;  /* 0x000000a491917220 */ /* 0x000fc40000410000 */
[-C--:B------:R-:W-:Y:S02]  /*23570*/  FMUL.FTZ R140, R140, R164.reuse ;  /* 0x000000a48c8c7220 */ /* 0x080fe40000410000 */
[-C--:B------:R-:W-:Y:S02]  /*23580*/  FMUL.FTZ R141, R141, R164.reuse ;  /* 0x000000a48d8d7220 */ /* 0x080fe40000410000 */
[----:B------:R-:W-:Y:S01]  /*23590*/  FMUL.FTZ R136, R136, R164 ;  /* 0x000000a488887220 */ /* 0x000fe20000410000 */
[----:B------:R-:W-:Y:S01]  /*235a0*/  MUFU.EX2 R28, R28 ;  /* 0x0000001c001c7308 */ /* 0x000fe20000000800 */
[----:B----4-:R-:W-:Y:S01]  /*235b0*/  F2FP.PACK_AB R4, R31, R32 ;  /* 0x000000201f04723e */ /* 0x010fe200000000ff */
[-C--:B------:R-:W-:Y:S02]  /*235c0*/  FMUL.FTZ R137, R137, R164.reuse ;  /* 0x000000a489897220 */ /* 0x080fe40000410000 */
[-C--:B------:R-:W-:Y:S02]  /*235d0*/  FMUL.FTZ R132, R132, R164.reuse ;  /* 0x000000a484847220 */ /* 0x080fe40000410000 */
[----:B------:R-:W-:-:S02]  /*235e0*/  FMUL.FTZ R133, R133, R164 ;  /* 0x000000a485857220 */ /* 0x000fc40000410000 */
[----:B------:R-:W4:Y:S01]  /*235f0*/  MUFU.EX2 R2, R2 ;  /* 0x0000000200027308 */ /* 0x000f220000000800 */
[----:B-----5:R-:W-:Y:S01]  /*23600*/  F2FP.PACK_AB R6, R29, R30 ;  /* 0x0000001e1d06723e */ /* 0x020fe200000000ff */
[-C--:B------:R-:W-:Y:S02]  /*23610*/  FMUL.FTZ R36, R36, R164.reuse ;  /* 0x000000a424247220 */ /* 0x080fe40000410000 */
[-C--:B------:R-:W-:Y:S02]  /*23620*/  FMUL.FTZ R37, R37, R164.reuse ;  /* 0x000000a425257220 */ /* 0x080fe40000410000 */
[-C--:B------:R-:W-:Y:S02]  /*23630*/  FMUL.FTZ R40, R40, R164.reuse ;  /* 0x000000a428287220 */ /* 0x080fe40000410000 */
[----:B------:R-:W-:Y:S01]  /*23640*/  MUFU.EX2 R0, R0 ;  /* 0x0000000000007308 */ /* 0x000fe20000000800 */
[-C--:B------:R-:W-:Y:S02]  /*23650*/  FMUL.FTZ R41, R41, R164.reuse ;  /* 0x000000a429297220 */ /* 0x080fe40000410000 */
[----:B------:R-:W-:-:S02]  /*23660*/  FMUL.FTZ R44, R44, R164 ;  /* 0x000000a42c2c7220 */ /* 0x000fc40000410000 */
[-C--:B------:R-:W-:Y:S02]  /*23670*/  FMUL.FTZ R45, R45, R164.reuse ;  /* 0x000000a42d2d7220 */ /* 0x080fe40000410000 */
[----:B------:R-:W-:Y:S01]  /*23680*/  FMUL.FTZ R48, R48, R164 ;  /* 0x000000a430307220 */ /* 0x000fe20000410000 */
[----:B------:R-:W5:Y:S01]  /*23690*/  MUFU.EX2 R35, R35 ;  /* 0x0000002300237308 */ /* 0x000f620000000800 */
[----:B----4-:R-:W-:Y:S01]  /*236a0*/  F2FP.PACK_AB R5, R2, R28 ;  /* 0x0000001c0205723e */ /* 0x010fe200000000ff */
[-C--:B------:R-:W-:Y:S02]  /*236b0*/  FMUL.FTZ R49, R49, R164.reuse ;  /* 0x000000a431317220 */ /* 0x080fe40000410000 */
[-C--:B------:R-:W-:Y:S02]  /*236c0*/  FMUL.FTZ R52, R52, R164.reuse ;  /* 0x000000a434347220 */ /* 0x080fe40000410000 */
[-C--:B------:R-:W-:Y:S02]  /*236d0*/  FMUL.FTZ R53, R53, R164.reuse ;  /* 0x000000a435357220 */ /* 0x080fe40000410000 */
[----:B------:R-:W4:Y:S01]  /*236e0*/  MUFU.EX2 R3, R3 ;  /* 0x0000000300037308 */ /* 0x000f220000000800 */
[----:B------:R-:W-:-:S02]  /*236f0*/  FMUL.FTZ R56, R56, R164 ;  /* 0x000000a438387220 */ /* 0x000fc40000410000 */
[-C--:B------:R-:W-:Y:S02]  /*23700*/  FMUL.FTZ R57, R57, R164.reuse ;  /* 0x000000a439397220 */ /* 0x080fe40000410000 */
[-C--:B------:R-:W-:Y:S02]  /*23710*/  FMUL.FTZ R60, R60, R164.reuse ;  /* 0x000000a43c3c7220 */ /* 0x080fe40000410000 */
[----:B------:R-:W-:Y:S01]  /*23720*/  FMUL.FTZ R61, R61, R164 ;  /* 0x000000a43d3d7220 */ /* 0x000fe20000410000 */
[----:B-----5:R-:W-:Y:S01]  /*23730*/  F2FP.PACK_AB R7, R35, R0 ;  /* 0x000000002307723e */ /* 0x020fe200000000ff */
[-C--:B------:R-:W-:Y:S02]  /*23740*/  FMUL.FTZ R64, R64, R164.reuse ;  /* 0x000000a440407220 */ /* 0x080fe40000410000 */
[-C--:B------:R-:W-:Y:S02]  /*23750*/  FMUL.FTZ R65, R65, R164.reuse ;  /* 0x000000a441417220 */ /* 0x080fe40000410000 */
[----:B------:R-:W-:-:S02]  /*23760*/  FMUL.FTZ R68, R68, R164 ;  /* 0x000000a444447220 */ /* 0x000fc40000410000 */
[----:B------:R-:W-:Y:S02]  /*23770*/  FMUL.FTZ R69, R69, R164 ;  /* 0x000000a445457220 */ /* 0x000fe40000410000 */
[-C--:B----4-:R-:W-:Y:S02]  /*23780*/  FMUL.FTZ R162, R162, R3.reuse ;  /* 0x00000003a2a27220 */ /* 0x090fe40000410000 */
[-C--:B------:R-:W-:Y:S02]  /*23790*/  FMUL.FTZ R163, R163, R3.reuse ;  /* 0x00000003a3a37220 */ /* 0x080fe40000410000 */
[-C--:B------:R-:W-:Y:S02]  /*237a0*/  FMUL.FTZ R158, R158, R3.reuse ;  /* 0x000000039e9e7220 */ /* 0x080fe40000410000 */
[-C--:B------:R-:W-:Y:S02]  /*237b0*/  FMUL.FTZ R159, R159, R3.reuse ;  /* 0x000000039f9f7220 */ /* 0x080fe40000410000 */
[-C--:B------:R-:W-:Y:S01]  /*237c0*/  FMUL.FTZ R154, R154, R3.reuse ;  /* 0x000000039a9a7220 */ /* 0x080fe20000410000 */
        /* <DEDUP_REMOVED lines=8> */
[-C--:B------:R-:W-:Y:S02]  /*23850*/  FMUL.FTZ R142, R142, R3.reuse ;  /* 0x000000038e8e7220 */ /* 0x080fe40000410000 */
[----:B------:R-:W-:-:S02]  /*23860*/  FMUL.FTZ R143, R143, R3 ;  /* 0x000000038f8f7220 */ /* 0x000fc40000410000 */
        /* <DEDUP_REMOVED lines=10> */
[C---:B-1----:R-:W-:Y:S01]  /*23910*/  HMMA.16816.F32 R144, R4.reuse, R12, R144 ;  /* 0x0000000c0490723c */ /* 0x042fe20000001890 */
        /* <DEDUP_REMOVED lines=9> */
[-C--:B------:R-:W-:Y:S01]  /*239b0*/  FMUL.FTZ R58, R58, R3.reuse ;  /* 0x000000033a3a7220 */ /* 0x080fe20000410000 */
[----:B--2---:R-:W-:Y:S01]  /*239c0*/  HMMA.16816.F32 R136, R4, R8, R136 ;  /* 0x000000080488723c */ /* 0x004fe20000001888 */
[-C--:B------:R-:W-:Y:S02]  /*239d0*/  FMUL.FTZ R59, R59, R3.reuse ;  /* 0x000000033b3b7220 */ /* 0x080fe40000410000 */
[-C--:B------:R-:W-:Y:S02]  /*239e0*/  FMUL.FTZ R62, R62, R3.reuse ;  /* 0x000000033e3e7220 */ /* 0x080fe40000410000 */
[----:B------:R-:W-:-:S02]  /*239f0*/  FMUL.FTZ R63, R63, R3 ;  /* 0x000000033f3f7220 */ /* 0x000fc40000410000 */
[-C--:B------:R-:W-:Y:S01]  /*23a00*/  FMUL.FTZ R66, R66, R3.reuse ;  /* 0x0000000342427220 */ /* 0x080fe20000410000 */
[C---:B------:R-:W-:Y:S01]  /*23a10*/  HMMA.16816.F32 R132, R4.reuse, R10, R132 ;  /* 0x0000000a0484723c */ /* 0x040fe20000001884 */
[----:B------:R-:W2:Y:S01]  /*23a20*/  LDSM.16.MT88.4 R8, [R216+0x12000] ;  /* 0x01200000d808783b */ /* 0x000ea20000004200 */
[-C--:B------:R-:W-:Y:S02]  /*23a30*/  FMUL.FTZ R67, R67, R3.reuse ;  /* 0x0000000343437220 */ /* 0x080fe40000410000 */
[-C--:B------:R-:W-:Y:S02]  /*23a40*/  FMUL.FTZ R70, R70, R3.reuse ;  /* 0x0000000346467220 */ /* 0x080fe40000410000 */
[----:B------:R-:W-:Y:S02]  /*23a50*/  FMUL.FTZ R71, R71, R3 ;  /* 0x0000000347477220 */ /* 0x000fe40000410000 */
[----:B---3--:R-:W-:Y:S01]  /*23a60*/  HMMA.16816.F32 R36, R4, R16, R36 ;  /* 0x000000100424723c */ /* 0x008fe20000001824 */
[----:B------:R-:W-:-:S02]  /*23a70*/  FMUL.FTZ R72, R72, R164 ;  /* 0x000000a448487220 */ /* 0x000fc40000410000 */
[-C--:B------:R-:W-:Y:S02]  /*23a80*/  FMUL.FTZ R73, R73, R164.reuse ;  /* 0x000000a449497220 */ /* 0x080fe40000410000 */
[-C--:B------:R-:W-:Y:S02]  /*23a90*/  FMUL.FTZ R74, R74, R3.reuse ;  /* 0x000000034a4a7220 */ /* 0x080fe40000410000 */
[-C--:B------:R-:W-:Y:S01]  /*23aa0*/  FMUL.FTZ R75, R75, R3.reuse ;  /* 0x000000034b4b7220 */ /* 0x080fe20000410000 */
[----:B------:R-:W-:Y:S01]  /*23ab0*/  HMMA.16816.F32 R40, R4, R18, R40 ;  /* 0x000000120428723c */ /* 0x000fe20000001828 */
[----:B------:R-:W3:Y:S01]  /*23ac0*/  LDSM.16.MT88.4 R16, [R215+0x12000] ;  /* 0x01200000d710783b */ /* 0x000ee20000004200 */
        /* <DEDUP_REMOVED lines=15> */
[----:B------:R-:W-:Y:S02]  /*23bc0*/  FMUL.FTZ R87, R87, R3 ;  /* 0x0000000357577220 */ /* 0x000fe40000410000 */
        /* <DEDUP_REMOVED lines=36> */
[----:B------:R-:W-:Y:S02]  /*23e10*/  FMUL.FTZ R113, R113, R164 ;  /* 0x000000a471717220 */ /* 0x000fe40000410000 */
[-C--:B------:R-:W-:Y:S02]  /*23e20*/  FMUL.FTZ R114, R114, R3.reuse ;  /* 0x0000000372727220 */ /* 0x080fe40000410000 */
[----:B------:R-:W-:Y:S02]  /*23e30*/  FMUL.FTZ R115, R115, R3 ;  /* 0x0000000373737220 */ /* 0x000fe40000410000 */
[----:B---3--:R-:W-:Y:S01]  /*23e40*/  HMMA.16816.F32 R84, R4, R16, R84 ;  /* 0x000000100454723c */ /* 0x008fe20000001854 */
[----:B------:R-:W-:-:S02]  /*23e50*/  FFMA.FTZ R170, R192, R169, -R24 ;  /* 0x000000a9c0aa7223 */ /* 0x000fc40000010818 */
[-CC-:B------:R-:W-:Y:S02]  /*23e60*/  FFMA.FTZ R171, R191, R169.reuse, -R24.reuse ;  /* 0x000000a9bfab7223 */ /* 0x180fe40000010818 */
[-CC-:B------:R-:W-:Y:S02]  /*23e70*/  FFMA.FTZ R172, R190, R169.reuse, -R24.reuse ;  /* 0x000000a9beac7223 */ /* 0x180fe40000010818 */
[-C--:B------:R-:W-:Y:S01]  /*23e80*/  FFMA.FTZ R173, R187, R169.reuse, -R24 ;  /* 0x000000a9bbad7223 */ /* 0x080fe20000010818 */
[----:B------:R-:W-:Y:S01]  /*23e90*/  HMMA.16816.F32 R88, R4, R18, R88 ;  /* 0x000000120458723c */ /* 0x000fe20000001858 */
[----:B------:R-:W3:Y:S01]  /*23ea0*/  LDSM.16.MT88.4 R16, [R217+0x16000] ;  /* 0x01600000d910783b */ /* 0x000ee20000004200 */
[-CC-:B------:R-:W-:Y:S01]  /*23eb0*/  FFMA.FTZ R174, R186, R169.reuse, -R168.reuse ;  /* 0x000000a9baae7223 */ /* 0x180fe200000108a8 */
[----:B------:R-:W-:Y:S01]  /*23ec0*/  MUFU.EX2 R170, R170 ;  /* 0x000000aa00aa7308 */ /* 0x000fe20000000800 */
[-CC-:B------:R-:W-:Y:S02]  /*23ed0*/  FFMA.FTZ R175, R176, R169.reuse, -R168.reuse ;  /* 0x000000a9b0af7223 */ /* 0x180fe400000108a8 */
[----:B------:R-:W-:-:S02]  /*23ee0*/  FFMA.FTZ R177, R177, R169, -R168 ;  /* 0x000000a9b1b17223 */ /* 0x000fc400000108a8 */
[C---:B-1----:R-:W-:Y:S01]  /*23ef0*/  HMMA.16816.F32 R92, R4.reuse, R12, R92 ;  /* 0x0000000c045c723c */ /* 0x042fe2000000185c */
[----:B------:R-:W-:Y:S02]  /*23f00*/  FFMA.FTZ R185, R185, R169, -R168 ;  /* 0x000000a9b9b97223 */ /* 0x000fe400000108a8 */
[----:B------:R-:W1:Y:S01]  /*23f10*/  MUFU.EX2 R171, R171 ;  /* 0x000000ab00ab7308 */ /* 0x000e620000000800 */
        /* <DEDUP_REMOVED lines=9> */
[C---:B--2---:R-:W-:Y:S01]  /*23fb0*/  HMMA.16816.F32 R100, R4.reuse, R8, R100 ;  /* 0x000000080464723c */ /* 0x044fe20000001864 */
[-C--:B------:R-:W-:Y:S01]  /*23fc0*/  FMUL.FTZ R122, R122, R3.reuse ;  /* 0x000000037a7a7220 */ /* 0x080fe20000410000 */
[----:B------:R-:W-:Y:S01]  /*23fd0*/  MUFU.EX2 R173, R173 ;  /* 0x000000ad00ad7308 */ /* 0x000fe20000000800 */
[-C--:B------:R-:W-:Y:S02]  /*23fe0*/  FMUL.FTZ R123, R123, R3.reuse ;  /* 0x000000037b7b7220 */ /* 0x080fe40000410000 */
[-C--:B------:R-:W-:Y:S02]  /*23ff0*/  FMUL.FTZ R124, R124, R164.reuse ;  /* 0x000000a47c7c7220 */ /* 0x080fe40000410000 */
[----:B------:R-:W-:Y:S01]  /*24000*/  FMUL.FTZ R125, R125, R164 ;  /* 0x000000a47d7d7220 */ /* 0x000fe20000410000 */
[----:B------:R-:W-:Y:S01]  /*24010*/  HMMA.16816.F32 R104, R4, R10, R104 ;  /* 0x0000000a0468723c */ /* 0x000fe20000001868 */
[----:B------:R-:W2:Y:S01]  /*24020*/  LDSM.16.MT88.4 R8, [R215+0x16000] ;  /* 0x01600000d708783b */ /* 0x000ea20000004200 */
[----:B------:R-:W-:Y:S01]  /*24030*/  MUFU.EX2 R174, R174 ;  /* 0x000000ae00ae7308 */ /* 0x000fe20000000800 */
[----:B------:R-:W-:-:S02]  /*24040*/  FMUL.FTZ R126, R126, R3 ;  /* 0x000000037e7e7220 */ /* 0x000fc40000410000 */
[-C--:B------:R-:W-:Y:S02]  /*24050*/  FMUL.FTZ R127, R127, R3.reuse ;  /* 0x000000037f7f7220 */ /* 0x080fe40000410000 */
[-C--:B------:R-:W-:Y:S01]  /*24060*/  FMUL.FTZ R128, R128, R164.reuse ;  /* 0x000000a480807220 */ /* 0x080fe20000410000 */
[C---:B---3--:R-:W-:Y:S01]  /*24070*/  HMMA.16816.F32 R108, R4.reuse, R16, R108 ;  /* 0x00000010046c723c */ /* 0x048fe2000000186c */
[----:B------:R-:W-:Y:S01]  /*24080*/  FMUL.FTZ R129, R129, R164 ;  /* 0x000000a481817220 */ /* 0x000fe20000410000 */
[----:B------:R3:W5:Y:S01]  /*24090*/  MUFU.EX2 R176, R185 ;  /* 0x000000b900b07308 */ /* 0x0007620000000800 */
        /* <DEDUP_REMOVED lines=8> */
[-C--:B------:R-:W-:Y:S01]  /*24120*/  FFMA.FTZ R181, R181, R169.reuse, -R24 ;  /* 0x000000a9b5b57223 */ /* 0x080fe20000010818 */
[C---:B----4-:R-:W-:Y:S01]  /*24130*/  HMMA.16816.F32 R116, R4.reuse, R12, R116 ;  /* 0x0000000c0474723c */ /* 0x050fe20000001874 */
[-CC-:B------:R-:W-:Y:S01]  /*24140*/  FFMA.FTZ R180, R180, R169.reuse, -R168.reuse ;  /* 0x000000a9b4b47223 */ /* 0x180fe200000108a8 */
[----:B------:R-:W4:Y:S01]  /*24150*/  MUFU.EX2 R177, R177 ;  /* 0x000000b100b17308 */ /* 0x000f220000000800 */
[-CC-:B---3--:R-:W-:Y:S02]  /*24160*/  FFMA.FTZ R185, R178, R169.reuse, -R168.reuse ;  /* 0x000000a9b2b97223 */ /* 0x188fe400000108a8 */
[-CC-:B------:R-:W-:Y:S02]  /*24170*/  FFMA.FTZ R178, R179, R169.reuse, -R168.reuse ;  /* 0x000000a9b3b27223 */ /* 0x180fe400000108a8 */
[-C--:B------:R-:W-:Y:S01]  /*24180*/  FFMA.FTZ R179, R27, R169.reuse, -R168 ;  /* 0x000000a91bb37223 */ /* 0x080fe200000108a8 */
[----:B------:R-:W-:Y:S01]  /*24190*/  HMMA.16816.F32 R120, R4, R14, R120 ;  /* 0x0000000e0478723c */ /* 0x000fe20000001878 */
[----:B------:R-:W3:Y:S01]  /*241a0*/  LDSM.16.MT88.4 R12, [R217+0x10800] ;  /* 0x01080000d90c783b */ /* 0x000ee20000004200 */
[----:B------:R-:W1:Y:S01]  /*241b0*/  MUFU.EX2 R182, R182 ;  /* 0x000000b600b67308 */ /* 0x000e620000000800 */
[----:B------:R-:W-:-:S02]  /*241c0*/  FFMA.FTZ R186, R26, R169, -R24 ;  /* 0x000000a91aba7223 */ /* 0x000fc40000010818 */
[-CC-:B------:R-:W-:Y:S02]  /*241d0*/  FFMA.FTZ R187, R25, R169.reuse, -R24.reuse ;  /* 0x000000a919bb7223 */ /* 0x180fe40000010818 */
[-CC-:B------:R-:W-:Y:S01]  /*241e0*/  FFMA.FTZ R190, R23, R169.reuse, -R24.reuse ;  /* 0x000000a917be7223 */ /* 0x180fe20000010818 */
[C---:B--2---:R-:W-:Y:S02]  /*241f0*/  HMMA.16816.F32 R124, R4.reuse, R8, R124 ;  /* 0x00000008047c723c */ /* 0x044fe4000000187c */
[----:B------:R-:W-:Y:S01]  /*24200*/  MUFU.EX2 R184, R184 ;  /* 0x000000b800b87308 */ /* 0x000fe20000000800 */
[-C--:B------:R-:W-:Y:S02]  /*24210*/  FFMA.FTZ R191, R22, R169.reuse, -R24 ;  /* 0x000000a916bf7223 */ /* 0x080fe40000010818 */
[-CC-:B------:R-:W-:Y:S01]  /*24220*/  FFMA.FTZ R192, R21, R169.reuse, -R168.reuse ;  /* 0x000000a915c07223 */ /* 0x180fe200000108a8 */
[----:B------:R-:W-:Y:S01]  /*24230*/  LDSM.16.MT88.4 R24, [R218+0x11800] ;  /* 0x01180000da18783b */ /* 0x000fe20000004200 */
[-CC-:B------:R-:W-:Y:S01]  /*24240*/  FFMA.FTZ R193, R20, R169.reuse, -R168.reuse ;  /* 0x000000a914c17223 */ /* 0x180fe200000108a8 */
[----:B------:R-:W-:Y:S02]  /*24250*/  HMMA.16816.F32 R128, R4, R10, R128 ;  /* 0x0000000a0480723c */ /* 0x000fe40000001880 */
[----:B------:R-:W2:Y:S01]  /*24260*/  LDSM.16.MT88.4 R8, [R216+0x10800] ;  /* 0x01080000d808783b */ /* 0x000ea20000004200 */
[----:B------:R-:W-:Y:S01]  /*24270*/  MUFU.EX2 R183, R183 ;  /* 0x000000b700b77308 */ /* 0x000fe20000000800 */
[----:B------:R-:W-:-:S02]  /*24280*/  FFMA.FTZ R166, R166, R169, -R168 ;  /* 0x000000a9a6a67223 */ /* 0x000fc400000108a8 */
[----:B------:R-:W-:Y:S01]  /*24290*/  FFMA.FTZ R165, R165, R169, -R168 ;  /* 0x000000a9a5a57223 */ /* 0x000fe200000108a8 */
[----:B------:R-:W-:Y:S01]  /*242a0*/  LDSM.16.MT88.4 R20, [R217+0x11800] ;  /* 0x01180000d914783b */ /* 0x000fe20000004200 */
[----:B-1----:R-:W-:Y:S01]  /*242b0*/  F2FP.PACK_AB R4, R171, R170 ;  /* 0x000000aaab04723e */ /* 0x002fe200000000ff */
[----:B------:R-:W-:Y:S01]  /*242c0*/  FFMA.FTZ R32, R247, R164, R32 ;  /* 0x000000a4f7207223 */ /* 0x000fe20000010020 */
[----:B-----5:R-:W-:Y:S01]  /*242d0*/  F2FP.PACK_AB R5, R176, R174 ;  /* 0x000000aeb005723e */ /* 0x020fe200000000ff */
        /* <DEDUP_REMOVED lines=8> */
[----:B------:R-:W1:Y:S01]  /*24360*/  MUFU.EX2 R180, R180 ;  /* 0x000000b400b47308 */ /* 0x000e620000000800 */
[----:B------:R-:W-:Y:S01]  /*24370*/  FADD.FTZ R31, R30, R31 ;  /* 0x0000001f1e1f7221 */ /* 0x000fe20000010000 */
[----:B------:R-:W-:Y:S01]  /*24380*/  HMMA.16816.F32 R160, R4, R16, R160 ;  /* 0x0000001004a0723c */ /* 0x000fe200000018a0 */
[----:B------:R-:W-:-:S02]  /*24390*/  FADD.FTZ R2, R0, R2 ;  /* 0x0000000200027221 */ /* 0x000fc40000010000 */
[----:B------:R-:W-:Y:S02]  /*243a0*/  FADD.FTZ R29, R29, R31 ;  /* 0x0000001f1d1d7221 */ /* 0x000fe40000010000 */
[----:B------:R-:W-:Y:S01]  /*243b0*/  FADD.FTZ R35, R35, R2 ;  /* 0x0000000223237221 */ /* 0x000fe20000010000 */
[----:B------:R-:W4:Y:S01]  /*243c0*/  MUFU.EX2 R185, R185 ;  /* 0x000000b900b97308 */ /* 0x000f220000000800 */
[----:B------:R-:W-:Y:S01]  /*243d0*/  FADD.FTZ R29, R170, R29 ;  /* 0x0000001daa1d7221 */ /* 0x000fe20000010000 */
[C---:B------:R-:W-:Y:S01]  /*243e0*/  HMMA.16816.F32 R156, R4.reuse, R18, R156 ;  /* 0x00000012049c723c */ /* 0x040fe2000000189c */
[----:B------:R-:W5:Y:S01]  /*243f0*/  LDSM.16.MT88.4 R16, [R215+0x10800] ;  /* 0x01080000d710783b */ /* 0x000f620000004200 */
[----:B------:R-:W-:Y:S02]  /*24400*/  FADD.FTZ R35, R174, R35 ;  /* 0x00000023ae237221 */ /* 0x000fe40000010000 */
[----:B------:R-:W-:Y:S02]  /*24410*/  FADD.FTZ R171, R171, R29 ;  /* 0x0000001dabab7221 */ /* 0x000fe40000010000 */
[----:B------:R-:W-:Y:S01]  /*24420*/  MUFU.EX2 R178, R178 ;  /* 0x000000b200b27308 */ /* 0x000fe20000000800 */
[----:B------:R-:W-:Y:S01]  /*24430*/  FADD.FTZ R176, R176, R35 ;  /* 0x00000023b0b07221 */ /* 0x000fe20000010000 */
[----:B---3--:R-:W-:Y:S01]  /*24440*/  HMMA.16816.F32 R152, R4, R12, R152 ;  /* 0x0000000c0498723c */ /* 0x008fe20000001898 */
[----:B------:R-:W-:-:S02]  /*24450*/  FADD.FTZ R171, R172, R171 ;  /* 0x000000abacab7221 */ /* 0x000fc40000010000 */
[----:B------:R-:W-:Y:S02]  /*24460*/  FADD.FTZ R176, R175, R176 ;  /* 0x000000b0afb07221 */ /* 0x000fe40000010000 */
[----:B------:R-:W-:Y:S01]  /*24470*/  FADD.FTZ R173, R173, R171 ;  /* 0x000000abadad7221 */ /* 0x000fe20000010000 */
[----:B------:R-:W3:Y:S01]  /*24480*/  MUFU.EX2 R179, R179 ;  /* 0x000000b300b37308 */ /* 0x000ee20000000800 */
[----:B------:R-:W-:Y:S01]  /*24490*/  FADD.FTZ R177, R177, R176 ;  /* 0x000000b0b1b17221 */ /* 0x000fe20000010000 */
[C---:B------:R-:W-:Y:S01]  /*244a0*/  HMMA.16816.F32 R148, R4.reuse, R14, R148 ;  /* 0x0000000e0494723c */ /* 0x040fe20000001894 */
[----:B------:R-:W3:Y:S01]  /*244b0*/  LDSM.16.MT88.4 R12, [R218+0x12800] ;  /* 0x01280000da0c783b */ /* 0x000ee20000004200 */
[----:B------:R-:W-:Y:S02]  /*244c0*/  FADD.FTZ R173, R182, R173 ;  /* 0x000000adb6ad7221 */ /* 0x000fe40000010000 */
[----:B-1----:R-:W-:Y:S02]  /*244d0*/  FADD.FTZ R177, R180, R177 ;  /* 0x000000b1b4b17221 */ /* 0x002fe40000010000 */
[----:B------:R-:W1:Y:S02]  /*244e0*/  MUFU.EX2 R186, R186 ;  /* 0x000000ba00ba7308 */ /* 0x000e640000000800 */
[C---:B--2---:R-:W-:Y:S06]  /*244f0*/  HMMA.16816.F32 R144, R4.reuse, R8, R144 ;  /* 0x000000080490723c */ /* 0x044fec0000001890 */
[----:B------:R-:W-:Y:S02]  /*24500*/  MUFU.EX2 R187, R187 ;  /* 0x000000bb00bb7308 */ /* 0x000fe40000000800 */
[C---:B------:R-:W-:Y:S01]  /*24510*/  HMMA.16816.F32 R140, R4.reuse, R10, R140 ;  /* 0x0000000a048c723c */ /* 0x040fe2000000188c */
[----:B------:R-:W2:Y:S05]  /*24520*/  LDSM.16.MT88.4 R8, [R217+0x12800] ;  /* 0x01280000d908783b */ /* 0x000eaa0000004200 */
[----:B------:R-:W-:Y:S02]  /*24530*/  MUFU.EX2 R190, R190 ;  /* 0x000000be00be7308 */ /* 0x000fe40000000800 */
[C---:B-----5:R-:W-:Y:S06]  /*24540*/  HMMA.16816.F32 R136, R4.reuse, R16, R136 ;  /* 0x000000100488723c */ /* 0x060fec0000001888 */
[----:B------:R-:W-:Y:S02]  /*24550*/  MUFU.EX2 R191, R191 ;  /* 0x000000bf00bf7308 */ /* 0x000fe40000000800 */
[C---:B------:R-:W-:Y:S01]  /*24560*/  HMMA.16816.F32 R132, R4.reuse, R18, R132 ;  /* 0x000000120484723c */ /* 0x040fe20000001884 */
[----:B------:R-:W5:Y:S05]  /*24570*/  LDSM.16.MT88.4 R16, [R216+0x12800] ;  /* 0x01280000d810783b */ /* 0x000f6a0000004200 */
[----:B------:R-:W1:Y:S02]  /*24580*/  MUFU.EX2 R192, R192 ;  /* 0x000000c000c07308 */ /* 0x000e640000000800 */
[C---:B---3--:R-:W-:Y:S06]  /*24590*/  HMMA.16816.F32 R36, R4.reuse, R12, R36 ;  /* 0x0000000c0424723c */ /* 0x048fec0000001824 */
[----:B------:R-:W3:Y:S02]  /*245a0*/  MUFU.EX2 R193, R193 ;  /* 0x000000c100c17308 */ /* 0x000ee40000000800 */
[C---:B------:R-:W-:Y:S01]  /*245b0*/  HMMA.16816.F32 R40, R4.reuse, R14, R40 ;  /* 0x0000000e0428723c */ /* 0x040fe20000001828 */
[----:B------:R-:W1:Y:S05]  /*245c0*/  LDSM.16.MT88.4 R12, [R215+0x12800] ;  /* 0x01280000d70c783b */ /* 0x000e6a0000004200 */
[----:B------:R-:W1:Y:S02]  /*245d0*/  MUFU.EX2 R166, R166 ;  /* 0x000000a600a67308 */ /* 0x000e640000000800 */
[C---:B--2---:R-:W-:Y:S06]  /*245e0*/  HMMA.16816.F32 R44, R4.reuse, R8, R44 ;  /* 0x00000008042c723c */ /* 0x044fec000000182c */
[----:B------:R-:W2:Y:S02]  /*245f0*/  MUFU.EX2 R165, R165 ;  /* 0x000000a500a57308 */ /* 0x000ea40000000800 */
        /* <DEDUP_REMOVED lines=30> */
[----:B------:R-:W-:Y:S01]  /*247e0*/  HMMA.16816.F32 R128, R4, R18, R128 ;  /* 0x000000120480723c */ /* 0x000fe20000001880 */
[----:B------:R-:W5:Y:S06]  /*247f0*/  LDSM.16.MT88.4 R16, [R216+0x11000] ;  /* 0x01100000d810783b */ /* 0x000f6c0000004200 */
[C---:B------:R-:W-:Y:S01]  /*24800*/  F2FP.PACK_AB R4, R184.reuse, R182 ;  /* 0x000000b6b804723e */ /* 0x040fe200000000ff */
[----:B------:R-:W-:Y:S01]  /*24810*/  FADD.FTZ R184, R184, R173 ;  /* 0x000000adb8b87221 */ /* 0x000fe20000010000 */
[C---:B----4-:R-:W-:Y:S01]  /*24820*/  F2FP.PACK_AB R5, R185.reuse, R180 ;  /* 0x000000b4b905723e */ /* 0x050fe200000000ff */
        /* <DEDUP_REMOVED lines=11> */
[----:B---3--:R-:W-:Y:S01]  /*248e0*/  FADD.FTZ R179, R193, R179 ;  /* 0x000000b3c1b37221 */ /* 0x008fe20000010000 */
[----:B------:R-:W-:Y:S01]  /*248f0*/  HMMA.16816.F32 R156, R4, R14, R156 ;  /* 0x0000000e049c723c */ /* 0x000fe2000000189c */
[----:B------:R-:W1:Y:S01]  /*24900*/  LDSM.16.MT88.4 R12, [R215+0x11000] ;  /* 0x01100000d70c783b */ /* 0x000e620000004200 */
[----:B------:R-:W-:-:S02]  /*24910*/  FADD.FTZ R181, R190, R181 ;  /* 0x000000b5beb57221 */ /* 0x000fc40000010000 */
[----:B------:R-:W-:Y:S02]  /*24920*/  FADD.FTZ R179, R166, R179 ;  /* 0x000000b3a6b37221 */ /* 0x000fe40000010000 */
[----:B------:R-:W-:Y:S02]  /*24930*/  FADD.FTZ R247, R191, R181 ;  /* 0x000000b5bff77221 */ /* 0x000fe40000010000 */
[----:B--2---:R-:W-:Y:S01]  /*24940*/  HMMA.16816.F32 R152, R4, R8, R152 ;  /* 0x000000080498723c */ /* 0x004fe20000001898 */
[----:B------:R-:W-:-:S07]  /*24950*/  FADD.FTZ R246, R165, R179 ;  /* 0x000000b3a5f67221 */ /* 0x000fce0000010000 */
[C---:B-----5:R-:W-:Y:S08]  /*24960*/  HMMA.16816.F32 R144, R4.reuse, R16, R144 ;  /* 0x000000100490723c */ /* 0x060ff00000001890 */
        /* <DEDUP_REMOVED lines=91> */
.L_x_7417:
[----:B------:R-:W-:Y:S05]  /*24f20*/  @!P6 BRA `(.L_x_7426) ;  /* 0x00005d200000e947 */ /* 0x000fea0003800000 */
[----:B------:R-:W-:Y:S02]  /*24f30*/  MOV R0, R3 ;  /* 0x0000000300007202 */ /* 0x000fe40000000f00 */
[----:B------:R-:W-:-:S02]  /*24f40*/  MOV R2, R164 ;  /* 0x000000a400027202 */ /* 0x000fc40000000f00 */
.L_x_7435:
        /* <DEDUP_REMOVED lines=77> */
.L_x_7428:
[----:B------:R-:W-:Y:S02]  /*25420*/  ULDC.64 UR4, c[0x0][0x118] ;  /* 0x0000460000047ab9 */ /* 0x000fe40000000a00 */
[----:B------:R-:W2:Y:S02]  /*25430*/  LD.E R7, [R164.64+0x40] ;  /* 0x00004004a4077980 */ /* 0x000ea4000c101900 */
[----:B--2---:R-:W-:Y:S04]  /*25440*/  LEA R7, -R7, RZ, 0x6 ;  /* 0x000000ff07077211 */ /* 0x004fe800078e31ff */
[----:B------:R-:W-:Y:S02]  /*25450*/  SHF.R.S32.HI R3, RZ, 0x1f, R7 ;  /* 0x0000001fff037819 */ /* 0x000fe40000011407 */
.L_x_7429:
[----:B------:R-:W-:Y:S05]  /*25460*/  BSYNC B0 ;  /* 0x0000000000007941 */ /* 0x000fea0003800000 */
.L_x_7427:
[C---:B------:R-:W-:Y:S01]  /*25470*/  LOP3.LUT P4, RZ, R238.reuse, 0x1, RZ, 0xc0, !PT ;  /* 0x00000001eeff7812 */ /* 0x040fe2000788c0ff */
[----:B------:R-:W-:Y:S01]  /*25480*/  ULDC.64 UR4, c[0x0][0x118] ;  /* 0x0000460000047ab9 */ /* 0x000fe20000000a00 */
[C---:B------:R-:W-:Y:S01]  /*25490*/  LEA R248, P0, R7.reuse, R189, 0x1 ;  /* 0x000000bd07f87211 */ /* 0x040fe200078008ff */
[----:B------:R-:W-:Y:S01]  /*254a0*/  IMAD.MOV.U32 R166, RZ, RZ, 0x10 ;  /* 0x00000010ffa67424 */ /* 0x000fe200078e00ff */
[C---:B------:R-:W-:Y:S01]  /*254b0*/  LOP3.LUT P3, RZ, R238.reuse, 0x2, RZ, 0xc0, !PT ;  /* 0x00000002eeff7812 */ /* 0x040fe2000786c0ff */
[----:B------:R-:W-:Y:S01]  /*254c0*/  IMAD.MOV.U32 R220, RZ, RZ, 0x20 ;  /* 0x00000020ffdc7424 */ /* 0x000fe200078e00ff */
[CC--:B------:R-:W-:Y:S01]  /*254d0*/  LEA.HI.X R249, R7.reuse, R188.reuse, R3, 0x1, P0 ;  /* 0x000000bc07f97211 */ /* 0x0c0fe200000f0c03 */
[----:B------:R-:W-:Y:S01]  /*254e0*/  BSSY B1, `(.L_x_7430) ;  /* 0x0000258000017945 */ /* 0x000fe20003800000 */
        /* <DEDUP_REMOVED lines=8> */
[--C-:B------:R-:W-:Y:S01]  /*25570*/  IMAD.X R4, R3, 0x1, R222.reuse, P5 ;  /* 0x0000000103047824 */ /* 0x100fe200028e06de */
[----:B------:R-:W-:Y:S01]  /*25580*/  @!P4 STS.128 [R236+0x10000], RZ ;  /* 0x010000ffec00c388 */ /* 0x000fe20000000c00 */
[CC--:B------:R-:W-:Y:S02]  /*25590*/  @P4 LEA R28, P5, R6.reuse, R189.reuse, 0x1 ;  /* 0x000000bd061c4211 */ /* 0x0c0fe400078a08ff */
[-C--:B------:R-:W-:Y:S01]  /*255a0*/  @P3 LEA R24, P0, R6, R189.reuse, 0x1 ;  /* 0x000000bd06183211 */ /* 0x080fe200078008ff */
[----:B------:R-:W-:Y:S01]  /*255b0*/  IMAD.X R3, R4, 0x1, R222, P6 ;  /* 0x0000000104037824 */ /* 0x000fe200030e06de */
[----:B------:R-:W-:Y:S01]  /*255c0*/  @!PT LDS RZ, [RZ] ;  /* 0x00000000fffff984 */ /* 0x000fe20000000800 */
[----:B------:R-:W-:Y:S01]  /*255d0*/  @!PT LDS RZ, [RZ] ;  /* 0x00000000fffff984 */ /* 0x000fe20000000800 */
[----:B------:R-:W-:Y:S01]  /*255e0*/  @!PT LDS RZ, [RZ] ;  /* 0x00000000fffff984 */ /* 0x000fe20000000800 */
[----:B------:R1:W-:Y:S01]  /*255f0*/  @P3 LDGSTS.E.BYPASS.LTC128B.128 [R236+0x12000], [R248.64+0x80] ;  /* 0x12000080f8ec3fae */ /* 0x0003e2000b901d44 */
[CCC-:B------:R-:W-:Y:S02]  /*25600*/  @P4 LEA.HI.X R29, R6.reuse, R188.reuse, R4.reuse, 0x1, P5 ;  /* 0x000000bc061d4211 */ /* 0x1c0fe400028f0c04 */
[CCC-:B------:R-:W-:Y:S02]  /*25610*/  @P3 LEA.HI.X R25, R6.reuse, R188.reuse, R4.reuse, 0x1, P0 ;  /* 0x000000bc06193211 */ /* 0x1c0fe400000f0c04 */
[----:B------:R-:W-:Y:S01]  /*25620*/  @!P3 STS.128 [R236+0x12000], RZ ;  /* 0x012000ffec00b388 */ /* 0x000fe20000000c00 */
[CC--:B------:R-:W-:Y:S02]  /*25630*/  @P2 LEA R22, P6, R6.reuse, R189.reuse, 0x1 ;  /* 0x000000bd06162211 */ /* 0x0c0fe400078c08ff */
[CC--:B------:R-:W-:Y:S02]  /*25640*/  @P1 LEA R20, P5, R6.reuse, R189.reuse, 0x1 ;  /* 0x000000bd06141211 */ /* 0x0c0fe400078a08ff */
[----:B------:R-:W-:Y:S01]  /*25650*/  @!PT LDS RZ, [RZ] ;  /* 0x00000000fffff984 */ /* 0x000fe20000000800 */
[----:B------:R-:W-:Y:S01]  /*25660*/  @!PT LDS RZ, [RZ] ;  /* 0x00000000fffff984 */ /* 0x000fe20000000800 */
[----:B------:R-:W-:Y:S01]  /*25670*/  @!PT LDS RZ, [RZ] ;  /* 0x00000000fffff984 */ /* 0x000fe20000000800 */
[----:B------:R1:W-:Y:S01]  /*25680*/  @P2 LDGSTS.E.BYPASS.LTC128B.128 [R236+0x14000], [R248.64+0x100] ;  /* 0x14000100f8ec2fae */ /* 0x0003e2000b901d44 */
[CCC-:B------:R-:W-:Y:S02]  /*25690*/  @P2 LEA.HI.X R23, R6.reuse, R188.reuse, R4.reuse, 0x1, P6 ;  /* 0x000000bc06172211 */ /* 0x1c0fe400030f0c04 */
[-C--:B------:R-:W-:Y:S02]  /*256a0*/  @P1 LEA.HI.X R21, R6, R188.reuse, R4, 0x1, P5 ;  /* 0x000000bc06151211 */ /* 0x080fe400028f0c04 */
        /* <DEDUP_REMOVED lines=11> */
[C---:B------:R-:W-:Y:S02]  /*25760*/  @P1 LEA R14, P0, R5.reuse, R189, 0x1 ;  /* 0x000000bd050e1211 */ /* 0x040fe400078008ff */
[----:B------:R-:W-:Y:S01]  /*25770*/  @!PT LDS RZ, [RZ] ;  /* 0x00000000fffff984 */ /* 0x000fe20000000800 */
[----:B------:R-:W-:Y:S01]  /*25780*/  @!PT LDS RZ, [RZ] ;  /* 0x00000000fffff984 */ /* 0x000fe20000000800 */
[----:B------:R-:W-:Y:S01]  /*25790*/  @!PT LDS RZ, [RZ] ;  /* 0x00000000fffff984 */ /* 0x000fe20000000800 */
[----:B------:R2:W-:Y:S01]  /*257a0*/  @P4 LDGSTS.E.BYPASS.LTC128B.128 [R236+0x10800], [R28.64] ;  /* 0x108000001cec4fae */ /* 0x0005e2000b901d44 */
[CCC-:B------:R-:W-:Y:S02]  /*257b0*/  @P2 LEA.HI.X R17, R5.reuse, R188.reuse, R3.reuse, 0x1, P5 ;  /* 0x000000bc05112211 */ /* 0x1c0fe400028f0c03 */
[CC--:B------:R-:W-:Y:S02]  /*257c0*/  @P1 LEA.HI.X R15, R5.reuse, R188.reuse, R3, 0x1, P0 ;  /* 0x000000bc050f1211 */ /* 0x0c0fe400000f0c03 */
[----:B------:R-:W-:Y:S01]  /*257d0*/  @!P4 STS.128 [R236+0x10800], RZ ;  /* 0x010800ffec00c388 */ /* 0x000fe20000000c00 */
[----:B------:R-:W-:Y:S04]  /*257e0*/  IADD3 R4, P6, R5, R221, RZ ;  /* 0x000000dd05047210 */ /* 0x000fe80007fde0ff */
[----:B------:R-:W-:Y:S01]  /*257f0*/  @!PT LDS RZ, [RZ] ;  /* 0x00000000fffff984 */ /* 0x000fe20000000800 */
[----:B------:R-:W-:Y:S01]  /*25800*/  @!PT LDS RZ, [RZ] ;  /* 0x00000000fffff984 */ /* 0x000fe20000000800 */
[----:B------:R-:W-:Y:S01]  /*25810*/  @!PT LDS RZ, [RZ] ;  /* 0x00000000fffff984 */ /* 0x000fe20000000800 */
[----:B------:R3:W-:Y:S01]  /*25820*/  @P3 LDGSTS.E.BYPASS.LTC128B.128 [R236+0x12800], [R24.64+0x80] ;  /* 0x1280008018ec3fae */ /* 0x0007e2000b901d44 */
[----:B------:R-:W-:Y:S01]  /*25830*/  IMAD.X R3, R3, 0x1, R222, P6 ;  /* 0x0000000103037824 */ /* 0x000fe200030e06de */
[CC--:B------:R-:W-:Y:S02]  /*25840*/  @P4 LEA R12, P0, R4.reuse, R189.reuse, 0x1 ;  /* 0x000000bd040c4211 */ /* 0x0c0fe400078008ff */
[CC--:B------:R-:W-:Y:S01]  /*25850*/  @P3 LEA R10, P6, R4.reuse, R189.reuse, 0x1 ;  /* 0x000000bd040a3211 */ /* 0x0c0fe200078c08ff */
[----:B------:R-:W-:Y:S01]  /*25860*/  @!P3 STS.128 [R236+0x12800], RZ ;  /* 0x012800ffec00b388 */ /* 0x000fe20000000c00 */
[CCC-:B------:R-:W-:Y:S02]  /*25870*/  @P4 LEA.HI.X R13, R4.reuse, R188.reuse, R3.reuse, 0x1, P0 ;  /* 0x000000bc040d4211 */ /* 0x1c0fe400000f0c03 */
[CCC-:B------:R-:W-:Y:S02]  /*25880*/  @P3 LEA.HI.X R11, R4.reuse, R188.reuse, R3.reuse, 0x1, P6 ;  /* 0x000000bc040b3211 */ /* 0x1c0fe400030f0c03 */
[----:B------:R-:W-:Y:S01]  /*25890*/  @!PT LDS RZ, [RZ] ;  /* 0x00000000fffff984 */ /* 0x000fe20000000800 */
[----:B------:R-:W-:Y:S01]  /*258a0*/  @!PT LDS RZ, [RZ] ;  /* 0x00000000fffff984 */ /* 0x000fe20000000800 */
[----:B------:R-:W-:Y:S01]  /*258b0*/  @!PT LDS RZ, [RZ] ;  /* 0x00000000fffff984 */ /* 0x000fe20000000800 */
[----:B------:R4:W-:Y:S01]  /*258c0*/  @P2 LDGSTS.E.BYPASS.LTC128B.128 [R236+0x14800], [R22.64+0x100] ;  /* 0x1480010016ec2fae */ /* 0x0009e2000b901d44 */
[CC--:B------:R-:W-:Y:S02]  /*258d0*/  @P2 LEA R6, P5, R4.reuse, R189.reuse, 0x1 ;  /* 0x000000bd04062211 */ /* 0x0c0fe400078a08ff */
[C---:B------:R-:W-:Y:S02]  /*258e0*/  @P1 LEA R8, P0, R4.reuse, R189, 0x1 ;  /* 0x000000bd04081211 */ /* 0x040fe400078008ff */
[----:B------:R-:W-:Y:S01]  /*258f0*/  @!P2 STS.128 [R236+0x14800], RZ ;  /* 0x014800ffec00a388 */ /* 0x000fe20000000c00 */
[CCC-:B------:R-:W-:Y:S02]  /*25900*/  @P2 LEA.HI.X R7, R4.reuse, R188.reuse, R3.reuse, 0x1, P5 ;  /* 0x000000bc04072211 */ /* 0x1c0fe400028f0c03 */
[----:B------:R-:W-:Y:S02]  /*25910*/  @P1 LEA.HI.X R9, R4, R188, R3, 0x1, P0 ;  /* 0x000000bc04091211 */ /* 0x000fe400000f0c03 */
        /* <DEDUP_REMOVED lines=44> */
[----:B------:R-:W1:Y:S05]  /*25be0*/  S2R R3, SR_TID.X ;  /* 0x0000000000037919 */ /* 0x000e6a0000002100 */
[----:B------:R-:W-:Y:S05]  /*25bf0*/  @!P1 STS.128 [R236+0x17800], RZ ;  /* 0x017800ffec009388 */ /* 0x000fea0000000c00 */
[----:B------:R-:W-:Y:S05]  /*25c00*/  LDSM.16.M88.4 R32, [R214] ;  /* 0x00000000d620783b */ /* 0x000fea0000000200 */
[----:B-----5:R-:W-:Y:S05]  /*25c10*/  LDSM.16.M88.4 R16, [R213+0x8800] ;  /* 0x00880000d510783b */ /* 0x020fea0000000200 */
[----:B---3--:R-:W-:Y:S05]  /*25c20*/  LDSM.16.M88.4 R24, [R213+0x9000] ;  /* 0x00900000d518783b */ /* 0x008fea0000000200 */
[----:B-1----:R-:W1:Y:S05]  /*25c30*/  LDSM.16.M88.4 R8, [R213+0x8000] ;  /* 0x00800000d508783b */ /* 0x002e6a0000000200 */
[----:B------:R-:W2:Y:S05]  /*25c40*/  LDSM.16.M88.4 R168, [R213+0x9800] ;  /* 0x00980000d5a8783b */ /* 0x000eaa0000000200 */
[----:B------:R-:W-:Y:S05]  /*25c50*/  LDSM.16.M88.4 R176, [R212] ;  /* 0x00000000d4b0783b */ /* 0x000fea0000000200 */
[----:B------:R-:W-:Y:S05]  /*25c60*/  LDSM.16.M88.4 R180, [R210] ;  /* 0x00000000d2b4783b */ /* 0x000fea0000000200 */
[----:B------:R-:W-:Y:S05]  /*25c70*/  LDSM.16.M88.4 R188, [R211+0x8000] ;  /* 0x00800000d3bc783b */ /* 0x000fea0000000200 */
[----:B------:R-:W-:Y:S05]  /*25c80*/  LDSM.16.M88.4 R192, [R211+0x8800] ;  /* 0x00880000d3c0783b */ /* 0x000fea0000000200 */
[----:B------:R-:W0:Y:S05]  /*25c90*/  LDGDEPBAR ;  /* 0x00000000000079af */ /* 0x000e2a0000000000 */
[----:B------:R-:W3:Y:S01]  /*25ca0*/  LD.E R250, [R164.64+0x18c] ;  /* 0x00018c04a4fa7980 */ /* 0x000ee2000c101900 */
[----:B------:R-:W-:Y:S04]  /*25cb0*/  SHF.R.S32.HI R4, RZ, 0x1f, R3 ;  /* 0x0000001fff047819 */ /* 0x000fe80000011403 */
[----:B------:R-:W-:Y:S04]  /*25cc0*/  LEA.HI R4, R4, R3, RZ, 0x4 ;  /* 0x0000000304047211 */ /* 0x000fe800078f20ff */
[----:B------:R-:W-:Y:S05]  /*25cd0*/  LOP3.LUT R4, R4, 0xfffffff0, RZ, 0xc0, !PT ;  /* 0xfffffff004047812 */ /* 0x000fea00078ec0ff */
[----:B------:R-:W-:Y:S05]  /*25ce0*/  IMAD.IADD R4, R3, 0x1, -R4 ;  /* 0x0000000103047824 */ /* 0x000fea00078e0a04 */
[----:B------:R-:W-:Y:S04]  /*25cf0*/  SHF.R.S32.HI R184, RZ, 0x1f, R4 ;  /* 0x0000001fffb87819 */ /* 0x000fe80000011404 */
[----:B------:R-:W-:Y:S04]  /*25d00*/  LEA.HI R184, R184, R4, RZ, 0x3 ;  /* 0x00000004b8b87211 */ /* 0x000fe800078f18ff */
[----:B------:R-:W-:Y:S05]  /*25d10*/  LOP3.LUT R184, R184, 0xfffffff8, RZ, 0xc0, !PT ;  /* 0xfffffff8b8b87812 */ /* 0x000fea00078ec0ff */
[----:B------:R-:W-:Y:S02]  /*25d20*/  IMAD.IADD R184, R4, 0x1, -R184 ;  /* 0x0000000104b87824 */ /* 0x000fe400078e0ab8 */
[C---:B-1----:R-:W-:Y:S03]  /*25d30*/  HMMA.16816.F32 R4, R32.reuse, R8, RZ ;  /* 0x000000082004723c */ /* 0x042fe600000018ff */
[----:B------:R-:W-:Y:S04]  /*25d40*/  LOP3.LUT P0, RZ, R184, 0x2, RZ, 0xc0, !PT ;  /* 0x00000002b8ff7812 */ /* 0x000fe8000780c0ff */
[----:B------:R-:W-:Y:S01]  /*25d50*/  SEL R166, R166, 0xfffffff0, !P0 ;  /* 0xfffffff0a6a67807 */ /* 0x000fe20004000000 */
[C---:B------:R-:W-:Y:S01]  /*25d60*/  HMMA.16816.F32 R8, R32.reuse, R10, RZ ;  /* 0x0000000a2008723c */ /* 0x040fe200000018ff */
[----:B------:R-:W-:Y:S03]  /*25d70*/  LOP3.LUT P0, RZ, R184, 0x4, RZ, 0xc0, !PT ;  /* 0x00000004b8ff7812 */ /* 0x000fe6000780c0ff */
[--C-:B------:R-:W-:Y:S01]  /*25d80*/  IMAD R166, R166, 0x2, R214.reuse ;  /* 0x00000002a6a67824 */ /* 0x100fe200078e02d6 */
[----:B------:R-:W-:Y:S02]  /*25d90*/  SEL R220, R220, 0xffffffe0, !P0 ;  /* 0xffffffe0dcdc7807 */ /* 0x000fe40004000000 */
[----:B------:R-:W-:Y:S01]  /*25da0*/  ISETP.GT.AND P0, PT, R237, R225, PT ;  /* 0x000000e1ed00720c */ /* 0x000fe20003f04270 */
[C---:B------:R-:W-:Y:S01]  /*25db0*/  HMMA.16816.F32 R12, R32.reuse, R16, RZ ;  /* 0x00000010200c723c */ /* 0x040fe200000018ff */
[----:B------:R-:W1:Y:S03]  /*25dc0*/  LDSM.16.M88.4 R172, [R166] ;  /* 0x00000000a6ac783b */ /* 0x000e660000000200 */
[C---:B------:R-:W-:Y:S02]  /*25dd0*/  IMAD R219, R220.reuse, 0x2, R214 ;  /* 0x00000002dcdb7824 */ /* 0x040fe400078e02d6 */
[----:B------:R-:W-:Y:S02]  /*25de0*/  IMAD R220, R220, 0x2, R166 ;  /* 0x00000002dcdc7824 */ /* 0x000fe400078e02a6 */
[C---:B------:R-:W-:Y:S01]  /*25df0*/  HMMA.16816.F32 R16, R32.reuse, R18, RZ ;  /* 0x000000122010723c */ /* 0x040fe200000018ff */
[----:B------:R-:W-:Y:S07]  /*25e00*/  LDSM.16.M88.4 R184, [R219] ;  /* 0x00000000dbb8783b */ /* 0x000fee0000000200 */
[C---:B----4-:R-:W-:Y:S08]  /*25e10*/  HMMA.16816.F32 R20, R32.reuse, R24, RZ ;  /* 0x000000182014723c */ /* 0x050ff000000018ff */
[C---:B------:R-:W-:Y:S08]  /*25e20*/  HMMA.16816.F32 R24, R32.reuse, R26, RZ ;  /* 0x0000001a2018723c */ /* 0x040ff000000018ff */
[C---:B--2---:R-:W-:Y:S08]  /*25e30*/  HMMA.16816.F32 R28, R32.reuse, R168, RZ ;  /* 0x000000a8201c723c */ /* 0x044ff000000018ff */
[----:B------:R-:W-:Y:S01]  /*25e40*/  HMMA.16816.F32 R32, R32, R170, RZ ;  /* 0x000000aa2020723c */ /* 0x000fe200000018ff */
[----:B------:R-:W2:Y:S07]  /*25e50*/  LDSM.16.M88.4 R168, [R209] ;  /* 0x00000000d1a8783b */ /* 0x000eae0000000200 */
        /* <DEDUP_REMOVED lines=9> */
[C---:B-1----:R-:W-:Y:S08]  /*25ef0*/  HMMA.16816.F32 R28, R172.reuse, R176, R28 ;  /* 0x000000b0ac1c723c */ /* 0x042ff0000000181c */
[----:B------:R-:W-:Y:S01]  /*25f00*/  HMMA.16816.F32 R32, R172, R178, R32 ;  /* 0x000000b2ac20723c */ /* 0x000fe20000001820 */
[----:B------:R-:W-:Y:S05]  /*25f10*/  LDSM.16.M88.4 R172, [R220] ;  /* 0x00000000dcac783b */ /* 0x000fea0000000200 */
[----:B------:R-:W1:Y:S02]  /*25f20*/  LDSM.16.M88.4 R176, [R207] ;  /* 0x00000000cfb0783b */ /* 0x000e640000000200 */
[C---:B------:R-:W-:Y:S08]  /*25f30*/  HMMA.16816.F32 R4, R184.reuse, R188, R4 ;  /* 0x000000bcb804723c */ /* 0x040ff00000001804 */
[C---:B------:R-:W-:Y:S01]  /*25f40*/  HMMA.16816.F32 R8, R184.reuse, R190, R8 ;  /* 0x000000beb808723c */ /* 0x040fe20000001808 */
[----:B------:R-:W5:Y:S07]  /*25f50*/  LDSM.16.M88.4 R188, [R207+0x800] ;  /* 0x00080000cfbc783b */ /* 0x000f6e0000000200 */
        /* <DEDUP_REMOVED lines=8> */
[----:B------:R-:W-:Y:S05]  /*25fe0*/  LDSM.16.M88.4 R168, [R214+0x2000] ;  /* 0x00200000d6a8783b */ /* 0x000fea0000000200 */
[----:B------:R-:W2:Y:S02]  /*25ff0*/  LDSM.16.M88.4 R184, [R213+0xa000] ;  /* 0x00a00000d5b8783b */ /* 0x000ea40000000200 */
[C---:B-1----:R-:W-:Y:S08]  /*26000*/  HMMA.16816.F32 R4, R172.reuse, R176, R4 ;  /* 0x000000b0ac04723c */ /* 0x042ff00000001804 */
[C---:B------:R-:W-:Y:S01]  /*26010*/  HMMA.16816.F32 R8, R172.reuse, R178, R8 ;  /* 0x000000b2ac08723c */ /* 0x040fe20000001808 */
[----:B------:R-:W1:Y:S07]  /*26020*/  LDSM.16.M88.4 R176, [R213+0xa800] ;  /* 0x00a80000d5b0783b */ /* 0x000e6e0000000200 */
[C---:B-----5:R-:W-:Y:S08]  /*26030*/  HMMA.16816.F32 R12, R172.reuse, R188, R12 ;  /* 0x000000bcac0c723c */ /* 0x060ff0000000180c */
[C---:B------:R-:W-:Y:S01]  /*26040*/  HMMA.16816.F32 R16, R172.reuse, R190, R16 ;  /* 0x000000beac10723c */ /* 0x040fe20000001810 */
[----:B------:R-:W5:Y:S07]  /*26050*/  LDSM.16.M88.4 R188, [R213+0xb000] ;  /* 0x00b00000d5bc783b */ /* 0x000f6e0000000200 */
[C---:B------:R-:W-:Y:S08]  /*26060*/  HMMA.16816.F32 R20, R172.reuse, R192, R20 ;  /* 0x000000c0ac14723c */ /* 0x040ff00000001814 */
[C---:B------:R-:W-:Y:S01]  /*26070*/  HMMA.16816.F32 R24, R172.reuse, R194, R24 ;  /* 0x000000c2ac18723c */ /* 0x040fe20000001818 */
[----:B------:R-:W-:Y:S07]  /*26080*/  LDSM.16.M88.4 R192, [R206] ;  /* 0x00000000cec0783b */ /* 0x000fee0000000200 */
[C---:B----4-:R-:W-:Y:S08]  /*26090*/  HMMA.16816.F32 R28, R172.reuse, R180, R28 ;  /* 0x000000b4ac1c723c */ /* 0x050ff0000000181c */
[----:B------:R-:W-:Y:S01]  /*260a0*/  HMMA.16816.F32 R32, R172, R182, R32 ;  /* 0x000000b6ac20723c */ /* 0x000fe20000001820 */
[----:B------:R-:W4:Y:S05]  /*260b0*/  LDSM.16.M88.4 R172, [R213+0xb800] ;  /* 0x00b80000d5ac783b */ /* 0x000f2a0000000200 */
[----:B------:R-:W3:Y:S02]  /*260c0*/  LDSM.16.M88.4 R180, [R166+0x2000] ;  /* 0x00200000a6b4783b */ /* 0x000ee40000000200 */
[C---:B--2---:R-:W-:Y:S08]  /*260d0*/  HMMA.16816.F32 R4, R168.reuse, R184, R4 ;  /* 0x000000b8a804723c */ /* 0x044ff00000001804 */
[C---:B------:R-:W-:Y:S01]  /*260e0*/  HMMA.16816.F32 R8, R168.reuse, R186, R8 ;  /* 0x000000baa808723c */ /* 0x040fe20000001808 */
[----:B------:R-:W2:Y:S07]  /*260f0*/  LDSM.16.M88.4 R184, [R205] ;  /* 0x00000000cdb8783b */ /* 0x000eae0000000200 */
[C---:B-1----:R-:W-:Y:S08]  /*26100*/  HMMA.16816.F32 R12, R168.reuse, R176, R12 ;  /* 0x000000b0a80c723c */ /* 0x042ff0000000180c */
[C---:B------:R-:W-:Y:S01]  /*26110*/  HMMA.16816.F32 R16, R168.reuse, R178, R16 ;  /* 0x000000b2a810723c */ /* 0x040fe20000001810 */
[----:B------:R-:W-:Y:S07]  /*26120*/  LDSM.16.M88.4 R176, [R219+0x2000] ;  /* 0x00200000dbb0783b */ /* 0x000fee0000000200 */
[C---:B-----5:R-:W-:Y:S08]  /*26130*/  HMMA.16816.F32 R20, R168.reuse, R188, R20 ;  /* 0x000000bca814723c */ /* 0x060ff00000001814 */
[C---:B------:R-:W-:Y:S01]  /*26140*/  HMMA.16816.F32 R24, R168.reuse, R190, R24 ;  /* 0x000000bea818723c */ /* 0x040fe20000001818 */
[----:B------:R-:W-:Y:S07]  /*26150*/  LDSM.16.M88.4 R188, [R211+0xa000] ;  /* 0x00a00000d3bc783b */ /* 0x000fee0000000200 */
[C---:B----4-:R-:W-:Y:S08]  /*26160*/  HMMA.16816.F32 R28, R168.reuse, R172, R28 ;  /* 0x000000aca81c723c */ /* 0x050ff0000000181c */
[----:B------:R-:W-:Y:S01]  /*26170*/  HMMA.16816.F32 R32, R168, R174, R32 ;  /* 0x000000aea820723c */ /* 0x000fe20000001820 */
[----:B------:R-:W1:Y:S05]  /*26180*/  LDSM.16.M88.4 R168, [R204] ;  /* 0x00000000cca8783b */ /* 0x000e6a0000000200 */
[----:B------:R-:W4:Y:S02]  /*26190*/  LDSM.16.M88.4 R172, [R203] ;  /* 0x00000000cbac783b */ /* 0x000f240000000200 */
        /* <DEDUP_REMOVED lines=9> */
[C---:B----4-:R-:W-:Y:S08]  /*26230*/  HMMA.16816.F32 R28, R180.reuse, R172, R28 ;  /* 0x000000acb41c723c */ /* 0x050ff0000000181c */
[----:B------:R-:W-:Y:S01]  /*26240*/  HMMA.16816.F32 R32, R180, R174, R32 ;  /* 0x000000aeb420723c */ /* 0x000fe20000001820 */
[----:B------:R-:W-:Y:S05]  /*26250*/  LDSM.16.M88.4 R172, [R220+0x2000] ;  /* 0x00200000dcac783b */ /* 0x000fea0000000200 */
[----:B------:R-:W4:Y:S02]  /*26260*/  LDSM.16.M88.4 R180, [R207+0x2000] ;  /* 0x00200000cfb4783b */ /* 0x000f240000000200 */
[C---:B------:R-:W-:Y:S08]  /*26270*/  HMMA.16816.F32 R4, R176.reuse, R188, R4 ;  /* 0x000000bcb004723c */ /* 0x040ff00000001804 */
[C---:B------:R-:W-:Y:S01]  /*26280*/  HMMA.16816.F32 R8, R176.reuse, R190, R8 ;  /* 0x000000beb008723c */ /* 0x040fe20000001808 */
[----:B------:R-:W5:Y:S07]  /*26290*/  LDSM.16.M88.4 R188, [R207+0x2800] ;  /* 0x00280000cfbc783b */ /* 0x000f6e0000000200 */
[C---:B---3--:R-:W-:Y:S08]  /*262a0*/  HMMA.16816.F32 R12, R176.reuse, R192, R12 ;  /* 0x000000c0b00c723c */ /* 0x048ff0000000180c */
[C---:B------:R-:W-:Y:S01]  /*262b0*/  HMMA.16816.F32 R16, R176.reuse, R194, R16 ;  /* 0x000000c2b010723c */ /* 0x040fe20000001810 */
[----:B------:R-:W3:Y:S07]  /*262c0*/  LDSM.16.M88.4 R192, [R207+0x3000] ;  /* 0x00300000cfc0783b */ /* 0x000eee0000000200 */
[C---:B--2---:R-:W-:Y:S08]  /*262d0*/  HMMA.16816.F32 R20, R176.reuse, R184, R20 ;  /* 0x000000b8b014723c */ /* 0x044ff00000001814 */
[C---:B------:R-:W-:Y:S01]  /*262e0*/  HMMA.16816.F32 R24, R176.reuse, R186, R24 ;  /* 0x000000bab018723c */ /* 0x040fe20000001818 */
[----:B------:R-:W2:Y:S07]  /*262f0*/  LDSM.16.M88.4 R184, [R207+0x3800] ;  /* 0x00380000cfb8783b */ /* 0x000eae0000000200 */
[C---:B-1----:R-:W-:Y:S08]  /*26300*/  HMMA.16816.F32 R28, R176.reuse, R168, R28 ;  /* 0x000000a8b01c723c */ /* 0x042ff0000000181c */
[----:B------:R-:W-:Y:S01]  /*26310*/  HMMA.16816.F32 R32, R176, R170, R32 ;  /* 0x000000aab020723c */ /* 0x000fe20000001820 */
[----:B------:R-:W-:Y:S05]  /*26320*/  LDSM.16.M88.4 R168, [R214+0x4000] ;  /* 0x00400000d6a8783b */ /* 0x000fea0000000200 */
[----:B------:R-:W1:Y:S02]  /*26330*/  LDSM.16.M88.4 R176, [R213+0xc000] ;  /* 0x00c00000d5b0783b */ /* 0x000e640000000200 */
[C---:B----4-:R-:W-:Y:S08]  /*26340*/  HMMA.16816.F32 R4, R172.reuse, R180, R4 ;  /* 0x000000b4ac04723c */ /* 0x050ff00000001804 */
[C---:B------:R-:W-:Y:S01]  /*26350*/  HMMA.16816.F32 R8, R172.reuse, R182, R8 ;  /* 0x000000b6ac08723c */ /* 0x040fe20000001808 */
[----:B------:R-:W4:Y:S07]  /*26360*/  LDSM.16.M88.4 R180, [R213+0xc800] ;  /* 0x00c80000d5b4783b */ /* 0x000f2e0000000200 */
[C---:B-----5:R-:W-:Y:S08]  /*26370*/  HMMA.16816.F32 R12, R172.reuse, R188, R12 ;  /* 0x000000bcac0c723c */ /* 0x060ff0000000180c */
[C---:B------:R-:W-:Y:S01]  /*26380*/  HMMA.16816.F32 R16, R172.reuse, R190, R16 ;  /* 0x000000beac10723c */ /* 0x040fe20000001810 */
[----:B------:R-:W5:Y:S07]  /*26390*/  LDSM.16.M88.4 R188, [R213+0xd000] ;  /* 0x00d00000d5bc783b */ /* 0x000f6e0000000200 */
[C---:B---3--:R-:W-:Y:S08]  /*263a0*/  HMMA.16816.F32 R20, R172.reuse, R192, R20 ;  /* 0x000000c0ac14723c */ /* 0x048ff00000001814 */
[C---:B------:R-:W-:Y:S01]  /*263b0*/  HMMA.16816.F32 R24, R172.reuse, R194, R24 ;  /* 0x000000c2ac18723c */ /* 0x040fe20000001818 */
[----:B------:R-:W3:Y:S07]  /*263c0*/  LDSM.16.M88.4 R192, [R213+0xd800] ;  /* 0x00d80000d5c0783b */ /* 0x000eee0000000200 */
[C---:B--2---:R-:W-:Y:S08]  /*263d0*/  HMMA.16816.F32 R28, R172.reuse, R184, R28 ;  /* 0x000000b8ac1c723c */ /* 0x044ff0000000181c */
[----:B------:R-:W-:Y:S01]  /*263e0*/  HMMA.16816.F32 R32, R172, R186, R32 ;  /* 0x000000baac20723c */ /* 0x000fe20000001820 */
[----:B------:R-:W-:Y:S05]  /*263f0*/  LDSM.16.M88.4 R172, [R166+0x4000] ;  /* 0x00400000a6ac783b */ /* 0x000fea0000000200 */
[----:B------:R-:W2:Y:S02]  /*26400*/  LDSM.16.M88.4 R184, [R202] ;  /* 0x00000000cab8783b */ /* 0x000ea40000000200 */
[C---:B-1----:R-:W-:Y:S08]  /*26410*/  HMMA.16816.F32 R4, R168.reuse, R176, R4 ;  /* 0x000000b0a804723c */ /* 0x042ff00000001804 */
[C---:B------:R-:W-:Y:S01]  /*26420*/  HMMA.16816.F32 R8, R168.reuse, R178, R8 ;  /* 0x000000b2a808723c */ /* 0x040fe20000001808 */
[----:B------:R-:W1:Y:S07]  /*26430*/  LDSM.16.M88.4 R176, [R201] ;  /* 0x00000000c9b0783b */ /* 0x000e6e0000000200 */
[C---:B----4-:R-:W-:Y:S08]  /*26440*/  HMMA.16816.F32 R12, R168.reuse, R180, R12 ;  /* 0x000000b4a80c723c */ /* 0x050ff0000000180c */
[C---:B------:R-:W-:Y:S01]  /*26450*/  HMMA.16816.F32 R16, R168.reuse, R182, R16 ;  /* 0x000000b6a810723c */ /* 0x040fe20000001810 */
[----:B------:R-:W4:Y:S07]  /*26460*/  LDSM.16.M88.4 R180, [R200] ;  /* 0x00000000c8b4783b */ /* 0x000f2e0000000200 */
[C---:B-----5:R-:W-:Y:S08]  /*26470*/  HMMA.16816.F32 R20, R168.reuse, R188, R20 ;  /* 0x000000bca814723c */ /* 0x060ff00000001814 */
[C---:B------:R-:W-:Y:S01]  /*26480*/  HMMA.16816.F32 R24, R168.reuse, R190, R24 ;  /* 0x000000bea818723c */ /* 0x040fe20000001818 */
[----:B------:R-:W-:Y:S07]  /*26490*/  LDSM.16.M88.4 R188, [R219+0x4000] ;  /* 0x00400000dbbc783b */ /* 0x000fee0000000200 */
[C---:B---3--:R-:W-:Y:S08]  /*264a0*/  HMMA.16816.F32 R28, R168.reuse, R192, R28 ;  /* 0x000000c0a81c723c */ /* 0x048ff0000000181c */
[----:B------:R-:W-:Y:S01]  /*264b0*/  HMMA.16816.F32 R32, R168, R194, R32 ;  /* 0x000000c2a820723c */ /* 0x000fe20000001820 */
[----:B------:R-:W3:Y:S05]  /*264c0*/  LDSM.16.M88.4 R168, [R199] ;  /* 0x00000000c7a8783b */ /* 0x000eea0000000200 */
[----:B------:R-:W5:Y:S02]  /*264d0*/  LDSM.16.M88.4 R192, [R211+0xc000] ;  /* 0x00c00000d3c0783b */ /* 0x000f640000000200 */
[C---:B--2---:R-:W-:Y:S08]  /*264e0*/  HMMA.16816.F32 R4, R172.reuse, R184, R4 ;  /* 0x000000b8ac04723c */ /* 0x044ff00000001804 */
[C---:B------:R-:W-:Y:S01]  /*264f0*/  HMMA.16816.F32 R8, R172.reuse, R186, R8 ;  /* 0x000000baac08723c */ /* 0x040fe20000001808 */
[----:B------:R-:W2:Y:S07]  /*26500*/  LDSM.16.M88.4 R184, [R211+0xc800] ;  /* 0x00c80000d3b8783b */ /* 0x000eae0000000200 */
[C---:B-1----:R-:W-:Y:S08]  /*26510*/  HMMA.16816.F32 R12, R172.reuse, R176, R12 ;  /* 0x000000b0ac0c723c */ /* 0x042ff0000000180c */
[C---:B------:R-:W-:Y:S01]  /*26520*/  HMMA.16816.F32 R16, R172.reuse, R178, R16 ;  /* 0x000000b2ac10723c */ /* 0x040fe20000001810 */
[----:B------:R-:W-:Y:S07]  /*26530*/  LDSM.16.M88.4 R176, [R220+0x4000] ;  /* 0x00400000dcb0783b */ /* 0x000fee0000000200 */
[C---:B----4-:R-:W-:Y:S08]  /*26540*/  HMMA.16816.F32 R20, R172.reuse, R180, R20 ;  /* 0x000000b4ac14723c */ /* 0x050ff00000001814 */
[C---:B------:R-:W-:Y:S01]  /*26550*/  HMMA.16816.F32 R24, R172.reuse, R182, R24 ;  /* 0x000000b6ac18723c */ /* 0x040fe20000001818 */
[----:B------:R-:W-:Y:S07]  /*26560*/  LDSM.16.M88.4 R180, [R207+0x4000] ;  /* 0x00400000cfb4783b */ /* 0x000fee0000000200 */
[C---:B---3--:R-:W-:Y:S08]  /*26570*/  HMMA.16816.F32 R28, R172.reuse, R168, R28 ;  /* 0x000000a8ac1c723c */ /* 0x048ff0000000181c */
[----:B------:R-:W-:Y:S01]  /*26580*/  HMMA.16816.F32 R32, R172, R170, R32 ;  /* 0x000000aaac20723c */ /* 0x000fe20000001820 */
[----:B------:R-:W1:Y:S05]  /*26590*/  LDSM.16.M88.4 R168, [R211+0xd000] ;  /* 0x00d00000d3a8783b */ /* 0x000e6a0000000200 */
[----:B------:R-:W3:Y:S02]  /*265a0*/  LDSM.16.M88.4 R172, [R211+0xd800] ;  /* 0x00d80000d3ac783b */ /* 0x000ee40000000200 */
[C---:B-----5:R-:W-:Y:S08]  /*265b0*/  HMMA.16816.F32 R4, R188.reuse, R192, R4 ;  /* 0x000000c0bc04723c */ /* 0x060ff00000001804 */
[C---:B------:R-:W-:Y:S01]  /*265c0*/  HMMA.16816.F32 R8, R188.reuse, R194, R8 ;  /* 0x000000c2bc08723c */ /* 0x040fe20000001808 */
[----:B------:R-:W4:Y:S07]  /*265d0*/  LDSM.16.M88.4 R192, [R207+0x4800] ;  /* 0x00480000cfc0783b */ /* 0x000f2e0000000200 */
[C---:B--2---:R-:W-:Y:S08]  /*265e0*/  HMMA.16816.F32 R12, R188.reuse, R184, R12 ;  /* 0x000000b8bc0c723c */ /* 0x044ff0000000180c */
[C---:B------:R-:W-:Y:S01]  /*265f0*/  HMMA.16816.F32 R16, R188.reuse, R186, R16 ;  /* 0x000000babc10723c */ /* 0x040fe20000001810 */
[----:B------:R-:W2:Y:S07]  /*26600*/  LDSM.16.M88.4 R184, [R207+0x5000] ;  /* 0x00500000cfb8783b */ /* 0x000eae0000000200 */
[C---:B-1----:R-:W-:Y:S08]  /*26610*/  HMMA.16816.F32 R20, R188.reuse, R168, R20 ;  /* 0x000000a8bc14723c */ /* 0x042ff00000001814 */
[C---:B------:R-:W-:Y:S01]  /*26620*/  HMMA.16816.F32 R24, R188.reuse, R170, R24 ;  /* 0x000000aabc18723c */ /* 0x040fe20000001818 */
[----:B------:R-:W1:Y:S07]  /*26630*/  LDSM.16.M88.4 R168, [R207+0x5800] ;  /* 0x00580000cfa8783b */ /* 0x000e6e0000000200 */
[C---:B---3--:R-:W-:Y:S08]  /*26640*/  HMMA.16816.F32 R28, R188.reuse, R172, R28 ;  /* 0x000000acbc1c723c */ /* 0x048ff0000000181c */
[----:B------:R-:W-:Y:S01]  /*26650*/  HMMA.16816.F32 R32, R188, R174, R32 ;  /* 0x000000aebc20723c */ /* 0x000fe20000001820 */
[----:B------:R-:W-:Y:S05]  /*26660*/  LDSM.16.M88.4 R172, [R214+0x6000] ;  /* 0x00600000d6ac783b */ /* 0x000fea0000000200 */
[----:B------:R-:W-:Y:S02]  /*26670*/  LDSM.16.M88.4 R188, [R213+0xe800] ;  /* 0x00e80000d5bc783b */ /* 0x000fe40000000200 */
[C---:B------:R-:W-:Y:S08]  /*26680*/  HMMA.16816.F32 R4, R176.reuse, R180, R4 ;  /* 0x000000b4b004723c */ /* 0x040ff00000001804 */
[C---:B------:R-:W-:Y:S01]  /*26690*/  HMMA.16816.F32 R8, R176.reuse, R182, R8 ;  /* 0x000000b6b008723c */ /* 0x040fe20000001808 */
[----:B------:R-:W3:Y:S07]  /*266a0*/  LDSM.16.M88.4 R180, [R213+0xe000] ;  /* 0x00e00000d5b4783b */ /* 0x000eee0000000200 */
[C---:B----4-:R-:W-:Y:S08]  /*266b0*/  HMMA.16816.F32 R12, R176.reuse, R192, R12 ;  /* 0x000000c0b00c723c */ /* 0x050ff0000000180c */
[C---:B------:R-:W-:Y:S01]  /*266c0*/  HMMA.16816.F32 R16, R176.reuse, R194, R16 ;  /* 0x000000c2b010723c */ /* 0x040fe20000001810 */
[----:B------:R-:W4:Y:S07]  /*266d0*/  LDSM.16.M88.4 R192, [R213+0xf000] ;  /* 0x00f00000d5c0783b */ /* 0x000f2e0000000200 */
[C---:B--2---:R-:W-:Y:S08]  /*266e0*/  HMMA.16816.F32 R20, R176.reuse, R184, R20 ;  /* 0x000000b8b014723c */ /* 0x044ff00000001814 */
[C---:B------:R-:W-:Y:S01]  /*266f0*/  HMMA.16816.F32 R24, R176.reuse, R186, R24 ;  /* 0x000000bab018723c */ /* 0x040fe20000001818 */
[----:B------:R-:W2:Y:S07]  /*26700*/  LDSM.16.M88.4 R184, [R213+0xf800] ;  /* 0x00f80000d5b8783b */ /* 0x000eae0000000200 */
[C---:B-1----:R-:W-:Y:S08]  /*26710*/  HMMA.16816.F32 R28, R176.reuse, R168, R28 ;  /* 0x000000a8b01c723c */ /* 0x042ff0000000181c */
[----:B------:R-:W-:Y:S01]  /*26720*/  HMMA.16816.F32 R32, R176, R170, R32 ;  /* 0x000000aab020723c */ /* 0x000fe20000001820 */
[----:B------:R-:W-:Y:S05]  /*26730*/  LDSM.16.M88.4 R168, [R166+0x6000] ;  /* 0x00600000a6a8783b */ /* 0x000fea0000000200 */
[----:B------:R-:W1:Y:S02]  /*26740*/  LDSM.16.M88.4 R176, [R198] ;  /* 0x00000000c6b0783b */ /* 0x000e640000000200 */
[C---:B---3--:R-:W-:Y:S08]  /*26750*/  HMMA.16816.F32 R4, R172.reuse, R180, R4 ;  /* 0x000000b4ac04723c */ /* 0x048ff00000001804 */
[C---:B------:R-:W-:Y:S01]  /*26760*/  HMMA.16816.F32 R8, R172.reuse, R182, R8 ;  /* 0x000000b6ac08723c */ /* 0x040fe20000001808 */
[----:B------:R-:W3:Y:S07]  /*26770*/  LDSM.16.M88.4 R180, [R197] ;  /* 0x00000000c5b4783b */ /* 0x000eee0000000200 */
[C---:B------:R-:W-:Y:S08]  /*26780*/  HMMA.16816.F32 R12, R172.reuse, R188, R12 ;  /* 0x000000bcac0c723c */ /* 0x040ff0000000180c */
[C---:B------:R-:W-:Y:S01]  /*26790*/  HMMA.16816.F32 R16, R172.reuse, R190, R16 ;  /* 0x000000beac10723c */ /* 0x040fe20000001810 */
[----:B------:R-:W5:Y:S07]  /*267a0*/  LDSM.16.M88.4 R188, [R196] ;  /* 0x00000000c4bc783b */ /* 0x000f6e0000000200 */
[C---:B----4-:R-:W-:Y:S08]  /*267b0*/  HMMA.16816.F32 R20, R172.reuse, R192, R20 ;  /* 0x000000c0ac14723c */ /* 0x050ff00000001814 */
[C---:B------:R-:W-:Y:S01]  /*267c0*/  HMMA.16816.F32 R24, R172.reuse, R194, R24 ;  /* 0x000000c2ac18723c */ /* 0x040fe20000001818 */
[----:B------:R-:W4:Y:S07]  /*267d0*/  LDSM.16.M88.4 R192, [R167] ;  /* 0x00000000a7c0783b */ /* 0x000f2e0000000200 */
[C---:B--2---:R-:W-:Y:S08]  /*267e0*/  HMMA.16816.F32 R28, R172.reuse, R184, R28 ;  /* 0x000000b8ac1c723c */ /* 0x044ff0000000181c */
[----:B------:R-:W-:Y:S01]  /*267f0*/  HMMA.16816.F32 R32, R172, R186, R32 ;  /* 0x000000baac20723c */ /* 0x000fe20000001820 */
[----:B------:R-:W-:Y:S05]  /*26800*/  LDSM.16.M88.4 R172, [R219+0x6000] ;  /* 0x00600000dbac783b */ /* 0x000fea0000000200 */
        /* <DEDUP_REMOVED lines=8> */
[C---:B------:R-:W-:Y:S01]  /*26890*/  HMMA.16816.F32 R24, R168.reuse, R190, R24 ;  /* 0x000000bea818723c */ /* 0x040fe20000001818 */
[----:B------:R-:W-:Y:S07]  /*268a0*/  LDSM.16.M88.4 R188, [R220+0x6000] ;  /* 0x00600000dcbc783b */ /* 0x000fee0000000200 */
[C---:B----4-:R-:W-:Y:S08]  /*268b0*/  HMMA.16816.F32 R28, R168.reuse, R192, R28 ;  /* 0x000000c0a81c723c */ /* 0x050ff0000000181c */
[----:B------:R-:W-:Y:S01]  /*268c0*/  HMMA.16816.F32 R32, R168, R194, R32 ;  /* 0x000000c2a820723c */ /* 0x000fe20000001820 */
[----:B------:R-:W4:Y:S05]  /*268d0*/  LDSM.16.M88.4 R168, [R211+0xf800] ;  /* 0x00f80000d3a8783b */ /* 0x000f2a0000000200 */
[----:B------:R-:W5:Y:S02]  /*268e0*/  LDSM.16.M88.4 R192, [R207+0x6000] ;  /* 0x00600000cfc0783b */ /* 0x000f640000000200 */
[C---:B--2---:R-:W-:Y:S08]  /*268f0*/  HMMA.16816.F32 R4, R172.reuse, R184, R4 ;  /* 0x000000b8ac04723c */ /* 0x044ff00000001804 */
[C---:B------:R-:W-:Y:S08]  /*26900*/  HMMA.16816.F32 R8, R172.reuse, R186, R8 ;  /* 0x000000baac08723c */ /* 0x040ff00000001808 */
[C---:B-1----:R-:W-:Y:S08]  /*26910*/  HMMA.16816.F32 R12, R172.reuse, R176, R12 ;  /* 0x000000b0ac0c723c */ /* 0x042ff0000000180c */
[C---:B------:R-:W-:Y:S08]  /*26920*/  HMMA.16816.F32 R16, R172.reuse, R178, R16 ;  /* 0x000000b2ac10723c */ /* 0x040ff00000001810 */
[C---:B---3--:R-:W-:Y:S08]  /*26930*/  HMMA.16816.F32 R20, R172.reuse, R180, R20 ;  /* 0x000000b4ac14723c */ /* 0x048ff00000001814 */
[C---:B------:R-:W-:Y:S08]  /*26940*/  HMMA.16816.F32 R24, R172.reuse, R182, R24 ;  /* 0x000000b6ac18723c */ /* 0x040ff00000001818 */
[C---:B----4-:R-:W-:Y:S08]  /*26950*/  HMMA.16816.F32 R28, R172.reuse, R168, R28 ;  /* 0x000000a8ac1c723c */ /* 0x050ff0000000181c */
[----:B------:R-:W-:Y:S01]  /*26960*/  HMMA.16816.F32 R32, R172, R170, R32 ;  /* 0x000000aaac20723c */ /* 0x000fe20000001820 */
[----:B------:R-:W1:Y:S07]  /*26970*/  LDSM.16.M88.4 R168, [R207+0x6800] ;  /* 0x00680000cfa8783b */ /* 0x000e6e0000000200 */
[C---:B-----5:R-:W-:Y:S08]  /*26980*/  HMMA.16816.F32 R4, R188.reuse, R192, R4 ;  /* 0x000000c0bc04723c */ /* 0x060ff00000001804 */
[C---:B------:R-:W-:Y:S11]  /*26990*/  HMMA.16816.F32 R8, R188.reuse, R194, R8 ;  /* 0x000000c2bc08723c */ /* 0x040ff60000001808 */
[----:B------:R-:W-:Y:S05]  /*269a0*/  @!UPT UIADD3 URZ, URZ, URZ, URZ ;  /* 0x0000003f3f3ff290 */ /* 0x000fea000fffe03f */
        /* <DEDUP_REMOVED lines=15> */
[-C--:B------:R-:W-:Y:S07]  /*26aa0*/  FMUL.FTZ R13, R13, R250.reuse ;  /* 0x000000fa0d0d7220 */ /* 0x080fee0000410000 */
        /* <DEDUP_REMOVED lines=8> */
[----:B------:R-:W-:Y:S04]  /*26b30*/  DEPBAR.LE SB0, 0x0 ;  /* 0x000080000000791a */ /* 0x000fe80000000000 */
[----:B------:R-:W-:Y:S01]  /*26b40*/  BAR.SYNC.DEFER_BLOCKING 0x0 ;  /* 0x0000000000007b1d */ /* 0x000fe20000010000 */
[C---:B----4-:R-:W-:Y:S05]  /*26b50*/  HMMA.16816.F32 R20, R188.reuse, R4, R20 ;  /* 0x00000004bc14723c */ /* 0x050fea0000001814 */
[-C--:B-1----:R-:W-:Y:S02]  /*26b60*/  FMUL.FTZ R12, R14, R250.reuse ;  /* 0x000000fa0e0c7220 */ /* 0x082fe40000410000 */
[-C--:B------:R-:W-:Y:S01]  /*26b70*/  FMUL.FTZ R14, R16, R250.reuse ;  /* 0x000000fa100e7220 */ /* 0x080fe20000410000 */
[C---:B------:R-:W-:Y:S03]  /*26b80*/  HMMA.16816.F32 R24, R188.reuse, R6, R24 ;  /* 0x00000006bc18723c */ /* 0x040fe60000001818 */
[----:B------:R-:W1:Y:S01]  /*26b90*/  MUFU.TANH R12, R12 ;  /* 0x0000000c000c7308 */ /* 0x000e620000002400 */
[-C--:B------:R-:W-:Y:S02]  /*26ba0*/  FMUL.FTZ R4, R18, R250.reuse ;  /* 0x000000fa12047220 */ /* 0x080fe40000410000 */
[-C--:B--2---:R-:W-:Y:S02]  /*26bb0*/  FMUL.FTZ R13, R15, R250.reuse ;  /* 0x000000fa0f0d7220 */ /* 0x084fe40000410000 */
[-C--:B------:R-:W-:Y:S04]  /*26bc0*/  FMUL.FTZ R15, R17, R250.reuse ;  /* 0x000000fa110f7220 */ /* 0x080fe80000410000 */
[-C--:B------:R-:W-:Y:S01]  /*26bd0*/  FMUL.FTZ R5, R19, R250.reuse ;  /* 0x000000fa13057220 */ /* 0x080fe20000410000 */
[----:B------:R-:W2:Y:S03]  /*26be0*/  MUFU.TANH R13, R13 ;  /* 0x0000000d000d7308 */ /* 0x000ea60000002400 */
[-C--:B------:R-:W-:Y:S02]  /*26bf0*/  FMUL.FTZ R16, R20, R250.reuse ;  /* 0x000000fa14107220 */ /* 0x080fe40000410000 */
[-C--:B------:R-:W-:Y:S02]  /*26c00*/  FMUL.FTZ R18, R21, R250.reuse ;  /* 0x000000fa15127220 */ /* 0x080fe40000410000 */
[-C--:B------:R-:W-:Y:S02]  /*26c10*/  FMUL.FTZ R17, R22, R250.reuse ;  /* 0x000000fa16117220 */ /* 0x080fe40000410000 */
[-C--:B------:R-:W-:Y:S01]  /*26c20*/  FMUL.FTZ R6, R23, R250.reuse ;  /* 0x000000fa17067220 */ /* 0x080fe20000410000 */
[----:B------:R-:W4:Y:S01]  /*26c30*/  MUFU.TANH R14, R14 ;  /* 0x0000000e000e7308 */ /* 0x000f220000002400 */
[-C--:B------:R-:W-:Y:S01]  /*26c40*/  FMUL.FTZ R19, R24, R250.reuse ;  /* 0x000000fa18137220 */ /* 0x080fe20000410000 */
[C---:B-----5:R-:W-:Y:S03]  /*26c50*/  HMMA.16816.F32 R28, R188.reuse, R8, R28 ;  /* 0x00000008bc1c723c */ /* 0x060fe6000000181c */
[-C--:B------:R-:W-:Y:S02]  /*26c60*/  FMUL.FTZ R20, R25, R250.reuse ;  /* 0x000000fa19147220 */ /* 0x080fe40000410000 */
[-C--:B------:R-:W-:Y:S03]  /*26c70*/  FMUL.FTZ R7, R27, R250.reuse ;  /* 0x000000fa1b077220 */ /* 0x080fe60000410000 */
[----:B------:R-:W1:Y:S01]  /*26c80*/  MUFU.TANH R15, R15 ;  /* 0x0000000f000f7308 */ /* 0x000e620000002400 */
[----:B------:R-:W-:Y:S03]  /*26c90*/  HMMA.16816.F32 R32, R188, R10, R32 ;  /* 0x0000000abc20723c */ /* 0x000fe60000001820 */
[-C--:B------:R-:W-:Y:S04]  /*26ca0*/  FMUL.FTZ R8, R26, R250.reuse ;  /* 0x000000fa1a087220 */ /* 0x080fe80000410000 */
[----:B------:R-:W-:Y:S02]  /*26cb0*/  IMAD.MOV.U32 R189, RZ, RZ, R248 ;  /* 0x000000ffffbd7224 */ /* 0x000fe400078e00f8 */
[----:B------:R-:W1:Y:S03]  /*26cc0*/  MUFU.TANH R4, R4 ;  /* 0x0000000400047308 */ /* 0x000e660000002400 */
[----:B------:R-:W-:Y:S03]  /*26cd0*/  IMAD.MOV.U32 R188, RZ, RZ, R249 ;  /* 0x000000ffffbc7224 */ /* 0x000fe600078e00f9 */
        /* <DEDUP_REMOVED lines=9> */
[----:B------:R-:W-:Y:S09]  /*26d70*/  FMUL.FTZ R26, R35, R250 ;  /* 0x000000fa231a7220 */ /* 0x000ff20000410000 */
        /* <DEDUP_REMOVED lines=29> */
[----:B------:R-:W2:Y:S01]  /*26f50*/  I2F.RP R178, R30 ;  /* 0x0000001e00b27306 */ /* 0x000ea20000209400 */
[-C--:B------:R-:W-:Y:S02]  /*26f60*/  LOP3.LUT R21, R21, R34.reuse, RZ, 0x3c, !PT ;  /* 0x0000002215157212 */ /* 0x080fe400078e3cff */
[----:B------:R-:W-:Y:S01]  /*26f70*/  IMAD.MOV R25, RZ, RZ, -R25 ;  /* 0x000000ffff197224 */ /* 0x000fe200078e0a19 */
[----:B------:R-:W-:Y:S06]  /*26f80*/  LOP3.LUT R32, R32, R34, RZ, 0x3c, !PT ;  /* 0x0000002220207212 */ /* 0x000fec00078e3cff */
[----:B--2---:R-:W2:Y:S02]  /*26f90*/  MUFU.RCP R178, R178 ;  /* 0x000000b200b27308 */ /* 0x004ea40000001000 */
[----:B--2---:R-:W-:Y:S08]  /*26fa0*/  IADD3 R178, R178, 0xffffffe, RZ ;  /* 0x0ffffffeb2b27810 */ /* 0x004ff00007ffe0ff */
[----:B------:R-:W2:Y:S02]  /*26fb0*/  F2I.FTZ.U32.TRUNC.NTZ R179, R178 ;  /* 0x000000b200b37305 */ /* 0x000ea4000021f000 */
[--C-:B--2---:R-:W-:Y:S02]  /*26fc0*/  IMAD.MOV R33, RZ, RZ, -R179.reuse ;  /* 0x000000ffff217224 */ /* 0x104fe400078e0ab3 */
        /* <DEDUP_REMOVED lines=35> */
[----:B----4-:R-:W4:Y:S01]  /*27200*/  LD.E.64 R178, [R164.64+0x20] ;  /* 0x00002004a4b27980 */ /* 0x010f22000c101b00 */
        /* <DEDUP_REMOVED lines=12> */
.L_x_7433:
[----:B------:R-:W-:Y:S02]  /*272d0*/  ULDC.64 UR4, c[0x0][0x118] ;  /* 0x0000460000047ab9 */ /* 0x000fe40000000a00 */
[----:B------:R-:W2:Y:S02]  /*272e0*/  LD.E R30, [R164.64+0x38] ;  /* 0x00003804a41e7980 */ /* 0x000ea4000c101900 */
[----:B--2---:R-:W-:Y:S04]  /*272f0*/  LEA R30, -R30, RZ, 0x6 ;  /* 0x000000ff1e1e7211 */ /* 0x004fe800078e31ff */
[----:B------:R-:W-:Y:S02]  /*27300*/  SHF.R.S32.HI R9, RZ, 0x1f, R30 ;  /* 0x0000001fff097819 */ /* 0x000fe4000001141e */
.L_x_7434:
[----:B------:R-:W-:Y:S05]  /*27310*/  BSYNC B0 ;  /* 0x0000000000007941 */ /* 0x000fea0003800000 */
.L_x_7432:
        /* <DEDUP_REMOVED lines=116> */
.L_x_7431:
[----:B--234-:R-:W-:Y:S05]  /*27a60*/  BSYNC B1 ;  /* 0x0000000000017941 */ /* 0x01cfea0003800000 */
.L_x_7430:
[----:B------:R-:W-:Y:S01]  /*27a70*/  ULDC.64 UR4, c[0x0][0x118] ;  /* 0x0000460000047ab9 */ /* 0x000fe20000000a00 */
[----:B------:R-:W-:Y:S01]  /*27a80*/  SHF.L.U32 R3, R3, 0x1, RZ ;  /* 0x0000000103037819 */ /* 0x000fe200000006ff */
[----:B------:R2:W3:Y:S03]  /*27a90*/  LD.E R165, [R164.64+0xdc] ;  /* 0x0000dc04a4a57980 */ /* 0x0004e6000c101900 */
[----:B------:R-:W-:Y:S05]  /*27aa0*/  LOP3.LUT R3, R3, 0x6, RZ, 0xc0, !PT ;  /* 0x0000000603037812 */ /* 0x000fea00078ec0ff */
[----:B------:R-:W-:Y:S04]  /*27ab0*/  IMAD R3, R237, 0x40, R3 ;  /* 0x00000040ed037824 */ /* 0x000fe800078e0203 */
[----:B------:R-:W-:Y:S01]  /*27ac0*/  IMAD.IADD R25, R240, 0x1, -R3 ;  /* 0x00000001f0197824 */ /* 0x000fe200078e0a03 */
[C---:B------:R-:W-:Y:S02]  /*27ad0*/  IADD3 R177, R3.reuse, 0x20, RZ ;  /* 0x0000002003b17810 */ /* 0x040fe40007ffe0ff */
[C---:B------:R-:W-:Y:S02]  /*27ae0*/  IADD3 R34, R3.reuse, 0x1, RZ ;  /* 0x0000000103227810 */ /* 0x040fe40007ffe0ff */
[C---:B------:R-:W-:Y:S01]  /*27af0*/  IADD3 R21, R3.reuse, 0x10, RZ ;  /* 0x0000001003157810 */ /* 0x040fe20007ffe0ff */
[C---:B------:R-:W-:Y:S01]  /*27b00*/  IMAD.IADD R35, R242.reuse, 0x1, -R177 ;  /* 0x00000001f2237824 */ /* 0x040fe200078e0ab1 */
[----:B------:R-:W-:Y:S02]  /*27b10*/  IABS R25, R25 ;  /* 0x0000001900197213 */ /* 0x000fe40000000000 */
[C---:B------:R-:W-:Y:S01]  /*27b20*/  IADD3 R32, R3.reuse, 0x8, RZ ;  /* 0x0000000803207810 */ /* 0x040fe20007ffe0ff */
[C---:B------:R-:W-:Y:S01]  /*27b30*/  IMAD.IADD R191, R242.reuse, 0x1, -R21 ;  /* 0x00000001f2bf7824 */ /* 0x040fe200078e0a15 */
[----:B------:R-:W-:Y:S02]  /*27b40*/  IABS R181, R35 ;  /* 0x0000002300b57213 */ /* 0x000fe40000000000 */
[C---:B------:R-:W-:Y:S01]  /*27b50*/  IADD3 R35, R3.reuse, 0x21, RZ ;  /* 0x0000002103237810 */ /* 0x040fe20007ffe0ff */
[----:B------:R-:W4:Y:S01]  /*27b60*/  I2F R25, R25 ;  /* 0x0000001900197306 */ /* 0x000f220000201400 */
[C---:B------:R-:W-:Y:S01]  /*27b70*/  IADD3 R9, R242.reuse, -R34, RZ ;  /* 0x80000022f2097210 */ /* 0x040fe20007ffe0ff */
[----:B------:R-:W-:Y:S01]  /*27b80*/  IMAD.IADD R185, R242, 0x1, -R32 ;  /* 0x00000001f2b97824 */ /* 0x000fe200078e0a20 */
[----:B------:R-:W-:Y:S01]  /*27b90*/  ISETP.GE.AND P0, PT, R34, R244, PT ;  /* 0x000000f42200720c */ /* 0x000fe20003f06270 */
[C---:B--2---:R-:W-:Y:S01]  /*27ba0*/  IMAD.IADD R164, R242.reuse, 0x1, -R35 ;  /* 0x00000001f2a47824 */ /* 0x044fe200078e0a23 */
[----:B------:R-:W-:Y:S02]  /*27bb0*/  IADD3 R33, R242, -R3, RZ ;  /* 0x80000003f2217210 */ /* 0x000fe40007ffe0ff */
[-C--:B------:R-:W-:Y:S02]  /*27bc0*/  ISETP.GE.AND P3, PT, R34, R245.reuse, PT ;  /* 0x000000f52200720c */ /* 0x080fe40003f66270 */
[----:B------:R-:W-:Y:S01]  /*27bd0*/  IABS R164, R164 ;  /* 0x000000a400a47213 */ /* 0x000fe20000000000 */
[----:B------:R-:W-:Y:S01]  /*27be0*/  I2F R181, R181 ;  /* 0x000000b500b57306 */ /* 0x000fe20000201400 */
[----:B------:R-:W-:Y:S02]  /*27bf0*/  ISETP.GE.AND P1, PT, R32, R245, PT ;  /* 0x000000f52000720c */ /* 0x000fe40003f26270 */
[----:B------:R-:W-:Y:S02]  /*27c00*/  IADD3 R178, R240, -R21, RZ ;  /* 0x80000015f0b27210 */ /* 0x000fe40007ffe0ff */
[----:B------:R-:W-:Y:S02]  /*27c10*/  IABS R9, R9 ;  /* 0x0000000900097213 */ /* 0x000fe40000000000 */
[----:B------:R-:W-:Y:S02]  /*27c20*/  ISETP.GE.AND P5, PT, R32, R244, PT ;  /* 0x000000f42000720c */ /* 0x000fe40003fa6270 */
[C---:B------:R-:W-:Y:S02]  /*27c30*/  ISETP.GE.OR P0, PT, R34.reuse, R243, !P0 ;  /* 0x000000f32200720c */ /* 0x040fe40004706670 */
[C---:B------:R-:W-:Y:S01]  /*27c40*/  IADD3 R184, R3.reuse, 0x18, RZ ;  /* 0x0000001803b87810 */ /* 0x040fe20007ffe0ff */
[----:B------:R-:W2:Y:S01]  /*27c50*/  I2F R9, R9 ;  /* 0x0000000900097306 */ /* 0x000ea20000201400 */
[----:B------:R-:W-:Y:S02]  /*27c60*/  ISETP.GE.OR P3, PT, R34, R241, !P3 ;  /* 0x000000f12200720c */ /* 0x000fe40005f66670 */
[----:B------:R-:W-:Y:S01]  /*27c70*/  IABS R33, R33 ;  /* 0x0000002100217213 */ /* 0x000fe20000000000 */
[----:B------:R-:W-:Y:S01]  /*27c80*/  IMAD.IADD R187, R242, 0x1, -R184 ;  /* 0x00000001f2bb7824 */ /* 0x000fe200078e0ab8 */
[----:B------:R-:W-:Y:S02]  /*27c90*/  IADD3 R186, R240, -R34, RZ ;  /* 0x80000022f0ba7210 */ /* 0x000fe40007ffe0ff */
[----:B------:R-:W-:Y:S02]  /*27ca0*/  IABS R191, R191 ;  /* 0x000000bf00bf7213 */ /* 0x000fe40000000000 */
[----:B------:R-:W-:Y:S01]  /*27cb0*/  ISETP.GE.OR P1, PT, R32, R241, !P1 ;  /* 0x000000f12000720c */ /* 0x000fe20004f26670 */
[----:B------:R5:W-:Y:S01]  /*27cc0*/  I2F R34, R164 ;  /* 0x000000a400227306 */ /* 0x000be20000201400 */
[----:B------:R-:W-:Y:S02]  /*27cd0*/  IADD3 R30, R240, -R32, RZ ;  /* 0x80000020f01e7210 */ /* 0x000fe40007ffe0ff */
[----:B------:R-:W-:Y:S02]  /*27ce0*/  ISETP.GE.OR P5, PT, R32, R243, !P5 ;  /* 0x000000f32000720c */ /* 0x000fe40006fa6670 */
[----:B------:R-:W-:Y:S02]  /*27cf0*/  IABS R32, R178 ;  /* 0x000000b200207213 */ /* 0x000fe40000000000 */
[C---:B------:R-:W-:Y:S02]  /*27d00*/  IADD3 R183, R3.reuse, 0x19, RZ ;  /* 0x0000001903b77810 */ /* 0x040fe40007ffe0ff */
[----:B------:R-:W-:Y:S01]  /*27d10*/  IABS R187, R187 ;  /* 0x000000bb00bb7213 */ /* 0x000fe20000000000 */
[----:B------:R-:W1:Y:S01]  /*27d20*/  I2F R33, R33 ;  /* 0x0000002100217306 */ /* 0x000e620000201400 */
[----:B------:R-:W-:Y:S01]  /*27d30*/  IABS R185, R185 ;  /* 0x000000b900b97213 */ /* 0x000fe20000000000 */
[----:B------:R-:W-:Y:S01]  /*27d40*/  IMAD.IADD R182, R242, 0x1, -R183 ;  /* 0x00000001f2b67824 */ /* 0x000fe200078e0ab7 */
[C---:B------:R-:W-:Y:S02]  /*27d50*/  ISETP.GE.AND P6, PT, R3.reuse, R244, PT ;  /* 0x000000f40300720c */ /* 0x040fe40003fc6270 */
[C---:B------:R-:W-:Y:S02]  /*27d60*/  IADD3 R192, R3.reuse, 0x11, RZ ;  /* 0x0000001103c07810 */ /* 0x040fe40007ffe0ff */
[----:B------:R-:W-:Y:S02]  /*27d70*/  IABS R182, R182 ;  /* 0x000000b600b67213 */ /* 0x000fe40000000000 */
[C---:B------:R-:W-:Y:S01]  /*27d80*/  IADD3 R31, R3.reuse, 0x9, RZ ;  /* 0x00000009031f7810 */ /* 0x040fe20007ffe0ff */
[----:B------:R1:W-:Y:S01]  /*27d90*/  I2F R178, R32 ;  /* 0x0000002000b27306 */ /* 0x0003e20000201400 */
[----:B------:R-:W-:Y:S02]  /*27da0*/  IABS R186, R186 ;  /* 0x000000ba00ba7213 */ /* 0x000fe40000000000 */
[C---:B------:R-:W-:Y:S02]  /*27db0*/  ISETP.GE.OR P6, PT, R3.reuse, R243, !P6 ;  /* 0x000000f30300720c */ /* 0x040fe400077c6670 */
[----:B-----5:R-:W-:Y:S02]  /*27dc0*/  IADD3 R164, R240, -R192, RZ ;  /* 0x800000c0f0a47210 */ /* 0x020fe40007ffe0ff */
[C---:B------:R-:W-:Y:S02]  /*27dd0*/  ISETP.GE.AND P4, PT, R3.reuse, R245, PT ;  /* 0x000000f50300720c */ /* 0x040fe40003f86270 */
[----:B------:R-:W-:Y:S01]  /*27de0*/  IADD3 R22, R242, -R31, RZ ;  /* 0x8000001ff2167210 */ /* 0x000fe20007ffe0ff */
[----:B------:R-:W5:Y:S01]  /*27df0*/  I2F R191, R191 ;  /* 0x000000bf00bf7306 */ /* 0x000f620000201400 */
[----:B------:R-:W-:Y:S02]  /*27e00*/  IABS R164, R164 ;  /* 0x000000a400a47213 */ /* 0x000fe40000000000 */
[----:B------:R-:W-:Y:S02]  /*27e10*/  ISETP.GE.OR P4, PT, R3, R241, !P4 ;  /* 0x000000f10300720c */ /* 0x000fe40006786670 */
[----:B------:R-:W-:Y:S02]  /*27e20*/  IABS R22, R22 ;  /* 0x0000001600167213 */ /* 0x000fe40000000000 */
[----:B------:R-:W-:Y:S02]  /*27e30*/  IADD3 R179, R240, -R31, RZ ;  /* 0x8000001ff0b37210 */ /* 0x000fe40007ffe0ff */
[----:B------:R-:W-:Y:S01]  /*27e40*/  IABS R30, R30 ;  /* 0x0000001e001e7213 */ /* 0x000fe20000000000 */
[----:B------:R-:W2:Y:S01]  /*27e50*/  I2F R187, R187 ;  /* 0x000000bb00bb7306 */ /* 0x000ea20000201400 */
[----:B------:R-:W-:Y:S02]  /*27e60*/  IABS R179, R179 ;  /* 0x000000b300b37213 */ /* 0x000fe40000000000 */
[----:B------:R-:W-:Y:S02]  /*27e70*/  ISETP.GE.AND P2, PT, R31, R245, PT ;  /* 0x000000f51f00720c */ /* 0x000fe40003f46270 */
[----:B-1----:R-:W-:Y:S02]  /*27e80*/  IADD3 R32, R3, 0x29, RZ ;  /* 0x0000002903207810 */ /* 0x002fe40007ffe0ff */
[----:B------:R-:W-:Y:S02]  /*27e90*/  ISETP.GE.OR P2, PT, R31, R241, !P2 ;  /* 0x000000f11f00720c */ /* 0x000fe40005746670 */
[----:B------:R-:W-:Y:S01]  /*27ea0*/  IADD3 R190, R242, -R192, RZ ;  /* 0x800000c0f2be7210 */ /* 0x000fe20007ffe0ff */
[----:B------:R-:W1:Y:S03]  /*27eb0*/  I2F R185, R185 ;  /* 0x000000b900b97306 */ /* 0x000e660000201400 */
[----:B------:R-:W-:Y:S07]  /*27ec0*/  IABS R190, R190 ;  /* 0x000000be00be7213 */ /* 0x000fee0000000000 */
[----:B------:R-:W1:Y:S10]  /*27ed0*/  I2F R182, R182 ;  /* 0x000000b600b67306 */ /* 0x000e740000201400 */
[----:B------:R-:W1:Y:S10]  /*27ee0*/  I2F R186, R186 ;  /* 0x000000ba00ba7306 */ /* 0x000e740000201400 */
[----:B------:R-:W1:Y:S10]  /*27ef0*/  I2F R22, R22 ;  /* 0x0000001600167306 */ /* 0x000e740000201400 */
[----:B------:R-:W1:Y:S10]  /*27f00*/  I2F R179, R179 ;  /* 0x000000b300b37306 */ /* 0x000e740000201400 */
[----:B------:R-:W1:Y:S10]  /*27f10*/  I2F R30, R30 ;  /* 0x0000001e001e7306 */ /* 0x000e740000201400 */
[----:B------:R-:W1:Y:S01]  /*27f20*/  I2F R190, R190 ;  /* 0x000000be00be7306 */ /* 0x000e620000201400 */
[C---:B----4-:R-:W-:Y:S02]  /*27f30*/  FFMA.FTZ R173, -R239.reuse, R25, R173 ;  /* 0x00000019efad7223 */ /* 0x050fe400000101ad */
[C---:B--2---:R-:W-:Y:S02]  /*27f40*/  FFMA.FTZ R172, -R239.reuse, R9, R172 ;  /* 0x00000009efac7223 */ /* 0x044fe400000101ac */
[----:B------:R-:W-:Y:S01]  /*27f50*/  FFMA.FTZ R166, -R239, R33, R166 ;  /* 0x00000021efa67223 */ /* 0x000fe200000101a6 */
[----:B------:R-:W-:Y:S01]  /*27f60*/  FSEL R9, R173, -INF , !P6 ;  /* 0xff800000ad097808 */ /* 0x000fe20007000000 */
[----:B-----5:R-:W-:Y:S01]  /*27f70*/  FFMA.FTZ R170, -R239, R191, R170 ;  /* 0x000000bfefaa7223 */ /* 0x020fe200000101aa */
[----:B------:R-:W-:Y:S01]  /*27f80*/  ISETP.GE.AND P6, PT, R21, R245, PT ;  /* 0x000000f51500720c */ /* 0x000fe20003fc6270 */
[----:B------:R-:W-:Y:S01]  /*27f90*/  FFMA.FTZ R14, -R239, R187, R14 ;  /* 0x000000bbef0e7223 */ /* 0x000fe2000001010e */
[----:B------:R-:W-:Y:S01]  /*27fa0*/  FSEL R25, R166, -INF , !P4 ;  /* 0xff800000a6197808 */ /* 0x000fe20006000000 */
[----:B------:R-:W-:Y:S01]  /*27fb0*/  IMAD.MOV.U32 R166, RZ, RZ, R164 ;  /* 0x000000ffffa67224 */ /* 0x000fe200078e00a4 */
[----:B------:R-:W-:Y:S01]  /*27fc0*/  ISETP.GE.OR P6, PT, R21, R241, !P6 ;  /* 0x000000f11500720c */ /* 0x000fe200077c6670 */
[C---:B-1----:R-:W-:Y:S01]  /*27fd0*/  FFMA.FTZ R175, -R239.reuse, R185, R175 ;  /* 0x000000b9efaf7223 */ /* 0x042fe200000101af */
[----:B------:R-:W-:Y:S01]  /*27fe0*/  IADD3 R164, R242, -R32, RZ ;  /* 0x80000020f2a47210 */ /* 0x000fe20007ffe0ff */
[C---:B------:R-:W-:Y:S01]  /*27ff0*/  FFMA.FTZ R15, -R239.reuse, R182, R15 ;  /* 0x000000b6ef0f7223 */ /* 0x040fe2000001010f */
[----:B------:R-:W-:Y:S01]  /*28000*/  FSEL R248, R170, -INF , !P6 ;  /* 0xff800000aaf87808 */ /* 0x000fe20007000000 */
[----:B------:R-:W1:Y:S01]  /*28010*/  I2F R166, R166 ;  /* 0x000000a600a67306 */ /* 0x000e620000201400 */
[C---:B------:R-:W-:Y:S01]  /*28020*/  ISETP.GE.AND P6, PT, R184.reuse, R245, PT ;  /* 0x000000f5b800720c */ /* 0x040fe20003fc6270 */
[C---:B------:R-:W-:Y:S01]  /*28030*/  FFMA.FTZ R174, -R239.reuse, R186, R174 ;  /* 0x000000baefae7223 */ /* 0x040fe200000101ae */
[----:B------:R-:W-:Y:S01]  /*28040*/  IABS R164, R164 ;  /* 0x000000a400a47213 */ /* 0x000fe20000000000 */
[C---:B------:R-:W-:Y:S01]  /*28050*/  FFMA.FTZ R16, -R239.reuse, R181, R16 ;  /* 0x000000b5ef107223 */ /* 0x040fe20000010110 */
[----:B------:R-:W-:Y:S01]  /*28060*/  ISETP.GE.OR P6, PT, R184, R241, !P6 ;  /* 0x000000f1b800720c */ /* 0x000fe200077c6670 */
[C---:B------:R-:W-:Y:S01]  /*28070*/  FFMA.FTZ R176, -R239.reuse, R22, R176 ;  /* 0x00000016efb07223 */ /* 0x040fe200000101b0 */
[----:B------:R-:W-:Y:S01]  /*28080*/  FSEL R172, R172, -INF , !P3 ;  /* 0xff800000acac7808 */ /* 0x000fe20005800000 */
[----:B------:R-:W-:Y:S01]  /*28090*/  FFMA.FTZ R12, -R239, R178, R12 ;  /* 0x000000b2ef0c7223 */ /* 0x000fe2000001010c */
[----:B------:R-:W-:Y:S01]  /*280a0*/  FSEL R250, R14, -INF , !P6 ;  /* 0xff8000000efa7808 */ /* 0x000fe20007000000 */
[----:B------:R-:W2:Y:S01]  /*280b0*/  I2F R185, R164 ;  /* 0x000000a400b97306 */ /* 0x000ea20000201400 */
[----:B------:R-:W-:Y:S01]  /*280c0*/  ISETP.GE.AND P6, PT, R183, R245, PT ;  /* 0x000000f5b700720c */ /* 0x000fe20003fc6270 */
[----:B------:R-:W-:Y:S01]  /*280d0*/  FFMA.FTZ R18, -R239, R34, R18 ;  /* 0x00000022ef127223 */ /* 0x000fe20000010112 */
[----:B------:R-:W-:Y:S01]  /*280e0*/  FSEL R14, R174, -INF , !P0 ;  /* 0xff800000ae0e7808 */ /* 0x000fe20004000000 */
[C---:B------:R-:W-:Y:S01]  /*280f0*/  IMAD.IADD R174, R240.reuse, 0x1, -R177 ;  /* 0x00000001f0ae7824 */ /* 0x040fe200078e0ab1 */
[----:B------:R-:W-:Y:S01]  /*28100*/  ISETP.GE.OR P6, PT, R183, R241, !P6 ;  /* 0x000000f1b700720c */ /* 0x000fe200077c6670 */
[----:B------:R-:W-:Y:S01]  /*28110*/  FFMA.FTZ R168, -R239, R179, R168 ;  /* 0x000000b3efa87223 */ /* 0x000fe200000101a8 */
[----:B------:R-:W-:Y:S01]  /*28120*/  ISETP.GE.AND P3, PT, R21, R244, PT ;  /* 0x000000f41500720c */ /* 0x000fe20003f66270 */
[----:B------:R-:W-:Y:S01]  /*28130*/  FFMA.FTZ R169, -R239, R30, R169 ;  /* 0x0000001eefa97223 */ /* 0x000fe200000101a9 */
[----:B------:R-:W-:Y:S01]  /*28140*/  FSEL R251, R15, -INF , !P6 ;  /* 0xff8000000ffb7808 */ /* 0x000fe20007000000 */
[----:B------:R-:W-:Y:S01]  /*28150*/  FFMA.FTZ R171, -R239, R190, R171 ;  /* 0x000000beefab7223 */ /* 0x000fe200000101ab */
[----:B------:R-:W-:Y:S02]  /*28160*/  ISETP.GE.AND P6, PT, R177, R245, PT ;  /* 0x000000f5b100720c */ /* 0x000fe40003fc6270 */
[----:B------:R-:W-:Y:S01]  /*28170*/  ISETP.GE.OR P3, PT, R21, R243, !P3 ;  /* 0x000000f31500720c */ /* 0x000fe20005f66670 */
[----:B-1----:R-:W-:Y:S01]  /*28180*/  FFMA.FTZ R13, -R239, R166, R13 ;  /* 0x000000a6ef0d7223 */ /* 0x002fe2000001010d */
[----:B------:R-:W-:Y:S02]  /*28190*/  ISETP.GE.OR P6, PT, R177, R241, !P6 ;  /* 0x000000f1b100720c */ /* 0x000fe400077c6670 */
[----:B------:R-:W-:Y:S02]  /*281a0*/  IADD3 R21, R240, -R184, RZ ;  /* 0x800000b8f0157210 */ /* 0x000fe40007ffe0ff */
[----:B------:R-:W-:Y:S02]  /*281b0*/  FSEL R193, R16, -INF , !P6 ;  /* 0xff80000010c17808 */ /* 0x000fe40007000000 */
[----:B------:R-:W-:Y:S02]  /*281c0*/  ISETP.GE.AND P6, PT, R35, R245, PT ;  /* 0x000000f52300720c */ /* 0x000fe40003fc6270 */
[----:B------:R-:W-:Y:S01]  /*281d0*/  IABS R174, R174 ;  /* 0x000000ae00ae7213 */ /* 0x000fe20000000000 */
[----:B--2---:R-:W-:Y:S01]  /*281e0*/  FFMA.FTZ R20, -R239, R185, R20 ;  /* 0x000000b9ef147223 */ /* 0x004fe20000010114 */
[----:B------:R-:W-:Y:S02]  /*281f0*/  IADD3 R33, R3, 0x28, RZ ;  /* 0x0000002803217810 */ /* 0x000fe40007ffe0ff */
[----:B------:R-:W-:Y:S02]  /*28200*/  ISETP.GE.OR P6, PT, R35, R241, !P6 ;  /* 0x000000f12300720c */ /* 0x000fe400077c6670 */
[----:B------:R-:W-:Y:S01]  /*28210*/  IABS R164, R21 ;  /* 0x0000001500a47213 */ /* 0x000fe20000000000 */
[----:B------:R-:W-:Y:S01]  /*28220*/  IMAD.IADD R180, R242, 0x1, -R33 ;  /* 0x00000001f2b47824 */ /* 0x000fe200078e0a21 */
[----:B------:R-:W-:Y:S02]  /*28230*/  FSEL R21, R176, -INF , !P2 ;  /* 0xff800000b0157808 */ /* 0x000fe40005000000 */
[----:B------:R-:W-:Y:S01]  /*28240*/  IADD3 R176, R240, -R183, RZ ;  /* 0x800000b7f0b07210 */ /* 0x000fe20007ffe0ff */
[----:B------:R-:W1:Y:S01]  /*28250*/  I2F R173, R164 ;  /* 0x000000a400ad7306 */ /* 0x000e620000201400 */
[----:B------:R-:W-:Y:S02]  /*28260*/  ISETP.GE.AND P4, PT, R31, R244, PT ;  /* 0x000000f41f00720c */ /* 0x000fe40003f86270 */
[----:B------:R-:W-:Y:S02]  /*28270*/  MOV R15, R174 ;  /* 0x000000ae000f7202 */ /* 0x000fe40000000f00 */
[----:B------:R-:W-:Y:S02]  /*28280*/  FSEL R252, R12, -INF , !P3 ;  /* 0xff8000000cfc7808 */ /* 0x000fe40005800000 */
[----:B------:R-:W-:Y:S02]  /*28290*/  FSEL R187, R18, -INF , !P6 ;  /* 0xff80000012bb7808 */ /* 0x000fe40007000000 */
[C---:B------:R-:W-:Y:S01]  /*282a0*/  ISETP.GE.AND P3, PT, R33.reuse, R244, PT ;  /* 0x000000f42100720c */ /* 0x040fe20003f66270 */
[----:B------:R-:W2:Y:S01]  /*282b0*/  I2F R15, R15 ;  /* 0x0000000f000f7306 */ /* 0x000ea20000201400 */
[----:B------:R-:W-:Y:S02]  /*282c0*/  ISETP.GE.AND P6, PT, R33, R245, PT ;  /* 0x000000f52100720c */ /* 0x000fe40003fc6270 */
[----:B------:R-:W-:Y:S01]  /*282d0*/  IABS R170, R176 ;  /* 0x000000b000aa7213 */ /* 0x000fe20000000000 */
[----:B------:R-:W-:Y:S01]  /*282e0*/  IMAD.IADD R176, R240, 0x1, -R35 ;  /* 0x00000001f0b07824 */ /* 0x000fe200078e0a23 */
[-C--:B------:R-:W-:Y:S02]  /*282f0*/  ISETP.GE.OR P4, PT, R31, R243.reuse, !P4 ;  /* 0x000000f31f00720c */ /* 0x080fe40006786670 */
[-C--:B------:R-:W-:Y:S02]  /*28300*/  ISETP.GE.AND P2, PT, R192, R244.reuse, PT ;  /* 0x000000f4c000720c */ /* 0x080fe40003f46270 */
[C---:B------:R-:W-:Y:S01]  /*28310*/  ISETP.GE.OR P3, PT, R33.reuse, R243, !P3 ;  /* 0x000000f32100720c */ /* 0x040fe20005f66670 */
[----:B------:R-:W4:Y:S01]  /*28320*/  I2F R170, R170 ;  /* 0x000000aa00aa7306 */ /* 0x000f220000201400 */
[----:B------:R-:W-:Y:S01]  /*28330*/  ISETP.GE.OR P6, PT, R33, R241, !P6 ;  /* 0x000000f12100720c */ /* 0x000fe200077c6670 */
[----:B------:R-:W-:Y:S01]  /*28340*/  IMAD.IADD R33, R240, 0x1, -R33 ;  /* 0x00000001f0217824 */ /* 0x000fe200078e0a21 */
[----:B------:R-:W-:Y:S01]  /*28350*/  ISETP.GE.OR P2, PT, R192, R243, !P2 ;  /* 0x000000f3c000720c */ /* 0x000fe20005746670 */
[----:B-1----:R-:W-:Y:S01]  /*28360*/  FFMA.FTZ R4, -R239, R173, R4 ;  /* 0x000000adef047223 */ /* 0x002fe20000010104 */
[----:B------:R-:W-:Y:S02]  /*28370*/  FSEL R168, R168, -INF , !P4 ;  /* 0xff800000a8a87808 */ /* 0x000fe40006000000 */
[C---:B------:R-:W-:Y:S02]  /*28380*/  ISETP.GE.AND P4, PT, R35.reuse, R244, PT ;  /* 0x000000f42300720c */ /* 0x040fe40003f86270 */
[----:B------:R-:W-:Y:S02]  /*28390*/  IABS R33, R33 ;  /* 0x0000002100217213 */ /* 0x000fe40000000000 */
[----:B------:R-:W-:Y:S02]  /*283a0*/  ISETP.GE.OR P4, PT, R35, R243, !P4 ;  /* 0x000000f32300720c */ /* 0x000fe40006786670 */
[----:B------:R-:W-:Y:S01]  /*283b0*/  FSEL R35, R13, -INF , !P2 ;  /* 0xff8000000d237808 */ /* 0x000fe20005000000 */
[----:B--2---:R-:W-:Y:S01]  /*283c0*/  FFMA.FTZ R17, -R239, R15, R17 ;  /* 0x0000000fef117223 */ /* 0x004fe20000010111 */
[----:B------:R-:W1:Y:S01]  /*283d0*/  I2F R13, R33 ;  /* 0x00000021000d7306 */ /* 0x000e620000201400 */
[----:B------:R-:W-:Y:S02]  /*283e0*/  IABS R180, R180 ;  /* 0x000000b400b47213 */ /* 0x000fe40000000000 */
[C---:B------:R-:W-:Y:S02]  /*283f0*/  IADD3 R30, R3.reuse, 0x38, RZ ;  /* 0x00000038031e7810 */ /* 0x040fe40007ffe0ff */
[----:B------:R-:W-:Y:S02]  /*28400*/  IADD3 R31, R3, 0x30, RZ ;  /* 0x00000030031f7810 */ /* 0x000fe40007ffe0ff */
[C---:B------:R-:W-:Y:S02]  /*28410*/  IADD3 R174, R242.reuse, -R30, RZ ;  /* 0x8000001ef2ae7210 */ /* 0x040fe40007ffe0ff */
[----:B------:R-:W-:Y:S01]  /*28420*/  FSEL R22, R175, -INF , !P1 ;  /* 0xff800000af167808 */ /* 0x000fe20004800000 */
[----:B------:R-:W2:Y:S01]  /*28430*/  I2F R180, R180 ;  /* 0x000000b400b47306 */ /* 0x000ea20000201400 */
[----:B------:R-:W-:Y:S01]  /*28440*/  IABS R174, R174 ;  /* 0x000000ae00ae7213 */ /* 0x000fe20000000000 */
[----:B------:R-:W-:Y:S01]  /*28450*/  IMAD.IADD R175, R242, 0x1, -R31 ;  /* 0x00000001f2af7824 */ /* 0x000fe200078e0a1f */
[C---:B------:R-:W-:Y:S01]  /*28460*/  ISETP.GE.AND P1, PT, R192.reuse, R245, PT ;  /* 0x000000f5c000720c */ /* 0x040fe20003f26270 */
[----:B----4-:R-:W-:Y:S01]  /*28470*/  FFMA.FTZ R5, -R239, R170, R5 ;  /* 0x000000aaef057223 */ /* 0x010fe20000010105 */
[----:B------:R-:W-:Y:S02]  /*28480*/  FMNMX.FTZ R15, R25, R2, !PT ;  /* 0x00000002190f7209 */ /* 0x000fe40007810000 */
[----:B------:R-:W-:Y:S02]  /*28490*/  ISETP.GE.AND P0, PT, R183, R244, PT ;  /* 0x000000f4b700720c */ /* 0x000fe40003f06270 */
[----:B------:R-:W-:Y:S01]  /*284a0*/  ISETP.GE.OR P1, PT, R192, R241, !P1 ;  /* 0x000000f1c000720c */ /* 0x000fe20004f26670 */
[----:B------:R-:W4:Y:S01]  /*284b0*/  I2F R16, R174 ;  /* 0x000000ae00107306 */ /* 0x000f220000201400 */
[----:B------:R-:W-:Y:S02]  /*284c0*/  IADD3 R164, R3, 0x31, RZ ;  /* 0x0000003103a47810 */ /* 0x000fe40007ffe0ff */
[----:B------:R-:W-:Y:S01]  /*284d0*/  IABS R175, R175 ;  /* 0x000000af00af7213 */ /* 0x000fe20000000000 */
[----:B-1----:R-:W-:Y:S01]  /*284e0*/  FFMA.FTZ R8, -R239, R13, R8 ;  /* 0x0000000def087223 */ /* 0x002fe20000010108 */
[----:B------:R-:W-:Y:S02]  /*284f0*/  FMNMX.FTZ R15, R172, R15, !PT ;  /* 0x0000000fac0f7209 */ /* 0x000fe40007810000 */
[----:B------:R-:W-:Y:S02]  /*28500*/  ISETP.GE.OR P0, PT, R183, R243, !P0 ;  /* 0x000000f3b700720c */ /* 0x000fe40004706670 */
[----:B------:R-:W-:Y:S01]  /*28510*/  FSEL R249, R171, -INF , !P1 ;  /* 0xff800000abf97808 */ /* 0x000fe20004800000 */
[----:B------:R-:W1:Y:S01]  /*28520*/  I2F R175, R175 ;  /* 0x000000af00af7306 */ /* 0x000e620000201400 */
[----:B------:R-:W-:Y:S02]  /*28530*/  IADD3 R171, R242, -R164, RZ ;  /* 0x800000a4f2ab7210 */ /* 0x000fe40007ffe0ff */
[----:B------:R-:W-:Y:S01]  /*28540*/  FSEL R33, R5, -INF , !P0 ;  /* 0xff80000005217808 */ /* 0x000fe20004000000 */
[----:B--2---:R-:W-:Y:S01]  /*28550*/  FFMA.FTZ R19, -R239, R180, R19 ;  /* 0x000000b4ef137223 */ /* 0x004fe20000010113 */
[----:B------:R-:W-:Y:S01]  /*28560*/  FMNMX.FTZ R5, R22, R15, !PT ;  /* 0x0000000f16057209 */ /* 0x000fe20007810000 */
[----:B------:R-:W-:Y:S01]  /*28570*/  IMAD.IADD R15, R240, 0x1, -R164 ;  /* 0x00000001f00f7824 */ /* 0x000fe200078e0aa4 */
[----:B------:R-:W-:Y:S02]  /*28580*/  IABS R171, R171 ;  /* 0x000000ab00ab7213 */ /* 0x000fe40000000000 */
[----:B------:R-:W-:Y:S02]  /*28590*/  FMNMX.FTZ R5, R21, R5, !PT ;  /* 0x0000000515057209 */ /* 0x000fe40007810000 */
[----:B------:R-:W-:Y:S02]  /*285a0*/  IADD3 R3, R3, 0x39, RZ ;  /* 0x0000003903037810 */ /* 0x000fe40007ffe0ff */
[----:B------:R-:W2:Y:S01]  /*285b0*/  I2F R171, R171 ;  /* 0x000000ab00ab7306 */ /* 0x000ea20000201400 */
[----:B------:R-:W-:Y:S01]  /*285c0*/  FMNMX.FTZ R5, R248, R5, !PT ;  /* 0x00000005f8057209 */ /* 0x000fe20007810000 */
[----:B----4-:R-:W-:Y:S01]  /*285d0*/  FFMA.FTZ R29, -R239, R16, R29 ;  /* 0x00000010ef1d7223 */ /* 0x010fe2000001011d */
[----:B------:R-:W-:Y:S02]  /*285e0*/  IADD3 R34, R242, -R3, RZ ;  /* 0x80000003f2227210 */ /* 0x000fe40007ffe0ff */
[----:B------:R-:W-:Y:S02]  /*285f0*/  FSEL R186, R19, -INF , !P6 ;  /* 0xff80000013ba7808 */ /* 0x000fe40007000000 */
[----:B------:R-:W-:Y:S02]  /*28600*/  ISETP.GE.AND P6, PT, R32, R245, PT ;  /* 0x000000f52000720c */ /* 0x000fe40003fc6270 */
[----:B------:R-:W-:Y:S02]  /*28610*/  FMNMX.FTZ R5, R249, R5, !PT ;  /* 0x00000005f9057209 */ /* 0x000fe40007810000 */
[----:B------:R-:W-:Y:S01]  /*28620*/  IABS R34, R34 ;  /* 0x0000002200227213 */ /* 0x000fe20000000000 */
[----:B-1----:R-:W-:Y:S01]  /*28630*/  FFMA.FTZ R24, -R239, R175, R24 ;  /* 0x000000afef187223 */ /* 0x002fe20000010118 */
[-C--:B------:R-:W-:Y:S02]  /*28640*/  ISETP.GE.AND P1, PT, R184, R244.reuse, PT ;  /* 0x000000f4b800720c */ /* 0x080fe40003f26270 */
[C---:B------:R-:W-:Y:S02]  /*28650*/  ISETP.GE.AND P2, PT, R32.reuse, R244, PT ;  /* 0x000000f42000720c */ /* 0x040fe40003f46270 */
[----:B------:R-:W-:Y:S01]  /*28660*/  IABS R174, R176 ;  /* 0x000000b000ae7213 */ /* 0x000fe20000000000 */
[----:B------:R-:W1:Y:S01]  /*28670*/  I2F R34, R34 ;  /* 0x0000002200227306 */ /* 0x000e620000201400 */
[----:B------:R-:W-:Y:S02]  /*28680*/  ISETP.GE.OR P6, PT, R32, R241, !P6 ;  /* 0x000000f12000720c */ /* 0x000fe400077c6670 */
[----:B------:R-:W-:Y:S02]  /*28690*/  FSEL R169, R169, -INF , !P5 ;  /* 0xff800000a9a97808 */ /* 0x000fe40006800000 */
[----:B------:R-:W-:Y:S01]  /*286a0*/  ISETP.GE.AND P5, PT, R177, R244, PT ;  /* 0x000000f4b100720c */ /* 0x000fe20003fa6270 */
[----:B--2---:R-:W-:Y:S01]  /*286b0*/  FFMA.FTZ R28, -R239, R171, R28 ;  /* 0x000000abef1c7223 */ /* 0x004fe2000001011c */
[----:B------:R-:W-:Y:S02]  /*286c0*/  FMNMX.FTZ R5, R250, R5, !PT ;  /* 0x00000005fa057209 */ /* 0x000fe40007810000 */
[-C--:B------:R-:W-:Y:S01]  /*286d0*/  ISETP.GE.OR P1, PT, R184, R243.reuse, !P1 ;  /* 0x000000f3b800720c */ /* 0x080fe20004f26670 */
[----:B------:R-:W2:Y:S01]  /*286e0*/  I2F R174, R174 ;  /* 0x000000ae00ae7306 */ /* 0x000ea20000201400 */
[----:B------:R-:W-:Y:S02]  /*286f0*/  FMNMX.FTZ R16, R9, R0, !PT ;  /* 0x0000000009107209 */ /* 0x000fe40007810000 */
[----:B------:R-:W-:Y:S02]  /*28700*/  ISETP.GE.OR P2, PT, R32, R243, !P2 ;  /* 0x000000f32000720c */ /* 0x000fe40005746670 */
[----:B------:R-:W-:Y:S02]  /*28710*/  IADD3 R32, R240, -R32, RZ ;  /* 0x80000020f0207210 */ /* 0x000fe40007ffe0ff */
[----:B------:R-:W-:Y:S02]  /*28720*/  FSEL R185, R20, -INF , !P6 ;  /* 0xff80000014b97808 */ /* 0x000fe40007000000 */
[----:B------:R-:W-:Y:S02]  /*28730*/  ISETP.GE.AND P6, PT, R31, R245, PT ;  /* 0x000000f51f00720c */ /* 0x000fe40003fc6270 */
[----:B------:R-:W-:Y:S02]  /*28740*/  MOV R18, R193 ;  /* 0x000000c100127202 */ /* 0x000fe40000000f00 */
[----:B------:R-:W-:Y:S01]  /*28750*/  ISETP.GE.OR P5, PT, R177, R243, !P5 ;  /* 0x000000f3b100720c */ /* 0x000fe20006fa6670 */
[----:B-1----:R-:W-:Y:S01]  /*28760*/  FFMA.FTZ R27, -R239, R34, R27 ;  /* 0x00000022ef1b7223 */ /* 0x002fe2000001011b */
[----:B------:R-:W-:Y:S02]  /*28770*/  FMNMX.FTZ R5, R251, R5, !PT ;  /* 0x00000005fb057209 */ /* 0x000fe40007810000 */
[----:B------:R-:W-:Y:S02]  /*28780*/  FMNMX.FTZ R16, R14, R16, !PT ;  /* 0x000000100e107209 */ /* 0x000fe40007810000 */
[----:B------:R-:W-:Y:S02]  /*28790*/  FSEL R19, R4, -INF , !P1 ;  /* 0xff80000004137808 */ /* 0x000fe40004800000 */
[----:B------:R-:W-:Y:S02]  /*287a0*/  IABS R4, R32 ;  /* 0x0000002000047213 */ /* 0x000fe40000000000 */
[----:B------:R-:W-:Y:S01]  /*287b0*/  IADD3 R12, R240, -R31, RZ ;  /* 0x8000001ff00c7210 */ /* 0x000fe20007ffe0ff */
[----:B--2---:R-:W-:Y:S01]  /*287c0*/  FFMA.FTZ R6, -R239, R174, R6 ;  /* 0x000000aeef067223 */ /* 0x004fe20000010106 */
[----:B------:R-:W-:Y:S02]  /*287d0*/  ISETP.GE.OR P6, PT, R31, R241, !P6 ;  /* 0x000000f11f00720c */ /* 0x000fe400077c6670 */
[----:B------:R-:W-:Y:S01]  /*287e0*/  FSEL R184, R17, -INF , !P5 ;  /* 0xff80000011b87808 */ /* 0x000fe20006800000 */
[----:B------:R-:W1:Y:S01]  /*287f0*/  I2F R4, R4 ;  /* 0x0000000400047306 */ /* 0x000e620000201400 */
[----:B------:R-:W-:Y:S02]  /*28800*/  FMNMX.FTZ R17, R18, R5, !PT ;  /* 0x0000000512117209 */ /* 0x000fe40007810000 */
[----:B------:R-:W-:Y:S02]  /*28810*/  FMNMX.FTZ R16, R169, R16, !PT ;  /* 0x00000010a9107209 */ /* 0x000fe40007810000 */
[----:B------:R-:W-:Y:S02]  /*28820*/  IABS R12, R12 ;  /* 0x0000000c000c7213 */ /* 0x000fe40000000000 */
[----:B------:R-:W-:Y:S02]  /*28830*/  FSEL R180, R24, -INF , !P6 ;  /* 0xff80000018b47808 */ /* 0x000fe40007000000 */
[----:B------:R-:W-:Y:S02]  /*28840*/  ISETP.GE.AND P6, PT, R164, R245, PT ;  /* 0x000000f5a400720c */ /* 0x000fe40003fc6270 */
[----:B------:R-:W-:Y:S01]  /*28850*/  FMNMX.FTZ R17, R187, R17, !PT ;  /* 0x00000011bb117209 */ /* 0x000fe20007810000 */
[----:B------:R-:W2:Y:S01]  /*28860*/  I2F R12, R12 ;  /* 0x0000000c000c7306 */ /* 0x000ea20000201400 */
[----:B------:R-:W-:Y:S02]  /*28870*/  FMNMX.FTZ R16, R168, R16, !PT ;  /* 0x00000010a8107209 */ /* 0x000fe40007810000 */
[----:B------:R-:W-:Y:S02]  /*28880*/  IADD3 R13, R240, -R30, RZ ;  /* 0x8000001ef00d7210 */ /* 0x000fe40007ffe0ff */
[----:B------:R-:W-:Y:S02]  /*28890*/  IABS R15, R15 ;  /* 0x0000000f000f7213 */ /* 0x000fe40000000000 */
[----:B------:R-:W-:Y:S02]  /*288a0*/  ISETP.GE.OR P6, PT, R164, R241, !P6 ;  /* 0x000000f1a400720c */ /* 0x000fe400077c6670 */
[----:B------:R-:W-:Y:S02]  /*288b0*/  FMNMX.FTZ R17, R186, R17, !PT ;  /* 0x00000011ba117209 */ /* 0x000fe40007810000 */
[----:B------:R-:W-:Y:S01]  /*288c0*/  FMNMX.FTZ R16, R252, R16, !PT ;  /* 0x00000010fc107209 */ /* 0x000fe20007810000 */
[----:B------:R-:W4:Y:S01]  /*288d0*/  I2F R15, R15 ;  /* 0x0000000f000f7306 */ /* 0x000f220000201400 */
[----:B------:R-:W-:Y:S01]  /*288e0*/  IABS R13, R13 ;  /* 0x0000000d000d7213 */ /* 0x000fe20000000000 */
[----:B-1----:R-:W-:Y:S01]  /*288f0*/  FFMA.FTZ R7, -R239, R4, R7 ;  /* 0x00000004ef077223 */ /* 0x002fe20000010107 */
[----:B------:R-:W-:Y:S02]  /*28900*/  IADD3 R5, R240, -R3, RZ ;  /* 0x80000003f0057210 */ /* 0x000fe40007ffe0ff */
[----:B------:R-:W-:Y:S02]  /*28910*/  FSEL R179, R28, -INF , !P6 ;  /* 0xff8000001cb37808 */ /* 0x000fe40007000000 */
[C---:B------:R-:W-:Y:S02]  /*28920*/  ISETP.GE.AND P6, PT, R30.reuse, R245, PT ;  /* 0x000000f51e00720c */ /* 0x040fe40003fc6270 */
[----:B------:R-:W-:Y:S01]  /*28930*/  FMNMX.FTZ R17, R185, R17, !PT ;  /* 0x00000011b9117209 */ /* 0x000fe20007810000 */
[----:B------:R-:W1:Y:S01]  /*28940*/  I2F R13, R13 ;  /* 0x0000000d000d7306 */ /* 0x000e620000201400 */
[----:B------:R-:W-:Y:S01]  /*28950*/  FMNMX.FTZ R16, R35, R16, !PT ;  /* 0x0000001023107209 */ /* 0x000fe20007810000 */
[----:B--2---:R-:W-:Y:S01]  /*28960*/  FFMA.FTZ R11, -R239, R12, R11 ;  /* 0x0000000cef0b7223 */ /* 0x004fe2000001010b */
[----:B------:R-:W-:Y:S02]  /*28970*/  IABS R5, R5 ;  /* 0x0000000500057213 */ /* 0x000fe40000000000 */
[----:B------:R-:W-:Y:S02]  /*28980*/  ISETP.GE.OR P6, PT, R30, R241, !P6 ;  /* 0x000000f11e00720c */ /* 0x000fe400077c6670 */
[----:B------:R-:W-:Y:S02]  /*28990*/  FMNMX.FTZ R17, R180, R17, !PT ;  /* 0x00000011b4117209 */ /* 0x000fe40007810000 */
[----:B------:R-:W-:Y:S01]  /*289a0*/  ISETP.GE.AND P5, PT, R3, R245, PT ;  /* 0x000000f50300720c */ /* 0x000fe20003fa6270 */
[----:B------:R-:W2:Y:S01]  /*289b0*/  I2F R5, R5 ;  /* 0x0000000500057306 */ /* 0x000ea20000201400 */
[----:B------:R-:W-:Y:S02]  /*289c0*/  FMNMX.FTZ R16, R19, R16, !PT ;  /* 0x0000001013107209 */ /* 0x000fe40007810000 */
[----:B------:R-:W-:Y:S01]  /*289d0*/  FSEL R178, R29, -INF , !P6 ;  /* 0xff8000001db27808 */ /* 0x000fe20007000000 */
[----:B----4-:R-:W-:Y:S01]  /*289e0*/  FFMA.FTZ R10, -R239, R15, R10 ;  /* 0x0000000fef0a7223 */ /* 0x010fe2000001010a */
[----:B------:R-:W-:Y:S02]  /*289f0*/  ISETP.GE.OR P5, PT, R3, R241, !P5 ;  /* 0x000000f10300720c */ /* 0x000fe40006fa6670 */
[----:B------:R-:W-:Y:S02]  /*28a00*/  FMNMX.FTZ R17, R179, R17, !PT ;  /* 0x00000011b3117209 */ /* 0x000fe40007810000 */
[----:B------:R-:W-:Y:S02]  /*28a10*/  FMNMX.FTZ R16, R33, R16, !PT ;  /* 0x0000001021107209 */ /* 0x000fe40007810000 */
[----:B------:R-:W-:Y:S02]  /*28a20*/  FSEL R176, R27, -INF , !P5 ;  /* 0xff8000001bb07808 */ /* 0x000fe40006800000 */
[----:B------:R-:W-:Y:S01]  /*28a30*/  FMNMX.FTZ R17, R178, R17, !PT ;  /* 0x00000011b2117209 */ /* 0x000fe20007810000 */
[----:B-1----:R-:W-:Y:S01]  /*28a40*/  FFMA.FTZ R23, -R239, R13, R23 ;  /* 0x0000000def177223 */ /* 0x002fe20000010117 */
[----:B------:R-:W-:Y:S02]  /*28a50*/  FSEL R183, R6, -INF , !P4 ;  /* 0xff80000006b77808 */ /* 0x000fe40006000000 */
[----:B------:R-:W-:Y:S02]  /*28a60*/  FMNMX.FTZ R16, R184, R16, !PT ;  /* 0x00000010b8107209 */ /* 0x000fe40007810000 */
[----:B------:R-:W-:Y:S02]  /*28a70*/  FMNMX.FTZ R4, R176, R17, !PT ;  /* 0x00000011b0047209 */ /* 0x000fe40007810000 */
[----:B------:R-:W-:Y:S02]  /*28a80*/  ISETP.GE.AND P1, PT, R31, R244, PT ;  /* 0x000000f41f00720c */ /* 0x000fe40003f26270 */
[----:B------:R-:W-:Y:S01]  /*28a90*/  FSEL R182, R8, -INF , !P3 ;  /* 0xff80000008b67808 */ /* 0x000fe20005800000 */
[----:B------:R-:W1:Y:S01]  /*28aa0*/  SHFL.BFLY PT, R6, R4, 0x2, 0x1f ;  /* 0x0c401f0004067f89 */ /* 0x000e6200000e0000 */
[----:B------:R-:W-:Y:S01]  /*28ab0*/  FMNMX.FTZ R16, R183, R16, !PT ;  /* 0x00000010b7107209 */ /* 0x000fe20007810000 */
[----:B--2---:R-:W-:Y:S01]  /*28ac0*/  FFMA.FTZ R26, -R239, R5, R26 ;  /* 0x00000005ef1a7223 */ /* 0x004fe2000001011a */
[-C--:B------:R-:W-:Y:S02]  /*28ad0*/  ISETP.GE.OR P1, PT, R31, R243.reuse, !P1 ;  /* 0x000000f31f00720c */ /* 0x080fe40004f26670 */
[----:B------:R-:W-:Y:S02]  /*28ae0*/  FSEL R181, R7, -INF , !P2 ;  /* 0xff80000007b57808 */ /* 0x000fe40005000000 */
[----:B------:R-:W-:Y:S02]  /*28af0*/  FMNMX.FTZ R16, R182, R16, !PT ;  /* 0x00000010b6107209 */ /* 0x000fe40007810000 */
[-C--:B------:R-:W-:Y:S02]  /*28b00*/  ISETP.GE.AND P0, PT, R164, R244.reuse, PT ;  /* 0x000000f4a400720c */ /* 0x080fe40003f06270 */
[----:B------:R-:W-:Y:S02]  /*28b10*/  ISETP.GE.AND P3, PT, R30, R244, PT ;  /* 0x000000f41e00720c */ /* 0x000fe40003f66270 */
[----:B------:R-:W-:Y:S02]  /*28b20*/  FSEL R175, R11, -INF , !P1 ;  /* 0xff8000000baf7808 */ /* 0x000fe40004800000 */
[-C--:B------:R-:W-:Y:S02]  /*28b30*/  ISETP.GE.OR P0, PT, R164, R243.reuse, !P0 ;  /* 0x000000f3a400720c */ /* 0x080fe40004706670 */
[----:B------:R-:W-:Y:S02]  /*28b40*/  FMNMX.FTZ R16, R181, R16, !PT ;  /* 0x00000010b5107209 */ /* 0x000fe40007810000 */
[-C--:B------:R-:W-:Y:S02]  /*28b50*/  ISETP.GE.OR P3, PT, R30, R243.reuse, !P3 ;  /* 0x000000f31e00720c */ /* 0x080fe40005f66670 */
        /* <DEDUP_REMOVED lines=24> */
[----:B------:R-:W-:Y:S01]  /*28ce0*/  LDSM.16.MT88.4 R20, [R217+0x10000] ;  /* 0x01000000d914783b */ /* 0x000fe20000004200 */
[-CC-:B------:R-:W-:Y:S02]  /*28cf0*/  FFMA.FTZ R180, R180, R165.reuse, -R177.reuse ;  /* 0x000000a5b4b47223 */ /* 0x180fe400000108b1 */
[-CC-:B------:R-:W-:Y:S02]  /*28d00*/  FFMA.FTZ R179, R179, R165.reuse, -R177.reuse ;  /* 0x000000a5b3b37223 */ /* 0x180fe400000108b1 */
[-CC-:B------:R-:W-:Y:S02]  /*28d10*/  FFMA.FTZ R178, R178, R165.reuse, -R177.reuse ;  /* 0x000000a5b2b27223 */ /* 0x180fe400000108b1 */
[-CC-:B------:R-:W-:Y:S02]  /*28d20*/  FFMA.FTZ R248, R248, R165.reuse, -R177.reuse ;  /* 0x000000a5f8f87223 */ /* 0x180fe400000108b1 */
        /* <DEDUP_REMOVED lines=12> */
[--C-:B------:R-:W-:Y:S01]  /*28df0*/  FFMA.FTZ R186, R186, R165, -R177.reuse ;  /* 0x000000a5baba7223 */ /* 0x100fe200000108b1 */
        /* <DEDUP_REMOVED lines=19> */
[-C--:B------:R-:W-:Y:S02]  /*28f30*/  FFMA.FTZ R185, R185, R165.reuse, -R177 ;  /* 0x000000a5b9b97223 */ /* 0x080fe400000108b1 */
[-CC-:B------:R-:W-:Y:S01]  /*28f40*/  FFMA.FTZ R183, R183, R165.reuse, -R172.reuse ;  /* 0x000000a5b7b77223 */ /* 0x180fe200000108ac */
[----:B-1----:R-:W-:Y:S01]  /*28f50*/  F2FP.PACK_AB R170, R219, R220 ;  /* 0x000000dcdbaa723e */ /* 0x002fe200000000ff */
[-CC-:B------:R-:W-:Y:S02]  /*28f60*/  FFMA.FTZ R182, R182, R165.reuse, -R172.reuse ;  /* 0x000000a5b6b67223 */ /* 0x180fe400000108ac */
[--C-:B------:R-:W-:Y:S03]  /*28f70*/  FFMA.FTZ R181, R181, R165, -R172.reuse ;  /* 0x000000a5b5b57223 */ /* 0x100fe600000108ac */
[----:B------:R-:W-:Y:S01]  /*28f80*/  MUFU.EX2 R195, R195 ;  /* 0x000000c300c37308 */ /* 0x000fe20000000800 */
[C---:B--2---:R-:W-:Y:S01]  /*28f90*/  FMUL.FTZ R4, R2.reuse, R160 ;  /* 0x000000a002047220 */ /* 0x044fe20000410000 */
[----:B------:R-:W-:Y:S01]  /*28fa0*/  MOV R160, R18 ;  /* 0x0000001200a07202 */ /* 0x000fe20000000f00 */
[C---:B------:R-:W-:Y:S02]  /*28fb0*/  FMUL.FTZ R5, R2.reuse, R161 ;  /* 0x000000a102057220 */ /* 0x040fe40000410000 */
[C---:B------:R-:W-:Y:S05]  /*28fc0*/  FMUL.FTZ R8, R2.reuse, R156 ;  /* 0x0000009c02087220 */ /* 0x040fea0000410000 */
[----:B------:R-:W1:Y:S01]  /*28fd0*/  MUFU.EX2 R194, R194 ;  /* 0x000000c200c27308 */ /* 0x000e620000000800 */
        /* <DEDUP_REMOVED lines=8> */
[----:B------:R-:W-:Y:S01]  /*29060*/  FMUL.FTZ R19, R0, R151 ;  /* 0x0000009700137220 */ /* 0x000fe20000410000 */
[----:B------:R-:W-:Y:S01]  /*29070*/  LDSM.16.MT88.4 R156, [R217+0x12800] ;  /* 0x01280000d99c783b */ /* 0x000fe20000004200 */
[----:B------:R-:W-:Y:S02]  /*29080*/  FMUL.FTZ R17, R2, R149 ;  /* 0x0000009502117220 */ /* 0x000fe40000410000 */
[----:B------:R-:W-:Y:S02]  /*29090*/  FMUL.FTZ R18, R0, R150 ;  /* 0x0000009600127220 */ /* 0x000fe40000410000 */
[C---:B------:R-:W-:Y:S01]  /*290a0*/  FMUL.FTZ R24, R2.reuse, R140 ;  /* 0x0000008c02187220 */ /* 0x040fe20000410000 */
[----:B------:R-:W2:Y:S01]  /*290b0*/  MUFU.EX2 R192, R192 ;  /* 0x000000c000c07308 */ /* 0x000ea20000000800 */
[----:B------:R-:W-:Y:S02]  /*290c0*/  FMUL.FTZ R25, R2, R141 ;  /* 0x0000008d02197220 */ /* 0x000fe40000410000 */
[----:B------:R-:W-:Y:S01]  /*290d0*/  FMUL.FTZ R26, R0, R142 ;  /* 0x0000008e001a7220 */ /* 0x000fe20000410000 */
[----:B-1----:R-:W-:Y:S01]  /*290e0*/  F2FP.PACK_AB R169, R194, R195 ;  /* 0x000000c3c2a9723e */ /* 0x002fe200000000ff */
[----:B------:R-:W-:Y:S02]  /*290f0*/  FMUL.FTZ R27, R0, R143 ;  /* 0x0000008f001b7220 */ /* 0x000fe40000410000 */
[----:B------:R-:W-:Y:S01]  /*29100*/  IMAD.MOV.U32 R161, RZ, RZ, R33 ;  /* 0x000000ffffa17224 */ /* 0x000fe200078e0021 */
[----:B------:R-:W-:Y:S01]  /*29110*/  LDSM.16.MT88.4 R140, [R215+0x12000] ;  /* 0x01200000d78c783b */ /* 0x000fe20000004200 */
[----:B------:R-:W-:Y:S01]  /*29120*/  IMAD.MOV.U32 R163, RZ, RZ, R35 ;  /* 0x000000ffffa37224 */ /* 0x000fe200078e0023 */
[----:B------:R-:W-:Y:S01]  /*29130*/  MUFU.EX2 R182, R182 ;  /* 0x000000b600b67308 */ /* 0x000fe20000000800 */
[C---:B------:R-:W-:Y:S02]  /*29140*/  FMUL.FTZ R32, R2.reuse, R132 ;  /* 0x0000008402207220 */ /* 0x040fe40000410000 */
[----:B------:R-:W-:Y:S02]  /*29150*/  FMUL.FTZ R33, R2, R133 ;  /* 0x0000008502217220 */ /* 0x000fe40000410000 */
[C---:B------:R-:W-:Y:S02]  /*29160*/  FMUL.FTZ R34, R0.reuse, R134 ;  /* 0x0000008600227220 */ /* 0x040fe40000410000 */
[----:B------:R-:W-:Y:S02]  /*29170*/  FMUL.FTZ R35, R0, R135 ;  /* 0x0000008700237220 */ /* 0x000fe40000410000 */
[----:B------:R-:W-:Y:S01]  /*29180*/  LDSM.16.MT88.4 R132, [R216+0x12000] ;  /* 0x01200000d884783b */ /* 0x000fe20000004200 */
[C---:B------:R-:W-:Y:S01]  /*29190*/  FMUL.FTZ R36, R2.reuse, R36 ;  /* 0x0000002402247220 */ /* 0x040fe20000410000 */
[----:B------:R-:W-:Y:S01]  /*291a0*/  MUFU.EX2 R248, R248 ;  /* 0x000000f800f87308 */ /* 0x000fe20000000800 */
[----:B------:R-:W-:Y:S01]  /*291b0*/  FMUL.FTZ R37, R2, R37 ;  /* 0x0000002502257220 */ /* 0x000fe20000410000 */
[----:B--2---:R-:W-:Y:S01]  /*291c0*/  F2FP.PACK_AB R171, R192, R193 ;  /* 0x000000c1c0ab723e */ /* 0x004fe200000000ff */
[C---:B------:R-:W-:Y:S02]  /*291d0*/  FMUL.FTZ R38, R0.reuse, R38 ;  /* 0x0000002600267220 */ /* 0x040fe40000410000 */
[----:B------:R-:W-:Y:S02]  /*291e0*/  FMUL.FTZ R39, R0, R39 ;  /* 0x0000002700277220 */ /* 0x000fe40000410000 */
[C---:B------:R-:W-:Y:S02]  /*291f0*/  FMUL.FTZ R40, R2.reuse, R40 ;  /* 0x0000002802287220 */ /* 0x040fe40000410000 */
[C---:B---3--:R-:W-:Y:S01]  /*29200*/  HMMA.16816.F32 R4, R168.reuse, R12, R4 ;  /* 0x0000000ca804723c */ /* 0x048fe20000001804 */
[----:B------:R-:W1:Y:S04]  /*29210*/  MUFU.EX2 R249, R249 ;  /* 0x000000f900f97308 */ /* 0x000e680000000800 */
[C---:B------:R-:W-:Y:S02]  /*29220*/  FMUL.FTZ R41, R2.reuse, R41 ;  /* 0x0000002902297220 */ /* 0x040fe40000410000 */
[C---:B------:R-:W-:Y:S01]  /*29230*/  FMUL.FTZ R12, R2.reuse, R152 ;  /* 0x00000098020c7220 */ /* 0x040fe20000410000 */
[C---:B------:R-:W-:Y:S03]  /*29240*/  HMMA.16816.F32 R8, R168.reuse, R14, R8 ;  /* 0x0000000ea808723c */ /* 0x040fe60000001808 */
[----:B------:R-:W-:Y:S01]  /*29250*/  MUFU.EX2 R250, R250 ;  /* 0x000000fa00fa7308 */ /* 0x000fe20000000800 */
[----:B------:R-:W-:Y:S02]  /*29260*/  FMUL.FTZ R13, R2, R153 ;  /* 0x00000099020d7220 */ /* 0x000fe40000410000 */
[C---:B------:R-:W-:Y:S02]  /*29270*/  FMUL.FTZ R42, R0.reuse, R42 ;  /* 0x0000002a002a7220 */ /* 0x040fe40000410000 */
[C---:B------:R-:W-:Y:S04]  /*29280*/  FMUL.FTZ R14, R0.reuse, R154 ;  /* 0x0000009a000e7220 */ /* 0x040fe80000410000 */
[C---:B------:R-:W-:Y:S01]  /*29290*/  FMUL.FTZ R15, R0.reuse, R155 ;  /* 0x0000009b000f7220 */ /* 0x040fe20000410000 */
[----:B------:R-:W-:Y:S01]  /*292a0*/  MUFU.EX2 R251, R251 ;  /* 0x000000fb00fb7308 */ /* 0x000fe20000000800 */
[----:B------:R-:W2:Y:S01]  /*292b0*/  LDSM.16.MT88.4 R152, [R215+0x10000] ;  /* 0x01000000d798783b */ /* 0x000ea20000004200 */
[----:B------:R-:W-:Y:S02]  /*292c0*/  FMUL.FTZ R43, R0, R43 ;  /* 0x0000002b002b7220 */ /* 0x000fe40000410000 */
[C---:B------:R-:W-:Y:S02]  /*292d0*/  FMUL.FTZ R44, R2.reuse, R44 ;  /* 0x0000002c022c7220 */ /* 0x040fe40000410000 */
[C---:B------:R-:W-:Y:S03]  /*292e0*/  HMMA.16816.F32 R12, R168.reuse, R20, R12 ;  /* 0x00000014a80c723c */ /* 0x040fe6000000180c */
[----:B------:R-:W-:Y:S01]  /*292f0*/  FMUL.FTZ R45, R2, R45 ;  /* 0x0000002d022d7220 */ /* 0x000fe20000410000 */
[----:B------:R-:W-:Y:S01]  /*29300*/  MUFU.EX2 R252, R252 ;  /* 0x000000fc00fc7308 */ /* 0x000fe20000000800 */
        /* <DEDUP_REMOVED lines=76> */
[C---:B------:R-:W-:Y:S04]  /*297d0*/  FMUL.FTZ R88, R2.reuse, R88 ;  /* 0x0000005802587220 */ /* 0x040fe80000410000 */
[----:B------:R-:W-:Y:S01]  /*297e0*/  FMUL.FTZ R89, R2, R89 ;  /* 0x0000005902597220 */ /* 0x000fe20000410000 */
        /* <DEDUP_REMOVED lines=271> */
[----:B------:R-:W-:Y:S01]  /*2a8e0*/  MOV R35, R12 ;  /* 0x0000000c00237202 */ /* 0x000fe20000000f00 */
[----:B------:R-:W-:Y:S01]  /*2a8f0*/  IMAD.MOV.U32 R180, RZ, RZ, R15 ;  /* 0x000000ffffb47224 */ /* 0x000fe200078e000f */
[----:B------:R-:W-:Y:S02]  /*2a900*/  MOV R181, R14 ;  /* 0x0000000e00b57202 */ /* 0x000fe40000000f00 */
[C---:B--2---:R-:W-:Y:S01]  /*2a910*/  HMMA.16816.F32 R44, R168.reuse, R184, R44 ;  /* 0x000000b8a82c723c */ /* 0x044fe2000000182c */
[----:B------:R-:W2:Y:S03]  /*2a920*/  LDSM.16.MT88.4 R12, [R218+0x15800] ;  /* 0x01580000da0c783b */ /* 0x000ea60000004200 */
        /* <DEDUP_REMOVED lines=50> */
.L_x_7426:
        /* <DEDUP_REMOVED lines=11> */
.L_x_7449:
[----:B--23--:R-:W-:Y:S01]  /*2ad00*/  FADD.FTZ R247, R6, R247 ;  /* 0x000000f706f77221 */ /* 0x00cfe20000010000 */
[----:B------:R-:W-:Y:S05]  /*2ad10*/  BRA.DIV ~URZ, `(.L_x_7437) ;  /* 0x000020e27f007947 */ /* 0x000fea000b800000 */
[----:B------:R-:W2:Y:S04]  /*2ad20*/  SHFL.BFLY PT, R4, R246, 0x2, 0x1f ;  /* 0x0c401f00f6047f89 */ /* 0x000ea800000e0000 */
[----:B------:R-:W3:Y:S01]  /*2ad30*/  SHFL.BFLY PT, R0, R247, 0x1, 0x1f ;  /* 0x0c201f00f7007f89 */ /* 0x000ee200000e0000 */
[----:B--2---:R-:W-:Y:S02]  /*2ad40*/  FADD.FTZ R246, R4, R246 ;  /* 0x000000f604f67221 */ /* 0x004fe40000010000 */
[----:B---3--:R-:W-:-:S03]  /*2ad50*/  FADD.FTZ R247, R247, R0 ;  /* 0x00000000f7f77221 */ /* 0x008fc60000010000 */
[----:B------:R2:W3:Y:S04]  /*2ad60*/  SHFL.BFLY PT, R6, R246, 0x1, 0x1f ;  /* 0x0c201f00f6067f89 */ /* 0x0004e800000e0000 */
.L_x_7450:
        /* <DEDUP_REMOVED lines=330> */
.L_x_7439:
[----:B------:R-:W-:Y:S02]  /*2c210*/  ULDC.64 UR4, c[0x0][0x118] ;  /* 0x0000460000047ab9 */ /* 0x000fe40000000a00 */
[----:B------:R-:W2:Y:S04]  /*2c220*/  LD.E R2, [R8.64+0x60] ;  /* 0x0000600408027980 */ /* 0x000ea8000c101900 */
[----:B------:R-:W3:Y:S01]  /*2c230*/  LD.E R233, [R8.64+0xb4] ;  /* 0x0000b40408e97980 */ /* 0x000ee2000c101900 */
[----:B--2---:R-:W-:-:S04]  /*2c240*/  IMAD R2, R2, R230, R229 ;  /* 0x000000e602027224 */ /* 0x004fc800078e02e5 */
[----:B---3--:R-:W-:Y:S02]  /*2c250*/  IMAD R233, R233, R2, RZ ;  /* 0x00000002e9e97224 */ /* 0x008fe400078e02ff */
.L_x_7440:
[----:B------:R-:W-:Y:S05]  /*2c260*/  BSYNC B0 ;  /* 0x0000000000007941 */ /* 0x000fea0003800000 */
.L_x_7438:
        /* <DEDUP_REMOVED lines=52> */
.L_x_7442:
[----:B--234-:R-:W-:Y:S05]  /*2c5b0*/  BSYNC B0 ;  /* 0x0000000000007941 */ /* 0x01cfea0003800000 */
.L_x_7441:
        /* <DEDUP_REMOVED lines=48> */
.L_x_7444:
[----:B-1----:R-:W-:Y:S05]  /*2c8c0*/  BSYNC B0 ;  /* 0x0000000000007941 */ /* 0x002fea0003800000 */
.L_x_7443:
        /* <DEDUP_REMOVED lines=23> */
.L_x_7446:
[----:B------:R-:W-:Y:S05]  /*2ca40*/  BSYNC B0 ;  /* 0x0000000000007941 */ /* 0x000fea0003800000 */
.L_x_7445:
        /* <DEDUP_REMOVED lines=23> */
.L_x_7448:
[----:B------:R-:W-:Y:S05]  /*2cbc0*/  BSYNC B0 ;  /* 0x0000000000007941 */ /* 0x000fea0003800000 */
.L_x_7447:
[----:B------:R-:W-:Y:S01]  /*2cbd0*/  IADD3 R2, R15, 0x30, RZ ;  /* 0x000000300f027810 */ /* 0x000fe20007ffe0ff */
[----:B-1----:R-:W-:-:S02]  /*2cbe0*/  IMAD.MOV.U32 R6, RZ, RZ, R228 ;  /* 0x000000ffff067224 */ /* 0x002fc400078e00e4 */
[----:B------:R-:W-:Y:S01]  /*2cbf0*/  IMAD.MOV.U32 R7, RZ, RZ, 0x0 ;  /* 0x00000000ff077424 */ /* 0x000fe200078e00ff */
[----:B------:R-:W-:-:S13]  /*2cc00*/  ISETP.GE.AND P0, PT, R2, R231, PT ;  /* 0x000000e70200720c */ /* 0x000fda0003f06270 */
[----:B------:R-:W-:Y:S05]  /*2cc10*/  @P0 RET.REL.NODEC R6 `(_ZN5flash24flash_fwd_splitkv_kernelI23Flash_fwd_kernel_traitsILi256ELi64ELi64ELi4ELb0ELb0EN7cutlass6half_tE19Flash_kernel_traitsILi256ELi64ELi64ELi4ES3_EELb0ELb1ELb1ELb0ELb0ELb1ELb0ELb1EEEvNS_16Flash_fwd_paramsE) ;  /* 0xfffd33e006000950 */ /* 0x000fea0003c3ffff */
        /* <DEDUP_REMOVED lines=14> */
[----:B------:R-:W-:Y:S02]  /*2cd00*/  LEA.HI.X R3, R6, R85, R5, 0x1, P3 ;  /* 0x0000005506037211 */ /* 0x000fe400018f0c05 */
[----:B------:R-:W-:-:S03]  /*2cd10*/  MOV R5, 0x0 ;  /* 0x0000000000057802 */ /* 0x000fc60000000f00 */
[----:B------:R1:W-:Y:S01]  /*2cd20*/  @!P0 ST.E.128 [R2.64+0x100], R28 ;  /* 0x0001001c02008985 */ /* 0x0003e2000c101d04 */
[----:B------:R-:W-:-:S03]  /*2cd30*/  ISETP.GE.AND P0, PT, R0, R8, PT ;  /* 0x000000080000720c */ /* 0x000fc60003f06270 */
[----:B------:R1:W-:Y:S04]  /*2cd40*/  @!P2 ST.E.128 [R2.64], R60 ;  /* 0x0000003c0200a985 */ /* 0x0003e8000c101d04 */
[----:B------:R1:W-:Y:S06]  /*2cd50*/  @!P1 ST.E.128 [R2.64+0x80], R44 ;  /* 0x0000802c02009985 */ /* 0x0003ec000c101d04 */
[----:B------:R-:W-:Y:S05]  /*2cd60*/  @P0 RET.REL.NODEC R4 `(_ZN5flash24flash_fwd_splitkv_kernelI23Flash_fwd_kernel_traitsILi256ELi64ELi64ELi4ELb0ELb0EN7cutlass6half_tE19Flash_kernel_traitsILi256ELi64ELi64ELi4ES3_EELb0ELb1ELb1ELb0ELb0ELb1ELb0ELb1EEEvNS_16Flash_fwd_paramsE) ;  /* 0xfffd329004000950 */ /* 0x000fea0003c3ffff */
[----:B------:R-:W-:Y:S01]  /*2cd70*/  MOV R229, 0x0 ;  /* 0x0000000000e57802 */ /* 0x000fe20000000f00 */
[----:B------:R-:W-:-:S02]  /*2cd80*/  ULDC.64 UR4, c[0x0][0x118] ;  /* 0x0000460000047ab9 */ /* 0x000fc40000000a00 */
[----:B------:R2:W-:Y:S01]  /*2cd90*/  ST.E.128 [R2.64+0x180], R76 ;  /* 0x0001804c02007985 */ /* 0x0005e2000c101d04 */
[----:B------:R-:W-:Y:S05]  /*2cda0*/  RET.REL.NODEC R228 `(_ZN5flash24flash_fwd_splitkv_kernelI23Flash_fwd_kernel_traitsILi256ELi64ELi64ELi4ELb0ELb0EN7cutlass6half_tE19Flash_kernel_traitsILi256ELi64ELi64ELi4ES3_EELb0ELb1ELb1ELb0ELb0ELb1ELb0ELb1EEEvNS_16Flash_fwd_paramsE) ;  /* 0xfffd3250e4007950 */ /* 0x000fea0003c3ffff */
.L_x_7436:
[----:B------:R-:W-:Y:S01]  /*2cdb0*/  IMAD.MOV.U32 R7, RZ, RZ, R247 ;  /* 0x000000ffff077224 */ /* 0x000fe200078e00f7 */
[----:B------:R-:W-:Y:S02]  /*2cdc0*/  MOV R6, 0x2 ;  /* 0x0000000200067802 */ /* 0x000fe40000000f00 */
[----:B------:R-:W-:Y:S02]  /*2cdd0*/  MOV R4, 0x2cdf0 ;  /* 0x0002cdf000047802 */ /* 0x000fe40000000f00 */
[----:B-1---5:R-:W-:Y:S05]  /*2cde0*/  CALL.REL.NOINC `($__internal_27_$__cuda_sm70_shflsync_bfly_p) ;  /* 0x0000010000007944 */ /* 0x022fea0003c00000 */
[----:B-12---:R-:W-:Y:S05]  /*2cdf0*/  BRA `(.L_x_7449) ;  /* 0xffffdf0000007947 */ /* 0x006fea000383ffff */
.L_x_7437:
[----:B------:R-:W-:Y:S01]  /*2ce00*/  IMAD.MOV.U32 R7, RZ, RZ, R247 ;  /* 0x000000ffff077224 */ /* 0x000fe200078e00f7 */
[----:B------:R-:W-:Y:S02]  /*2ce10*/  MOV R6, 0x1 ;  /* 0x0000000100067802 */ /* 0x000fe40000000f00 */
[----:B------:R-:W-:Y:S02]  /*2ce20*/  MOV R4, 0x2ce40 ;  /* 0x0002ce4000047802 */ /* 0x000fe40000000f00 */
[----:B-1---5:R-:W-:Y:S05]  /*2ce30*/  CALL.REL.NOINC `($__internal_27_$__cuda_sm70_shflsync_bfly_p) ;  /* 0x000000b000007944 */ /* 0x022fea0003c00000 */
[----:B--2---:R-:W-:Y:S01]  /*2ce40*/  FADD.FTZ R247, R247, R6 ;  /* 0x00000006f7f77221 */ /* 0x004fe20000010000 */
[----:B-1----:R-:W-:Y:S02]  /*2ce50*/  MOV R7, R246 ;  /* 0x000000f600077202 */ /* 0x002fe40000000f00 */
[----:B------:R-:W-:-:S02]  /*2ce60*/  MOV R6, 0x2 ;  /* 0x0000000200067802 */ /* 0x000fc40000000f00 */
[----:B------:R-:W-:Y:S02]  /*2ce70*/  MOV R4, 0x2ce90 ;  /* 0x0002ce9000047802 */ /* 0x000fe40000000f00 */
[----:B------:R-:W-:Y:S05]  /*2ce80*/  CALL.REL.NOINC `($__internal_27_$__cuda_sm70_shflsync_bfly_p) ;  /* 0x0000006000007944 */ /* 0x000fea0003c00000 */
[----:B--2---:R-:W-:Y:S01]  /*2ce90*/  FADD.FTZ R246, R246, R6 ;  /* 0x00000006f6f67221 */ /* 0x004fe20000010000 */
[----:B------:R-:W-:Y:S02]  /*2cea0*/  MOV R6, 0x1 ;  /* 0x0000000100067802 */ /* 0x000fe40000000f00 */
[----:B------:R-:W-:Y:S02]  /*2ceb0*/  MOV R4, 0x2cee0 ;  /* 0x0002cee000047802 */ /* 0x000fe40000000f00 */
[----:B-1----:R-:W-:Y:S02]  /*2cec0*/  MOV R7, R246 ;  /* 0x000000f600077202 */ /* 0x002fe40000000f00 */
[----:B------:R-:W-:Y:S05]  /*2ced0*/  CALL.REL.NOINC `($__internal_27_$__cuda_sm70_shflsync_bfly_p) ;  /* 0x0000001000007944 */ /* 0x000fea0003c00000 */
[----:B-12---:R-:W-:Y:S05]  /*2cee0*/  BRA `(.L_x_7450) ;  /* 0xffffde8000007947 */ /* 0x006fea000383ffff */
        .weak           $__internal_27_$__cuda_sm70_shflsync_bfly_p
        .type           $__internal_27_$__cuda_sm70_shflsync_bfly_p,@function
        .size           $__internal_27_$__cuda_sm70_shflsync_bfly_p,(.L_x_8757 - $__internal_27_$__cuda_sm70_shflsync_bfly_p)
$__internal_27_$__cuda_sm70_shflsync_bfly_p:
[----:B------:R-:W-:Y:S01]  /*2cef0*/  MOV R10, R4 ;  /* 0x00000004000a7202 */ /* 0x000fe20000000f00 */
[----:B------:R-:W-:Y:S04]  /*2cf00*/  WARPSYNC R0 ;  /* 0x0000000000007348 */ /* 0x000fe80003800000 */
[----:B------:R-:W-:Y:S01]  /*2cf10*/  MOV R11, 0x0 ;  /* 0x00000000000b7802 */ /* 0x000fe20000000f00 */
[----:B------:R1:W2:Y:S03]  /*2cf20*/  SHFL.BFLY PT, R6, R7, R6, R5 ;  /* 0x0c00000607067389 */ /* 0x0002a600000e0005 */
[----:B------:R-:W-:Y:S05]  /*2cf30*/  RET.REL.NODEC R10 `(_ZN5flash24flash_fwd_splitkv_kernelI23Flash_fwd_kernel_traitsILi256ELi64ELi64ELi4ELb0ELb0EN7cutlass6half_tE19Flash_kernel_traitsILi256ELi64ELi64ELi4ES3_EELb0ELb1ELb1ELb0ELb0ELb1ELb0ELb1EEEvNS_16Flash_fwd_paramsE) ;  /* 0xfffd30c00a007950 */ /* 0x000fea0003c3ffff */
.L_x_7451:
        /* <DEDUP_REMOVED lines=12> */
.L_x_8757:


//--------------------- .text._ZN5flash24flash_fwd_splitkv_kernelI23Flash_fwd_kernel_traitsILi256ELi64ELi64ELi4ELb0ELb0EN7cutlass6half_tE19Flash_kernel_traitsILi256ELi64ELi64ELi4ES3_EELb0ELb1ELb0ELb0ELb1ELb0ELb1ELb0EEEvNS_16Flash_fwd_paramsE --------------------------
	.section	.text._ZN5flash24flash_fwd_splitkv_kernelI23Flash_fwd_kernel_traitsILi256ELi64ELi64ELi4ELb0ELb0EN7cutlass6half_tE19Flash_kernel_traitsILi256ELi64ELi64ELi4ES3_EELb0ELb1ELb0ELb0ELb1ELb0ELb1ELb0EEEvNS_16Flash_fwd_paramsE,"ax",@progbits
	.sectioninfo	@"SHI_REGISTERS=255"
	.align	128
        .global         _ZN5flash24flash_fwd_splitkv_kernelI23Flash_fwd_kernel_traitsILi256ELi64ELi64ELi4ELb0ELb0EN7cutlass6half_tE19Flash_kernel_traitsILi256ELi64ELi64ELi4ES3_EELb0ELb1ELb0ELb0ELb1ELb0ELb1ELb0EEEvNS_16Flash_fwd_paramsE
        .type           _ZN5flash24flash_fwd_splitkv_kernelI23Flash_fwd_kernel_traitsILi256ELi64ELi64ELi4ELb0ELb0EN7cutlass6half_tE19Flash_kernel_traitsILi256ELi64ELi64ELi4ES3_EELb0ELb1ELb0ELb0ELb1ELb0ELb1ELb0EEEvNS_16Flash_fwd_paramsE,@function
        .size           _ZN5flash24flash_fwd_splitkv_kernelI23Flash_fwd_kernel_traitsILi256ELi64ELi64ELi4ELb0ELb0EN7cutlass6half_tE19Flash_kernel_traitsILi256ELi64ELi64ELi4ES3_EELb0ELb1ELb0ELb0ELb1ELb0ELb1ELb0EEEvNS_16Flash_fwd_paramsE,(.L_x_8820 - _ZN5flash24flash_fwd_splitkv_kernelI23Flash_fwd_kernel_traitsILi256ELi64ELi64ELi4ELb0ELb0EN7cutlass6half_tE19Flash_kernel_traitsILi256ELi64ELi64ELi4ES3_EELb0ELb1ELb0ELb0ELb1ELb0ELb1ELb0EEEvNS_16Flash_fwd_paramsE)
        .other          _ZN5flash24flash_fwd_splitkv_kernelI23Flash_fwd_kernel_traitsILi256ELi64ELi64ELi4ELb0ELb0EN7cutlass6half_tE19Flash_kernel_traitsILi256ELi64ELi64ELi4ES3_EELb0ELb1ELb0ELb0ELb1ELb0ELb1ELb0EEEvNS_16Flash_fwd_paramsE,@"STO_CUDA_ENTRY STV_DEFAULT"
_ZN5flash24flash_fwd_splitkv_kernelI23Flash_fwd_kernel_traitsILi256ELi64ELi64ELi4ELb0ELb0EN7cutlass6half_tE19Flash_kernel_traitsILi256ELi64ELi64ELi4ES3_EELb0ELb1ELb0ELb0ELb1ELb0ELb1ELb0EEEvNS_16Flash_fwd_paramsE:
.text._ZN5flash24flash_fwd_splitkv_kernelI23Flash_fwd_kernel_traitsILi256ELi64ELi64ELi4ELb0ELb0EN7cutlass6half_tE19Flash_kernel_traitsILi256ELi64ELi64ELi4ES3_EELb0ELb1ELb0ELb0ELb1ELb0ELb1ELb0EEEvNS_16Flash_fwd_paramsE:
        /* <DEDUP_REMOVED lines=54> */
.L_x_7452:
[----:B-1-34-:R-:W-:Y:S02]  /*0360*/  MOV R0, c[0x0][0x218] ;  /* 0x0000860000007a02 */ /* 0x01afe40000000f00 */
.L_x_7453:
[----:B------:R-:W-:-:S04]  /*0370*/  ISETP.NE.U32.AND P2, PT, RZ, c[0x0][0x258], PT ;  /* 0x00009600ff007a0c */ /* 0x000fc80003f45070 */
[----:B------:R-:W-:-:S13]  /*0380*/  ISETP.NE.AND.EX P2, PT, RZ, c[0x0][0x25c], PT, P2 ;  /* 0x00009700ff007a0c */ /* 0x000fda0003f45320 */
[----:B------:R-:W-:-:S06]  /*0390*/  @P2 IMAD.WIDE R10, R236, R5, c[0x0][0x258] ;  /* 0x00009600ec0a2625 */ /* 0x000fcc00078e0205 */
        /* <DEDUP_REMOVED lines=21> */
[----:B------:R-:W-:Y:S02]  /*04f0*/  IADD3 R9, -R92, 0x7f, R93 ;  /* 0x0000007f5c097810 */ /* 0x000fe40007ffe15d */
[----:B-1----:R-:W-:Y:S02]  /*0500*/  IADD3 R10, R10, 0xffffffe, RZ ;  /* 0x0ffffffe0a0a7810 */ /* 0x002fe40007ffe0ff */
[----:B------:R-:W-:Y:S02]  /*0510*/  IADD3 R9, R9, c[0x0][0x2e8], R6 ;  /* 0x0000ba0009097a10 */ /* 0x000fe40007ffe006 */
[----:B------:R-:W1:Y:S02]  /*0520*/  F2I.FTZ.U32.TRUNC.NTZ R11, R10 ;  /* 0x0000000a000b7305 */ /* 0x000e64000021f000 */
[----:B-1----:R-:W-:-:S02]  /*0530*/  IMAD.MOV R13, RZ, RZ, -R11 ;  /* 0x000000ffff0d7224 */ /* 0x002fc400078e0a0b */
[----:B------:R-:W-:Y:S02]  /*0540*/  IMAD.MOV.U32 R10, RZ, RZ, RZ ;  /* 0x000000ffff0a7224 */ /* 0x000fe400078e00ff */
[----:B------:R-:W-:Y:S01]  /*0550*/  IMAD R2, R13, R8, RZ ;  /* 0x000000080d027224 */ /* 0x000fe200078e02ff */
[----:B------:R-:W-:-:S03]  /*0560*/  IADD3 R13, R6, 0x3f, RZ ;  /* 0x0000003f060d7810 */ /* 0x000fc60007ffe0ff */
[----:B------:R-:W-:Y:S01]  /*0570*/  IMAD.HI.U32 R11, R11, R2, R10 ;  /* 0x000000020b0b7227 */ /* 0x000fe200078e000a */
[----:B------:R-:W-:-:S04]  /*0580*/  SHF.R.S32.HI R2, RZ, 0x1f, R13 ;  /* 0x0000001fff027819 */ /* 0x000fc8000001140d */
[----:B------:R-:W-:Y:S01]  /*0590*/  LEA.HI R2, R2, R13, RZ, 0x6 ;  /* 0x0000000d02027211 */ /* 0x000fe200078f30ff */
[----:B------:R-:W-:-:S03]  /*05a0*/  IMAD.HI.U32 R10, R11, R0, RZ ;  /* 0x000000000b0a7227 */ /* 0x000fc600078e00ff */
[----:B------:R-:W-:Y:S01]  /*05b0*/  SHF.R.S32.HI R2, RZ, 0x6, R2 ;  /* 0x00000006ff027819 */ /* 0x000fe20000011402 */
        /* <DEDUP_REMOVED lines=9> */
[----:B------:R-:W-:Y:S02]  /*0650*/  ISETP.GE.U32.AND P2, PT, R11, R8, PT ;  /* 0x000000080b00720c */ /* 0x000fe40003f46070 */
[----:B------:R-:W-:-:S04]  /*0660*/  IADD3 R11, R6, R93, -R92 ;  /* 0x0000005d060b7210 */ /* 0x000fc80007ffe85c */
[----:B------:R-:W-:-:S04]  /*0670*/  IADD3 R11, R11, -c[0x0][0x2e4], RZ ;  /* 0x8000b9000b0b7a10 */ /* 0x000fc80007ffe0ff */
[----:B------:R-:W-:-:S03]  /*0680*/  SHF.R.S32.HI R8, RZ, 0x1f, R11 ;  /* 0x0000001fff087819 */ /* 0x000fc6000001140b */
[----:B------:R-:W-:Y:S02]  /*0690*/  @P2 IADD3 R10, R10, 0x1, RZ ;  /* 0x000000010a0a2810 */ /* 0x000fe40007ffe0ff */
[----:B------:R-:W-:-:S03]  /*06a0*/  LEA.HI R8, R8, R11, RZ, 0x6 ;  /* 0x0000000b08087211 */ /* 0x000fc600078f30ff */
[----:B------:R-:W-:Y:S01]  /*06b0*/  @!P0 IMAD.MOV R10, RZ, RZ, -R10 ;  /* 0x000000ffff0a8224 */ /* 0x000fe200078e0a0a */
[----:B------:R-:W-:Y:S02]  /*06c0*/  @!P1 LOP3.LUT R10, RZ, c[0x0][0x10], RZ, 0x33, !PT ;  /* 0x00000400ff0a9a12 */ /* 0x000fe400078e33ff */
[----:B------:R-:W-:-:S03]  /*06d0*/  SHF.R.S32.HI R11, RZ, 0x6, R8 ;  /* 0x00000006ff0b7819 */ /* 0x000fc60000011408 */
[----:B------:R-:W-:-:S04]  /*06e0*/  IMAD R232, R10, R7, RZ ;  /* 0x000000070ae87224 */ /* 0x000fc800078e02ff */
[----:B------:R-:W-:Y:S01]  /*06f0*/  IMAD.IADD R9, R10, 0x1, R232 ;  /* 0x000000010a097824 */ /* 0x000fe200078e02e8 */
[----:B------:R-:W-:-:S04]  /*0700*/  IMNMX R232, R232, R11, !PT ;  /* 0x0000000be8e87217 */ /* 0x000fc80007800200 */
[----:B------:R-:W-:-:S04]  /*0710*/  IMNMX R9, R2, R9, PT ;  /* 0x0000000902097217 */ /* 0x000fc80003800200 */
        /* <DEDUP_REMOVED lines=99> */
.L_x_7454:
        /* <DEDUP_REMOVED lines=14> */
[----:B------:R-:W-:-:S03]  /*0e30*/  @P1 IMAD R5, R236, c[0x0][0x2cc], R5 ;  /* 0x0000b300ec051a24 */ /* 0x000fc600078e0205 */
[----:B------:R1:W2:Y:S01]  /*0e40*/  R2UR UR6, R2 ;  /* 0x00000000020673c2 */ /* 0x0002a200000e0000 */
[----:B------:R-:W-:-:S05]  /*0e50*/  @P1 IMAD.IADD R5, R9, 0x1, R5 ;  /* 0x0000000109051824 */ /* 0x000fca00078e0205 */
[----:B------:R-:W-:-:S04]  /*0e60*/  @P1 SHF.L.U64.HI R5, R8, 0x2, R5 ;  /* 0x0000000208051819 */ /* 0x000fc80000010205 */
[----:B------:R-:W-:Y:S02]  /*0e70*/  @P1 IADD3.X R241, R5, c[0x0][0x2c4], RZ, P0, !PT ;  /* 0x0000b10005f11a10 */ /* 0x000fe400007fe4ff */
[----:B------:R-:W-:-:S04]  /*0e80*/  @P1 ISETP.NE.U32.AND P0, PT, R240, RZ, PT ;  /* 0x000000fff000120c */ /* 0x000fc80003f05070 */
[----:B------:R-:W-:-:S13]  /*0e90*/  @P1 ISETP.NE.AND.EX P3, PT, R241, RZ, PT, P0 ;  /* 0x000000fff100120c */ /* 0x000fda0003f65300 */
[----:B-12---:R-:W-:Y:S05]  /*0ea0*/  @!P3 BRA `(.L_x_7455) ;  /* 0x000004900000b947 */ /* 0x006fea0003800000 */
[----:B------:R-:W1:Y:S01]  /*0eb0*/  I2F.RP R7, UR6 ;  /* 0x0000000600077d06 */ /* 0x000e620008209400 */
[----:B------:R-:W-:-:S04]  /*0ec0*/  LEA R25, R33, 0xffffffc0, 0x6 ;  /* 0xffffffc021197811 */ /* 0x000fc800078e30ff */
[----:B-----5:R-:W-:-:S04]  /*0ed0*/  IABS R0, R25 ;  /* 0x0000001900007213 */ /* 0x020fc80000000000 */
[----:B------:R-:W-:Y:S01]  /*0ee0*/  MOV R3, R0 ;  /* 0x0000000000037202 */ /* 0x000fe20000000f00 */
        /* <DEDUP_REMOVED lines=8> */
[----:B------:R-:W-:-:S04]  /*0f70*/  IMAD.MOV R0, RZ, RZ, -R2 ;  /* 0x000000ffff007224 */ /* 0x000fc800078e0a02 */
[----:B------:R-:W-:-:S05]  /*0f80*/  IMAD R0, R0, UR6, R3 ;  /* 0x0000000600007c24 */ /* 0x000fca000f8e0203 */
[----:B------:R-:W-:-:S13]  /*0f90*/  ISETP.LT.U32.AND P1, PT, R0, UR6, PT ;  /* 0x0000000600007c0c */ /* 0x000fda000bf21070 */
[----:B------:R-:W-:Y:S02]  /*0fa0*/  @!P1 IADD3 R0, R0, -UR6, RZ ;  /* 0x8000000600009c10 */ /* 0x000fe4000fffe0ff */
[----:B------:R-:W-:Y:S02]  /*0fb0*/  @!P1 IADD3 R2, R2, 0x1, RZ ;  /* 0x0000000102029810 */ /* 0x000fe40007ffe0ff */
[----:B------:R-:W-:Y:S02]  /*0fc0*/  ISETP.GE.U32.AND P2, PT, R0, UR6, PT ;  /* 0x0000000600007c0c */ /* 0x000fe4000bf46070 */
[----:B------:R-:W-:Y:S02]  /*0fd0*/  LOP3.LUT R0, R25, c[0x0][0x2d0], RZ, 0x3c, !PT ;  /* 0x0000b40019007a12 */ /* 0x000fe400078e3cff */
[----:B------:R-:W-:Y:S02]  /*0fe0*/  ISETP.NE.AND P1, PT, RZ, c[0x0][0x2d0], PT ;  /* 0x0000b400ff007a0c */ /* 0x000fe40003f25270 */
[----:B------:R-:W-:-:S07]  /*0ff0*/  ISETP.GE.AND P0, PT, R0, RZ, PT ;  /* 0x000000ff0000720c */ /* 0x000fce0003f06270 */
        /* <DEDUP_REMOVED lines=36> */
[----:B------:R-:W-:Y:S02]  /*1240*/  IMAD.MOV.U32 R18, RZ, RZ, R4 ;  /* 0x000000ffff127224 */ /* 0x000fe400078e0004 */
[----:B------:R-:W-:Y:S01]  /*1250*/  IMAD R2, R22, c[0x0][0x184], R7 ;  /* 0x0000610016027a24 */ /* 0x000fe200078e0207 */
[----:B------:R-:W-:Y:S01]  /*1260*/  SHF.R.S32.HI R7, RZ, 0x1f, R9 ;  /* 0x0000001fff077819 */ /* 0x000fe20000011409 */
[----:B------:R-:W-:-:S03]  /*1270*/  IMAD R3, R3, c[0x0][0x188], RZ ;  /* 0x0000620003037a24 */ /* 0x000fc600078e02ff */
[----:B------:R-:W-:Y:S01]  /*1280*/  IADD3 R19, R5, R2, RZ ;  /* 0x0000000205137210 */ /* 0x000fe20007ffe0ff */
[----:B------:R-:W-:Y:S02]  /*1290*/  IMAD R5, R25, c[0x0][0x19c], R0 ;  /* 0x0000670019057a24 */ /* 0x000fe400078e0200 */
[----:B------:R-:W-:Y:S02]  /*12a0*/  IMAD R2, R7, c[0x0][0x1b0], RZ ;  /* 0x00006c0007027a24 */ /* 0x000fe400078e02ff */
[----:B------:R-:W-:-:S04]  /*12b0*/  IMAD.WIDE.U32 R18, R25, c[0x0][0x198], R18 ;  /* 0x0000660019127a25 */ /* 0x000fc800078e0012 */
[C---:B------:R-:W-:Y:S01]  /*12c0*/  IMAD R3, R22.reuse, c[0x0][0x18c], R3 ;  /* 0x0000630016037a24 */ /* 0x040fe200078e0203 */
[----:B------:R-:W-:Y:S01]  /*12d0*/  IADD3 R19, R19, R5, RZ ;  /* 0x0000000513137210 */ /* 0x000fe20007ffe0ff */
[----:B------:R-:W-:Y:S02]  /*12e0*/  IMAD R2, R9, c[0x0][0x1b4], R2 ;  /* 0x00006d0009027a24 */ /* 0x000fe400078e0202 */
[----:B------:R-:W-:-:S04]  /*12f0*/  IMAD.WIDE.U32 R22, R22, c[0x0][0x188], RZ ;  /* 0x0000620016167a25 */ /* 0x000fc800078e00ff */
[----:B------:R-:W-:-:S04]  /*1300*/  IMAD.WIDE.U32 R18, R9, c[0x0][0x1b0], R18 ;  /* 0x00006c0009127a25 */ /* 0x000fc800078e0012 */
[----:B------:R-:W-:Y:S01]  /*1310*/  IMAD.IADD R3, R23, 0x1, R3 ;  /* 0x0000000117037824 */ /* 0x000fe200078e0203 */
[----:B------:R-:W-:Y:S01]  /*1320*/  IADD3 R2, R19, R2, RZ ;  /* 0x0000000213027210 */ /* 0x000fe20007ffe0ff */
[----:B------:R-:W-:Y:S05]  /*1330*/  BRA `(.L_x_7456) ;  /* 0x0000043000007947 */ /* 0x000fea0003800000 */
.L_x_7455:
        /* <DEDUP_REMOVED lines=15> */
.L_x_7457:
[----:B------:R-:W-:Y:S01]  /*1430*/  IABS R9, c[0x0][0x1c8] ;  /* 0x0000720000097a13 */ /* 0x000fe20000000000 */
[----:B------:R-:W-:Y:S01]  /*1440*/  IMAD.MOV.U32 R10, RZ, RZ, RZ ;  /* 0x000000ffff0a7224 */ /* 0x000fe200078e00ff */
[----:B------:R-:W-:Y:S01]  /*1450*/  LEA R25, R33, 0xffffffc0, 0x6 ;  /* 0xffffffc021197811 */ /* 0x000fe200078e30ff */
[----:B------:R-:W-:Y:S01]  /*1460*/  @P4 IMAD.IADD R3, R4, 0x1, R3 ;  /* 0x0000000104034824 */ /* 0x000fe200078e0203 */
[----:B------:R-:W1:Y:S02]  /*1470*/  I2F.RP R12, R9 ;  /* 0x00000009000c7306 */ /* 0x000e640000209400 */
[----:B------:R-:W-:Y:S01]  /*1480*/  SHF.R.S32.HI R17, RZ, 0x1f, R25 ;  /* 0x0000001fff117819 */ /* 0x000fe20000011419 */
[----:B------:R-:W-:-:S04]  /*1490*/  @P4 IMAD.WIDE.U32 R22, R3, c[0x0][0x1a0], RZ ;  /* 0x0000680003164a25 */ /* 0x000fc800078e00ff */
[----:B------:R-:W-:Y:S01]  /*14a0*/  @P4 IMAD R3, R3, c[0x0][0x1a4], R23 ;  /* 0x0000690003034a24 */ /* 0x000fe200078e0217 */
[----:B-1----:R-:W1:Y:S02]  /*14b0*/  MUFU.RCP R11, R12 ;  /* 0x0000000c000b7308 */ /* 0x002e640000001000 */
[----:B-1----:R-:W-:-:S06]  /*14c0*/  IADD3 R11, R11, 0xffffffe, RZ ;  /* 0x0ffffffe0b0b7810 */ /* 0x002fcc0007ffe0ff */
[----:B------:R-:W1:Y:S02]  /*14d0*/  F2I.FTZ.U32.TRUNC.NTZ R11, R11 ;  /* 0x0000000b000b7305 */ /* 0x000e64000021f000 */
[----:B-1----:R-:W-:-:S04]  /*14e0*/  IMAD.MOV R2, RZ, RZ, -R11 ;  /* 0x000000ffff027224 */ /* 0x002fc800078e0a0b */
[----:B------:R-:W-:Y:S01]  /*14f0*/  IMAD R7, R2, R9, RZ ;  /* 0x0000000902077224 */ /* 0x000fe200078e02ff */
[----:B------:R-:W-:-:S03]  /*1500*/  IABS R2, R36 ;  /* 0x0000002400027213 */ /* 0x000fc60000000000 */
[----:B------:R-:W-:Y:S01]  /*1510*/  IMAD.HI.U32 R10, R11, R7, R10 ;  /* 0x000000070b0a7227 */ /* 0x000fe200078e000a */
[----:B------:R-:W-:Y:S02]  /*1520*/  MOV R7, R2 ;  /* 0x0000000200077202 */ /* 0x000fe40000000f00 */
[----:B------:R-:W-:-:S03]  /*1530*/  MOV R11, R5 ;  /* 0x00000005000b7202 */ /* 0x000fc60000000f00 */
        /* <DEDUP_REMOVED lines=8> */
[----:B------:R-:W-:Y:S01]  /*15c0*/  ISETP.GE.U32.AND P2, PT, R10, R9, PT ;  /* 0x000000090a00720c */ /* 0x000fe20003f46070 */
[----:B------:R-:W-:Y:S01]  /*15d0*/  IMAD.MOV.U32 R10, RZ, RZ, R8 ;  /* 0x000000ffff0a7224 */ /* 0x000fe200078e0008 */
[----:B------:R-:W-:-:S03]  /*15e0*/  ISETP.NE.AND P0, PT, RZ, c[0x0][0x1c8], PT ;  /* 0x00007200ff007a0c */ /* 0x000fc60003f05270 */
[----:B------:R-:W-:-:S08]  /*15f0*/  IMAD.WIDE.U32 R10, R25, c[0x0][0x198], R10 ;  /* 0x00006600190a7a25 */ /* 0x000fd000078e000a */
[----:B------:R-:W-:-:S05]  /*1600*/  @P2 IADD3 R2, R2, 0x1, RZ ;  /* 0x0000000102022810 */ /* 0x000fca0007ffe0ff */
[----:B------:R-:W-:Y:S02]  /*1610*/  IMAD.MOV.U32 R9, RZ, RZ, R2 ;  /* 0x000000ffff097224 */ /* 0x000fe400078e0002 */
[----:B------:R-:W-:-:S03]  /*1620*/  IMAD R2, R17, c[0x0][0x198], RZ ;  /* 0x0000660011027a24 */ /* 0x000fc600078e02ff */
[----:B------:R-:W-:Y:S01]  /*1630*/  @!P1 IADD3 R9, -R9, RZ, RZ ;  /* 0x000000ff09099210 */ /* 0x000fe20007ffe1ff */
[----:B------:R-:W-:Y:S01]  /*1640*/  IMAD R5, R25, c[0x0][0x19c], R2 ;  /* 0x0000670019057a24 */ /* 0x000fe200078e0202 */
[----:B------:R-:W-:-:S04]  /*1650*/  @!P0 LOP3.LUT R9, RZ, c[0x0][0x1c8], RZ, 0x33, !PT ;  /* 0x00007200ff098a12 */ /* 0x000fc800078e33ff */
[----:B------:R-:W-:Y:S02]  /*1660*/  SHF.R.S32.HI R7, RZ, 0x1f, R9 ;  /* 0x0000001fff077819 */ /* 0x000fe40000011409 */
[----:B------:R-:W-:-:S03]  /*1670*/  IADD3 R11, R11, R5, RZ ;  /* 0x000000050b0b7210 */ /* 0x000fc60007ffe0ff */
        /* <DEDUP_REMOVED lines=15> */
.L_x_7456:
[----:B------:R-:W-:Y:S01]  /*1770*/  ISETP.NE.AND P0, PT, R15, -0x1, PT ;  /* 0xffffffff0f00780c */ /* 0x000fe20003f05270 */
[----:B------:R-:W-:Y:S01]  /*1780*/  IMAD.IADD R231, R92, 0x1, -R93 ;  /* 0x000000015ce77824 */ /* 0x000fe200078e0a5d */
[----:B------:R-:W-:Y:S01]  /*1790*/  SHF.R.S32.HI R91, RZ, 0x1f, R88 ;  /* 0x0000001fff5b7819 */ /* 0x000fe20000011458 */
[----:B------:R-:W-:Y:S01]  /*17a0*/  ULDC UR8, c[0x0][0x198] ;  /* 0x0000660000087ab9 */ /* 0x000fe20000000800 */
[----:B------:R-:W-:Y:S01]  /*17b0*/  IADD3 R237, R33, -0x1, RZ ;  /* 0xffffffff21ed7810 */ /* 0x000fe20007ffe0ff */
[----:B------:R-:W-:Y:S01]  /*17c0*/  UIMAD.WIDE.U32 UR4, UR8, 0x20, URZ ;  /* 0x00000020080478a5 */ /* 0x000fe2000f8e003f */
[----:B------:R-:W-:Y:S01]  /*17d0*/  LEA.HI R13, R91, R88, RZ, 0x3 ;  /* 0x000000585b0d7211 */ /* 0x000fe200078f18ff */
[----:B------:R-:W-:-:S03]  /*17e0*/  IMAD.SHL.U32 R246, R88, 0x2, RZ ;  /* 0x0000000258f67824 */ /* 0x000fc600078e00ff */
[----:B------:R-:W-:Y:S02]  /*17f0*/  SHF.R.S32.HI R20, RZ, 0x3, R13 ;  /* 0x00000003ff147819 */ /* 0x000fe4000001140d */
[----:B------:R-:W-:Y:S01]  /*1800*/  LOP3.LUT R13, R13, 0xfffffff8, RZ, 0xc0, !PT ;  /* 0xfffffff80d0d7812 */ /* 0x000fe200078ec0ff */
[C---:B------:R-:W-:Y:S01]  /*1810*/  @P0 IMAD.WIDE.U32 R10, R15.reuse, c[0x0][0x190], RZ ;  /* 0x000064000f0a0a25 */ /* 0x040fe200078e00ff */
[----:B------:R-:W-:Y:S02]  /*1820*/  @!P0 SHF.R.S32.HI R5, RZ, 0x1f, R236 ;  /* 0x0000001fff058819 */ /* 0x000fe400000114ec */
[C---:B------:R-:W-:Y:S01]  /*1830*/  IADD3 R16, R20.reuse, 0x10, RZ ;  /* 0x0000001014107810 */ /* 0x040fe20007ffe0ff */
[----:B------:R-:W-:Y:S01]  /*1840*/  @P0 IMAD R11, R15, c[0x0][0x194], R11 ;  /* 0x000065000f0b0a24 */ /* 0x000fe200078e020b */
[----:B------:R-:W-:Y:S01]  /*1850*/  IADD3 R12, R20, 0x30, RZ ;  /* 0x00000030140c7810 */ /* 0x000fe20007ffe0ff */
[----:B------:R-:W-:Y:S01]  /*1860*/  @!P0 IMAD R5, R5, c[0x0][0x178], RZ ;  /* 0x00005e0005058a24 */ /* 0x000fe200078e02ff */
[----:B------:R-:W-:Y:S01]  /*1870*/  ISETP.GE.AND P5, PT, R16, R231, PT ;  /* 0x000000e71000720c */ /* 0x000fe20003fa6270 */
[----:B------:R-:W-:Y:S01]  /*1880*/  @!P0 IMAD.WIDE.U32 R14, R236, c[0x0][0x178], RZ ;  /* 0x00005e00ec0e8a25 */ /* 0x000fe200078e00ff */
[----:B------:R-:W-:-:S02]  /*1890*/  SHF.R.S32.HI R21, RZ, 0x1f, R20 ;  /* 0x0000001fff157819 */ /* 0x000fc40000011414 */
[-C--:B------:R-:W-:Y:S01]  /*18a0*/  ISETP.GE.AND P1, PT, R12, R231.reuse, PT ;  /* 0x000000e70c00720c */ /* 0x080fe20003f26270 */
[----:B-----5:R-:W-:Y:S01]  /*18b0*/  @!P0 IMAD R0, R236, c[0x0][0x17c], R5 ;  /* 0x00005f00ec008a24 */ /* 0x020fe200078e0205 */
[----:B------:R-:W-:Y:S01]  /*18c0*/  SHF.R.S32.HI R5, RZ, 0x1f, R36 ;  /* 0x0000001fff057819 */ /* 0x000fe20000011424 */
[----:B------:R-:W-:Y:S01]  /*18d0*/  @!P0 IMAD.MOV.U32 R10, RZ, RZ, R14 ;  /* 0x000000ffff0a8224 */ /* 0x000fe200078e000e */
[C---:B------:R-:W-:Y:S01]  /*18e0*/  IADD3 R14, R20.reuse, 0x20, RZ ;  /* 0x00000020140e7810 */ /* 0x040fe20007ffe0ff */
[----:B------:R-:W-:Y:S01]  /*18f0*/  @!P0 IMAD.IADD R11, R15, 0x1, R0 ;  /* 0x000000010f0b8824 */ /* 0x000fe200078e0200 */
[-C--:B------:R-:W-:Y:S01]  /*1900*/  ISETP.GE.AND P6, PT, R20, R231.reuse, PT ;  /* 0x000000e71400720c */ /* 0x080fe20003fc6270 */
[----:B------:R-:W-:Y:S01]  /*1910*/  IMAD.IADD R0, R88, 0x1, -R13 ;  /* 0x0000000158007824 */ /* 0x000fe200078e0a0d */
[----:B------:R-:W-:Y:S01]  /*1920*/  ISETP.GE.AND P4, PT, R14, R231, PT ;  /* 0x000000e70e00720c */ /* 0x000fe20003f86270 */
[----:B------:R-:W-:Y:S01]  /*1930*/  IMAD.WIDE R34, R35, 0x40, R20 ;  /* 0x0000004023227825 */ /* 0x000fe200078e0214 */
[----:B------:R-:W-:-:S03]  /*1940*/  LOP3.LUT R246, R246, 0x6, RZ, 0xc0, !PT ;  /* 0x00000006f6f67812 */ /* 0x000fc600078ec0ff */
[----:B------:R-:W-:Y:S02]  /*1950*/  IMAD.SHL.U32 R8, R0, 0x8, RZ ;  /* 0x0000000800087824 */ /* 0x000fe400078e00ff */
[----:B------:R-:W-:Y:S02]  /*1960*/  IMAD.SHL.U32 R13, R20, 0x40, RZ ;  /* 0x00000040140d7824 */ /* 0x000fe400078e00ff */
[----:B------:R-:W-:Y:S01]  /*1970*/  IMAD R5, R5, c[0x0][0x1a8], RZ ;  /* 0x00006a0005057a24 */ /* 0x000fe200078e02ff */
[----:B------:R-:W-:Y:S01]  /*1980*/  IADD3 R10, P0, R8, R10, RZ ;  /* 0x0000000a080a7210 */ /* 0x000fe20007f1e0ff */
[----:B------:R-:W-:Y:S01]  /*1990*/  IMAD R165, R21, c[0x0][0x198], RZ ;  /* 0x0000660015a57a24 */ /* 0x000fe200078e02ff */
[--C-:B------:R-:W-:Y:S01]  /*19a0*/  SHF.R.S32.HI R4, RZ, 0x1f, R8.reuse ;  /* 0x0000001fff047819 */ /* 0x100fe20000011408 */
[----:B------:R-:W-:Y:S01]  /*19b0*/  IMAD R26, R36, c[0x0][0x1ac], R5 ;  /* 0x00006b00241a7a24 */ /* 0x000fe200078e0205 */
[----:B------:R-:W-:Y:S01]  /*19c0*/  IADD3 R22, P2, R8, R22, RZ ;  /* 0x0000001608167210 */ /* 0x000fe20007f5e0ff */
[----:B------:R-:W-:Y:S01]  /*19d0*/  @!P6 IMAD R5, R35, c[0x0][0x190], RZ ;  /* 0x000064002305ea24 */ /* 0x000fe200078e02ff */
[----:B------:R-:W-:Y:S01]  /*19e0*/  LOP3.LUT R13, R13, 0x1c0, RZ, 0xc0, !PT ;  /* 0x000001c00d0d7812 */ /* 0x000fe200078ec0ff */
[----:B------:R-:W-:Y:S01]  /*19f0*/  IMAD.X R11, R4, 0x1, R11, P0 ;  /* 0x00000001040b7824 */ /* 0x000fe200000e060b */
[----:B------:R-:W-:Y:S01]  /*1a00*/  IADD3 R18, P0, R8, R18, RZ ;  /* 0x0000001208127210 */ /* 0x000fe20007f1e0ff */
[----:B------:R-:W-:Y:S01]  /*1a10*/  IMAD.X R23, R4, 0x1, R3, P2 ;  /* 0x0000000104177824 */ /* 0x000fe200010e0603 */
[----:B------:R-:W-:Y:S01]  /*1a20*/  LOP3.LUT R8, R13, 0x38, R8, 0xf8, !PT ;  /* 0x000000380d087812 */ /* 0x000fe200078ef808 */
[----:B------:R-:W-:Y:S01]  /*1a30*/  IMAD.WIDE.U32 R36, R36, c[0x0][0x1a8], R10 ;  /* 0x00006a0024247a25 */ /* 0x000fe200078e000a */
[----:B------:R-:W-:-:S02]  /*1a40*/  SHF.R.U32.HI R13, RZ, 0x3, R13 ;  /* 0x00000003ff0d7819 */ /* 0x000fc4000001160d */
[----:B------:R-:W-:Y:S01]  /*1a50*/  @!P4 IADD3 R24, P2, R34, 0x20, RZ ;  /* 0x000000202218c810 */ /* 0x000fe20007f5e0ff */
[----:B------:R-:W-:Y:S01]  /*1a60*/  IMAD.X R19, R4, 0x1, R2, P0 ;  /* 0x0000000104137824 */ /* 0x000fe200000e0602 */
[----:B------:R-:W-:Y:S01]  /*1a70*/  @!P5 IADD3 R38, P0, R34, 0x10, RZ ;  /* 0x000000102226d810 */ /* 0x000fe20007f1e0ff */
[----:B------:R-:W-:Y:S01]  /*1a80*/  IMAD.IADD R27, R37, 0x1, R26 ;  /* 0x00000001251b7824 */ /* 0x000fe200078e021a */
[----:B------:R-:W-:Y:S01]  /*1a90*/  LOP3.LUT R13, R8, R13, RZ, 0x3c, !PT ;  /* 0x0000000d080d7212 */ /* 0x000fe200078e3cff */
[----:B------:R-:W-:Y:S02]  /*1aa0*/  @!P6 IMAD.MOV.U32 R26, RZ, RZ, R36 ;  /* 0x000000ffff1ae224 */ /* 0x000fe400078e0024 */
[----:B------:R-:W-:Y:S01]  /*1ab0*/  @!P5 IMAD.X R3, RZ, RZ, R35, P0 ;  /* 0x000000ffff03d224 */ /* 0x000fe200000e0623 */
[----:B------:R-:W-:Y:S01]  /*1ac0*/  @!P1 IADD3 R11, P0, R34, 0x30, RZ ;  /* 0x00000030220b9810 */ /* 0x000fe20007f1e0ff */
[--C-:B------:R-:W-:Y:S02]  /*1ad0*/  @!P5 IMAD.MOV.U32 R31, RZ, RZ, R27.reuse ;  /* 0x000000ffff1fd224 */ /* 0x100fe400078e001b */
[----:B------:R-:W-:-:S02]  /*1ae0*/  @!P4 IMAD.MOV.U32 R29, RZ, RZ, R27 ;  /* 0x000000ffff1dc224 */ /* 0x000fc400078e001b */
[----:B------:R-:W-:Y:S02]  /*1af0*/  @!P1 IMAD.MOV.U32 R37, RZ, RZ, R27 ;  /* 0x000000ffff259224 */ /* 0x000fe400078e001b */
[C---:B------:R-:W-:Y:S02]  /*1b00*/  @!P6 IMAD R5, R34.reuse, c[0x0][0x194], R5 ;  /* 0x000065002205ea24 */ /* 0x040fe400078e0205 */
[----:B------:R-:W-:Y:S02]  /*1b10*/  @!P1 IMAD.X R8, RZ, RZ, R35, P0 ;  /* 0x000000ffff089224 */ /* 0x000fe400000e0623 */
[----:B------:R-:W-:Y:S01]  /*1b20*/  @!P6 IMAD.WIDE.U32 R26, R34, c[0x0][0x190], R26 ;  /* 0x00006400221aea25 */ /* 0x000fe200078e001a */
[----:B------:R-:W-:-:S03]  /*1b30*/  IADD3 R34, P0, R20, R25, RZ ;  /* 0x0000001914227210 */ /* 0x000fc60007f1e0ff */
[----:B------:R-:W-:Y:S02]  /*1b40*/  @!P5 IMAD R3, R3, c[0x0][0x190], RZ ;  /* 0x000064000303da24 */ /* 0x000fe400078e02ff */
[----:B------:R-:W-:Y:S02]  /*1b50*/  @!P5 IMAD.MOV.U32 R30, RZ, RZ, R36 ;  /* 0x000000ffff1ed224 */ /* 0x000fe400078e0024 */
[----:B------:R-:W-:Y:S02]  /*1b60*/  @!P4 IMAD.X R15, RZ, RZ, R35, P2 ;  /* 0x000000ffff0fc224 */ /* 0x000fe400010e0623 */
[C---:B------:R-:W-:Y:S02]  /*1b70*/  @!P5 IMAD R2, R38.reuse, c[0x0][0x194], R3 ;  /* 0x000065002602da24 */ /* 0x040fe400078e0203 */
[----:B------:R-:W-:-:S04]  /*1b80*/  @!P5 IMAD.WIDE.U32 R38, R38, c[0x0][0x190], R30 ;  /* 0x000064002626da25 */ /* 0x000fc800078e001e */
[----:B------:R-:W-:Y:S02]  /*1b90*/  @!P4 IMAD R15, R15, c[0x0][0x190], RZ ;  /* 0x000064000f0fca24 */ /* 0x000fe400078e02ff */
[----:B------:R-:W-:Y:S01]  /*1ba0*/  IMAD.X R4, R21, 0x1, R17, P0 ;  /* 0x0000000115047824 */ /* 0x000fe200000e0611 */
[C---:B------:R-:W-:Y:S01]  /*1bb0*/  @!P6 LEA R30, P0, R26.reuse, c[0x0][0x160], 0x1 ;  /* 0x000058001a1eea11 */ /* 0x040fe200078008ff */
[----:B------:R-:W-:Y:S02]  /*1bc0*/  @!P6 IMAD.IADD R5, R27, 0x1, R5 ;  /* 0x000000011b05e824 */ /* 0x000fe400078e0205 */
[----:B------:R-:W-:Y:S02]  /*1bd0*/  @!P4 IMAD.MOV.U32 R28, RZ, RZ, R36 ;  /* 0x000000ffff1cc224 */ /* 0x000fe400078e0024 */
[----:B------:R-:W-:Y:S01]  /*1be0*/  IMAD.SHL.U32 R3, R237, 0x40, RZ ;  /* 0x00000040ed037824 */ /* 0x000fe200078e00ff */
[----:B------:R-:W-:Y:S01]  /*1bf0*/  @!P6 LEA.HI.X R31, R26, c[0x0][0x164], R5, 0x1, P0 ;  /* 0x000059001a1fea11 */ /* 0x000fe200000f0c05 */
[----:B------:R-:W-:-:S02]  /*1c00*/  @!P4 IMAD R10, R24, c[0x0][0x194], R15 ;  /* 0x00006500180aca24 */ /* 0x000fc400078e020f */
[----:B------:R-:W-:Y:S01]  /*1c10*/  @!P4 IMAD.WIDE.U32 R24, R24, c[0x0][0x190], R28 ;  /* 0x000064001818ca25 */ /* 0x000fe200078e001c */
[----:B------:R-:W-:-:S03]  /*1c20*/  @!P5 LEA R28, P2, R38, c[0x0][0x160], 0x1 ;  /* 0x00005800261cda11 */ /* 0x000fc600078408ff */
[----:B------:R-:W-:Y:S01]  /*1c30*/  @!P5 IMAD.IADD R2, R39, 0x1, R2 ;  /* 0x000000012702d824 */ /* 0x000fe200078e0202 */
[----:B------:R-:W-:Y:S01]  /*1c40*/  @!P4 LEA R26, P0, R24, c[0x0][0x160], 0x1 ;  /* 0x00005800181aca11 */ /* 0x000fe200078008ff */
[----:B------:R-:W-:Y:S02]  /*1c50*/  IMAD.IADD R5, R6, 0x1, -R3 ;  /* 0x0000000106057824 */ /* 0x000fe400078e0a03 */
[----:B------:R-:W-:Y:S01]  /*1c60*/  @!P1 IMAD R8, R8, c[0x0][0x190], RZ ;  /* 0x0000640008089a24 */ /* 0x000fe200078e02ff */
[----:B------:R-:W-:Y:S01]  /*1c70*/  @!P5 LEA.HI.X R29, R38, c[0x0][0x164], R2, 0x1, P2 ;  /* 0x00005900261dda11 */ /* 0x000fe200010f0c02 */
[----:B------:R-:W-:Y:S01]  /*1c80*/  IMAD.WIDE.U32 R18, R20, c[0x0][0x198], R18 ;  /* 0x0000660014127a25 */ /* 0x000fe200078e0012 */
[----:B------:R-:W-:-:S03]  /*1c90*/  ISETP.GE.AND P2, PT, R16, R5, PT ;  /* 0x000000051000720c */ /* 0x000fc60003f46270 */
[----:B------:R-:W-:Y:S02]  /*1ca0*/  @!P4 IMAD.IADD R10, R25, 0x1, R10 ;  /* 0x00000001190ac824 */ /* 0x000fe400078e020a */
[C---:B------:R-:W-:Y:S02]  /*1cb0*/  @!P1 IMAD R8, R11.reuse, c[0x0][0x194], R8 ;  /* 0x000065000b089a24 */ /* 0x040fe400078e0208 */
[----:B------:R-:W-:Y:S01]  /*1cc0*/  @!P1 IMAD.WIDE.U32 R36, R11, c[0x0][0x190], R36 ;  /* 0x000064000b249a25 */ /* 0x000fe200078e0024 */
[----:B------:R-:W-:-:S03]  /*1cd0*/  @!P4 LEA.HI.X R27, R24, c[0x0][0x164], R10, 0x1, P0 ;  /* 0x00005900181bca11 */ /* 0x000fc600000f0c0a */
[----:B------:R-:W-:Y:S01]  /*1ce0*/  IMAD.MOV.U32 R2, RZ, RZ, R18 ;  /* 0x000000ffff027224 */ /* 0x000fe200078e0012 */
[----:B------:R-:W-:Y:S01]  /*1cf0*/  LEA.HI R18, R91, R88, RZ, 0x6 ;  /* 0x000000585b127211 */ /* 0x000fe200078f30ff */
[----:B------:R-:W-:Y:S01]  /*1d00*/  @!P1 IMAD.IADD R8, R37, 0x1, R8 ;  /* 0x0000000125089824 */ /* 0x000fe200078e0208 */
[----:B------:R-:W-:Y:S01]  /*1d10*/  @!P1 LEA R24, P0, R36, c[0x0][0x160], 0x1 ;  /* 0x0000580024189a11 */ /* 0x000fe200078008ff */
[----:B------:R-:W-:Y:S02]  /*1d20*/  IMAD R165, R20, c[0x0][0x19c], R165 ;  /* 0x0000670014a57a24 */ /* 0x000fe400078e02a5 */
[----:B------:R-:W-:Y:S01]  /*1d30*/  IMAD.U32 R15, RZ, RZ, UR8 ;  /* 0x00000008ff0f7e24 */ /* 0x000fe2000f8e00ff */
[----:B------:R-:W-:Y:S01]  /*1d40*/  @!P1 LEA.HI.X R25, R36, c[0x0][0x164], R8, 0x1, P0 ;  /* 0x0000590024199a11 */ /* 0x000fe200000f0c08 */
[----:B------:R-:W-:Y:S02]  /*1d50*/  IMAD.SHL.U32 R18, R18, 0x8, RZ ;  /* 0x0000000812127824 */ /* 0x000fe400078e00ff */
[----:B------:R-:W-:Y:S01]  /*1d60*/  IMAD.IADD R165, R19, 0x1, R165 ;  /* 0x0000000113a57824 */ /* 0x000fe200078e02a5 */
[----:B------:R-:W-:Y:S01]  /*1d70*/  @!P2 LEA R10, P0, R15, R2, 0x4 ;  /* 0x000000020f0aa211 */ /* 0x000fe200078020ff */
[----:B------:R-:W-:Y:S01]  /*1d80*/  IMAD.MOV.U32 R8, RZ, RZ, c[0x0][0x19c] ;  /* 0x00006700ff087624 */ /* 0x000fe200078e00ff */
[----:B------:R-:W-:Y:S01]  /*1d90*/  LOP3.LUT R13, R13, 0xfffffe00, R18, 0xf8, !PT ;  /* 0xfffffe000d0d7812 */ /* 0x000fe200078ef812 */
[----:B------:R-:W-:-:S02]  /*1da0*/  IMAD.U32 R11, RZ, RZ, UR8 ;  /* 0x00000008ff0b7e24 */ /* 0x000fc4000f8e00ff */
[----:B------:R-:W-:-:S03]  /*1db0*/  IMAD.WIDE.U32 R22, R9, c[0x0][0x1b8], R22 ;  /* 0x00006e0009167a25 */ /* 0x000fc600078e0016 */
[----:B------:R-:W-:Y:S01]  /*1dc0*/  @!P2 LEA.HI.X R11, R11, R165, R8, 0x4, P0 ;  /* 0x000000a50b0ba211 */ /* 0x000fe200000f2408 */
[----:B------:R-:W-:Y:S01]  /*1dd0*/  IMAD.SHL.U32 R239, R13, 0x2, RZ ;  /* 0x000000020def7824 */ /* 0x000fe200078e00ff */
[C---:B------:R-:W-:Y:S02]  /*1de0*/  @!P2 LEA R18, P0, R10.reuse, c[0x0][0x168], 0x1 ;  /* 0x00005a000a12aa11 */ /* 0x040fe400078008ff */
[CC--:B------:R-:W-:Y:S02]  /*1df0*/  LEA.HI R13, R91.reuse, R88.reuse, RZ, 0x4 ;  /* 0x000000585b0d7211 */ /* 0x0c0fe400078f20ff */
[----:B------:R-:W-:Y:S01]  /*1e00*/  @!P2 LEA.HI.X R19, R10, c[0x0][0x16c], R11, 0x1, P0 ;  /* 0x00005b000a13aa11 */ /* 0x000fe200000f0c0b */
[----:B------:R-:W-:Y:S01]  /*1e10*/  @!PT LDS RZ, [RZ] ;  /* 0x00000000fffff984 */ /* 0x000fe20000000800 */
[----:B------:R-:W-:Y:S01]  /*1e20*/  @!PT LDS RZ, [RZ] ;  /* 0x00000000fffff984 */ /* 0x000fe20000000800 */
[----:B------:R-:W-:Y:S01]  /*1e30*/  @!PT LDS RZ, [RZ] ;  /* 0x00000000fffff984 */ /* 0x000fe20000000800 */
[----:B------:R1:W-:Y:S01]  /*1e40*/  @!P6 LDGSTS.E.BYPASS.LTC128B.128 [R239], [R30.64] ;  /* 0x000000001eefefae */ /* 0x0003e2000b901d4a */
[----:B------:R-:W-:Y:S01]  /*1e50*/  ISETP.GE.AND P0, PT, R14, R5, PT ;  /* 0x000000050e00720c */ /* 0x000fe20003f06270 */
[----:B------:R-:W-:Y:S01]  /*1e60*/  IMAD.SHL.U32 R10, R8, 0x20, RZ ;  /* 0x00000020080a7824 */ /* 0x000fe200078e00ff */
[----:B------:R-:W-:Y:S01]  /*1e70*/  LEA.HI R91, R91, R88, RZ, 0x5 ;  /* 0x000000585b5b7211 */ /* 0x000fe200078f28ff */
[----:B------:R1:W-:Y:S03]  /*1e80*/  @!P6 LDGSTS.E.BYPASS.LTC128B.128 [R239+0x2000], [R30.64+0x80] ;  /* 0x020000801eefefae */ /* 0x0003e6000b901d4a */
[----:B------:R-:W-:Y:S01]  /*1e90*/  SHF.R.S32.HI R90, RZ, 0x5, R91 ;  /* 0x00000005ff5a7819 */ /* 0x000fe2000001145b */
[----:B------:R1:W-:Y:S01]  /*1ea0*/  @!P6 LDGSTS.E.BYPASS.LTC128B.128 [R239+0x4000], [R30.64+0x100] ;  /* 0x040001001eefefae */ /* 0x0003e2000b901d4a */
[----:B------:R-:W-:-:S03]  /*1eb0*/  LOP3.LUT R91, R91, 0xffffffe0, RZ, 0xc0, !PT ;  /* 0xffffffe05b5b7812 */ /* 0x000fc600078ec0ff */
        /* <DEDUP_REMOVED lines=8> */
[----:B-1----:R-:W-:-:S03]  /*1f40*/  @!P6 LEA R30, P5, R2, c[0x0][0x168], 0x1 ;  /* 0x00005a00021eea11 */ /* 0x002fc600078a08ff */
[----:B------:R3:W-:Y:S01]  /*1f50*/  @!P4 LDGSTS.E.BYPASS.LTC128B.128 [R239+0x5000], [R26.64+0x100] ;  /* 0x050001001aefcfae */ /* 0x0007e2000b901d4a */
[----:B------:R-:W-:-:S03]  /*1f60*/  @!P6 LEA.HI.X R31, R2, c[0x0][0x16c], R165, 0x1, P5 ;  /* 0x00005b00021fea11 */ /* 0x000fc600028f0ca5 */
[----:B------:R3:W-:Y:S01]  /*1f70*/  @!P4 LDGSTS.E.BYPASS.LTC128B.128 [R239+0x7000], [R26.64+0x180] ;  /* 0x070001801aefcfae */ /* 0x0007e2000b901d4a */
[----:B------:R-:W-:Y:S02]  /*1f80*/  @!P0 IADD3 R11, P4, R2, UR4, RZ ;  /* 0x00000004020b8c10 */ /* 0x000fe4000ff9e0ff */
[-C--:B------:R-:W-:Y:S01]  /*1f90*/  ISETP.GE.AND P5, PT, R16, R5.reuse, PT ;  /* 0x000000051000720c */ /* 0x080fe20003fa6270 */
[----:B------:R3:W-:Y:S01]  /*1fa0*/  @!P1 LDGSTS.E.BYPASS.LTC128B.128 [R239+0x1800], [R24.64] ;  /* 0x0180000018ef9fae */ /* 0x0007e2000b901d4a */
[----:B------:R-:W-:Y:S02]  /*1fb0*/  @!P0 IADD3.X R10, R165, UR5, R10, P4, !PT ;  /* 0x00000005a50a8c10 */ /* 0x000fe4000a7fe40a */
[----:B------:R-:W-:Y:S01]  /*1fc0*/  ISETP.GE.AND P4, PT, R14, R5, PT ;  /* 0x000000050e00720c */ /* 0x000fe20003f86270 */
[----:B------:R3:W-:Y:S01]  /*1fd0*/  @!P1 LDGSTS.E.BYPASS.LTC128B.128 [R239+0x3800], [R24.64+0x80] ;  /* 0x0380008018ef9fae */ /* 0x0007e2000b901d4a */
[----:B------:R-:W-:Y:S02]  /*1fe0*/  IMAD R14, R7, c[0x0][0x1b8], RZ ;  /* 0x00006e00070e7a24 */ /* 0x000fe400078e02ff */
[----:B------:R-:W-:Y:S01]  /*1ff0*/  IMAD.SHL.U32 R7, R0, 0x40, RZ ;  /* 0x0000004000077824 */ /* 0x000fe200078e00ff */
[----:B------:R3:W-:Y:S01]  /*2000*/  @!P1 LDGSTS.E.BYPASS.LTC128B.128 [R239+0x5800], [R24.64+0x100] ;  /* 0x0580010018ef9fae */ /* 0x0007e2000b901d4a */
[----:B------:R-:W-:-:S03]  /*2010*/  IMAD R14, R9, c[0x0][0x1bc], R14 ;  /* 0x00006f00090e7a24 */ /* 0x000fc600078e020e */
[----:B------:R3:W-:Y:S01]  /*2020*/  @!P1 LDGSTS.E.BYPASS.LTC128B.128 [R239+0x7800], [R24.64+0x180] ;  /* 0x0780018018ef9fae */ /* 0x0007e2000b901d4a */
[----:B--2---:R-:W-:Y:S01]  /*2030*/  @!P0 LEA R28, P1, R11, c[0x0][0x168], 0x1 ;  /* 0x00005a000b1c8a11 */ /* 0x004fe200078208ff */
[----:B------:R-:W-:Y:S01]  /*2040*/  IMAD.IADD R23, R23, 0x1, R14 ;  /* 0x0000000117177824 */ /* 0x000fe200078e020e */
[----:B------:R-:W-:Y:S01]  /*2050*/  LOP3.LUT R7, R7, 0x1c0, RZ, 0xc0, !PT ;  /* 0x000001c007077812 */ /* 0x000fe200078ec0ff */
[----:B------:R1:W-:Y:S01]  /*2060*/  @!P6 LDGSTS.E.BYPASS.LTC128B.128 [R239+0x8000], [R30.64] ;  /* 0x080000001eefefae */ /* 0x0003e2000b901d4a */
[----:B------:R-:W-:Y:S02]  /*2070*/  @!P0 LEA.HI.X R29, R11, c[0x0][0x16c], R10, 0x1, P1 ;  /* 0x00005b000b1d8a11 */ /* 0x000fe400008f0c0a */
[----:B------:R-:W-:Y:S01]  /*2080*/  ISETP.GE.AND P1, PT, R12, R5, PT ;  /* 0x000000050c00720c */ /* 0x000fe20003f26270 */
[----:B------:R1:W-:Y:S01]  /*2090*/  @!P6 LDGSTS.E.BYPASS.LTC128B.128 [R239+0xa000], [R30.64+0x80] ;  /* 0x0a0000801eefefae */ /* 0x0003e2000b901d4a */
[----:B------:R-:W-:Y:S02]  /*20a0*/  SHF.R.S32.HI R10, RZ, 0x4, R13 ;  /* 0x00000004ff0a7819 */ /* 0x000fe4000001140d */
[----:B------:R-:W-:Y:S01]  /*20b0*/  LOP3.LUT R13, R13, 0xfffffff0, RZ, 0xc0, !PT ;  /* 0xfffffff00d0d7812 */ /* 0x000fe200078ec0ff */
[----:B------:R1:W-:Y:S01]  /*20c0*/  @!P6 LDGSTS.E.BYPASS.LTC128B.128 [R239+0xc000], [R30.64+0x100] ;  /* 0x0c0001001eefefae */ /* 0x0003e2000b901d4a */
[----:B------:R-:W-:-:S03]  /*20d0*/  LEA.HI R11, R10, R10, RZ, 0x1 ;  /* 0x0000000a0a0b7211 */ /* 0x000fc600078f08ff */
[----:B------:R1:W-:Y:S01]  /*20e0*/  @!P6 LDGSTS.E.BYPASS.LTC128B.128 [R239+0xe000], [R30.64+0x180] ;  /* 0x0e0001801eefefae */ /* 0x0003e2000b901d4a */
[----:B------:R-:W-:Y:S01]  /*20f0*/  ISETP.GE.AND P6, PT, R20, R5, PT ;  /* 0x000000051400720c */ /* 0x000fe20003fc6270 */
[----:B------:R-:W-:Y:S01]  /*2100*/  IMAD.IADD R13, R88, 0x1, -R13 ;  /* 0x00000001580d7824 */ /* 0x000fe200078e0a0d */
[----:B------:R-:W-:Y:S01]  /*2110*/  LOP3.LUT R11, R11, 0xfffffffe, RZ, 0xc0, !PT ;  /* 0xfffffffe0b0b7812 */ /* 0x000fe200078ec0ff */
[----:B------:R2:W-:Y:S01]  /*2120*/  @!P2 LDGSTS.E.BYPASS.LTC128B.128 [R239+0x8800], [R18.64] ;  /* 0x0880000012efafae */ /* 0x0005e2000b901d4a */
[----:B------:R-:W-:Y:S02]  /*2130*/  @!P1 IMAD.MOV.U32 R164, RZ, RZ, R2 ;  /* 0x000000ffffa49224 */ /* 0x000fe400078e0002 */
[----:B------:R-:W-:Y:S01]  /*2140*/  IMAD.SHL.U32 R20, R20, 0x8, RZ ;  /* 0x0000000814147824 */ /* 0x000fe200078e00ff */
[----:B------:R2:W-:Y:S01]  /*2150*/  @!P2 LDGSTS.E.BYPASS.LTC128B.128 [R239+0xa800], [R18.64+0x80] ;  /* 0x0a80008012efafae */ /* 0x0005e2000b901d4a */
[----:B------:R-:W-:Y:S01]  /*2160*/  IMAD.IADD R10, R10, 0x1, -R11 ;  /* 0x000000010a0a7824 */ /* 0x000fe200078e0a0b */
[----:B------:R-:W-:-:S02]  /*2170*/  SHF.R.U32.HI R11, RZ, 0x3, R7 ;  /* 0x00000003ff0b7819 */ /* 0x000fc40000011607 */
[----:B------:R2:W-:Y:S01]  /*2180*/  @!P2 LDGSTS.E.BYPASS.LTC128B.128 [R239+0xc800], [R18.64+0x100] ;  /* 0x0c80010012efafae */ /* 0x0005e2000b901d4a */
[----:B------:R-:W-:-:S03]  /*2190*/  LOP3.LUT R20, R7, 0x8, R20, 0xf8, !PT ;  /* 0x0000000807147812 */ /* 0x000fc600078ef814 */
[----:B------:R2:W-:Y:S01]  /*21a0*/  @!P2 LDGSTS.E.BYPASS.LTC128B.128 [R239+0xe800], [R18.64+0x180] ;  /* 0x0e80018012efafae */ /* 0x0005e2000b901d4a */
[----:B------:R-:W-:Y:S01]  /*21b0*/  ISETP.GE.AND P2, PT, R12, R5, PT ;  /* 0x000000050c00720c */ /* 0x000fe20003f46270 */
[----:B------:R-:W-:Y:S01]  /*21c0*/  IMAD.U32 R5, RZ, RZ, UR8 ;  /* 0x00000008ff057e24 */ /* 0x000fe2000f8e00ff */
[----:B------:R-:W-:Y:S01]  /*21d0*/  SHF.R.S32.HI R12, RZ, 0x1f, R13 ;  /* 0x0000001fff0c7819 */ /* 0x000fe2000001140d */
[----:B------:R1:W-:Y:S01]  /*21e0*/  @!P0 LDGSTS.E.BYPASS.LTC128B.128 [R239+0x9000], [R28.64] ;  /* 0x090000001cef8fae */ /* 0x0003e2000b901d4a */
[----:B------:R-:W-:Y:S01]  /*21f0*/  LOP3.LUT R11, R20, R11, RZ, 0x3c, !PT ;  /* 0x0000000b140b7212 */ /* 0x000fe200078e3cff */
[----:B------:R-:W-:Y:S01]  /*2200*/  @!P1 IMAD.WIDE.U32 R16, R5, 0x30, R164 ;  /* 0x0000003005109825 */ /* 0x000fe200078e00a4 */
[----:B------:R-:W-:Y:S01]  /*2210*/  LEA.HI R9, R12, R13, RZ, 0x3 ;  /* 0x0000000d0c097211 */ /* 0x000fe200078f18ff */
[----:B------:R1:W-:Y:S02]  /*2220*/  @!P0 LDGSTS.E.BYPASS.LTC128B.128 [R239+0xb000], [R28.64+0x80] ;  /* 0x0b0000801cef8fae */ /* 0x0003e4000b901d4a */
[----:B------:R-:W-:Y:S01]  /*2230*/  @!P1 IMAD R5, R8, 0x30, RZ ;  /* 0x0000003008059824 */ /* 0x000fe200078e02ff */
[----:B------:R-:W-:Y:S01]  /*2240*/  LOP3.LUT R8, R9, 0xfffffff8, RZ, 0xc0, !PT ;  /* 0xfffffff809087812 */ /* 0x000fe200078ec0ff */
[----:B------:R1:W-:Y:S01]  /*2250*/  @!P0 LDGSTS.E.BYPASS.LTC128B.128 [R239+0xd000], [R28.64+0x100] ;  /* 0x0d0001001cef8fae */ /* 0x0003e2000b901d4a */
[----:B------:R-:W-:-:S02]  /*2260*/  IMAD R229, R10, 0x200, R11 ;  /* 0x000002000ae57824 */ /* 0x000fc400078e020b */
[----:B------:R-:W-:Y:S01]  /*2270*/  @!P1 IMAD.IADD R5, R17, 0x1, R5 ;  /* 0x0000000111059824 */ /* 0x000fe200078e0205 */
[----:B------:R1:W-:Y:S01]  /*2280*/  @!P0 LDGSTS.E.BYPASS.LTC128B.128 [R239+0xf000], [R28.64+0x180] ;  /* 0x0f0001801cef8fae */ /* 0x0003e2000b901d4a */
[----:B------:R-:W-:Y:S01]  /*2290*/  @!P1 LEA R14, P0, R16, c[0x0][0x168], 0x1 ;  /* 0x00005a00100e9a11 */ /* 0x000fe200078008ff */
[----:B------:R-:W-:Y:S02]  /*22a0*/  IMAD.IADD R7, R13, 0x1, -R8 ;  /* 0x000000010d077824 */ /* 0x000fe400078e0a08 */
[----:B------:R-:W-:Y:S01]  /*22b0*/  IMAD R13, R4, c[0x0][0x1a0], RZ ;  /* 0x00006800040d7a24 */ /* 0x000fe200078e02ff */
[----:B------:R-:W-:Y:S01]  /*22c0*/  @!P1 LEA.HI.X R15, R16, c[0x0][0x16c], R5, 0x1, P0 ;  /* 0x00005b00100f9a11 */ /* 0x000fe200000f0c05 */
[----:B------:R-:W-:Y:S02]  /*22d0*/  IMAD.SHL.U32 R4, R7, 0x40, RZ ;  /* 0x0000004007047824 */ /* 0x000fe400078e00ff */
[C---:B------:R-:W-:Y:S02]  /*22e0*/  IMAD R13, R34.reuse, c[0x0][0x1a4], R13 ;  /* 0x00006900220d7a24 */ /* 0x040fe400078e020d */
[----:B------:R4:W-:Y:S01]  /*22f0*/  @!P1 LDGSTS.E.BYPASS.LTC128B.128 [R239+0x9800], [R14.64] ;  /* 0x098000000eef9fae */ /* 0x0009e2000b901d4a */
[----:B------:R-:W-:Y:S01]  /*2300*/  IMAD.WIDE.U32 R34, R34, c[0x0][0x1a0], R22 ;  /* 0x0000680022227a25 */ /* 0x000fe200078e0016 */
[----:B------:R-:W-:-:S02]  /*2310*/  LOP3.LUT R4, R4, 0x1c0, RZ, 0xc0, !PT ;  /* 0x000001c004047812 */ /* 0x000fc400078ec0ff */
[----:B------:R4:W-:Y:S01]  /*2320*/  @!P1 LDGSTS.E.BYPASS.LTC128B.128 [R239+0xb800], [R14.64+0x80] ;  /* 0x0b8000800eef9fae */ /* 0x0009e2000b901d4a */
[----:B------:R-:W-:Y:S01]  /*2330*/  IMAD.IADD R32, R35, 0x1, R13 ;  /* 0x0000000123207824 */ /* 0x000fe200078e020d */
[C---:B------:R-:W-:Y:S01]  /*2340*/  LEA R234, P0, R34.reuse, c[0x0][0x170], 0x1 ;  /* 0x00005c0022ea7a11 */ /* 0x040fe200078008ff */
[----:B------:R-:W-:Y:S01]  /*2350*/  IMAD.MOV.U32 R5, RZ, RZ, 0x20 ;  /* 0x00000020ff057424 */ /* 0x000fe200078e00ff */
[----:B------:R4:W-:Y:S01]  /*2360*/  @!P1 LDGSTS.E.BYPASS.LTC128B.128 [R239+0xd800], [R14.64+0x100] ;  /* 0x0d8001000eef9fae */ /* 0x0009e2000b901d4a */
[----:B------:R-:W-:Y:S01]  /*2370*/  @!P2 IMAD.MOV.U32 R16, RZ, RZ, c[0x0][0x1a0] ;  /* 0x00006800ff10a624 */ /* 0x000fe200078e00ff */
[----:B------:R-:W-:Y:S01]  /*2380*/  LEA.HI.X R233, R34, c[0x0][0x174], R32, 0x1, P0 ;  /* 0x00005d0022e97a11 */ /* 0x000fe200000f0c20 */
[----:B------:R-:W-:Y:S01]  /*2390*/  IMAD.SHL.U32 R11, R10, 0x8, RZ ;  /* 0x000000080a0b7824 */ /* 0x000fe200078e00ff */
[----:B------:R4:W-:Y:S01]  /*23a0*/  @!P1 LDGSTS.E.BYPASS.LTC128B.128 [R239+0xf800], [R14.64+0x180] ;  /* 0x0f8001800eef9fae */ /* 0x0009e2000b901d4a */
[----:B------:R-:W-:Y:S02]  /*23b0*/  IMAD R10, R5, c[0x0][0x1a4], RZ ;  /* 0x00006900050a7a24 */ /* 0x000fe400078e02ff */
[----:B------:R-:W-:Y:S01]  /*23c0*/  @!P2 IMAD.MOV.U32 R235, RZ, RZ, R233 ;  /* 0x000000ffffeba224 */ /* 0x000fe200078e00e9 */
[----:B------:R-:W0:Y:S01]  /*23d0*/  LDGDEPBAR ;  /* 0x00000000000079af */ /* 0x000e220000000000 */
[----:B------:R-:W-:Y:S01]  /*23e0*/  LOP3.LUT R11, R4, 0x8, R11, 0xf8, !PT ;  /* 0x00000008040b7812 */ /* 0x000fe200078ef80b */
[----:B------:R-:W-:Y:S01]  /*23f0*/  @!P4 IMAD.MOV.U32 R13, RZ, RZ, c[0x0][0x1a0] ;  /* 0x00006800ff0dc624 */ /* 0x000fe200078e00ff */
[----:B------:R-:W-:Y:S01]  /*2400*/  SHF.R.U32.HI R4, RZ, 0x3, R4 ;  /* 0x00000003ff047819 */ /* 0x000fe20000011604 */
[----:B------:R-:W-:-:S03]  /*2410*/  @!P2 IMAD.WIDE.U32 R16, R16, 0x60, R234 ;  /* 0x000000601010a825 */ /* 0x000fc600078e00ea */
[----:B------:R-:W-:Y:S01]  /*2420*/  LOP3.LUT R4, R11, R4, RZ, 0x3c, !PT ;  /* 0x000000040b047212 */ /* 0x000fe200078e3cff */
[----:B------:R-:W-:Y:S01]  /*2430*/  @!P6 IMAD.MOV.U32 R235, RZ, RZ, R233 ;  /* 0x000000ffffebe224 */ /* 0x000fe200078e00e9 */
[----:B------:R-:W-:Y:S01]  /*2440*/  @!P4 LEA R12, P0, R13, R234, 0x6 ;  /* 0x000000ea0d0cc211 */ /* 0x000fe200078030ff */
[----:B------:R-:W-:Y:S02]  /*2450*/  IMAD.SHL.U32 R89, R9, 0x40, RZ ;  /* 0x0000004009597824 */ /* 0x000fe400078e00ff */
[----:B------:R-:W-:Y:S02]  /*2460*/  @!P4 IMAD.MOV.U32 R8, RZ, RZ, c[0x0][0x1a4] ;  /* 0x00006900ff08c624 */ /* 0x000fe400078e00ff */
[----:B------:R-:W-:Y:S01]  /*2470*/  @!P2 IMAD.MOV.U32 R11, RZ, RZ, c[0x0][0x1a4] ;  /* 0x00006900ff0ba624 */ /* 0x000fe200078e00ff */
[----:B------:R-:W-:Y:S01]  /*2480*/  LOP3.LUT R89, R89, 0xfffffe00, RZ, 0xc0, !PT ;  /* 0xfffffe0059597812 */ /* 0x000fe200078ec0ff */
[----:B------:R-:W-:Y:S01]  /*2490*/  IMAD.SHL.U32 R229, R229, 0x2, RZ ;  /* 0x00000002e5e57824 */ /* 0x000fe200078e00ff */
[----:B------:R-:W-:Y:S01]  /*24a0*/  @!P4 LEA.HI.X R13, R13, R233, R8, 0x6, P0 ;  /* 0x000000e90d0dc211 */ /* 0x000fe200000f3408 */
[----:B------:R-:W-:-:S02]  /*24b0*/  @!P2 IMAD R11, R11, 0x60, RZ ;  /* 0x000000600b0ba824 */ /* 0x000fc400078e02ff */
[----:B------:R-:W-:Y:S01]  /*24c0*/  IMAD R9, R90, 0x400, R89 ;  /* 0x000004005a097824 */ /* 0x000fe200078e0259 */
[----:B------:R-:W-:Y:S01]  /*24d0*/  IADD3 R227, R229, 0x8020, RZ ;  /* 0x00008020e5e37810 */ /* 0x000fe20007ffe0ff */
[----:B------:R-:W-:Y:S01]  /*24e0*/  @!P2 IMAD.IADD R11, R17, 0x1, R11 ;  /* 0x00000001110ba824 */ /* 0x000fe200078e020b */
[----:B------:R-:W-:-:S04]  /*24f0*/  DEPBAR.LE SB0, 0x0 ;  /* 0x000080000000791a */ /* 0x000fc80000000000 */
[----:B------:R-:W-:Y:S01]  /*2500*/  BAR.SYNC.DEFER_BLOCKING 0x0 ;  /* 0x0000000000007b1d */ /* 0x000fe20000010000 */
[----:B----4-:R-:W-:-:S04]  /*2510*/  IMAD.WIDE.U32 R14, R5, c[0x0][0x1a0], RZ ;  /* 0x00006800050e7a25 */ /* 0x010fc800078e00ff */
[----:B------:R-:W-:Y:S01]  /*2520*/  IMAD.IADD R230, R4, 0x1, R9 ;  /* 0x0000000104e67824 */ /* 0x000fe200078e0209 */
[----:B------:R-:W-:Y:S01]  /*2530*/  @!P5 IADD3 R14, P1, R234, R14, RZ ;  /* 0x0000000eea0ed210 */ /* 0x000fe20007f3e0ff */
[----:B------:R-:W-:Y:S02]  /*2540*/  IMAD R90, R90, 0x10, R93 ;  /* 0x000000105a5a7824 */ /* 0x000fe400078e025d */
[----:B------:R-:W-:Y:S01]  /*2550*/  IMAD.SHL.U32 R230, R230, 0x2, RZ ;  /* 0x00000002e6e67824 */ /* 0x000fe200078e00ff */
[----:B------:R-:W-:Y:S01]  /*2560*/  @!P5 IADD3.X R15, R233, R15, R10, P1, !PT ;  /* 0x0000000fe90fd210 */ /* 0x000fe20000ffe40a */
[----:B------:R-:W-:Y:S01]  /*2570*/  @!P2 IMAD.MOV.U32 R10, RZ, RZ, R16 ;  /* 0x000000ffff0aa224 */ /* 0x000fe200078e0010 */
        /* <DEDUP_REMOVED lines=48> */
[----:B------:R-:W3:Y:S01]  /*2880*/  LDSM.16.M88.4 R20, [R229+0x8000] ;  /* 0x00800000e514783b */ /* 0x000ee20000000200 */
[----:B------:R-:W-:Y:S02]  /*2890*/  SEL R7, R7, 0xfffffff0, !P1 ;  /* 0xfffffff007077807 */ /* 0x000fe40004800000 */
[----:B------:R-:W-:Y:S01]  /*28a0*/  R2P PR, R0, 0x6 ;  /* 0x0000000600007804 */ /* 0x000fe20000000000 */
[----:B------:R-:W2:Y:S01]  /*28b0*/  LDSM.16.M88.4 R80, [R229+0x9000] ;  /* 0x00900000e550783b */ /* 0x000ea20000000200 */
[----:B------:R-:W-:Y:S01]  /*28c0*/  IADD3 R0, R229, 0x8000, RZ ;  /* 0x00008000e5007810 */ /* 0x000fe20007ffe0ff */
[----:B------:R-:W-:-:S02]  /*28d0*/  IMAD R228, R7, 0x2, R230 ;  /* 0x0000000207e47824 */ /* 0x000fc400078e02e6 */
[----:B-1----:R-:W1:Y:S01]  /*28e0*/  LDSM.16.M88.4 R12, [R229+0x8800] ;  /* 0x00880000e50c783b */ /* 0x002e620000000200 */
[C---:B------:R-:W-:Y:S02]  /*28f0*/  IMAD R226, R5.reuse, 0x2, R230 ;  /* 0x0000000205e27824 */ /* 0x040fe400078e02e6 */
[----:B------:R-:W-:Y:S01]  /*2900*/  IMAD R225, R5, 0x2, R228 ;  /* 0x0000000205e17824 */ /* 0x000fe200078e02e4 */
[----:B------:R-:W-:Y:S04]  /*2910*/  LDSM.16.M88.4 R60, [R228] ;  /* 0x00000000e43c783b */ /* 0x000fe80000000200 */
[----:B------:R-:W-:Y:S01]  /*2920*/  @P1 IADD3 R227, R0, -0x20, RZ ;  /* 0xffffffe000e31810 */ /* 0x000fe20007ffe0ff */
[----:B------:R-:W-:Y:S01]  /*2930*/  LDSM.16.M88.4 R76, [R229+0x9800] ;  /* 0x00980000e54c783b */ /* 0x000fe20000000200 */
[----:B------:R-:W-:-:S02]  /*2940*/  IMAD.MOV.U32 R0, RZ, RZ, 0x40 ;  /* 0x00000040ff007424 */ /* 0x000fc400078e00ff */
[C---:B------:R-:W-:Y:S01]  /*2950*/  IADD3 R219, R227.reuse, 0x800, RZ ;  /* 0x00000800e3db7810 */ /* 0x040fe20007ffe0ff */
[----:B------:R-:W1:Y:S01]  /*2960*/  LDSM.16.M88.4 R72, [R227] ;  /* 0x00000000e348783b */ /* 0x000e620000000200 */
[C---:B------:R-:W-:Y:S02]  /*2970*/  IADD3 R218, R227.reuse, 0x1000, RZ ;  /* 0x00001000e3da7810 */ /* 0x040fe40007ffe0ff */
[----:B------:R-:W-:Y:S01]  /*2980*/  SEL R0, R0, 0xffffffc0, !P2 ;  /* 0xffffffc000007807 */ /* 0x000fe20005000000 */
[----:B------:R-:W4:Y:S01]  /*2990*/  LDSM.16.M88.4 R68, [R227+0x800] ;  /* 0x00080000e344783b */ /* 0x000f220000000200 */
[C---:B------:R-:W-:Y:S02]  /*29a0*/  IADD3 R217, R227.reuse, 0x1800, RZ ;  /* 0x00001800e3d97810 */ /* 0x040fe40007ffe0ff */
[----:B------:R-:W-:Y:S01]  /*29b0*/  IADD3 R215, R227, 0x2000, RZ ;  /* 0x00002000e3d77810 */ /* 0x000fe20007ffe0ff */
[----:B------:R-:W4:Y:S01]  /*29c0*/  LDSM.16.M88.4 R64, [R227+0x1000] ;  /* 0x00100000e340783b */ /* 0x000f220000000200 */
[----:B------:R-:W-:Y:S01]  /*29d0*/  IMAD.IADD R223, R229, 0x1, R0 ;  /* 0x00000001e5df7824 */ /* 0x000fe200078e0200 */
[C---:B------:R-:W-:Y:S01]  /*29e0*/  IADD3 R214, R227.reuse, 0x2800, RZ ;  /* 0x00002800e3d67810 */ /* 0x040fe20007ffe0ff */
[----:B------:R-:W-:Y:S01]  /*29f0*/  IMAD.IADD R216, R0, 0x1, R227 ;  /* 0x0000000100d87824 */ /* 0x000fe200078e02e3 */
[----:B------:R-:W-:Y:S01]  /*2a00*/  LDSM.16.M88.4 R44, [R226] ;  /* 0x00000000e22c783b */ /* 0x000fe20000000200 */
[----:B------:R-:W-:Y:S01]  /*2a10*/  IMAD.IADD R0, R88, 0x1, -R91 ;  /* 0x0000000158007824 */ /* 0x000fe200078e0a5b */
[----:B------:R-:W-:-:S02]  /*2a20*/  IADD3 R213, R227, 0x3000, RZ ;  /* 0x00003000e3d57810 */ /* 0x000fc40007ffe0ff */
[----:B------:R-:W4:Y:S01]  /*2a30*/  LDSM.16.M88.4 R40, [R223+0x8000] ;  /* 0x00800000df28783b */ /* 0x000f220000000200 */
[C---:B------:R-:W-:Y:S01]  /*2a40*/  IADD3 R212, R227.reuse, 0x3800, RZ ;  /* 0x00003800e3d47810 */ /* 0x040fe20007ffe0ff */
[C---:B---3--:R-:W-:Y:S02]  /*2a50*/  HMMA.16816.F32 R24, R48.reuse, R20, RZ ;  /* 0x000000143018723c */ /* 0x048fe400000018ff */
[----:B------:R-:W3:Y:S01]  /*2a60*/  LDSM.16.M88.4 R56, [R227+0x1800] ;  /* 0x00180000e338783b */ /* 0x000ee20000000200 */
[C---:B------:R-:W-:Y:S02]  /*2a70*/  IADD3 R211, R227.reuse, 0x4000, RZ ;  /* 0x00004000e3d37810 */ /* 0x040fe40007ffe0ff */
[C---:B------:R-:W-:Y:S01]  /*2a80*/  IADD3 R210, R227.reuse, 0x4800, RZ ;  /* 0x00004800e3d27810 */ /* 0x040fe20007ffe0ff */
[----:B------:R-:W3:Y:S01]  /*2a90*/  LDSM.16.M88.4 R36, [R223+0x8800] ;  /* 0x00880000df24783b */ /* 0x000ee20000000200 */
[C---:B------:R-:W-:Y:S01]  /*2aa0*/  IADD3 R209, R227.reuse, 0x5000, RZ ;  /* 0x00005000e3d17810 */ /* 0x040fe20007ffe0ff */
[----:B------:R-:W-:Y:S02]  /*2ab0*/  HMMA.16816.F32 R20, R48, R22, RZ ;  /* 0x000000163014723c */ /* 0x000fe400000018ff */
[----:B------:R-:W3:Y:S01]  /*2ac0*/  LDSM.16.M88.4 R28, [R223+0x9000] ;  /* 0x00900000df1c783b */ /* 0x000ee20000000200 */
[----:B------:R-:W-:-:S02]  /*2ad0*/  IADD3 R208, R227, 0x5800, RZ ;  /* 0x00005800e3d07810 */ /* 0x000fc40007ffe0ff */
[C---:B------:R-:W-:Y:S01]  /*2ae0*/  IADD3 R207, R227.reuse, 0x6000, RZ ;  /* 0x00006000e3cf7810 */ /* 0x040fe20007ffe0ff */
[----:B------:R-:W-:Y:S01]  /*2af0*/  LDSM.16.M88.4 R84, [R223+0x9800] ;  /* 0x00980000df54783b */ /* 0x000fe20000000200 */
[C---:B------:R-:W-:Y:S01]  /*2b00*/  IADD3 R206, R227.reuse, 0x6800, RZ ;  /* 0x00006800e3ce7810 */ /* 0x040fe20007ffe0ff */
[----:B--2---:R-:W-:Y:S02]  /*2b10*/  HMMA.16816.F32 R8, R48, R80, RZ ;  /* 0x000000503008723c */ /* 0x004fe400000018ff */
[----:B------:R-:W0:Y:S01]  /*2b20*/  LDGDEPBAR ;  /* 0x00000000000079af */ /* 0x000e220000000000 */
[C---:B------:R-:W-:Y:S02]  /*2b30*/  IADD3 R205, R227.reuse, 0x7000, RZ ;  /* 0x00007000e3cd7810 */ /* 0x040fe40007ffe0ff */
[----:B------:R-:W-:-:S03]  /*2b40*/  IADD3 R204, R227, 0x7800, RZ ;  /* 0x00007800e3cc7810 */ /* 0x000fc60007ffe0ff */
[C---:B-1----:R-:W-:Y:S08]  /*2b50*/  HMMA.16816.F32 R16, R48.reuse, R12, RZ ;  /* 0x0000000c3010723c */ /* 0x042ff000000018ff */
[C---:B------:R-:W-:Y:S08]  /*2b60*/  HMMA.16816.F32 R80, R48.reuse, R82, RZ ;  /* 0x000000523050723c */ /* 0x040ff000000018ff */
[----:B------:R-:W-:Y:S08]  /*2b70*/  HMMA.16816.F32 R12, R48, R14, RZ ;  /* 0x0000000e300c723c */ /* 0x000ff000000018ff */
[----:B------:R-:W-:Y:S08]  /*2b80*/  HMMA.16816.F32 R24, R60, R72, R24 ;  /* 0x000000483c18723c */ /* 0x000ff00000001818 */
[C---:B------:R-:W-:Y:S08]  /*2b90*/  HMMA.16816.F32 R52, R48.reuse, R76, RZ ;  /* 0x0000004c3034723c */ /* 0x040ff000000018ff */
[----:B------:R-:W-:Y:S01]  /*2ba0*/  HMMA.16816.F32 R48, R48, R78, RZ ;  /* 0x0000004e3030723c */ /* 0x000fe200000018ff */
[----:B------:R-:W-:Y:S07]  /*2bb0*/  LDSM.16.M88.4 R76, [R225] ;  /* 0x00000000e14c783b */ /* 0x000fee0000000200 */
[C---:B------:R-:W-:Y:S01]  /*2bc0*/  HMMA.16816.F32 R20, R60.reuse, R74, R20 ;  /* 0x0000004a3c14723c */ /* 0x040fe20000001814 */
[----:B------:R-:W1:Y:S07]  /*2bd0*/  LDSM.16.M88.4 R72, [R216] ;  /* 0x00000000d848783b */ /* 0x000e6e0000000200 */
[C---:B----4-:R-:W-:Y:S08]  /*2be0*/  HMMA.16816.F32 R16, R60.reuse, R68, R16 ;  /* 0x000000443c10723c */ /* 0x050ff00000001810 */
[C---:B------:R-:W-:Y:S08]  /*2bf0*/  HMMA.16816.F32 R8, R60.reuse, R64, R8 ;  /* 0x000000403c08723c */ /* 0x040ff00000001808 */
[C---:B------:R-:W-:Y:S01]  /*2c00*/  HMMA.16816.F32 R80, R60.reuse, R66, R80 ;  /* 0x000000423c50723c */ /* 0x040fe20000001850 */
[----:B------:R-:W-:Y:S07]  /*2c10*/  LDSM.16.M88.4 R64, [R216+0x1000] ;  /* 0x00100000d840783b */ /* 0x000fee0000000200 */
[----:B------:R-:W-:Y:S01]  /*2c20*/  HMMA.16816.F32 R12, R60, R70, R12 ;  /* 0x000000463c0c723c */ /* 0x000fe2000000180c */
[----:B------:R-:W2:Y:S07]  /*2c30*/  LDSM.16.M88.4 R68, [R216+0x800] ;  /* 0x00080000d844783b */ /* 0x000eae0000000200 */
[----:B------:R-:W-:Y:S08]  /*2c40*/  HMMA.16816.F32 R24, R44, R40, R24 ;  /* 0x000000282c18723c */ /* 0x000ff00000001818 */
[C---:B---3--:R-:W-:Y:S08]  /*2c50*/  HMMA.16816.F32 R52, R60.reuse, R56, R52 ;  /* 0x000000383c34723c */ /* 0x048ff00000001834 */
[----:B------:R-:W-:Y:S01]  /*2c60*/  HMMA.16816.F32 R48, R60, R58, R48 ;  /* 0x0000003a3c30723c */ /* 0x000fe20000001830 */
[----:B------:R-:W-:Y:S07]  /*2c70*/  LDSM.16.M88.4 R60, [R216+0x1800] ;  /* 0x00180000d83c783b */ /* 0x000fee0000000200 */
[C---:B------:R-:W-:Y:S01]  /*2c80*/  HMMA.16816.F32 R20, R44.reuse, R42, R20 ;  /* 0x0000002a2c14723c */ /* 0x040fe20000001814 */
[----:B------:R-:W-:Y:S07]  /*2c90*/  LDSM.16.M88.4 R40, [R230+0x2000] ;  /* 0x00200000e628783b */ /* 0x000fee0000000200 */
[C---:B------:R-:W-:Y:S08]  /*2ca0*/  HMMA.16816.F32 R16, R44.reuse, R36, R16 ;  /* 0x000000242c10723c */ /* 0x040ff00000001810 */
[C---:B------:R-:W-:Y:S01]  /*2cb0*/  HMMA.16816.F32 R56, R44.reuse, R28, R8 ;  /* 0x0000001c2c38723c */ /* 0x040fe20000001808 */
[----:B------:R-:W-:Y:S07]  /*2cc0*/  LDSM.16.M88.4 R8, [R229+0xa800] ;  /* 0x00a80000e508783b */ /* 0x000fee0000000200 */
[C---:B------:R-:W-:Y:S01]  /*2cd0*/  HMMA.16816.F32 R80, R44.reuse, R30, R80 ;  /* 0x0000001e2c50723c */ /* 0x040fe20000001850 */
[----:B------:R-:W-:Y:S07]  /*2ce0*/  LDSM.16.M88.4 R28, [R229+0xb000] ;  /* 0x00b00000e51c783b */ /* 0x000fee0000000200 */
[----:B------:R-:W-:Y:S01]  /*2cf0*/  HMMA.16816.F32 R12, R44, R38, R12 ;  /* 0x000000262c0c723c */ /* 0x000fe2000000180c */
[----:B------:R-:W3:Y:S07]  /*2d00*/  LDSM.16.M88.4 R36, [R229+0xa000] ;  /* 0x00a00000e524783b */ /* 0x000eee0000000200 */
[C---:B-1----:R-:W-:Y:S08]  /*2d10*/  HMMA.16816.F32 R24, R76.reuse, R72, R24 ;  /* 0x000000484c18723c */ /* 0x042ff00000001818 */
[C---:B------:R-:W-:Y:S08]  /*2d20*/  HMMA.16816.F32 R20, R76.reuse, R74, R20 ;  /* 0x0000004a4c14723c */ /* 0x040ff00000001814 */
[C---:B--2---:R-:W-:Y:S08]  /*2d30*/  HMMA.16816.F32 R16, R76.reuse, R68, R16 ;  /* 0x000000444c10723c */ /* 0x044ff00000001810 */
[C---:B------:R-:W-:Y:S01]  /*2d40*/  HMMA.16816.F32 R72, R76.reuse, R64, R56 ;  /* 0x000000404c48723c */ /* 0x040fe20000001838 */
[----:B------:R-:W-:Y:S07]  /*2d50*/  LDSM.16.M88.4 R56, [R227+0x2000] ;  /* 0x00200000e338783b */ /* 0x000fee0000000200 */
[----:B------:R-:W-:Y:S01]  /*2d60*/  HMMA.16816.F32 R80, R76, R66, R80 ;  /* 0x000000424c50723c */ /* 0x000fe20000001850 */
[----:B------:R-:W-:Y:S07]  /*2d70*/  LDSM.16.M88.4 R64, [R227+0x3000] ;  /* 0x00300000e340783b */ /* 0x000fee0000000200 */
[C---:B------:R-:W-:Y:S08]  /*2d80*/  HMMA.16816.F32 R52, R44.reuse, R84, R52 ;  /* 0x000000542c34723c */ /* 0x040ff00000001834 */
[----:B------:R-:W-:Y:S01]  /*2d90*/  HMMA.16816.F32 R48, R44, R86, R48 ;  /* 0x000000562c30723c */ /* 0x000fe20000001830 */
[----:B------:R-:W-:Y:S04]  /*2da0*/  LDSM.16.M88.4 R44, [R227+0x2800] ;  /* 0x00280000e32c783b */ /* 0x000fe80000000200 */
[----:B------:R-:W-:Y:S03]  /*2db0*/  LDSM.16.M88.4 R84, [R229+0xb800] ;  /* 0x00b80000e554783b */ /* 0x000fe60000000200 */
[----:B------:R-:W-:Y:S01]  /*2dc0*/  HMMA.16816.F32 R12, R76, R70, R12 ;  /* 0x000000464c0c723c */ /* 0x000fe2000000180c */
[----:B------:R-:W1:Y:S07]  /*2dd0*/  LDSM.16.M88.4 R68, [R228+0x2000] ;  /* 0x00200000e444783b */ /* 0x000e6e0000000200 */
[C---:B---3--:R-:W-:Y:S08]  /*2de0*/  HMMA.16816.F32 R24, R40.reuse, R36, R24 ;  /* 0x000000242818723c */ /* 0x048ff00000001818 */
[C---:B------:R-:W-:Y:S08]  /*2df0*/  HMMA.16816.F32 R16, R40.reuse, R8, R16 ;  /* 0x000000082810723c */ /* 0x040ff00000001810 */
[C---:B------:R-:W-:Y:S08]  /*2e00*/  HMMA.16816.F32 R72, R40.reuse, R28, R72 ;  /* 0x0000001c2848723c */ /* 0x040ff00000001848 */
[----:B------:R-:W-:Y:S01]  /*2e10*/  HMMA.16816.F32 R80, R40, R30, R80 ;  /* 0x0000001e2850723c */ /* 0x000fe20000001850 */
[----:B------:R-:W-:Y:S07]  /*2e20*/  LDSM.16.M88.4 R28, [R223+0xb000] ;  /* 0x00b00000df1c783b */ /* 0x000fee0000000200 */
[C---:B------:R-:W-:Y:S08]  /*2e30*/  HMMA.16816.F32 R52, R76.reuse, R60, R52 ;  /* 0x0000003c4c34723c */ /* 0x040ff00000001834 */
[----:B------:R-:W-:Y:S01]  /*2e40*/  HMMA.16816.F32 R48, R76, R62, R48 ;  /* 0x0000003e4c30723c */ /* 0x000fe20000001830 */
[----:B------:R-:W-:Y:S04]  /*2e50*/  LDSM.16.M88.4 R60, [R226+0x2000] ;  /* 0x00200000e23c783b */ /* 0x000fe80000000200 */
[----:B------:R-:W-:Y:S03]  /*2e60*/  LDSM.16.M88.4 R76, [R227+0x3800] ;  /* 0x00380000e34c783b */ /* 0x000fe60000000200 */
[C---:B------:R-:W-:Y:S01]  /*2e70*/  HMMA.16816.F32 R20, R40.reuse, R38, R20 ;  /* 0x000000262814723c */ /* 0x040fe20000001814 */
[----:B------:R-:W2:Y:S07]  /*2e80*/  LDSM.16.M88.4 R36, [R223+0xa000] ;  /* 0x00a00000df24783b */ /* 0x000eae0000000200 */
[----:B------:R-:W-:Y:S01]  /*2e90*/  HMMA.16816.F32 R12, R40, R10, R12 ;  /* 0x0000000a280c723c */ /* 0x000fe2000000180c */
[----:B------:R-:W3:Y:S07]  /*2ea0*/  LDSM.16.M88.4 R8, [R223+0xa800] ;  /* 0x00a80000df08783b */ /* 0x000eee0000000200 */
[C---:B-1----:R-:W-:Y:S08]  /*2eb0*/  HMMA.16816.F32 R24, R68.reuse, R56, R24 ;  /* 0x000000384418723c */ /* 0x042ff00000001818 */
        /* <DEDUP_REMOVED lines=9> */
[----:B------:R-:W-:Y:S07]  /*2f50*/  LDSM.16.M88.4 R56, [R225+0x2000] ;  /* 0x00200000e138783b */ /* 0x000fee0000000200 */
[----:B------:R-:W-:Y:S01]  /*2f60*/  HMMA.16816.F32 R12, R68, R46, R12 ;  /* 0x0000002e440c723c */ /* 0x000fe2000000180c */
[----:B------:R-:W1:Y:S07]  /*2f70*/  LDSM.16.M88.4 R44, [R216+0x2000] ;  /* 0x00200000d82c783b */ /* 0x000e6e0000000200 */
[C---:B--2---:R-:W-:Y:S08]  /*2f80*/  HMMA.16816.F32 R24, R60.reuse, R36, R24 ;  /* 0x000000243c18723c */ /* 0x044ff00000001818 */
[C---:B---3--:R-:W-:Y:S08]  /*2f90*/  HMMA.16816.F32 R16, R60.reuse, R8, R16 ;  /* 0x000000083c10723c */ /* 0x048ff00000001810 */
        /* <DEDUP_REMOVED lines=21> */
[----:B------:R-:W1:Y:S07]  /*30f0*/  LDSM.16.M88.4 R44, [R227+0x4000] ;  /* 0x00400000e32c783b */ /* 0x000e6e0000000200 */
[----:B------:R-:W-:Y:S01]  /*3100*/  HMMA.16816.F32 R12, R56, R42, R12 ;  /* 0x0000002a380c723c */ /* 0x000fe2000000180c */
[----:B------:R-:W4:Y:S07]  /*3110*/  LDSM.16.M88.4 R40, [R227+0x4800] ;  /* 0x00480000e328783b */ /* 0x000f2e0000000200 */
        /* <DEDUP_REMOVED lines=14> */
[C---:B----4-:R-:W-:Y:S08]  /*3200*/  HMMA.16816.F32 R16, R60.reuse, R40, R16 ;  /* 0x000000283c10723c */ /* 0x050ff00000001810 */
        /* <DEDUP_REMOVED lines=49> */
[----:B------:R-:W2:Y:S07]  /*3520*/  LDSM.16.M88.4 R8, [R226+0x6000] ;  /* 0x00600000e208783b */ /* 0x000eae0000000200 */
[C---:B-1----:R-:W-:Y:S08]  /*3530*/  HMMA.16816.F32 R24, R56.reuse, R44, R24 ;  /* 0x0000002c3818723c */ /* 0x042ff00000001818 */
[C---:B----4-:R-:W-:Y:S08]  /*3540*/  HMMA.16816.F32 R16, R56.reuse, R40, R16 ;  /* 0x000000283810723c */ /* 0x050ff00000001810 */
[C---:B------:R-:W-:Y:S08]  /*3550*/  HMMA.16816.F32 R72, R56.reuse, R64, R72 ;  /* 0x000000403848723c */ /* 0x040ff00000001848 */
[----:B------:R-:W-:Y:S08]  /*3560*/  HMMA.16816.F32 R80, R56, R66, R80 ;  /* 0x000000423850723c */ /* 0x000ff00000001850 */
[C---:B------:R-:W-:Y:S08]  /*3570*/  HMMA.16816.F32 R52, R60.reuse, R84, R52 ;  /* 0x000000543c34723c */ /* 0x040ff00000001834 */
[----:B------:R-:W-:Y:S01]  /*3580*/  HMMA.16816.F32 R48, R60, R86, R48 ;  /* 0x000000563c30723c */ /* 0x000fe20000001830 */
[----:B------:R-:W-:Y:S07]  /*3590*/  LDSM.16.M88.4 R60, [R216+0x6000] ;  /* 0x00600000d83c783b */ /* 0x000fee0000000200 */
[C---:B------:R-:W-:Y:S01]  /*35a0*/  HMMA.16816.F32 R40, R56.reuse, R42, R12 ;  /* 0x0000002a3828723c */ /* 0x040fe2000000180c */
[----:B------:R-:W1:Y:S07]  /*35b0*/  LDSM.16.M88.4 R12, [R225+0x6000] ;  /* 0x00600000e10c783b */ /* 0x000e6e0000000200 */
[----:B------:R-:W-:Y:S01]  /*35c0*/  HMMA.16816.F32 R20, R56, R46, R20 ;  /* 0x0000002e3814723c */ /* 0x000fe20000001814 */
[----:B------:R-:W3:Y:S07]  /*35d0*/  LDSM.16.M88.4 R44, [R223+0xf800] ;  /* 0x00f80000df2c783b */ /* 0x000eee0000000200 */
[C---:B--2---:R-:W-:Y:S07]  /*35e0*/  HMMA.16816.F32 R24, R8.reuse, R36, R24 ;  /* 0x000000240818723c */ /* 0x044fee0000001818 */
[----:B------:R-:W-:Y:S01]  /*35f0*/  SHF.R.S32.HI R37, RZ, 0x1f, R0 ;  /* 0x0000001fff257819 */ /* 0x000fe20000011400 */
[----:B------:R-:W-:Y:S01]  /*3600*/  HMMA.16816.F32 R72, R8, R28, R72 ;  /* 0x0000001c0848723c */ /* 0x000fe20000001848 */
[----:B------:R-:W-:-:S02]  /*3610*/  IADD3 R36, R6, 0x1, -R92 ;  /* 0x0000000106247810 */ /* 0x000fc40007ffe85c */
[----:B------:R-:W-:-:S04]  /*3620*/  LEA.HI R0, R37, R0, RZ, 0x2 ;  /* 0x0000000025007211 */ /* 0x000fc800078f10ff */
[----:B------:R-:W-:Y:S01]  /*3630*/  SHF.R.S32.HI R37, RZ, 0x2, R0 ;  /* 0x00000002ff257819 */ /* 0x000fe20000011400 */
[----:B------:R-:W-:Y:S01]  /*3640*/  HMMA.16816.F32 R80, R8, R30, R80 ;  /* 0x0000001e0850723c */ /* 0x000fe20000001850 */
[----:B------:R-:W2:Y:S03]  /*3650*/  LDSM.16.M88.4 R28, [R216+0x6800] ;  /* 0x00680000d81c783b */ /* 0x000ea60000000200 */
[----:B------:R-:W-:Y:S01]  /*3660*/  IMAD.IADD R0, R37, 0x1, R90 ;  /* 0x0000000125007824 */ /* 0x000fe200078e025a */
[----:B------:R-:W-:-:S03]  /*3670*/  IADD3 R37, R36, c[0x0][0x2e8], RZ ;  /* 0x0000ba0024257a10 */ /* 0x000fc60007ffe0ff */
[----:B------:R-:W-:Y:S01]  /*3680*/  HMMA.16816.F32 R52, R56, R68, R52 ;  /* 0x000000443834723c */ /* 0x000fe20000001834 */
[C---:B------:R-:W-:Y:S01]  /*3690*/  IADD3 R242, R0.reuse, 0x8, RZ ;  /* 0x0000000800f27810 */ /* 0x040fe20007ffe0ff */
[----:B------:R-:W-:-:S04]  /*36a0*/  IMAD.IADD R243, R0, 0x1, R37 ;  /* 0x0000000100f37824 */ /* 0x000fc800078e0225 */
[----:B------:R-:W-:Y:S01]  /*36b0*/  IMAD.IADD R37, R37, 0x1, R242 ;  /* 0x0000000125257824 */ /* 0x000fe200078e02f2 */
[-C--:B------:R-:W-:Y:S01]  /*36c0*/  IMNMX R243, R243, R6.reuse, PT ;  /* 0x00000006f3f37217 */ /* 0x080fe20003800200 */
[----:B------:R-:W-:Y:S03]  /*36d0*/  HMMA.16816.F32 R20, R8, R38, R20 ;  /* 0x000000260814723c */ /* 0x000fe60000001814 */
[----:B------:R-:W-:-:S04]  /*36e0*/  IMNMX R238, R37, R6, PT ;  /* 0x0000000625ee7217 */ /* 0x000fc80003800200 */
[----:B------:R-:W-:Y:S01]  /*36f0*/  IADD3 R39, R6, -c[0x0][0x2e4], -R92 ;  /* 0x8000b90006277a10 */ /* 0x000fe20007ffe85c */
[----:B------:R-:W-:Y:S04]  /*3700*/  HMMA.16816.F32 R40, R8, R78, R40 ;  /* 0x0000004e0828723c */ /* 0x000fe80000001828 */
[----:B------:R-:W-:Y:S01]  /*3710*/  IMAD.IADD R244, R0, 0x1, R39 ;  /* 0x0000000100f47824 */ /* 0x000fe200078e0227 */
[----:B------:R-:W-:Y:S01]  /*3720*/  LOP3.LUT R0, R4, R89, RZ, 0xfc, !PT ;  /* 0x0000005904007212 */ /* 0x000fe200078efcff */
[----:B------:R-:W-:Y:S02]  /*3730*/  IMAD.IADD R242, R39, 0x1, R242 ;  /* 0x0000000127f27824 */ /* 0x000fe400078e02f2 */
[----:B-1----:R-:W-:Y:S01]  /*3740*/  HMMA.16816.F32 R24, R12, R60, R24 ;  /* 0x0000003c0c18723c */ /* 0x002fe20000001818 */
[----:B------:R-:W1:Y:S01]  /*3750*/  LDSM.16.M88.4 R36, [R216+0x7000] ;  /* 0x00700000d824783b */ /* 0x000e620000000200 */
[----:B------:R-:W-:-:S02]  /*3760*/  IMNMX R244, RZ, R244, !PT ;  /* 0x000000f4fff47217 */ /* 0x000fc40007800200 */
[----:B------:R-:W-:-:S04]  /*3770*/  IMNMX R242, RZ, R242, !PT ;  /* 0x000000f2fff27217 */ /* 0x000fc80007800200 */
[----:B------:R-:W-:Y:S08]  /*3780*/  HMMA.16816.F32 R16, R8, R76, R16 ;  /* 0x0000004c0810723c */ /* 0x000ff00000001810 */
[----:B------:R-:W-:Y:S07]  /*3790*/  HMMA.16816.F32 R48, R56, R70, R48 ;  /* 0x000000463830723c */ /* 0x000fee0000001830 */
[----:B------:R-:W-:Y:S01]  /*37a0*/  IMAD.IADD R59, R3, 0x1, R246 ;  /* 0x00000001033b7824 */ /* 0x000fe200078e02f6 */
[----:B---3--:R-:W-:Y:S04]  /*37b0*/  HMMA.16816.F32 R52, R8, R44, R52 ;  /* 0x0000002c0834723c */ /* 0x008fe80000001834 */
[----:B------:R-:W-:-:S02]  /*37c0*/  ISETP.GE.AND P0, PT, R59, R243, PT ;  /* 0x000000f33b00720c */ /* 0x000fc40003f06270 */
[C---:B------:R-:W-:Y:S02]  /*37d0*/  ISETP.GE.AND P1, PT, R59.reuse, R238, PT ;  /* 0x000000ee3b00720c */ /* 0x040fe40003f26270 */
[C---:B------:R-:W-:Y:S01]  /*37e0*/  IADD3 R45, R59.reuse, 0x1, RZ ;  /* 0x000000013b2d7810 */ /* 0x040fe20007ffe0ff */
[C---:B------:R-:W-:Y:S01]  /*37f0*/  HMMA.16816.F32 R20, R12.reuse, R62, R20 ;  /* 0x0000003e0c14723c */ /* 0x040fe20000001814 */
[----:B------:R-:W-:Y:S02]  /*3800*/  ISETP.LT.OR P0, PT, R59, R244, P0 ;  /* 0x000000f43b00720c */ /* 0x000fe40000701670 */
[C---:B------:R-:W-:Y:S02]  /*3810*/  ISETP.GE.AND P5, PT, R45.reuse, R243, PT ;  /* 0x000000f32d00720c */ /* 0x040fe40003fa6270 */
[C---:B------:R-:W-:Y:S02]  /*3820*/  ISETP.GE.AND P2, PT, R45.reuse, R238, PT ;  /* 0x000000ee2d00720c */ /* 0x040fe40003f46270 */
[C---:B------:R-:W-:Y:S01]  /*3830*/  ISETP.LT.OR P5, PT, R45.reuse, R244, P5 ;  /* 0x000000f42d00720c */ /* 0x040fe20002fa1670 */
[----:B--2---:R-:W-:Y:S01]  /*3840*/  HMMA.16816.F32 R40, R12, R30, R40 ;  /* 0x0000001e0c28723c */ /* 0x004fe20000001828 */
[----:B------:R-:W-:-:S02]  /*3850*/  ISETP.LT.OR P2, PT, R45, R242, P2 ;  /* 0x000000f22d00720c */ /* 0x000fc40001741670 */
[----:B------:R-:W-:Y:S02]  /*3860*/  ISETP.LT.OR P1, PT, R59, R242, P1 ;  /* 0x000000f23b00720c */ /* 0x000fe40000f21670 */
[----:B------:R-:W-:Y:S02]  /*3870*/  FSEL R44, R24, -INF , !P0 ;  /* 0xff800000182c7808 */ /* 0x000fe40004000000 */
[----:B------:R-:W-:Y:S01]  /*3880*/  FSEL R45, R26, -INF , !P1 ;  /* 0xff8000001a2d7808 */ /* 0x000fe20004800000 */
[----:B------:R-:W-:Y:S01]  /*3890*/  HMMA.16816.F32 R16, R12, R28, R16 ;  /* 0x0000001c0c10723c */ /* 0x000fe20000001810 */
[----:B------:R-:W-:Y:S02]  /*38a0*/  FSEL R30, R25, -INF , !P5 ;  /* 0xff800000191e7808 */ /* 0x000fe40006800000 */
[----:B------:R-:W-:Y:S02]  /*38b0*/  FSEL R56, R27, -INF , !P2 ;  /* 0xff8000001b387808 */ /* 0x000fe40005000000 */
[----:B------:R-:W2:Y:S01]  /*38c0*/  LDSM.16.M88.4 R24, [R216+0x7800] ;  /* 0x00780000d818783b */ /* 0x000ea20000000200 */
[----:B------:R-:W-:Y:S01]  /*38d0*/  IADD3 R57, R59, 0x8, RZ ;  /* 0x000000083b397810 */ /* 0x000fe20007ffe0ff */
[----:B------:R-:W-:-:S04]  /*38e0*/  DEPBAR.LE SB0, 0x0 ;  /* 0x000080000000791a */ /* 0x000fc80000000000 */
[----:B------:R-:W-:Y:S01]  /*38f0*/  IADD3 R29, R59, 0x9, RZ ;  /* 0x000000093b1d7810 */ /* 0x000fe20007ffe0ff */
[----:B-1----:R-:W-:Y:S01]  /*3900*/  HMMA.16816.F32 R72, R12, R36, R72 ;  /* 0x000000240c48723c */ /* 0x002fe20000001848 */
[-C--:B------:R-:W-:Y:S02]  /*3910*/  ISETP.GE.AND P4, PT, R57, R243.reuse, PT ;  /* 0x000000f33900720c */ /* 0x080fe40003f86270 */
[----:B------:R-:W-:Y:S02]  /*3920*/  ISETP.GE.AND P6, PT, R29, R243, PT ;  /* 0x000000f31d00720c */ /* 0x000fe40003fc6270 */
[-C--:B------:R-:W-:Y:S02]  /*3930*/  ISETP.GE.AND P0, PT, R57, R238.reuse, PT ;  /* 0x000000ee3900720c */ /* 0x080fe40003f06270 */
[----:B------:R-:W-:Y:S01]  /*3940*/  ISETP.GE.AND P1, PT, R29, R238, PT ;  /* 0x000000ee1d00720c */ /* 0x000fe20003f26270 */
[----:B------:R-:W-:Y:S01]  /*3950*/  HMMA.16816.F32 R48, R8, R46, R48 ;  /* 0x0000002e0830723c */ /* 0x000fe20000001830 */
[----:B------:R-:W-:-:S02]  /*3960*/  ISETP.LT.OR P4, PT, R57, R244, P4 ;  /* 0x000000f43900720c */ /* 0x000fc40002781670 */
[----:B------:R-:W-:Y:S02]  /*3970*/  ISETP.LT.OR P0, PT, R57, R242, P0 ;  /* 0x000000f23900720c */ /* 0x000fe40000701670 */
[C---:B------:R-:W-:Y:S02]  /*3980*/  ISETP.LT.OR P6, PT, R29.reuse, R244, P6 ;  /* 0x000000f41d00720c */ /* 0x040fe400037c1670 */
[----:B------:R-:W-:Y:S01]  /*3990*/  ISETP.LT.OR P1, PT, R29, R242, P1 ;  /* 0x000000f21d00720c */ /* 0x000fe20000f21670 */
[----:B------:R-:W-:Y:S01]  /*39a0*/  HMMA.16816.F32 R80, R12, R38, R80 ;  /* 0x000000260c50723c */ /* 0x000fe20000001850 */
[C---:B------:R-:W-:Y:S02]  /*39b0*/  IADD3 R31, R59.reuse, 0x10, RZ ;  /* 0x000000103b1f7810 */ /* 0x040fe40007ffe0ff */
[----:B------:R-:W-:Y:S02]  /*39c0*/  IADD3 R29, R59, 0x11, RZ ;  /* 0x000000113b1d7810 */ /* 0x000fe40007ffe0ff */
[----:B------:R-:W-:-:S02]  /*39d0*/  FSEL R20, R20, -INF , !P4 ;  /* 0xff80000014147808 */ /* 0x000fc40006000000 */
[----:B------:R-:W-:Y:S02]  /*39e0*/  FSEL R57, R22, -INF , !P0 ;  /* 0xff80000016397808 */ /* 0x000fe40004000000 */
[-C--:B------:R-:W-:Y:S02]  /*39f0*/  ISETP.GE.AND P2, PT, R31, R243.reuse, PT ;  /* 0x000000f31f00720c */ /* 0x080fe40003f46270 */
[----:B------:R-:W-:Y:S02]  /*3a00*/  ISETP.GE.AND P5, PT, R29, R243, PT ;  /* 0x000000f31d00720c */ /* 0x000fe40003fa6270 */
[-C--:B------:R-:W-:Y:S02]  /*3a10*/  ISETP.GE.AND P4, PT, R31, R238.reuse, PT ;  /* 0x000000ee1f00720c */ /* 0x080fe40003f86270 */
[----:B------:R-:W-:Y:S02]  /*3a20*/  ISETP.GE.AND P0, PT, R29, R238, PT ;  /* 0x000000ee1d00720c */ /* 0x000fe40003f06270 */
[C---:B------:R-:W-:Y:S01]  /*3a30*/  ISETP.LT.OR P2, PT, R31.reuse, R244, P2 ;  /* 0x000000f41f00720c */ /* 0x040fe20001741670 */
[----:B--2---:R-:W-:Y:S01]  /*3a40*/  HMMA.16816.F32 R52, R12, R24, R52 ;  /* 0x000000180c34723c */ /* 0x004fe20000001834 */
[----:B------:R-:W-:-:S02]  /*3a50*/  ISETP.LT.OR P4, PT, R31, R242, P4 ;  /* 0x000000f21f00720c */ /* 0x000fc40002781670 */
[C---:B------:R-:W-:Y:S02]  /*3a60*/  ISETP.LT.OR P5, PT, R29.reuse, R244, P5 ;  /* 0x000000f41d00720c */ /* 0x040fe40002fa1670 */
[----:B------:R-:W-:Y:S02]  /*3a70*/  ISETP.LT.OR P0, PT, R29, R242, P0 ;  /* 0x000000f21d00720c */ /* 0x000fe40000701670 */
[C---:B------:R-:W-:Y:S01]  /*3a80*/  IADD3 R31, R59.reuse, 0x18, RZ ;  /* 0x000000183b1f7810 */ /* 0x040fe20007ffe0ff */
[----:B------:R-:W-:Y:S01]  /*3a90*/  HMMA.16816.F32 R48, R12, R26, R48 ;  /* 0x0000001a0c30723c */ /* 0x000fe20000001830 */
[----:B------:R-:W-:Y:S02]  /*3aa0*/  IADD3 R29, R59, 0x19, RZ ;  /* 0x000000193b1d7810 */ /* 0x000fe40007ffe0ff */
[----:B------:R-:W-:Y:S02]  /*3ab0*/  FSEL R37, R23, -INF , !P1 ;  /* 0xff80000017257808 */ /* 0x000fe40004800000 */
[----:B------:R-:W-:-:S02]  /*3ac0*/  FSEL R22, R21, -INF , !P6 ;  /* 0xff80000015167808 */ /* 0x000fc40007000000 */
[----:B------:R-:W-:Y:S02]  /*3ad0*/  FSEL R23, R18, -INF , !P4 ;  /* 0xff80000012177808 */ /* 0x000fe40006000000 */
[-C--:B------:R-:W-:Y:S02]  /*3ae0*/  ISETP.GE.AND P1, PT, R31, R243.reuse, PT ;  /* 0x000000f31f00720c */ /* 0x080fe40003f26270 */
[C---:B------:R-:W-:Y:S02]  /*3af0*/  ISETP.GE.AND P6, PT, R29.reuse, R243, PT ;  /* 0x000000f31d00720c */ /* 0x040fe40003fc6270 */
[-C--:B------:R-:W-:Y:S02]  /*3b00*/  ISETP.GE.AND P4, PT, R29, R238.reuse, PT ;  /* 0x000000ee1d00720c */ /* 0x080fe40003f86270 */
[----:B------:R-:W-:Y:S02]  /*3b10*/  FSEL R6, R16, -INF , !P2 ;  /* 0xff80000010067808 */ /* 0x000fe40005000000 */
[----:B------:R-:W-:-:S02]  /*3b20*/  ISETP.GE.AND P2, PT, R31, R238, PT ;  /* 0x000000ee1f00720c */ /* 0x000fc40003f46270 */
[-C--:B------:R-:W-:Y:S02]  /*3b30*/  ISETP.LT.OR P1, PT, R31, R244.reuse, P1 ;  /* 0x000000f41f00720c */ /* 0x080fe40000f21670 */
[C---:B------:R-:W-:Y:S02]  /*3b40*/  ISETP.LT.OR P6, PT, R29.reuse, R244, P6 ;  /* 0x000000f41d00720c */ /* 0x040fe400037c1670 */
[-C--:B------:R-:W-:Y:S02]  /*3b50*/  ISETP.LT.OR P4, PT, R29, R242.reuse, P4 ;  /* 0x000000f21d00720c */ /* 0x080fe40002781670 */
[----:B------:R-:W-:Y:S02]  /*3b60*/  IADD3 R29, R59, 0x20, RZ ;  /* 0x000000203b1d7810 */ /* 0x000fe40007ffe0ff */
[----:B------:R-:W-:Y:S02]  /*3b70*/  ISETP.LT.OR P2, PT, R31, R242, P2 ;  /* 0x000000f21f00720c */ /* 0x000fe40001741670 */
[----:B------:R-:W-:-:S02]  /*3b80*/  FSEL R19, R19, -INF , !P0 ;  /* 0xff80000013137808 */ /* 0x000fc40004000000 */
[----:B------:R-:W-:Y:S02]  /*3b90*/  FSEL R16, R40, -INF , !P1 ;  /* 0xff80000028107808 */ /* 0x000fe40004800000 */
[----:B------:R-:W-:Y:S01]  /*3ba0*/  IADD3 R21, R59, 0x21, RZ ;  /* 0x000000213b157810 */ /* 0x000fe20007ffe0ff */
[----:B------:R-:W-:Y:S01]  /*3bb0*/  BAR.SYNC.DEFER_BLOCKING 0x0 ;  /* 0x0000000000007b1d */ /* 0x000fe20000010000 */
[C---:B------:R-:W-:Y:S02]  /*3bc0*/  ISETP.GE.AND P0, PT, R29.reuse, R243, PT ;  /* 0x000000f31d00720c */ /* 0x040fe40003f06270 */
[----:B------:R-:W-:Y:S02]  /*3bd0*/  ISETP.GE.AND P1, PT, R29, R238, PT ;  /* 0x000000ee1d00720c */ /* 0x000fe40003f26270 */
[----:B------:R-:W-:Y:S02]  /*3be0*/  FSEL R4, R17, -INF , !P5 ;  /* 0xff80000011047808 */ /* 0x000fe40006800000 */
[----:B------:R-:W-:-:S02]  /*3bf0*/  FSEL R17, R42, -INF , !P2 ;  /* 0xff8000002a117808 */ /* 0x000fc40005000000 */
[C---:B------:R-:W-:Y:S02]  /*3c00*/  ISETP.GE.AND P5, PT, R21.reuse, R243, PT ;  /* 0x000000f31500720c */ /* 0x040fe40003fa6270 */
[----:B------:R-:W-:Y:S02]  /*3c10*/  ISETP.GE.AND P2, PT, R21, R238, PT ;  /* 0x000000ee1500720c */ /* 0x000fe40003f46270 */
[C---:B------:R-:W-:Y:S02]  /*3c20*/  ISETP.LT.OR P0, PT, R29.reuse, R244, P0 ;  /* 0x000000f41d00720c */ /* 0x040fe40000701670 */
[----:B------:R-:W-:Y:S02]  /*3c30*/  ISETP.LT.OR P1, PT, R29, R242, P1 ;  /* 0x000000f21d00720c */ /* 0x000fe40000f21670 */
[C---:B------:R-:W-:Y:S02]  /*3c40*/  IADD3 R11, R59.reuse, 0x28, RZ ;  /* 0x000000283b0b7810 */ /* 0x040fe40007ffe0ff */
[----:B------:R-:W-:-:S02]  /*3c50*/  IADD3 R9, R59, 0x29, RZ ;  /* 0x000000293b097810 */ /* 0x000fc40007ffe0ff */
[C---:B------:R-:W-:Y:S02]  /*3c60*/  ISETP.LT.OR P5, PT, R21.reuse, R244, P5 ;  /* 0x000000f41500720c */ /* 0x040fe40002fa1670 */
[----:B------:R-:W-:Y:S02]  /*3c70*/  ISETP.LT.OR P2, PT, R21, R242, P2 ;  /* 0x000000f21500720c */ /* 0x000fe40001741670 */
[----:B------:R-:W-:Y:S02]  /*3c80*/  FSEL R8, R41, -INF , !P6 ;  /* 0xff80000029087808 */ /* 0x000fe40007000000 */
[----:B------:R-:W-:Y:S02]  /*3c90*/  FSEL R180, R72, -INF , !P0 ;  /* 0xff80000048b47808 */ /* 0x000fe40004000000 */
[----:B------:R-:W-:Y:S02]  /*3ca0*/  FSEL R197, R74, -INF , !P1 ;  /* 0xff8000004ac57808 */ /* 0x000fe40004800000 */
[----:B------:R-:W-:-:S02]  /*3cb0*/  FSEL R21, R43, -INF , !P4 ;  /* 0xff8000002b157808 */ /* 0x000fc40006000000 */
[-C--:B------:R-:W-:Y:S02]  /*3cc0*/  ISETP.GE.AND P6, PT, R9, R243.reuse, PT ;  /* 0x000000f30900720c */ /* 0x080fe40003fc6270 */
[-C--:B------:R-:W-:Y:S02]  /*3cd0*/  ISETP.GE.AND P0, PT, R11, R238.reuse, PT ;  /* 0x000000ee0b00720c */ /* 0x080fe40003f06270 */
[----:B------:R-:W-:Y:S02]  /*3ce0*/  ISETP.GE.AND P1, PT, R9, R238, PT ;  /* 0x000000ee0900720c */ /* 0x000fe40003f26270 */
[C---:B------:R-:W-:Y:S02]  /*3cf0*/  ISETP.GE.AND P4, PT, R11.reuse, R243, PT ;  /* 0x000000f30b00720c */ /* 0x040fe40003f86270 */
[----:B------:R-:W-:Y:S02]  /*3d00*/  ISETP.LT.OR P0, PT, R11, R242, P0 ;  /* 0x000000f20b00720c */ /* 0x000fe40000701670 */
[----:B------:R-:W-:-:S02]  /*3d10*/  ISETP.LT.OR P6, PT, R9, R244, P6 ;  /* 0x000000f40900720c */ /* 0x000fc400037c1670 */
[----:B------:R-:W-:Y:S02]  /*3d20*/  ISETP.LT.OR P1, PT, R9, R242, P1 ;  /* 0x000000f20900720c */ /* 0x000fe40000f21670 */
[----:B------:R-:W-:Y:S02]  /*3d30*/  ISETP.LT.OR P4, PT, R11, R244, P4 ;  /* 0x000000f40b00720c */ /* 0x000fe40002781670 */
[C---:B------:R-:W-:Y:S02]  /*3d40*/  IADD3 R9, R59.reuse, 0x31, RZ ;  /* 0x000000313b097810 */ /* 0x040fe40007ffe0ff */
[----:B------:R-:W-:Y:S02]  /*3d50*/  IADD3 R11, R59, 0x30, RZ ;  /* 0x000000303b0b7810 */ /* 0x000fe40007ffe0ff */
[----:B------:R-:W-:Y:S02]  /*3d60*/  FSEL R187, R75, -INF , !P2 ;  /* 0xff8000004bbb7808 */ /* 0x000fe40005000000 */
[----:B------:R-:W-:-:S02]  /*3d70*/  FSEL R195, R82, -INF , !P0 ;  /* 0xff80000052c37808 */ /* 0x000fc40004000000 */
[----:B------:R-:W-:Y:S02]  /*3d80*/  FSEL R186, R73, -INF , !P5 ;  /* 0xff80000049ba7808 */ /* 0x000fe40006800000 */
[CC--:B------:R-:W-:Y:S02]  /*3d90*/  ISETP.GE.AND P2, PT, R9.reuse, R243.reuse, PT ;  /* 0x000000f30900720c */ /* 0x0c0fe40003f46270 */
[----:B------:R-:W-:Y:S02]  /*3da0*/  FSEL R182, R80, -INF , !P4 ;  /* 0xff80000050b67808 */ /* 0x000fe40006000000 */
[----:B------:R-:W-:Y:S02]  /*3db0*/  ISETP.GE.AND P0, PT, R9, R238, PT ;  /* 0x000000ee0900720c */ /* 0x000fe40003f06270 */
[----:B------:R-:W-:Y:S02]  /*3dc0*/  FSEL R189, R83, -INF , !P1 ;  /* 0xff80000053bd7808 */ /* 0x000fe40004800000 */
[----:B------:R-:W-:-:S02]  /*3dd0*/  ISETP.GE.AND P5, PT, R11, R243, PT ;  /* 0x000000f30b00720c */ /* 0x000fc40003fa6270 */
[----:B------:R-:W-:Y:S02]  /*3de0*/  ISETP.GE.AND P4, PT, R11, R238, PT ;  /* 0x000000ee0b00720c */ /* 0x000fe40003f86270 */
[----:B------:R-:W-:Y:S02]  /*3df0*/  ISETP.GT.AND P1, PT, R237, R232, PT ;  /* 0x000000e8ed00720c */ /* 0x000fe40003f24270 */
[C---:B------:R-:W-:Y:S02]  /*3e00*/  ISETP.LT.OR P2, PT, R9.reuse, R244, P2 ;  /* 0x000000f40900720c */ /* 0x040fe40001741670 */
        /* <DEDUP_REMOVED lines=8> */
[----:B------:R-:W-:-:S02]  /*3e90*/  FSEL R192, R53, -INF , !P2 ;  /* 0xff80000035c07808 */ /* 0x000fc40005000000 */
[-C--:B------:R-:W-:Y:S02]  /*3ea0*/  ISETP.GE.AND P6, PT, R9, R243.reuse, PT ;  /* 0x000000f30900720c */ /* 0x080fe40003fc6270 */
[----:B------:R-:W-:Y:S02]  /*3eb0*/  ISETP.GE.AND P5, PT, R59, R243, PT ;  /* 0x000000f33b00720c */ /* 0x000fe40003fa6270 */
[-C--:B------:R-:W-:Y:S02]  /*3ec0*/  ISETP.GE.AND P4, PT, R9, R238.reuse, PT ;  /* 0x000000ee0900720c */ /* 0x080fe40003f86270 */
[----:B------:R-:W-:Y:S02]  /*3ed0*/  ISETP.GE.AND P2, PT, R59, R238, PT ;  /* 0x000000ee3b00720c */ /* 0x000fe40003f46270 */
[----:B------:R-:W-:Y:S02]  /*3ee0*/  FSEL R31, R55, -INF , !P0 ;  /* 0xff800000371f7808 */ /* 0x000fe40004000000 */
[----:B------:R-:W-:-:S02]  /*3ef0*/  ISETP.LT.OR P6, PT, R9, R244, P6 ;  /* 0x000000f40900720c */ /* 0x000fc400037c1670 */
[----:B------:R-:W-:Y:S02]  /*3f00*/  ISETP.LT.OR P4, PT, R9, R242, P4 ;  /* 0x000000f20900720c */ /* 0x000fe40002781670 */
[C---:B------:R-:W-:Y:S02]  /*3f10*/  ISETP.LT.OR P5, PT, R59.reuse, R244, P5 ;  /* 0x000000f43b00720c */ /* 0x040fe40002fa1670 */
[----:B------:R-:W-:Y:S02]  /*3f20*/  ISETP.LT.OR P2, PT, R59, R242, P2 ;  /* 0x000000f23b00720c */ /* 0x000fe40001741670 */
[----:B------:R-:W-:Y:S02]  /*3f30*/  @!P1 LEA R248, P0, R2, c[0x0][0x168], 0x1 ;  /* 0x00005a0002f89a11 */ /* 0x000fe400078008ff */
[----:B------:R-:W-:Y:S02]  /*3f40*/  FSEL R190, R48, -INF , !P6 ;  /* 0xff80000030be7808 */ /* 0x000fe40007000000 */
[----:B------:R-:W-:-:S02]  /*3f50*/  FSEL R29, R50, -INF , !P4 ;  /* 0xff800000321d7808 */ /* 0x000fc40006000000 */
[----:B------:R-:W-:Y:S02]  /*3f60*/  FSEL R188, R49, -INF , !P5 ;  /* 0xff80000031bc7808 */ /* 0x000fe40006800000 */
[----:B------:R-:W-:Y:S02]  /*3f70*/  FSEL R28, R51, -INF , !P2 ;  /* 0xff800000331c7808 */ /* 0x000fe40005000000 */
[----:B------:R-:W-:Y:S01]  /*3f80*/  @!P1 LEA.HI.X R249, R2, c[0x0][0x16c], R165, 0x1, P0 ;  /* 0x00005b0002f99a11 */ /* 0x000fe200000f0ca5 */
[----:B------:R-:W-:Y:S05]  /*3f90*/  @!P1 BRA `(.L_x_7458) ;  /* 0x0000060000009947 */ /* 0x000fea0003800000 */
[----:B------:R-:W-:Y:S05]  /*3fa0*/  @!P3 BRA `(.L_x_7459) ;  /* 0x000003900000b947 */ /* 0x000fea0003800000 */
[----:B------:R-:W1:Y:S01]  /*3fb0*/  I2F.RP R9, UR6 ;  /* 0x0000000600097d06 */ /* 0x000e620008209400 */
[----:B------:R-:W-:Y:S02]  /*3fc0*/  IADD3 R14, R3, -0x40, RZ ;  /* 0xffffffc0030e7810 */ /* 0x000fe40007ffe0ff */
[----:B------:R-:W-:Y:S02]  /*3fd0*/  IABS R12, R3 ;  /* 0x00000003000c7213 */ /* 0x000fe40000000000 */
[----:B------:R-:W-:-:S02]  /*3fe0*/  IABS R10, R14 ;  /* 0x0000000e000a7213 */ /* 0x000fc40000000000 */
        /* <DEDUP_REMOVED lines=13> */
[----:B------:R-:W-:Y:S02]  /*40c0*/  IMAD.MOV R9, RZ, RZ, -R13 ;  /* 0x000000ffff097224 */ /* 0x000fe400078e0a0d */
[----:B------:R-:W-:Y:S02]  /*40d0*/  IMAD.MOV R11, RZ, RZ, -R15 ;  /* 0x000000ffff0b7224 */ /* 0x000fe400078e0a0f */
        /* <DEDUP_REMOVED lines=10> */
[----:B------:R-:W-:Y:S02]  /*4180*/  ISETP.NE.AND P1, PT, RZ, c[0x0][0x2d0], PT ;  /* 0x0000b400ff007a0c */ /* 0x000fe40003f25270 */
[----:B------:R-:W-:-:S03]  /*4190*/  LOP3.LUT R9, RZ, c[0x0][0x2d0], RZ, 0x33, !PT ;  /* 0x0000b400ff097a12 */ /* 0x000fc600078e33ff */
        /* <DEDUP_REMOVED lines=10> */
[----:B------:R-:W-:Y:S01]  /*4240*/  MOV R10, 0x40 ;  /* 0x00000040000a7802 */ /* 0x000fe20000000f00 */
[----:B------:R-:W-:-:S04]  /*4250*/  IMAD.IADD R3, R3, 0x1, -R9 ;  /* 0x0000000103037824 */ /* 0x000fc800078e0a09 */
[----:B------:R-:W-:-:S05]  /*4260*/  IMAD R10, R3, c[0x0][0x2d0], -R10 ;  /* 0x0000b400030a7a24 */ /* 0x000fca00078e0a0a */
[----:B------:R-:W-:-:S05]  /*4270*/  SHF.R.S32.HI R3, RZ, 0x1f, R10 ;  /* 0x0000001fff037819 */ /* 0x000fca000001140a */
[----:B------:R-:W-:-:S04]  /*4280*/  IMAD R3, R3, c[0x0][0x198], RZ ;  /* 0x0000660003037a24 */ /* 0x000fc800078e02ff */
[C---:B------:R-:W-:Y:S02]  /*4290*/  IMAD R3, R10.reuse, c[0x0][0x19c], R3 ;  /* 0x000067000a037a24 */ /* 0x040fe400078e0203 */
[----:B--2---:R-:W-:Y:S02]  /*42a0*/  IMAD.IADD R11, R11, 0x1, -R12 ;  /* 0x000000010b0b7824 */ /* 0x004fe400078e0a0c */
[----:B------:R-:W-:-:S03]  /*42b0*/  IMAD.WIDE.U32 R12, R10, c[0x0][0x198], RZ ;  /* 0x000066000a0c7a25 */ /* 0x000fc600078e00ff */
[----:B------:R-:W-:Y:S01]  /*42c0*/  SHF.R.S32.HI R9, RZ, 0x1f, R11 ;  /* 0x0000001fff097819 */ /* 0x000fe2000001140b */
[----:B------:R-:W-:-:S04]  /*42d0*/  IMAD.IADD R13, R13, 0x1, R3 ;  /* 0x000000010d0d7824 */ /* 0x000fc800078e0203 */
[----:B------:R-:W-:Y:S02]  /*42e0*/  IMAD R10, R9, c[0x0][0x180], RZ ;  /* 0x00006000090a7a24 */ /* 0x000fe400078e02ff */
[----:B------:R-:W-:-:S04]  /*42f0*/  IMAD.WIDE.U32 R12, R11, c[0x0][0x180], R12 ;  /* 0x000060000b0c7a25 */ /* 0x000fc800078e000c */
[----:B------:R-:W-:Y:S02]  /*4300*/  IMAD R10, R11, c[0x0][0x184], R10 ;  /* 0x000061000b0a7a24 */ /* 0x000fe400078e020a */
[----:B------:R-:W-:-:S03]  /*4310*/  IMAD.MOV.U32 R3, RZ, RZ, R12 ;  /* 0x000000ffff037224 */ /* 0x000fc600078e000c */
[----:B------:R-:W-:Y:S01]  /*4320*/  IADD3 R10, R13, R10, RZ ;  /* 0x0000000a0d0a7210 */ /* 0x000fe20007ffe0ff */
[----:B------:R-:W-:Y:S05]  /*4330*/  BRA `(.L_x_7460) ;  /* 0x0000004000007947 */ /* 0x000fea0003800000 */
.L_x_7459:
[----:B------:R-:W-:-:S04]  /*4340*/  ULEA UR4, -UR8, URZ, 0x6 ;  /* 0x0000003f08047291 */ /* 0x000fc8000f8e313f */
[----:B------:R-:W-:Y:S02]  /*4350*/  USHF.R.S32.HI UR5, URZ, 0x1f, UR4 ;  /* 0x0000001f3f057899 */ /* 0x000fe40008011404 */
[----:B------:R-:W-:-:S04]  /*4360*/  MOV R3, UR4 ;  /* 0x0000000400037c02 */ /* 0x000fc80008000f00 */
[----:B------:R-:W-:Y:S02]  /*4370*/  MOV R10, UR5 ;  /* 0x00000005000a7c02 */ /* 0x000fe40008000f00 */
.L_x_7460:
        /* <DEDUP_REMOVED lines=34> */
.L_x_7458:
        /* <DEDUP_REMOVED lines=32> */
[----:B------:R-:W-:-:S02]  /*47a0*/  ISETP.GT.AND P4, PT, R237, R232, PT ;  /* 0x000000e8ed00720c */ /* 0x000fc40003f84270 */
        /* <DEDUP_REMOVED lines=20> */
[----:B------:R-:W-:Y:S01]  /*48f0*/  FMUL.FTZ R193, R164, c[0x0][0x23c] ;  /* 0x00008f00a4c17a20 */ /* 0x000fe20000410000 */
[----:B--2---:R-:W-:Y:S01]  /*4900*/  FMNMX.FTZ R3, R10, R3, !PT ;  /* 0x000000030a037209 */ /* 0x004fe20007810000 */
[----:B------:R-:W-:Y:S03]  /*4910*/  LDSM.16.MT88.4 R96, [R220+0x14000] ;  /* 0x01400000dc60783b */ /* 0x000fe60000004200 */
[----:B------:R-:W-:Y:S01]  /*4920*/  FSEL R193, R193, RZ, P0 ;  /* 0x000000ffc1c17208 */ /* 0x000fe20000000000 */
[----:B------:R-:W-:Y:S01]  /*4930*/  LDSM.16.MT88.4 R104, [R224+0x16000] ;  /* 0x01600000e068783b */ /* 0x000fe20000004200 */
[----:B------:R-:W-:-:S03]  /*4940*/  FSETP.NEU.FTZ.AND P0, PT, R3, -INF , PT ;  /* 0xff8000000300780b */ /* 0x000fc60003f1d000 */
[--C-:B------:R-:W-:Y:S01]  /*4950*/  FFMA.FTZ R176, R30, c[0x0][0x23c], -R193.reuse ;  /* 0x00008f001eb07a23 */ /* 0x100fe200000108c1 */
[----:B------:R-:W-:Y:S01]  /*4960*/  LDSM.16.MT88.4 R112, [R222+0x16000] ;  /* 0x01600000de70783b */ /* 0x000fe20000004200 */
[----:B------:R-:W-:Y:S02]  /*4970*/  FMUL.FTZ R30, R3, c[0x0][0x23c] ;  /* 0x00008f00031e7a20 */ /* 0x000fe40000410000 */
[--C-:B------:R-:W-:Y:S01]  /*4980*/  FFMA.FTZ R177, R44, c[0x0][0x23c], -R193.reuse ;  /* 0x00008f002cb17a23 */ /* 0x100fe200000108c1 */
[----:B------:R-:W-:Y:S01]  /*4990*/  LDSM.16.MT88.4 R120, [R221+0x16000] ;  /* 0x01600000dd78783b */ /* 0x000fe20000004200 */
[--C-:B------:R-:W-:Y:S01]  /*49a0*/  FFMA.FTZ R174, R20, c[0x0][0x23c], -R193.reuse ;  /* 0x00008f0014ae7a23 */ /* 0x100fe200000108c1 */
[----:B------:R-:W-:Y:S01]  /*49b0*/  FSEL R30, R30, RZ, P0 ;  /* 0x000000ff1e1e7208 */ /* 0x000fe20000000000 */
        /* <DEDUP_REMOVED lines=13> */
[----:B------:R-:W4:Y:S01]  /*4a90*/  LDSM.16.MT88.4 R4, [R220+0x16000] ;  /* 0x01600000dc04783b */ /* 0x000f220000004200 */
[----:B------:R-:W-:Y:S01]  /*4aa0*/  FFMA.FTZ R169, R16, c[0x0][0x23c], -R193 ;  /* 0x00008f0010a97a23 */ /* 0x000fe200000108c1 */
[----:B------:R-:W-:Y:S01]  /*4ab0*/  MUFU.EX2 R174, R174 ;  /* 0x000000ae00ae7308 */ /* 0x000fe20000000800 */
[--C-:B------:R-:W-:Y:S01]  /*4ac0*/  FFMA.FTZ R173, R23, c[0x0][0x23c], -R30.reuse ;  /* 0x00008f0017ad7a23 */ /* 0x100fe2000001081e */
[----:B------:R-:W5:Y:S01]  /*4ad0*/  LDSM.16.MT88.4 R8, [R224+0x10800] ;  /* 0x01080000e008783b */ /* 0x000f620000004200 */
[----:B------:R-:W-:-:S02]  /*4ae0*/  FFMA.FTZ R168, R19, c[0x0][0x23c], -R30 ;  /* 0x00008f0013a87a23 */ /* 0x000fc4000001081e */
[--C-:B------:R-:W-:Y:S02]  /*4af0*/  FFMA.FTZ R167, R17, c[0x0][0x23c], -R30.reuse ;  /* 0x00008f0011a77a23 */ /* 0x100fe4000001081e */
[----:B------:R-:W-:Y:S01]  /*4b00*/  FFMA.FTZ R0, R21, c[0x0][0x23c], -R30 ;  /* 0x00008f0015007a23 */ /* 0x000fe2000001081e */
[----:B------:R-:W3:Y:S01]  /*4b10*/  MUFU.EX2 R171, R171 ;  /* 0x000000ab00ab7308 */ /* 0x000ee20000000800 */
[----:B-1----:R-:W-:Y:S01]  /*4b20*/  F2FP.PACK_AB R128, R176, R177 ;  /* 0x000000b1b080723e */ /* 0x002fe200000000ff */
[----:B------:R-:W1:Y:S01]  /*4b30*/  LDSM.16.MT88.4 R16, [R222+0x10800] ;  /* 0x01080000de10783b */ /* 0x000e620000004200 */
[--C-:B------:R-:W-:Y:S02]  /*4b40*/  FFMA.FTZ R183, R186, c[0x0][0x23c], -R193.reuse ;  /* 0x00008f00bab77a23 */ /* 0x100fe400000108c1 */
[--C-:B------:R-:W-:Y:S01]  /*4b50*/  FFMA.FTZ R185, R184, c[0x0][0x23c], -R193.reuse ;  /* 0x00008f00b8b97a23 */ /* 0x100fe200000108c1 */
[----:B------:R-:W1:Y:S01]  /*4b60*/  LDSM.16.MT88.4 R20, [R222+0x12800] ;  /* 0x01280000de14783b */ /* 0x000e620000004200 */
[--C-:B------:R-:W-:Y:S01]  /*4b70*/  FFMA.FTZ R180, R180, c[0x0][0x23c], -R193.reuse ;  /* 0x00008f00b4b47a23 */ /* 0x100fe200000108c1 */
[----:B------:R-:W-:Y:S01]  /*4b80*/  MUFU.EX2 R179, R179 ;  /* 0x000000b300b37308 */ /* 0x000fe20000000800 */
[----:B------:R-:W-:-:S02]  /*4b90*/  FFMA.FTZ R182, R182, c[0x0][0x23c], -R193 ;  /* 0x00008f00b6b67a23 */ /* 0x000fc400000108c1 */
[--C-:B------:R-:W-:Y:S02]  /*4ba0*/  FFMA.FTZ R184, R197, c[0x0][0x23c], -R30.reuse ;  /* 0x00008f00c5b87a23 */ /* 0x100fe4000001081e */
[--C-:B------:R-:W-:Y:S02]  /*4bb0*/  FFMA.FTZ R187, R187, c[0x0][0x23c], -R30.reuse ;  /* 0x00008f00bbbb7a23 */ /* 0x100fe4000001081e */
[--C-:B------:R-:W-:Y:S01]  /*4bc0*/  FFMA.FTZ R186, R195, c[0x0][0x23c], -R30.reuse ;  /* 0x00008f00c3ba7a23 */ /* 0x100fe2000001081e */
[----:B------:R-:W2:Y:S01]  /*4bd0*/  MUFU.EX2 R178, R178 ;  /* 0x000000b200b27308 */ /* 0x000ea20000000800 */
        /* <DEDUP_REMOVED lines=10> */
[----:B--2---:R-:W-:Y:S01]  /*4c80*/  F2FP.PACK_AB R129, R178, R179 ;  /* 0x000000b3b281723e */ /* 0x004fe200000000ff */
[----:B------:R-:W-:-:S02]  /*4c90*/  FFMA.FTZ R192, R29, c[0x0][0x23c], -R30 ;  /* 0x00008f001dc07a23 */ /* 0x000fc4000001081e */
[----:B------:R-:W-:Y:S02]  /*4ca0*/  FFMA.FTZ R251, R28, c[0x0][0x23c], -R30 ;  /* 0x00008f001cfb7a23 */ /* 0x000fe4000001081e */
        /* <DEDUP_REMOVED lines=241> */
[----:B------:R-:W-:Y:S01]  /*5bc0*/  IADD3 R237, R33, -0x2, RZ ;  /* 0xfffffffe21ed7810 */ /* 0x000fe20007ffe0ff */
        /* <DEDUP_REMOVED lines=73> */
.L_x_7462:
[----:B------:R-:W-:Y:S02]  /*6060*/  ULDC UR14, c[0x0][0x1a0] ;  /* 0x00006800000e7ab9 */ /* 0x000fe40000000800 */
[----:B------:R-:W-:-:S04]  /*6070*/  ULEA UR14, -UR14, URZ, 0x6 ;  /* 0x0000003f0e0e7291 */ /* 0x000fc8000f8e313f */
[----:B------:R-:W-:Y:S02]  /*6080*/  USHF.R.S32.HI UR12, URZ, 0x1f, UR14 ;  /* 0x0000001f3f0c7899 */ /* 0x000fe4000801140e */
.L_x_7463:
        /* <DEDUP_REMOVED lines=9> */
[----:B------:R-:W-:Y:S01]  /*6120*/  LEA.HI.X R233, R5, R233, R0, 0x1, P1 ;  /* 0x000000e905e97211 */ /* 0x000fe200008f0c00 */
[----:B------:R-:W-:Y:S01]  /*6130*/  IMAD R167, R237, 0x40, R246 ;  /* 0x00000040eda77824 */ /* 0x000fe200078e02f6 */
        /* <DEDUP_REMOVED lines=27> */
[----:B------:R3:W-:Y:S01]  /*62f0*/  LDGSTS.E.BYPASS.LTC128B.128 [R239+0x12800], [R8.64+0x80] ;  /* 0x1280008008ef7fae */ /* 0x0007e2000b901d4a */
[----:B------:R-:W-:-:S02]  /*6300*/  ISETP.GE.AND P5, PT, R167, R243, PT ;  /* 0x000000f3a700720c */ /* 0x000fc40003fa6270 */
[C---:B------:R-:W-:Y:S01]  /*6310*/  ISETP.GE.AND P0, PT, R167.reuse, R238, PT ;  /* 0x000000eea700720c */ /* 0x040fe20003f06270 */
[----:B------:R3:W-:Y:S01]  /*6320*/  LDGSTS.E.BYPASS.LTC128B.128 [R239+0x14800], [R8.64+0x100] ;  /* 0x1480010008ef7fae */ /* 0x0007e2000b901d4a */
[C---:B------:R-:W-:Y:S02]  /*6330*/  ISETP.LT.OR P5, PT, R167.reuse, R244, P5 ;  /* 0x000000f4a700720c */ /* 0x040fe40002fa1670 */
[C---:B------:R-:W-:Y:S01]  /*6340*/  ISETP.LT.OR P0, PT, R167.reuse, R242, P0 ;  /* 0x000000f2a700720c */ /* 0x040fe20000701670 */
        /* <DEDUP_REMOVED lines=13> */
[----:B------:R-:W5:Y:S04]  /*6420*/  LDSM.16.M88.4 R12, [R229+0x9800] ;  /* 0x00980000e50c783b */ /* 0x000f680000000200 */
[----:B------:R-:W-:Y:S04]  /*6430*/  LDSM.16.M88.4 R20, [R228] ;  /* 0x00000000e414783b */ /* 0x000fe80000000200 */
[----:B------:R-:W1:Y:S04]  /*6440*/  LDSM.16.M88.4 R192, [R227] ;  /* 0x00000000e3c0783b */ /* 0x000e680000000200 */
[----:B------:R-:W1:Y:S04]  /*6450*/  LDSM.16.M88.4 R184, [R219] ;  /* 0x00000000dbb8783b */ /* 0x000e680000000200 */
[----:B----4-:R-:W4:Y:S04]  /*6460*/  LDSM.16.M88.4 R16, [R218] ;  /* 0x00000000da10783b */ /* 0x010f280000000200 */
[----:B------:R-:W4:Y:S04]  /*6470*/  LDSM.16.M88.4 R180, [R217] ;  /* 0x00000000d9b4783b */ /* 0x000f280000000200 */
[----:B------:R-:W-:Y:S01]  /*6480*/  LDSM.16.M88.4 R188, [R226] ;  /* 0x00000000e2bc783b */ /* 0x000fe20000000200 */
[C---:B---3--:R-:W-:Y:S03]  /*6490*/  HMMA.16816.F32 R8, R24.reuse, R4, RZ ;  /* 0x000000041808723c */ /* 0x048fe600000018ff */
[----:B------:R-:W0:Y:S05]  /*64a0*/  LDGDEPBAR ;  /* 0x00000000000079af */ /* 0x000e2a0000000000 */
[C---:B------:R-:W-:Y:S08]  /*64b0*/  HMMA.16816.F32 R4, R24.reuse, R6, RZ ;  /* 0x000000061804723c */ /* 0x040ff000000018ff */
[C---:B--2---:R-:W-:Y:S08]  /*64c0*/  HMMA.16816.F32 R176, R24.reuse, R172, RZ ;  /* 0x000000ac18b0723c */ /* 0x044ff000000018ff */
[C---:B-1----:R-:W-:Y:S08]  /*64d0*/  HMMA.16816.F32 R168, R24.reuse, R32, RZ ;  /* 0x0000002018a8723c */ /* 0x042ff000000018ff */
[C---:B------:R-:W-:Y:S08]  /*64e0*/  HMMA.16816.F32 R172, R24.reuse, R174, RZ ;  /* 0x000000ae18ac723c */ /* 0x040ff000000018ff */
[C---:B------:R-:W-:Y:S08]  /*64f0*/  HMMA.16816.F32 R32, R24.reuse, R34, RZ ;  /* 0x000000221820723c */ /* 0x040ff000000018ff */
[C---:B-----5:R-:W-:Y:S08]  /*6500*/  HMMA.16816.F32 R28, R24.reuse, R12, RZ ;  /* 0x0000000c181c723c */ /* 0x060ff000000018ff */
        /* <DEDUP_REMOVED lines=8> */
[C---:B----4-:R-:W-:Y:S08]  /*6590*/  HMMA.16816.F32 R168, R20.reuse, R16, R168 ;  /* 0x0000001014a8723c */ /* 0x050ff000000018a8 */
        /* <DEDUP_REMOVED lines=77> */
[C---:B-----5:R-:W-:Y:S08]  /*6a70*/  HMMA.16816.F32 R168, R20.reuse, R180, R168 ;  /* 0x000000b414a8723c */ /* 0x060ff000000018a8 */
        /* <DEDUP_REMOVED lines=37> */
[----:B------:R-:W1:Y:S07]  /*6cd0*/  LDSM.16.M88.4 R20, [R216+0x5000] ;  /* 0x00500000d814783b */ /* 0x000e6e0000000200 */
[C---:B-----5:R-:W-:Y:S08]  /*6ce0*/  HMMA.16816.F32 R168, R16.reuse, R192, R168 ;  /* 0x000000c010a8723c */ /* 0x060ff000000018a8 */
[C---:B------:R-:W-:Y:S01]  /*6cf0*/  HMMA.16816.F32 R32, R16.reuse, R194, R32 ;  /* 0x000000c21020723c */ /* 0x040fe20000001820 */
[----:B------:R-:W-:Y:S07]  /*6d00*/  LDSM.16.M88.4 R192, [R229+0xf800] ;  /* 0x00f80000e5c0783b */ /* 0x000fee0000000200 */
        /* <DEDUP_REMOVED lines=15> */
[----:B------:R-:W-:Y:S04]  /*6e00*/  LDSM.16.M88.4 R188, [R207] ;  /* 0x00000000cfbc783b */ /* 0x000fe80000000200 */
[----:B------:R-:W-:Y:S03]  /*6e10*/  LDSM.16.M88.4 R184, [R206] ;  /* 0x00000000ceb8783b */ /* 0x000fe60000000200 */
[C---:B--2---:R-:W-:Y:S08]  /*6e20*/  HMMA.16816.F32 R8, R12.reuse, R16, R8 ;  /* 0x000000100c08723c */ /* 0x044ff00000001808 */
[C---:B------:R-:W-:Y:S01]  /*6e30*/  HMMA.16816.F32 R4, R12.reuse, R18, R4 ;  /* 0x000000120c04723c */ /* 0x040fe20000001804 */
[----:B------:R-:W2:Y:S07]  /*6e40*/  LDSM.16.M88.4 R16, [R228+0x6000] ;  /* 0x00600000e410783b */ /* 0x000eae0000000200 */
[C---:B----4-:R-:W-:Y:S08]  /*6e50*/  HMMA.16816.F32 R176, R12.reuse, R180, R176 ;  /* 0x000000b40cb0723c */ /* 0x050ff000000018b0 */
[C---:B------:R-:W-:Y:S01]  /*6e60*/  HMMA.16816.F32 R172, R12.reuse, R182, R172 ;  /* 0x000000b60cac723c */ /* 0x040fe200000018ac */
[----:B------:R-:W3:Y:S07]  /*6e70*/  LDSM.16.M88.4 R180, [R205] ;  /* 0x00000000cdb4783b */ /* 0x000eee0000000200 */
[C---:B-1----:R-:W-:Y:S08]  /*6e80*/  HMMA.16816.F32 R168, R12.reuse, R20, R168 ;  /* 0x000000140ca8723c */ /* 0x042ff000000018a8 */
[C---:B------:R-:W-:Y:S01]  /*6e90*/  HMMA.16816.F32 R32, R12.reuse, R22, R32 ;  /* 0x000000160c20723c */ /* 0x040fe20000001820 */
[----:B------:R-:W1:Y:S07]  /*6ea0*/  LDSM.16.M88.4 R20, [R204] ;  /* 0x00000000cc14783b */ /* 0x000e6e0000000200 */
        /* <DEDUP_REMOVED lines=21> */
[C---:B------:R-:W-:Y:S08]  /*7000*/  HMMA.16816.F32 R172, R192.reuse, R190, R172 ;  /* 0x000000bec0ac723c */ /* 0x040ff000000018ac */
[----:B---3--:R-:W-:Y:S07]  /*7010*/  HMMA.16816.F32 R28, R192, R180, R28 ;  /* 0x000000b4c01c723c */ /* 0x008fee000000181c */
[----:B------:R-:W-:Y:S01]  /*7020*/  IADD3 R181, R167, 0x1, RZ ;  /* 0x00000001a7b57810 */ /* 0x000fe20007ffe0ff */
[----:B-1----:R-:W-:Y:S03]  /*7030*/  HMMA.16816.F32 R8, R20, R16, R8 ;  /* 0x000000101408723c */ /* 0x002fe60000001808 */
[----:B------:R-:W-:-:S02]  /*7040*/  ISETP.GE.AND P4, PT, R181, R243, PT ;  /* 0x000000f3b500720c */ /* 0x000fc40003f86270 */
[C---:B------:R-:W-:Y:S02]  /*7050*/  ISETP.GE.AND P2, PT, R181.reuse, R238, PT ;  /* 0x000000eeb500720c */ /* 0x040fe40003f46270 */
[C---:B------:R-:W-:Y:S01]  /*7060*/  ISETP.LT.OR P4, PT, R181.reuse, R244, P4 ;  /* 0x000000f4b500720c */ /* 0x040fe20002781670 */
[----:B------:R-:W-:Y:S01]  /*7070*/  HMMA.16816.F32 R4, R20, R18, R4 ;  /* 0x000000121404723c */ /* 0x000fe20000001804 */
[----:B------:R-:W1:Y:S01]  /*7080*/  LDSM.16.M88.4 R16, [R216+0x7000] ;  /* 0x00700000d810783b */ /* 0x000e620000000200 */
[----:B------:R-:W-:Y:S02]  /*7090*/  ISETP.LT.OR P2, PT, R181, R242, P2 ;  /* 0x000000f2b500720c */ /* 0x000fe40001741670 */
[----:B------:R-:W-:-:S04]  /*70a0*/  IADD3 R181, R167, 0x9, RZ ;  /* 0x00000009a7b57810 */ /* 0x000fc80007ffe0ff */
[----:B------:R-:W-:Y:S07]  /*70b0*/  HMMA.16816.F32 R168, R192, R184, R168 ;  /* 0x000000b8c0a8723c */ /* 0x000fee00000018a8 */
[----:B------:R-:W-:Y:S01]  /*70c0*/  IADD3 R185, R167, 0x8, RZ ;  /* 0x00000008a7b97810 */ /* 0x000fe20007ffe0ff */
[----:B----4-:R-:W-:Y:S01]  /*70d0*/  HMMA.16816.F32 R176, R20, R12, R176 ;  /* 0x0000000c14b0723c */ /* 0x010fe200000018b0 */
[----:B------:R-:W-:Y:S02]  /*70e0*/  FSEL R10, R10, -INF , !P0 ;  /* 0xff8000000a0a7808 */ /* 0x000fe40004000000 */
[----:B------:R-:W-:-:S02]  /*70f0*/  ISETP.GE.AND P6, PT, R185, R243, PT ;  /* 0x000000f3b900720c */ /* 0x000fc40003fc6270 */
[-C--:B------:R-:W-:Y:S02]  /*7100*/  ISETP.GE.AND P1, PT, R185, R238.reuse, PT ;  /* 0x000000eeb900720c */ /* 0x080fe40003f26270 */
[----:B------:R-:W-:Y:S01]  /*7110*/  FSEL R13, R8, -INF , !P5 ;  /* 0xff800000080d7808 */ /* 0x000fe20006800000 */
[----:B------:R-:W-:Y:S01]  /*7120*/  HMMA.16816.F32 R172, R20, R14, R172 ;  /* 0x0000000e14ac723c */ /* 0x000fe200000018ac */
[C---:B------:R-:W-:Y:S02]  /*7130*/  ISETP.GE.AND P5, PT, R181.reuse, R243, PT ;  /* 0x000000f3b500720c */ /* 0x040fe40003fa6270 */
[----:B------:R-:W-:Y:S02]  /*7140*/  ISETP.GE.AND P0, PT, R181, R238, PT ;  /* 0x000000eeb500720c */ /* 0x000fe40003f06270 */
[----:B------:R-:W-:Y:S02]  /*7150*/  FSEL R9, R9, -INF , !P4 ;  /* 0xff80000009097808 */ /* 0x000fe40006000000 */
[----:B------:R-:W-:Y:S01]  /*7160*/  IADD3 R15, R167, 0x10, RZ ;  /* 0x00000010a70f7810 */ /* 0x000fe20007ffe0ff */
[----:B------:R-:W-:Y:S01]  /*7170*/  HMMA.16816.F32 R32, R192, R186, R32 ;  /* 0x000000bac020723c */ /* 0x000fe20000001820 */
[----:B------:R-:W-:-:S02]  /*7180*/  FSEL R0, R11, -INF , !P2 ;  /* 0xff8000000b007808 */ /* 0x000fc40005000000 */
[C---:B------:R-:W-:Y:S02]  /*7190*/  ISETP.GE.AND P4, PT, R15.reuse, R243, PT ;  /* 0x000000f30f00720c */ /* 0x040fe40003f86270 */
[----:B------:R-:W-:Y:S02]  /*71a0*/  ISETP.GE.AND P2, PT, R15, R238, PT ;  /* 0x000000ee0f00720c */ /* 0x000fe40003f46270 */
[C---:B------:R-:W-:Y:S01]  /*71b0*/  ISETP.LT.OR P6, PT, R185.reuse, R244, P6 ;  /* 0x000000f4b900720c */ /* 0x040fe200037c1670 */
[----:B------:R-:W-:Y:S01]  /*71c0*/  HMMA.16816.F32 R24, R192, R182, R24 ;  /* 0x000000b6c018723c */ /* 0x000fe20000001818 */
[----:B------:R-:W-:Y:S02]  /*71d0*/  ISETP.LT.OR P1, PT, R185, R242, P1 ;  /* 0x000000f2b900720c */ /* 0x000fe40000f21670 */
[C---:B------:R-:W-:Y:S02]  /*71e0*/  ISETP.LT.OR P5, PT, R181.reuse, R244, P5 ;  /* 0x000000f4b500720c */ /* 0x040fe40002fa1670 */
[----:B------:R-:W-:-:S02]  /*71f0*/  ISETP.LT.OR P0, PT, R181, R242, P0 ;  /* 0x000000f2b500720c */ /* 0x000fc40000701670 */
[C---:B------:R-:W-:Y:S01]  /*7200*/  ISETP.LT.OR P4, PT, R15.reuse, R244, P4 ;  /* 0x000000f40f00720c */ /* 0x040fe20002781670 */
[C---:B-1----:R-:W-:Y:S01]  /*7210*/  HMMA.16816.F32 R168, R20.reuse, R16, R168 ;  /* 0x0000001014a8723c */ /* 0x042fe200000018a8 */
[----:B------:R-:W-:Y:S02]  /*7220*/  ISETP.LT.OR P2, PT, R15, R242, P2 ;  /* 0x000000f20f00720c */ /* 0x000fe40001741670 */
[----:B------:R-:W-:Y:S02]  /*7230*/  FSEL R11, R4, -INF , !P6 ;  /* 0xff800000040b7808 */ /* 0x000fe40007000000 */
[----:B------:R-:W-:Y:S02]  /*7240*/  FSEL R8, R6, -INF , !P1 ;  /* 0xff80000006087808 */ /* 0x000fe40004800000 */
[----:B------:R-:W-:Y:S01]  /*7250*/  FSEL R15, R5, -INF , !P5 ;  /* 0xff800000050f7808 */ /* 0x000fe20006800000 */
[----:B------:R-:W-:Y:S01]  /*7260*/  HMMA.16816.F32 R32, R20, R18, R32 ;  /* 0x000000121420723c */ /* 0x000fe20000001820 */
[----:B------:R-:W-:-:S02]  /*7270*/  FSEL R12, R7, -INF , !P0 ;  /* 0xff800000070c7808 */ /* 0x000fc40004000000 */
[----:B------:R-:W1:Y:S01]  /*7280*/  LDSM.16.M88.4 R4, [R216+0x7800] ;  /* 0x00780000d804783b */ /* 0x000e620000000200 */
[----:B------:R-:W-:Y:S01]  /*7290*/  IADD3 R181, R167, 0x11, RZ ;  /* 0x00000011a7b57810 */ /* 0x000fe20007ffe0ff */
[----:B------:R-:W-:-:S04]  /*72a0*/  DEPBAR.LE SB0, 0x0 ;  /* 0x000080000000791a */ /* 0x000fc80000000000 */
[----:B------:R-:W-:Y:S02]  /*72b0*/  IADD3 R17, R167, 0x18, RZ ;  /* 0x00000018a7117810 */ /* 0x000fe40007ffe0ff */
        /* <DEDUP_REMOVED lines=13> */
[----:B------:R-:W-:Y:S02]  /*7390*/  FSEL R186, R179, -INF , !P1 ;  /* 0xff800000b3ba7808 */ /* 0x000fe40004800000 */
[CC--:B------:R-:W-:Y:S02]  /*73a0*/  ISETP.GE.AND P4, PT, R181.reuse, R243.reuse, PT ;  /* 0x000000f3b500720c */ /* 0x0c0fe40003f86270 */
[-C--:B------:R-:W-:Y:S02]  /*73b0*/  ISETP.GE.AND P2, PT, R181, R238.reuse, PT ;  /* 0x000000eeb500720c */ /* 0x080fe40003f46270 */
[C---:B------:R-:W-:Y:S01]  /*73c0*/  ISETP.GE.AND P6, PT, R17.reuse, R243, PT ;  /* 0x000000f31100720c */ /* 0x040fe20003fc6270 */
[----:B-1----:R-:W-:Y:S01]  /*73d0*/  HMMA.16816.F32 R28, R20, R4, R28 ;  /* 0x00000004141c723c */ /* 0x002fe2000000181c */
[----:B------:R-:W-:-:S02]  /*73e0*/  ISETP.GE.AND P1, PT, R17, R238, PT ;  /* 0x000000ee1100720c */ /* 0x000fc40003f26270 */
[C---:B------:R-:W-:Y:S02]  /*73f0*/  ISETP.LT.OR P4, PT, R181.reuse, R244, P4 ;  /* 0x000000f4b500720c */ /* 0x040fe40002781670 */
[----:B------:R-:W-:Y:S02]  /*7400*/  ISETP.LT.OR P2, PT, R181, R242, P2 ;  /* 0x000000f2b500720c */ /* 0x000fe40001741670 */
[----:B------:R-:W-:Y:S01]  /*7410*/  IADD3 R19, R167, 0x21, RZ ;  /* 0x00000021a7137810 */ /* 0x000fe20007ffe0ff */
[----:B------:R-:W-:Y:S01]  /*7420*/  HMMA.16816.F32 R24, R20, R6, R24 ;  /* 0x000000061418723c */ /* 0x000fe20000001818 */
[----:B------:R-:W-:Y:S01]  /*7430*/  BAR.SYNC.DEFER_BLOCKING 0x0 ;  /* 0x0000000000007b1d */ /* 0x000fe20000010000 */
[C---:B------:R-:W-:Y:S02]  /*7440*/  ISETP.LT.OR P6, PT, R17.reuse, R244, P6 ;  /* 0x000000f41100720c */ /* 0x040fe400037c1670 */
[----:B------:R-:W-:Y:S02]  /*7450*/  ISETP.LT.OR P1, PT, R17, R242, P1 ;  /* 0x000000f21100720c */ /* 0x000fe40000f21670 */
[----:B------:R-:W-:-:S02]  /*7460*/  IADD3 R17, R167, 0x28, RZ ;  /* 0x00000028a7117810 */ /* 0x000fc40007ffe0ff */
[----:B------:R-:W-:Y:S02]  /*7470*/  FSEL R185, R172, -INF , !P5 ;  /* 0xff800000acb97808 */ /* 0x000fe40006800000 */
[----:B------:R-:W-:Y:S02]  /*7480*/  FSEL R196, R174, -INF , !P0 ;  /* 0xff800000aec47808 */ /* 0x000fe40004000000 */
        /* <DEDUP_REMOVED lines=8> */
[----:B------:R-:W-:Y:S02]  /*7510*/  IADD3 R19, R167, 0x29, RZ ;  /* 0x00000029a7137810 */ /* 0x000fe40007ffe0ff */
[----:B------:R-:W-:-:S02]  /*7520*/  ISETP.LT.OR P4, PT, R17, R244, P4 ;  /* 0x000000f41100720c */ /* 0x000fc40002781670 */
[----:B------:R-:W-:Y:S02]  /*7530*/  ISETP.LT.OR P2, PT, R17, R242, P2 ;  /* 0x000000f21100720c */ /* 0x000fe40001741670 */
[----:B------:R-:W-:Y:S02]  /*7540*/  IADD3 R17, R167, 0x31, RZ ;  /* 0x00000031a7117810 */ /* 0x000fe40007ffe0ff */
[----:B------:R-:W-:Y:S02]  /*7550*/  FSEL R192, R170, -INF , !P1 ;  /* 0xff800000aac07808 */ /* 0x000fe40004800000 */
[----:B------:R-:W-:Y:S02]  /*7560*/  ISETP.GE.AND P1, PT, R19, R238, PT ;  /* 0x000000ee1300720c */ /* 0x000fe40003f26270 */
[----:B------:R-:W-:Y:S02]  /*7570*/  FSEL R191, R32, -INF , !P4 ;  /* 0xff80000020bf7808 */ /* 0x000fe40006000000 */
[----:B------:R-:W-:-:S02]  /*7580*/  ISETP.GE.AND P4, PT, R17, R243, PT ;  /* 0x000000f31100720c */ /* 0x000fc40003f86270 */
[----:B------:R-:W-:Y:S02]  /*7590*/  IADD3 R5, R167, 0x30, RZ ;  /* 0x00000030a7057810 */ /* 0x000fe40007ffe0ff */
[----:B------:R-:W-:Y:S02]  /*75a0*/  ISETP.LT.OR P1, PT, R19, R242, P1 ;  /* 0x000000f21300720c */ /* 0x000fe40000f21670 */
[----:B------:R-:W-:Y:S02]  /*75b0*/  ISETP.LT.OR P4, PT, R17, R244, P4 ;  /* 0x000000f41100720c */ /* 0x000fe40002781670 */
[----:B------:R-:W-:Y:S02]  /*75c0*/  FSEL R193, R169, -INF , !P5 ;  /* 0xff800000a9c17808 */ /* 0x000fe40006800000 */
[----:B------:R-:W-:Y:S02]  /*75d0*/  FSEL R190, R171, -INF , !P0 ;  /* 0xff800000abbe7808 */ /* 0x000fe40004000000 */
[----:B------:R-:W-:-:S02]  /*75e0*/  FSEL R189, R168, -INF , !P6 ;  /* 0xff800000a8bd7808 */ /* 0x000fc40007000000 */
[CC--:B------:R-:W-:Y:S02]  /*75f0*/  ISETP.GE.AND P5, PT, R5.reuse, R243.reuse, PT ;  /* 0x000000f30500720c */ /* 0x0c0fe40003fa6270 */
[----:B------:R-:W-:Y:S02]  /*7600*/  ISETP.GE.AND P0, PT, R5, R238, PT ;  /* 0x000000ee0500720c */ /* 0x000fe40003f06270 */
[----:B------:R-:W-:Y:S02]  /*7610*/  ISETP.GE.AND P6, PT, R19, R243, PT ;  /* 0x000000f31300720c */ /* 0x000fe40003fc6270 */
[----:B------:R-:W-:Y:S02]  /*7620*/  FSEL R32, R35, -INF , !P1 ;  /* 0xff80000023207808 */ /* 0x000fe40004800000 */
[----:B------:R-:W-:Y:S02]  /*7630*/  FSEL R35, R29, -INF , !P4 ;  /* 0xff8000001d237808 */ /* 0x000fe40006000000 */
[----:B------:R-:W-:-:S02]  /*7640*/  ISETP.GT.AND P4, PT, R237, R232, PT ;  /* 0x000000e8ed00720c */ /* 0x000fc40003f84270 */
[C---:B------:R-:W-:Y:S02]  /*7650*/  ISETP.LT.OR P5, PT, R5.reuse, R244, P5 ;  /* 0x000000f40500720c */ /* 0x040fe40002fa1670 */
[----:B------:R-:W-:Y:S02]  /*7660*/  ISETP.LT.OR P0, PT, R5, R242, P0 ;  /* 0x000000f20500720c */ /* 0x000fe40000701670 */
[----:B------:R-:W-:Y:S02]  /*7670*/  ISETP.LT.OR P6, PT, R19, R244, P6 ;  /* 0x000000f41300720c */ /* 0x000fe400037c1670 */
[C---:B------:R-:W-:Y:S02]  /*7680*/  IADD3 R5, R167.reuse, 0x38, RZ ;  /* 0x00000038a7057810 */ /* 0x040fe40007ffe0ff */
[----:B------:R-:W-:Y:S02]  /*7690*/  IADD3 R167, R167, 0x39, RZ ;  /* 0x00000039a7a77810 */ /* 0x000fe40007ffe0ff */
[----:B------:R-:W-:-:S02]  /*76a0*/  FSEL R34, R34, -INF , !P2 ;  /* 0xff80000022227808 */ /* 0x000fc40005000000 */
[----:B------:R-:W-:Y:S02]  /*76b0*/  FSEL R195, R33, -INF , !P6 ;  /* 0xff80000021c37808 */ /* 0x000fe40007000000 */
[----:B------:R-:W-:Y:S02]  /*76c0*/  FSEL R181, R28, -INF , !P5 ;  /* 0xff8000001cb57808 */ /* 0x000fe40006800000 */
[----:B------:R-:W-:Y:S02]  /*76d0*/  FSEL R178, R30, -INF , !P0 ;  /* 0xff8000001eb27808 */ /* 0x000fe40004000000 */
[-C--:B------:R-:W-:Y:S02]  /*76e0*/  ISETP.GE.AND P2, PT, R17, R238.reuse, PT ;  /* 0x000000ee1100720c */ /* 0x080fe40003f46270 */
[C---:B------:R-:W-:Y:S02]  /*76f0*/  ISETP.GE.AND P6, PT, R5.reuse, R243, PT ;  /* 0x000000f30500720c */ /* 0x040fe40003fc6270 */
[----:B------:R-:W-:-:S02]  /*7700*/  ISETP.GE.AND P1, PT, R5, R238, PT ;  /* 0x000000ee0500720c */ /* 0x000fc40003f26270 */
[C---:B------:R-:W-:Y:S02]  /*7710*/  ISETP.GE.AND P5, PT, R167.reuse, R243, PT ;  /* 0x000000f3a700720c */ /* 0x040fe40003fa6270 */
[----:B------:R-:W-:Y:S02]  /*7720*/  ISETP.GE.AND P0, PT, R167, R238, PT ;  /* 0x000000eea700720c */ /* 0x000fe40003f06270 */
[----:B------:R-:W-:Y:S02]  /*7730*/  ISETP.LT.OR P2, PT, R17, R242, P2 ;  /* 0x000000f21100720c */ /* 0x000fe40001741670 */
[C---:B------:R-:W-:Y:S02]  /*7740*/  ISETP.LT.OR P6, PT, R5.reuse, R244, P6 ;  /* 0x000000f40500720c */ /* 0x040fe400037c1670 */
[----:B------:R-:W-:Y:S02]  /*7750*/  ISETP.LT.OR P1, PT, R5, R242, P1 ;  /* 0x000000f20500720c */ /* 0x000fe40000f21670 */
[----:B------:R-:W-:-:S02]  /*7760*/  ISETP.LT.OR P5, PT, R167, R244, P5 ;  /* 0x000000f4a700720c */ /* 0x000fc40002fa1670 */
[----:B------:R-:W-:Y:S02]  /*7770*/  ISETP.LT.OR P0, PT, R167, R242, P0 ;  /* 0x000000f2a700720c */ /* 0x000fe40000701670 */
[----:B------:R-:W-:Y:S02]  /*7780*/  FSEL R176, R31, -INF , !P2 ;  /* 0xff8000001fb07808 */ /* 0x000fe40005000000 */
[----:B------:R-:W-:Y:S02]  /*7790*/  FSEL R33, R24, -INF , !P6 ;  /* 0xff80000018217808 */ /* 0x000fe40007000000 */
[----:B------:R-:W-:Y:S02]  /*77a0*/  FSEL R174, R26, -INF , !P1 ;  /* 0xff8000001aae7808 */ /* 0x000fe40004800000 */
[----:B------:R-:W-:Y:S02]  /*77b0*/  FSEL R179, R25, -INF , !P5 ;  /* 0xff80000019b37808 */ /* 0x000fe40006800000 */
[----:B------:R-:W-:Y:S01]  /*77c0*/  FSEL R172, R27, -INF , !P0 ;  /* 0xff8000001bac7808 */ /* 0x000fe20004000000 */
[----:B------:R-:W-:Y:S05]  /*77d0*/  @!P4 BRA `(.L_x_7464) ;  /* 0x000005f00000c947 */ /* 0x000fea0003800000 */
        /* <DEDUP_REMOVED lines=18> */
[----:B------:R-:W-:Y:S01]  /*7900*/  IMAD.HI.U32 R18, R5, R14, RZ ;  /* 0x0000000e05127227 */ /* 0x000fe200078e00ff */
[----:B------:R-:W-:-:S03]  /*7910*/  IADD3 R5, -R16, RZ, RZ ;  /* 0x000000ff10057210 */ /* 0x000fc60007ffe1ff */
        /* <DEDUP_REMOVED lines=10> */
[----:B------:R-:W-:-:S02]  /*79c0*/  ISETP.GE.AND P0, PT, R17, RZ, PT ;  /* 0x000000ff1100720c */ /* 0x000fc40003f06270 */
[----:B------:R-:W-:Y:S02]  /*79d0*/  @!P1 IADD3 R16, R16, 0x1, RZ ;  /* 0x0000000110109810 */ /* 0x000fe40007ffe0ff */
[----:B------:R-:W-:-:S03]  /*79e0*/  ISETP.NE.AND P1, PT, RZ, c[0x0][0x2d0], PT ;  /* 0x0000b400ff007a0c */ /* 0x000fc60003f25270 */
[----:B------:R-:W-:Y:S02]  /*79f0*/  @P5 IADD3 R16, R16, 0x1, RZ ;  /* 0x0000000110105810 */ /* 0x000fe40007ffe0ff */
[----:B------:R-:W-:-:S04]  /*7a00*/  @P6 IADD3 R18, R18, 0x1, RZ ;  /* 0x0000000112126810 */ /* 0x000fc80007ffe0ff */
[----:B------:R-:W-:Y:S02]  /*7a10*/  @!P0 IMAD.MOV R16, RZ, RZ, -R16 ;  /* 0x000000ffff108224 */ /* 0x000fe400078e0a10 */
[----:B------:R-:W-:-:S05]  /*7a20*/  @!P2 IMAD.MOV R18, RZ, RZ, -R18 ;  /* 0x000000ffff12a224 */ /* 0x000fca00078e0a12 */
        /* <DEDUP_REMOVED lines=21> */
.L_x_7465:
[----:B------:R-:W-:-:S04]  /*7b80*/  ULEA UR5, -UR8, URZ, 0x6 ;  /* 0x0000003f08057291 */ /* 0x000fc8000f8e313f */
[----:B------:R-:W-:Y:S02]  /*7b90*/  USHF.R.S32.HI UR4, URZ, 0x1f, UR5 ;  /* 0x0000001f3f047899 */ /* 0x000fe40008011405 */
[----:B------:R-:W-:-:S04]  /*7ba0*/  MOV R6, UR5 ;  /* 0x0000000500067c02 */ /* 0x000fc80008000f00 */
[----:B------:R-:W-:Y:S02]  /*7bb0*/  MOV R4, UR4 ;  /* 0x0000000400047c02 */ /* 0x000fe40008000f00 */
.L_x_7466:
        /* <DEDUP_REMOVED lines=33> */
.L_x_7464:
        /* <DEDUP_REMOVED lines=63> */
[----:B------:R-:W-:Y:S01]  /*81c0*/  MUFU.EX2 R169, R169 ;  /* 0x000000a900a97308 */ /* 0x000fe20000000800 */
[----:B------:R-:W-:Y:S01]  /*81d0*/  FMUL.FTZ R164, R6, c[0x0][0x23c] ;  /* 0x00008f0006a47a20 */ /* 0x000fe20000410000 */
[----:B------:R-:W1:Y:S01]  /*81e0*/  LDSM.16.MT88.4 R12, [R222+0x10000] ;  /* 0x01000000de0c783b */ /* 0x000e620000004200 */
[----:B------:R-:W-:Y:S02]  /*81f0*/  FMUL.FTZ R8, R4, c[0x0][0x23c] ;  /* 0x00008f0004087a20 */ /* 0x000fe40000410000 */
[--C-:B------:R-:W-:Y:S02]  /*8200*/  FFMA.FTZ R183, R185, c[0x0][0x23c], -R180.reuse ;  /* 0x00008f00b9b77a23 */ /* 0x100fe400000108b4 */
[--C-:B------:R-:W-:Y:S01]  /*8210*/  FFMA.FTZ R184, R187, c[0x0][0x23c], -R180.reuse ;  /* 0x00008f00bbb87a23 */ /* 0x100fe200000108b4 */
[----:B------:R-:W2:Y:S01]  /*8220*/  MUFU.EX2 R168, R168 ;  /* 0x000000a800a87308 */ /* 0x000ea20000000800 */
[----:B------:R-:W-:-:S02]  /*8230*/  FFMA.FTZ R177, R199, c[0x0][0x23c], -R180 ;  /* 0x00008f00c7b17a23 */ /* 0x000fc400000108b4 */
[--C-:B------:R-:W-:Y:S02]  /*8240*/  FFMA.FTZ R182, R197, c[0x0][0x23c], -R180.reuse ;  /* 0x00008f00c5b67a23 */ /* 0x100fe400000108b4 */
[--C-:B------:R-:W-:Y:S02]  /*8250*/  FFMA.FTZ R185, R198, c[0x0][0x23c], -R175.reuse ;  /* 0x00008f00c6b97a23 */ /* 0x100fe400000108af */
[--C-:B------:R-:W-:Y:S01]  /*8260*/  FFMA.FTZ R186, R186, c[0x0][0x23c], -R175.reuse ;  /* 0x00008f00baba7a23 */ /* 0x100fe200000108af */
[----:B------:R-:W-:Y:S01]  /*8270*/  MUFU.EX2 R167, R167 ;  /* 0x000000a700a77308 */ /* 0x000fe20000000800 */
[--C-:B------:R-:W-:Y:S02]  /*8280*/  FFMA.FTZ R187, R196, c[0x0][0x23c], -R175.reuse ;  /* 0x00008f00c4bb7a23 */ /* 0x100fe400000108af */
[----:B------:R-:W-:Y:S02]  /*8290*/  FFMA.FTZ R188, R188, c[0x0][0x23c], -R175 ;  /* 0x00008f00bcbc7a23 */ /* 0x000fe400000108af */
[----:B------:R-:W-:-:S02]  /*82a0*/  FFMA.FTZ R194, R193, c[0x0][0x23c], -R180 ;  /* 0x00008f00c1c27a23 */ /* 0x000fc400000108b4 */
[--C-:B------:R-:W-:Y:S01]  /*82b0*/  FFMA.FTZ R196, R195, c[0x0][0x23c], -R180.reuse ;  /* 0x00008f00c3c47a23 */ /* 0x100fe200000108b4 */
[----:B------:R-:W3:Y:S01]  /*82c0*/  MUFU.EX2 R166, R166 ;  /* 0x000000a600a67308 */ /* 0x000ee20000000800 */
[----:B--2---:R-:W-:Y:S01]  /*82d0*/  F2FP.PACK_AB R4, R168, R169 ;  /* 0x000000a9a804723e */ /* 0x004fe200000000ff */
[--C-:B------:R-:W-:Y:S02]  /*82e0*/  FFMA.FTZ R193, R190, c[0x0][0x23c], -R175.reuse ;  /* 0x00008f00bec17a23 */ /* 0x100fe400000108af */
[--C-:B------:R-:W-:Y:S02]  /*82f0*/  FFMA.FTZ R189, R189, c[0x0][0x23c], -R180.reuse ;  /* 0x00008f00bdbd7a23 */ /* 0x100fe400000108b4 */
[----:B------:R-:W-:Y:S02]  /*8300*/  FFMA.FTZ R191, R191, c[0x0][0x23c], -R180 ;  /* 0x00008f00bfbf7a23 */ /* 0x000fe400000108b4 */
[----:B------:R-:W2:Y:S01]  /*8310*/  MUFU.EX2 R165, R165 ;  /* 0x000000a500a57308 */ /* 0x000ea20000000800 */
[----:B------:R-:W-:-:S02]  /*8320*/  FFMA.FTZ R192, R192, c[0x0][0x23c], -R175 ;  /* 0x00008f00c0c07a23 */ /* 0x000fc400000108af */
[--C-:B------:R-:W-:Y:S02]  /*8330*/  FFMA.FTZ R190, R34, c[0x0][0x23c], -R175.reuse ;  /* 0x00008f0022be7a23 */ /* 0x100fe400000108af */
[----:B------:R-:W-:Y:S02]  /*8340*/  FFMA.FTZ R195, R32, c[0x0][0x23c], -R175 ;  /* 0x00008f0020c37a23 */ /* 0x000fe400000108af */
[--C-:B------:R-:W-:Y:S01]  /*8350*/  FFMA.FTZ R198, R35, c[0x0][0x23c], -R180.reuse ;  /* 0x00008f0023c67a23 */ /* 0x100fe200000108b4 */
[----:B------:R-:W-:Y:S01]  /*8360*/  MUFU.EX2 R0, R0 ;  /* 0x0000000000007308 */ /* 0x000fe20000000800 */
[----:B---3--:R-:W-:Y:S01]  /*8370*/  F2FP.PACK_AB R6, R166, R167 ;  /* 0x000000a7a606723e */ /* 0x008fe200000000ff */
[--C-:B------:R-:W-:Y:S02]  /*8380*/  FFMA.FTZ R197, R33, c[0x0][0x23c], -R180.reuse ;  /* 0x00008f0021c57a23 */ /* 0x100fe400000108b4 */
[----:B------:R-:W-:Y:S01]  /*8390*/  LDSM.16.MT88.4 R32, [R221+0x17000] ;  /* 0x01700000dd20783b */ /* 0x000fe20000004200 */
[----:B------:R-:W-:-:S02]  /*83a0*/  FFMA.FTZ R181, R181, c[0x0][0x23c], -R180 ;  /* 0x00008f00b5b57a23 */ /* 0x000fc400000108b4 */
[----:B------:R-:W-:Y:S01]  /*83b0*/  FFMA.FTZ R180, R179, c[0x0][0x23c], -R180 ;  /* 0x00008f00b3b47a23 */ /* 0x000fe200000108b4 */
[----:B------:R-:W3:Y:S01]  /*83c0*/  MUFU.EX2 R173, R173 ;  /* 0x000000ad00ad7308 */ /* 0x000ee20000000800 */
[----:B--2---:R-:W-:Y:S01]  /*83d0*/  F2FP.PACK_AB R5, R2, R165 ;  /* 0x000000a50205723e */ /* 0x004fe200000000ff */
[--C-:B------:R-:W-:Y:S02]  /*83e0*/  FFMA.FTZ R178, R178, c[0x0][0x23c], -R175.reuse ;  /* 0x00008f00b2b27a23 */ /* 0x100fe400000108af */
[--C-:B------:R-:W-:Y:S02]  /*83f0*/  FFMA.FTZ R179, R176, c[0x0][0x23c], -R175.reuse ;  /* 0x00008f00b0b37a23 */ /* 0x100fe400000108af */
[--C-:B------:R-:W-:Y:S02]  /*8400*/  FFMA.FTZ R174, R174, c[0x0][0x23c], -R175.reuse ;  /* 0x00008f00aeae7a23 */ /* 0x100fe400000108af */
[----:B------:R-:W2:Y:S01]  /*8410*/  MUFU.EX2 R3, R8 ;  /* 0x0000000800037308 */ /* 0x000ea20000000800 */
[----:B------:R-:W-:-:S07]  /*8420*/  FFMA.FTZ R175, R172, c[0x0][0x23c], -R175 ;  /* 0x00008f00acaf7a23 */ /* 0x000fce00000108af */
[----:B------:R-:W4:Y:S01]  /*8430*/  MUFU.EX2 R164, R164 ;  /* 0x000000a400a47308 */ /* 0x000f220000000800 */
[----:B---3--:R-:W-:Y:S01]  /*8440*/  F2FP.PACK_AB R7, R173, R0 ;  /* 0x00000000ad07723e */ /* 0x008fe200000000ff */
[-C--:B--2---:R-:W-:Y:S01]  /*8450*/  FMUL.FTZ R160, R160, R3.reuse ;  /* 0x00000003a0a07220 */ /* 0x084fe20000410000 */
[----:B------:R-:W2:Y:S01]  /*8460*/  LDSM.16.MT88.4 R8, [R221+0x10000] ;  /* 0x01000000dd08783b */ /* 0x000ea20000004200 */
[----:B------:R-:W-:-:S04]  /*8470*/  FMUL.FTZ R161, R161, R3 ;  /* 0x00000003a1a17220 */ /* 0x000fc80000410000 */
[----:B------:R-:W-:Y:S01]  /*8480*/  MUFU.EX2 R177, R177 ;  /* 0x000000b100b17308 */ /* 0x000fe20000000800 */
[-C--:B------:R-:W-:Y:S02]  /*8490*/  FMUL.FTZ R156, R156, R3.reuse ;  /* 0x000000039c9c7220 */ /* 0x080fe40000410000 */
[----:B------:R-:W-:Y:S02]  /*84a0*/  FMUL.FTZ R157, R157, R3 ;  /* 0x000000039d9d7220 */ /* 0x000fe40000410000 */
[-C--:B----4-:R-:W-:Y:S02]  /*84b0*/  FMUL.FTZ R162, R162, R164.reuse ;  /* 0x000000a4a2a27220 */ /* 0x090fe40000410000 */
[-C--:B------:R-:W-:Y:S01]  /*84c0*/  FMUL.FTZ R163, R163, R164.reuse ;  /* 0x000000a4a3a37220 */ /* 0x080fe20000410000 */
[----:B------:R-:W3:Y:S01]  /*84d0*/  MUFU.EX2 R182, R182 ;  /* 0x000000b600b67308 */ /* 0x000ee20000000800 */
[-C--:B------:R-:W-:Y:S02]  /*84e0*/  FMUL.FTZ R158, R158, R164.reuse ;  /* 0x000000a49e9e7220 */ /* 0x080fe40000410000 */
[----:B------:R-:W-:-:S02]  /*84f0*/  FMUL.FTZ R159, R159, R164 ;  /* 0x000000a49f9f7220 */ /* 0x000fc40000410000 */
        /* <DEDUP_REMOVED lines=185> */
[----:B------:R-:W2:Y:S01]  /*9090*/  LDSM.16.MT88.4 R8, [R222+0x10800] ;  /* 0x01080000de08783b */ /* 0x000ea20000004200 */
[-C--:B------:R-:W-:Y:S02]  /*90a0*/  FMUL.FTZ R131, R131, R164.reuse ;  /* 0x000000a483837220 */ /* 0x080fe40000410000 */
[----:B------:R-:W-:Y:S02]  /*90b0*/  FFMA.FTZ R3, R250, R3, R169 ;  /* 0x00000003fa037223 */ /* 0x000fe400000100a9 */
[----:B------:R-:W-:Y:S01]  /*90c0*/  FFMA.FTZ R165, R251, R164, R165 ;  /* 0x000000a4fba57223 */ /* 0x000fe200000100a5 */
[----:B------:R-:W-:Y:S01]  /*90d0*/  MOV R164, R171 ;  /* 0x000000ab00a47202 */ /* 0x000fe20000000f00 */
[----:B----4-:R-:W-:Y:S01]  /*90e0*/  HMMA.16816.F32 R124, R4, R16, R124 ;  /* 0x00000010047c723c */ /* 0x010fe2000000187c */
[----:B------:R-:W-:-:S02]  /*90f0*/  FADD.FTZ R168, R168, R3 ;  /* 0x00000003a8a87221 */ /* 0x000fc40000010000 */
[----:B------:R-:W-:Y:S02]  /*9100*/  FADD.FTZ R3, R2, R165 ;  /* 0x000000a502037221 */ /* 0x000fe40000010000 */
[----:B------:R-:W-:Y:S02]  /*9110*/  FADD.FTZ R167, R167, R168 ;  /* 0x000000a8a7a77221 */ /* 0x000fe40000010000 */
[----:B------:R-:W-:Y:S01]  /*9120*/  FADD.FTZ R0, R0, R3 ;  /* 0x0000000300007221 */ /* 0x000fe20000010000 */
[----:B------:R-:W-:Y:S01]  /*9130*/  HMMA.16816.F32 R128, R4, R18, R128 ;  /* 0x000000120480723c */ /* 0x000fe20000001880 */
[----:B------:R-:W4:Y:S01]  /*9140*/  LDSM.16.MT88.4 R16, [R224+0x12800] ;  /* 0x01280000e010783b */ /* 0x000f220000004200 */
[----:B------:R-:W-:Y:S02]  /*9150*/  FADD.FTZ R166, R166, R167 ;  /* 0x000000a7a6a67221 */ /* 0x000fe40000010000 */
[----:B------:R-:W-:-:S03]  /*9160*/  FADD.FTZ R0, R173, R0 ;  /* 0x00000000ad007221 */ /* 0x000fc60000010000 */
        /* <DEDUP_REMOVED lines=173> */
[----:B------:R-:W-:Y:S11]  /*9c40*/  HMMA.16816.F32 R128, R4, R18, R128 ;  /* 0x000000120480723c */ /* 0x000ff60000001880 */
[----:B------:R-:W-:Y:S08]  /*9c50*/  @!UPT UIADD3 URZ, URZ, URZ, URZ ;  /* 0x0000003f3f3ff290 */ /* 0x000ff0000fffe03f */
.L_x_7461:
        /* <DEDUP_REMOVED lines=16> */
.L_x_7471:
        /* <DEDUP_REMOVED lines=65> */
.L_x_7468:
        /* <DEDUP_REMOVED lines=31> */
[----:B------:R-:W1:Y:S04]  /*a360*/  LDSM.16.M88.4 R172, [R229+0x8800] ;  /* 0x00880000e5ac783b */ /* 0x000e680000000200 */
[----:B------:R-:W3:Y:S04]  /*a370*/  LDSM.16.M88.4 R176, [R229+0x9000] ;  /* 0x00900000e5b0783b */ /* 0x000ee80000000200 */
[----:B------:R-:W0:Y:S04]  /*a380*/  LDGDEPBAR ;  /* 0x00000000000079af */ /* 0x000e280000000000 */
[----:B------:R-:W1:Y:S04]  /*a390*/  LDSM.16.M88.4 R180, [R229+0x9800] ;  /* 0x00980000e5b4783b */ /* 0x000e680000000200 */
[----:B------:R-:W-:Y:S04]  /*a3a0*/  LDSM.16.M88.4 R184, [R228] ;  /* 0x00000000e4b8783b */ /* 0x000fe80000000200 */
[----:B------:R-:W2:Y:S04]  /*a3b0*/  LDSM.16.M88.4 R188, [R227] ;  /* 0x00000000e3bc783b */ /* 0x000ea80000000200 */
[----:B------:R-:W2:Y:S04]  /*a3c0*/  LDSM.16.M88.4 R192, [R219] ;  /* 0x00000000dbc0783b */ /* 0x000ea80000000200 */
[----:B------:R-:W2:Y:S04]  /*a3d0*/  LDSM.16.M88.4 R196, [R218] ;  /* 0x00000000dac4783b */ /* 0x000ea80000000200 */
[----:B------:R-:W2:Y:S01]  /*a3e0*/  LDSM.16.M88.4 R200, [R217] ;  /* 0x00000000d9c8783b */ /* 0x000ea20000000200 */
[C---:B-----5:R-:W-:Y:S08]  /*a3f0*/  HMMA.16816.F32 R4, R164.reuse, R168, RZ ;  /* 0x000000a8a404723c */ /* 0x060ff000000018ff */
[C---:B------:R-:W-:Y:S01]  /*a400*/  HMMA.16816.F32 R8, R164.reuse, R170, RZ ;  /* 0x000000aaa408723c */ /* 0x040fe200000018ff */
[----:B------:R-:W-:Y:S07]  /*a410*/  LDSM.16.M88.4 R168, [R226] ;  /* 0x00000000e2a8783b */ /* 0x000fee0000000200 */
[C---:B-1----:R-:W-:Y:S08]  /*a420*/  HMMA.16816.F32 R12, R164.reuse, R172, RZ ;  /* 0x000000aca40c723c */ /* 0x042ff000000018ff */
[C---:B----4-:R-:W-:Y:S01]  /*a430*/  HMMA.16816.F32 R16, R164.reuse, R174, RZ ;  /* 0x000000aea410723c */ /* 0x050fe200000018ff */
[----:B------:R-:W1:Y:S07]  /*a440*/  LDSM.16.M88.4 R172, [R223+0x8000] ;  /* 0x00800000dfac783b */ /* 0x000e6e0000000200 */
[C---:B---3--:R-:W-:Y:S08]  /*a450*/  HMMA.16816.F32 R20, R164.reuse, R176, RZ ;  /* 0x000000b0a414723c */ /* 0x048ff000000018ff */
[C---:B--2---:R-:W-:Y:S01]  /*a460*/  HMMA.16816.F32 R24, R164.reuse, R178, RZ ;  /* 0x000000b2a418723c */ /* 0x044fe200000018ff */
[----:B------:R-:W2:Y:S07]  /*a470*/  LDSM.16.M88.4 R176, [R223+0x8800] ;  /* 0x00880000dfb0783b */ /* 0x000eae0000000200 */
[C---:B------:R-:W-:Y:S08]  /*a480*/  HMMA.16816.F32 R28, R164.reuse, R180, RZ ;  /* 0x000000b4a41c723c */ /* 0x040ff000000018ff */
[----:B------:R-:W-:Y:S01]  /*a490*/  HMMA.16816.F32 R32, R164, R182, RZ ;  /* 0x000000b6a420723c */ /* 0x000fe200000018ff */
[----:B------:R-:W3:Y:S04]  /*a4a0*/  LDSM.16.M88.4 R164, [R223+0x9000] ;  /* 0x00900000dfa4783b */ /* 0x000ee80000000200 */
[----:B------:R-:W4:Y:S03]  /*a4b0*/  LDSM.16.M88.4 R180, [R223+0x9800] ;  /* 0x00980000dfb4783b */ /* 0x000f260000000200 */
        /* <DEDUP_REMOVED lines=8> */
[----:B------:R-:W3:Y:S07]  /*a540*/  LDSM.16.M88.4 R196, [R216+0x800] ;  /* 0x00080000d8c4783b */ /* 0x000eee0000000200 */
[C---:B------:R-:W-:Y:S08]  /*a550*/  HMMA.16816.F32 R28, R184.reuse, R200, R28 ;  /* 0x000000c8b81c723c */ /* 0x040ff0000000181c */
[----:B------:R-:W-:Y:S01]  /*a560*/  HMMA.16816.F32 R32, R184, R202, R32 ;  /* 0x000000cab820723c */ /* 0x000fe20000001820 */
[----:B------:R-:W4:Y:S04]  /*a570*/  LDSM.16.M88.4 R184, [R216+0x1000] ;  /* 0x00100000d8b8783b */ /* 0x000f280000000200 */
[----:B------:R-:W4:Y:S03]  /*a580*/  LDSM.16.M88.4 R200, [R216+0x1800] ;  /* 0x00180000d8c8783b */ /* 0x000f260000000200 */
[C---:B-1----:R-:W-:Y:S08]  /*a590*/  HMMA.16816.F32 R4, R168.reuse, R172, R4 ;  /* 0x000000aca804723c */ /* 0x042ff00000001804 */
[C---:B------:R-:W-:Y:S01]  /*a5a0*/  HMMA.16816.F32 R8, R168.reuse, R174, R8 ;  /* 0x000000aea808723c */ /* 0x040fe20000001808 */
[----:B------:R-:W-:Y:S07]  /*a5b0*/  LDSM.16.M88.4 R172, [R229+0xa000] ;  /* 0x00a00000e5ac783b */ /* 0x000fee0000000200 */
[C---:B--2---:R-:W-:Y:S08]  /*a5c0*/  HMMA.16816.F32 R12, R168.reuse, R176, R12 ;  /* 0x000000b0a80c723c */ /* 0x044ff0000000180c */
[C---:B------:R-:W-:Y:S01]  /*a5d0*/  HMMA.16816.F32 R16, R168.reuse, R178, R16 ;  /* 0x000000b2a810723c */ /* 0x040fe20000001810 */
[----:B------:R-:W-:Y:S07]  /*a5e0*/  LDSM.16.M88.4 R176, [R229+0xa800] ;  /* 0x00a80000e5b0783b */ /* 0x000fee0000000200 */
[C---:B---3--:R-:W-:Y:S08]  /*a5f0*/  HMMA.16816.F32 R20, R168.reuse, R164, R20 ;  /* 0x000000a4a814723c */ /* 0x048ff00000001814 */
[C---:B------:R-:W-:Y:S01]  /*a600*/  HMMA.16816.F32 R24, R168.reuse, R166, R24 ;  /* 0x000000a6a818723c */ /* 0x040fe20000001818 */
[----:B------:R-:W1:Y:S07]  /*a610*/  LDSM.16.M88.4 R164, [R230+0x2000] ;  /* 0x00200000e6a4783b */ /* 0x000e6e0000000200 */
[C---:B----4-:R-:W-:Y:S08]  /*a620*/  HMMA.16816.F32 R28, R168.reuse, R180, R28 ;  /* 0x000000b4a81c723c */ /* 0x050ff0000000181c */
        /* <DEDUP_REMOVED lines=164> */
[----:B------:R-:W-:Y:S03]  /*b070*/  @!UPT UIADD3 URZ, URZ, URZ, URZ ;  /* 0x0000003f3f3ff290 */ /* 0x000fe6000fffe03f */
[----:B------:R-:W-:-:S11]  /*b080*/  @!P0 BRA `(.L_x_7469) ;  /* 0x000005a000008947 */ /* 0x000fd60003800000 */
[----:B------:R-:W-:Y:S02]  /*b090*/  MOV R168, UR14 ;  /* 0x0000000e00a87c02 */ /* 0x000fe40008000f00 */
[----:B------:R-:W-:Y:S01]  /*b0a0*/  MOV R3, UR13 ;  /* 0x0000000d00037c02 */ /* 0x000fe20008000f00 */
[----:B------:R-:W-:-:S06]  /*b0b0*/  @!P3 BRA `(.L_x_7470) ;  /* 0x000003b00000b947 */ /* 0x000fcc0003800000 */
        /* <DEDUP_REMOVED lines=59> */
.L_x_7470:
        /* <DEDUP_REMOVED lines=28> */
.L_x_7469:
        /* <DEDUP_REMOVED lines=8> */
[CC--:B------:R-:W-:Y:S02]  /*b6b0*/  ISETP.GE.OR P2, PT, R3.reuse, R243.reuse, !P2 ;  /* 0x000000f30300720c */ /* 0x0c0fe40005746670 */
[----:B------:R-:W-:Y:S02]  /*b6c0*/  ISETP.GE.AND P0, PT, R3, R242, PT ;  /* 0x000000f20300720c */ /* 0x000fe40003f06270 */
[----:B------:R-:W-:Y:S02]  /*b6d0*/  FSEL R166, R4, -INF , !P2 ;  /* 0xff80000004a67808 */ /* 0x000fe40005000000 */
[----:B------:R-:W-:Y:S02]  /*b6e0*/  ISETP.GE.AND P2, PT, R165, R244, PT ;  /* 0x000000f4a500720c */ /* 0x000fe40003f46270 */
[----:B------:R-:W-:Y:S02]  /*b6f0*/  ISETP.GE.OR P0, PT, R3, R238, !P0 ;  /* 0x000000ee0300720c */ /* 0x000fe40004706670 */
[-C--:B------:R-:W-:Y:S02]  /*b700*/  ISETP.GE.OR P2, PT, R165, R243.reuse, !P2 ;  /* 0x000000f3a500720c */ /* 0x080fe40005746670 */
[----:B------:R-:W-:Y:S02]  /*b710*/  FSEL R172, R5, -INF , !P6 ;  /* 0xff80000005ac7808 */ /* 0x000fe40007000000 */
[C---:B------:R-:W-:Y:S02]  /*b720*/  IADD3 R5, R3.reuse, 0x11, RZ ;  /* 0x0000001103057810 */ /* 0x040fe40007ffe0ff */
[----:B------:R-:W-:Y:S02]  /*b730*/  FSEL R169, R6, -INF , !P0 ;  /* 0xff80000006a97808 */ /* 0x000fe40004000000 */
[----:B------:R-:W-:Y:S02]  /*b740*/  IADD3 R167, R3, 0x8, RZ ;  /* 0x0000000803a77810 */ /* 0x000fe40007ffe0ff */
[-C--:B------:R-:W-:Y:S02]  /*b750*/  ISETP.GE.AND P0, PT, R165, R242.reuse, PT ;  /* 0x000000f2a500720c */ /* 0x080fe40003f06270 */
[----:B------:R-:W-:Y:S02]  /*b760*/  FSEL R168, R9, -INF , !P2 ;  /* 0xff80000009a87808 */ /* 0x000fe40005000000 */
[----:B------:R-:W-:Y:S02]  /*b770*/  ISETP.GE.AND P2, PT, R5, R242, PT ;  /* 0x000000f20500720c */ /* 0x000fe40003f46270 */
[----:B------:R-:W-:Y:S02]  /*b780*/  ISETP.GE.AND P1, PT, R167, R244, PT ;  /* 0x000000f4a700720c */ /* 0x000fe40003f26270 */
[-C--:B------:R-:W-:Y:S02]  /*b790*/  ISETP.GE.OR P0, PT, R165, R238.reuse, !P0 ;  /* 0x000000eea500720c */ /* 0x080fe40004706670 */
[----:B------:R-:W-:Y:S02]  /*b7a0*/  IADD3 R165, R3, 0x10, RZ ;  /* 0x0000001003a57810 */ /* 0x000fe40007ffe0ff */
[----:B------:R-:W-:Y:S02]  /*b7b0*/  ISETP.GE.OR P2, PT, R5, R238, !P2 ;  /* 0x000000ee0500720c */ /* 0x000fe40005746670 */
[----:B------:R-:W-:Y:S02]  /*b7c0*/  FSEL R7, R7, -INF , !P5 ;  /* 0xff80000007077808 */ /* 0x000fe40006800000 */
[C---:B------:R-:W-:Y:S02]  /*b7d0*/  ISETP.GE.AND P4, PT, R167.reuse, R242, PT ;  /* 0x000000f2a700720c */ /* 0x040fe40003f86270 */
[-C--:B------:R-:W-:Y:S02]  /*b7e0*/  ISETP.GE.OR P1, PT, R167, R243.reuse, !P1 ;  /* 0x000000f3a700720c */ /* 0x080fe40004f26670 */
[C---:B------:R-:W-:Y:S02]  /*b7f0*/  ISETP.GE.AND P5, PT, R165.reuse, R244, PT ;  /* 0x000000f4a500720c */ /* 0x040fe40003fa6270 */
[----:B------:R-:W-:Y:S02]  /*b800*/  ISETP.GE.AND P6, PT, R165, R242, PT ;  /* 0x000000f2a500720c */ /* 0x000fe40003fc6270 */
[----:B------:R-:W-:Y:S02]  /*b810*/  FSEL R235, R15, -INF , !P2 ;  /* 0xff8000000feb7808 */ /* 0x000fe40005000000 */
[----:B------:R-:W-:Y:S02]  /*b820*/  FMNMX.FTZ R15, R166, R2, !PT ;  /* 0x00000002a60f7209 */ /* 0x000fe40007810000 */
[----:B------:R-:W-:Y:S02]  /*b830*/  FSEL R170, R8, -INF , !P1 ;  /* 0xff80000008aa7808 */ /* 0x000fe40004800000 */
[C---:B------:R-:W-:Y:S02]  /*b840*/  ISETP.GE.OR P5, PT, R165.reuse, R243, !P5 ;  /* 0x000000f3a500720c */ /* 0x040fe40006fa6670 */
[-C--:B------:R-:W-:Y:S02]  /*b850*/  ISETP.GE.OR P6, PT, R165, R238.reuse, !P6 ;  /* 0x000000eea500720c */ /* 0x080fe400077c6670 */
[----:B------:R-:W-:Y:S02]  /*b860*/  ISETP.GE.OR P4, PT, R167, R238, !P4 ;  /* 0x000000eea700720c */ /* 0x000fe40006786670 */
[-C--:B------:R-:W-:Y:S02]  /*b870*/  ISETP.GE.AND P1, PT, R5, R244.reuse, PT ;  /* 0x000000f40500720c */ /* 0x080fe40003f26270 */
[C---:B------:R-:W-:Y:S02]  /*b880*/  IADD3 R165, R3.reuse, 0x19, RZ ;  /* 0x0000001903a57810 */ /* 0x040fe40007ffe0ff */
[----:B------:R-:W-:Y:S02]  /*b890*/  IADD3 R9, R3, 0x18, RZ ;  /* 0x0000001803097810 */ /* 0x000fe40007ffe0ff */
[----:B------:R-:W-:Y:S02]  /*b8a0*/  FMNMX.FTZ R15, R172, R15, !PT ;  /* 0x0000000fac0f7209 */ /* 0x000fe40007810000 */
[----:B------:R-:W-:Y:S02]  /*b8b0*/  FSEL R194, R12, -INF , !P5 ;  /* 0xff8000000cc27808 */ /* 0x000fe40006800000 */
[----:B------:R-:W-:Y:S02]  /*b8c0*/  FSEL R11, R11, -INF , !P0 ;  /* 0xff8000000b0b7808 */ /* 0x000fe40004000000 */
[----:B------:R-:W-:Y:S02]  /*b8d0*/  ISETP.GE.OR P1, PT, R5, R243, !P1 ;  /* 0x000000f30500720c */ /* 0x000fe40004f26670 */
[----:B------:R-:W-:Y:S02]  /*b8e0*/  FSEL R5, R10, -INF , !P4 ;  /* 0xff8000000a057808 */ /* 0x000fe40006000000 */
[-C--:B------:R-:W-:Y:S02]  /*b8f0*/  ISETP.GE.AND P5, PT, R165, R244.reuse, PT ;  /* 0x000000f4a500720c */ /* 0x080fe40003fa6270 */
[C---:B------:R-:W-:Y:S02]  /*b900*/  ISETP.GE.AND P0, PT, R9.reuse, R244, PT ;  /* 0x000000f40900720c */ /* 0x040fe40003f06270 */
[----:B------:R-:W-:Y:S02]  /*b910*/  ISETP.GE.AND P4, PT, R9, R242, PT ;  /* 0x000000f20900720c */ /* 0x000fe40003f86270 */
[----:B------:R-:W-:Y:S02]  /*b920*/  FMNMX.FTZ R15, R170, R15, !PT ;  /* 0x0000000faa0f7209 */ /* 0x000fe40007810000 */
[----:B------:R-:W-:Y:S02]  /*b930*/  FMNMX.FTZ R4, R169, R0, !PT ;  /* 0x00000000a9047209 */ /* 0x000fe40007810000 */
[----:B------:R-:W-:Y:S02]  /*b940*/  FSEL R188, R13, -INF , !P1 ;  /* 0xff8000000dbc7808 */ /* 0x000fe40004800000 */
[CC--:B------:R-:W-:Y:S02]  /*b950*/  ISETP.GE.OR P0, PT, R9.reuse, R243.reuse, !P0 ;  /* 0x000000f30900720c */ /* 0x0c0fe40004706670 */
[----:B------:R-:W-:Y:S02]  /*b960*/  ISETP.GE.OR P4, PT, R9, R238, !P4 ;  /* 0x000000ee0900720c */ /* 0x000fe40006786670 */
[----:B------:R-:W-:Y:S02]  /*b970*/  ISETP.GE.OR P5, PT, R165, R243, !P5 ;  /* 0x000000f3a500720c */ /* 0x000fe40006fa6670 */
[C---:B------:R-:W-:Y:S02]  /*b980*/  IADD3 R9, R3.reuse, 0x20, RZ ;  /* 0x0000002003097810 */ /* 0x040fe40007ffe0ff */
[----:B------:R-:W-:Y:S02]  /*b990*/  IADD3 R13, R3, 0x21, RZ ;  /* 0x00000021030d7810 */ /* 0x000fe40007ffe0ff */
[----:B------:R-:W-:Y:S02]  /*b9a0*/  FMNMX.FTZ R15, R168, R15, !PT ;  /* 0x0000000fa80f7209 */ /* 0x000fe40007810000 */
[----:B------:R-:W-:Y:S02]  /*b9b0*/  FSEL R192, R16, -INF , !P0 ;  /* 0xff80000010c07808 */ /* 0x000fe40004000000 */
[----:B------:R-:W-:Y:S02]  /*b9c0*/  FMNMX.FTZ R4, R7, R4, !PT ;  /* 0x0000000407047209 */ /* 0x000fe40007810000 */
[-C--:B------:R-:W-:Y:S02]  /*b9d0*/  ISETP.GE.AND P2, PT, R9, R244.reuse, PT ;  /* 0x000000f40900720c */ /* 0x080fe40003f46270 */
[----:B------:R-:W-:Y:S02]  /*b9e0*/  ISETP.GE.AND P0, PT, R13, R244, PT ;  /* 0x000000f40d00720c */ /* 0x000fe40003f06270 */
[----:B------:R-:W-:Y:S02]  /*b9f0*/  FSEL R190, R17, -INF , !P5 ;  /* 0xff80000011be7808 */ /* 0x000fe40006800000 */
[----:B------:R-:W-:Y:S02]  /*ba00*/  ISETP.GE.AND P5, PT, R13, R242, PT ;  /* 0x000000f20d00720c */ /* 0x000fe40003fa6270 */
[----:B------:R-:W-:Y:S02]  /*ba10*/  FMNMX.FTZ R17, R194, R15, !PT ;  /* 0x0000000fc2117209 */ /* 0x000fe40007810000 */
[-C--:B------:R-:W-:Y:S02]  /*ba20*/  ISETP.GE.OR P2, PT, R9, R243.reuse, !P2 ;  /* 0x000000f30900720c */ /* 0x080fe40005746670 */
[C---:B------:R-:W-:Y:S02]  /*ba30*/  ISETP.GE.OR P0, PT, R13.reuse, R243, !P0 ;  /* 0x000000f30d00720c */ /* 0x040fe40004706670 */
[----:B------:R-:W-:Y:S02]  /*ba40*/  ISETP.GE.OR P5, PT, R13, R238, !P5 ;  /* 0x000000ee0d00720c */ /* 0x000fe40006fa6670 */
[----:B------:R-:W-:Y:S02]  /*ba50*/  IADD3 R13, R3, 0x29, RZ ;  /* 0x00000029030d7810 */ /* 0x000fe40007ffe0ff */
[----:B------:R-:W-:Y:S02]  /*ba60*/  FMNMX.FTZ R4, R5, R4, !PT ;  /* 0x0000000405047209 */ /* 0x000fe40007810000 */
[----:B------:R-:W-:Y:S02]  /*ba70*/  FSEL R191, R14, -INF , !P6 ;  /* 0xff8000000ebf7808 */ /* 0x000fe40007000000 */
[----:B------:R-:W-:Y:S02]  /*ba80*/  ISETP.GE.AND P6, PT, R9, R242, PT ;  /* 0x000000f20900720c */ /* 0x000fe40003fc6270 */
[----:B------:R-:W-:Y:S02]  /*ba90*/  FMNMX.FTZ R17, R188, R17, !PT ;  /* 0x00000011bc117209 */ /* 0x000fe40007810000 */
[----:B------:R-:W-:Y:S02]  /*baa0*/  FSEL R202, R20, -INF , !P2 ;  /* 0xff80000014ca7808 */ /* 0x000fe40005000000 */
[----:B------:R-:W-:Y:S02]  /*bab0*/  FSEL R200, R21, -INF , !P0 ;  /* 0xff80000015c87808 */ /* 0x000fe40004000000 */
[C---:B------:R-:W-:Y:S02]  /*bac0*/  ISETP.GE.AND P2, PT, R13.reuse, R244, PT ;  /* 0x000000f40d00720c */ /* 0x040fe40003f46270 */
[----:B------:R-:W-:Y:S02]  /*bad0*/  ISETP.GE.AND P0, PT, R13, R242, PT ;  /* 0x000000f20d00720c */ /* 0x000fe40003f06270 */
[----:B------:R-:W-:Y:S02]  /*bae0*/  FMNMX.FTZ R4, R11, R4, !PT ;  /* 0x000000040b047209 */ /* 0x000fe40007810000 */
[----:B------:R-:W-:Y:S02]  /*baf0*/  ISETP.GE.AND P1, PT, R165, R242, PT ;  /* 0x000000f2a500720c */ /* 0x000fe40003f26270 */
[-C--:B------:R-:W-:Y:S02]  /*bb00*/  ISETP.GE.OR P6, PT, R9, R238.reuse, !P6 ;  /* 0x000000ee0900720c */ /* 0x080fe400077c6670 */
[----:B------:R-:W-:Y:S02]  /*bb10*/  IADD3 R9, R3, 0x28, RZ ;  /* 0x0000002803097810 */ /* 0x000fe40007ffe0ff */
[----:B------:R-:W-:Y:S02]  /*bb20*/  FMNMX.FTZ R17, R192, R17, !PT ;  /* 0x00000011c0117209 */ /* 0x000fe40007810000 */
[C---:B------:R-:W-:Y:S02]  /*bb30*/  ISETP.GE.OR P2, PT, R13.reuse, R243, !P2 ;  /* 0x000000f30d00720c */ /* 0x040fe40005746670 */
[-C--:B------:R-:W-:Y:S02]  /*bb40*/  ISETP.GE.OR P0, PT, R13, R238.reuse, !P0 ;  /* 0x000000ee0d00720c */ /* 0x080fe40004706670 */
[----:B------:R-:W-:Y:S02]  /*bb50*/  IADD3 R13, R3, 0x31, RZ ;  /* 0x00000031030d7810 */ /* 0x000fe40007ffe0ff */
[----:B------:R-:W-:Y:S02]  /*bb60*/  ISETP.GE.OR P1, PT, R165, R238, !P1 ;  /* 0x000000eea500720c */ /* 0x000fe40004f26670 */
[----:B------:R-:W-:Y:S02]  /*bb70*/  FMNMX.FTZ R4, R191, R4, !PT ;  /* 0x00000004bf047209 */ /* 0x000fe40007810000 */
[----:B------:R-:W-:Y:S02]  /*bb80*/  FSEL R193, R18, -INF , !P4 ;  /* 0xff80000012c17808 */ /* 0x000fe40006000000 */
[-C--:B------:R-:W-:Y:S02]  /*bb90*/  ISETP.GE.AND P4, PT, R9, R244.reuse, PT ;  /* 0x000000f40900720c */ /* 0x080fe40003f86270 */
[----:B------:R-:W-:Y:S02]  /*bba0*/  FMNMX.FTZ R17, R190, R17, !PT ;  /* 0x00000011be117209 */ /* 0x000fe40007810000 */
[----:B------:R-:W-:Y:S02]  /*bbb0*/  FSEL R203, R19, -INF , !P1 ;  /* 0xff80000013cb7808 */ /* 0x000fe40004800000 */
[----:B------:R-:W-:Y:S02]  /*bbc0*/  FSEL R196, R25, -INF , !P2 ;  /* 0xff80000019c47808 */ /* 0x000fe40005000000 */
[----:B------:R-:W-:Y:S02]  /*bbd0*/  ISETP.GE.AND P2, PT, R13, R244, PT ;  /* 0x000000f40d00720c */ /* 0x000fe40003f46270 */
[----:B------:R-:W-:Y:S02]  /*bbe0*/  ISETP.GE.AND P1, PT, R9, R242, PT ;  /* 0x000000f20900720c */ /* 0x000fe40003f26270 */
[----:B------:R-:W-:Y:S02]  /*bbf0*/  FMNMX.FTZ R4, R235, R4, !PT ;  /* 0x00000004eb047209 */ /* 0x000fe40007810000 */
[----:B------:R-:W-:Y:S02]  /*bc00*/  ISETP.GE.OR P4, PT, R9, R243, !P4 ;  /* 0x000000f30900720c */ /* 0x000fe40006786670 */
[----:B------:R-:W-:Y:S02]  /*bc10*/  IADD3 R15, R3, 0x30, RZ ;  /* 0x00000030030f7810 */ /* 0x000fe40007ffe0ff */
        /* <DEDUP_REMOVED lines=11> */
[----:B------:R-:W-:Y:S02]  /*bcd0*/  FMNMX.FTZ R4, R203, R4, !PT ;  /* 0x00000004cb047209 */ /* 0x000fe40007810000 */
[----:B------:R-:W-:Y:S02]  /*bce0*/  ISETP.GE.AND P2, PT, R3, R244, PT ;  /* 0x000000f40300720c */ /* 0x000fe40003f46270 */
[----:B------:R-:W-:Y:S02]  /*bcf0*/  ISETP.GE.OR P4, PT, R15, R243, !P4 ;  /* 0x000000f30f00720c */ /* 0x000fe40006786670 */
        /* <DEDUP_REMOVED lines=9> */
[----:B------:R-:W-:Y:S02]  /*bd90*/  ISETP.GE.AND P2, PT, R15, R242, PT ;  /* 0x000000f20f00720c */ /* 0x000fe40003f46270 */
[----:B------:R-:W-:Y:S02]  /*bda0*/  FSEL R197, R26, -INF , !P1 ;  /* 0xff8000001ac57808 */ /* 0x000fe40004800000 */
[----:B------:R-:W-:Y:S02]  /*bdb0*/  FMNMX.FTZ R6, R199, R6, !PT ;  /* 0x00000006c7067209 */ /* 0x000fe40007810000 */
[----:B------:R-:W-:Y:S02]  /*bdc0*/  ISETP.GE.OR P4, PT, R9, R243, !P4 ;  /* 0x000000f30900720c */ /* 0x000fe40006786670 */
[----:B------:R-:W-:Y:S02]  /*bdd0*/  FMNMX.FTZ R17, R186, R17, !PT ;  /* 0x00000011ba117209 */ /* 0x000fe40007810000 */
[----:B------:R-:W-:Y:S02]  /*bde0*/  ISETP.GE.OR P1, PT, R15, R238, !P2 ;  /* 0x000000ee0f00720c */ /* 0x000fe40005726670 */
[----:B------:R-:W-:Y:S02]  /*bdf0*/  ISETP.GE.AND P2, PT, R13, R242, PT ;  /* 0x000000f20d00720c */ /* 0x000fe40003f46270 */
[----:B------:R-:W-:Y:S02]  /*be00*/  FSEL R195, R27, -INF , !P0 ;  /* 0xff8000001bc37808 */ /* 0x000fe40004000000 */
[----:B------:R-:W-:Y:S02]  /*be10*/  FMNMX.FTZ R6, R197, R6, !PT ;  /* 0x00000006c5067209 */ /* 0x000fe40007810000 */
[----:B------:R-:W-:Y:S02]  /*be20*/  FSEL R176, R32, -INF , !P4 ;  /* 0xff80000020b07808 */ /* 0x000fe40006000000 */
[----:B------:R-:W-:Y:S02]  /*be30*/  FMNMX.FTZ R17, R178, R17, !PT ;  /* 0x00000011b2117209 */ /* 0x000fe40007810000 */
[----:B------:R-:W-:Y:S02]  /*be40*/  ISETP.GE.OR P2, PT, R13, R238, !P2 ;  /* 0x000000ee0d00720c */ /* 0x000fe40005746670 */
[----:B------:R-:W-:Y:S02]  /*be50*/  FSEL R177, R30, -INF , !P1 ;  /* 0xff8000001eb17808 */ /* 0x000fe40004800000 */
[----:B------:R-:W-:Y:S02]  /*be60*/  ISETP.GE.AND P0, PT, R9, R242, PT ;  /* 0x000000f20900720c */ /* 0x000fe40003f06270 */
[----:B------:R-:W-:Y:S02]  /*be70*/  FMNMX.FTZ R6, R195, R6, !PT ;  /* 0x00000006c3067209 */ /* 0x000fe40007810000 */
[----:B------:R-:W-:Y:S02]  /*be80*/  FMNMX.FTZ R17, R176, R17, !PT ;  /* 0x00000011b0117209 */ /* 0x000fe40007810000 */
[----:B------:R-:W-:Y:S02]  /*be90*/  FSEL R175, R31, -INF , !P2 ;  /* 0xff8000001faf7808 */ /* 0x000fe40005000000 */
[----:B------:R-:W-:Y:S01]  /*bea0*/  ISETP.GE.OR P1, PT, R9, R238, !P0 ;  /* 0x000000ee0900720c */ /* 0x000fe20004726670 */
[----:B------:R-:W-:Y:S01]  /*beb0*/  LDSM.16.MT88.4 R28, [R221+0x10000] ;  /* 0x01000000dd1c783b */ /* 0x000fe20000004200 */
[----:B------:R-:W-:Y:S02]  /*bec0*/  FMNMX.FTZ R8, R177, R6, !PT ;  /* 0x00000006b1087209 */ /* 0x000fe40007810000 */
        /* <DEDUP_REMOVED lines=474> */
.L_x_7467:
[----:B------:R-:W1:Y:S01]  /*dc70*/  SHFL.BFLY PT, R0, R251, 0x2, 0x1f ;  /* 0x0c401f00fb007f89 */ /* 0x000e6200000e0000 */
[----:B------:R-:W-:Y:S01]  /*dc80*/  MOV R7, 0x3f800000 ;  /* 0x3f80000000077802 */ /* 0x000fe20000000f00 */
[----:B------:R-:W-:Y:S01]  /*dc90*/  BSSY B0, `(.L_x_7472) ;  /* 0x000014a000007945 */ /* 0x000fe20003800000 */
[----:B------:R-:W-:Y:S01]  /*dca0*/  MOV R6, 0x3f800000 ;  /* 0x3f80000000067802 */ /* 0x000fe20000000f00 */
[----:B------:R-:W2:Y:S04]  /*dcb0*/  SHFL.BFLY PT, R11, R250, 0x2, 0x1f ;  /* 0x0c401f00fa0b7f89 */ /* 0x000ea800000e0000 */
[----:B------:R-:W-:Y:S01]  /*dcc0*/  BAR.SYNC.DEFER_BLOCKING 0x0 ;  /* 0x0000000000007b1d */ /* 0x000fe20000010000 */
[----:B-1----:R-:W-:-:S05]  /*dcd0*/  FADD.FTZ R5, R0, R251 ;  /* 0x000000fb00057221 */ /* 0x002fca0000010000 */
[----:B------:R-:W1:Y:S01]  /*dce0*/  S2R R0, SR_TID.X ;  /* 0x0000000000007919 */ /* 0x000e620000002100 */
[----:B--2---:R-:W-:-:S03]  /*dcf0*/  FADD.FTZ R11, R11, R250 ;  /* 0x000000fa0b0b7221 */ /* 0x004fc60000010000 */
[----:B------:R-:W2:Y:S04]  /*dd00*/  SHFL.BFLY PT, R2, R5, 0x1, 0x1f ;  /* 0x0c201f0005027f89 */ /* 0x000ea800000e0000 */
[----:B------:R-:W3:Y:S01]  /*dd10*/  SHFL.BFLY PT, R4, R11, 0x1, 0x1f ;  /* 0x0c201f000b047f89 */ /* 0x000ee200000e0000 */
[----:B-1----:R-:W-:-:S04]  /*dd20*/  SHF.R.S32.HI R9, RZ, 0x1f, R0 ;  /* 0x0000001fff097819 */ /* 0x002fc80000011400 */
        /* <DEDUP_REMOVED lines=13> */
[----:B------:R-:W-:Y:S01]  /*de00*/  IADD3 R14, -R17, R0, RZ ;  /* 0x00000000110e7210 */ /* 0x000fe20007ffe1ff */
[----:B------:R-:W2:Y:S01]  /*de10*/  @P3 MUFU.RCP R6, R2 ;  /* 0x0000000200063308 */ /* 0x000ea20000001000 */
[----:B------:R-:W-:-:S02]  /*de20*/  LOP3.LUT R16, R5, 0x1, RZ, 0xc0, !PT ;  /* 0x0000000105107812 */ /* 0x000fc400078ec0ff */
[----:B------:R-:W-:Y:S02]  /*de30*/  SHF.L.U32 R19, R5, 0x6, RZ ;  /* 0x0000000605137819 */ /* 0x000fe400000006ff */
[----:B------:R-:W-:Y:S02]  /*de40*/  ISETP.NE.U32.AND P0, PT, R16, 0x1, PT ;  /* 0x000000011000780c */ /* 0x000fe40003f05070 */
[----:B------:R-:W-:Y:S01]  /*de50*/  LOP3.LUT R19, R19, 0x1c0, RZ, 0xc0, !PT ;  /* 0x000001c013137812 */ /* 0x000fe200078ec0ff */
[----:B------:R-:W3:Y:S01]  /*de60*/  @P4 MUFU.RCP R7, R4 ;  /* 0x0000000400074308 */ /* 0x000ee20000001000 */
[----:B------:R-:W-:Y:S02]  /*de70*/  R2P PR, R5, 0x6 ;  /* 0x0000000605007804 */ /* 0x000fe40000000000 */
[----:B------:R-:W-:Y:S01]  /*de80*/  LEA.HI R19, R19, R19, RZ, 0x1d ;  /* 0x0000001313137211 */ /* 0x000fe200078fe8ff */
[----:B--2---:R-:W-:-:S04]  /*de90*/  FMUL.FTZ R163, R6, R163 ;  /* 0x000000a306a37220 */ /* 0x004fc80000410000 */
[----:B------:R-:W2:Y:S01]  /*dea0*/  @P4 MUFU.LG2 R4, R4 ;  /* 0x0000000400044308 */ /* 0x000ea20000000c00 */
[C---:B------:R-:W-:Y:S02]  /*deb0*/  FMUL.FTZ R162, R6.reuse, R162 ;  /* 0x000000a206a27220 */ /* 0x040fe40000410000 */
[C---:B------:R-:W-:Y:S01]  /*dec0*/  FMUL.FTZ R159, R6.reuse, R159 ;  /* 0x0000009f069f7220 */ /* 0x040fe20000410000 */
[----:B-1----:R-:W-:Y:S01]  /*ded0*/  SHF.R.S32.HI R11, RZ, 0x1f, R10 ;  /* 0x0000001fff0b7819 */ /* 0x002fe2000001140a */
[----:B------:R-:W-:Y:S02]  /*dee0*/  FMUL.FTZ R158, R6, R158 ;  /* 0x0000009e069e7220 */ /* 0x000fe40000410000 */
[----:B---3--:R-:W-:Y:S01]  /*def0*/  FMUL.FTZ R160, R7, R160 ;  /* 0x000000a007a07220 */ /* 0x008fe20000410000 */
[-C--:B------:R-:W-:Y:S01]  /*df00*/  LEA.HI R13, R11, R10.reuse, RZ, 0x4 ;  /* 0x0000000a0b0d7211 */ /* 0x080fe200078f20ff */
[----:B------:R-:W-:Y:S01]  /*df10*/  FMUL.FTZ R161, R7, R161 ;  /* 0x000000a107a17220 */ /* 0x000fe20000410000 */
[----:B------:R-:W-:Y:S01]  /*df20*/  LEA.HI R11, R11, R10, RZ, 0x5 ;  /* 0x0000000a0b0b7211 */ /* 0x000fe200078f28ff */
[----:B------:R-:W-:Y:S01]  /*df30*/  FMUL.FTZ R156, R7, R156 ;  /* 0x0000009c079c7220 */ /* 0x000fe20000410000 */
[----:B------:R-:W-:Y:S01]  /*df40*/  LOP3.LUT R15, R13, 0xfffffff0, RZ, 0xc0, !PT ;  /* 0xfffffff00d0f7812 */ /* 0x000fe200078ec0ff */
[C---:B------:R-:W-:Y:S01]  /*df50*/  FMUL.FTZ R157, R7.reuse, R157 ;  /* 0x0000009d079d7220 */ /* 0x040fe20000410000 */
[----:B------:R-:W-:Y:S01]  /*df60*/  SHF.R.S32.HI R12, RZ, 0x4, R13 ;  /* 0x00000004ff0c7819 */ /* 0x000fe2000001140d */
[----:B------:R-:W-:Y:S01]  /*df70*/  FMUL.FTZ R152, R7, R152 ;  /* 0x0000009807987220 */ /* 0x000fe20000410000 */
[----:B------:R-:W-:Y:S01]  /*df80*/  IADD3 R8, -R15, R10, RZ ;  /* 0x0000000a0f087210 */ /* 0x000fe20007ffe1ff */
[----:B------:R-:W-:Y:S01]  /*df90*/  FMUL.FTZ R153, R7, R153 ;  /* 0x0000009907997220 */ /* 0x000fe20000410000 */
[----:B------:R-:W-:Y:S01]  /*dfa0*/  SHF.L.U32 R15, R12, 0x6, RZ ;  /* 0x000000060c0f7819 */ /* 0x000fe200000006ff */
[----:B------:R-:W-:Y:S01]  /*dfb0*/  FMUL.FTZ R155, R6, R155 ;  /* 0x0000009b069b7220 */ /* 0x000fe20000410000 */
[----:B------:R-:W-:Y:S01]  /*dfc0*/  LEA.HI R17, R8, R8, RZ, 0x1 ;  /* 0x0000000808117211 */ /* 0x000fe200078f08ff */
[C---:B------:R-:W-:Y:S01]  /*dfd0*/  FMUL.FTZ R154, R6.reuse, R154 ;  /* 0x0000009a069a7220 */ /* 0x040fe20000410000 */
[----:B------:R-:W-:Y:S01]  /*dfe0*/  LOP3.LUT R15, R15, 0x1c0, RZ, 0xc0, !PT ;  /* 0x000001c00f0f7812 */ /* 0x000fe200078ec0ff */
[----:B------:R-:W-:Y:S01]  /*dff0*/  FMUL.FTZ R148, R7, R148 ;  /* 0x0000009407947220 */ /* 0x000fe20000410000 */
[----:B------:R-:W-:Y:S01]  /*e000*/  SHF.L.U32 R16, R17, 0x2, RZ ;  /* 0x0000000211107819 */ /* 0x000fe200000006ff */
[----:B------:R-:W-:Y:S01]  /*e010*/  FMUL.FTZ R149, R7, R149 ;  /* 0x0000009507957220 */ /* 0x000fe20000410000 */
[----:B------:R-:W-:Y:S01]  /*e020*/  SHF.R.S32.HI R13, RZ, 0x5, R9 ;  /* 0x00000005ff0d7819 */ /* 0x000fe20000011409 */
[C---:B------:R-:W-:Y:S01]  /*e030*/  FMUL.FTZ R151, R6.reuse, R151 ;  /* 0x0000009706977220 */ /* 0x040fe20000410000 */
[----:B------:R-:W-:Y:S01]  /*e040*/  LOP3.LUT R16, R15, 0x38, R16, 0xf8, !PT ;  /* 0x000000380f107812 */ /* 0x000fe200078ef810 */
[C---:B------:R-:W-:Y:S01]  /*e050*/  FMUL.FTZ R150, R6.reuse, R150 ;  /* 0x0000009606967220 */ /* 0x040fe20000410000 */
[----:B------:R-:W-:Y:S01]  /*e060*/  LEA R14, R13, R14, 0x9 ;  /* 0x0000000e0d0e7211 */ /* 0x000fe200078e48ff */
[C---:B------:R-:W-:Y:S01]  /*e070*/  FMUL.FTZ R144, R7.reuse, R144 ;  /* 0x0000009007907220 */ /* 0x040fe20000410000 */
[----:B------:R-:W-:Y:S01]  /*e080*/  SHF.R.U32.HI R15, RZ, 0x3, R15 ;  /* 0x00000003ff0f7819 */ /* 0x000fe2000001160f */
[----:B------:R-:W-:Y:S01]  /*e090*/  FMUL.FTZ R145, R7, R145 ;  /* 0x0000009107917220 */ /* 0x000fe20000410000 */
[----:B------:R-:W-:Y:S01]  /*e0a0*/  LOP3.LUT R17, R17, 0xffffffe, RZ, 0xc0, !PT ;  /* 0x0ffffffe11117812 */ /* 0x000fe200078ec0ff */
[----:B------:R-:W-:Y:S01]  /*e0b0*/  FMUL.FTZ R147, R6, R147 ;  /* 0x0000009306937220 */ /* 0x000fe20000410000 */
[----:B------:R-:W-:Y:S01]  /*e0c0*/  LEA R14, R14, R19, 0x1 ;  /* 0x000000130e0e7211 */ /* 0x000fe200078e08ff */
[----:B------:R-:W-:Y:S01]  /*e0d0*/  FMUL.FTZ R146, R6, R146 ;  /* 0x0000009206927220 */ /* 0x000fe20000410000 */
[----:B------:R-:W-:Y:S01]  /*e0e0*/  LOP3.LUT R15, R16, R15, RZ, 0x3c, !PT ;  /* 0x0000000f100f7212 */ /* 0x000fe200078e3cff */
[C---:B------:R-:W-:Y:S01]  /*e0f0*/  FMUL.FTZ R140, R7.reuse, R140 ;  /* 0x0000008c078c7220 */ /* 0x040fe20000410000 */
[----:B------:R-:W-:Y:S01]  /*e100*/  IADD3 R16, R8, -R17, RZ ;  /* 0x8000001108107210 */ /* 0x000fe20007ffe0ff */
[C---:B------:R-:W-:Y:S01]  /*e110*/  FMUL.FTZ R141, R7.reuse, R141 ;  /* 0x0000008d078d7220 */ /* 0x040fe20000410000 */
[----:B------:R-:W-:Y:S01]  /*e120*/  STS.64 [R14.X4], R160 ;  /* 0x000000a00e007388 */ /* 0x000fe20000004a00 */
[----:B------:R-:W-:Y:S01]  /*e130*/  FMUL.FTZ R143, R6, R143 ;  /* 0x0000008f068f7220 */ /* 0x000fe20000410000 */
[----:B------:R-:W-:Y:S01]  /*e140*/  LEA R5, R16, R15, 0x2 ;  /* 0x0000000f10057211 */ /* 0x000fe200078e10ff */
[C---:B------:R-:W-:Y:S01]  /*e150*/  FMUL.FTZ R142, R6.reuse, R142 ;  /* 0x0000008e068e7220 */ /* 0x040fe20000410000 */
[----:B------:R-:W-:Y:S01]  /*e160*/  MOV R15, 0x80 ;  /* 0x00000080000f7802 */ /* 0x000fe20000000f00 */
[C---:B------:R-:W-:Y:S01]  /*e170*/  FMUL.FTZ R136, R7.reuse, R136 ;  /* 0x0000008807887220 */ /* 0x040fe20000410000 */
[----:B------:R-:W-:Y:S01]  /*e180*/  STS.64 [R14.X4+0x800], R162 ;  /* 0x000800a20e007388 */ /* 0x000fe20000004a00 */
[----:B------:R-:W-:Y:S01]  /*e190*/  FMUL.FTZ R137, R7, R137 ;  /* 0x0000008907897220 */ /* 0x000fe20000410000 */
[----:B------:R-:W-:Y:S01]  /*e1a0*/  SEL R15, R15, 0xffffff80, !P2 ;  /* 0xffffff800f0f7807 */ /* 0x000fe20005000000 */
[C---:B------:R-:W-:Y:S01]  /*e1b0*/  FMUL.FTZ R139, R6.reuse, R139 ;  /* 0x0000008b068b7220 */ /* 0x040fe20000410000 */
[----:B------:R-:W-:Y:S01]  /*e1c0*/  LOP3.LUT R9, R9, 0xffffffe0, RZ, 0xc0, !PT ;  /* 0xffffffe009097812 */ /* 0x000fe200078ec0ff */
        /* <DEDUP_REMOVED lines=8> */
[----:B------:R-:W-:-:S02]  /*e250*/  FMUL.FTZ R134, R6, R134 ;  /* 0x0000008606867220 */ /* 0x000fc40000410000 */
[C---:B------:R-:W-:Y:S01]  /*e260*/  FMUL.FTZ R36, R7.reuse, R36 ;  /* 0x0000002407247220 */ /* 0x040fe20000410000 */
[----:B------:R-:W-:Y:S01]  /*e270*/  SHF.R.S32.HI R0, RZ, 0x1f, R11 ;  /* 0x0000001fff007819 */ /* 0x000fe2000001140b */
[C---:B------:R-:W-:Y:S02]  /*e280*/  FMUL.FTZ R37, R7.reuse, R37 ;  /* 0x0000002507257220 */ /* 0x040fe40000410000 */
[----:B------:R-:W-:Y:S01]  /*e290*/  FMUL.FTZ R39, R6, R39 ;  /* 0x0000002706277220 */ /* 0x000fe20000410000 */
[----:B------:R-:W-:Y:S01]  /*e2a0*/  LEA.HI R0, R0, R11, RZ, 0x2 ;  /* 0x0000000b00007211 */ /* 0x000fe200078f10ff */
        /* <DEDUP_REMOVED lines=90> */
[----:B------:R-:W-:Y:S01]  /*e850*/  FMUL.FTZ R129, R7, R129 ;  /* 0x0000008107817220 */ /* 0x000fe20000410000 */
[----:B------:R-:W-:Y:S01]  /*e860*/  MOV R7, 0x40 ;  /* 0x0000004000077802 */ /* 0x000fe20000000f00 */
[C---:B------:R-:W-:Y:S02]  /*e870*/  FMUL.FTZ R131, R6.reuse, R131 ;  /* 0x0000008306837220 */ /* 0x040fe40000410000 */
[----:B------:R-:W-:Y:S01]  /*e880*/  FMUL.FTZ R130, R6, R130 ;  /* 0x0000008206827220 */ /* 0x000fe20000410000 */
[----:B------:R-:W-:Y:S01]  /*e890*/  SHF.L.U32 R6, R14, 0x2, RZ ;  /* 0x000000020e067819 */ /* 0x000fe200000006ff */
[----:B--2---:R-:W-:Y:S01]  /*e8a0*/  @P4 FMUL.FTZ R11, R4, 0.69314718246459960938 ;  /* 0x3f317218040b4820 */ /* 0x004fe20000410000 */
[----:B------:R-:W-:Y:S01]  /*e8b0*/  SEL R7, R7, 0xffffffc0, !P1 ;  /* 0xffffffc007077807 */ /* 0x000fe20004800000 */
[----:B-1----:R-:W-:Y:S01]  /*e8c0*/  @P3 FMUL.FTZ R2, R2, 0.69314718246459960938 ;  /* 0x3f31721802023820 */ /* 0x002fe20000410000 */
[----:B------:R-:W-:-:S02]  /*e8d0*/  IADD3 R17, R6, -0x20, RZ ;  /* 0xffffffe006117810 */ /* 0x000fc40007ffe0ff */
[C---:B------:R-:W-:Y:S02]  /*e8e0*/  @P0 IADD3 R17, R6.reuse, 0x20, RZ ;  /* 0x0000002006110810 */ /* 0x040fe40007ffe0ff */
[C---:B------:R-:W-:Y:S02]  /*e8f0*/  IADD3 R16, R6.reuse, R7, RZ ;  /* 0x0000000706107210 */ /* 0x040fe40007ffe0ff */
[----:B------:R-:W-:Y:S01]  /*e900*/  IADD3 R18, R7, R17, RZ ;  /* 0x0000001107127210 */ /* 0x000fe20007ffe0ff */
[----:B------:R-:W-:Y:S01]  /*e910*/  STS.64 [R17], R156 ;  /* 0x0000009c11007388 */ /* 0x000fe20000000a00 */
[----:B------:R-:W-:Y:S02]  /*e920*/  IADD3 R19, R6, R15, RZ ;  /* 0x0000000f06137210 */ /* 0x000fe40007ffe0ff */
[----:B------:R-:W-:Y:S01]  /*e930*/  IADD3 R20, R15, R17, RZ ;  /* 0x000000110f147210 */ /* 0x000fe20007ffe0ff */
[----:B------:R-:W-:Y:S01]  /*e940*/  STS.64 [R17+0x800], R158 ;  /* 0x0008009e11007388 */ /* 0x000fe20000000a00 */
[----:B------:R-:W-:-:S02]  /*e950*/  IADD3 R21, R16, R15, RZ ;  /* 0x0000000f10157210 */ /* 0x000fc40007ffe0ff */
[----:B------:R-:W-:Y:S01]  /*e960*/  IADD3 R15, R18, R15, RZ ;  /* 0x0000000f120f7210 */ /* 0x000fe20007ffe0ff */
[----:B------:R-:W-:Y:S01]  /*e970*/  STS.64 [R16], R152 ;  /* 0x0000009810007388 */ /* 0x000fe20000000a00 */
[----:B------:R-:W-:Y:S02]  /*e980*/  LOP3.LUT P0, RZ, R9, 0x3, RZ, 0xc0, !PT ;  /* 0x0000000309ff7812 */ /* 0x000fe4000780c0ff */
[----:B------:R-:W-:Y:S01]  /*e990*/  MOV R9, 0xff800000 ;  /* 0xff80000000097802 */ /* 0x000fe20000000f00 */
[----:B------:R-:W-:Y:S01]  /*e9a0*/  STS.64 [R16+0x800], R154 ;  /* 0x0008009a10007388 */ /* 0x000fe20000000a00 */
[----:B------:R-:W-:-:S03]  /*e9b0*/  @P3 FFMA.FTZ R9, R3, c[0x0][0x238], R2 ;  /* 0x00008e0003093a23 */ /* 0x000fc60000010002 */
        /* <DEDUP_REMOVED lines=43> */
[----:B------:R1:W-:Y:S04]  /*ec70*/  STS.64 [R14.X4+0xc800], R102 ;  /* 0x00c800660e007388 */ /* 0x0003e80000004a00 */
[----:B------:R-:W2:Y:S04]  /*ec80*/  S2R R6, SR_CTAID.Z ;  /* 0x0000000000067919 */ /* 0x000ea80000002700 */
[----:B------:R-:W3:Y:S04]  /*ec90*/  S2R R7, SR_CTAID.Y ;  /* 0x0000000000077919 */ /* 0x000ee80000002600 */
[----:B------:R-:W-:Y:S04]  /*eca0*/  STS.64 [R17+0xc000], R104 ;  /* 0x00c0006811007388 */ /* 0x000fe80000000a00 */
[----:B------:R-:W-:Y:S04]  /*ecb0*/  STS.64 [R17+0xc800], R106 ;  /* 0x00c8006a11007388 */ /* 0x000fe80000000a00 */
[----:B------:R-:W-:Y:S04]  /*ecc0*/  STS.64 [R16+0xc000], R108 ;  /* 0x00c0006c10007388 */ /* 0x000fe80000000a00 */
[----:B------:R-:W-:Y:S04]  /*ecd0*/  STS.64 [R16+0xc800], R110 ;  /* 0x00c8006e10007388 */ /* 0x000fe80000000a00 */
[----:B------:R-:W-:Y:S04]  /*ece0*/  STS.64 [R18+0xc000], R112 ;  /* 0x00c0007012007388 */ /* 0x000fe80000000a00 */
[----:B------:R-:W-:Y:S01]  /*ecf0*/  STS.64 [R18+0xc800], R114 ;  /* 0x00c8007212007388 */ /* 0x000fe20000000a00 */
[----:B---3--:R-:W-:-:S03]  /*ed00*/  IMAD R7, R7, c[0x0][0x210], R236 ;  /* 0x0000840007077a24 */ /* 0x008fc600078e02ec */
[----:B------:R-:W-:Y:S04]  /*ed10*/  STS.64 [R19+0xc000], R116 ;  /* 0x00c0007413007388 */ /* 0x000fe80000000a00 */
[----:B------:R-:W-:Y:S04]  /*ed20*/  STS.64 [R19+0xc800], R118 ;  /* 0x00c8007613007388 */ /* 0x000fe80000000a00 */
[----:B------:R-:W-:Y:S04]  /*ed30*/  STS.64 [R20+0xc000], R120 ;  /* 0x00c0007814007388 */ /* 0x000fe80000000a00 */
[----:B------:R-:W-:Y:S04]  /*ed40*/  STS.64 [R20+0xc800], R122 ;  /* 0x00c8007a14007388 */ /* 0x000fe80000000a00 */
[----:B-1----:R-:W1:Y:S04]  /*ed50*/  S2R R14, SR_CTAID.X ;  /* 0x00000000000e7919 */ /* 0x002e680000002500 */
[----:B------:R-:W-:Y:S04]  /*ed60*/  STS.64 [R21+0xc000], R124 ;  /* 0x00c0007c15007388 */ /* 0x000fe80000000a00 */
[----:B------:R-:W-:Y:S04]  /*ed70*/  STS.64 [R21+0xc800], R126 ;  /* 0x00c8007e15007388 */ /* 0x000fe80000000a00 */
[----:B------:R3:W-:Y:S04]  /*ed80*/  STS.64 [R15+0xc000], R128 ;  /* 0x00c000800f007388 */ /* 0x0007e80000000a00 */
[----:B------:R4:W-:Y:S04]  /*ed90*/  STS.64 [R15+0xc800], R130 ;  /* 0x00c800820f007388 */ /* 0x0009e80000000a00 */
[----:B------:R-:W-:Y:S01]  /*eda0*/  BAR.SYNC.DEFER_BLOCKING 0x0 ;  /* 0x0000000000007b1d */ /* 0x000fe20000010000 */
[----:B---3--:R-:W-:-:S02]  /*edb0*/  SHF.R.S32.HI R128, RZ, 0x1f, R13 ;  /* 0x0000001fff807819 */ /* 0x008fc4000001140d */
[----:B----4-:R-:W-:-:S03]  /*edc0*/  IADD3 R15, -R236, RZ, RZ ;  /* 0x000000ffec0f7210 */ /* 0x010fc60007ffe1ff */
[----:B------:R-:W3:Y:S01]  /*edd0*/  LDS.128 R144, [R5.X4] ;  /* 0x0000000005907984 */ /* 0x000ee20000004c00 */
[----:B------:R-:W-:Y:S01]  /*ede0*/  LEA.HI R128, R128, R13, RZ, 0x2 ;  /* 0x0000000d80807211 */ /* 0x000fe200078f10ff */
[----:B--2---:R-:W-:-:S03]  /*edf0*/  IMAD R6, R15, c[0x0][0x1c0], R6 ;  /* 0x000070000f067a24 */ /* 0x004fc600078e0206 */
[----:B------:R-:W-:Y:S01]  /*ee00*/  LOP3.LUT R128, R128, 0xffffffc, RZ, 0xc0, !PT ;  /* 0x0ffffffc80807812 */ /* 0x000fe200078ec0ff */
[----:B------:R-:W2:Y:S01]  /*ee10*/  LDS.128 R140, [R5.X4+0x800] ;  /* 0x00080000058c7984 */ /* 0x000ea20000004c00 */
[----:B------:R-:W-:Y:S02]  /*ee20*/  IMAD R6, R7, c[0x0][0x1c0], R6 ;  /* 0x0000700007067a24 */ /* 0x000fe400078e0206 */
[----:B------:R-:W-:Y:S01]  /*ee30*/  IADD3 R128, R13, -R128, RZ ;  /* 0x800000800d807210 */ /* 0x000fe20007ffe0ff */
[----:B------:R-:W4:Y:S01]  /*ee40*/  LDS.128 R136, [R5.X4+0x1000] ;  /* 0x0010000005887984 */ /* 0x000f220000004c00 */
[----:B-1----:R-:W-:Y:S02]  /*ee50*/  SHF.L.U32 R7, R14, 0x6, RZ ;  /* 0x000000060e077819 */ /* 0x002fe400000006ff */
[----:B------:R-:W-:Y:S01]  /*ee60*/  SHF.R.S32.HI R13, RZ, 0x2, R0 ;  /* 0x00000002ff0d7819 */ /* 0x000fe20000011400 */
[----:B------:R-:W1:Y:S02]  /*ee70*/  LDS.128 R132, [R5.X4+0x1800] ;  /* 0x0018000005847984 */ /* 0x000e640000004c00 */
[----:B------:R-:W-:Y:S01]  /*ee80*/  IMAD R6, R6, c[0x0][0x214], R7 ;  /* 0x0000850006067a24 */ /* 0x000fe200078e0207 */
[----:B------:R-:W-:Y:S01]  /*ee90*/  LEA R13, R128, R13, 0x4 ;  /* 0x0000000d800d7211 */ /* 0x000fe200078e20ff */
        /* <DEDUP_REMOVED lines=33> */
[----:B------:R-:W-:Y:S02]  /*f0b0*/  IADD3 R0, P0, R6, R13, RZ ;  /* 0x0000000d06007210 */ /* 0x000fe40007f1e0ff */
[-C--:B------:R-:W-:Y:S02]  /*f0c0*/  ISETP.GE.AND P2, PT, R13, R231.reuse, PT ;  /* 0x000000e70d00720c */ /* 0x080fe40003f46270 */
[----:B------:R-:W-:Y:S02]  /*f0d0*/  ISETP.GE.AND P1, PT, R2, R231, PT ;  /* 0x000000e70200720c */ /* 0x000fe40003f26270 */
[----:B------:R-:W-:Y:S02]  /*f0e0*/  LEA.HI.X.SX32 R3, R6, R3, 0x1, P0 ;  /* 0x0000000306037211 */ /* 0x000fe400000f0eff */
[----:B------:R-:W-:-:S04]  /*f0f0*/  LEA R2, P0, R0, c[0x0][0x208], 0x2 ;  /* 0x0000820000027a11 */ /* 0x000fc800078010ff */
[----:B------:R-:W-:-:S05]  /*f100*/  LEA.HI.X R3, R0, c[0x0][0x20c], R3, 0x2, P0 ;  /* 0x0000830000037a11 */ /* 0x000fca00000f1403 */
[----:B------:R2:W-:Y:S04]  /*f110*/  @!P2 STG.E [R2.64], R5 ;  /* 0x000000050200a986 */ /* 0x0005e8000c10190a */
[----:B------:R2:W-:Y:S02]  /*f120*/  @!P1 STG.E [R2.64+0x20], R9 ;  /* 0x0000200902009986 */ /* 0x0005e4000c10190a */
.L_x_7473:
[----:B--234-:R-:W-:Y:S05]  /*f130*/  BSYNC B0 ;  /* 0x0000000000007941 */ /* 0x01cfea0003800000 */
.L_x_7472:
[----:B------:R-:W-:Y:S01]  /*f140*/  IMAD.SHL.U32 R4, R8, 0x4, RZ ;  /* 0x0000000408047824 */ /* 0x000fe200078e00ff */
[----:B------:R-:W-:Y:S01]  /*f150*/  IADD3 R0, R12, 0x10, RZ ;  /* 0x000000100c007810 */ /* 0x000fe20007ffe0ff */
[----:B------:R-:W-:Y:S01]  /*f160*/  IMAD R6, R6, c[0x0][0x22c], RZ ;  /* 0x00008b0006067a24 */ /* 0x000fe200078e02ff */
[----:B------:R-:W-:Y:S02]  /*f170*/  IADD3 R2, R12, 0x8, RZ ;  /* 0x000000080c027810 */ /* 0x000fe40007ffe0ff */
[----:B------:R-:W-:Y:S02]  /*f180*/  SHF.R.S32.HI R5, RZ, 0x1f, R4 ;  /* 0x0000001fff057819 */ /* 0x000fe40000011404 */
[----:B------:R-:W-:-:S02]  /*f190*/  ISETP.GE.AND P4, PT, R0, R231, PT ;  /* 0x000000e70000720c */ /* 0x000fc40003f86270 */
[C---:B------:R-:W-:Y:S01]  /*f1a0*/  IADD3 R0, R12.reuse, 0x30, RZ ;  /* 0x000000300c007810 */ /* 0x040fe20007ffe0ff */
[----:B------:R-:W-:Y:S01]  /*f1b0*/  IMAD.WIDE R4, R12, 0x100, R4 ;  /* 0x000001000c047825 */ /* 0x000fe200078e0204 */
[-C--:B------:R-:W-:Y:S02]  /*f1c0*/  ISETP.GE.AND P5, PT, R2, R231.reuse, PT ;  /* 0x000000e70200720c */ /* 0x080fe40003fa6270 */
[----:B------:R-:W-:Y:S02]  /*f1d0*/  ISETP.GE.AND P6, PT, R12, R231, PT ;  /* 0x000000e70c00720c */ /* 0x000fe40003fc6270 */
[----:B------:R-:W-:Y:S02]  /*f1e0*/  IADD3 R3, P0, R6, R4, RZ ;  /* 0x0000000406037210 */ /* 0x000fe40007f1e0ff */
        /* <DEDUP_REMOVED lines=47> */
.L_x_7474:
        /* <DEDUP_REMOVED lines=10> */
.L_x_8820:


//--------------------- .text._ZN5flash24flash_fwd_splitkv_kernelI23Flash_fwd_kernel_traitsILi256ELi64ELi64ELi4ELb0ELb0EN7cutlass6half_tE19Flash_kernel_traitsILi256ELi64ELi64ELi4ES3_EELb0ELb1ELb0ELb0ELb1ELb1ELb1ELb0EEEvNS_16Flash_fwd_paramsE --------------------------
	.section	.text._ZN5flash24flash_fwd_splitkv_kernelI23Flash_fwd_kernel_traitsILi256ELi64ELi64ELi4ELb0ELb0EN7cutlass6half_tE19Flash_kernel_traitsILi256ELi64ELi64ELi4ES3_EELb0ELb1ELb0ELb0ELb1ELb1ELb1ELb0EEEvNS_16Flash_fwd_paramsE,"ax",@progbits
	.sectioninfo	@"SHI_REGISTERS=255"
	.align	128
        .global         _ZN5flash24flash_fwd_splitkv_kernelI23Flash_fwd_kernel_traitsILi256ELi64ELi64ELi4ELb0ELb0EN7cutlass6half_tE19Flash_kernel_traitsILi256ELi64ELi64ELi4ES3_EELb0ELb1ELb0ELb0ELb1ELb1ELb1ELb0EEEvNS_16Flash_fwd_paramsE
        .type           _ZN5flash24flash_fwd_splitkv_kernelI23Flash_fwd_kernel_traitsILi256ELi64ELi64ELi4ELb0ELb0EN7cutlass6half_tE19Flash_kernel_traitsILi256ELi64ELi64ELi4ES3_EELb0ELb1ELb0ELb0ELb1ELb1ELb1ELb0EEEvNS_16Flash_fwd_paramsE,@function
        .size           _ZN5flash24flash_fwd_splitkv_kernelI23Flash_fwd_kernel_traitsILi256ELi64ELi64ELi4ELb0ELb0EN7cutlass6half_tE19Flash_kernel_traitsILi256ELi64ELi64ELi4ES3_EELb0ELb1ELb0ELb0ELb1ELb1ELb1ELb0EEEvNS_16Flash_fwd_paramsE,(.L_x_8821 - _ZN5flash24flash_fwd_splitkv_kernelI23Flash_fwd_kernel_traitsILi256ELi64ELi64ELi4ELb0ELb0EN7cutlass6half_tE19Flash_kernel_traitsILi256ELi64ELi64ELi4ES3_EELb0ELb1ELb0ELb0ELb1ELb1ELb1ELb0EEEvNS_16Flash_fwd_paramsE)
        .other          _ZN5flash24flash_fwd_splitkv_kernelI23Flash_fwd_kernel_traitsILi256ELi64ELi64ELi4ELb0ELb0EN7cutlass6half_tE19Flash_kernel_traitsILi256ELi64ELi64ELi4ES3_EELb0ELb1ELb0ELb0ELb1ELb1ELb1ELb0EEEvNS_16Flash_fwd_paramsE,@"STO_CUDA_ENTRY STV_DEFAULT"
_ZN5flash24flash_fwd_splitkv_kernelI23Flash_fwd_kernel_traitsILi256ELi64ELi64ELi4ELb0ELb0EN7cutlass6half_tE19Flash_kernel_traitsILi256ELi64ELi64ELi4ES3_EELb0ELb1ELb0ELb0ELb1ELb1ELb1ELb0EEEvNS_16Flash_fwd_paramsE:
.text._ZN5flash24flash_fwd_splitkv_kernelI23Flash_fwd_kernel_traitsILi256ELi64ELi64ELi4ELb0ELb0EN7cutlass6half_tE19Flash_kernel_traitsILi256ELi64ELi64ELi4ES3_EELb0ELb1ELb0ELb0ELb1ELb1ELb1ELb0EEEvNS_16Flash_fwd_paramsE:
[----:B------:R-:W-:Y:S02]  /*0000*/  MOV R1, c[0x0][0x28] ;  /* 0x00000a0000017a02 */ /* 0x000fe40000000f00 */
[----:B------:R-:W1:Y:S01]  /*0010*/  I2F.U32.RP R6, c[0x0][0x1c0] ;  /* 0x0000700000067b06 */ /* 0x000e620000209000 */
[----:B------:R-:W2:Y:S01]  /*0020*/  S2R R0, SR_CTAID.Z ;  /* 0x0000000000007919 */ /* 0x000ea20000002700 */
[----:B------:R-:W-:Y:S01]  /*0030*/  ISETP.NE.U32.AND P1, PT, RZ, c[0x0][0x1c0], PT ;  /* 0x00007000ff007a0c */ /* 0x000fe20003f25070 */
[----:B------:R-:W-:Y:S01]  /*0040*/  IMAD.MOV.U32 R13, RZ, RZ, -0x1 ;  /* 0xffffffffff0d7424 */ /* 0x000fe200078e00ff */
[----:B------:R-:W-:-:S04]  /*0050*/  ULDC.64 UR10, c[0x0][0x118] ;  /* 0x00004600000a7ab9 */ /* 0x000fc80000000a00 */
[----:B-1----:R-:W1:Y:S02]  /*0060*/  MUFU.RCP R4, R6 ;  /* 0x0000000600047308 */ /* 0x002e640000001000 */
[----:B-1----:R-:W-:-:S06]  /*0070*/  IADD3 R4, R4, 0xffffffe, RZ ;  /* 0x0ffffffe04047810 */ /* 0x002fcc0007ffe0ff */
[----:B------:R-:W1:Y:S02]  /*0080*/  F2I.FTZ.U32.TRUNC.NTZ R3, R4 ;  /* 0x0000000400037305 */ /* 0x000e64000021f000 */
[----:B-1----:R-:W-:-:S04]  /*0090*/  IMAD.MOV R2, RZ, RZ, -R3 ;  /* 0x000000ffff027224 */ /* 0x002fc800078e0a03 */
[----:B------:R-:W-:Y:S02]  /*00a0*/  IMAD R5, R2, c[0x0][0x1c0], RZ ;  /* 0x0000700002057a24 */ /* 0x000fe400078e02ff */
[----:B------:R-:W-:-:S04]  /*00b0*/  IMAD.MOV.U32 R2, RZ, RZ, RZ ;  /* 0x000000ffff027224 */ /* 0x000fc800078e00ff */
[----:B------:R-:W-:Y:S02]  /*00c0*/  IMAD.HI.U32 R5, R3, R5, R2 ;  /* 0x0000000503057227 */ /* 0x000fe400078e0002 */
[----:B------:R-:W1:Y:S04]  /*00d0*/  LDC.U8 R2, c[0x0][0x312] ;  /* 0x0000c480ff027b82 */ /* 0x000e680000000000 */
[----:B--2---:R-:W-:-:S04]  /*00e0*/  IMAD.HI.U32 R236, R5, R0, RZ ;  /* 0x0000000005ec7227 */ /* 0x004fc800078e00ff */
[----:B------:R-:W-:-:S04]  /*00f0*/  IMAD.MOV R3, RZ, RZ, -R236 ;  /* 0x000000ffff037224 */ /* 0x000fc800078e0aec */
[----:B------:R-:W-:-:S05]  /*0100*/  IMAD R3, R3, c[0x0][0x1c0], R0 ;  /* 0x0000700003037a24 */ /* 0x000fca00078e0200 */
[----:B------:R-:W-:Y:S02]  /*0110*/  ISETP.GE.U32.AND P2, PT, R3, c[0x0][0x1c0], PT ;  /* 0x0000700003007a0c */ /* 0x000fe40003f46070 */
[----:B-1----:R-:W-:-:S11]  /*0120*/  ISETP.NE.AND P3, PT, R2, RZ, PT ;  /* 0x000000ff0200720c */ /* 0x002fd60003f65270 */
        /* <DEDUP_REMOVED lines=35> */
.L_x_7475:
[----:B-1-34-:R-:W-:Y:S02]  /*0360*/  MOV R0, c[0x0][0x218] ;  /* 0x0000860000007a02 */ /* 0x01afe40000000f00 */
.L_x_7476:
        /* <DEDUP_REMOVED lines=17> */
[----:B------:R-:W-:Y:S02]  /*0480*/  LEA.HI R8, R8, R15, RZ, 0x6 ;  /* 0x0000000f08087211 */ /* 0x000fe400078f30ff */
[----:B------:R-:W-:Y:S02]  /*0490*/  IADD3 R15, R6, 0x3f, RZ ;  /* 0x0000003f060f7810 */ /* 0x000fe40007ffe0ff */
[----:B------:R-:W-:Y:S01]  /*04a0*/  LEA.HI.SX32 R8, R8, c[0x0][0x10], 0x1a ;  /* 0x0000040008087a11 */ /* 0x000fe200078fd2ff */
[----:B-1----:R-:W1:Y:S03]  /*04b0*/  MUFU.RCP R10, R0 ;  /* 0x00000000000a7308 */ /* 0x002e660000001000 */
[----:B------:R-:W-:Y:S02]  /*04c0*/  IADD3 R8, R8, -0x1, RZ ;  /* 0xffffffff08087810 */ /* 0x000fe40007ffe0ff */
[----:B-1----:R-:W-:-:S02]  /*04d0*/  IADD3 R10, R10, 0xffffffe, RZ ;  /* 0x0ffffffe0a0a7810 */ /* 0x002fc40007ffe0ff */
[----:B------:R-:W-:Y:S02]  /*04e0*/  IABS R0, R8 ;  /* 0x0000000800007213 */ /* 0x000fe40000000000 */
[----:B------:R-:W1:Y:S01]  /*04f0*/  F2I.FTZ.U32.TRUNC.NTZ R11, R10 ;  /* 0x0000000a000b7305 */ /* 0x000e62000021f000 */
[----:B------:R-:W-:-:S04]  /*0500*/  LOP3.LUT R8, R8, c[0x0][0x10], RZ, 0x3c, !PT ;  /* 0x0000040008087a12 */ /* 0x000fc800078e3cff */
[----:B------:R-:W-:Y:S01]  /*0510*/  ISETP.GE.AND P0, PT, R8, RZ, PT ;  /* 0x000000ff0800720c */ /* 0x000fe20003f06270 */
[----:B-1----:R-:W-:Y:S02]  /*0520*/  IMAD.MOV R4, RZ, RZ, -R11 ;  /* 0x000000ffff047224 */ /* 0x002fe400078e0a0b */
[----:B------:R-:W-:Y:S02]  /*0530*/  IMAD.MOV.U32 R10, RZ, RZ, RZ ;  /* 0x000000ffff0a7224 */ /* 0x000fe400078e00ff */
[----:B------:R-:W-:-:S04]  /*0540*/  IMAD R4, R4, R7, RZ ;  /* 0x0000000704047224 */ /* 0x000fc800078e02ff */
[----:B------:R-:W-:-:S04]  /*0550*/  IMAD.HI.U32 R11, R11, R4, R10 ;  /* 0x000000040b0b7227 */ /* 0x000fc800078e000a */
[----:B------:R-:W-:-:S04]  /*0560*/  IMAD.MOV.U32 R4, RZ, RZ, R0 ;  /* 0x000000ffff047224 */ /* 0x000fc800078e0000 */
[----:B------:R-:W-:Y:S01]  /*0570*/  IMAD.HI.U32 R10, R11, R4, RZ ;  /* 0x000000040b0a7227 */ /* 0x000fe200078e00ff */
[----:B------:R-:W-:-:S03]  /*0580*/  IADD3 R11, R6, R105, -R104 ;  /* 0x00000069060b7210 */ /* 0x000fc60007ffe868 */
[----:B------:R-:W-:Y:S01]  /*0590*/  IMAD.MOV R0, RZ, RZ, -R10 ;  /* 0x000000ffff007224 */ /* 0x000fe200078e0a0a */
[----:B------:R-:W-:-:S03]  /*05a0*/  IADD3 R11, R11, -c[0x0][0x2e4], RZ ;  /* 0x8000b9000b0b7a10 */ /* 0x000fc60007ffe0ff */
[C---:B------:R-:W-:Y:S01]  /*05b0*/  IMAD R0, R7.reuse, R0, R4 ;  /* 0x0000000007007224 */ /* 0x040fe200078e0204 */
[----:B------:R-:W-:Y:S02]  /*05c0*/  SHF.R.S32.HI R4, RZ, 0x1f, R15 ;  /* 0x0000001fff047819 */ /* 0x000fe4000001140f */
[----:B------:R-:W-:Y:S02]  /*05d0*/  SHF.R.S32.HI R8, RZ, 0x1f, R11 ;  /* 0x0000001fff087819 */ /* 0x000fe4000001140b */
[----:B------:R-:W-:Y:S02]  /*05e0*/  ISETP.GT.U32.AND P1, PT, R7, R0, PT ;  /* 0x000000000700720c */ /* 0x000fe40003f24070 */
[----:B------:R-:W-:Y:S02]  /*05f0*/  LEA.HI R4, R4, R15, RZ, 0x6 ;  /* 0x0000000f04047211 */ /* 0x000fe400078f30ff */
[----:B------:R-:W-:Y:S02]  /*0600*/  LEA.HI R8, R8, R11, RZ, 0x6 ;  /* 0x0000000b08087211 */ /* 0x000fe400078f30ff */
[----:B------:R-:W-:-:S02]  /*0610*/  SHF.R.S32.HI R4, RZ, 0x6, R4 ;  /* 0x00000006ff047819 */ /* 0x000fc40000011404 */
[----:B------:R-:W-:-:S05]  /*0620*/  SHF.R.S32.HI R11, RZ, 0x6, R8 ;  /* 0x00000006ff0b7819 */ /* 0x000fca0000011408 */
[----:B------:R-:W-:Y:S01]  /*0630*/  @!P1 IMAD.IADD R0, R0, 0x1, -R7 ;  /* 0x0000000100009824 */ /* 0x000fe200078e0a07 */
[----:B------:R-:W-:Y:S02]  /*0640*/  @!P1 IADD3 R10, R10, 0x1, RZ ;  /* 0x000000010a0a9810 */ /* 0x000fe40007ffe0ff */
[----:B------:R-:W-:Y:S02]  /*0650*/  ISETP.NE.AND P1, PT, RZ, c[0x0][0x10], PT ;  /* 0x00000400ff007a0c */ /* 0x000fe40003f25270 */
[----:B------:R-:W-:Y:S02]  /*0660*/  ISETP.GE.U32.AND P2, PT, R0, R7, PT ;  /* 0x000000070000720c */ /* 0x000fe40003f46070 */
[----:B------:R-:W-:-:S04]  /*0670*/  IADD3 R7, -R104, 0x7f, R105 ;  /* 0x0000007f68077810 */ /* 0x000fc80007ffe169 */
[----:B------:R-:W-:-:S04]  /*0680*/  IADD3 R7, R7, c[0x0][0x2e8], R6 ;  /* 0x0000ba0007077a10 */ /* 0x000fc80007ffe006 */
        /* <DEDUP_REMOVED lines=109> */
.L_x_7477:
[----:B------:R-:W-:Y:S01]  /*0d60*/  ISETP.NE.U32.AND P1, PT, RZ, c[0x0][0x2c0], PT ;  /* 0x0000b000ff007a0c */ /* 0x000fe20003f25070 */
[----:B------:R-:W-:Y:S01]  /*0d70*/  IMAD.MOV.U32 R0, RZ, RZ, R236 ;  /* 0x000000ffff007224 */ /* 0x000fe200078e00ec */
[----:B------:R-:W-:Y:S02]  /*0d80*/  ISETP.NE.U32.AND P0, PT, RZ, c[0x0][0x2b8], PT ;  /* 0x0000ae00ff007a0c */ /* 0x000fe40003f05070 */
[----:B------:R-:W-:Y:S02]  /*0d90*/  ISETP.NE.AND.EX P1, PT, RZ, c[0x0][0x2c4], PT, P1 ;  /* 0x0000b100ff007a0c */ /* 0x000fe40003f25310 */
[----:B------:R-:W-:-:S11]  /*0da0*/  ISETP.NE.AND.EX P0, PT, RZ, c[0x0][0x2bc], PT, P0 ;  /* 0x0000af00ff007a0c */ /* 0x000fd60003f05300 */
[----:B------:R-:W-:Y:S01]  /*0db0*/  @P1 SHF.R.S32.HI R5, RZ, 0x1f, R236 ;  /* 0x0000001fff051819 */ /* 0x000fe200000114ec */
[----:B------:R-:W-:-:S04]  /*0dc0*/  @P1 IMAD.WIDE.U32 R10, R236, c[0x0][0x2c8], RZ ;  /* 0x0000b200ec0a1a25 */ /* 0x000fc800078e00ff */
[----:B------:R-:W-:Y:S02]  /*0dd0*/  @P1 IMAD R5, R5, c[0x0][0x2c8], RZ ;  /* 0x0000b20005051a24 */ /* 0x000fe400078e02ff */
[----:B------:R-:W-:-:S04]  /*0de0*/  @P0 IMAD.WIDE R14, R236, R3, c[0x0][0x2b8] ;  /* 0x0000ae00ec0e0625 */ /* 0x000fc800078e0203 */
[----:B------:R-:W-:Y:S01]  /*0df0*/  @P1 IMAD R4, R236, c[0x0][0x2cc], R5 ;  /* 0x0000b300ec041a24 */ /* 0x000fe200078e0205 */
[----:B------:R-:W-:Y:S01]  /*0e00*/  CS2R R240, SRZ ;  /* 0x0000000000f07805 */ /* 0x000fe2000001ff00 */
[----:B------:R1:W5:Y:S01]  /*0e10*/  @P0 LDG.E R0, [R14.64] ;  /* 0x0000000a0e000981 */ /* 0x000362000c1e1900 */
[C---:B------:R-:W-:Y:S01]  /*0e20*/  @P1 LEA R240, P0, R10.reuse, c[0x0][0x2c0], 0x2 ;  /* 0x0000b0000af01a11 */ /* 0x040fe200078010ff */
[----:B------:R-:W-:Y:S01]  /*0e30*/  @P1 IMAD.IADD R5, R11, 0x1, R4 ;  /* 0x000000010b051824 */ /* 0x000fe200078e0204 */
[----:B------:R-:W-:Y:S02]  /*0e40*/  PLOP3.LUT P3, PT, PT, PT, PT, 0x8, 0x0 ;  /* 0x000000000000781c */ /* 0x000fe40003f6e170 */
[----:B------:R-:W-:Y:S02]  /*0e50*/  IABS R3, c[0x0][0x2d0] ;  /* 0x0000b40000037a13 */ /* 0x000fe40000000000 */
[----:B------:R-:W-:Y:S02]  /*0e60*/  @P1 SHF.L.U64.HI R5, R10, 0x2, R5 ;  /* 0x000000020a051819 */ /* 0x000fe40000010205 */
[----:B------:R1:W2:Y:S02]  /*0e70*/  R2UR UR6, R3 ;  /* 0x00000000030673c2 */ /* 0x0002a400000e0000 */
[----:B------:R-:W-:-:S02]  /*0e80*/  @P1 IADD3.X R241, R5, c[0x0][0x2c4], RZ, P0, !PT ;  /* 0x0000b10005f11a10 */ /* 0x000fc400007fe4ff */
        /* <DEDUP_REMOVED lines=44> */
[----:B------:R-:W-:-:S13]  /*1150*/  ISETP.GT.U32.AND P0, PT, R0, R5, PT ;  /* 0x000000050000720c */ /* 0x000fda0003f04070 */
[-C--:B------:R-:W-:Y:S02]  /*1160*/  @!P0 IADD3 R5, R5, -R0.reuse, RZ ;  /* 0x8000000005058210 */ /* 0x080fe40007ffe0ff */
[----:B------:R-:W-:Y:S02]  /*1170*/  @!P0 IADD3 R7, R7, 0x1, RZ ;  /* 0x0000000107078810 */ /* 0x000fe40007ffe0ff */
[----:B------:R-:W-:Y:S01]  /*1180*/  ISETP.GE.U32.AND P1, PT, R5, R0, PT ;  /* 0x000000000500720c */ /* 0x000fe20003f26070 */
[----:B------:R-:W-:Y:S01]  /*1190*/  IMAD.MOV R0, RZ, RZ, -R3 ;  /* 0x000000ffff007224 */ /* 0x000fe200078e0a03 */
[----:B------:R-:W-:-:S03]  /*11a0*/  ISETP.GE.AND P0, PT, R2, RZ, PT ;  /* 0x000000ff0200720c */ /* 0x000fc60003f06270 */
[----:B------:R-:W-:-:S05]  /*11b0*/  IMAD R25, R0, c[0x0][0x2d0], R25 ;  /* 0x0000b40000197a24 */ /* 0x000fca00078e0219 */
[----:B------:R-:W-:-:S03]  /*11c0*/  SHF.R.S32.HI R21, RZ, 0x1f, R25 ;  /* 0x0000001fff157819 */ /* 0x000fc60000011419 */
[----:B------:R-:W-:Y:S02]  /*11d0*/  @P1 IADD3 R7, R7, 0x1, RZ ;  /* 0x0000000107071810 */ /* 0x000fe40007ffe0ff */
[----:B------:R-:W-:Y:S01]  /*11e0*/  ISETP.NE.AND P1, PT, RZ, c[0x0][0x1c8], PT ;  /* 0x00007200ff007a0c */ /* 0x000fe20003f25270 */
[----:B------:R-:W-:Y:S01]  /*11f0*/  IMAD R0, R21, c[0x0][0x198], RZ ;  /* 0x0000660015007a24 */ /* 0x000fe200078e02ff */
[----:B------:R-:W-:-:S11]  /*1200*/  @!P0 IADD3 R7, -R7, RZ, RZ ;  /* 0x000000ff07078210 */ /* 0x000fd60007ffe1ff */
[----:B------:R-:W-:Y:S02]  /*1210*/  @!P1 LOP3.LUT R7, RZ, c[0x0][0x1c8], RZ, 0x33, !PT ;  /* 0x00007200ff079a12 */ /* 0x000fe400078e33ff */
[----:B--2---:R-:W-:Y:S01]  /*1220*/  SHF.R.S32.HI R3, RZ, 0x1f, R16 ;  /* 0x0000001fff037819 */ /* 0x004fe20000011410 */
[----:B------:R-:W-:-:S04]  /*1230*/  IMAD.WIDE.U32 R4, R16, c[0x0][0x180], RZ ;  /* 0x0000600010047a25 */ /* 0x000fc800078e00ff */
[C---:B------:R-:W-:Y:S02]  /*1240*/  IMAD R9, R3.reuse, c[0x0][0x180], RZ ;  /* 0x0000600003097a24 */ /* 0x040fe400078e02ff */
[----:B------:R-:W-:Y:S02]  /*1250*/  IMAD R3, R3, c[0x0][0x188], RZ ;  /* 0x0000620003037a24 */ /* 0x000fe400078e02ff */
[----:B------:R-:W-:Y:S02]  /*1260*/  IMAD R2, R16, c[0x0][0x184], R9 ;  /* 0x0000610010027a24 */ /* 0x000fe400078e0209 */
[----:B------:R-:W-:Y:S02]  /*1270*/  IMAD R9, R25, c[0x0][0x19c], R0 ;  /* 0x0000670019097a24 */ /* 0x000fe400078e0200 */
[----:B------:R-:W-:-:S04]  /*1280*/  IMAD.IADD R5, R5, 0x1, R2 ;  /* 0x0000000105057824 */ /* 0x000fc800078e0202 */
[----:B------:R-:W-:Y:S01]  /*1290*/  IMAD.WIDE.U32 R28, R25, c[0x0][0x198], R4 ;  /* 0x00006600191c7a25 */ /* 0x000fe200078e0004 */
[----:B------:R-:W-:-:S03]  /*12a0*/  SHF.R.S32.HI R5, RZ, 0x1f, R7 ;  /* 0x0000001fff057819 */ /* 0x000fc60000011407 */
[C---:B------:R-:W-:Y:S01]  /*12b0*/  IMAD R4, R16.reuse, c[0x0][0x18c], R3 ;  /* 0x0000630010047a24 */ /* 0x040fe200078e0203 */
[----:B------:R-:W-:Y:S01]  /*12c0*/  IADD3 R29, R29, R9, RZ ;  /* 0x000000091d1d7210 */ /* 0x000fe20007ffe0ff */
[----:B------:R-:W-:Y:S02]  /*12d0*/  IMAD R0, R5, c[0x0][0x1b0], RZ ;  /* 0x00006c0005007a24 */ /* 0x000fe400078e02ff */
[----:B------:R-:W-:-:S04]  /*12e0*/  IMAD.WIDE.U32 R16, R16, c[0x0][0x188], RZ ;  /* 0x0000620010107a25 */ /* 0x000fc800078e00ff */
[C---:B------:R-:W-:Y:S02]  /*12f0*/  IMAD R3, R7.reuse, c[0x0][0x1b4], R0 ;  /* 0x00006d0007037a24 */ /* 0x040fe400078e0200 */
[----:B------:R-:W-:-:S04]  /*1300*/  IMAD.WIDE.U32 R28, R7, c[0x0][0x1b0], R28 ;  /* 0x00006c00071c7a25 */ /* 0x000fc800078e001c */
[----:B------:R-:W-:Y:S01]  /*1310*/  IMAD.IADD R4, R17, 0x1, R4 ;  /* 0x0000000111047824 */ /* 0x000fe200078e0204 */
[----:B------:R-:W-:Y:S01]  /*1320*/  IADD3 R3, R29, R3, RZ ;  /* 0x000000031d037210 */ /* 0x000fe20007ffe0ff */
[----:B------:R-:W-:Y:S05]  /*1330*/  BRA `(.L_x_7479) ;  /* 0x0000045000007947 */ /* 0x000fea0003800000 */
.L_x_7478:
        /* <DEDUP_REMOVED lines=17> */
.L_x_7480:
[----:B------:R-:W-:Y:S01]  /*1450*/  IABS R7, c[0x0][0x1c8] ;  /* 0x0000720000077a13 */ /* 0x000fe20000000000 */
[----:B------:R-:W-:Y:S01]  /*1460*/  IMAD.MOV.U32 R10, RZ, RZ, RZ ;  /* 0x000000ffff0a7224 */ /* 0x000fe200078e00ff */
[----:B------:R-:W-:Y:S02]  /*1470*/  LEA R25, R33, 0xffffffc0, 0x6 ;  /* 0xffffffc021197811 */ /* 0x000fe400078e30ff */
[----:B------:R-:W1:Y:S02]  /*1480*/  I2F.RP R12, R7 ;  /* 0x00000007000c7306 */ /* 0x000e640000209400 */
[----:B------:R-:W-:-:S06]  /*1490*/  SHF.R.S32.HI R21, RZ, 0x1f, R25 ;  /* 0x0000001fff157819 */ /* 0x000fcc0000011419 */
        /* <DEDUP_REMOVED lines=26> */
[----:B------:R-:W-:Y:S01]  /*1640*/  @!P0 LOP3.LUT R7, RZ, c[0x0][0x1c8], RZ, 0x33, !PT ;  /* 0x00007200ff078a12 */ /* 0x000fe200078e33ff */
[----:B------:R-:W-:-:S03]  /*1650*/  @P4 IMAD.IADD R4, R2, 0x1, R9 ;  /* 0x0000000102044824 */ /* 0x000fc600078e0209 */
[----:B------:R-:W-:Y:S01]  /*1660*/  SHF.R.S32.HI R5, RZ, 0x1f, R7 ;  /* 0x0000001fff057819 */ /* 0x000fe20000011407 */
[----:B------:R-:W-:Y:S01]  /*1670*/  @P4 IMAD.WIDE.U32 R16, R4, c[0x0][0x1a0], RZ ;  /* 0x0000680004104a25 */ /* 0x000fe200078e00ff */
[----:B------:R-:W-:-:S03]  /*1680*/  IADD3 R11, R11, R3, RZ ;  /* 0x000000030b0b7210 */ /* 0x000fc60007ffe0ff */
[----:B------:R-:W-:Y:S02]  /*1690*/  IMAD R8, R5, c[0x0][0x1b0], RZ ;  /* 0x00006c0005087a24 */ /* 0x000fe400078e02ff */
[----:B------:R-:W-:-:S04]  /*16a0*/  IMAD.WIDE.U32 R28, R7, c[0x0][0x1b0], R10 ;  /* 0x00006c00071c7a25 */ /* 0x000fc800078e000a */
[----:B------:R-:W-:Y:S02]  /*16b0*/  IMAD R3, R7, c[0x0][0x1b4], R8 ;  /* 0x00006d0007037a24 */ /* 0x000fe400078e0208 */
[----:B------:R-:W-:Y:S02]  /*16c0*/  @P4 IMAD R4, R4, c[0x0][0x1a4], R17 ;  /* 0x0000690004044a24 */ /* 0x000fe400078e0211 */
        /* <DEDUP_REMOVED lines=12> */
.L_x_7479:
[----:B------:R-:W-:Y:S01]  /*1790*/  ISETP.NE.AND P0, PT, R13, -0x1, PT ;  /* 0xffffffff0d00780c */ /* 0x000fe20003f05270 */
[----:B------:R-:W-:Y:S01]  /*17a0*/  IMAD.IADD R231, R104, 0x1, -R105 ;  /* 0x0000000168e77824 */ /* 0x000fe200078e0a69 */
[----:B------:R-:W-:Y:S01]  /*17b0*/  SHF.R.S32.HI R103, RZ, 0x1f, R100 ;  /* 0x0000001fff677819 */ /* 0x000fe20000011464 */
[----:B------:R-:W-:Y:S01]  /*17c0*/  ULDC UR8, c[0x0][0x198] ;  /* 0x0000660000087ab9 */ /* 0x000fe20000000800 */
[----:B------:R-:W-:Y:S01]  /*17d0*/  SHF.R.S32.HI R2, RZ, 0x1f, R23 ;  /* 0x0000001fff027819 */ /* 0x000fe20000011417 */
[----:B------:R-:W-:Y:S01]  /*17e0*/  UIMAD.WIDE.U32 UR4, UR8, 0x20, URZ ;  /* 0x00000020080478a5 */ /* 0x000fe2000f8e003f */
[CC--:B------:R-:W-:Y:S01]  /*17f0*/  LEA.HI R11, R103.reuse, R100.reuse, RZ, 0x3 ;  /* 0x00000064670b7211 */ /* 0x0c0fe200078f18ff */
[----:B------:R-:W-:Y:S01]  /*1800*/  IMAD.SHL.U32 R246, R100, 0x2, RZ ;  /* 0x0000000264f67824 */ /* 0x000fe200078e00ff */
[----:B------:R-:W-:Y:S01]  /*1810*/  LEA.HI R14, R103, R100, RZ, 0x6 ;  /* 0x00000064670e7211 */ /* 0x000fe200078f30ff */
[----:B------:R-:W-:Y:S01]  /*1820*/  IMAD R2, R2, c[0x0][0x1a8], RZ ;  /* 0x00006a0002027a24 */ /* 0x000fe200078e02ff */
[----:B------:R-:W-:-:S02]  /*1830*/  SHF.R.S32.HI R8, RZ, 0x3, R11 ;  /* 0x00000003ff087819 */ /* 0x000fc4000001140b */
[----:B------:R-:W-:Y:S01]  /*1840*/  LOP3.LUT R11, R11, 0xfffffff8, RZ, 0xc0, !PT ;  /* 0xfffffff80b0b7812 */ /* 0x000fe200078ec0ff */
[C---:B------:R-:W-:Y:S01]  /*1850*/  @P0 IMAD.WIDE.U32 R26, R13.reuse, c[0x0][0x190], RZ ;  /* 0x000064000d1a0a25 */ /* 0x040fe200078e00ff */
[----:B------:R-:W-:Y:S02]  /*1860*/  @!P0 SHF.R.S32.HI R9, RZ, 0x1f, R236 ;  /* 0x0000001fff098819 */ /* 0x000fe400000114ec */
[C---:B------:R-:W-:Y:S01]  /*1870*/  IADD3 R15, R8.reuse, 0x10, RZ ;  /* 0x00000010080f7810 */ /* 0x040fe20007ffe0ff */
[----:B------:R-:W-:Y:S01]  /*1880*/  @P0 IMAD R10, R13, c[0x0][0x194], R27 ;  /* 0x000065000d0a0a24 */ /* 0x000fe200078e021b */
[----:B------:R-:W-:Y:S01]  /*1890*/  ISETP.GE.AND P4, PT, R8, R231, PT ;  /* 0x000000e70800720c */ /* 0x000fe20003f86270 */
[----:B------:R-:W-:Y:S01]  /*18a0*/  @!P0 IMAD R9, R9, c[0x0][0x178], RZ ;  /* 0x00005e0009098a24 */ /* 0x000fe200078e02ff */
[----:B------:R-:W-:Y:S01]  /*18b0*/  IADD3 R237, R33, -0x1, RZ ;  /* 0xffffffff21ed7810 */ /* 0x000fe20007ffe0ff */
[----:B------:R-:W-:Y:S01]  /*18c0*/  @!P0 IMAD.WIDE.U32 R12, R236, c[0x0][0x178], RZ ;  /* 0x00005e00ec0c8a25 */ /* 0x000fe200078e00ff */
[----:B------:R-:W-:-:S03]  /*18d0*/  LOP3.LUT R246, R246, 0x6, RZ, 0xc0, !PT ;  /* 0x00000006f6f67812 */ /* 0x000fc600078ec0ff */
[----:B-----5:R-:W-:Y:S01]  /*18e0*/  @!P0 IMAD R0, R236, c[0x0][0x17c], R9 ;  /* 0x00005f00ec008a24 */ /* 0x020fe200078e0209 */
[----:B------:R-:W-:Y:S01]  /*18f0*/  SHF.R.S32.HI R9, RZ, 0x1f, R8 ;  /* 0x0000001fff097819 */ /* 0x000fe20000011408 */
[----:B------:R-:W-:Y:S02]  /*1900*/  @!P0 IMAD.MOV.U32 R26, RZ, RZ, R12 ;  /* 0x000000ffff1a8224 */ /* 0x000fe400078e000c */
[----:B------:R-:W-:Y:S01]  /*1910*/  @!P0 IMAD.IADD R10, R13, 0x1, R0 ;  /* 0x000000010d0a8824 */ /* 0x000fe200078e0200 */
[-C--:B------:R-:W-:Y:S01]  /*1920*/  ISETP.GE.AND P0, PT, R15, R231.reuse, PT ;  /* 0x000000e70f00720c */ /* 0x080fe20003f06270 */
[----:B------:R-:W-:Y:S01]  /*1930*/  IMAD.IADD R0, R100, 0x1, -R11 ;  /* 0x0000000164007824 */ /* 0x000fe200078e0a0b */
[C---:B------:R-:W-:Y:S01]  /*1940*/  IADD3 R13, R8.reuse, 0x20, RZ ;  /* 0x00000020080d7810 */ /* 0x040fe20007ffe0ff */
[C---:B------:R-:W-:Y:S01]  /*1950*/  IMAD.SHL.U32 R12, R8.reuse, 0x40, RZ ;  /* 0x00000040080c7824 */ /* 0x040fe200078e00ff */
[----:B------:R-:W-:Y:S01]  /*1960*/  IADD3 R11, R8, 0x30, RZ ;  /* 0x00000030080b7810 */ /* 0x000fe20007ffe0ff */
[----:B------:R-:W-:Y:S01]  /*1970*/  IMAD.SHL.U32 R17, R0, 0x8, RZ ;  /* 0x0000000800117824 */ /* 0x000fe200078e00ff */
[----:B------:R-:W-:Y:S01]  /*1980*/  ISETP.GE.AND P6, PT, R13, R231, PT ;  /* 0x000000e70d00720c */ /* 0x000fe20003fc6270 */
[----:B------:R-:W-:Y:S01]  /*1990*/  IMAD.WIDE R30, R31, 0x40, R8 ;  /* 0x000000401f1e7825 */ /* 0x000fe200078e0208 */
[----:B------:R-:W-:-:S02]  /*19a0*/  LOP3.LUT R12, R12, 0x1c0, RZ, 0xc0, !PT ;  /* 0x000001c00c0c7812 */ /* 0x000fc400078ec0ff */
[----:B------:R-:W-:Y:S01]  /*19b0*/  IADD3 R26, P5, R17, R26, RZ ;  /* 0x0000001a111a7210 */ /* 0x000fe20007fbe0ff */
[----:B------:R-:W-:Y:S01]  /*19c0*/  IMAD R2, R23, c[0x0][0x1ac], R2 ;  /* 0x00006b0017027a24 */ /* 0x000fe200078e0202 */
[--C-:B------:R-:W-:Y:S01]  /*19d0*/  SHF.R.S32.HI R19, RZ, 0x1f, R17.reuse ;  /* 0x0000001fff137819 */ /* 0x100fe20000011411 */
[----:B------:R-:W-:Y:S01]  /*19e0*/  IMAD.SHL.U32 R239, R14, 0x8, RZ ;  /* 0x000000080eef7824 */ /* 0x000fe200078e00ff */
[C---:B------:R-:W-:Y:S02]  /*19f0*/  IADD3 R16, P1, R17.reuse, R16, RZ ;  /* 0x0000001011107210 */ /* 0x040fe40007f3e0ff */
[----:B------:R-:W-:Y:S01]  /*1a00*/  IADD3 R28, P2, R17, R28, RZ ;  /* 0x0000001c111c7210 */ /* 0x000fe20007f5e0ff */
[----:B------:R-:W-:Y:S01]  /*1a10*/  IMAD.X R27, R19, 0x1, R10, P5 ;  /* 0x00000001131b7824 */ /* 0x000fe200028e060a */
[----:B------:R-:W-:Y:S02]  /*1a20*/  LOP3.LUT R17, R12, 0x38, R17, 0xf8, !PT ;  /* 0x000000380c117812 */ /* 0x000fe400078ef811 */
[----:B------:R-:W-:Y:S01]  /*1a30*/  ISETP.GE.AND P5, PT, R11, R231, PT ;  /* 0x000000e70b00720c */ /* 0x000fe20003fa6270 */
[----:B------:R-:W-:Y:S01]  /*1a40*/  IMAD.WIDE.U32 R34, R23, c[0x0][0x1a8], R26 ;  /* 0x00006a0017227a25 */ /* 0x000fe200078e001a */
[----:B------:R-:W-:-:S03]  /*1a50*/  SHF.R.U32.HI R12, RZ, 0x3, R12 ;  /* 0x00000003ff0c7819 */ /* 0x000fc6000001160c */
[----:B------:R-:W-:Y:S01]  /*1a60*/  IMAD.X R29, R19, 0x1, R3, P2 ;  /* 0x00000001131d7824 */ /* 0x000fe200010e0603 */
[----:B------:R-:W-:Y:S01]  /*1a70*/  LOP3.LUT R12, R17, R12, RZ, 0x3c, !PT ;  /* 0x0000000c110c7212 */ /* 0x000fe200078e3cff */
[----:B------:R-:W-:Y:S01]  /*1a80*/  IMAD.X R17, R19, 0x1, R4, P1 ;  /* 0x0000000113117824 */ /* 0x000fe200008e0604 */
[C---:B------:R-:W-:Y:S01]  /*1a90*/  @!P0 IADD3 R24, P1, R30.reuse, 0x10, RZ ;  /* 0x000000101e188810 */ /* 0x040fe20007f3e0ff */
[----:B------:R-:W-:Y:S01]  /*1aa0*/  @!P4 IMAD R4, R31, c[0x0][0x190], RZ ;  /* 0x000064001f04ca24 */ /* 0x000fe200078e02ff */
[----:B------:R-:W-:Y:S01]  /*1ab0*/  @!P6 IADD3 R19, P2, R30, 0x20, RZ ;  /* 0x000000201e13e810 */ /* 0x000fe20007f5e0ff */
[----:B------:R-:W-:Y:S01]  /*1ac0*/  IMAD.IADD R35, R35, 0x1, R2 ;  /* 0x0000000123237824 */ /* 0x000fe200078e0202 */
[----:B------:R-:W-:Y:S01]  /*1ad0*/  LOP3.LUT R239, R12, 0xfffffe00, R239, 0xf8, !PT ;  /* 0xfffffe000cef7812 */ /* 0x000fe200078ef8ef */
[----:B------:R-:W-:Y:S01]  /*1ae0*/  @!P0 IMAD.X R3, RZ, RZ, R31, P1 ;  /* 0x000000ffff038224 */ /* 0x000fe200008e061f */
[C---:B------:R-:W-:Y:S01]  /*1af0*/  @!P5 IADD3 R18, P1, R30.reuse, 0x30, RZ ;  /* 0x000000301e12d810 */ /* 0x040fe20007f3e0ff */
[----:B------:R-:W-:-:S02]  /*1b00*/  @!P4 IMAD R4, R30, c[0x0][0x194], R4 ;  /* 0x000065001e04ca24 */ /* 0x000fc400078e0204 */
[--C-:B------:R-:W-:Y:S02]  /*1b10*/  @!P6 IMAD.X R2, RZ, RZ, R31.reuse, P2 ;  /* 0x000000ffff02e224 */ /* 0x100fe400010e061f */
[----:B------:R-:W-:Y:S02]  /*1b20*/  @!P5 IMAD.X R14, RZ, RZ, R31, P1 ;  /* 0x000000ffff0ed224 */ /* 0x000fe400008e061f */
[--C-:B------:R-:W-:Y:S02]  /*1b30*/  @!P0 IMAD.MOV.U32 R36, RZ, RZ, R34.reuse ;  /* 0x000000ffff248224 */ /* 0x100fe400078e0022 */
[--C-:B------:R-:W-:Y:S02]  /*1b40*/  @!P6 IMAD.MOV.U32 R26, RZ, RZ, R34.reuse ;  /* 0x000000ffff1ae224 */ /* 0x100fe400078e0022 */
[--C-:B------:R-:W-:Y:S02]  /*1b50*/  @!P5 IMAD.MOV.U32 R22, RZ, RZ, R34.reuse ;  /* 0x000000ffff16d224 */ /* 0x100fe400078e0022 */
[----:B------:R-:W-:Y:S01]  /*1b60*/  @!P4 IMAD.WIDE.U32 R30, R30, c[0x0][0x190], R34 ;  /* 0x000064001e1eca25 */ /* 0x000fe200078e0022 */
[----:B------:R-:W-:-:S03]  /*1b70*/  IADD3 R34, P1, R8, R25, RZ ;  /* 0x0000001908227210 */ /* 0x000fc60007f3e0ff */
[--C-:B------:R-:W-:Y:S02]  /*1b80*/  @!P6 IMAD.MOV.U32 R27, RZ, RZ, R35.reuse ;  /* 0x000000ffff1be224 */ /* 0x100fe400078e0023 */
[----:B------:R-:W-:Y:S02]  /*1b90*/  @!P0 IMAD R3, R3, c[0x0][0x190], RZ ;  /* 0x0000640003038a24 */ /* 0x000fe400078e02ff */
[----:B------:R-:W-:Y:S02]  /*1ba0*/  @!P6 IMAD R2, R2, c[0x0][0x190], RZ ;  /* 0x000064000202ea24 */ /* 0x000fe400078e02ff */
[----:B------:R-:W-:Y:S02]  /*1bb0*/  @!P0 IMAD.MOV.U32 R37, RZ, RZ, R35 ;  /* 0x000000ffff258224 */ /* 0x000fe400078e0023 */
[----:B------:R-:W-:Y:S01]  /*1bc0*/  IMAD.X R10, R9, 0x1, R21, P1 ;  /* 0x00000001090a7824 */ /* 0x000fe200008e0615 */
[----:B------:R-:W-:Y:S01]  /*1bd0*/  @!P4 LEA R20, P1, R30, c[0x0][0x160], 0x1 ;  /* 0x000058001e14ca11 */ /* 0x000fe200078208ff */
[----:B------:R-:W-:-:S02]  /*1be0*/  @!P4 IMAD.IADD R4, R31, 0x1, R4 ;  /* 0x000000011f04c824 */ /* 0x000fc400078e0204 */
[----:B------:R-:W-:Y:S02]  /*1bf0*/  @!P0 IMAD R12, R24, c[0x0][0x194], R3 ;  /* 0x00006500180c8a24 */ /* 0x000fe400078e0203 */
[C---:B------:R-:W-:Y:S01]  /*1c00*/  @!P6 IMAD R2, R19.reuse, c[0x0][0x194], R2 ;  /* 0x000065001302ea24 */ /* 0x040fe200078e0202 */
[----:B------:R-:W-:Y:S01]  /*1c10*/  @!P4 LEA.HI.X R21, R30, c[0x0][0x164], R4, 0x1, P1 ;  /* 0x000059001e15ca11 */ /* 0x000fe200008f0c04 */
[----:B------:R-:W-:-:S04]  /*1c20*/  @!P6 IMAD.WIDE.U32 R26, R19, c[0x0][0x190], R26 ;  /* 0x00006400131aea25 */ /* 0x000fc800078e001a */
[----:B------:R-:W-:Y:S01]  /*1c30*/  IMAD.SHL.U32 R3, R237, 0x40, RZ ;  /* 0x00000040ed037824 */ /* 0x000fe200078e00ff */
[----:B------:R-:W-:Y:S01]  /*1c40*/  @!P6 LEA R30, P1, R26, c[0x0][0x160], 0x1 ;  /* 0x000058001a1eea11 */ /* 0x000fe200078208ff */
[----:B------:R-:W-:-:S04]  /*1c50*/  @!P0 IMAD.WIDE.U32 R24, R24, c[0x0][0x190], R36 ;  /* 0x0000640018188a25 */ /* 0x000fc800078e0024 */
[----:B------:R-:W-:Y:S01]  /*1c60*/  @!P6 IMAD.IADD R2, R27, 0x1, R2 ;  /* 0x000000011b02e824 */ /* 0x000fe200078e0202 */
[----:B------:R-:W-:Y:S01]  /*1c70*/  @!P0 LEA R36, P2, R24, c[0x0][0x160], 0x1 ;  /* 0x0000580018248a11 */ /* 0x000fe200078408ff */
[----:B------:R-:W-:Y:S02]  /*1c80*/  IMAD.IADD R4, R6, 0x1, -R3 ;  /* 0x0000000106047824 */ /* 0x000fe400078e0a03 */
[----:B------:R-:W-:Y:S01]  /*1c90*/  @!P0 IMAD.IADD R25, R25, 0x1, R12 ;  /* 0x0000000119198824 */ /* 0x000fe200078e020c */
[----:B------:R-:W-:Y:S01]  /*1ca0*/  @!P6 LEA.HI.X R31, R26, c[0x0][0x164], R2, 0x1, P1 ;  /* 0x000059001a1fea11 */ /* 0x000fe200008f0c02 */
[----:B------:R-:W-:Y:S01]  /*1cb0*/  IMAD.SHL.U32 R239, R239, 0x2, RZ ;  /* 0x00000002efef7824 */ /* 0x000fe200078e00ff */
[----:B------:R-:W-:Y:S01]  /*1cc0*/  ISETP.GE.AND P1, PT, R15, R4, PT ;  /* 0x000000040f00720c */ /* 0x000fe20003f26270 */
[----:B------:R-:W-:Y:S01]  /*1cd0*/  @!P5 IMAD.MOV.U32 R23, RZ, RZ, R35 ;  /* 0x000000ffff17d224 */ /* 0x000fe200078e0023 */
[----:B------:R-:W-:Y:S01]  /*1ce0*/  @!P0 LEA.HI.X R37, R24, c[0x0][0x164], R25, 0x1, P2 ;  /* 0x0000590018258a11 */ /* 0x000fe200010f0c19 */
[----:B------:R-:W-:Y:S01]  /*1cf0*/  IMAD R9, R9, c[0x0][0x198], RZ ;  /* 0x0000660009097a24 */ /* 0x000fe200078e02ff */
[----:B------:R-:W-:Y:S01]  /*1d00*/  @!PT LDS RZ, [RZ] ;  /* 0x00000000fffff984 */ /* 0x000fe20000000800 */
[----:B------:R-:W-:Y:S01]  /*1d10*/  @!PT LDS RZ, [RZ] ;  /* 0x00000000fffff984 */ /* 0x000fe20000000800 */
[----:B------:R-:W-:Y:S01]  /*1d20*/  @!PT LDS RZ, [RZ] ;  /* 0x00000000fffff984 */ /* 0x000fe20000000800 */
[----:B------:R1:W-:Y:S01]  /*1d30*/  @!P4 LDGSTS.E.BYPASS.LTC128B.128 [R239], [R20.64] ;  /* 0x0000000014efcfae */ /* 0x0003e2000b901d4a */
[----:B------:R-:W-:-:S02]  /*1d40*/  @!P5 IMAD R19, R14, c[0x0][0x190], RZ ;  /* 0x000064000e13da24 */ /* 0x000fc400078e02ff */
[C---:B------:R-:W-:Y:S01]  /*1d50*/  IMAD R9, R8.reuse, c[0x0][0x19c], R9 ;  /* 0x0000670008097a24 */ /* 0x040fe200078e0209 */
[----:B------:R1:W-:Y:S01]  /*1d60*/  @!P4 LDGSTS.E.BYPASS.LTC128B.128 [R239+0x2000], [R20.64+0x80] ;  /* 0x0200008014efcfae */ /* 0x0003e2000b901d4a */
[----:B------:R-:W-:-:S03]  /*1d70*/  IMAD.WIDE.U32 R28, R8, c[0x0][0x198], R28 ;  /* 0x00006600081c7a25 */ /* 0x000fc600078e001c */
[----:B------:R1:W-:Y:S01]  /*1d80*/  @!P4 LDGSTS.E.BYPASS.LTC128B.128 [R239+0x4000], [R20.64+0x100] ;  /* 0x0400010014efcfae */ /* 0x0003e2000b901d4a */
[C---:B------:R-:W-:Y:S02]  /*1d90*/  @!P5 IMAD R19, R18.reuse, c[0x0][0x194], R19 ;  /* 0x000065001213da24 */ /* 0x040fe400078e0213 */
[----:B------:R-:W-:Y:S01]  /*1da0*/  @!P5 IMAD.WIDE.U32 R22, R18, c[0x0][0x190], R22 ;  /* 0x000064001216da25 */ /* 0x000fe200078e0016 */
[----:B------:R1:W-:Y:S01]  /*1db0*/  @!P4 LDGSTS.E.BYPASS.LTC128B.128 [R239+0x6000], [R20.64+0x180] ;  /* 0x0600018014efcfae */ /* 0x0003e2000b901d4a */
[----:B------:R-:W-:Y:S02]  /*1dc0*/  ISETP.GE.AND P4, PT, R8, R4, PT ;  /* 0x000000040800720c */ /* 0x000fe40003f86270 */
[----:B------:R-:W-:Y:S01]  /*1dd0*/  IMAD.IADD R165, R29, 0x1, R9 ;  /* 0x000000011da57824 */ /* 0x000fe200078e0209 */
[----:B------:R2:W-:Y:S01]  /*1de0*/  @!P0 LDGSTS.E.BYPASS.LTC128B.128 [R239+0x800], [R36.64] ;  /* 0x0080000024ef8fae */ /* 0x0005e2000b901d4a */
[----:B------:R-:W-:Y:S01]  /*1df0*/  @!P5 IMAD.IADD R19, R23, 0x1, R19 ;  /* 0x000000011713d824 */ /* 0x000fe200078e0213 */
[C---:B------:R-:W-:Y:S01]  /*1e00*/  @!P5 LEA R18, P2, R22.reuse, c[0x0][0x160], 0x1 ;  /* 0x000058001612da11 */ /* 0x040fe200078408ff */
[----:B------:R-:W-:Y:S01]  /*1e10*/  IMAD.MOV.U32 R2, RZ, RZ, R28 ;  /* 0x000000ffff027224 */ /* 0x000fe200078e001c */
[----:B------:R2:W-:Y:S01]  /*1e20*/  @!P0 LDGSTS.E.BYPASS.LTC128B.128 [R239+0x2800], [R36.64+0x80] ;  /* 0x0280008024ef8fae */ /* 0x0005e2000b901d4a */
[----:B------:R-:W-:Y:S01]  /*1e30*/  IMAD.U32 R9, RZ, RZ, UR8 ;  /* 0x00000008ff097e24 */ /* 0x000fe2000f8e00ff */
[----:B------:R-:W-:Y:S01]  /*1e40*/  @!P5 LEA.HI.X R19, R22, c[0x0][0x164], R19, 0x1, P2 ;  /* 0x000059001613da11 */ /* 0x000fe200010f0c13 */
[----:B------:R-:W-:Y:S01]  /*1e50*/  IMAD.MOV.U32 R14, RZ, RZ, c[0x0][0x19c] ;  /* 0x00006700ff0e7624 */ /* 0x000fe200078e00ff */
[----:B------:R2:W-:Y:S01]  /*1e60*/  @!P0 LDGSTS.E.BYPASS.LTC128B.128 [R239+0x4800], [R36.64+0x100] ;  /* 0x0480010024ef8fae */ /* 0x0005e2000b901d4a */
[----:B------:R-:W-:Y:S01]  /*1e70*/  IMAD.U32 R12, RZ, RZ, UR8 ;  /* 0x00000008ff0c7e24 */ /* 0x000fe2000f8e00ff */
[----:B------:R-:W-:Y:S01]  /*1e80*/  @!P1 LEA R9, P2, R9, R2, 0x4 ;  /* 0x0000000209099211 */ /* 0x000fe200078420ff */
[----:B------:R-:W-:Y:S01]  /*1e90*/  IMAD.WIDE.U32 R16, R7, c[0x0][0x1b8], R16 ;  /* 0x00006e0007107a25 */ /* 0x000fe200078e0010 */
[----:B------:R2:W-:Y:S01]  /*1ea0*/  @!P0 LDGSTS.E.BYPASS.LTC128B.128 [R239+0x6800], [R36.64+0x180] ;  /* 0x0680018024ef8fae */ /* 0x0005e2000b901d4a */
[----:B------:R-:W-:-:S02]  /*1eb0*/  ISETP.GE.AND P0, PT, R13, R4, PT ;  /* 0x000000040d00720c */ /* 0x000fc40003f06270 */
[----:B------:R-:W-:Y:S01]  /*1ec0*/  @!P1 LEA.HI.X R12, R12, R165, R14, 0x4, P2 ;  /* 0x000000a50c0c9211 */ /* 0x000fe200010f240e */
[----:B------:R3:W-:Y:S04]  /*1ed0*/  @!P6 LDGSTS.E.BYPASS.LTC128B.128 [R239+0x1000], [R30.64] ;  /* 0x010000001eefefae */ /* 0x0007e8000b901d4a */
[----:B------:R3:W-:Y:S01]  /*1ee0*/  @!P6 LDGSTS.E.BYPASS.LTC128B.128 [R239+0x3000], [R30.64+0x80] ;  /* 0x030000801eefefae */ /* 0x0007e2000b901d4a */
[----:B-1----:R-:W-:-:S03]  /*1ef0*/  @!P1 LEA R20, P2, R9, c[0x0][0x168], 0x1 ;  /* 0x00005a0009149a11 */ /* 0x002fc600078408ff */
[----:B------:R3:W-:Y:S01]  /*1f00*/  @!P6 LDGSTS.E.BYPASS.LTC128B.128 [R239+0x5000], [R30.64+0x100] ;  /* 0x050001001eefefae */ /* 0x0007e2000b901d4a */
[----:B------:R-:W-:Y:S01]  /*1f10*/  @!P1 LEA.HI.X R21, R9, c[0x0][0x16c], R12, 0x1, P2 ;  /* 0x00005b0009159a11 */ /* 0x000fe200010f0c0c */
[----:B------:R-:W-:Y:S01]  /*1f20*/  IMAD.SHL.U32 R12, R14, 0x20, RZ ;  /* 0x000000200e0c7824 */ /* 0x000fe200078e00ff */
[C---:B------:R-:W-:Y:S01]  /*1f30*/  @!P0 IADD3 R9, P2, R2.reuse, UR4, RZ ;  /* 0x0000000402098c10 */ /* 0x040fe2000ff5e0ff */
[----:B------:R3:W-:Y:S01]  /*1f40*/  @!P6 LDGSTS.E.BYPASS.LTC128B.128 [R239+0x7000], [R30.64+0x180] ;  /* 0x070001801eefefae */ /* 0x0007e2000b901d4a */
[C---:B------:R-:W-:Y:S02]  /*1f50*/  @!P4 LEA R24, P6, R2.reuse, c[0x0][0x168], 0x1 ;  /* 0x00005a000218ca11 */ /* 0x040fe400078c08ff */
[----:B------:R-:W-:Y:S01]  /*1f60*/  @!P0 IADD3.X R12, R165, UR5, R12, P2, !PT ;  /* 0x00000005a50c8c10 */ /* 0x000fe200097fe40c */
[----:B------:R1:W-:Y:S01]  /*1f70*/  @!P5 LDGSTS.E.BYPASS.LTC128B.128 [R239+0x1800], [R18.64] ;  /* 0x0180000012efdfae */ /* 0x0003e2000b901d4a */
[C---:B------:R-:W-:Y:S02]  /*1f80*/  @!P0 LEA R22, P2, R9.reuse, c[0x0][0x168], 0x1 ;  /* 0x00005a0009168a11 */ /* 0x040fe400078408ff */
[----:B------:R-:W-:Y:S01]  /*1f90*/  @!P4 LEA.HI.X R25, R2, c[0x0][0x16c], R165, 0x1, P6 ;  /* 0x00005b000219ca11 */ /* 0x000fe200030f0ca5 */
[----:B------:R1:W-:Y:S01]  /*1fa0*/  @!P5 LDGSTS.E.BYPASS.LTC128B.128 [R239+0x3800], [R18.64+0x80] ;  /* 0x0380008012efdfae */ /* 0x0003e2000b901d4a */
[----:B------:R-:W-:Y:S01]  /*1fb0*/  @!P0 LEA.HI.X R23, R9, c[0x0][0x16c], R12, 0x1, P2 ;  /* 0x00005b0009178a11 */ /* 0x000fe200010f0c0c */
[----:B------:R-:W-:Y:S01]  /*1fc0*/  IMAD R12, R5, c[0x0][0x1b8], RZ ;  /* 0x00006e00050c7a24 */ /* 0x000fe200078e02ff */
[-C--:B------:R-:W-:Y:S01]  /*1fd0*/  ISETP.GE.AND P2, PT, R11, R4.reuse, PT ;  /* 0x000000040b00720c */ /* 0x080fe20003f46270 */
[----:B------:R1:W-:Y:S01]  /*1fe0*/  @!P5 LDGSTS.E.BYPASS.LTC128B.128 [R239+0x5800], [R18.64+0x100] ;  /* 0x0580010012efdfae */ /* 0x0003e2000b901d4a */
[----:B------:R-:W-:Y:S01]  /*1ff0*/  ISETP.GE.AND P6, PT, R15, R4, PT ;  /* 0x000000040f00720c */ /* 0x000fe20003fc6270 */
[----:B------:R-:W-:Y:S01]  /*2000*/  IMAD R5, R7, c[0x0][0x1bc], R12 ;  /* 0x00006f0007057a24 */ /* 0x000fe200078e020c */
[----:B------:R-:W-:Y:S01]  /*2010*/  LEA.HI R9, R103, R100, RZ, 0x4 ;  /* 0x0000006467097211 */ /* 0x000fe200078f20ff */
[----:B------:R1:W-:Y:S01]  /*2020*/  @!P5 LDGSTS.E.BYPASS.LTC128B.128 [R239+0x7800], [R18.64+0x180] ;  /* 0x0780018012efdfae */ /* 0x0003e2000b901d4a */
[----:B------:R-:W-:Y:S01]  /*2030*/  ISETP.GE.AND P5, PT, R13, R4, PT ;  /* 0x000000040d00720c */ /* 0x000fe20003fa6270 */
[----:B------:R-:W-:Y:S01]  /*2040*/  IMAD.IADD R17, R17, 0x1, R5 ;  /* 0x0000000111117824 */ /* 0x000fe200078e0205 */
[----:B------:R-:W-:Y:S01]  /*2050*/  LEA.HI R103, R103, R100, RZ, 0x5 ;  /* 0x0000006467677211 */ /* 0x000fe200078f28ff */
[----:B------:R4:W-:Y:S01]  /*2060*/  @!P4 LDGSTS.E.BYPASS.LTC128B.128 [R239+0x8000], [R24.64] ;  /* 0x0800000018efcfae */ /* 0x0009e2000b901d4a */
[----:B------:R-:W-:-:S02]  /*2070*/  IMAD R7, R10, c[0x0][0x1a0], RZ ;  /* 0x000068000a077a24 */ /* 0x000fc400078e02ff */
[----:B------:R-:W-:Y:S01]  /*2080*/  SHF.R.S32.HI R102, RZ, 0x5, R103 ;  /* 0x00000005ff667819 */ /* 0x000fe20000011467 */
[----:B------:R4:W-:Y:S01]  /*2090*/  @!P4 LDGSTS.E.BYPASS.LTC128B.128 [R239+0xa000], [R24.64+0x80] ;  /* 0x0a00008018efcfae */ /* 0x0009e2000b901d4a */
[----:B------:R-:W-:Y:S01]  /*20a0*/  @!P2 IMAD.MOV.U32 R164, RZ, RZ, R2 ;  /* 0x000000ffffa4a224 */ /* 0x000fe200078e0002 */
[----:B------:R-:W-:Y:S01]  /*20b0*/  LOP3.LUT R103, R103, 0xffffffe0, RZ, 0xc0, !PT ;  /* 0xffffffe067677812 */ /* 0x000fe200078ec0ff */
[----:B------:R-:W-:Y:S01]  /*20c0*/  @!P2 IMAD R14, R14, 0x30, RZ ;  /* 0x000000300e0ea824 */ /* 0x000fe200078e02ff */
[----:B------:R4:W-:Y:S01]  /*20d0*/  @!P4 LDGSTS.E.BYPASS.LTC128B.128 [R239+0xc000], [R24.64+0x100] ;  /* 0x0c00010018efcfae */ /* 0x0009e2000b901d4a */
[C---:B------:R-:W-:Y:S02]  /*20e0*/  IMAD R7, R34.reuse, c[0x0][0x1a4], R7 ;  /* 0x0000690022077a24 */ /* 0x040fe400078e0207 */
[----:B------:R-:W-:Y:S01]  /*20f0*/  IMAD.WIDE.U32 R34, R34, c[0x0][0x1a0], R16 ;  /* 0x0000680022227a25 */ /* 0x000fe200078e0010 */
[----:B------:R4:W-:Y:S01]  /*2100*/  @!P4 LDGSTS.E.BYPASS.LTC128B.128 [R239+0xe000], [R24.64+0x180] ;  /* 0x0e00018018efcfae */ /* 0x0009e2000b901d4a */
[----:B------:R-:W-:-:S02]  /*2110*/  ISETP.GE.AND P4, PT, R11, R4, PT ;  /* 0x000000040b00720c */ /* 0x000fc40003f86270 */
[----:B------:R-:W-:Y:S01]  /*2120*/  SHF.R.S32.HI R11, RZ, 0x4, R9 ;  /* 0x00000004ff0b7819 */ /* 0x000fe20000011409 */
[----:B------:R1:W-:Y:S01]  /*2130*/  @!P1 LDGSTS.E.BYPASS.LTC128B.128 [R239+0x8800], [R20.64] ;  /* 0x0880000014ef9fae */ /* 0x0003e2000b901d4a */
[----:B------:R-:W-:Y:S01]  /*2140*/  LOP3.LUT R9, R9, 0xfffffff0, RZ, 0xc0, !PT ;  /* 0xfffffff009097812 */ /* 0x000fe200078ec0ff */
[----:B------:R-:W-:Y:S02]  /*2150*/  IMAD.IADD R32, R35, 0x1, R7 ;  /* 0x0000000123207824 */ /* 0x000fe400078e0207 */
[----:B------:R2:W-:Y:S04]  /*2160*/  @!P1 LDGSTS.E.BYPASS.LTC128B.128 [R239+0xa800], [R20.64+0x80] ;  /* 0x0a80008014ef9fae */ /* 0x0005e8000b901d4a */
[----:B------:R2:W-:Y:S04]  /*2170*/  @!P1 LDGSTS.E.BYPASS.LTC128B.128 [R239+0xc800], [R20.64+0x100] ;  /* 0x0c80010014ef9fae */ /* 0x0005e8000b901d4a */
[----:B------:R2:W-:Y:S01]  /*2180*/  @!P1 LDGSTS.E.BYPASS.LTC128B.128 [R239+0xe800], [R20.64+0x180] ;  /* 0x0e80018014ef9fae */ /* 0x0005e2000b901d4a */
[----:B------:R-:W-:Y:S01]  /*2190*/  ISETP.GE.AND P1, PT, R8, R4, PT ;  /* 0x000000040800720c */ /* 0x000fe20003f26270 */
[----:B------:R-:W-:-:S02]  /*21a0*/  IMAD.U32 R4, RZ, RZ, UR8 ;  /* 0x00000008ff047e24 */ /* 0x000fc4000f8e00ff */
[----:B------:R2:W-:Y:S02]  /*21b0*/  @!P0 LDGSTS.E.BYPASS.LTC128B.128 [R239+0x9000], [R22.64] ;  /* 0x0900000016ef8fae */ /* 0x0005e4000b901d4a */
[----:B------:R-:W-:Y:S01]  /*21c0*/  @!P2 IMAD.WIDE.U32 R12, R4, 0x30, R164 ;  /* 0x00000030040ca825 */ /* 0x000fe200078e00a4 */
[----:B------:R-:W-:Y:S01]  /*21d0*/  LEA.HI R4, R11, R11, RZ, 0x1 ;  /* 0x0000000b0b047211 */ /* 0x000fe200078f08ff */
[----:B------:R2:W-:Y:S02]  /*21e0*/  @!P0 LDGSTS.E.BYPASS.LTC128B.128 [R239+0xb000], [R22.64+0x80] ;  /* 0x0b00008016ef8fae */ /* 0x0005e4000b901d4a */
[----:B------:R-:W-:Y:S01]  /*21f0*/  @!P2 IMAD.IADD R5, R13, 0x1, R14 ;  /* 0x000000010d05a824 */ /* 0x000fe200078e020e */
[----:B------:R-:W-:Y:S01]  /*2200*/  LOP3.LUT R4, R4, 0xfffffffe, RZ, 0xc0, !PT ;  /* 0xfffffffe04047812 */ /* 0x000fe200078ec0ff */
[----:B------:R2:W-:Y:S01]  /*2210*/  @!P0 LDGSTS.E.BYPASS.LTC128B.128 [R239+0xd000], [R22.64+0x100] ;  /* 0x0d00010016ef8fae */ /* 0x0005e2000b901d4a */
[----:B------:R-:W-:-:S03]  /*2220*/  IMAD.SHL.U32 R14, R0, 0x40, RZ ;  /* 0x00000040000e7824 */ /* 0x000fc600078e00ff */
[----:B------:R2:W-:Y:S01]  /*2230*/  @!P0 LDGSTS.E.BYPASS.LTC128B.128 [R239+0xf000], [R22.64+0x180] ;  /* 0x0f00018016ef8fae */ /* 0x0005e2000b901d4a */
[----:B-1----:R-:W-:Y:S01]  /*2240*/  @!P2 LEA R18, P0, R12, c[0x0][0x168], 0x1 ;  /* 0x00005a000c12aa11 */ /* 0x002fe200078008ff */
[----:B------:R-:W-:Y:S02]  /*2250*/  IMAD.IADD R11, R11, 0x1, -R4 ;  /* 0x000000010b0b7824 */ /* 0x000fe400078e0a04 */
[----:B------:R-:W-:Y:S01]  /*2260*/  IMAD.IADD R4, R100, 0x1, -R9 ;  /* 0x0000000164047824 */ /* 0x000fe200078e0a09 */
[----:B------:R-:W-:Y:S01]  /*2270*/  @!P2 LEA.HI.X R19, R12, c[0x0][0x16c], R5, 0x1, P0 ;  /* 0x00005b000c13aa11 */ /* 0x000fe200000f0c05 */
[----:B------:R-:W-:Y:S01]  /*2280*/  IMAD.MOV.U32 R5, RZ, RZ, 0x20 ;  /* 0x00000020ff057424 */ /* 0x000fe200078e00ff */
[----:B------:R-:W-:Y:S01]  /*2290*/  LEA R234, P0, R34, c[0x0][0x170], 0x1 ;  /* 0x00005c0022ea7a11 */ /* 0x000fe200078008ff */
[----:B------:R-:W-:Y:S01]  /*22a0*/  IMAD.SHL.U32 R9, R8, 0x8, RZ ;  /* 0x0000000808097824 */ /* 0x000fe200078e00ff */
[----:B------:R-:W-:Y:S01]  /*22b0*/  SHF.R.S32.HI R101, RZ, 0x1f, R4 ;  /* 0x0000001fff657819 */ /* 0x000fe20000011404 */
[----:B------:R1:W-:Y:S01]  /*22c0*/  @!P2 LDGSTS.E.BYPASS.LTC128B.128 [R239+0x9800], [R18.64] ;  /* 0x0980000012efafae */ /* 0x0003e2000b901d4a */
[----:B------:R-:W-:Y:S01]  /*22d0*/  LEA.HI.X R233, R34, c[0x0][0x174], R32, 0x1, P0 ;  /* 0x00005d0022e97a11 */ /* 0x000fe200000f0c20 */
[----:B------:R-:W-:Y:S01]  /*22e0*/  IMAD.WIDE.U32 R12, R5, c[0x0][0x1a0], RZ ;  /* 0x00006800050c7a25 */ /* 0x000fe200078e00ff */
[----:B------:R-:W-:Y:S01]  /*22f0*/  LOP3.LUT R8, R14, 0x1c0, RZ, 0xc0, !PT ;  /* 0x000001c00e087812 */ /* 0x000fe200078ec0ff */
[----:B------:R1:W-:Y:S01]  /*2300*/  @!P2 LDGSTS.E.BYPASS.LTC128B.128 [R239+0xb800], [R18.64+0x80] ;  /* 0x0b80008012efafae */ /* 0x0003e2000b901d4a */
[----:B------:R-:W-:Y:S01]  /*2310*/  LEA.HI R101, R101, R4, RZ, 0x3 ;  /* 0x0000000465657211 */ /* 0x000fe200078f18ff */
[----:B------:R-:W-:Y:S01]  /*2320*/  @!P4 IMAD.MOV.U32 R14, RZ, RZ, c[0x0][0x1a0] ;  /* 0x00006800ff0ec624 */ /* 0x000fe200078e00ff */
[----:B------:R-:W-:Y:S01]  /*2330*/  @!P6 IADD3 R12, P0, R234, R12, RZ ;  /* 0x0000000cea0ce210 */ /* 0x000fe20007f1e0ff */
[----:B------:R1:W-:Y:S01]  /*2340*/  @!P2 LDGSTS.E.BYPASS.LTC128B.128 [R239+0xd800], [R18.64+0x100] ;  /* 0x0d80010012efafae */ /* 0x0003e2000b901d4a */
[----:B------:R-:W-:Y:S01]  /*2350*/  @!P4 IMAD.MOV.U32 R235, RZ, RZ, R233 ;  /* 0x000000ffffebc224 */ /* 0x000fe200078e00e9 */
[----:B------:R-:W-:Y:S01]  /*2360*/  LOP3.LUT R7, R8, 0x8, R9, 0xf8, !PT ;  /* 0x0000000808077812 */ /* 0x000fe200078ef809 */
[----:B------:R-:W-:Y:S01]  /*2370*/  IMAD R10, R5, c[0x0][0x1a4], RZ ;  /* 0x00006900050a7a24 */ /* 0x000fe200078e02ff */
[----:B------:R1:W-:Y:S01]  /*2380*/  @!P2 LDGSTS.E.BYPASS.LTC128B.128 [R239+0xf800], [R18.64+0x180] ;  /* 0x0f80018012efafae */ /* 0x0003e2000b901d4a */
[----:B------:R-:W-:Y:S01]  /*2390*/  LOP3.LUT R9, R101, 0xfffffff8, RZ, 0xc0, !PT ;  /* 0xfffffff865097812 */ /* 0x000fe200078ec0ff */
[----:B------:R-:W-:Y:S01]  /*23a0*/  @!P4 IMAD.WIDE.U32 R14, R14, 0x60, R234 ;  /* 0x000000600e0ec825 */ /* 0x000fe200078e00ea */
[----:B------:R-:W-:Y:S01]  /*23b0*/  SHF.R.U32.HI R8, RZ, 0x3, R8 ;  /* 0x00000003ff087819 */ /* 0x000fe20000011608 */
[----:B------:R-:W0:Y:S01]  /*23c0*/  LDGDEPBAR ;  /* 0x00000000000079af */ /* 0x000e220000000000 */
[----:B------:R-:W-:Y:S01]  /*23d0*/  @!P6 IADD3.X R13, R233, R13, R10, P0, !PT ;  /* 0x0000000de90de210 */ /* 0x000fe200007fe40a */
[----:B------:R-:W-:Y:S01]  /*23e0*/  @!P1 IMAD.MOV.U32 R235, RZ, RZ, R233 ;  /* 0x000000ffffeb9224 */ /* 0x000fe200078e00e9 */
[----:B------:R-:W-:Y:S01]  /*23f0*/  LOP3.LUT R8, R7, R8, RZ, 0x3c, !PT ;  /* 0x0000000807087212 */ /* 0x000fe200078e3cff */
[----:B------:R-:W-:-:S02]  /*2400*/  IMAD.IADD R4, R4, 0x1, -R9 ;  /* 0x0000000104047824 */ /* 0x000fc400078e0a09 */
[----:B------:R-:W-:Y:S02]  /*2410*/  @!P5 IMAD.MOV.U32 R7, RZ, RZ, c[0x0][0x1a0] ;  /* 0x00006800ff07d624 */ /* 0x000fe400078e00ff */
[C---:B------:R-:W-:Y:S02]  /*2420*/  IMAD R229, R11.reuse, 0x200, R8 ;  /* 0x000002000be57824 */ /* 0x040fe400078e0208 */
[----:B------:R-:W-:Y:S02]  /*2430*/  IMAD.SHL.U32 R11, R11, 0x8, RZ ;  /* 0x000000080b0b7824 */ /* 0x000fe400078e00ff */
[----:B------:R-:W-:Y:S02]  /*2440*/  IMAD.SHL.U32 R101, R101, 0x40, RZ ;  /* 0x0000004065657824 */ /* 0x000fe400078e00ff */
[----:B------:R-:W-:Y:S02]  /*2450*/  @!P5 IMAD.MOV.U32 R8, RZ, RZ, c[0x0][0x1a4] ;  /* 0x00006900ff08d624 */ /* 0x000fe400078e00ff */
[----:B------:R-:W-:Y:S01]  /*2460*/  @!P4 IMAD.MOV.U32 R9, RZ, RZ, c[0x0][0x1a4] ;  /* 0x00006900ff09c624 */ /* 0x000fe200078e00ff */
[----:B------:R-:W-:Y:S01]  /*2470*/  LOP3.LUT R101, R101, 0xfffffe00, RZ, 0xc0, !PT ;  /* 0xfffffe0065657812 */ /* 0x000fe200078ec0ff */
[----:B------:R-:W-:-:S02]  /*2480*/  IMAD.SHL.U32 R229, R229, 0x2, RZ ;  /* 0x00000002e5e57824 */ /* 0x000fc400078e00ff */
[----:B------:R-:W-:-:S03]  /*2490*/  @!P4 IMAD R9, R9, 0x60, RZ ;  /* 0x000000600909c824 */ /* 0x000fc600078e02ff */
[----:B------:R-:W-:Y:S01]  /*24a0*/  IADD3 R227, R229, 0x8020, RZ ;  /* 0x00008020e5e37810 */ /* 0x000fe20007ffe0ff */
[----:B------:R-:W-:-:S04]  /*24b0*/  DEPBAR.LE SB0, 0x0 ;  /* 0x000080000000791a */ /* 0x000fc80000000000 */
[----:B------:R-:W-:Y:S01]  /*24c0*/  BAR.SYNC.DEFER_BLOCKING 0x0 ;  /* 0x0000000000007b1d */ /* 0x000fe20000010000 */
[----:B------:R-:W-:-:S05]  /*24d0*/  @!P4 IMAD.IADD R9, R15, 0x1, R9 ;  /* 0x000000010f09c824 */ /* 0x000fca00078e0209 */
        /* <DEDUP_REMOVED lines=11> */
[C---:B------:R-:W-:Y:S01]  /*2590*/  R2P PR, R4.reuse, 0x6 ;  /* 0x0000000604007804 */ /* 0x040fe20000000000 */
[----:B------:R-:W-:Y:S01]  /*25a0*/  IMAD.SHL.U32 R4, R4, 0x40, RZ ;  /* 0x0000004004047824 */ /* 0x000fe200078e00ff */
[----:B------:R-:W-:Y:S01]  /*25b0*/  @!P5 LEA R10, P0, R7, R234, 0x6 ;  /* 0x000000ea070ad211 */ /* 0x000fe200078030ff */
[----:B------:R-:W-:Y:S02]  /*25c0*/  @P6 STS.128 [R239+0x10800], RZ ;  /* 0x010800ffef006388 */ /* 0x000fe40000000c00 */
[----:B------:R-:W-:-:S02]  /*25d0*/  SEL R5, R5, 0xffffffe0, !P2 ;  /* 0xffffffe005057807 */ /* 0x000fc40005000000 */
[----:B------:R-:W-:Y:S01]  /*25e0*/  LOP3.LUT R4, R4, 0x1c0, RZ, 0xc0, !PT ;  /* 0x000001c004047812 */ /* 0x000fe200078ec0ff */
[----:B------:R-:W-:Y:S03]  /*25f0*/  @P6 STS.128 [R239+0x12800], RZ ;  /* 0x012800ffef006388 */ /* 0x000fe60000000c00 */
[----:B------:R-:W-:Y:S01]  /*2600*/  LOP3.LUT R11, R4, 0x8, R11, 0xf8, !PT ;  /* 0x00000008040b7812 */ /* 0x000fe200078ef80b */
[----:B------:R-:W-:Y:S01]  /*2610*/  @P6 STS.128 [R239+0x14800], RZ ;  /* 0x014800ffef006388 */ /* 0x000fe20000000c00 */
[----:B------:R-:W-:-:S03]  /*2620*/  SHF.R.U32.HI R4, RZ, 0x3, R4 ;  /* 0x00000003ff047819 */ /* 0x000fc60000011604 */
[----:B------:R-:W-:Y:S01]  /*2630*/  @P6 STS.128 [R239+0x16800], RZ ;  /* 0x016800ffef006388 */ /* 0x000fe20000000c00 */
[----:B------:R-:W-:Y:S02]  /*2640*/  LOP3.LUT R4, R11, R4, RZ, 0x3c, !PT ;  /* 0x000000040b047212 */ /* 0x000fe400078e3cff */
[----:B------:R-:W-:Y:S01]  /*2650*/  @!P5 LEA.HI.X R11, R7, R233, R8, 0x6, P0 ;  /* 0x000000e9070bd211 */ /* 0x000fe200000f3408 */
[----:B------:R-:W-:Y:S01]  /*2660*/  @!PT LDS RZ, [RZ] ;  /* 0x00000000fffff984 */ /* 0x000fe20000000800 */
[----:B------:R-:W-:Y:S01]  /*2670*/  @!PT LDS RZ, [RZ] ;  /* 0x00000000fffff984 */ /* 0x000fe20000000800 */
[----:B------:R-:W-:Y:S01]  /*2680*/  @!PT LDS RZ, [RZ] ;  /* 0x00000000fffff984 */ /* 0x000fe20000000800 */
[----:B------:R1:W-:Y:S01]  /*2690*/  @!P6 LDGSTS.E.BYPASS.LTC128B.128 [R239+0x10800], [R12.64] ;  /* 0x108000000cefefae */ /* 0x0003e2000b901d4a */
[----:B------:R-:W-:Y:S02]  /*26a0*/  IMAD R7, R102, 0x400, R101 ;  /* 0x0000040066077824 */ /* 0x000fe400078e0265 */
[----:B------:R-:W-:Y:S01]  /*26b0*/  @!P4 IMAD.MOV.U32 R8, RZ, RZ, R14 ;  /* 0x000000ffff08c224 */ /* 0x000fe200078e000e */
[----:B------:R1:W-:Y:S01]  /*26c0*/  @!P6 LDGSTS.E.BYPASS.LTC128B.128 [R239+0x12800], [R12.64+0x80] ;  /* 0x128000800cefefae */ /* 0x0003e2000b901d4a */
[----:B------:R-:W-:Y:S02]  /*26d0*/  IMAD.IADD R230, R4, 0x1, R7 ;  /* 0x0000000104e67824 */ /* 0x000fe400078e0207 */
[----:B------:R-:W-:Y:S01]  /*26e0*/  IMAD.MOV.U32 R7, RZ, RZ, 0x10 ;  /* 0x00000010ff077424 */ /* 0x000fe200078e00ff */
[----:B------:R1:W-:Y:S01]  /*26f0*/  @!P6 LDGSTS.E.BYPASS.LTC128B.128 [R239+0x14800], [R12.64+0x100] ;  /* 0x148001000cefefae */ /* 0x0003e2000b901d4a */
[----:B------:R-:W-:-:S02]  /*2700*/  IMAD.SHL.U32 R230, R230, 0x2, RZ ;  /* 0x00000002e6e67824 */ /* 0x000fc400078e00ff */
[----:B------:R-:W-:Y:S01]  /*2710*/  IMAD R102, R102, 0x10, R105 ;  /* 0x0000001066667824 */ /* 0x000fe200078e0269 */
[----:B------:R1:W-:Y:S01]  /*2720*/  @!P6 LDGSTS.E.BYPASS.LTC128B.128 [R239+0x16800], [R12.64+0x180] ;  /* 0x168001800cefefae */ /* 0x0003e2000b901d4a */
[----:B------:R-:W-:Y:S01]  /*2730*/  SEL R7, R7, 0xfffffff0, !P1 ;  /* 0xfffffff007077807 */ /* 0x000fe20004800000 */
[--C-:B------:R-:W-:Y:S01]  /*2740*/  IMAD R226, R5, 0x2, R230.reuse ;  /* 0x0000000205e27824 */ /* 0x100fe200078e02e6 */
[----:B------:R-:W-:Y:S01]  /*2750*/  R2P PR, R0, 0x6 ;  /* 0x0000000600007804 */ /* 0x000fe20000000000 */
[----:B------:R-:W-:Y:S01]  /*2760*/  @P5 STS.128 [R239+0x11000], RZ ;  /* 0x011000ffef005388 */ /* 0x000fe20000000c00 */
[----:B------:R-:W-:Y:S01]  /*2770*/  IADD3 R0, R229, 0x8000, RZ ;  /* 0x00008000e5007810 */ /* 0x000fe20007ffe0ff */
[----:B------:R-:W-:Y:S02]  /*2780*/  IMAD R228, R7, 0x2, R230 ;  /* 0x0000000207e47824 */ /* 0x000fe400078e02e6 */
[----:B------:R-:W-:Y:S02]  /*2790*/  @P5 STS.128 [R239+0x13000], RZ ;  /* 0x013000ffef005388 */ /* 0x000fe40000000c00 */
[----:B------:R-:W-:-:S02]  /*27a0*/  IMAD R225, R5, 0x2, R228 ;  /* 0x0000000205e17824 */ /* 0x000fc400078e02e4 */
        /* <DEDUP_REMOVED lines=18> */
[----:B------:R-:W-:Y:S01]  /*28d0*/  IMAD.IADD R0, R100, 0x1, -R103 ;  /* 0x0000000164007824 */ /* 0x000fe200078e0a67 */
[C---:B------:R-:W-:Y:S02]  /*28e0*/  IADD3 R214, R227.reuse, 0x2800, RZ ;  /* 0x00002800e3d67810 */ /* 0x040fe40007ffe0ff */
        /* <DEDUP_REMOVED lines=10> */
[----:B------:R-:W-:-:S02]  /*2990*/  IADD3 R207, R227, 0x6000, RZ ;  /* 0x00006000e3cf7810 */ /* 0x000fc40007ffe0ff */
[C---:B------:R-:W-:Y:S01]  /*29a0*/  IADD3 R206, R227.reuse, 0x6800, RZ ;  /* 0x00006800e3ce7810 */ /* 0x040fe20007ffe0ff */
[----:B------:R-:W-:Y:S01]  /*29b0*/  @!PT LDS RZ, [RZ] ;  /* 0x00000000fffff984 */ /* 0x000fe20000000800 */
[----:B------:R-:W-:Y:S01]  /*29c0*/  @!PT LDS RZ, [RZ] ;  /* 0x00000000fffff984 */ /* 0x000fe20000000800 */
[----:B------:R-:W-:Y:S01]  /*29d0*/  @!PT LDS RZ, [RZ] ;  /* 0x00000000fffff984 */ /* 0x000fe20000000800 */
[----:B------:R1:W-:Y:S01]  /*29e0*/  @!P4 LDGSTS.E.BYPASS.LTC128B.128 [R239+0x11800], [R8.64] ;  /* 0x1180000008efcfae */ /* 0x0003e2000b901d4a */
[C---:B------:R-:W-:Y:S02]  /*29f0*/  IADD3 R205, R227.reuse, 0x7000, RZ ;  /* 0x00007000e3cd7810 */ /* 0x040fe40007ffe0ff */
[----:B------:R-:W-:Y:S01]  /*2a00*/  IADD3 R204, R227, 0x7800, RZ ;  /* 0x00007800e3cc7810 */ /* 0x000fe20007ffe0ff */
[----:B------:R1:W-:Y:S04]  /*2a10*/  @!P4 LDGSTS.E.BYPASS.LTC128B.128 [R239+0x13800], [R8.64+0x80] ;  /* 0x1380008008efcfae */ /* 0x0003e8000b901d4a */
[----:B------:R1:W-:Y:S04]  /*2a20*/  @!P4 LDGSTS.E.BYPASS.LTC128B.128 [R239+0x15800], [R8.64+0x100] ;  /* 0x1580010008efcfae */ /* 0x0003e8000b901d4a */
[----:B------:R1:W-:Y:S04]  /*2a30*/  @!P4 LDGSTS.E.BYPASS.LTC128B.128 [R239+0x17800], [R8.64+0x180] ;  /* 0x1780018008efcfae */ /* 0x0003e8000b901d4a */
[----:B------:R-:W-:Y:S04]  /*2a40*/  LDSM.16.M88.4 R40, [R230] ;  /* 0x00000000e628783b */ /* 0x000fe80000000200 */
[----:B----4-:R-:W4:Y:S04]  /*2a50*/  LDSM.16.M88.4 R24, [R229+0x8000] ;  /* 0x00800000e518783b */ /* 0x010f280000000200 */
[----:B--2---:R-:W-:Y:S04]  /*2a60*/  LDSM.16.M88.4 R20, [R228] ;  /* 0x00000000e414783b */ /* 0x004fe80000000200 */
[----:B------:R-:W-:Y:S04]  /*2a70*/  LDSM.16.M88.4 R48, [R227] ;  /* 0x00000000e330783b */ /* 0x000fe80000000200 */
[----:B------:R-:W2:Y:S04]  /*2a80*/  LDSM.16.M88.4 R60, [R229+0x8800] ;  /* 0x00880000e53c783b */ /* 0x000ea80000000200 */
[----:B------:R-:W-:Y:S04]  /*2a90*/  LDSM.16.M88.4 R76, [R226] ;  /* 0x00000000e24c783b */ /* 0x000fe80000000200 */
[----:B------:R-:W2:Y:S04]  /*2aa0*/  LDSM.16.M88.4 R88, [R223+0x8000] ;  /* 0x00800000df58783b */ /* 0x000ea80000000200 */
[----:B------:R-:W2:Y:S04]  /*2ab0*/  LDSM.16.M88.4 R52, [R229+0x9000] ;  /* 0x00900000e534783b */ /* 0x000ea80000000200 */
[----:B------:R-:W2:Y:S04]  /*2ac0*/  LDSM.16.M88.4 R44, [R229+0x9800] ;  /* 0x00980000e52c783b */ /* 0x000ea80000000200 */
[----:B-1----:R-:W1:Y:S04]  /*2ad0*/  LDSM.16.M88.4 R12, [R227+0x800] ;  /* 0x00080000e30c783b */ /* 0x002e680000000200 */
[----:B---3--:R-:W-:Y:S01]  /*2ae0*/  LDSM.16.M88.4 R28, [R225] ;  /* 0x00000000e11c783b */ /* 0x008fe20000000200 */
[C---:B----4-:R-:W-:Y:S03]  /*2af0*/  HMMA.16816.F32 R16, R40.reuse, R24, RZ ;  /* 0x000000182810723c */ /* 0x050fe600000018ff */
[----:B------:R-:W3:Y:S04]  /*2b00*/  LDSM.16.M88.4 R84, [R216] ;  /* 0x00000000d854783b */ /* 0x000ee80000000200 */
[----:B------:R-:W4:Y:S01]  /*2b10*/  LDSM.16.M88.4 R72, [R227+0x1000] ;  /* 0x00100000e348783b */ /* 0x000f220000000200 */
[C---:B------:R-:W-:Y:S03]  /*2b20*/  HMMA.16816.F32 R24, R40.reuse, R26, RZ ;  /* 0x0000001a2818723c */ /* 0x040fe600000018ff */
[----:B------:R-:W1:Y:S04]  /*2b30*/  LDSM.16.M88.4 R68, [R227+0x1800] ;  /* 0x00180000e344783b */ /* 0x000e680000000200 */
[----:B------:R-:W1:Y:S01]  /*2b40*/  LDSM.16.M88.4 R8, [R223+0x8800] ;  /* 0x00880000df08783b */ /* 0x000e620000000200 */
[----:B--2---:R-:W-:Y:S03]  /*2b50*/  HMMA.16816.F32 R36, R40, R60, RZ ;  /* 0x0000003c2824723c */ /* 0x004fe600000018ff */
[----:B------:R-:W-:Y:S04]  /*2b60*/  LDSM.16.M88.4 R92, [R229+0xa000] ;  /* 0x00a00000e55c783b */ /* 0x000fe80000000200 */
[----:B------:R-:W-:Y:S01]  /*2b70*/  LDSM.16.M88.4 R64, [R223+0x9000] ;  /* 0x00900000df40783b */ /* 0x000fe20000000200 */
[C---:B------:R-:W-:Y:S03]  /*2b80*/  HMMA.16816.F32 R16, R20.reuse, R48, R16 ;  /* 0x000000301410723c */ /* 0x040fe60000001810 */
[----:B------:R-:W-:Y:S04]  /*2b90*/  LDSM.16.M88.4 R96, [R229+0xe800] ;  /* 0x00e80000e560783b */ /* 0x000fe80000000200 */
[----:B------:R-:W0:Y:S01]  /*2ba0*/  LDGDEPBAR ;  /* 0x00000000000079af */ /* 0x000e220000000000 */
[----:B------:R-:W-:Y:S03]  /*2bb0*/  HMMA.16816.F32 R24, R20, R50, R24 ;  /* 0x000000321418723c */ /* 0x000fe60000001818 */
[----:B------:R-:W-:Y:S05]  /*2bc0*/  LDSM.16.M88.4 R48, [R223+0x9800] ;  /* 0x00980000df30783b */ /* 0x000fea0000000200 */
[----:B------:R-:W-:Y:S08]  /*2bd0*/  HMMA.16816.F32 R60, R40, R62, RZ ;  /* 0x0000003e283c723c */ /* 0x000ff000000018ff */
[C---:B------:R-:W-:Y:S08]  /*2be0*/  HMMA.16816.F32 R16, R76.reuse, R88, R16 ;  /* 0x000000584c10723c */ /* 0x040ff00000001810 */
[----:B------:R-:W-:Y:S01]  /*2bf0*/  HMMA.16816.F32 R24, R76, R90, R24 ;  /* 0x0000005a4c18723c */ /* 0x000fe20000001818 */
[----:B------:R-:W-:Y:S07]  /*2c00*/  LDSM.16.M88.4 R88, [R227+0x2000] ;  /* 0x00200000e358783b */ /* 0x000fee0000000200 */
[C---:B------:R-:W-:Y:S08]  /*2c10*/  HMMA.16816.F32 R56, R40.reuse, R52, RZ ;  /* 0x000000342838723c */ /* 0x040ff000000018ff */
[C---:B------:R-:W-:Y:S08]  /*2c20*/  HMMA.16816.F32 R52, R40.reuse, R54, RZ ;  /* 0x000000362834723c */ /* 0x040ff000000018ff */
[C---:B------:R-:W-:Y:S08]  /*2c30*/  HMMA.16816.F32 R80, R40.reuse, R44, RZ ;  /* 0x0000002c2850723c */ /* 0x040ff000000018ff */
[----:B------:R-:W-:Y:S01]  /*2c40*/  HMMA.16816.F32 R40, R40, R46, RZ ;  /* 0x0000002e2828723c */ /* 0x000fe200000018ff */
[----:B------:R-:W2:Y:S07]  /*2c50*/  LDSM.16.M88.4 R44, [R230+0x2000] ;  /* 0x00200000e62c783b */ /* 0x000eae0000000200 */
[C---:B-1----:R-:W-:Y:S08]  /*2c60*/  HMMA.16816.F32 R36, R20.reuse, R12, R36 ;  /* 0x0000000c1424723c */ /* 0x042ff00000001824 */
[----:B------:R-:W-:Y:S01]  /*2c70*/  HMMA.16816.F32 R60, R20, R14, R60 ;  /* 0x0000000e143c723c */ /* 0x000fe2000000183c */
[----:B------:R-:W1:Y:S07]  /*2c80*/  LDSM.16.M88.4 R12, [R216+0x800] ;  /* 0x00080000d80c783b */ /* 0x000e6e0000000200 */
[C---:B---3--:R-:W-:Y:S08]  /*2c90*/  HMMA.16816.F32 R16, R28.reuse, R84, R16 ;  /* 0x000000541c10723c */ /* 0x048ff00000001810 */
[----:B------:R-:W-:Y:S01]  /*2ca0*/  HMMA.16816.F32 R24, R28, R86, R24 ;  /* 0x000000561c18723c */ /* 0x000fe20000001818 */
[----:B------:R-:W-:Y:S07]  /*2cb0*/  LDSM.16.M88.4 R84, [R223+0xa000] ;  /* 0x00a00000df54783b */ /* 0x000fee0000000200 */
[C---:B----4-:R-:W-:Y:S08]  /*2cc0*/  HMMA.16816.F32 R56, R20.reuse, R72, R56 ;  /* 0x000000481438723c */ /* 0x050ff00000001838 */
[C---:B------:R-:W-:Y:S01]  /*2cd0*/  HMMA.16816.F32 R52, R20.reuse, R74, R52 ;  /* 0x0000004a1434723c */ /* 0x040fe20000001834 */
[----:B------:R-:W-:Y:S07]  /*2ce0*/  LDSM.16.M88.4 R72, [R216+0x1000] ;  /* 0x00100000d848783b */ /* 0x000fee0000000200 */
[C---:B------:R-:W-:Y:S08]  /*2cf0*/  HMMA.16816.F32 R80, R20.reuse, R68, R80 ;  /* 0x000000441450723c */ /* 0x040ff00000001850 */
[----:B------:R-:W-:Y:S01]  /*2d00*/  HMMA.16816.F32 R20, R20, R70, R40 ;  /* 0x000000461414723c */ /* 0x000fe20000001828 */
[----:B------:R-:W3:Y:S04]  /*2d10*/  LDSM.16.M88.4 R40, [R228+0x2000] ;  /* 0x00200000e428783b */ /* 0x000ee80000000200 */
        /* <DEDUP_REMOVED lines=15> */
[----:B------:R-:W-:Y:S01]  /*2e10*/  HMMA.16816.F32 R60, R28, R14, R60 ;  /* 0x0000000e1c3c723c */ /* 0x000fe2000000183c */
[----:B------:R-:W1:Y:S07]  /*2e20*/  LDSM.16.M88.4 R12, [R226+0x2000] ;  /* 0x00200000e20c783b */ /* 0x000e6e0000000200 */
[C---:B---3--:R-:W-:Y:S08]  /*2e30*/  HMMA.16816.F32 R16, R40.reuse, R88, R16 ;  /* 0x000000582810723c */ /* 0x048ff00000001810 */
[----:B------:R-:W-:Y:S01]  /*2e40*/  HMMA.16816.F32 R24, R40, R90, R24 ;  /* 0x0000005a2818723c */ /* 0x000fe20000001818 */
[----:B------:R-:W-:Y:S07]  /*2e50*/  LDSM.16.M88.4 R88, [R229+0xc000] ;  /* 0x00c00000e558783b */ /* 0x000fee0000000200 */
[C---:B----4-:R-:W-:Y:S08]  /*2e60*/  HMMA.16816.F32 R80, R28.reuse, R68, R80 ;  /* 0x000000441c50723c */ /* 0x050ff00000001850 */
[----:B------:R-:W-:Y:S01]  /*2e70*/  HMMA.16816.F32 R76, R28, R70, R76 ;  /* 0x000000461c4c723c */ /* 0x000fe2000000184c */
[----:B------:R-:W-:Y:S07]  /*2e80*/  LDSM.16.M88.4 R68, [R227+0x3800] ;  /* 0x00380000e344783b */ /* 0x000fee0000000200 */
[C---:B------:R-:W-:Y:S08]  /*2e90*/  HMMA.16816.F32 R36, R44.reuse, R8, R36 ;  /* 0x000000082c24723c */ /* 0x040ff00000001824 */
        /* <DEDUP_REMOVED lines=17> */
[----:B------:R-:W1:Y:S04]  /*2fb0*/  LDSM.16.M88.4 R44, [R223+0xb800] ;  /* 0x00b80000df2c783b */ /* 0x000e680000000200 */
[----:B------:R-:W1:Y:S03]  /*2fc0*/  LDSM.16.M88.4 R64, [R223+0xb000] ;  /* 0x00b00000df40783b */ /* 0x000e660000000200 */
        /* <DEDUP_REMOVED lines=9> */
[C---:B----4-:R-:W-:Y:S08]  /*3060*/  HMMA.16816.F32 R56, R40.reuse, R72, R56 ;  /* 0x000000482838723c */ /* 0x050ff00000001838 */
        /* <DEDUP_REMOVED lines=8> */
[----:B------:R-:W-:Y:S07]  /*30f0*/  LDSM.16.M88.4 R44, [R223+0xc000] ;  /* 0x00c00000df2c783b */ /* 0x000fee0000000200 */
[C---:B------:R-:W-:Y:S08]  /*3100*/  HMMA.16816.F32 R36, R8.reuse, R20, R36 ;  /* 0x000000140824723c */ /* 0x040ff00000001824 */
[----:B------:R-:W-:Y:S01]  /*3110*/  HMMA.16816.F32 R60, R8, R22, R60 ;  /* 0x00000016083c723c */ /* 0x000fe2000000183c */
[----:B------:R-:W1:Y:S07]  /*3120*/  LDSM.16.M88.4 R20, [R226+0x4000] ;  /* 0x00400000e214783b */ /* 0x000e6e0000000200 */
[C---:B------:R-:W-:Y:S08]  /*3130*/  HMMA.16816.F32 R56, R12.reuse, R64, R56 ;  /* 0x000000400c38723c */ /* 0x040ff00000001838 */
[----:B------:R-:W-:Y:S01]  /*3140*/  HMMA.16816.F32 R52, R12, R66, R52 ;  /* 0x000000420c34723c */ /* 0x000fe20000001834 */
[----:B------:R-:W4:Y:S04]  /*3150*/  LDSM.16.M88.4 R12, [R229+0xd000] ;  /* 0x00d00000e50c783b */ /* 0x000f280000000200 */
[----:B------:R-:W1:Y:S03]  /*3160*/  LDSM.16.M88.4 R64, [R229+0xd800] ;  /* 0x00d80000e540783b */ /* 0x000e660000000200 */
[C---:B--2---:R-:W-:Y:S08]  /*3170*/  HMMA.16816.F32 R16, R28.reuse, R68, R16 ;  /* 0x000000441c10723c */ /* 0x044ff00000001810 */
[----:B------:R-:W-:Y:S01]  /*3180*/  HMMA.16816.F32 R24, R28, R70, R24 ;  /* 0x000000461c18723c */ /* 0x000fe20000001818 */
        /* <DEDUP_REMOVED lines=8> */
[C---:B-1----:R-:W-:Y:S08]  /*3210*/  HMMA.16816.F32 R16, R20.reuse, R44, R16 ;  /* 0x0000002c1410723c */ /* 0x042ff00000001810 */
[----:B------:R-:W-:Y:S01]  /*3220*/  HMMA.16816.F32 R24, R20, R46, R24 ;  /* 0x0000002e1418723c */ /* 0x000fe20000001818 */
[----:B------:R-:W-:Y:S07]  /*3230*/  LDSM.16.M88.4 R44, [R223+0xd800] ;  /* 0x00d80000df2c783b */ /* 0x000fee0000000200 */
[C---:B------:R-:W-:Y:S08]  /*3240*/  HMMA.16816.F32 R36, R48.reuse, R72, R36 ;  /* 0x000000483024723c */ /* 0x040ff00000001824 */
[C---:B------:R-:W-:Y:S01]  /*3250*/  HMMA.16816.F32 R60, R48.reuse, R74, R60 ;  /* 0x0000004a303c723c */ /* 0x040fe2000000183c */
[----:B------:R-:W1:Y:S07]  /*3260*/  LDSM.16.M88.4 R72, [R230+0x6000] ;  /* 0x00600000e648783b */ /* 0x000e6e0000000200 */
[C---:B----4-:R-:W-:Y:S08]  /*3270*/  HMMA.16816.F32 R56, R48.reuse, R12, R56 ;  /* 0x0000000c3038723c */ /* 0x050ff00000001838 */
[C---:B------:R-:W-:Y:S01]  /*3280*/  HMMA.16816.F32 R52, R48.reuse, R14, R52 ;  /* 0x0000000e3034723c */ /* 0x040fe20000001834 */
[----:B------:R-:W4:Y:S07]  /*3290*/  LDSM.16.M88.4 R12, [R223+0xc800] ;  /* 0x00c80000df0c783b */ /* 0x000f2e0000000200 */
[C---:B------:R-:W-:Y:S08]  /*32a0*/  HMMA.16816.F32 R80, R48.reuse, R64, R80 ;  /* 0x000000403050723c */ /* 0x040ff00000001850 */
[----:B------:R-:W-:Y:S01]  /*32b0*/  HMMA.16816.F32 R76, R48, R66, R76 ;  /* 0x00000042304c723c */ /* 0x000fe2000000184c */
[----:B------:R-:W1:Y:S04]  /*32c0*/  LDSM.16.M88.4 R64, [R223+0xd000] ;  /* 0x00d00000df40783b */ /* 0x000e680000000200 */
[----:B------:R-:W-:Y:S03]  /*32d0*/  LDSM.16.M88.4 R48, [R228+0x6000] ;  /* 0x00600000e430783b */ /* 0x000fe60000000200 */
[C---:B------:R-:W-:Y:S08]  /*32e0*/  HMMA.16816.F32 R16, R88.reuse, R92, R16 ;  /* 0x0000005c5810723c */ /* 0x040ff00000001810 */
[----:B------:R-:W-:Y:S01]  /*32f0*/  HMMA.16816.F32 R24, R88, R94, R24 ;  /* 0x0000005e5818723c */ /* 0x000fe20000001818 */
        /* <DEDUP_REMOVED lines=12> */
[----:B------:R-:W-:Y:S01]  /*33c0*/  HMMA.16816.F32 R24, R72, R70, R24 ;  /* 0x000000464818723c */ /* 0x000fe20000001818 */
[----:B------:R-:W-:Y:S07]  /*33d0*/  LDSM.16.M88.4 R68, [R229+0xf000] ;  /* 0x00f00000e544783b */ /* 0x000fee0000000200 */
[C---:B----4-:R-:W-:Y:S08]  /*33e0*/  HMMA.16816.F32 R36, R20.reuse, R12, R36 ;  /* 0x0000000c1424723c */ /* 0x050ff00000001824 */
[C---:B------:R-:W-:Y:S01]  /*33f0*/  HMMA.16816.F32 R60, R20.reuse, R14, R60 ;  /* 0x0000000e143c723c */ /* 0x040fe2000000183c */
[----:B------:R-:W1:Y:S07]  /*3400*/  LDSM.16.M88.4 R12, [R226+0x6000] ;  /* 0x00600000e20c783b */ /* 0x000e6e0000000200 */
[----:B------:R-:W-:Y:S08]  /*3410*/  HMMA.16816.F32 R56, R20, R64, R56 ;  /* 0x000000401438723c */ /* 0x000ff00000001838 */
[C---:B--2---:R-:W-:Y:S08]  /*3420*/  HMMA.16816.F32 R16, R48.reuse, R40, R16 ;  /* 0x000000283010723c */ /* 0x044ff00000001810 */
[----:B------:R-:W-:Y:S01]  /*3430*/  HMMA.16816.F32 R24, R48, R42, R24 ;  /* 0x0000002a3018723c */ /* 0x000fe20000001818 */
[----:B------:R-:W-:Y:S07]  /*3440*/  LDSM.16.M88.4 R40, [R227+0x7000] ;  /* 0x00700000e328783b */ /* 0x000fee0000000200 */
        /* <DEDUP_REMOVED lines=9> */
[----:B------:R-:W-:Y:S08]  /*34e0*/  HMMA.16816.F32 R56, R88, R28, R56 ;  /* 0x0000001c5838723c */ /* 0x000ff00000001838 */
[C---:B-1----:R-:W-:Y:S08]  /*34f0*/  HMMA.16816.F32 R16, R12.reuse, R92, R16 ;  /* 0x0000005c0c10723c */ /* 0x042ff00000001810 */
[----:B------:R-:W-:Y:S08]  /*3500*/  HMMA.16816.F32 R24, R12, R94, R24 ;  /* 0x0000005e0c18723c */ /* 0x000ff00000001818 */
[----:B------:R-:W-:Y:S08]  /*3510*/  HMMA.16816.F32 R36, R72, R96, R36 ;  /* 0x000000604824723c */ /* 0x000ff00000001824 */
[----:B------:R-:W-:Y:S01]  /*3520*/  HMMA.16816.F32 R52, R88, R30, R52 ;  /* 0x0000001e5834723c */ /* 0x000fe20000001834 */
[----:B------:R-:W1:Y:S07]  /*3530*/  LDSM.16.M88.4 R28, [R223+0xe800] ;  /* 0x00e80000df1c783b */ /* 0x000e6e0000000200 */
[----:B------:R-:W-:Y:S08]  /*3540*/  HMMA.16816.F32 R56, R72, R68, R56 ;  /* 0x000000444838723c */ /* 0x000ff00000001838 */
[C---:B--2---:R-:W-:Y:S08]  /*3550*/  HMMA.16816.F32 R16, R8.reuse, R20, R16 ;  /* 0x000000140810723c */ /* 0x044ff00000001810 */
[----:B------:R-:W-:Y:S01]  /*3560*/  HMMA.16816.F32 R24, R8, R22, R24 ;  /* 0x000000160818723c */ /* 0x000fe20000001818 */
[----:B------:R-:W2:Y:S07]  /*3570*/  LDSM.16.M88.4 R20, [R223+0xf000] ;  /* 0x00f00000df14783b */ /* 0x000eae0000000200 */
[----:B------:R-:W-:Y:S08]  /*3580*/  HMMA.16816.F32 R80, R88, R84, R80 ;  /* 0x000000545850723c */ /* 0x000ff00000001850 */
[----:B------:R-:W-:Y:S01]  /*3590*/  HMMA.16816.F32 R36, R48, R44, R36 ;  /* 0x0000002c3024723c */ /* 0x000fe20000001824 */
[----:B------:R-:W-:-:S02]  /*35a0*/  FMUL.FTZ R16, R16, c[0x0][0x2ec] ;  /* 0x0000bb0010107a20 */ /* 0x000fc40000410000 */
[----:B------:R-:W-:Y:S02]  /*35b0*/  FMUL.FTZ R17, R17, c[0x0][0x2ec] ;  /* 0x0000bb0011117a20 */ /* 0x000fe40000410000 */
[----:B------:R-:W-:-:S03]  /*35c0*/  FMUL.FTZ R18, R18, c[0x0][0x2ec] ;  /* 0x0000bb0012127a20 */ /* 0x000fc60000410000 */
[----:B------:R-:W-:Y:S01]  /*35d0*/  HMMA.16816.F32 R68, R72, R70, R52 ;  /* 0x000000464844723c */ /* 0x000fe20000001834 */
[----:B------:R-:W-:Y:S01]  /*35e0*/  FMUL.FTZ R24, R24, c[0x0][0x2ec] ;  /* 0x0000bb0018187a20 */ /* 0x000fe20000410000 */
[----:B------:R-:W-:Y:S01]  /*35f0*/  LDSM.16.M88.4 R52, [R216+0x6800] ;  /* 0x00680000d834783b */ /* 0x000fe20000000200 */
[----:B------:R-:W-:Y:S02]  /*3600*/  FMUL.FTZ R45, R25, c[0x0][0x2ec] ;  /* 0x0000bb00192d7a20 */ /* 0x000fe40000410000 */
[----:B------:R-:W-:-:S03]  /*3610*/  FMUL.FTZ R44, R27, c[0x0][0x2ec] ;  /* 0x0000bb001b2c7a20 */ /* 0x000fc60000410000 */
[----:B------:R-:W-:Y:S01]  /*3620*/  HMMA.16816.F32 R56, R48, R40, R56 ;  /* 0x000000283038723c */ /* 0x000fe20000001838 */
[----:B------:R-:W-:Y:S06]  /*3630*/  MUFU.TANH R40, R18 ;  /* 0x0000001200287308 */ /* 0x000fec0000002400 */
[----:B------:R-:W-:Y:S01]  /*3640*/  FMUL.FTZ R41, R19, c[0x0][0x2ec] ;  /* 0x0000bb0013297a20 */ /* 0x000fe20000410000 */
[----:B------:R-:W-:Y:S01]  /*3650*/  HMMA.16816.F32 R76, R88, R86, R76 ;  /* 0x00000056584c723c */ /* 0x000fe2000000184c */
[----:B------:R-:W3:Y:S01]  /*3660*/  LDSM.16.M88.4 R84, [R227+0x7800] ;  /* 0x00780000e354783b */ /* 0x000ee20000000200 */
[----:B------:R-:W-:Y:S06]  /*3670*/  MUFU.TANH R44, R44 ;  /* 0x0000002c002c7308 */ /* 0x000fec0000002400 */
[C---:B------:R-:W-:Y:S02]  /*3680*/  HMMA.16816.F32 R60, R72.reuse, R98, R60 ;  /* 0x00000062483c723c */ /* 0x040fe4000000183c */
[----:B------:R-:W-:Y:S06]  /*3690*/  MUFU.TANH R41, R41 ;  /* 0x0000002900297308 */ /* 0x000fec0000002400 */
[----:B------:R-:W-:Y:S08]  /*36a0*/  HMMA.16816.F32 R80, R72, R64, R80 ;  /* 0x000000404850723c */ /* 0x000ff00000001850 */
[----:B-1----:R-:W-:Y:S01]  /*36b0*/  HMMA.16816.F32 R36, R12, R28, R36 ;  /* 0x0000001c0c24723c */ /* 0x002fe20000001824 */
[----:B------:R-:W1:Y:S07]  /*36c0*/  MUFU.TANH R29, R16 ;  /* 0x00000010001d7308 */ /* 0x000e6e0000002400 */
[----:B------:R-:W-:Y:S01]  /*36d0*/  HMMA.16816.F32 R68, R48, R42, R68 ;  /* 0x0000002a3044723c */ /* 0x000fe20000001844 */
[----:B------:R4:W1:Y:S06]  /*36e0*/  MUFU.TANH R28, R17 ;  /* 0x00000011001c7308 */ /* 0x00086c0000002400 */
[----:B------:R-:W-:Y:S01]  /*36f0*/  FMUL.FTZ R43, R26, c[0x0][0x2ec] ;  /* 0x0000bb001a2b7a20 */ /* 0x000fe20000410000 */
[----:B--2---:R-:W-:Y:S01]  /*3700*/  HMMA.16816.F32 R56, R12, R20, R56 ;  /* 0x000000140c38723c */ /* 0x004fe20000001838 */
[----:B------:R2:W1:Y:S06]  /*3710*/  MUFU.TANH R42, R24 ;  /* 0x00000018002a7308 */ /* 0x00046c0000002400 */
[----:B------:R-:W-:Y:S01]  /*3720*/  SHF.R.S32.HI R21, RZ, 0x1f, R0 ;  /* 0x0000001fff157819 */ /* 0x000fe20000011400 */
[----:B------:R-:W-:Y:S01]  /*3730*/  HMMA.16816.F32 R60, R48, R46, R60 ;  /* 0x0000002e303c723c */ /* 0x000fe2000000183c */
[----:B----4-:R-:W4:Y:S01]  /*3740*/  LDSM.16.M88.4 R16, [R223+0xf800] ;  /* 0x00f80000df10783b */ /* 0x010f220000000200 */
[----:B------:R-:W-:Y:S01]  /*3750*/  IADD3 R20, R6, 0x1, -R104 ;  /* 0x0000000106147810 */ /* 0x000fe20007ffe868 */
[----:B------:R-:W1:Y:S01]  /*3760*/  MUFU.TANH R43, R43 ;  /* 0x0000002b002b7308 */ /* 0x000e620000002400 */
[----:B------:R-:W-:-:S02]  /*3770*/  LEA.HI R0, R21, R0, RZ, 0x2 ;  /* 0x0000000015007211 */ /* 0x000fc400078f10ff */
[----:B------:R-:W-:Y:S02]  /*3780*/  IADD3 R104, R6, -c[0x0][0x2e4], -R104 ;  /* 0x8000b90006687a10 */ /* 0x000fe40007ffe868 */
[----:B------:R-:W-:Y:S01]  /*3790*/  SHF.R.S32.HI R21, RZ, 0x2, R0 ;  /* 0x00000002ff157819 */ /* 0x000fe20000011400 */
[----:B--2---:R-:W2:Y:S01]  /*37a0*/  LDSM.16.M88.4 R24, [R216+0x7000] ;  /* 0x00700000d818783b */ /* 0x004ea20000000200 */
[----:B---3--:R-:W-:Y:S01]  /*37b0*/  HMMA.16816.F32 R80, R48, R84, R80 ;  /* 0x000000543050723c */ /* 0x008fe20000001850 */
[----:B------:R-:W-:Y:S02]  /*37c0*/  IADD3 R20, R20, c[0x0][0x2e8], RZ ;  /* 0x0000ba0014147a10 */ /* 0x000fe40007ffe0ff */
[----:B------:R-:W-:-:S04]  /*37d0*/  IMAD.IADD R0, R21, 0x1, R102 ;  /* 0x0000000115007824 */ /* 0x000fc800078e0266 */
[C---:B------:R-:W-:Y:S01]  /*37e0*/  IMAD.IADD R243, R0.reuse, 0x1, R20 ;  /* 0x0000000100f37824 */ /* 0x040fe200078e0214 */
[C---:B------:R-:W-:Y:S01]  /*37f0*/  IADD3 R21, R0.reuse, 0x8, RZ ;  /* 0x0000000800157810 */ /* 0x040fe20007ffe0ff */
[----:B------:R-:W-:Y:S01]  /*3800*/  HMMA.16816.F32 R76, R72, R66, R76 ;  /* 0x00000042484c723c */ /* 0x000fe2000000184c */
[----:B------:R-:W-:Y:S01]  /*3810*/  IMAD.IADD R244, R0, 0x1, R104 ;  /* 0x0000000100f47824 */ /* 0x000fe200078e0268 */
[----:B------:R-:W-:Y:S02]  /*3820*/  LOP3.LUT R0, R4, R101, RZ, 0xfc, !PT ;  /* 0x0000006504007212 */ /* 0x000fe400078efcff */
[--C-:B------:R-:W-:Y:S01]  /*3830*/  IMAD.IADD R242, R104, 0x1, R21.reuse ;  /* 0x0000000168f27824 */ /* 0x100fe200078e0215 */
[----:B------:R-:W-:Y:S01]  /*3840*/  IMNMX R243, R243, R6, PT ;  /* 0x00000006f3f37217 */ /* 0x000fe20003800200 */
[----:B------:R-:W-:Y:S01]  /*3850*/  IMAD.IADD R21, R20, 0x1, R21 ;  /* 0x0000000114157824 */ /* 0x000fe200078e0215 */
[----:B------:R-:W-:Y:S01]  /*3860*/  IMNMX R244, RZ, R244, !PT ;  /* 0x000000f4fff47217 */ /* 0x000fe20007800200 */
[----:B------:R-:W-:Y:S01]  /*3870*/  HMMA.16816.F32 R60, R12, R30, R60 ;  /* 0x0000001e0c3c723c */ /* 0x000fe2000000183c */
[----:B------:R-:W-:Y:S01]  /*3880*/  IMNMX R242, RZ, R242, !PT ;  /* 0x000000f2fff27217 */ /* 0x000fe20007800200 */
[----:B------:R3:W1:Y:S01]  /*3890*/  MUFU.TANH R30, R45 ;  /* 0x0000002d001e7308 */ /* 0x0006620000002400 */
[----:B------:R-:W-:-:S04]  /*38a0*/  IMNMX R238, R21, R6, PT ;  /* 0x0000000615ee7217 */ /* 0x000fc80003800200 */
[----:B------:R-:W-:Y:S01]  /*38b0*/  IMAD.IADD R31, R3, 0x1, R246 ;  /* 0x00000001031f7824 */ /* 0x000fe200078e02f6 */
[C---:B------:R-:W-:Y:S04]  /*38c0*/  HMMA.16816.F32 R68, R12.reuse, R22, R68 ;  /* 0x000000160c44723c */ /* 0x040fe80000001844 */
[C---:B------:R-:W-:Y:S02]  /*38d0*/  IADD3 R21, R31.reuse, 0x1, RZ ;  /* 0x000000011f157810 */ /* 0x040fe40007ffe0ff */
[-C--:B------:R-:W-:Y:S02]  /*38e0*/  ISETP.GE.AND P4, PT, R31, R243.reuse, PT ;  /* 0x000000f31f00720c */ /* 0x080fe40003f86270 */
[C---:B------:R-:W-:Y:S01]  /*38f0*/  ISETP.GE.AND P2, PT, R21.reuse, R243, PT ;  /* 0x000000f31500720c */ /* 0x040fe20003f46270 */
[----:B----4-:R-:W-:Y:S01]  /*3900*/  HMMA.16816.F32 R80, R12, R16, R80 ;  /* 0x000000100c50723c */ /* 0x010fe20000001850 */
[----:B------:R-:W-:-:S02]  /*3910*/  ISETP.GE.AND P0, PT, R21, R238, PT ;  /* 0x000000ee1500720c */ /* 0x000fc40003f06270 */
[----:B------:R-:W-:Y:S02]  /*3920*/  ISETP.GE.AND P5, PT, R31, R238, PT ;  /* 0x000000ee1f00720c */ /* 0x000fe40003fa6270 */
[C---:B------:R-:W-:Y:S02]  /*3930*/  ISETP.LT.OR P2, PT, R21.reuse, R244, P2 ;  /* 0x000000f41500720c */ /* 0x040fe40001741670 */
[----:B------:R-:W-:Y:S01]  /*3940*/  ISETP.LT.OR P0, PT, R21, R242, P0 ;  /* 0x000000f21500720c */ /* 0x000fe20000701670 */
[----:B--2---:R-:W-:Y:S01]  /*3950*/  HMMA.16816.F32 R56, R8, R24, R56 ;  /* 0x000000180838723c */ /* 0x004fe20000001838 */
[C---:B------:R-:W-:Y:S02]  /*3960*/  ISETP.LT.OR P4, PT, R31.reuse, R244, P4 ;  /* 0x000000f41f00720c */ /* 0x040fe40002781670 */
[C---:B------:R-:W-:Y:S02]  /*3970*/  ISETP.LT.OR P5, PT, R31.reuse, R242, P5 ;  /* 0x000000f21f00720c */ /* 0x040fe40002fa1670 */
[----:B------:R-:W-:-:S02]  /*3980*/  IADD3 R21, R31, 0x8, RZ ;  /* 0x000000081f157810 */ /* 0x000fc40007ffe0ff */
[----:B------:R-:W-:Y:S01]  /*3990*/  IADD3 R23, R31, 0x9, RZ ;  /* 0x000000091f177810 */ /* 0x000fe20007ffe0ff */
[----:B------:R-:W-:Y:S01]  /*39a0*/  HMMA.16816.F32 R76, R48, R86, R76 ;  /* 0x00000056304c723c */ /* 0x000fe2000000184c */
[----:B-1----:R-:W-:Y:S02]  /*39b0*/  FSEL R16, R29, -INF , !P4 ;  /* 0xff8000001d107808 */ /* 0x002fe40006000000 */
[----:B------:R-:W-:Y:S02]  /*39c0*/  FSEL R25, R40, -INF , !P5 ;  /* 0xff80000028197808 */ /* 0x000fe40006800000 */
[-C--:B------:R-:W-:Y:S02]  /*39d0*/  ISETP.GE.AND P1, PT, R21, R243.reuse, PT ;  /* 0x000000f31500720c */ /* 0x080fe40003f26270 */
[----:B------:R-:W-:Y:S01]  /*39e0*/  ISETP.GE.AND P6, PT, R23, R243, PT ;  /* 0x000000f31700720c */ /* 0x000fe20003fc6270 */
[----:B------:R-:W-:Y:S01]  /*39f0*/  HMMA.16816.F32 R36, R8, R52, R36 ;  /* 0x000000340824723c */ /* 0x000fe20000001824 */
[----:B------:R-:W-:-:S02]  /*3a00*/  ISETP.GE.AND P4, PT, R21, R238, PT ;  /* 0x000000ee1500720c */ /* 0x000fc40003f86270 */
[----:B------:R-:W-:Y:S02]  /*3a10*/  ISETP.GE.AND P5, PT, R23, R238, PT ;  /* 0x000000ee1700720c */ /* 0x000fe40003fa6270 */
[C---:B------:R-:W-:Y:S02]  /*3a20*/  ISETP.LT.OR P1, PT, R21.reuse, R244, P1 ;  /* 0x000000f41500720c */ /* 0x040fe40000f21670 */
[----:B------:R-:W-:Y:S01]  /*3a30*/  ISETP.LT.OR P4, PT, R21, R242, P4 ;  /* 0x000000f21500720c */ /* 0x000fe20002781670 */
[----:B------:R-:W-:Y:S01]  /*3a40*/  HMMA.16816.F32 R60, R8, R54, R60 ;  /* 0x00000036083c723c */ /* 0x000fe2000000183c */
[C---:B------:R-:W-:Y:S01]  /*3a50*/  ISETP.LT.OR P6, PT, R23.reuse, R244, P6 ;  /* 0x000000f41700720c */ /* 0x040fe200037c1670 */
[----:B------:R-:W-:Y:S01]  /*3a60*/  FMUL.FTZ R56, R56, c[0x0][0x2ec] ;  /* 0x0000bb0038387a20 */ /* 0x000fe20000410000 */
[----:B------:R-:W-:Y:S01]  /*3a70*/  ISETP.LT.OR P5, PT, R23, R242, P5 ;  /* 0x000000f21700720c */ /* 0x000fe20002fa1670 */
[----:B------:R-:W-:Y:S01]  /*3a80*/  FMUL.FTZ R57, R57, c[0x0][0x2ec] ;  /* 0x0000bb0039397a20 */ /* 0x000fe20000410000 */
[----:B------:R-:W1:Y:S01]  /*3a90*/  LDSM.16.M88.4 R20, [R216+0x7800] ;  /* 0x00780000d814783b */ /* 0x000e620000000200 */
[----:B------:R-:W-:Y:S01]  /*3aa0*/  IADD3 R47, R31, 0x10, RZ ;  /* 0x000000101f2f7810 */ /* 0x000fe20007ffe0ff */
[----:B------:R-:W-:Y:S01]  /*3ab0*/  MUFU.TANH R180, R56 ;  /* 0x0000003800b47308 */ /* 0x000fe20000002400 */
[----:B------:R-:W-:Y:S01]  /*3ac0*/  HMMA.16816.F32 R76, R12, R18, R76 ;  /* 0x000000120c4c723c */ /* 0x000fe2000000184c */
[----:B------:R-:W-:Y:S01]  /*3ad0*/  FSEL R24, R28, -INF , !P2 ;  /* 0xff8000001c187808 */ /* 0x000fe20005000000 */
[----:B------:R-:W-:Y:S01]  /*3ae0*/  FMUL.FTZ R58, R58, c[0x0][0x2ec] ;  /* 0x0000bb003a3a7a20 */ /* 0x000fe20000410000 */
[----:B------:R-:W-:Y:S01]  /*3af0*/  ISETP.GE.AND P2, PT, R47, R243, PT ;  /* 0x000000f32f00720c */ /* 0x000fe20003f46270 */
[----:B------:R-:W-:Y:S01]  /*3b00*/  FMUL.FTZ R59, R59, c[0x0][0x2ec] ;  /* 0x0000bb003b3b7a20 */ /* 0x000fe20000410000 */
[----:B------:R-:W-:Y:S01]  /*3b10*/  FSEL R42, R42, -INF , !P1 ;  /* 0xff8000002a2a7808 */ /* 0x000fe20004800000 */
[----:B------:R-:W-:-:S04]  /*3b20*/  DEPBAR.LE SB0, 0x0 ;  /* 0x000080000000791a */ /* 0x000fc80000000000 */
[----:B---3--:R-:W-:Y:S01]  /*3b30*/  FMUL.FTZ R45, R36, c[0x0][0x2ec] ;  /* 0x0000bb00242d7a20 */ /* 0x008fe20000410000 */
[----:B------:R-:W-:Y:S01]  /*3b40*/  HMMA.16816.F32 R68, R8, R26, R68 ;  /* 0x0000001a0844723c */ /* 0x000fe20000001844 */
[----:B------:R-:W-:Y:S01]  /*3b50*/  FMUL.FTZ R38, R38, c[0x0][0x2ec] ;  /* 0x0000bb0026267a20 */ /* 0x000fe20000410000 */
[----:B------:R-:W-:Y:S01]  /*3b60*/  IADD3 R13, R31, 0x18, RZ ;  /* 0x000000181f0d7810 */ /* 0x000fe20007ffe0ff */
[----:B------:R-:W-:Y:S01]  /*3b70*/  FMUL.FTZ R36, R37, c[0x0][0x2ec] ;  /* 0x0000bb0025247a20 */ /* 0x000fe20000410000 */
[----:B------:R-:W-:Y:S01]  /*3b80*/  IADD3 R37, R31, 0x11, RZ ;  /* 0x000000111f257810 */ /* 0x000fe20007ffe0ff */
[----:B------:R-:W2:Y:S01]  /*3b90*/  MUFU.TANH R45, R45 ;  /* 0x0000002d002d7308 */ /* 0x000ea20000002400 */
[----:B------:R-:W-:Y:S01]  /*3ba0*/  FMUL.FTZ R46, R60, c[0x0][0x2ec] ;  /* 0x0000bb003c2e7a20 */ /* 0x000fe20000410000 */
[----:B------:R-:W-:Y:S01]  /*3bb0*/  ISETP.GE.AND P1, PT, R47, R238, PT ;  /* 0x000000ee2f00720c */ /* 0x000fe20003f26270 */
[----:B------:R-:W-:Y:S01]  /*3bc0*/  FMUL.FTZ R17, R39, c[0x0][0x2ec] ;  /* 0x0000bb0027117a20 */ /* 0x000fe20000410000 */
[----:B------:R-:W-:Y:S01]  /*3bd0*/  FSEL R41, R41, -INF , !P0 ;  /* 0xff80000029297808 */ /* 0x000fe20004000000 */
[----:B------:R-:W-:Y:S01]  /*3be0*/  FMUL.FTZ R62, R62, c[0x0][0x2ec] ;  /* 0x0000bb003e3e7a20 */ /* 0x000fe20000410000 */
[----:B------:R-:W-:Y:S01]  /*3bf0*/  ISETP.LT.OR P2, PT, R47, R244, P2 ;  /* 0x000000f42f00720c */ /* 0x000fe20001741670 */
[----:B------:R-:W-:Y:S01]  /*3c00*/  FMUL.FTZ R39, R61, c[0x0][0x2ec] ;  /* 0x0000bb003d277a20 */ /* 0x000fe20000410000 */
[----:B------:R-:W3:Y:S01]  /*3c10*/  MUFU.TANH R38, R38 ;  /* 0x0000002600267308 */ /* 0x000ee20000002400 */
[----:B------:R-:W-:Y:S01]  /*3c20*/  FMUL.FTZ R63, R63, c[0x0][0x2ec] ;  /* 0x0000bb003f3f7a20 */ /* 0x000fe20000410000 */
[----:B------:R-:W-:-:S02]  /*3c30*/  ISETP.GE.AND P0, PT, R37, R243, PT ;  /* 0x000000f32500720c */ /* 0x000fc40003f06270 */
[----:B------:R-:W-:Y:S02]  /*3c40*/  FSEL R27, R43, -INF , !P4 ;  /* 0xff8000002b1b7808 */ /* 0x000fe40006000000 */
[----:B------:R-:W-:Y:S02]  /*3c50*/  FSEL R18, R30, -INF , !P6 ;  /* 0xff8000001e127808 */ /* 0x000fe40007000000 */
[----:B------:R-:W4:Y:S01]  /*3c60*/  MUFU.TANH R36, R36 ;  /* 0x0000002400247308 */ /* 0x000f220000002400 */
[----:B------:R-:W-:Y:S02]  /*3c70*/  ISETP.GE.AND P4, PT, R37, R238, PT ;  /* 0x000000ee2500720c */ /* 0x000fe40003f86270 */
[----:B------:R-:W-:Y:S01]  /*3c80*/  ISETP.GE.AND P6, PT, R13, R243, PT ;  /* 0x000000f30d00720c */ /* 0x000fe20003fc6270 */
[----:B------:R-:W-:Y:S01]  /*3c90*/  FMUL.FTZ R68, R68, c[0x0][0x2ec] ;  /* 0x0000bb0044447a20 */ /* 0x000fe20000410000 */
[C---:B-1----:R-:W-:Y:S01]  /*3ca0*/  HMMA.16816.F32 R80, R8.reuse, R20, R80 ;  /* 0x000000140850723c */ /* 0x042fe20000001850 */
[----:B------:R-:W-:Y:S01]  /*3cb0*/  ISETP.LT.OR P1, PT, R47, R242, P1 ;  /* 0x000000f22f00720c */ /* 0x000fe20000f21670 */
[----:B------:R-:W-:Y:S01]  /*3cc0*/  FMUL.FTZ R69, R69, c[0x0][0x2ec] ;  /* 0x0000bb0045457a20 */ /* 0x000fe20000410000 */
[----:B------:R-:W1:Y:S01]  /*3cd0*/  MUFU.TANH R46, R46 ;  /* 0x0000002e002e7308 */ /* 0x000e620000002400 */
[----:B------:R-:W-:Y:S01]  /*3ce0*/  IADD3 R15, R31, 0x19, RZ ;  /* 0x000000191f0f7810 */ /* 0x000fe20007ffe0ff */
[----:B------:R-:W-:Y:S01]  /*3cf0*/  FMUL.FTZ R70, R70, c[0x0][0x2ec] ;  /* 0x0000bb0046467a20 */ /* 0x000fe20000410000 */
[----:B--2---:R-:W-:Y:S01]  /*3d00*/  FSEL R6, R45, -INF , !P2 ;  /* 0xff8000002d067808 */ /* 0x004fe20005000000 */
[----:B------:R-:W-:Y:S01]  /*3d10*/  FMUL.FTZ R71, R71, c[0x0][0x2ec] ;  /* 0x0000bb0047477a20 */ /* 0x000fe20000410000 */
[----:B------:R-:W-:Y:S01]  /*3d20*/  HMMA.16816.F32 R76, R8, R22, R76 ;  /* 0x00000016084c723c */ /* 0x000fe2000000184c */
[----:B------:R-:W-:-:S02]  /*3d30*/  ISETP.LT.OR P0, PT, R37, R244, P0 ;  /* 0x000000f42500720c */ /* 0x000fc40000701670 */
[----:B------:R-:W2:Y:S01]  /*3d40*/  MUFU.TANH R17, R17 ;  /* 0x0000001100117308 */ /* 0x000ea20000002400 */
[----:B------:R-:W-:Y:S02]  /*3d50*/  ISETP.GE.AND P2, PT, R13, R238, PT ;  /* 0x000000ee0d00720c */ /* 0x000fe40003f46270 */
[----:B------:R-:W-:Y:S02]  /*3d60*/  ISETP.LT.OR P4, PT, R37, R242, P4 ;  /* 0x000000f22500720c */ /* 0x000fe40002781670 */
[----:B------:R-:W-:Y:S02]  /*3d70*/  ISETP.LT.OR P6, PT, R13, R244, P6 ;  /* 0x000000f40d00720c */ /* 0x000fe400037c1670 */
[----:B------:R-:W-:Y:S01]  /*3d80*/  IADD3 R21, R31, 0x20, RZ ;  /* 0x000000201f157810 */ /* 0x000fe20007ffe0ff */
[----:B------:R-:W1:Y:S01]  /*3d90*/  MUFU.TANH R29, R62 ;  /* 0x0000003e001d7308 */ /* 0x000e620000002400 */
[----:B------:R-:W-:Y:S02]  /*3da0*/  FSEL R37, R44, -INF , !P5 ;  /* 0xff8000002c257808 */ /* 0x000fe40006800000 */
[----:B---3--:R-:W-:-:S02]  /*3db0*/  FSEL R19, R38, -INF , !P1 ;  /* 0xff80000026137808 */ /* 0x008fc40004800000 */
[CC--:B------:R-:W-:Y:S01]  /*3dc0*/  ISETP.GE.AND P5, PT, R15.reuse, R243.reuse, PT ;  /* 0x000000f30f00720c */ /* 0x0c0fe20003fa6270 */
[----:B------:R-:W-:Y:S01]  /*3dd0*/  FMUL.FTZ R80, R80, c[0x0][0x2ec] ;  /* 0x0000bb0050507a20 */ /* 0x000fe20000410000 */
[----:B------:R-:W-:Y:S01]  /*3de0*/  ISETP.GE.AND P1, PT, R15, R238, PT ;  /* 0x000000ee0f00720c */ /* 0x000fe20003f26270 */
[----:B------:R-:W3:Y:S01]  /*3df0*/  MUFU.TANH R39, R39 ;  /* 0x0000002700277308 */ /* 0x000ee20000002400 */
[----:B------:R-:W-:Y:S01]  /*3e00*/  ISETP.LT.OR P2, PT, R13, R242, P2 ;  /* 0x000000f20d00720c */ /* 0x000fe20001741670 */
[----:B------:R-:W-:Y:S01]  /*3e10*/  FMUL.FTZ R81, R81, c[0x0][0x2ec] ;  /* 0x0000bb0051517a20 */ /* 0x000fe20000410000 */
[----:B----4-:R-:W-:Y:S01]  /*3e20*/  FSEL R4, R36, -INF , !P0 ;  /* 0xff80000024047808 */ /* 0x010fe20004000000 */
[----:B------:R-:W-:Y:S01]  /*3e30*/  FMUL.FTZ R82, R82, c[0x0][0x2ec] ;  /* 0x0000bb0052527a20 */ /* 0x000fe20000410000 */
[----:B------:R-:W-:Y:S01]  /*3e40*/  IADD3 R13, R31, 0x21, RZ ;  /* 0x000000211f0d7810 */ /* 0x000fe20007ffe0ff */
[----:B------:R-:W-:Y:S01]  /*3e50*/  FMUL.FTZ R8, R83, c[0x0][0x2ec] ;  /* 0x0000bb0053087a20 */ /* 0x000fe20000410000 */
[----:B------:R-:W-:Y:S01]  /*3e60*/  ISETP.GE.AND P0, PT, R21, R243, PT ;  /* 0x000000f31500720c */ /* 0x000fe20003f06270 */
[----:B------:R-:W4:Y:S01]  /*3e70*/  MUFU.TANH R26, R63 ;  /* 0x0000003f001a7308 */ /* 0x000f220000002400 */
[----:B-1----:R-:W-:Y:S01]  /*3e80*/  FSEL R14, R46, -INF , !P6 ;  /* 0xff8000002e0e7808 */ /* 0x002fe20007000000 */
[----:B------:R-:W-:Y:S01]  /*3e90*/  FMUL.FTZ R28, R79, c[0x0][0x2ec] ;  /* 0x0000bb004f1c7a20 */ /* 0x000fe20000410000 */
[----:B------:R-:W-:Y:S01]  /*3ea0*/  ISETP.GE.AND P6, PT, R21, R238, PT ;  /* 0x000000ee1500720c */ /* 0x000fe20003fc6270 */
[----:B------:R-:W-:Y:S01]  /*3eb0*/  FMUL.FTZ R76, R76, c[0x0][0x2ec] ;  /* 0x0000bb004c4c7a20 */ /* 0x000fe20000410000 */
[----:B------:R-:W-:Y:S01]  /*3ec0*/  ISETP.LT.OR P5, PT, R15, R244, P5 ;  /* 0x000000f40f00720c */ /* 0x000fe20002fa1670 */
[----:B------:R-:W-:Y:S01]  /*3ed0*/  FMUL.FTZ R77, R77, c[0x0][0x2ec] ;  /* 0x0000bb004d4d7a20 */ /* 0x000fe20000410000 */
[----:B------:R-:W-:Y:S01]  /*3ee0*/  ISETP.LT.OR P1, PT, R15, R242, P1 ;  /* 0x000000f20f00720c */ /* 0x000fe20000f21670 */
[----:B------:R-:W-:Y:S01]  /*3ef0*/  MUFU.TANH R186, R57 ;  /* 0x0000003900ba7308 */ /* 0x000fe20000002400 */
[----:B--2---:R-:W-:-:S02]  /*3f00*/  FSEL R17, R17, -INF , !P4 ;  /* 0xff80000011117808 */ /* 0x004fc40006000000 */
[----:B------:R-:W-:Y:S02]  /*3f10*/  FSEL R15, R29, -INF , !P2 ;  /* 0xff8000001d0f7808 */ /* 0x000fe40005000000 */
[----:B------:R-:W-:Y:S02]  /*3f20*/  ISETP.GE.AND P4, PT, R13, R243, PT ;  /* 0x000000f30d00720c */ /* 0x000fe40003f86270 */
[----:B------:R-:W-:Y:S01]  /*3f30*/  ISETP.LT.OR P0, PT, R21, R244, P0 ;  /* 0x000000f41500720c */ /* 0x000fe20000701670 */
[----:B------:R-:W1:Y:S01]  /*3f40*/  MUFU.TANH R197, R58 ;  /* 0x0000003a00c57308 */ /* 0x000e620000002400 */
[----:B------:R-:W-:Y:S02]  /*3f50*/  ISETP.GE.AND P2, PT, R13, R238, PT ;  /* 0x000000ee0d00720c */ /* 0x000fe40003f46270 */
[----:B------:R-:W-:Y:S02]  /*3f60*/  ISETP.LT.OR P6, PT, R21, R242, P6 ;  /* 0x000000f21500720c */ /* 0x000fe400037c1670 */
[----:B------:R-:W-:-:S02]  /*3f70*/  IADD3 R29, R31, 0x28, RZ ;  /* 0x000000281f1d7810 */ /* 0x000fc40007ffe0ff */
[----:B------:R-:W-:Y:S01]  /*3f80*/  IADD3 R21, R31, 0x29, RZ ;  /* 0x000000291f157810 */ /* 0x000fe20007ffe0ff */
[----:B------:R-:W2:Y:S01]  /*3f90*/  MUFU.TANH R187, R59 ;  /* 0x0000003b00bb7308 */ /* 0x000ea20000002400 */
[C---:B------:R-:W-:Y:S02]  /*3fa0*/  ISETP.LT.OR P4, PT, R13.reuse, R244, P4 ;  /* 0x000000f40d00720c */ /* 0x040fe40002781670 */
[----:B------:R-:W-:Y:S02]  /*3fb0*/  ISETP.LT.OR P2, PT, R13, R242, P2 ;  /* 0x000000f20d00720c */ /* 0x000fe40001741670 */
[----:B---3--:R-:W-:Y:S02]  /*3fc0*/  FSEL R12, R39, -INF , !P5 ;  /* 0xff800000270c7808 */ /* 0x008fe40006800000 */
[----:B------:R-:W-:Y:S01]  /*3fd0*/  FSEL R180, R180, -INF , !P0 ;  /* 0xff800000b4b47808 */ /* 0x000fe20004000000 */
[----:B------:R-:W3:Y:S01]  /*3fe0*/  MUFU.TANH R182, R68 ;  /* 0x0000004400b67308 */ /* 0x000ee20000002400 */
[----:B------:R-:W-:-:S02]  /*3ff0*/  ISETP.GE.AND P5, PT, R29, R243, PT ;  /* 0x000000f31d00720c */ /* 0x000fc40003fa6270 */
[----:B----4-:R-:W-:Y:S02]  /*4000*/  FSEL R13, R26, -INF , !P1 ;  /* 0xff8000001a0d7808 */ /* 0x010fe40004800000 */
[----:B------:R-:W-:Y:S02]  /*4010*/  ISETP.GE.AND P0, PT, R29, R238, PT ;  /* 0x000000ee1d00720c */ /* 0x000fe40003f06270 */
[----:B------:R-:W-:Y:S01]  /*4020*/  ISETP.GE.AND P1, PT, R21, R243, PT ;  /* 0x000000f31500720c */ /* 0x000fe20003f26270 */
[----:B------:R-:W4:Y:S01]  /*4030*/  MUFU.TANH R184, R69 ;  /* 0x0000004500b87308 */ /* 0x000f220000002400 */
[C---:B------:R-:W-:Y:S02]  /*4040*/  ISETP.LT.OR P5, PT, R29.reuse, R244, P5 ;  /* 0x000000f41d00720c */ /* 0x040fe40002fa1670 */
[----:B------:R-:W-:Y:S01]  /*4050*/  ISETP.LT.OR P0, PT, R29, R242, P0 ;  /* 0x000000f21d00720c */ /* 0x000fe20000701670 */
[----:B------:R-:W-:Y:S01]  /*4060*/  FMUL.FTZ R29, R78, c[0x0][0x2ec] ;  /* 0x0000bb004e1d7a20 */ /* 0x000fe20000410000 */
[----:B------:R-:W-:-:S02]  /*4070*/  ISETP.LT.OR P1, PT, R21, R244, P1 ;  /* 0x000000f41500720c */ /* 0x000fc40000f21670 */
[C---:B------:R-:W-:Y:S01]  /*4080*/  IADD3 R9, R31.reuse, 0x30, RZ ;  /* 0x000000301f097810 */ /* 0x040fe20007ffe0ff */
[----:B------:R-:W4:Y:S01]  /*4090*/  MUFU.TANH R195, R70 ;  /* 0x0000004600c37308 */ /* 0x000f220000002400 */
[----:B------:R-:W-:Y:S02]  /*40a0*/  IADD3 R11, R31, 0x31, RZ ;  /* 0x000000311f0b7810 */ /* 0x000fe40007ffe0ff */
[----:B-1----:R-:W-:Y:S02]  /*40b0*/  FSEL R197, R197, -INF , !P6 ;  /* 0xff800000c5c57808 */ /* 0x002fe40007000000 */
[----:B------:R-:W-:Y:S02]  /*40c0*/  FSEL R186, R186, -INF , !P4 ;  /* 0xff800000baba7808 */ /* 0x000fe40006000000 */
[----:B--2---:R-:W-:Y:S01]  /*40d0*/  FSEL R187, R187, -INF , !P2 ;  /* 0xff800000bbbb7808 */ /* 0x004fe20005000000 */
[----:B------:R-:W1:Y:S01]  /*40e0*/  MUFU.TANH R189, R71 ;  /* 0x0000004700bd7308 */ /* 0x000e620000002400 */
[----:B---3--:R-:W-:-:S02]  /*40f0*/  FSEL R182, R182, -INF , !P5 ;  /* 0xff800000b6b67808 */ /* 0x008fc40006800000 */
[----:B----4-:R-:W-:Y:S02]  /*4100*/  FSEL R184, R184, -INF , !P1 ;  /* 0xff800000b8b87808 */ /* 0x010fe40004800000 */
[-C--:B------:R-:W-:Y:S02]  /*4110*/  ISETP.GE.AND P6, PT, R21, R238.reuse, PT ;  /* 0x000000ee1500720c */ /* 0x080fe40003fc6270 */
[-C--:B------:R-:W-:Y:S01]  /*4120*/  ISETP.GE.AND P4, PT, R9, R243.reuse, PT ;  /* 0x000000f30900720c */ /* 0x080fe20003f86270 */
[----:B------:R-:W2:Y:S01]  /*4130*/  MUFU.TANH R194, R80 ;  /* 0x0000005000c27308 */ /* 0x000ea20000002400 */
[----:B------:R-:W-:Y:S02]  /*4140*/  FSEL R195, R195, -INF , !P0 ;  /* 0xff800000c3c37808 */ /* 0x000fe40004000000 */
[----:B------:R-:W-:Y:S02]  /*4150*/  ISETP.GE.AND P2, PT, R11, R243, PT ;  /* 0x000000f30b00720c */ /* 0x000fe40003f46270 */
[----:B------:R-:W-:-:S02]  /*4160*/  ISETP.GE.AND P5, PT, R9, R238, PT ;  /* 0x000000ee0900720c */ /* 0x000fc40003fa6270 */
[----:B------:R-:W-:Y:S01]  /*4170*/  ISETP.GE.AND P0, PT, R11, R238, PT ;  /* 0x000000ee0b00720c */ /* 0x000fe20003f06270 */
[----:B------:R-:W3:Y:S01]  /*4180*/  MUFU.TANH R192, R81 ;  /* 0x0000005100c07308 */ /* 0x000ee20000002400 */
[----:B------:R-:W-:Y:S02]  /*4190*/  ISETP.GT.AND P1, PT, R237, R232, PT ;  /* 0x000000e8ed00720c */ /* 0x000fe40003f24270 */
[----:B------:R-:W-:Y:S02]  /*41a0*/  ISETP.LT.OR P6, PT, R21, R242, P6 ;  /* 0x000000f21500720c */ /* 0x000fe400037c1670 */
[C---:B------:R-:W-:Y:S02]  /*41b0*/  ISETP.LT.OR P4, PT, R9.reuse, R244, P4 ;  /* 0x000000f40900720c */ /* 0x040fe40002781670 */
[----:B------:R-:W-:Y:S01]  /*41c0*/  ISETP.LT.OR P5, PT, R9, R242, P5 ;  /* 0x000000f20900720c */ /* 0x000fe20002fa1670 */
[----:B------:R-:W4:Y:S01]  /*41d0*/  MUFU.TANH R191, R82 ;  /* 0x0000005200bf7308 */ /* 0x000f220000002400 */
[----:B------:R-:W-:-:S02]  /*41e0*/  ISETP.LT.OR P2, PT, R11, R244, P2 ;  /* 0x000000f40b00720c */ /* 0x000fc40001741670 */
[----:B------:R-:W-:Y:S02]  /*41f0*/  ISETP.LT.OR P0, PT, R11, R242, P0 ;  /* 0x000000f20b00720c */ /* 0x000fe40000701670 */
[C---:B------:R-:W-:Y:S02]  /*4200*/  IADD3 R11, R31.reuse, 0x38, RZ ;  /* 0x000000381f0b7810 */ /* 0x040fe40007ffe0ff */
[----:B------:R-:W-:Y:S01]  /*4210*/  IADD3 R9, R31, 0x39, RZ ;  /* 0x000000391f097810 */ /* 0x000fe20007ffe0ff */
[----:B------:R-:W4:Y:S01]  /*4220*/  MUFU.TANH R8, R8 ;  /* 0x0000000800087308 */ /* 0x000f220000002400 */
[----:B-1----:R-:W-:Y:S02]  /*4230*/  FSEL R189, R189, -INF , !P6 ;  /* 0xff800000bdbd7808 */ /* 0x002fe40007000000 */
[----:B--2---:R-:W-:Y:S02]  /*4240*/  FSEL R194, R194, -INF , !P4 ;  /* 0xff800000c2c27808 */ /* 0x004fe40006000000 */
[----:B---3--:R-:W-:-:S02]  /*4250*/  FSEL R192, R192, -INF , !P2 ;  /* 0xff800000c0c07808 */ /* 0x008fc40005000000 */
[-C--:B------:R-:W-:Y:S01]  /*4260*/  ISETP.GE.AND P6, PT, R11, R243.reuse, PT ;  /* 0x000000f30b00720c */ /* 0x080fe20003fc6270 */
[----:B------:R-:W1:Y:S01]  /*4270*/  MUFU.TANH R190, R76 ;  /* 0x0000004c00be7308 */ /* 0x000e620000002400 */
[----:B----4-:R-:W-:Y:S02]  /*4280*/  FSEL R191, R191, -INF , !P5 ;  /* 0xff800000bfbf7808 */ /* 0x010fe40006800000 */
[-C--:B------:R-:W-:Y:S02]  /*4290*/  ISETP.GE.AND P4, PT, R11, R238.reuse, PT ;  /* 0x000000ee0b00720c */ /* 0x080fe40003f86270 */
[C---:B------:R-:W-:Y:S02]  /*42a0*/  ISETP.GE.AND P5, PT, R9.reuse, R243, PT ;  /* 0x000000f30900720c */ /* 0x040fe40003fa6270 */
[----:B------:R-:W-:Y:S01]  /*42b0*/  ISETP.GE.AND P2, PT, R9, R238, PT ;  /* 0x000000ee0900720c */ /* 0x000fe20003f46270 */
[----:B------:R-:W2:Y:S01]  /*42c0*/  MUFU.TANH R188, R77 ;  /* 0x0000004d00bc7308 */ /* 0x000ea20000002400 */
[----:B------:R-:W-:Y:S01]  /*42d0*/  FSEL R31, R8, -INF , !P0 ;  /* 0xff800000081f7808 */ /* 0x000fe20004000000 */
[----:B------:R-:W-:Y:S01]  /*42e0*/  BAR.SYNC.DEFER_BLOCKING 0x0 ;  /* 0x0000000000007b1d */ /* 0x000fe20000010000 */
[----:B------:R-:W-:-:S02]  /*42f0*/  ISETP.LT.OR P6, PT, R11, R244, P6 ;  /* 0x000000f40b00720c */ /* 0x000fc400037c1670 */
[----:B------:R-:W-:Y:S02]  /*4300*/  ISETP.LT.OR P4, PT, R11, R242, P4 ;  /* 0x000000f20b00720c */ /* 0x000fe40002781670 */
[C---:B------:R-:W-:Y:S01]  /*4310*/  @!P1 LEA R248, P0, R2.reuse, c[0x0][0x168], 0x1 ;  /* 0x00005a0002f89a11 */ /* 0x040fe200078008ff */
[----:B------:R-:W3:Y:S01]  /*4320*/  MUFU.TANH R29, R29 ;  /* 0x0000001d001d7308 */ /* 0x000ee20000002400 */
[C---:B------:R-:W-:Y:S02]  /*4330*/  ISETP.LT.OR P5, PT, R9.reuse, R244, P5 ;  /* 0x000000f40900720c */ /* 0x040fe40002fa1670 */
[----:B------:R-:W-:Y:S02]  /*4340*/  ISETP.LT.OR P2, PT, R9, R242, P2 ;  /* 0x000000f20900720c */ /* 0x000fe40001741670 */
[----:B------:R-:W-:Y:S02]  /*4350*/  @!P1 LEA.HI.X R249, R2, c[0x0][0x16c], R165, 0x1, P0 ;  /* 0x00005b0002f99a11 */ /* 0x000fe400000f0ca5 */
[----:B-1----:R-:W-:Y:S01]  /*4360*/  FSEL R190, R190, -INF , !P6 ;  /* 0xff800000bebe7808 */ /* 0x002fe20007000000 */
[----:B------:R-:W1:Y:S01]  /*4370*/  MUFU.TANH R28, R28 ;  /* 0x0000001c001c7308 */ /* 0x000e620000002400 */
[----:B--2---:R-:W-:-:S02]  /*4380*/  FSEL R188, R188, -INF , !P5 ;  /* 0xff800000bcbc7808 */ /* 0x004fc40006800000 */
[----:B---3--:R-:W-:Y:S02]  /*4390*/  FSEL R29, R29, -INF , !P4 ;  /* 0xff8000001d1d7808 */ /* 0x008fe40006000000 */
[----:B-1----:R-:W-:Y:S01]  /*43a0*/  FSEL R28, R28, -INF , !P2 ;  /* 0xff8000001c1c7808 */ /* 0x002fe20005000000 */
[----:B------:R-:W-:Y:S05]  /*43b0*/  @!P1 BRA `(.L_x_7481) ;  /* 0x0000060000009947 */ /* 0x000fea0003800000 */
[----:B------:R-:W-:Y:S05]  /*43c0*/  @!P3 BRA `(.L_x_7482) ;  /* 0x000003900000b947 */ /* 0x000fea0003800000 */
[----:B------:R-:W1:Y:S01]  /*43d0*/  I2F.RP R8, UR6 ;  /* 0x0000000600087d06 */ /* 0x000e620008209400 */
[C---:B------:R-:W-:Y:S02]  /*43e0*/  IADD3 R21, R3.reuse, -0x40, RZ ;  /* 0xffffffc003157810 */ /* 0x040fe40007ffe0ff */
[----:B------:R-:W-:Y:S02]  /*43f0*/  IABS R11, R3 ;  /* 0x00000003000b7213 */ /* 0x000fe40000000000 */
[----:B------:R-:W-:Y:S02]  /*4400*/  IABS R9, R21 ;  /* 0x0000001500097213 */ /* 0x000fe40000000000 */
[----:B------:R-:W-:-:S02]  /*4410*/  LOP3.LUT R3, R3, c[0x0][0x2d0], RZ, 0x3c, !PT ;  /* 0x0000b40003037a12 */ /* 0x000fc400078e3cff */
        /* <DEDUP_REMOVED lines=46> */
[----:B------:R-:W-:-:S03]  /*4700*/  SHF.R.S32.HI R8, RZ, 0x1f, R9 ;  /* 0x0000001fff087819 */ /* 0x000fc60000011409 */
[----:B------:R-:W-:Y:S02]  /*4710*/  IMAD.MOV.U32 R3, RZ, RZ, R20 ;  /* 0x000000ffff037224 */ /* 0x000fe400078e0014 */
[----:B------:R-:W-:-:S04]  /*4720*/  IMAD R8, R8, c[0x0][0x180], RZ ;  /* 0x0000600008087a24 */ /* 0x000fc800078e02ff */
[----:B------:R-:W-:-:S05]  /*4730*/  IMAD R8, R9, c[0x0][0x184], R8 ;  /* 0x0000610009087a24 */ /* 0x000fca00078e0208 */
[----:B------:R-:W-:Y:S01]  /*4740*/  IADD3 R8, R21, R8, RZ ;  /* 0x0000000815087210 */ /* 0x000fe20007ffe0ff */
[----:B------:R-:W-:Y:S05]  /*4750*/  BRA `(.L_x_7483) ;  /* 0x0000004000007947 */ /* 0x000fea0003800000 */
.L_x_7482:
[----:B------:R-:W-:-:S04]  /*4760*/  ULEA UR4, -UR8, URZ, 0x6 ;  /* 0x0000003f08047291 */ /* 0x000fc8000f8e313f */
[----:B------:R-:W-:Y:S02]  /*4770*/  USHF.R.S32.HI UR5, URZ, 0x1f, UR4 ;  /* 0x0000001f3f057899 */ /* 0x000fe40008011404 */
[----:B------:R-:W-:-:S04]  /*4780*/  MOV R3, UR4 ;  /* 0x0000000400037c02 */ /* 0x000fc80008000f00 */
[----:B------:R-:W-:Y:S02]  /*4790*/  MOV R8, UR5 ;  /* 0x0000000500087c02 */ /* 0x000fe40008000f00 */
.L_x_7483:
        /* <DEDUP_REMOVED lines=34> */
.L_x_7481:
        /* <DEDUP_REMOVED lines=80> */
[----:B------:R-:W3:Y:S01]  /*4ec0*/  LDSM.16.MT88.4 R4, [R220+0x16000] ;  /* 0x01600000dc04783b */ /* 0x000ee20000004200 */
        /* <DEDUP_REMOVED lines=18> */
[----:B------:R-:W-:Y:S01]  /*4ff0*/  FFMA.FTZ R189, R189, c[0x0][0x23c], -R30 ;  /* 0x00008f00bdbd7a23 */ /* 0x000fe2000001081e */
[----:B------:R-:W5:Y:S01]  /*5000*/  MUFU.EX2 R178, R178 ;  /* 0x000000b200b27308 */ /* 0x000f620000000800 */
[----:B----4-:R-:W-:Y:S01]  /*5010*/  F2FP.PACK_AB R130, R171, R174 ;  /* 0x000000aeab82723e */ /* 0x010fe200000000ff */
        /* <DEDUP_REMOVED lines=8> */
[----:B------:R-:W4:Y:S01]  /*50a0*/  MUFU.EX2 R172, R172 ;  /* 0x000000ac00ac7308 */ /* 0x000f220000000800 */
[----:B-----5:R-:W-:Y:S01]  /*50b0*/  F2FP.PACK_AB R129, R178, R179 ;  /* 0x000000b3b281723e */ /* 0x020fe200000000ff */
[----:B------:R-:W-:-:S02]  /*50c0*/  FFMA.FTZ R251, R28, c[0x0][0x23c], -R30 ;  /* 0x00008f001cfb7a23 */ /* 0x000fc4000001081e */
[----:B------:R-:W-:Y:S01]  /*50d0*/  FADD.FTZ R177, R177, R176 ;  /* 0x000000b0b1b17221 */ /* 0x000fe20000010000 */
[----:B------:R-:W-:Y:S01]  /*50e0*/  LDSM.16.MT88.4 R28, [R220+0x11800] ;  /* 0x01180000dc1c783b */ /* 0x000fe20000004200 */
[----:B------:R-:W-:Y:S02]  /*50f0*/  FADD.FTZ R178, R179, R178 ;  /* 0x000000b2b3b27221 */ /* 0x000fe40000010000 */
        /* <DEDUP_REMOVED lines=17> */
[C---:B-1----:R-:W-:Y:S02]  /*5210*/  HMMA.16816.F32 R36, R128.reuse, R40, RZ ;  /* 0x000000288024723c */ /* 0x042fe400000018ff */
        /* <DEDUP_REMOVED lines=294> */
.L_x_7485:
[----:B------:R-:W-:Y:S02]  /*6480*/  ULDC UR14, c[0x0][0x1a0] ;  /* 0x00006800000e7ab9 */ /* 0x000fe40000000800 */
[----:B------:R-:W-:-:S04]  /*6490*/  ULEA UR14, -UR14, URZ, 0x6 ;  /* 0x0000003f0e0e7291 */ /* 0x000fc8000f8e313f */
[----:B------:R-:W-:Y:S02]  /*64a0*/  USHF.R.S32.HI UR12, URZ, 0x1f, UR14 ;  /* 0x0000001f3f0c7899 */ /* 0x000fe4000801140e */
.L_x_7486:
        /* <DEDUP_REMOVED lines=50> */
[----:B------:R-:W1:Y:S04]  /*67d0*/  LDSM.16.M88.4 R168, [R229+0x9000] ;  /* 0x00900000e5a8783b */ /* 0x000e680000000200 */
[----:B------:R-:W1:Y:S04]  /*67e0*/  LDSM.16.M88.4 R176, [R229+0x8800] ;  /* 0x00880000e5b0783b */ /* 0x000e680000000200 */
[----:B------:R-:W1:Y:S04]  /*67f0*/  LDSM.16.M88.4 R12, [R229+0x9800] ;  /* 0x00980000e50c783b */ /* 0x000e680000000200 */
[----:B------:R-:W-:Y:S04]  /*6800*/  LDSM.16.M88.4 R184, [R228] ;  /* 0x00000000e4b8783b */ /* 0x000fe80000000200 */
[----:B---3--:R-:W3:Y:S04]  /*6810*/  LDSM.16.M88.4 R8, [R227] ;  /* 0x00000000e308783b */ /* 0x008ee80000000200 */
[----:B-----5:R-:W5:Y:S04]  /*6820*/  LDSM.16.M88.4 R20, [R218] ;  /* 0x00000000da14783b */ /* 0x020f680000000200 */
[----:B------:R-:W3:Y:S04]  /*6830*/  LDSM.16.M88.4 R192, [R219] ;  /* 0x00000000dbc0783b */ /* 0x000ee80000000200 */
[----:B------:R-:W3:Y:S04]  /*6840*/  LDSM.16.M88.4 R188, [R217] ;  /* 0x00000000d9bc783b */ /* 0x000ee80000000200 */
[----:B----4-:R-:W-:Y:S01]  /*6850*/  LDSM.16.M88.4 R24, [R223+0x8800] ;  /* 0x00880000df18783b */ /* 0x010fe20000000200 */
[C---:B--2---:R-:W-:Y:S03]  /*6860*/  HMMA.16816.F32 R4, R28.reuse, R16, RZ ;  /* 0x000000101c04723c */ /* 0x044fe600000018ff */
[----:B------:R-:W-:Y:S04]  /*6870*/  LDSM.16.M88.4 R196, [R223+0xe000] ;  /* 0x00e00000dfc4783b */ /* 0x000fe80000000200 */
[----:B------:R-:W0:Y:S01]  /*6880*/  LDGDEPBAR ;  /* 0x00000000000079af */ /* 0x000e220000000000 */
[C---:B-1----:R-:W-:Y:S08]  /*6890*/  HMMA.16816.F32 R172, R28.reuse, R168, RZ ;  /* 0x000000a81cac723c */ /* 0x042ff000000018ff */
[C---:B------:R-:W-:Y:S08]  /*68a0*/  HMMA.16816.F32 R16, R28.reuse, R18, RZ ;  /* 0x000000121c10723c */ /* 0x040ff000000018ff */
        /* <DEDUP_REMOVED lines=8> */
[----:B------:R-:W1:Y:S07]  /*6930*/  LDSM.16.M88.4 R8, [R223+0x8000] ;  /* 0x00800000df08783b */ /* 0x000e6e0000000200 */
[C---:B-----5:R-:W-:Y:S08]  /*6940*/  HMMA.16816.F32 R172, R184.reuse, R20, R172 ;  /* 0x00000014b8ac723c */ /* 0x060ff000000018ac */
[C---:B------:R-:W-:Y:S01]  /*6950*/  HMMA.16816.F32 R168, R184.reuse, R22, R168 ;  /* 0x00000016b8a8723c */ /* 0x040fe200000018a8 */
[----:B------:R-:W2:Y:S07]  /*6960*/  LDSM.16.M88.4 R20, [R223+0x9000] ;  /* 0x00900000df14783b */ /* 0x000eae0000000200 */
[C---:B------:R-:W-:Y:S08]  /*6970*/  HMMA.16816.F32 R180, R184.reuse, R192, R180 ;  /* 0x000000c0b8b4723c */ /* 0x040ff000000018b4 */
[C---:B------:R-:W-:Y:S01]  /*6980*/  HMMA.16816.F32 R176, R184.reuse, R194, R176 ;  /* 0x000000c2b8b0723c */ /* 0x040fe200000018b0 */
[----:B------:R-:W3:Y:S07]  /*6990*/  LDSM.16.M88.4 R192, [R223+0x9800] ;  /* 0x00980000dfc0783b */ /* 0x000eee0000000200 */
[C---:B------:R-:W-:Y:S08]  /*69a0*/  HMMA.16816.F32 R32, R184.reuse, R188, R32 ;  /* 0x000000bcb820723c */ /* 0x040ff00000001820 */
[----:B------:R-:W-:Y:S01]  /*69b0*/  HMMA.16816.F32 R28, R184, R190, R28 ;  /* 0x000000beb81c723c */ /* 0x000fe2000000181c */
[----:B------:R-:W-:Y:S04]  /*69c0*/  LDSM.16.M88.4 R184, [R216+0x800] ;  /* 0x00080000d8b8783b */ /* 0x000fe80000000200 */
[----:B------:R-:W-:Y:S03]  /*69d0*/  LDSM.16.M88.4 R188, [R216] ;  /* 0x00000000d8bc783b */ /* 0x000fe60000000200 */
        /* <DEDUP_REMOVED lines=27> */
[C---:B------:R-:W-:Y:S08]  /*6b90*/  HMMA.16816.F32 R4, R12.reuse, R192, R4 ;  /* 0x000000c00c04723c */ /* 0x040ff00000001804 */
[C---:B------:R-:W-:Y:S01]  /*6ba0*/  HMMA.16816.F32 R16, R12.reuse, R194, R16 ;  /* 0x000000c20c10723c */ /* 0x040fe20000001810 */
[----:B------:R-:W-:Y:S07]  /*6bb0*/  LDSM.16.M88.4 R192, [R223+0xa000] ;  /* 0x00a00000dfc0783b */ /* 0x000fee0000000200 */
[C---:B------:R-:W-:Y:S01]  /*6bc0*/  HMMA.16816.F32 R176, R12.reuse, R186, R176 ;  /* 0x000000ba0cb0723c */ /* 0x040fe200000018b0 */
[----:B------:R-:W1:Y:S07]  /*6bd0*/  LDSM.16.M88.4 R184, [R214] ;  /* 0x00000000d6b8783b */ /* 0x000e6e0000000200 */
[C---:B---3--:R-:W-:Y:S08]  /*6be0*/  HMMA.16816.F32 R172, R12.reuse, R24, R172 ;  /* 0x000000180cac723c */ /* 0x048ff000000018ac */
[C---:B------:R-:W-:Y:S01]  /*6bf0*/  HMMA.16816.F32 R168, R12.reuse, R26, R168 ;  /* 0x0000001a0ca8723c */ /* 0x040fe200000018a8 */
[----:B------:R-:W3:Y:S07]  /*6c00*/  LDSM.16.M88.4 R24, [R213] ;  /* 0x00000000d518783b */ /* 0x000eee0000000200 */
[C---:B--2---:R-:W-:Y:S08]  /*6c10*/  HMMA.16816.F32 R32, R12.reuse, R20, R32 ;  /* 0x000000140c20723c */ /* 0x044ff00000001820 */
[----:B------:R-:W-:Y:S01]  /*6c20*/  HMMA.16816.F32 R28, R12, R22, R28 ;  /* 0x000000160c1c723c */ /* 0x000fe2000000181c */
[----:B------:R-:W2:Y:S04]  /*6c30*/  LDSM.16.M88.4 R12, [R212] ;  /* 0x00000000d40c783b */ /* 0x000ea80000000200 */
[----:B------:R-:W5:Y:S03]  /*6c40*/  LDSM.16.M88.4 R20, [R226+0x2000] ;  /* 0x00200000e214783b */ /* 0x000f660000000200 */
        /* <DEDUP_REMOVED lines=13> */
[C---:B-----5:R-:W-:Y:S08]  /*6d20*/  HMMA.16816.F32 R4, R20.reuse, R192, R4 ;  /* 0x000000c01404723c */ /* 0x060ff00000001804 */
[C---:B------:R-:W-:Y:S01]  /*6d30*/  HMMA.16816.F32 R16, R20.reuse, R194, R16 ;  /* 0x000000c21410723c */ /* 0x040fe20000001810 */
[----:B------:R-:W5:Y:S07]  /*6d40*/  LDSM.16.M88.4 R192, [R216+0x2800] ;  /* 0x00280000d8c0783b */ /* 0x000f6e0000000200 */
[C---:B----4-:R-:W-:Y:S08]  /*6d50*/  HMMA.16816.F32 R180, R20.reuse, R188, R180 ;  /* 0x000000bc14b4723c */ /* 0x050ff000000018b4 */
        /* <DEDUP_REMOVED lines=25> */
[C---:B------:R-:W-:Y:S08]  /*6ef0*/  HMMA.16816.F32 R180, R20.reuse, R188, R180 ;  /* 0x000000bc14b4723c */ /* 0x040ff000000018b4 */
[C---:B------:R-:W-:Y:S01]  /*6f00*/  HMMA.16816.F32 R176, R20.reuse, R190, R176 ;  /* 0x000000be14b0723c */ /* 0x040fe200000018b0 */
[----:B------:R-:W-:Y:S07]  /*6f10*/  LDSM.16.M88.4 R188, [R209] ;  /* 0x00000000d1bc783b */ /* 0x000fee0000000200 */
[C---:B-1----:R-:W-:Y:S08]  /*6f20*/  HMMA.16816.F32 R32, R20.reuse, R184, R32 ;  /* 0x000000b81420723c */ /* 0x042ff00000001820 */
[----:B------:R-:W-:Y:S01]  /*6f30*/  HMMA.16816.F32 R28, R20, R186, R28 ;  /* 0x000000ba141c723c */ /* 0x000fe2000000181c */
[----:B------:R-:W-:Y:S07]  /*6f40*/  LDSM.16.M88.4 R184, [R226+0x4000] ;  /* 0x00400000e2b8783b */ /* 0x000fee0000000200 */
[C---:B---3--:R-:W-:Y:S08]  /*6f50*/  HMMA.16816.F32 R4, R24.reuse, R12, R4 ;  /* 0x0000000c1804723c */ /* 0x048ff00000001804 */
[C---:B------:R-:W-:Y:S01]  /*6f60*/  HMMA.16816.F32 R16, R24.reuse, R14, R16 ;  /* 0x0000000e1810723c */ /* 0x040fe20000001810 */
[----:B------:R-:W1:Y:S07]  /*6f70*/  LDSM.16.M88.4 R12, [R223+0xc000] ;  /* 0x00c00000df0c783b */ /* 0x000e6e0000000200 */
[C---:B--2---:R-:W-:Y:S08]  /*6f80*/  HMMA.16816.F32 R180, R24.reuse, R8, R180 ;  /* 0x0000000818b4723c */ /* 0x044ff000000018b4 */
[----:B------:R-:W-:Y:S01]  /*6f90*/  HMMA.16816.F32 R176, R24, R10, R176 ;  /* 0x0000000a18b0723c */ /* 0x000fe200000018b0 */
[----:B------:R-:W2:Y:S07]  /*6fa0*/  LDSM.16.M88.4 R8, [R223+0xc800] ;  /* 0x00c80000df08783b */ /* 0x000eae0000000200 */
[C---:B------:R-:W-:Y:S08]  /*6fb0*/  HMMA.16816.F32 R172, R20.reuse, R192, R172 ;  /* 0x000000c014ac723c */ /* 0x040ff000000018ac */
[----:B------:R-:W-:Y:S01]  /*6fc0*/  HMMA.16816.F32 R168, R20, R194, R168 ;  /* 0x000000c214a8723c */ /* 0x000fe200000018a8 */
[----:B------:R-:W3:Y:S04]  /*6fd0*/  LDSM.16.M88.4 R192, [R208] ;  /* 0x00000000d0c0783b */ /* 0x000ee80000000200 */
[----:B------:R-:W4:Y:S03]  /*6fe0*/  LDSM.16.M88.4 R20, [R223+0xd000] ;  /* 0x00d00000df14783b */ /* 0x000f260000000200 */
[----:B-1----:R-:W-:Y:S08]  /*6ff0*/  HMMA.16816.F32 R4, R184, R12, R4 ;  /* 0x0000000cb804723c */ /* 0x002ff00000001804 */
[C---:B------:R-:W-:Y:S08]  /*7000*/  HMMA.16816.F32 R172, R24.reuse, R188, R172 ;  /* 0x000000bc18ac723c */ /* 0x040ff000000018ac */
[----:B------:R-:W-:Y:S01]  /*7010*/  HMMA.16816.F32 R168, R24, R190, R168 ;  /* 0x000000be18a8723c */ /* 0x000fe200000018a8 */
[----:B------:R-:W1:Y:S07]  /*7020*/  LDSM.16.M88.4 R188, [R223+0xd800] ;  /* 0x00d80000dfbc783b */ /* 0x000e6e0000000200 */
[C---:B------:R-:W-:Y:S01]  /*7030*/  HMMA.16816.F32 R16, R184.reuse, R14, R16 ;  /* 0x0000000eb810723c */ /* 0x040fe20000001810 */
[----:B------:R-:W-:Y:S07]  /*7040*/  LDSM.16.M88.4 R12, [R225+0x4000] ;  /* 0x00400000e10c783b */ /* 0x000fee0000000200 */
[C---:B--2---:R-:W-:Y:S08]  /*7050*/  HMMA.16816.F32 R180, R184.reuse, R8, R180 ;  /* 0x00000008b8b4723c */ /* 0x044ff000000018b4 */
[----:B------:R-:W-:Y:S01]  /*7060*/  HMMA.16816.F32 R176, R184, R10, R176 ;  /* 0x0000000ab8b0723c */ /* 0x000fe200000018b0 */
[----:B------:R-:W2:Y:S07]  /*7070*/  LDSM.16.M88.4 R8, [R216+0x4800] ;  /* 0x00480000d808783b */ /* 0x000eae0000000200 */
[C---:B---3--:R-:W-:Y:S08]  /*7080*/  HMMA.16816.F32 R32, R24.reuse, R192, R32 ;  /* 0x000000c01820723c */ /* 0x048ff00000001820 */
[----:B------:R-:W-:Y:S01]  /*7090*/  HMMA.16816.F32 R28, R24, R194, R28 ;  /* 0x000000c2181c723c */ /* 0x000fe2000000181c */
[----:B------:R-:W3:Y:S04]  /*70a0*/  LDSM.16.M88.4 R24, [R216+0x4000] ;  /* 0x00400000d818783b */ /* 0x000ee80000000200 */
[----:B------:R-:W5:Y:S03]  /*70b0*/  LDSM.16.M88.4 R192, [R216+0x5000] ;  /* 0x00500000d8c0783b */ /* 0x000f660000000200 */
        /* <DEDUP_REMOVED lines=15> */
[----:B------:R-:W-:Y:S07]  /*71b0*/  LDSM.16.M88.4 R192, [R228+0x6000] ;  /* 0x00600000e4c0783b */ /* 0x000fee0000000200 */
[C---:B----4-:R-:W-:Y:S08]  /*71c0*/  HMMA.16816.F32 R32, R12.reuse, R20, R32 ;  /* 0x000000140c20723c */ /* 0x050ff00000001820 */
[----:B------:R-:W-:Y:S01]  /*71d0*/  HMMA.16816.F32 R28, R12, R22, R28 ;  /* 0x000000160c1c723c */ /* 0x000fe2000000181c */
[----:B------:R-:W3:Y:S04]  /*71e0*/  LDSM.16.M88.4 R20, [R207] ;  /* 0x00000000cf14783b */ /* 0x000ee80000000200 */
[----:B------:R-:W4:Y:S03]  /*71f0*/  LDSM.16.M88.4 R12, [R229+0xf800] ;  /* 0x00f80000e50c783b */ /* 0x000f260000000200 */
[C---:B-1----:R-:W-:Y:S08]  /*7200*/  HMMA.16816.F32 R4, R8.reuse, R188, R4 ;  /* 0x000000bc0804723c */ /* 0x042ff00000001804 */
[C---:B--2---:R-:W-:Y:S08]  /*7210*/  HMMA.16816.F32 R180, R8.reuse, R24, R180 ;  /* 0x0000001808b4723c */ /* 0x044ff000000018b4 */
[C---:B------:R-:W-:Y:S01]  /*7220*/  HMMA.16816.F32 R176, R8.reuse, R26, R176 ;  /* 0x0000001a08b0723c */ /* 0x040fe200000018b0 */
[----:B------:R-:W1:Y:S07]  /*7230*/  LDSM.16.M88.4 R24, [R226+0x6000] ;  /* 0x00600000e218783b */ /* 0x000e6e0000000200 */
[C---:B------:R-:W-:Y:S01]  /*7240*/  HMMA.16816.F32 R16, R8.reuse, R190, R16 ;  /* 0x000000be0810723c */ /* 0x040fe20000001810 */
[----:B------:R-:W2:Y:S07]  /*7250*/  LDSM.16.M88.4 R188, [R206] ;  /* 0x00000000cebc783b */ /* 0x000eae0000000200 */
[----:B------:R-:W-:Y:S08]  /*7260*/  HMMA.16816.F32 R172, R8, R184, R172 ;  /* 0x000000b808ac723c */ /* 0x000ff000000018ac */
[----:B---3--:R-:W-:Y:S08]  /*7270*/  HMMA.16816.F32 R4, R192, R20, R4 ;  /* 0x00000014c004723c */ /* 0x008ff00000001804 */
[C---:B------:R-:W-:Y:S01]  /*7280*/  HMMA.16816.F32 R168, R8.reuse, R186, R168 ;  /* 0x000000ba08a8723c */ /* 0x040fe200000018a8 */
[----:B------:R-:W-:Y:S07]  /*7290*/  LDSM.16.M88.4 R184, [R205] ;  /* 0x00000000cdb8783b */ /* 0x000fee0000000200 */
[C---:B----4-:R-:W-:Y:S08]  /*72a0*/  HMMA.16816.F32 R32, R8.reuse, R12, R32 ;  /* 0x0000000c0820723c */ /* 0x050ff00000001820 */
[----:B------:R-:W-:Y:S01]  /*72b0*/  HMMA.16816.F32 R28, R8, R14, R28 ;  /* 0x0000000e081c723c */ /* 0x000fe2000000181c */
[----:B------:R-:W-:Y:S04]  /*72c0*/  LDSM.16.M88.4 R12, [R225+0x6000] ;  /* 0x00600000e10c783b */ /* 0x000fe80000000200 */
[----:B------:R-:W3:Y:S03]  /*72d0*/  LDSM.16.M88.4 R8, [R216+0x6000] ;  /* 0x00600000d808783b */ /* 0x000ee60000000200 */
[----:B------:R-:W-:Y:S01]  /*72e0*/  HMMA.16816.F32 R16, R192, R22, R16 ;  /* 0x00000016c010723c */ /* 0x000fe20000001810 */
[----:B------:R-:W4:Y:S07]  /*72f0*/  LDSM.16.M88.4 R20, [R223+0xe800] ;  /* 0x00e80000df14783b */ /* 0x000f2e0000000200 */
[----:B-1----:R-:W-:Y:S08]  /*7300*/  HMMA.16816.F32 R4, R24, R196, R4 ;  /* 0x000000c41804723c */ /* 0x002ff00000001804 */
[C---:B--2---:R-:W-:Y:S08]  /*7310*/  HMMA.16816.F32 R180, R192.reuse, R188, R180 ;  /* 0x000000bcc0b4723c */ /* 0x044ff000000018b4 */
[----:B------:R-:W-:Y:S01]  /*7320*/  HMMA.16816.F32 R176, R192, R190, R176 ;  /* 0x000000bec0b0723c */ /* 0x000fe200000018b0 */
[----:B------:R-:W1:Y:S07]  /*7330*/  LDSM.16.M88.4 R188, [R216+0x6800] ;  /* 0x00680000d8bc783b */ /* 0x000e6e0000000200 */
[----:B------:R-:W-:Y:S08]  /*7340*/  HMMA.16816.F32 R16, R24, R198, R16 ;  /* 0x000000c61810723c */ /* 0x000ff00000001810 */
[----:B---3--:R-:W-:Y:S08]  /*7350*/  HMMA.16816.F32 R4, R12, R8, R4 ;  /* 0x000000080c04723c */ /* 0x008ff00000001804 */
[C---:B----4-:R-:W-:Y:S08]  /*7360*/  HMMA.16816.F32 R180, R24.reuse, R20, R180 ;  /* 0x0000001418b4723c */ /* 0x050ff000000018b4 */
[----:B------:R-:W-:Y:S01]  /*7370*/  HMMA.16816.F32 R176, R24, R22, R176 ;  /* 0x0000001618b0723c */ /* 0x000fe200000018b0 */
[----:B------:R-:W2:Y:S07]  /*7380*/  LDSM.16.M88.4 R20, [R223+0xf000] ;  /* 0x00f00000df14783b */ /* 0x000eae0000000200 */
[----:B------:R-:W-:Y:S01]  /*7390*/  HMMA.16816.F32 R16, R12, R10, R16 ;  /* 0x0000000a0c10723c */ /* 0x000fe20000001810 */
[----:B------:R-:W3:Y:S01]  /*73a0*/  LDSM.16.M88.4 R8, [R204] ;  /* 0x00000000cc08783b */ /* 0x000ee20000000200 */
[----:B------:R-:W-:-:S02]  /*73b0*/  FMUL.FTZ R5, R5, c[0x0][0x2ec] ;  /* 0x0000bb0005057a20 */ /* 0x000fc40000410000 */
[----:B------:R-:W-:Y:S02]  /*73c0*/  FMUL.FTZ R6, R6, c[0x0][0x2ec] ;  /* 0x0000bb0006067a20 */ /* 0x000fe40000410000 */
[----:B------:R-:W-:Y:S01]  /*73d0*/  FMUL.FTZ R0, R4, c[0x0][0x2ec] ;  /* 0x0000bb0004007a20 */ /* 0x000fe20000410000 */
[----:B------:R-:W-:Y:S01]  /*73e0*/  MUFU.TANH R166, R5 ;  /* 0x0000000500a67308 */ /* 0x000fe20000002400 */
[----:B------:R-:W-:Y:S01]  /*73f0*/  HMMA.16816.F32 R172, R192, R184, R172 ;  /* 0x000000b8c0ac723c */ /* 0x000fe200000018ac */
[----:B------:R-:W-:-:S06]  /*7400*/  FMUL.FTZ R167, R7, c[0x0][0x2ec] ;  /* 0x0000bb0007a77a20 */ /* 0x000fcc0000410000 */
[----:B------:R4:W-:Y:S01]  /*7410*/  MUFU.TANH R185, R6 ;  /* 0x0000000600b97308 */ /* 0x0009e20000002400 */
[----:B------:R-:W-:Y:S07]  /*7420*/  HMMA.16816.F32 R168, R192, R186, R168 ;  /* 0x000000bac0a8723c */ /* 0x000fee00000018a8 */
[----:B------:R-:W-:Y:S01]  /*7430*/  MUFU.TANH R167, R167 ;  /* 0x000000a700a77308 */ /* 0x000fe20000002400 */
[----:B------:R-:W-:Y:S01]  /*7440*/  FMUL.FTZ R16, R16, c[0x0][0x2ec] ;  /* 0x0000bb0010107a20 */ /* 0x000fe20000410000 */
[----:B-1----:R-:W-:Y:S01]  /*7450*/  HMMA.16816.F32 R180, R12, R188, R180 ;  /* 0x000000bc0cb4723c */ /* 0x002fe200000018b4 */
[----:B------:R-:W-:-:S02]  /*7460*/  FMUL.FTZ R186, R17, c[0x0][0x2ec] ;  /* 0x0000bb0011ba7a20 */ /* 0x000fc40000410000 */
[----:B------:R-:W-:Y:S01]  /*7470*/  FMUL.FTZ R187, R18, c[0x0][0x2ec] ;  /* 0x0000bb0012bb7a20 */ /* 0x000fe20000410000 */
[----:B----4-:R-:W1:Y:S02]  /*7480*/  LDSM.16.M88.4 R4, [R216+0x7000] ;  /* 0x00700000d804783b */ /* 0x010e640000000200 */
[----:B------:R4:W-:Y:S02]  /*7490*/  MUFU.TANH R184, R16 ;  /* 0x0000001000b87308 */ /* 0x0009e40000002400 */
[----:B--2---:R-:W-:Y:S06]  /*74a0*/  HMMA.16816.F32 R172, R24, R20, R172 ;  /* 0x0000001418ac723c */ /* 0x004fec00000018ac */
[----:B------:R-:W-:Y:S02]  /*74b0*/  MUFU.TANH R0, R0 ;  /* 0x0000000000007308 */ /* 0x000fe40000002400 */
[----:B---3--:R-:W-:Y:S07]  /*74c0*/  HMMA.16816.F32 R32, R192, R8, R32 ;  /* 0x00000008c020723c */ /* 0x008fee0000001820 */
[----:B------:R-:W-:Y:S01]  /*74d0*/  FMUL.FTZ R9, R19, c[0x0][0x2ec] ;  /* 0x0000bb0013097a20 */ /* 0x000fe20000410000 */
[----:B------:R-:W-:Y:S01]  /*74e0*/  HMMA.16816.F32 R168, R24, R22, R168 ;  /* 0x0000001618a8723c */ /* 0x000fe200000018a8 */
[----:B----4-:R-:W2:Y:S01]  /*74f0*/  LDSM.16.M88.4 R16, [R223+0xf800] ;  /* 0x00f80000df10783b */ /* 0x010ea20000000200 */
[----:B------:R-:W3:Y:S01]  /*7500*/  MUFU.TANH R8, R187 ;  /* 0x000000bb00087308 */ /* 0x000ee20000002400 */
[----:B------:R-:W-:-:S02]  /*7510*/  FMUL.FTZ R180, R180, c[0x0][0x2ec] ;  /* 0x0000bb00b4b47a20 */ /* 0x000fc40000410000 */
[----:B------:R-:W-:Y:S02]  /*7520*/  FMUL.FTZ R21, R182, c[0x0][0x2ec] ;  /* 0x0000bb00b6157a20 */ /* 0x000fe40000410000 */
[----:B------:R-:W-:Y:S01]  /*7530*/  FMUL.FTZ R20, R181, c[0x0][0x2ec] ;  /* 0x0000bb00b5147a20 */ /* 0x000fe20000410000 */
[----:B------:R-:W-:Y:S02]  /*7540*/  HMMA.16816.F32 R28, R192, R10, R28 ;  /* 0x0000000ac01c723c */ /* 0x000fe4000000181c */
[----:B------:R-:W4:Y:S05]  /*7550*/  MUFU.TANH R180, R180 ;  /* 0x000000b400b47308 */ /* 0x000f2a0000002400 */
[----:B------:R-:W-:Y:S01]  /*7560*/  IMAD R11, R237, 0x40, R246 ;  /* 0x00000040ed0b7824 */ /* 0x000fe200078e02f6 */
[----:B------:R-:W-:Y:S01]  /*7570*/  HMMA.16816.F32 R176, R12, R190, R176 ;  /* 0x000000be0cb0723c */ /* 0x000fe200000018b0 */
[----:B------:R-:W-:Y:S01]  /*7580*/  FMUL.FTZ R10, R183, c[0x0][0x2ec] ;  /* 0x0000bb00b70a7a20 */ /* 0x000fe20000410000 */
[----:B------:R-:W5:Y:S02]  /*7590*/  MUFU.TANH R21, R21 ;  /* 0x0000001500157308 */ /* 0x000f640000002400 */
[----:B------:R-:W-:-:S02]  /*75a0*/  IADD3 R181, R11, 0x8, RZ ;  /* 0x000000080bb57810 */ /* 0x000fc40007ffe0ff */
[-C--:B------:R-:W-:Y:S02]  /*75b0*/  ISETP.GE.AND P5, PT, R11, R243.reuse, PT ;  /* 0x000000f30b00720c */ /* 0x080fe40003fa6270 */
[C---:B-1----:R-:W-:Y:S01]  /*75c0*/  HMMA.16816.F32 R172, R12.reuse, R4, R172 ;  /* 0x000000040cac723c */ /* 0x042fe200000018ac */
[CC--:B------:R-:W-:Y:S01]  /*75d0*/  ISETP.GE.AND P6, PT, R181.reuse, R243.reuse, PT ;  /* 0x000000f3b500720c */ /* 0x0c0fe20003fc6270 */
[----:B------:R-:W1:Y:S01]  /*75e0*/  MUFU.TANH R20, R20 ;  /* 0x0000001400147308 */ /* 0x000e620000002400 */
[C---:B------:R-:W-:Y:S02]  /*75f0*/  ISETP.GE.AND P1, PT, R181.reuse, R238, PT ;  /* 0x000000eeb500720c */ /* 0x040fe40003f26270 */
[----:B------:R-:W-:Y:S02]  /*7600*/  ISETP.LT.OR P6, PT, R181, R244, P6 ;  /* 0x000000f4b500720c */ /* 0x000fe400037c1670 */
[----:B------:R-:W-:Y:S01]  /*7610*/  IADD3 R5, R11, 0x1, RZ ;  /* 0x000000010b057810 */ /* 0x000fe20007ffe0ff */
[----:B------:R-:W-:Y:S01]  /*7620*/  HMMA.16816.F32 R168, R12, R6, R168 ;  /* 0x000000060ca8723c */ /* 0x000fe200000018a8 */
[----:B------:R-:W-:Y:S01]  /*7630*/  ISETP.LT.OR P1, PT, R181, R242, P1 ;  /* 0x000000f2b500720c */ /* 0x000fe20000f21670 */
[----:B------:R-:W1:Y:S01]  /*7640*/  MUFU.TANH R10, R10 ;  /* 0x0000000a000a7308 */ /* 0x000e620000002400 */
[----:B------:R-:W-:-:S02]  /*7650*/  ISETP.GE.AND P4, PT, R5, R243, PT ;  /* 0x000000f30500720c */ /* 0x000fc40003f86270 */
[C---:B------:R-:W-:Y:S02]  /*7660*/  ISETP.GE.AND P2, PT, R5.reuse, R238, PT ;  /* 0x000000ee0500720c */ /* 0x040fe40003f46270 */
[----:B------:R-:W-:Y:S01]  /*7670*/  ISETP.LT.OR P4, PT, R5, R244, P4 ;  /* 0x000000f40500720c */ /* 0x000fe20002781670 */
[----:B------:R-:W-:Y:S01]  /*7680*/  FMUL.FTZ R23, R177, c[0x0][0x2ec] ;  /* 0x0000bb00b1177a20 */ /* 0x000fe20000410000 */
[----:B------:R-:W-:Y:S01]  /*7690*/  ISETP.LT.OR P2, PT, R5, R242, P2 ;  /* 0x000000f20500720c */ /* 0x000fe20001741670 */
[C---:B--2---:R-:W-:Y:S01]  /*76a0*/  HMMA.16816.F32 R32, R24.reuse, R16, R32 ;  /* 0x000000101820723c */ /* 0x044fe20000001820 */
[----:B------:R-:W2:Y:S01]  /*76b0*/  LDSM.16.M88.4 R4, [R216+0x7800] ;  /* 0x00780000d804783b */ /* 0x000ea20000000200 */
[----:B---3--:R-:W-:Y:S01]  /*76c0*/  FSEL R8, R8, -INF , !P1 ;  /* 0xff80000008087808 */ /* 0x008fe20004800000 */
[----:B------:R-:W3:Y:S01]  /*76d0*/  MUFU.TANH R186, R186 ;  /* 0x000000ba00ba7308 */ /* 0x000ee20000002400 */
[C---:B------:R-:W-:Y:S01]  /*76e0*/  ISETP.GE.AND P0, PT, R11.reuse, R238, PT ;  /* 0x000000ee0b00720c */ /* 0x040fe20003f06270 */
[----:B------:R-:W-:Y:S01]  /*76f0*/  FMUL.FTZ R22, R176, c[0x0][0x2ec] ;  /* 0x0000bb00b0167a20 */ /* 0x000fe20000410000 */
[----:B------:R-:W-:Y:S01]  /*7700*/  ISETP.LT.OR P5, PT, R11, R244, P5 ;  /* 0x000000f40b00720c */ /* 0x000fe20002fa1670 */
[----:B------:R-:W-:Y:S01]  /*7710*/  FMUL.FTZ R172, R172, c[0x0][0x2ec] ;  /* 0x0000bb00acac7a20 */ /* 0x000fe20000410000 */
[----:B------:R-:W-:Y:S01]  /*7720*/  HMMA.16816.F32 R28, R24, R18, R28 ;  /* 0x00000012181c723c */ /* 0x000fe2000000181c */
[----:B------:R-:W-:Y:S01]  /*7730*/  FSEL R16, R167, -INF , !P2 ;  /* 0xff800000a7107808 */ /* 0x000fe20005000000 */
[----:B------:R-:W-:Y:S01]  /*7740*/  FMUL.FTZ R174, R174, c[0x0][0x2ec] ;  /* 0x0000bb00aeae7a20 */ /* 0x000fe20000410000 */
[----:B------:R-:W-:Y:S01]  /*7750*/  FSEL R167, R184, -INF , !P6 ;  /* 0xff800000b8a77808 */ /* 0x000fe20007000000 */
[----:B------:R-:W1:Y:S01]  /*7760*/  MUFU.TANH R9, R9 ;  /* 0x0000000900097308 */ /* 0x000e620000002400 */
[----:B------:R-:W-:Y:S01]  /*7770*/  FMUL.FTZ R177, R179, c[0x0][0x2ec] ;  /* 0x0000bb00b3b17a20 */ /* 0x000fe20000410000 */
[----:B------:R-:W-:Y:S01]  /*7780*/  IADD3 R179, R11, 0x9, RZ ;  /* 0x000000090bb37810 */ /* 0x000fe20007ffe0ff */
[----:B------:R-:W-:Y:S01]  /*7790*/  FMUL.FTZ R169, R169, c[0x0][0x2ec] ;  /* 0x0000bb00a9a97a20 */ /* 0x000fe20000410000 */
[C---:B------:R-:W-:Y:S01]  /*77a0*/  IADD3 R25, R11.reuse, 0x10, RZ ;  /* 0x000000100b197810 */ /* 0x040fe20007ffe0ff */
[----:B------:R-:W-:Y:S01]  /*77b0*/  FMUL.FTZ R176, R178, c[0x0][0x2ec] ;  /* 0x0000bb00b2b07a20 */ /* 0x000fe20000410000 */
[----:B------:R-:W-:Y:S01]  /*77c0*/  IADD3 R27, R11, 0x11, RZ ;  /* 0x000000110b1b7810 */ /* 0x000fe20007ffe0ff */
[----:B------:R-:W-:Y:S01]  /*77d0*/  FMUL.FTZ R173, R173, c[0x0][0x2ec] ;  /* 0x0000bb00adad7a20 */ /* 0x000fe20000410000 */
[----:B------:R-:W-:Y:S01]  /*77e0*/  FSEL R19, R166, -INF , !P4 ;  /* 0xff800000a6137808 */ /* 0x000fe20006000000 */
[----:B------:R-:W1:Y:S01]  /*77f0*/  MUFU.TANH R23, R23 ;  /* 0x0000001700177308 */ /* 0x000e620000002400 */
[CC--:B------:R-:W-:Y:S01]  /*7800*/  ISETP.GE.AND P4, PT, R25.reuse, R243.reuse, PT ;  /* 0x000000f31900720c */ /* 0x0c0fe20003f86270 */
[----:B------:R-:W-:Y:S01]  /*7810*/  FMUL.FTZ R168, R168, c[0x0][0x2ec] ;  /* 0x0000bb00a8a87a20 */ /* 0x000fe20000410000 */
[-C--:B------:R-:W-:Y:S01]  /*7820*/  ISETP.GE.AND P2, PT, R25, R238.reuse, PT ;  /* 0x000000ee1900720c */ /* 0x080fe20003f46270 */
[----:B------:R-:W-:Y:S01]  /*7830*/  FMUL.FTZ R18, R170, c[0x0][0x2ec] ;  /* 0x0000bb00aa127a20 */ /* 0x000fe20000410000 */
[----:B------:R-:W-:Y:S01]  /*7840*/  ISETP.GE.AND P6, PT, R27, R243, PT ;  /* 0x000000f31b00720c */ /* 0x000fe20003fc6270 */
[----:B------:R-:W-:Y:S01]  /*7850*/  FMUL.FTZ R175, R175, c[0x0][0x2ec] ;  /* 0x0000bb00afaf7a20 */ /* 0x000fe20000410000 */
[----:B------:R-:W-:Y:S01]  /*7860*/  ISETP.GE.AND P1, PT, R27, R238, PT ;  /* 0x000000ee1b00720c */ /* 0x000fe20003f26270 */
[----:B------:R-:W1:Y:S01]  /*7870*/  MUFU.TANH R195, R172 ;  /* 0x000000ac00c37308 */ /* 0x000e620000002400 */
[----:B------:R-:W-:Y:S01]  /*7880*/  ISETP.LT.OR P4, PT, R25, R244, P4 ;  /* 0x000000f41900720c */ /* 0x000fe20002781670 */
[----:B------:R-:W-:-:S04]  /*7890*/  DEPBAR.LE SB0, 0x0 ;  /* 0x000080000000791a */ /* 0x000fc80000000000 */
[----:B------:R-:W-:Y:S02]  /*78a0*/  ISETP.LT.OR P2, PT, R25, R242, P2 ;  /* 0x000000f21900720c */ /* 0x000fe40001741670 */
[----:B------:R-:W-:Y:S01]  /*78b0*/  IADD3 R25, R11, 0x19, RZ ;  /* 0x000000190b197810 */ /* 0x000fe20007ffe0ff */
[----:B------:R-:W1:Y:S01]  /*78c0*/  MUFU.TANH R192, R174 ;  /* 0x000000ae00c07308 */ /* 0x000e620000002400 */
[C---:B------:R-:W-:Y:S01]  /*78d0*/  ISETP.LT.OR P6, PT, R27.reuse, R244, P6 ;  /* 0x000000f41b00720c */ /* 0x040fe200037c1670 */
[C---:B--2---:R-:W-:Y:S01]  /*78e0*/  HMMA.16816.F32 R32, R12.reuse, R4, R32 ;  /* 0x000000040c20723c */ /* 0x044fe20000001820 */
[-C--:B------:R-:W-:Y:S02]  /*78f0*/  ISETP.LT.OR P1, PT, R27, R242.reuse, P1 ;  /* 0x000000f21b00720c */ /* 0x080fe40000f21670 */
[----:B------:R-:W-:Y:S02]  /*7900*/  ISETP.LT.OR P0, PT, R11, R242, P0 ;  /* 0x000000f20b00720c */ /* 0x000fe40000701670 */
[----:B----4-:R-:W-:Y:S01]  /*7910*/  FSEL R27, R180, -INF , !P4 ;  /* 0xff800000b41b7808 */ /* 0x010fe20006000000 */
[----:B------:R2:W-:Y:S01]  /*7920*/  MUFU.TANH R189, R169 ;  /* 0x000000a900bd7308 */ /* 0x0005e20000002400 */
[----:B-----5:R-:W-:Y:S01]  /*7930*/  FSEL R26, R21, -INF , !P2 ;  /* 0xff800000151a7808 */ /* 0x020fe20005000000 */
[----:B------:R-:W-:Y:S01]  /*7940*/  HMMA.16816.F32 R28, R12, R6, R28 ;  /* 0x000000060c1c723c */ /* 0x000fe2000000181c */
[----:B------:R-:W-:-:S02]  /*7950*/  ISETP.GE.AND P4, PT, R25, R243, PT ;  /* 0x000000f31900720c */ /* 0x000fc40003f86270 */
[-C--:B------:R-:W-:Y:S02]  /*7960*/  ISETP.GE.AND P2, PT, R25, R238.reuse, PT ;  /* 0x000000ee1900720c */ /* 0x080fe40003f46270 */
[----:B------:R-:W-:Y:S01]  /*7970*/  FSEL R17, R0, -INF , !P5 ;  /* 0xff80000000117808 */ /* 0x000fe20006800000 */
[----:B------:R-:W4:Y:S01]  /*7980*/  MUFU.TANH R22, R22 ;  /* 0x0000001600167308 */ /* 0x000f220000002400 */
[-C--:B------:R-:W-:Y:S02]  /*7990*/  ISETP.GE.AND P5, PT, R179, R243.reuse, PT ;  /* 0x000000f3b300720c */ /* 0x080fe40003fa6270 */
[----:B------:R-:W-:Y:S02]  /*79a0*/  FSEL R0, R185, -INF , !P0 ;  /* 0xff800000b9007808 */ /* 0x000fe40004000000 */
[----:B------:R-:W-:Y:S02]  /*79b0*/  ISETP.GE.AND P0, PT, R179, R238, PT ;  /* 0x000000eeb300720c */ /* 0x000fe40003f06270 */
[----:B------:R-:W-:Y:S01]  /*79c0*/  ISETP.LT.OR P4, PT, R25, R244, P4 ;  /* 0x000000f41900720c */ /* 0x000fe20002781670 */
[----:B------:R-:W5:Y:S01]  /*79d0*/  MUFU.TANH R177, R177 ;  /* 0x000000b100b17308 */ /* 0x000f620000002400 */
[----:B--2---:R-:W-:Y:S01]  /*79e0*/  IADD3 R169, R11, 0x20, RZ ;  /* 0x000000200ba97810 */ /* 0x004fe20007ffe0ff */
[----:B------:R-:W-:Y:S01]  /*79f0*/  FMUL.FTZ R33, R33, c[0x0][0x2ec] ;  /* 0x0000bb0021217a20 */ /* 0x000fe20000410000 */
[----:B------:R-:W-:Y:S01]  /*7a00*/  ISETP.LT.OR P2, PT, R25, R242, P2 ;  /* 0x000000f21900720c */ /* 0x000fe20001741670 */
[----:B------:R-:W-:Y:S01]  /*7a10*/  FMUL.FTZ R32, R32, c[0x0][0x2ec] ;  /* 0x0000bb0020207a20 */ /* 0x000fe20000410000 */
[----:B-1----:R-:W-:Y:S01]  /*7a20*/  FSEL R25, R20, -INF , !P6 ;  /* 0xff80000014197808 */ /* 0x002fe20007000000 */
[----:B------:R-:W-:Y:S01]  /*7a30*/  FMUL.FTZ R34, R34, c[0x0][0x2ec] ;  /* 0x0000bb0022227a20 */ /* 0x000fe20000410000 */
[----:B------:R-:W-:Y:S01]  /*7a40*/  FSEL R24, R10, -INF , !P1 ;  /* 0xff8000000a187808 */ /* 0x000fe20004800000 */
[----:B------:R-:W1:Y:S01]  /*7a50*/  MUFU.TANH R176, R176 ;  /* 0x000000b000b07308 */ /* 0x000e620000002400 */
[----:B------:R-:W-:Y:S01]  /*7a60*/  ISETP.GE.AND P6, PT, R169, R243, PT ;  /* 0x000000f3a900720c */ /* 0x000fe20003fc6270 */
[----:B------:R-:W-:Y:S01]  /*7a70*/  FMUL.FTZ R35, R35, c[0x0][0x2ec] ;  /* 0x0000bb0023237a20 */ /* 0x000fe20000410000 */
[----:B------:R-:W-:Y:S01]  /*7a80*/  ISETP.GE.AND P1, PT, R169, R238, PT ;  /* 0x000000eea900720c */ /* 0x000fe20003f26270 */
[----:B------:R-:W-:Y:S01]  /*7a90*/  FMUL.FTZ R28, R28, c[0x0][0x2ec] ;  /* 0x0000bb001c1c7a20 */ /* 0x000fe20000410000 */
[----:B------:R-:W-:Y:S01]  /*7aa0*/  ISETP.LT.OR P5, PT, R179, R244, P5 ;  /* 0x000000f4b300720c */ /* 0x000fe20002fa1670 */
[----:B------:R-:W-:Y:S01]  /*7ab0*/  FMUL.FTZ R29, R29, c[0x0][0x2ec] ;  /* 0x0000bb001d1d7a20 */ /* 0x000fe20000410000 */
[----:B------:R-:W-:Y:S01]  /*7ac0*/  ISETP.LT.OR P0, PT, R179, R242, P0 ;  /* 0x000000f2b300720c */ /* 0x000fe20000701670 */
[----:B------:R2:W-:Y:S01]  /*7ad0*/  MUFU.TANH R193, R173 ;  /* 0x000000ad00c17308 */ /* 0x0005e20000002400 */
[C---:B------:R-:W-:Y:S01]  /*7ae0*/  ISETP.LT.OR P6, PT, R169.reuse, R244, P6 ;  /* 0x000000f4a900720c */ /* 0x040fe200037c1670 */
[----:B------:R-:W-:Y:S01]  /*7af0*/  FMUL.FTZ R30, R30, c[0x0][0x2ec] ;  /* 0x0000bb001e1e7a20 */ /* 0x000fe20000410000 */
[----:B------:R-:W-:Y:S01]  /*7b00*/  ISETP.LT.OR P1, PT, R169, R242, P1 ;  /* 0x000000f2a900720c */ /* 0x000fe20000f21670 */
[----:B------:R-:W-:Y:S01]  /*7b10*/  FMUL.FTZ R31, R31, c[0x0][0x2ec] ;  /* 0x0000bb001f1f7a20 */ /* 0x000fe20000410000 */
[----:B---3--:R-:W-:-:S02]  /*7b20*/  FSEL R5, R186, -INF , !P5 ;  /* 0xff800000ba057808 */ /* 0x008fc40006800000 */
[C---:B------:R-:W-:Y:S01]  /*7b30*/  IADD3 R13, R11.reuse, 0x28, RZ ;  /* 0x000000280b0d7810 */ /* 0x040fe20007ffe0ff */
[----:B------:R-:W3:Y:S01]  /*7b40*/  MUFU.TANH R191, R168 ;  /* 0x000000a800bf7308 */ /* 0x000ee20000002400 */
[----:B------:R-:W-:Y:S02]  /*7b50*/  IADD3 R7, R11, 0x29, RZ ;  /* 0x000000290b077810 */ /* 0x000fe40007ffe0ff */
[----:B------:R-:W-:Y:S01]  /*7b60*/  FSEL R4, R9, -INF , !P0 ;  /* 0xff80000009047808 */ /* 0x000fe20004000000 */
[----:B------:R-:W-:Y:S01]  /*7b70*/  FMUL.FTZ R9, R171, c[0x0][0x2ec] ;  /* 0x0000bb00ab097a20 */ /* 0x000fe20000410000 */
[----:B------:R-:W-:Y:S02]  /*7b80*/  FSEL R23, R23, -INF , !P4 ;  /* 0xff80000017177808 */ /* 0x000fe40006000000 */
[----:B------:R-:W-:Y:S01]  /*7b90*/  FSEL R195, R195, -INF , !P6 ;  /* 0xff800000c3c37808 */ /* 0x000fe20007000000 */
[----:B------:R-:W1:Y:S01]  /*7ba0*/  MUFU.TANH R18, R18 ;  /* 0x0000001200127308 */ /* 0x000e620000002400 */
[----:B--2---:R-:W-:-:S02]  /*7bb0*/  IADD3 R173, R11, 0x18, RZ ;  /* 0x000000180bad7810 */ /* 0x004fc40007ffe0ff */
[----:B------:R-:W-:Y:S02]  /*7bc0*/  FSEL R192, R192, -INF , !P1 ;  /* 0xff800000c0c07808 */ /* 0x000fe40004800000 */
[CC--:B------:R-:W-:Y:S02]  /*7bd0*/  ISETP.GE.AND P5, PT, R173.reuse, R243.reuse, PT ;  /* 0x000000f3ad00720c */ /* 0x0c0fe40003fa6270 */
[-C--:B------:R-:W-:Y:S01]  /*7be0*/  ISETP.GE.AND P0, PT, R173, R238.reuse, PT ;  /* 0x000000eead00720c */ /* 0x080fe20003f06270 */
[----:B------:R-:W2:Y:S01]  /*7bf0*/  MUFU.TANH R190, R175 ;  /* 0x000000af00be7308 */ /* 0x000ea20000002400 */
[-C--:B------:R-:W-:Y:S02]  /*7c00*/  ISETP.GE.AND P4, PT, R13, R243.reuse, PT ;  /* 0x000000f30d00720c */ /* 0x080fe40003f86270 */
[C---:B------:R-:W-:Y:S02]  /*7c10*/  ISETP.GE.AND P6, PT, R7.reuse, R243, PT ;  /* 0x000000f30700720c */ /* 0x040fe40003fc6270 */
[----:B------:R-:W-:-:S02]  /*7c20*/  ISETP.GE.AND P1, PT, R7, R238, PT ;  /* 0x000000ee0700720c */ /* 0x000fc40003f26270 */
[C---:B------:R-:W-:Y:S01]  /*7c30*/  ISETP.LT.OR P5, PT, R173.reuse, R244, P5 ;  /* 0x000000f4ad00720c */ /* 0x040fe20002fa1670 */
[----:B------:R-:W1:Y:S01]  /*7c40*/  MUFU.TANH R6, R33 ;  /* 0x0000002100067308 */ /* 0x000e620000002400 */
[----:B------:R-:W-:Y:S02]  /*7c50*/  ISETP.LT.OR P0, PT, R173, R242, P0 ;  /* 0x000000f2ad00720c */ /* 0x000fe40000701670 */
[----:B------:R-:W-:Y:S02]  /*7c60*/  IADD3 R171, R11, 0x21, RZ ;  /* 0x000000210bab7810 */ /* 0x000fe40007ffe0ff */
[-C--:B------:R-:W-:Y:S02]  /*7c70*/  ISETP.LT.OR P4, PT, R13, R244.reuse, P4 ;  /* 0x000000f40d00720c */ /* 0x080fe40002781670 */
[C---:B------:R-:W-:Y:S01]  /*7c80*/  ISETP.LT.OR P6, PT, R7.reuse, R244, P6 ;  /* 0x000000f40700720c */ /* 0x040fe200037c1670 */
[----:B------:R-:W2:Y:S01]  /*7c90*/  MUFU.TANH R9, R9 ;  /* 0x0000000900097308 */ /* 0x000ea20000002400 */
[----:B------:R-:W-:-:S02]  /*7ca0*/  ISETP.LT.OR P1, PT, R7, R242, P1 ;  /* 0x000000f20700720c */ /* 0x000fc40000f21670 */
[----:B----4-:R-:W-:Y:S02]  /*7cb0*/  FSEL R21, R22, -INF , !P5 ;  /* 0xff80000016157808 */ /* 0x010fe40006800000 */
[----:B-----5:R-:W-:Y:S02]  /*7cc0*/  FSEL R20, R177, -INF , !P2 ;  /* 0xff800000b1147808 */ /* 0x020fe40005000000 */
[----:B------:R-:W-:Y:S01]  /*7cd0*/  IADD3 R7, R11, 0x31, RZ ;  /* 0x000000310b077810 */ /* 0x000fe20007ffe0ff */
[----:B------:R4:W5:Y:S01]  /*7ce0*/  MUFU.TANH R181, R32 ;  /* 0x0000002000b57308 */ /* 0x0009620000002400 */
[----:B-1----:R-:W-:Y:S02]  /*7cf0*/  FSEL R22, R176, -INF , !P0 ;  /* 0xff800000b0167808 */ /* 0x002fe40004000000 */
[----:B------:R-:W-:Y:S02]  /*7d00*/  ISETP.GE.AND P2, PT, R13, R238, PT ;  /* 0x000000ee0d00720c */ /* 0x000fe40003f46270 */
[----:B------:R-:W-:-:S02]  /*7d10*/  ISETP.GE.AND P5, PT, R171, R243, PT ;  /* 0x000000f3ab00720c */ /* 0x000fc40003fa6270 */
[----:B------:R-:W-:Y:S01]  /*7d20*/  ISETP.GE.AND P0, PT, R171, R238, PT ;  /* 0x000000eeab00720c */ /* 0x000fe20003f06270 */
[----:B------:R-:W1:Y:S01]  /*7d30*/  MUFU.TANH R178, R34 ;  /* 0x0000002200b27308 */ /* 0x000e620000002400 */
[----:B---3--:R-:W-:Y:S02]  /*7d40*/  FSEL R191, R191, -INF , !P4 ;  /* 0xff800000bfbf7808 */ /* 0x008fe40006000000 */
[----:B------:R-:W-:Y:S02]  /*7d50*/  ISETP.GE.AND P4, PT, R7, R243, PT ;  /* 0x000000f30700720c */ /* 0x000fe40003f86270 */
[----:B------:R-:W-:Y:S02]  /*7d60*/  ISETP.LT.OR P2, PT, R13, R242, P2 ;  /* 0x000000f20d00720c */ /* 0x000fe40001741670 */
[C---:B------:R-:W-:Y:S01]  /*7d70*/  ISETP.LT.OR P5, PT, R171.reuse, R244, P5 ;  /* 0x000000f4ab00720c */ /* 0x040fe20002fa1670 */
[----:B------:R3:W1:Y:S01]  /*7d80*/  MUFU.TANH R176, R35 ;  /* 0x0000002300b07308 */ /* 0x0006620000002400 */
[----:B------:R-:W-:-:S02]  /*7d90*/  ISETP.LT.OR P0, PT, R171, R242, P0 ;  /* 0x000000f2ab00720c */ /* 0x000fc40000701670 */
[----:B------:R-:W-:Y:S02]  /*7da0*/  IADD3 R13, R11, 0x30, RZ ;  /* 0x000000300b0d7810 */ /* 0x000fe40007ffe0ff */
[----:B------:R-:W-:Y:S02]  /*7db0*/  ISETP.LT.OR P4, PT, R7, R244, P4 ;  /* 0x000000f40700720c */ /* 0x000fe40002781670 */
[----:B----4-:R-:W-:Y:S01]  /*7dc0*/  FSEL R32, R18, -INF , !P2 ;  /* 0xff80000012207808 */ /* 0x010fe20005000000 */
[----:B------:R-:W4:Y:S01]  /*7dd0*/  MUFU.TANH R33, R28 ;  /* 0x0000001c00217308 */ /* 0x000f220000002400 */
[----:B------:R-:W-:Y:S02]  /*7de0*/  FSEL R193, R193, -INF , !P5 ;  /* 0xff800000c1c17808 */ /* 0x000fe40006800000 */
[----:B--2---:R-:W-:Y:S02]  /*7df0*/  FSEL R190, R190, -INF , !P0 ;  /* 0xff800000bebe7808 */ /* 0x004fe40004000000 */
[----:B------:R-:W-:-:S02]  /*7e00*/  ISETP.GE.AND P2, PT, R7, R238, PT ;  /* 0x000000ee0700720c */ /* 0x000fc40003f46270 */
[C---:B------:R-:W-:Y:S01]  /*7e10*/  ISETP.GE.AND P5, PT, R13.reuse, R243, PT ;  /* 0x000000f30d00720c */ /* 0x040fe20003fa6270 */
[----:B------:R-:W-:Y:S01]  /*7e20*/  MUFU.TANH R179, R29 ;  /* 0x0000001d00b37308 */ /* 0x000fe20000002400 */
[----:B------:R-:W-:Y:S02]  /*7e30*/  ISETP.GE.AND P0, PT, R13, R238, PT ;  /* 0x000000ee0d00720c */ /* 0x000fe40003f06270 */
[----:B---3--:R-:W-:Y:S02]  /*7e40*/  FSEL R35, R6, -INF , !P4 ;  /* 0xff80000006237808 */ /* 0x008fe40006000000 */
[----:B------:R-:W-:Y:S01]  /*7e50*/  ISETP.GT.AND P4, PT, R237, R232, PT ;  /* 0x000000e8ed00720c */ /* 0x000fe20003f84270 */
[----:B------:R-:W-:Y:S01]  /*7e60*/  BAR.SYNC.DEFER_BLOCKING 0x0 ;  /* 0x0000000000007b1d */ /* 0x000fe20000010000 */
[----:B------:R-:W-:Y:S02]  /*7e70*/  ISETP.LT.OR P2, PT, R7, R242, P2 ;  /* 0x000000f20700720c */ /* 0x000fe40001741670 */
[----:B------:R-:W-:-:S02]  /*7e80*/  ISETP.LT.OR P5, PT, R13, R244, P5 ;  /* 0x000000f40d00720c */ /* 0x000fc40002fa1670 */
[----:B------:R-:W-:Y:S01]  /*7e90*/  ISETP.LT.OR P0, PT, R13, R242, P0 ;  /* 0x000000f20d00720c */ /* 0x000fe20000701670 */
[----:B------:R-:W2:Y:S01]  /*7ea0*/  MUFU.TANH R174, R30 ;  /* 0x0000001e00ae7308 */ /* 0x000ea20000002400 */
[C---:B------:R-:W-:Y:S02]  /*7eb0*/  IADD3 R7, R11.reuse, 0x38, RZ ;  /* 0x000000380b077810 */ /* 0x040fe40007ffe0ff */
[----:B------:R-:W-:Y:S02]  /*7ec0*/  IADD3 R11, R11, 0x39, RZ ;  /* 0x000000390b0b7810 */ /* 0x000fe40007ffe0ff */
[----:B------:R-:W-:Y:S02]  /*7ed0*/  FSEL R189, R189, -INF , !P6 ;  /* 0xff800000bdbd7808 */ /* 0x000fe40007000000 */
[----:B------:R-:W-:Y:S01]  /*7ee0*/  FSEL R34, R9, -INF , !P1 ;  /* 0xff80000009227808 */ /* 0x000fe20004800000 */
[----:B------:R-:W3:Y:S01]  /*7ef0*/  MUFU.TANH R172, R31 ;  /* 0x0000001f00ac7308 */ /* 0x000ee20000002400 */
[----:B-----5:R-:W-:-:S02]  /*7f00*/  FSEL R181, R181, -INF , !P5 ;  /* 0xff800000b5b57808 */ /* 0x020fc40006800000 */
[----:B-1----:R-:W-:Y:S02]  /*7f10*/  FSEL R178, R178, -INF , !P0 ;  /* 0xff800000b2b27808 */ /* 0x002fe40004000000 */
        /* <DEDUP_REMOVED lines=8> */
[----:B------:R-:W-:Y:S02]  /*7fa0*/  FSEL R176, R176, -INF , !P2 ;  /* 0xff800000b0b07808 */ /* 0x000fe40005000000 */
[----:B----4-:R-:W-:Y:S02]  /*7fb0*/  FSEL R33, R33, -INF , !P6 ;  /* 0xff80000021217808 */ /* 0x010fe40007000000 */
[----:B--2---:R-:W-:-:S02]  /*7fc0*/  FSEL R174, R174, -INF , !P1 ;  /* 0xff800000aeae7808 */ /* 0x004fc40004800000 */
[----:B------:R-:W-:Y:S02]  /*7fd0*/  FSEL R179, R179, -INF , !P5 ;  /* 0xff800000b3b37808 */ /* 0x000fe40006800000 */
[----:B---3--:R-:W-:Y:S01]  /*7fe0*/  FSEL R172, R172, -INF , !P0 ;  /* 0xff800000acac7808 */ /* 0x008fe20004000000 */
        /* <DEDUP_REMOVED lines=59> */
.L_x_7488:
[----:B------:R-:W-:-:S04]  /*83a0*/  ULEA UR5, -UR8, URZ, 0x6 ;  /* 0x0000003f08057291 */ /* 0x000fc8000f8e313f */
[----:B------:R-:W-:Y:S02]  /*83b0*/  USHF.R.S32.HI UR4, URZ, 0x1f, UR5 ;  /* 0x0000001f3f047899 */ /* 0x000fe40008011405 */
[----:B------:R-:W-:-:S04]  /*83c0*/  MOV R10, UR5 ;  /* 0x00000005000a7c02 */ /* 0x000fc80008000f00 */
[----:B------:R-:W-:Y:S02]  /*83d0*/  MOV R6, UR4 ;  /* 0x0000000400067c02 */ /* 0x000fe40008000f00 */
.L_x_7489:
        /* <DEDUP_REMOVED lines=33> */
.L_x_7487:
[----:B------:R-:W-:Y:S01]  /*85f0*/  FMNMX.FTZ R2, R164, R17, !PT ;  /* 0x00000011a4027209 */ /* 0x000fe20007810000 */
[----:B-1----:R-:W-:Y:S01]  /*8600*/  LDSM.16.MT88.4 R12, [R222+0x10000] ;  /* 0x01000000de0c783b */ /* 0x002fe20000004200 */
        /* <DEDUP_REMOVED lines=47> */
[--C-:B------:R-:W-:Y:S02]  /*8900*/  FFMA.FTZ R168, R19, c[0x0][0x23c], -R180.reuse ;  /* 0x00008f0013a87a23 */ /* 0x100fe400000108b4 */
[--C-:B------:R-:W-:Y:S02]  /*8910*/  FFMA.FTZ R2, R16, c[0x0][0x23c], -R175.reuse ;  /* 0x00008f0010027a23 */ /* 0x100fe400000108af */
[----:B------:R-:W1:Y:S01]  /*8920*/  LDSM.16.MT88.4 R16, [R224+0x10000] ;  /* 0x01000000e010783b */ /* 0x000e620000004200 */
[--C-:B------:R-:W-:Y:S01]  /*8930*/  FFMA.FTZ R173, R4, c[0x0][0x23c], -R175.reuse ;  /* 0x00008f0004ad7a23 */ /* 0x100fe200000108af */
        /* <DEDUP_REMOVED lines=8> */
[----:B------:R-:W-:Y:S01]  /*89c0*/  FFMA.FTZ R0, R8, c[0x0][0x23c], -R175 ;  /* 0x00008f0008007a23 */ /* 0x000fe200000108af */
[----:B------:R-:W2:Y:S01]  /*89d0*/  MUFU.EX2 R168, R168 ;  /* 0x000000a800a87308 */ /* 0x000ea20000000800 */
[----:B------:R-:W-:Y:S02]  /*89e0*/  FMUL.FTZ R164, R4, c[0x0][0x23c] ;  /* 0x00008f0004a47a20 */ /* 0x000fe40000410000 */
[----:B------:R-:W-:Y:S02]  /*89f0*/  FMUL.FTZ R8, R5, c[0x0][0x23c] ;  /* 0x00008f0005087a20 */ /* 0x000fe40000410000 */
[----:B------:R-:W-:-:S02]  /*8a00*/  FFMA.FTZ R177, R27, c[0x0][0x23c], -R180 ;  /* 0x00008f001bb17a23 */ /* 0x000fc400000108b4 */
[--C-:B------:R-:W-:Y:S01]  /*8a10*/  FFMA.FTZ R182, R25, c[0x0][0x23c], -R180.reuse ;  /* 0x00008f0019b67a23 */ /* 0x100fe200000108b4 */
[----:B------:R-:W-:Y:S01]  /*8a20*/  MUFU.EX2 R167, R167 ;  /* 0x000000a700a77308 */ /* 0x000fe20000000800 */
[--C-:B------:R-:W-:Y:S02]  /*8a30*/  FFMA.FTZ R183, R21, c[0x0][0x23c], -R180.reuse ;  /* 0x00008f0015b77a23 */ /* 0x100fe400000108b4 */
[----:B------:R-:W-:Y:S02]  /*8a40*/  FFMA.FTZ R184, R23, c[0x0][0x23c], -R180 ;  /* 0x00008f0017b87a23 */ /* 0x000fe400000108b4 */
[--C-:B------:R-:W-:Y:S02]  /*8a50*/  FFMA.FTZ R185, R26, c[0x0][0x23c], -R175.reuse ;  /* 0x00008f001ab97a23 */ /* 0x100fe400000108af */
[--C-:B------:R-:W-:Y:S01]  /*8a60*/  FFMA.FTZ R186, R24, c[0x0][0x23c], -R175.reuse ;  /* 0x00008f0018ba7a23 */ /* 0x100fe200000108af */
[----:B------:R-:W3:Y:S01]  /*8a70*/  MUFU.EX2 R166, R166 ;  /* 0x000000a600a67308 */ /* 0x000ee20000000800 */
[----:B--2---:R-:W-:Y:S01]  /*8a80*/  F2FP.PACK_AB R4, R168, R169 ;  /* 0x000000a9a804723e */ /* 0x004fe200000000ff */
[--C-:B------:R-:W-:Y:S01]  /*8a90*/  FFMA.FTZ R187, R22, c[0x0][0x23c], -R175.reuse ;  /* 0x00008f0016bb7a23 */ /* 0x100fe200000108af */
[----:B------:R-:W-:Y:S01]  /*8aa0*/  LDSM.16.MT88.4 R24, [R221+0x10800] ;  /* 0x01080000dd18783b */ /* 0x000fe20000004200 */
[----:B------:R-:W-:-:S02]  /*8ab0*/  FFMA.FTZ R188, R20, c[0x0][0x23c], -R175 ;  /* 0x00008f0014bc7a23 */ /* 0x000fc400000108af */
[--C-:B------:R-:W-:Y:S01]  /*8ac0*/  FFMA.FTZ R196, R189, c[0x0][0x23c], -R180.reuse ;  /* 0x00008f00bdc47a23 */ /* 0x100fe200000108b4 */
[----:B------:R-:W-:Y:S01]  /*8ad0*/  LDSM.16.MT88.4 R20, [R220+0x10800] ;  /* 0x01080000dc14783b */ /* 0x000fe20000004200 */
[----:B------:R-:W-:Y:S01]  /*8ae0*/  MUFU.EX2 R165, R165 ;  /* 0x000000a500a57308 */ /* 0x000fe20000000800 */
[--C-:B------:R-:W-:Y:S02]  /*8af0*/  FFMA.FTZ R194, R195, c[0x0][0x23c], -R180.reuse ;  /* 0x00008f00c3c27a23 */ /* 0x100fe400000108b4 */
[--C-:B------:R-:W-:Y:S02]  /*8b00*/  FFMA.FTZ R189, R192, c[0x0][0x23c], -R175.reuse ;  /* 0x00008f00c0bd7a23 */ /* 0x100fe400000108af */
[--C-:B------:R-:W-:Y:S02]  /*8b10*/  FFMA.FTZ R193, R193, c[0x0][0x23c], -R180.reuse ;  /* 0x00008f00c1c17a23 */ /* 0x100fe400000108b4 */
[----:B------:R-:W-:Y:S01]  /*8b20*/  FFMA.FTZ R191, R191, c[0x0][0x23c], -R180 ;  /* 0x00008f00bfbf7a23 */ /* 0x000fe200000108b4 */
        /* <DEDUP_REMOVED lines=8> */
[----:B------:R-:W-:Y:S01]  /*8bb0*/  LDSM.16.MT88.4 R32, [R221+0x17000] ;  /* 0x01700000dd20783b */ /* 0x000fe20000004200 */
[----:B------:R-:W-:-:S02]  /*8bc0*/  FFMA.FTZ R181, R181, c[0x0][0x23c], -R180 ;  /* 0x00008f00b5b57a23 */ /* 0x000fc400000108b4 */
[----:B------:R-:W3:Y:S01]  /*8bd0*/  MUFU.EX2 R173, R173 ;  /* 0x000000ad00ad7308 */ /* 0x000ee20000000800 */
[----:B--2---:R-:W-:Y:S01]  /*8be0*/  F2FP.PACK_AB R5, R2, R165 ;  /* 0x000000a50205723e */ /* 0x004fe200000000ff */
[----:B------:R-:W-:Y:S02]  /*8bf0*/  FFMA.FTZ R180, R179, c[0x0][0x23c], -R180 ;  /* 0x00008f00b3b47a23 */ /* 0x000fe400000108b4 */
[--C-:B------:R-:W-:Y:S02]  /*8c00*/  FFMA.FTZ R178, R178, c[0x0][0x23c], -R175.reuse ;  /* 0x00008f00b2b27a23 */ /* 0x100fe400000108af */
[--C-:B------:R-:W-:Y:S02]  /*8c10*/  FFMA.FTZ R179, R176, c[0x0][0x23c], -R175.reuse ;  /* 0x00008f00b0b37a23 */ /* 0x100fe400000108af */
[----:B------:R-:W2:Y:S01]  /*8c20*/  MUFU.EX2 R3, R8 ;  /* 0x0000000800037308 */ /* 0x000ea20000000800 */
[--C-:B------:R-:W-:Y:S02]  /*8c30*/  FFMA.FTZ R174, R174, c[0x0][0x23c], -R175.reuse ;  /* 0x00008f00aeae7a23 */ /* 0x100fe400000108af */
[----:B------:R-:W-:-:S05]  /*8c40*/  FFMA.FTZ R175, R172, c[0x0][0x23c], -R175 ;  /* 0x00008f00acaf7a23 */ /* 0x000fca00000108af */
        /* <DEDUP_REMOVED lines=50> */
[----:B------:R-:W2:Y:S01]  /*8f70*/  MUFU.EX2 R188, R188 ;  /* 0x000000bc00bc7308 */ /* 0x000ea20000000800 */
[-C--:B------:R-:W-:Y:S02]  /*8f80*/  FMUL.FTZ R135, R135, R164.reuse ;  /* 0x000000a487877220 */ /* 0x080fe40000410000 */
[C---:B-1----:R-:W-:Y:S01]  /*8f90*/  HMMA.16816.F32 R136, R4.reuse, R16, R136 ;  /* 0x000000100488723c */ /* 0x042fe20000001888 */
[-C--:B------:R-:W-:Y:S02]  /*8fa0*/  FMUL.FTZ R36, R36, R3.reuse ;  /* 0x0000000324247220 */ /* 0x080fe40000410000 */
[-C--:B------:R-:W-:Y:S02]  /*8fb0*/  FMUL.FTZ R37, R37, R3.reuse ;  /* 0x0000000325257220 */ /* 0x080fe40000410000 */
[-C--:B------:R-:W-:Y:S01]  /*8fc0*/  FMUL.FTZ R38, R38, R164.reuse ;  /* 0x000000a426267220 */ /* 0x080fe20000410000 */
[----:B------:R-:W1:Y:S01]  /*8fd0*/  MUFU.EX2 R194, R194 ;  /* 0x000000c200c27308 */ /* 0x000e620000000800 */
[----:B------:R-:W-:Y:S01]  /*8fe0*/  FMUL.FTZ R39, R39, R164 ;  /* 0x000000a427277220 */ /* 0x000fe20000410000 */
[----:B------:R-:W-:Y:S01]  /*8ff0*/  HMMA.16816.F32 R132, R4, R18, R132 ;  /* 0x000000120484723c */ /* 0x000fe20000001884 */
[----:B------:R-:W1:Y:S01]  /*9000*/  LDSM.16.MT88.4 R16, [R221+0x12000] ;  /* 0x01200000dd10783b */ /* 0x000e620000004200 */
[----:B------:R-:W-:-:S02]  /*9010*/  FMUL.FTZ R40, R40, R3 ;  /* 0x0000000328287220 */ /* 0x000fc40000410000 */
[-C--:B------:R-:W-:Y:S02]  /*9020*/  FMUL.FTZ R41, R41, R3.reuse ;  /* 0x0000000329297220 */ /* 0x080fe40000410000 */
[-C--:B------:R-:W-:Y:S01]  /*9030*/  FMUL.FTZ R42, R42, R164.reuse ;  /* 0x000000a42a2a7220 */ /* 0x080fe20000410000 */
[----:B------:R-:W-:Y:S01]  /*9040*/  MUFU.EX2 R193, R193 ;  /* 0x000000c100c17308 */ /* 0x000fe20000000800 */
[-C--:B------:R-:W-:Y:S02]  /*9050*/  FMUL.FTZ R43, R43, R164.reuse ;  /* 0x000000a42b2b7220 */ /* 0x080fe40000410000 */
        /* <DEDUP_REMOVED lines=8> */
[-C--:B------:R-:W-:Y:S01]  /*90e0*/  FMUL.FTZ R49, R49, R3.reuse ;  /* 0x0000000331317220 */ /* 0x080fe20000410000 */
[----:B------:R-:W4:Y:S01]  /*90f0*/  LDSM.16.MT88.4 R12, [R220+0x12000] ;  /* 0x01200000dc0c783b */ /* 0x000f220000004200 */
        /* <DEDUP_REMOVED lines=56> */
[C---:B-1----:R-:W-:Y:S01]  /*9480*/  HMMA.16816.F32 R76, R4.reuse, R16, R76 ;  /* 0x00000010044c723c */ /* 0x042fe2000000184c */
[-C--:B------:R-:W-:Y:S02]  /*9490*/  FMUL.FTZ R85, R85, R3.reuse ;  /* 0x0000000355557220 */ /* 0x080fe40000410000 */
[-C--:B------:R-:W-:Y:S02]  /*94a0*/  FMUL.FTZ R86, R86, R164.reuse ;  /* 0x000000a456567220 */ /* 0x080fe40000410000 */
[----:B------:R-:W-:Y:S01]  /*94b0*/  FMUL.FTZ R87, R87, R164 ;  /* 0x000000a457577220 */ /* 0x000fe20000410000 */
[----:B------:R-:W-:Y:S01]  /*94c0*/  MUFU.EX2 R178, R178 ;  /* 0x000000b200b27308 */ /* 0x000fe20000000800 */
[-C--:B------:R-:W-:Y:S01]  /*94d0*/  FMUL.FTZ R88, R88, R3.reuse ;  /* 0x0000000358587220 */ /* 0x080fe20000410000 */
[----:B------:R-:W-:Y:S01]  /*94e0*/  HMMA.16816.F32 R80, R4, R18, R80 ;  /* 0x000000120450723c */ /* 0x000fe20000001850 */
[----:B------:R-:W1:Y:S01]  /*94f0*/  LDSM.16.MT88.4 R16, [R224+0x16000] ;  /* 0x01600000e010783b */ /* 0x000e620000004200 */
[----:B------:R-:W-:-:S02]  /*9500*/  FMUL.FTZ R89, R89, R3 ;  /* 0x0000000359597220 */ /* 0x000fc40000410000 */
[-C--:B------:R-:W-:Y:S02]  /*9510*/  FMUL.FTZ R90, R90, R164.reuse ;  /* 0x000000a45a5a7220 */ /* 0x080fe40000410000 */
[-C--:B------:R-:W-:Y:S01]  /*9520*/  FMUL.FTZ R91, R91, R164.reuse ;  /* 0x000000a45b5b7220 */ /* 0x080fe20000410000 */
[----:B------:R-:W1:Y:S01]  /*9530*/  MUFU.EX2 R179, R179 ;  /* 0x000000b300b37308 */ /* 0x000e620000000800 */
[-C--:B------:R-:W-:Y:S02]  /*9540*/  FMUL.FTZ R92, R92, R3.reuse ;  /* 0x000000035c5c7220 */ /* 0x080fe40000410000 */
[-C--:B------:R-:W-:Y:S01]  /*9550*/  FMUL.FTZ R93, R93, R3.reuse ;  /* 0x000000035d5d7220 */ /* 0x080fe20000410000 */
[----:B----4-:R-:W-:Y:S01]  /*9560*/  HMMA.16816.F32 R84, R4, R12, R84 ;  /* 0x0000000c0454723c */ /* 0x010fe20000001854 */
[-C--:B------:R-:W-:Y:S02]  /*9570*/  FMUL.FTZ R94, R94, R164.reuse ;  /* 0x000000a45e5e7220 */ /* 0x080fe40000410000 */
[----:B------:R-:W-:Y:S01]  /*9580*/  FMUL.FTZ R95, R95, R164 ;  /* 0x000000a45f5f7220 */ /* 0x000fe20000410000 */
[----:B------:R-:W-:Y:S01]  /*9590*/  MUFU.EX2 R174, R174 ;  /* 0x000000ae00ae7308 */ /* 0x000fe20000000800 */
[----:B------:R-:W-:-:S02]  /*95a0*/  FMUL.FTZ R96, R96, R3 ;  /* 0x0000000360607220 */ /* 0x000fc40000410000 */
        /* <DEDUP_REMOVED lines=19> */
[C---:B-1----:R-:W-:Y:S01]  /*96e0*/  HMMA.16816.F32 R100, R4.reuse, R16, R100 ;  /* 0x000000100464723c */ /* 0x042fe20000001864 */
[-C--:B------:R-:W-:Y:S02]  /*96f0*/  FMUL.FTZ R110, R110, R164.reuse ;  /* 0x000000a46e6e7220 */ /* 0x080fe40000410000 */
[-C--:B------:R-:W-:Y:S02]  /*9700*/  FMUL.FTZ R111, R111, R164.reuse ;  /* 0x000000a46f6f7220 */ /* 0x080fe40000410000 */
[-C--:B------:R-:W-:Y:S02]  /*9710*/  FMUL.FTZ R112, R112, R3.reuse ;  /* 0x0000000370707220 */ /* 0x080fe40000410000 */
[----:B------:R-:W-:Y:S01]  /*9720*/  FMUL.FTZ R113, R113, R3 ;  /* 0x0000000371717220 */ /* 0x000fe20000410000 */
[----:B------:R-:W-:Y:S01]  /*9730*/  HMMA.16816.F32 R104, R4, R18, R104 ;  /* 0x000000120468723c */ /* 0x000fe20000001868 */
[----:B------:R-:W1:Y:S01]  /*9740*/  LDSM.16.MT88.4 R16, [R220+0x16000] ;  /* 0x01600000dc10783b */ /* 0x000e620000004200 */
[----:B------:R-:W-:-:S02]  /*9750*/  FMUL.FTZ R114, R114, R164 ;  /* 0x000000a472727220 */ /* 0x000fc40000410000 */
[-C--:B------:R-:W-:Y:S02]  /*9760*/  FMUL.FTZ R115, R115, R164.reuse ;  /* 0x000000a473737220 */ /* 0x080fe40000410000 */
[-C--:B------:R-:W-:Y:S02]  /*9770*/  FMUL.FTZ R116, R116, R3.reuse ;  /* 0x0000000374747220 */ /* 0x080fe40000410000 */
[-C--:B------:R-:W-:Y:S02]  /*9780*/  FMUL.FTZ R117, R117, R3.reuse ;  /* 0x0000000375757220 */ /* 0x080fe40000410000 */
[-C--:B------:R-:W-:Y:S01]  /*9790*/  FMUL.FTZ R118, R118, R164.reuse ;  /* 0x000000a476767220 */ /* 0x080fe20000410000 */
[----:B----4-:R-:W-:Y:S01]  /*97a0*/  HMMA.16816.F32 R108, R4, R12, R108 ;  /* 0x0000000c046c723c */ /* 0x010fe2000000186c */
[----:B------:R-:W-:Y:S02]  /*97b0*/  FMUL.FTZ R119, R119, R164 ;  /* 0x000000a477777220 */ /* 0x000fe40000410000 */
[----:B------:R-:W-:-:S02]  /*97c0*/  FMUL.FTZ R120, R120, R3 ;  /* 0x0000000378787220 */ /* 0x000fc40000410000 */
[-C--:B------:R-:W-:Y:S02]  /*97d0*/  FMUL.FTZ R121, R121, R3.reuse ;  /* 0x0000000379797220 */ /* 0x080fe40000410000 */
[-C--:B------:R-:W-:Y:S01]  /*97e0*/  FMUL.FTZ R122, R122, R164.reuse ;  /* 0x000000a47a7a7220 */ /* 0x080fe20000410000 */
[C---:B------:R-:W-:Y:S01]  /*97f0*/  HMMA.16816.F32 R112, R4.reuse, R14, R112 ;  /* 0x0000000e0470723c */ /* 0x040fe20000001870 */
[-C--:B------:R-:W-:Y:S01]  /*9800*/  FMUL.FTZ R123, R123, R164.reuse ;  /* 0x000000a47b7b7220 */ /* 0x080fe20000410000 */
[----:B------:R-:W4:Y:S01]  /*9810*/  LDSM.16.MT88.4 R12, [R224+0x10800] ;  /* 0x01080000e00c783b */ /* 0x000f220000004200 */
        /* <DEDUP_REMOVED lines=33> */
[C---:B----4-:R-:W-:Y:S01]  /*9a30*/  HMMA.16816.F32 R160, R4.reuse, R12, R160 ;  /* 0x0000000c04a0723c */ /* 0x050fe200000018a0 */
[----:B------:R-:W-:Y:S02]  /*9a40*/  FADD.FTZ R3, R184, R3 ;  /* 0x00000003b8037221 */ /* 0x000fe40000010000 */
[----:B------:R-:W-:Y:S02]  /*9a50*/  FADD.FTZ R188, R188, R187 ;  /* 0x000000bbbcbc7221 */ /* 0x000fe40000010000 */
[----:B------:R-:W-:Y:S02]  /*9a60*/  FADD.FTZ R0, R194, R3 ;  /* 0x00000003c2007221 */ /* 0x000fe40000010000 */
[----:B------:R-:W-:Y:S01]  /*9a70*/  FADD.FTZ R3, R189, R188 ;  /* 0x000000bcbd037221 */ /* 0x000fe20000010000 */
[----:B------:R-:W-:Y:S01]  /*9a80*/  HMMA.16816.F32 R156, R4, R14, R156 ;  /* 0x0000000e049c723c */ /* 0x000fe2000000189c */
[----:B------:R-:W3:Y:S01]  /*9a90*/  LDSM.16.MT88.4 R12, [R222+0x12800] ;  /* 0x01280000de0c783b */ /* 0x000ee20000004200 */
[----:B------:R-:W-:-:S02]  /*9aa0*/  FADD.FTZ R0, R193, R0 ;  /* 0x00000000c1007221 */ /* 0x000fc40000010000 */
[----:B------:R-:W-:-:S04]  /*9ab0*/  FADD.FTZ R3, R190, R3 ;  /* 0x00000003be037221 */ /* 0x000fc80000010000 */
        /* <DEDUP_REMOVED lines=43> */
[----:B------:R-:W-:Y:S01]  /*9d70*/  HMMA.16816.F32 R120, R4, R30, R120 ;  /* 0x0000001e0478723c */ /* 0x000fe20000001878 */
[----:B------:R-:W-:Y:S06]  /*9d80*/  LDSM.16.MT88.4 R28, [R222+0x17000] ;  /* 0x01700000de1c783b */ /* 0x000fec0000004200 */
[----:B------:R-:W-:-:S02]  /*9d90*/  F2FP.PACK_AB R4, R193, R194 ;  /* 0x000000c2c104723e */ /* 0x000fc400000000ff */
[----:B------:R-:W-:Y:S02]  /*9da0*/  F2FP.PACK_AB R5, R190, R189 ;  /* 0x000000bdbe05723e */ /* 0x000fe400000000ff */
[----:B------:R-:W-:Y:S01]  /*9db0*/  F2FP.PACK_AB R6, R196, R191 ;  /* 0x000000bfc406723e */ /* 0x000fe200000000ff */
[----:B------:R-:W-:Y:S01]  /*9dc0*/  FADD.FTZ R191, R191, R0 ;  /* 0x00000000bfbf7221 */ /* 0x000fe20000010000 */
[C---:B------:R-:W-:Y:S01]  /*9dd0*/  F2FP.PACK_AB R7, R195.reuse, R192 ;  /* 0x000000c0c307723e */ /* 0x040fe200000000ff */
[----:B------:R-:W-:Y:S01]  /*9de0*/  FADD.FTZ R192, R192, R3 ;  /* 0x00000003c0c07221 */ /* 0x000fe20000010000 */
[----:B------:R-:W-:Y:S01]  /*9df0*/  MOV R3, R170 ;  /* 0x000000aa00037202 */ /* 0x000fe20000000f00 */
[----:B------:R-:W-:Y:S02]  /*9e00*/  FADD.FTZ R196, R196, R191 ;  /* 0x000000bfc4c47221 */ /* 0x000fe40000010000 */
[----:B------:R-:W-:Y:S02]  /*9e10*/  FADD.FTZ R195, R195, R192 ;  /* 0x000000c0c3c37221 */ /* 0x000fe40000010000 */
        /* <DEDUP_REMOVED lines=100> */
[----:B------:R-:W-:Y:S11]  /*a460*/  HMMA.16816.F32 R128, R4, R18, R128 ;  /* 0x000000120480723c */ /* 0x000ff60000001880 */
[----:B------:R-:W-:Y:S08]  /*a470*/  @!UPT UIADD3 URZ, URZ, URZ, URZ ;  /* 0x0000003f3f3ff290 */ /* 0x000ff0000fffe03f */
.L_x_7484:
        /* <DEDUP_REMOVED lines=16> */
.L_x_7494:
        /* <DEDUP_REMOVED lines=65> */
.L_x_7491:
        /* <DEDUP_REMOVED lines=30> */
[----:B------:R-:W4:Y:S06]  /*ab70*/  LDSM.16.M88.4 R168, [R229+0x8000] ;  /* 0x00800000e5a8783b */ /* 0x000f2c0000000200 */
[----:B------:R-:W2:Y:S06]  /*ab80*/  LDSM.16.M88.4 R172, [R229+0x8800] ;  /* 0x00880000e5ac783b */ /* 0x000eac0000000200 */
[----:B------:R-:W5:Y:S06]  /*ab90*/  LDSM.16.M88.4 R176, [R229+0x9000] ;  /* 0x00900000e5b0783b */ /* 0x000f6c0000000200 */
[----:B------:R-:W0:Y:S06]  /*aba0*/  LDGDEPBAR ;  /* 0x00000000000079af */ /* 0x000e2c0000000000 */
[----:B------:R-:W1:Y:S06]  /*abb0*/  LDSM.16.M88.4 R180, [R229+0x9800] ;  /* 0x00980000e5b4783b */ /* 0x000e6c0000000200 */
[----:B------:R-:W-:Y:S06]  /*abc0*/  LDSM.16.M88.4 R184, [R228] ;  /* 0x00000000e4b8783b */ /* 0x000fec0000000200 */
[----:B------:R-:W1:Y:S01]  /*abd0*/  LDSM.16.M88.4 R188, [R227] ;  /* 0x00000000e3bc783b */ /* 0x000e620000000200 */
[C---:B----4-:R-:W-:Y:S05]  /*abe0*/  HMMA.16816.F32 R4, R164.reuse, R168, RZ ;  /* 0x000000a8a404723c */ /* 0x050fea00000018ff */
[----:B------:R-:W4:Y:S03]  /*abf0*/  LDSM.16.M88.4 R192, [R219] ;  /* 0x00000000dbc0783b */ /* 0x000f260000000200 */
[C---:B---3--:R-:W-:Y:S03]  /*ac00*/  HMMA.16816.F32 R8, R164.reuse, R170, RZ ;  /* 0x000000aaa408723c */ /* 0x048fe600000018ff */
[----:B------:R-:W3:Y:S06]  /*ac10*/  LDSM.16.M88.4 R196, [R218] ;  /* 0x00000000dac4783b */ /* 0x000eec0000000200 */
[----:B------:R-:W3:Y:S01]  /*ac20*/  LDSM.16.M88.4 R200, [R217] ;  /* 0x00000000d9c8783b */ /* 0x000ee20000000200 */
[C---:B--2---:R-:W-:Y:S05]  /*ac30*/  HMMA.16816.F32 R12, R164.reuse, R172, RZ ;  /* 0x000000aca40c723c */ /* 0x044fea00000018ff */
[----:B------:R-:W-:Y:S03]  /*ac40*/  LDSM.16.M88.4 R168, [R226] ;  /* 0x00000000e2a8783b */ /* 0x000fe60000000200 */
[C---:B------:R-:W-:Y:S03]  /*ac50*/  HMMA.16816.F32 R16, R164.reuse, R174, RZ ;  /* 0x000000aea410723c */ /* 0x040fe600000018ff */
[----:B------:R-:W2:Y:S05]  /*ac60*/  LDSM.16.M88.4 R172, [R223+0x8000] ;  /* 0x00800000dfac783b */ /* 0x000eaa0000000200 */
[C---:B-----5:R-:W-:Y:S08]  /*ac70*/  HMMA.16816.F32 R20, R164.reuse, R176, RZ ;  /* 0x000000b0a414723c */ /* 0x060ff000000018ff */
[C---:B------:R-:W-:Y:S01]  /*ac80*/  HMMA.16816.F32 R24, R164.reuse, R178, RZ ;  /* 0x000000b2a418723c */ /* 0x040fe200000018ff */
[----:B------:R-:W5:Y:S07]  /*ac90*/  LDSM.16.M88.4 R176, [R223+0x8800] ;  /* 0x00880000dfb0783b */ /* 0x000f6e0000000200 */
[C---:B-1----:R-:W-:Y:S08]  /*aca0*/  HMMA.16816.F32 R28, R164.reuse, R180, RZ ;  /* 0x000000b4a41c723c */ /* 0x042ff000000018ff */
[----:B------:R-:W-:Y:S01]  /*acb0*/  HMMA.16816.F32 R32, R164, R182, RZ ;  /* 0x000000b6a420723c */ /* 0x000fe200000018ff */
[----:B------:R-:W1:Y:S06]  /*acc0*/  LDSM.16.M88.4 R164, [R223+0x9000] ;  /* 0x00900000dfa4783b */ /* 0x000e6c0000000200 */
[----:B------:R-:W1:Y:S01]  /*acd0*/  LDSM.16.M88.4 R180, [R223+0x9800] ;  /* 0x00980000dfb4783b */ /* 0x000e620000000200 */
[C---:B------:R-:W-:Y:S08]  /*ace0*/  HMMA.16816.F32 R4, R184.reuse, R188, R4 ;  /* 0x000000bcb804723c */ /* 0x040ff00000001804 */
[C---:B------:R-:W-:Y:S01]  /*acf0*/  HMMA.16816.F32 R8, R184.reuse, R190, R8 ;  /* 0x000000beb808723c */ /* 0x040fe20000001808 */
[----:B------:R-:W-:Y:S07]  /*ad00*/  LDSM.16.M88.4 R188, [R225] ;  /* 0x00000000e1bc783b */ /* 0x000fee0000000200 */
[C---:B----4-:R-:W-:Y:S08]  /*ad10*/  HMMA.16816.F32 R12, R184.reuse, R192, R12 ;  /* 0x000000c0b80c723c */ /* 0x050ff0000000180c */
[C---:B------:R-:W-:Y:S01]  /*ad20*/  HMMA.16816.F32 R16, R184.reuse, R194, R16 ;  /* 0x000000c2b810723c */ /* 0x040fe20000001810 */
[----:B------:R-:W4:Y:S07]  /*ad30*/  LDSM.16.M88.4 R192, [R216] ;  /* 0x00000000d8c0783b */ /* 0x000f2e0000000200 */
[C---:B---3--:R-:W-:Y:S08]  /*ad40*/  HMMA.16816.F32 R20, R184.reuse, R196, R20 ;  /* 0x000000c4b814723c */ /* 0x048ff00000001814 */
[C---:B------:R-:W-:Y:S01]  /*ad50*/  HMMA.16816.F32 R24, R184.reuse, R198, R24 ;  /* 0x000000c6b818723c */ /* 0x040fe20000001818 */
[----:B------:R-:W3:Y:S07]  /*ad60*/  LDSM.16.M88.4 R196, [R216+0x800] ;  /* 0x00080000d8c4783b */ /* 0x000eee0000000200 */
[C---:B------:R-:W-:Y:S08]  /*ad70*/  HMMA.16816.F32 R28, R184.reuse, R200, R28 ;  /* 0x000000c8b81c723c */ /* 0x040ff0000000181c */
[----:B------:R-:W-:Y:S01]  /*ad80*/  HMMA.16816.F32 R32, R184, R202, R32 ;  /* 0x000000cab820723c */ /* 0x000fe20000001820 */
[----:B------:R-:W3:Y:S06]  /*ad90*/  LDSM.16.M88.4 R184, [R216+0x1000] ;  /* 0x00100000d8b8783b */ /* 0x000eec0000000200 */
[----:B------:R-:W3:Y:S01]  /*ada0*/  LDSM.16.M88.4 R200, [R216+0x1800] ;  /* 0x00180000d8c8783b */ /* 0x000ee20000000200 */
[C---:B--2---:R-:W-:Y:S08]  /*adb0*/  HMMA.16816.F32 R4, R168.reuse, R172, R4 ;  /* 0x000000aca804723c */ /* 0x044ff00000001804 */
[C---:B------:R-:W-:Y:S01]  /*adc0*/  HMMA.16816.F32 R8, R168.reuse, R174, R8 ;  /* 0x000000aea808723c */ /* 0x040fe20000001808 */
[----:B------:R-:W-:Y:S07]  /*add0*/  LDSM.16.M88.4 R172, [R229+0xa000] ;  /* 0x00a00000e5ac783b */ /* 0x000fee0000000200 */
[C---:B-----5:R-:W-:Y:S08]  /*ade0*/  HMMA.16816.F32 R12, R168.reuse, R176, R12 ;  /* 0x000000b0a80c723c */ /* 0x060ff0000000180c */
[C---:B------:R-:W-:Y:S01]  /*adf0*/  HMMA.16816.F32 R16, R168.reuse, R178, R16 ;  /* 0x000000b2a810723c */ /* 0x040fe20000001810 */
[----:B------:R-:W-:Y:S07]  /*ae00*/  LDSM.16.M88.4 R176, [R229+0xa800] ;  /* 0x00a80000e5b0783b */ /* 0x000fee0000000200 */
[C---:B-1----:R-:W-:Y:S08]  /*ae10*/  HMMA.16816.F32 R20, R168.reuse, R164, R20 ;  /* 0x000000a4a814723c */ /* 0x042ff00000001814 */
[C---:B------:R-:W-:Y:S01]  /*ae20*/  HMMA.16816.F32 R24, R168.reuse, R166, R24 ;  /* 0x000000a6a818723c */ /* 0x040fe20000001818 */
[----:B------:R-:W1:Y:S07]  /*ae30*/  LDSM.16.M88.4 R164, [R230+0x2000] ;  /* 0x00200000e6a4783b */ /* 0x000e6e0000000200 */
[C---:B------:R-:W-:Y:S08]  /*ae40*/  HMMA.16816.F32 R28, R168.reuse, R180, R28 ;  /* 0x000000b4a81c723c */ /* 0x040ff0000000181c */
[----:B------:R-:W-:Y:S01]  /*ae50*/  HMMA.16816.F32 R32, R168, R182, R32 ;  /* 0x000000b6a820723c */ /* 0x000fe20000001820 */
[----:B------:R-:W2:Y:S06]  /*ae60*/  LDSM.16.M88.4 R168, [R229+0xb000] ;  /* 0x00b00000e5a8783b */ /* 0x000eac0000000200 */
[----:B------:R-:W5:Y:S01]  /*ae70*/  LDSM.16.M88.4 R180, [R229+0xb800] ;  /* 0x00b80000e5b4783b */ /* 0x000f620000000200 */
[C---:B----4-:R-:W-:Y:S08]  /*ae80*/  HMMA.16816.F32 R4, R188.reuse, R192, R4 ;  /* 0x000000c0bc04723c */ /* 0x050ff00000001804 */
[C---:B------:R-:W-:Y:S01]  /*ae90*/  HMMA.16816.F32 R8, R188.reuse, R194, R8 ;  /* 0x000000c2bc08723c */ /* 0x040fe20000001808 */
[----:B------:R-:W-:Y:S07]  /*aea0*/  LDSM.16.M88.4 R192, [R215] ;  /* 0x00000000d7c0783b */ /* 0x000fee0000000200 */
[C---:B---3--:R-:W-:Y:S08]  /*aeb0*/  HMMA.16816.F32 R12, R188.reuse, R196, R12 ;  /* 0x000000c4bc0c723c */ /* 0x048ff0000000180c */
[C---:B------:R-:W-:Y:S01]  /*aec0*/  HMMA.16816.F32 R16, R188.reuse, R198, R16 ;  /* 0x000000c6bc10723c */ /* 0x040fe20000001810 */
[----:B------:R-:W-:Y:S07]  /*aed0*/  LDSM.16.M88.4 R196, [R214] ;  /* 0x00000000d6c4783b */ /* 0x000fee0000000200 */
[C---:B------:R-:W-:Y:S08]  /*aee0*/  HMMA.16816.F32 R20, R188.reuse, R184, R20 ;  /* 0x000000b8bc14723c */ /* 0x040ff00000001814 */
[C---:B------:R-:W-:Y:S01]  /*aef0*/  HMMA.16816.F32 R24, R188.reuse, R186, R24 ;  /* 0x000000babc18723c */ /* 0x040fe20000001818 */
[----:B------:R-:W3:Y:S07]  /*af00*/  LDSM.16.M88.4 R184, [R228+0x2000] ;  /* 0x00200000e4b8783b */ /* 0x000eee0000000200 */
[C---:B------:R-:W-:Y:S08]  /*af10*/  HMMA.16816.F32 R28, R188.reuse, R200, R28 ;  /* 0x000000c8bc1c723c */ /* 0x040ff0000000181c */
[----:B------:R-:W-:Y:S01]  /*af20*/  HMMA.16816.F32 R32, R188, R202, R32 ;  /* 0x000000cabc20723c */ /* 0x000fe20000001820 */
[----:B------:R-:W4:Y:S06]  /*af30*/  LDSM.16.M88.4 R188, [R213] ;  /* 0x00000000d5bc783b */ /* 0x000f2c0000000200 */
[----:B------:R-:W3:Y:S01]  /*af40*/  LDSM.16.M88.4 R200, [R212] ;  /* 0x00000000d4c8783b */ /* 0x000ee20000000200 */
        /* <DEDUP_REMOVED lines=9> */
[C---:B-----5:R-:W-:Y:S08]  /*afe0*/  HMMA.16816.F32 R28, R164.reuse, R180, R28 ;  /* 0x000000b4a41c723c */ /* 0x060ff0000000181c */
[----:B------:R-:W-:Y:S01]  /*aff0*/  HMMA.16816.F32 R32, R164, R182, R32 ;  /* 0x000000b6a420723c */ /* 0x000fe20000001820 */
[----:B------:R-:W2:Y:S06]  /*b000*/  LDSM.16.M88.4 R164, [R223+0xb000] ;  /* 0x00b00000dfa4783b */ /* 0x000eac0000000200 */
[----:B------:R-:W5:Y:S01]  /*b010*/  LDSM.16.M88.4 R180, [R223+0xb800] ;  /* 0x00b80000dfb4783b */ /* 0x000f620000000200 */
        /* <DEDUP_REMOVED lines=9> */
[C---:B------:R-:W-:Y:S08]  /*b0b0*/  HMMA.16816.F32 R28, R184.reuse, R200, R28 ;  /* 0x000000c8b81c723c */ /* 0x040ff0000000181c */
[----:B------:R-:W-:Y:S01]  /*b0c0*/  HMMA.16816.F32 R32, R184, R202, R32 ;  /* 0x000000cab820723c */ /* 0x000fe20000001820 */
[----:B------:R-:W4:Y:S06]  /*b0d0*/  LDSM.16.M88.4 R184, [R216+0x3000] ;  /* 0x00300000d8b8783b */ /* 0x000f2c0000000200 */
[----:B------:R-:W3:Y:S01]  /*b0e0*/  LDSM.16.M88.4 R200, [R216+0x3800] ;  /* 0x00380000d8c8783b */ /* 0x000ee20000000200 */
        /* <DEDUP_REMOVED lines=51> */
[----:B------:R-:W-:Y:S01]  /*b420*/  LDSM.16.M88.4 R200, [R229+0xe000] ;  /* 0x00e00000e5c8783b */ /* 0x000fe20000000200 */
        /* <DEDUP_REMOVED lines=8> */
[----:B------:R-:W2:Y:S07]  /*b4b0*/  LDSM.16.M88.4 R164, [R229+0xe800] ;  /* 0x00e80000e5a4783b */ /* 0x000eae0000000200 */
[C---:B-----5:R-:W-:Y:S08]  /*b4c0*/  HMMA.16816.F32 R28, R168.reuse, R180, R28 ;  /* 0x000000b4a81c723c */ /* 0x060ff0000000181c */
[----:B------:R-:W-:Y:S01]  /*b4d0*/  HMMA.16816.F32 R32, R168, R182, R32 ;  /* 0x000000b6a820723c */ /* 0x000fe20000001820 */
[----:B------:R-:W5:Y:S06]  /*b4e0*/  LDSM.16.M88.4 R168, [R229+0xf000] ;  /* 0x00f00000e5a8783b */ /* 0x000f6c0000000200 */
[----:B------:R-:W1:Y:S01]  /*b4f0*/  LDSM.16.M88.4 R180, [R229+0xf800] ;  /* 0x00f80000e5b4783b */ /* 0x000e620000000200 */
[C---:B---3--:R-:W-:Y:S08]  /*b500*/  HMMA.16816.F32 R4, R188.reuse, R192, R4 ;  /* 0x000000c0bc04723c */ /* 0x048ff00000001804 */
[C---:B------:R-:W-:Y:S01]  /*b510*/  HMMA.16816.F32 R8, R188.reuse, R194, R8 ;  /* 0x000000c2bc08723c */ /* 0x040fe20000001808 */
[----:B------:R-:W-:Y:S07]  /*b520*/  LDSM.16.M88.4 R192, [R228+0x6000] ;  /* 0x00600000e4c0783b */ /* 0x000fee0000000200 */
[C---:B------:R-:W-:Y:S08]  /*b530*/  HMMA.16816.F32 R12, R188.reuse, R196, R12 ;  /* 0x000000c4bc0c723c */ /* 0x040ff0000000180c */
[C---:B------:R-:W-:Y:S01]  /*b540*/  HMMA.16816.F32 R16, R188.reuse, R198, R16 ;  /* 0x000000c6bc10723c */ /* 0x040fe20000001810 */
[----:B------:R-:W3:Y:S07]  /*b550*/  LDSM.16.M88.4 R196, [R207] ;  /* 0x00000000cfc4783b */ /* 0x000eee0000000200 */
[C---:B----4-:R-:W-:Y:S08]  /*b560*/  HMMA.16816.F32 R20, R188.reuse, R184, R20 ;  /* 0x000000b8bc14723c */ /* 0x050ff00000001814 */
[C---:B------:R-:W-:Y:S01]  /*b570*/  HMMA.16816.F32 R24, R188.reuse, R186, R24 ;  /* 0x000000babc18723c */ /* 0x040fe20000001818 */
[----:B------:R-:W4:Y:S07]  /*b580*/  LDSM.16.M88.4 R184, [R206] ;  /* 0x00000000ceb8783b */ /* 0x000f2e0000000200 */
[C---:B-1----:R-:W-:Y:S08]  /*b590*/  HMMA.16816.F32 R28, R188.reuse, R172, R28 ;  /* 0x000000acbc1c723c */ /* 0x042ff0000000181c */
[----:B------:R-:W-:Y:S01]  /*b5a0*/  HMMA.16816.F32 R32, R188, R174, R32 ;  /* 0x000000aebc20723c */ /* 0x000fe20000001820 */
[----:B------:R-:W1:Y:S06]  /*b5b0*/  LDSM.16.M88.4 R172, [R205] ;  /* 0x00000000cdac783b */ /* 0x000e6c0000000200 */
[----:B------:R-:W-:Y:S01]  /*b5c0*/  LDSM.16.M88.4 R188, [R226+0x6000] ;  /* 0x00600000e2bc783b */ /* 0x000fe20000000200 */
[C---:B------:R-:W-:Y:S08]  /*b5d0*/  HMMA.16816.F32 R4, R176.reuse, R200, R4 ;  /* 0x000000c8b004723c */ /* 0x040ff00000001804 */
[C---:B------:R-:W-:Y:S01]  /*b5e0*/  HMMA.16816.F32 R8, R176.reuse, R202, R8 ;  /* 0x000000cab008723c */ /* 0x040fe20000001808 */
[----:B------:R-:W-:Y:S07]  /*b5f0*/  LDSM.16.M88.4 R200, [R223+0xe000] ;  /* 0x00e00000dfc8783b */ /* 0x000fee0000000200 */
[C---:B--2---:R-:W-:Y:S08]  /*b600*/  HMMA.16816.F32 R12, R176.reuse, R164, R12 ;  /* 0x000000a4b00c723c */ /* 0x044ff0000000180c */
[C---:B------:R-:W-:Y:S01]  /*b610*/  HMMA.16816.F32 R16, R176.reuse, R166, R16 ;  /* 0x000000a6b010723c */ /* 0x040fe20000001810 */
[----:B------:R-:W2:Y:S07]  /*b620*/  LDSM.16.M88.4 R164, [R204] ;  /* 0x00000000cca4783b */ /* 0x000eae0000000200 */
[C---:B-----5:R-:W-:Y:S08]  /*b630*/  HMMA.16816.F32 R20, R176.reuse, R168, R20 ;  /* 0x000000a8b014723c */ /* 0x060ff00000001814 */
[C---:B------:R-:W-:Y:S01]  /*b640*/  HMMA.16816.F32 R24, R176.reuse, R170, R24 ;  /* 0x000000aab018723c */ /* 0x040fe20000001818 */
[----:B------:R-:W5:Y:S07]  /*b650*/  LDSM.16.M88.4 R168, [R223+0xe800] ;  /* 0x00e80000dfa8783b */ /* 0x000f6e0000000200 */
[C---:B------:R-:W-:Y:S08]  /*b660*/  HMMA.16816.F32 R28, R176.reuse, R180, R28 ;  /* 0x000000b4b01c723c */ /* 0x040ff0000000181c */
[----:B------:R-:W-:Y:S01]  /*b670*/  HMMA.16816.F32 R32, R176, R182, R32 ;  /* 0x000000b6b020723c */ /* 0x000fe20000001820 */
[----:B------:R-:W2:Y:S06]  /*b680*/  LDSM.16.M88.4 R176, [R223+0xf000] ;  /* 0x00f00000dfb0783b */ /* 0x000eac0000000200 */
[----:B------:R-:W2:Y:S01]  /*b690*/  LDSM.16.M88.4 R180, [R223+0xf800] ;  /* 0x00f80000dfb4783b */ /* 0x000ea20000000200 */
[C---:B---3--:R-:W-:Y:S08]  /*b6a0*/  HMMA.16816.F32 R4, R192.reuse, R196, R4 ;  /* 0x000000c4c004723c */ /* 0x048ff00000001804 */
[C---:B------:R-:W-:Y:S01]  /*b6b0*/  HMMA.16816.F32 R8, R192.reuse, R198, R8 ;  /* 0x000000c6c008723c */ /* 0x040fe20000001808 */
[----:B------:R-:W-:Y:S07]  /*b6c0*/  LDSM.16.M88.4 R196, [R216+0x6000] ;  /* 0x00600000d8c4783b */ /* 0x000fee0000000200 */
[C---:B----4-:R-:W-:Y:S08]  /*b6d0*/  HMMA.16816.F32 R12, R192.reuse, R184, R12 ;  /* 0x000000b8c00c723c */ /* 0x050ff0000000180c */
[C---:B------:R-:W-:Y:S01]  /*b6e0*/  HMMA.16816.F32 R16, R192.reuse, R186, R16 ;  /* 0x000000bac010723c */ /* 0x040fe20000001810 */
[----:B------:R-:W3:Y:S07]  /*b6f0*/  LDSM.16.M88.4 R184, [R225+0x6000] ;  /* 0x00600000e1b8783b */ /* 0x000eee0000000200 */
[C---:B-1----:R-:W-:Y:S08]  /*b700*/  HMMA.16816.F32 R20, R192.reuse, R172, R20 ;  /* 0x000000acc014723c */ /* 0x042ff00000001814 */
[C---:B------:R-:W-:Y:S08]  /*b710*/  HMMA.16816.F32 R24, R192.reuse, R174, R24 ;  /* 0x000000aec018723c */ /* 0x040ff00000001818 */
[C---:B--2---:R-:W-:Y:S08]  /*b720*/  HMMA.16816.F32 R28, R192.reuse, R164, R28 ;  /* 0x000000a4c01c723c */ /* 0x044ff0000000181c */
[----:B------:R-:W-:Y:S01]  /*b730*/  HMMA.16816.F32 R32, R192, R166, R32 ;  /* 0x000000a6c020723c */ /* 0x000fe20000001820 */
[----:B------:R-:W1:Y:S07]  /*b740*/  LDSM.16.M88.4 R164, [R216+0x6800] ;  /* 0x00680000d8a4783b */ /* 0x000e6e0000000200 */
[C---:B------:R-:W-:Y:S08]  /*b750*/  HMMA.16816.F32 R4, R188.reuse, R200, R4 ;  /* 0x000000c8bc04723c */ /* 0x040ff00000001804 */
[C---:B------:R-:W-:Y:S08]  /*b760*/  HMMA.16816.F32 R8, R188.reuse, R202, R8 ;  /* 0x000000cabc08723c */ /* 0x040ff00000001808 */
[C---:B-----5:R-:W-:Y:S08]  /*b770*/  HMMA.16816.F32 R12, R188.reuse, R168, R12 ;  /* 0x000000a8bc0c723c */ /* 0x060ff0000000180c */
[C---:B------:R-:W-:Y:S01]  /*b780*/  HMMA.16816.F32 R16, R188.reuse, R170, R16 ;  /* 0x000000aabc10723c */ /* 0x040fe20000001810 */
[----:B------:R-:W2:Y:S07]  /*b790*/  LDSM.16.M88.4 R168, [R216+0x7000] ;  /* 0x00700000d8a8783b */ /* 0x000eae0000000200 */
[C---:B------:R-:W-:Y:S08]  /*b7a0*/  HMMA.16816.F32 R20, R188.reuse, R176, R20 ;  /* 0x000000b0bc14723c */ /* 0x040ff00000001814 */
[C---:B------:R-:W-:Y:S08]  /*b7b0*/  HMMA.16816.F32 R24, R188.reuse, R178, R24 ;  /* 0x000000b2bc18723c */ /* 0x040ff00000001818 */
[C---:B------:R-:W-:Y:S08]  /*b7c0*/  HMMA.16816.F32 R28, R188.reuse, R180, R28 ;  /* 0x000000b4bc1c723c */ /* 0x040ff0000000181c */
[----:B------:R-:W-:Y:S08]  /*b7d0*/  HMMA.16816.F32 R32, R188, R182, R32 ;  /* 0x000000b6bc20723c */ /* 0x000ff00000001820 */
[C---:B---3--:R-:W-:Y:S08]  /*b7e0*/  HMMA.16816.F32 R4, R184.reuse, R196, R4 ;  /* 0x000000c4b804723c */ /* 0x048ff00000001804 */
[C---:B------:R-:W-:Y:S08]  /*b7f0*/  HMMA.16816.F32 R8, R184.reuse, R198, R8 ;  /* 0x000000c6b808723c */ /* 0x040ff00000001808 */
[C---:B-1----:R-:W-:Y:S08]  /*b800*/  HMMA.16816.F32 R12, R184.reuse, R164, R12 ;  /* 0x000000a4b80c723c */ /* 0x042ff0000000180c */
[C---:B------:R-:W-:Y:S01]  /*b810*/  HMMA.16816.F32 R16, R184.reuse, R166, R16 ;  /* 0x000000a6b810723c */ /* 0x040fe20000001810 */
[----:B------:R-:W1:Y:S01]  /*b820*/  LDSM.16.M88.4 R164, [R216+0x7800] ;  /* 0x00780000d8a4783b */ /* 0x000e620000000200 */
[----:B------:R-:W-:Y:S04]  /*b830*/  DEPBAR.LE SB0, 0x0 ;  /* 0x000080000000791a */ /* 0x000fe80000000000 */
[----:B------:R-:W-:Y:S01]  /*b840*/  FMUL.FTZ R190, R6, c[0x0][0x2ec] ;  /* 0x0000bb0006be7a20 */ /* 0x000fe20000410000 */
[----:B------:R-:W-:Y:S01]  /*b850*/  BAR.SYNC.DEFER_BLOCKING 0x0 ;  /* 0x0000000000007b1d */ /* 0x000fe20000010000 */
[C---:B--2---:R-:W-:Y:S05]  /*b860*/  HMMA.16816.F32 R20, R184.reuse, R168, R20 ;  /* 0x000000a8b814723c */ /* 0x044fea0000001814 */
[----:B------:R-:W-:Y:S02]  /*b870*/  FMUL.FTZ R252, R5, c[0x0][0x2ec] ;  /* 0x0000bb0005fc7a20 */ /* 0x000fe40000410000 */
[----:B------:R-:W2:Y:S01]  /*b880*/  MUFU.TANH R5, R190 ;  /* 0x000000be00057308 */ /* 0x000ea20000002400 */
[C---:B------:R-:W-:Y:S04]  /*b890*/  HMMA.16816.F32 R24, R184.reuse, R170, R24 ;  /* 0x000000aab818723c */ /* 0x040fe80000001818 */
[----:B------:R-:W-:Y:S02]  /*b8a0*/  FMUL.FTZ R14, R14, c[0x0][0x2ec] ;  /* 0x0000bb000e0e7a20 */ /* 0x000fe40000410000 */
[----:B------:R-:W-:Y:S02]  /*b8b0*/  FMUL.FTZ R235, R4, c[0x0][0x2ec] ;  /* 0x0000bb0004eb7a20 */ /* 0x000fe40000410000 */
[----:B------:R-:W-:Y:S01]  /*b8c0*/  FMUL.FTZ R17, R17, c[0x0][0x2ec] ;  /* 0x0000bb0011117a20 */ /* 0x000fe20000410000 */
[----:B------:R3:W4:Y:S03]  /*b8d0*/  MUFU.TANH R191, R14 ;  /* 0x0000000e00bf7308 */ /* 0x0007260000002400 */
[----:B------:R-:W-:Y:S02]  /*b8e0*/  FMUL.FTZ R18, R18, c[0x0][0x2ec] ;  /* 0x0000bb0012127a20 */ /* 0x000fe40000410000 */
[----:B------:R-:W-:Y:S02]  /*b8f0*/  FMUL.FTZ R19, R19, c[0x0][0x2ec] ;  /* 0x0000bb0013137a20 */ /* 0x000fe40000410000 */
[----:B------:R-:W-:Y:S02]  /*b900*/  FMUL.FTZ R22, R22, c[0x0][0x2ec] ;  /* 0x0000bb0016167a20 */ /* 0x000fe40000410000 */
[----:B------:R-:W-:Y:S01]  /*b910*/  FMUL.FTZ R23, R23, c[0x0][0x2ec] ;  /* 0x0000bb0017177a20 */ /* 0x000fe20000410000 */
[----:B------:R5:W2:Y:S01]  /*b920*/  MUFU.TANH R190, R17 ;  /* 0x0000001100be7308 */ /* 0x000aa20000002400 */
[----:B------:R-:W-:Y:S02]  /*b930*/  FMUL.FTZ R3, R7, c[0x0][0x2ec] ;  /* 0x0000bb0007037a20 */ /* 0x000fe40000410000 */
[----:B------:R-:W-:Y:S02]  /*b940*/  FMUL.FTZ R6, R8, c[0x0][0x2ec] ;  /* 0x0000bb0008067a20 */ /* 0x000fe40000410000 */
[----:B------:R-:W-:Y:S01]  /*b950*/  FMUL.FTZ R27, R27, c[0x0][0x2ec] ;  /* 0x0000bb001b1b7a20 */ /* 0x000fe20000410000 */
[C---:B-1----:R-:W-:Y:S03]  /*b960*/  HMMA.16816.F32 R28, R184.reuse, R164, R28 ;  /* 0x000000a4b81c723c */ /* 0x042fe6000000181c */
[----:B------:R-:W-:Y:S01]  /*b970*/  FMUL.FTZ R189, R9, c[0x0][0x2ec] ;  /* 0x0000bb0009bd7a20 */ /* 0x000fe20000410000 */
[----:B------:R1:W1:Y:S01]  /*b980*/  MUFU.TANH R193, R18 ;  /* 0x0000001200c17308 */ /* 0x0002620000002400 */
[----:B------:R-:W-:Y:S02]  /*b990*/  FMUL.FTZ R9, R10, c[0x0][0x2ec] ;  /* 0x0000bb000a097a20 */ /* 0x000fe40000410000 */
[----:B------:R-:W-:Y:S01]  /*b9a0*/  FMUL.FTZ R7, R11, c[0x0][0x2ec] ;  /* 0x0000bb000b077a20 */ /* 0x000fe20000410000 */
[----:B------:R-:W-:Y:S04]  /*b9b0*/  HMMA.16816.F32 R32, R184, R166, R32 ;  /* 0x000000a6b820723c */ /* 0x000fe80000001820 */
[----:B------:R-:W-:Y:S02]  /*b9c0*/  FMUL.FTZ R11, R12, c[0x0][0x2ec] ;  /* 0x0000bb000c0b7a20 */ /* 0x000fe40000410000 */
[----:B------:R2:W2:Y:S01]  /*b9d0*/  MUFU.TANH R203, R19 ;  /* 0x0000001300cb7308 */ /* 0x0004a20000002400 */
[----:B------:R-:W-:Y:S02]  /*b9e0*/  FMUL.FTZ R194, R13, c[0x0][0x2ec] ;  /* 0x0000bb000dc27a20 */ /* 0x000fe40000410000 */
[----:B------:R-:W-:Y:S03]  /*b9f0*/  FMUL.FTZ R10, R15, c[0x0][0x2ec] ;  /* 0x0000bb000f0a7a20 */ /* 0x000fe60000410000 */
[----:B------:R-:W-:Y:S02]  /*ba00*/  FMUL.FTZ R13, R16, c[0x0][0x2ec] ;  /* 0x0000bb00100d7a20 */ /* 0x000fe40000410000 */
[----:B------:R-:W-:Y:S02]  /*ba10*/  FMUL.FTZ R202, R20, c[0x0][0x2ec] ;  /* 0x0000bb0014ca7a20 */ /* 0x000fe40000410000 */
[----:B------:R4:W4:Y:S01]  /*ba20*/  MUFU.TANH R201, R22 ;  /* 0x0000001600c97308 */ /* 0x0009220000002400 */
[----:B---3--:R-:W-:Y:S02]  /*ba30*/  FMUL.FTZ R14, R21, c[0x0][0x2ec] ;  /* 0x0000bb00150e7a20 */ /* 0x008fe40000410000 */
[----:B------:R-:W-:Y:S02]  /*ba40*/  FMUL.FTZ R198, R24, c[0x0][0x2ec] ;  /* 0x0000bb0018c67a20 */ /* 0x000fe40000410000 */
[----:B-----5:R-:W-:Y:S02]  /*ba50*/  FMUL.FTZ R17, R25, c[0x0][0x2ec] ;  /* 0x0000bb0019117a20 */ /* 0x020fe40000410000 */
[----:B------:R-:W-:Y:S02]  /*ba60*/  FMUL.FTZ R197, R26, c[0x0][0x2ec] ;  /* 0x0000bb001ac57a20 */ /* 0x000fe40000410000 */
[----:B-1----:R-:W-:Y:S01]  /*ba70*/  FMUL.FTZ R18, R28, c[0x0][0x2ec] ;  /* 0x0000bb001c127a20 */ /* 0x002fe20000410000 */
[----:B------:R1:W3:Y:S01]  /*ba80*/  MUFU.TANH R199, R23 ;  /* 0x0000001700c77308 */ /* 0x0002e20000002400 */
[----:B------:R-:W-:Y:S02]  /*ba90*/  FMUL.FTZ R26, R29, c[0x0][0x2ec] ;  /* 0x0000bb001d1a7a20 */ /* 0x000fe40000410000 */
[----:B------:R-:W-:Y:S02]  /*baa0*/  FMUL.FTZ R21, R30, c[0x0][0x2ec] ;  /* 0x0000bb001e157a20 */ /* 0x000fe40000410000 */
[----:B--2---:R-:W-:Y:S02]  /*bab0*/  FMUL.FTZ R19, R31, c[0x0][0x2ec] ;  /* 0x0000bb001f137a20 */ /* 0x004fe40000410000 */
[----:B------:R-:W-:Y:S03]  /*bac0*/  FMUL.FTZ R25, R33, c[0x0][0x2ec] ;  /* 0x0000bb0021197a20 */ /* 0x000fe60000410000 */
[----:B------:R2:W2:Y:S01]  /*bad0*/  MUFU.TANH R195, R27 ;  /* 0x0000001b00c37308 */ /* 0x0004a20000002400 */
[----:B----4-:R-:W-:Y:S09]  /*bae0*/  FMUL.FTZ R22, R35, c[0x0][0x2ec] ;  /* 0x0000bb0023167a20 */ /* 0x010ff20000410000 */
[----:B------:R-:W4:Y:S01]  /*baf0*/  MUFU.TANH R235, R235 ;  /* 0x000000eb00eb7308 */ /* 0x000f220000002400 */
[----:B-1----:R-:W-:Y:S09]  /*bb00*/  FMUL.FTZ R23, R34, c[0x0][0x2ec] ;  /* 0x0000bb0022177a20 */ /* 0x002ff20000410000 */
[----:B------:R-:W1:Y:S01]  /*bb10*/  MUFU.TANH R252, R252 ;  /* 0x000000fc00fc7308 */ /* 0x000e620000002400 */
[----:B--2---:R-:W-:Y:S09]  /*bb20*/  FMUL.FTZ R27, R32, c[0x0][0x2ec] ;  /* 0x0000bb00201b7a20 */ /* 0x004ff20000410000 */
[----:B------:R-:W2:Y:S10]  /*bb30*/  MUFU.TANH R3, R3 ;  /* 0x0000000300037308 */ /* 0x000eb40000002400 */
        /* <DEDUP_REMOVED lines=22> */
[----:B--234-:R-:W-:Y:S02]  /*bca0*/  MOV R30, UR14 ;  /* 0x0000000e001e7c02 */ /* 0x01cfe40008000f00 */
[----:B------:R-:W-:Y:S01]  /*bcb0*/  MOV R15, UR13 ;  /* 0x0000000d000f7c02 */ /* 0x000fe20008000f00 */
[----:B------:R-:W-:-:S05]  /*bcc0*/  @!P3 BRA `(.L_x_7493) ;  /* 0x000003b00000b947 */ /* 0x000fca0003800000 */
[----:B------:R-:W-:Y:S04]  /*bcd0*/  IABS R4, c[0x0][0x2d0] ;  /* 0x0000b40000047a13 */ /* 0x000fe80000000000 */
[----:B------:R-:W2:Y:S10]  /*bce0*/  I2F.RP R20, R4 ;  /* 0x0000000400147306 */ /* 0x000eb40000209400 */
[----:B--2---:R-:W2:Y:S02]  /*bcf0*/  MUFU.RCP R8, R20 ;  /* 0x0000001400087308 */ /* 0x004ea40000001000 */
[----:B--2---:R-:W-:Y:S01]  /*bd00*/  IADD3 R28, R8, 0xffffffe, RZ ;  /* 0x0ffffffe081c7810 */ /* 0x004fe20007ffe0ff */
[----:B------:R-:W-:Y:S07]  /*bd10*/  IMAD.SHL.U32 R8, R237, 0x40, RZ ;  /* 0x00000040ed087824 */ /* 0x000fee00078e00ff */
[----:B------:R-:W2:Y:S01]  /*bd20*/  F2I.FTZ.U32.TRUNC.NTZ R29, R28 ;  /* 0x0000001c001d7305 */ /* 0x000ea2000021f000 */
[C---:B------:R-:W-:Y:S02]  /*bd30*/  IADD3 R24, R8.reuse, -0x40, RZ ;  /* 0xffffffc008187810 */ /* 0x040fe40007ffe0ff */
[----:B------:R-:W-:Y:S02]  /*bd40*/  IABS R16, R8 ;  /* 0x0000000800107213 */ /* 0x000fe40000000000 */
[----:B------:R-:W-:Y:S02]  /*bd50*/  LOP3.LUT R8, R8, c[0x0][0x2d0], RZ, 0x3c, !PT ;  /* 0x0000b40008087a12 */ /* 0x000fe400078e3cff */
[----:B------:R-:W-:Y:S02]  /*bd60*/  IABS R12, R24 ;  /* 0x00000018000c7213 */ /* 0x000fe40000000000 */
[----:B------:R-:W-:Y:S02]  /*bd70*/  ISETP.GE.AND P2, PT, R8, RZ, PT ;  /* 0x000000ff0800720c */ /* 0x000fe40003f46270 */
[----:B------:R-:W-:Y:S04]  /*bd80*/  LOP3.LUT R24, R24, c[0x0][0x2d0], RZ, 0x3c, !PT ;  /* 0x0000b40018187a12 */ /* 0x000fe800078e3cff */
[----:B------:R-:W-:Y:S01]  /*bd90*/  ISETP.GE.AND P0, PT, R24, RZ, PT ;  /* 0x000000ff1800720c */ /* 0x000fe20003f06270 */
        /* <DEDUP_REMOVED lines=8> */
[C---:B------:R-:W-:Y:S01]  /*be20*/  IMAD R12, R4.reuse, R15, R12 ;  /* 0x0000000f040c7224 */ /* 0x040fe200078e020c */
[----:B------:R-:W-:Y:S01]  /*be30*/  LOP3.LUT R15, RZ, c[0x0][0x2d0], RZ, 0x33, !PT ;  /* 0x0000b400ff0f7a12 */ /* 0x000fe200078e33ff */
        /* <DEDUP_REMOVED lines=31> */
[----:B------:R-:W-:Y:S01]  /*c030*/  IMAD.WIDE.U32 R30, R8, c[0x0][0x180], R30 ;  /* 0x00006000081e7a25 */ /* 0x000fe200078e001e */
[----:B------:R-:W-:Y:S05]  /*c040*/  SHF.R.S32.HI R12, RZ, 0x1f, R8 ;  /* 0x0000001fff0c7819 */ /* 0x000fea0000011408 */
[----:B------:R-:W-:Y:S04]  /*c050*/  IMAD R15, R12, c[0x0][0x180], RZ ;  /* 0x000060000c0f7a24 */ /* 0x000fe800078e02ff */
[----:B------:R-:W-:Y:S04]  /*c060*/  IMAD R15, R8, c[0x0][0x184], R15 ;  /* 0x00006100080f7a24 */ /* 0x000fe800078e020f */
[----:B------:R-:W-:Y:S02]  /*c070*/  IMAD.IADD R15, R31, 0x1, R15 ;  /* 0x000000011f0f7824 */ /* 0x000fe400078e020f */
.L_x_7493:
        /* <DEDUP_REMOVED lines=28> */
.L_x_7492:
[----:B--234-:R-:W-:Y:S04]  /*c240*/  LEA R29, R237, R246, 0x6 ;  /* 0x000000f6ed1d7211 */ /* 0x01cfe800078e30ff */
[C---:B------:R-:W-:Y:S02]  /*c250*/  IADD3 R31, R29.reuse, 0x1, RZ ;  /* 0x000000011d1f7810 */ /* 0x040fe40007ffe0ff */
[C---:B------:R-:W-:Y:S02]  /*c260*/  IADD3 R15, R29.reuse, 0x8, RZ ;  /* 0x000000081d0f7810 */ /* 0x040fe40007ffe0ff */
[-C--:B------:R-:W-:Y:S02]  /*c270*/  ISETP.GE.AND P6, PT, R29, R244.reuse, PT ;  /* 0x000000f41d00720c */ /* 0x080fe40003fc6270 */
[-C--:B------:R-:W-:Y:S02]  /*c280*/  ISETP.GE.AND P2, PT, R15, R244.reuse, PT ;  /* 0x000000f40f00720c */ /* 0x080fe40003f46270 */
[C---:B------:R-:W-:Y:S02]  /*c290*/  ISETP.GE.AND P1, PT, R31.reuse, R244, PT ;  /* 0x000000f41f00720c */ /* 0x040fe40003f26270 */
[-C--:B------:R-:W-:Y:S02]  /*c2a0*/  ISETP.GE.AND P4, PT, R31, R242.reuse, PT ;  /* 0x000000f21f00720c */ /* 0x080fe40003f86270 */
[C---:B------:R-:W-:Y:S02]  /*c2b0*/  ISETP.GE.AND P5, PT, R15.reuse, R242, PT ;  /* 0x000000f20f00720c */ /* 0x040fe40003fa6270 */
[-C--:B------:R-:W-:Y:S02]  /*c2c0*/  ISETP.GE.OR P2, PT, R15, R243.reuse, !P2 ;  /* 0x000000f30f00720c */ /* 0x080fe40005746670 */
[CC--:B------:R-:W-:Y:S02]  /*c2d0*/  ISETP.GE.OR P6, PT, R29.reuse, R243.reuse, !P6 ;  /* 0x000000f31d00720c */ /* 0x0c0fe400077c6670 */
[----:B------:R-:W-:Y:S02]  /*c2e0*/  IADD3 R33, R29, 0x9, RZ ;  /* 0x000000091d217810 */ /* 0x000fe40007ffe0ff */
[CC--:B------:R-:W-:Y:S02]  /*c2f0*/  ISETP.GE.OR P1, PT, R31.reuse, R243.reuse, !P1 ;  /* 0x000000f31f00720c */ /* 0x0c0fe40004f26670 */
[-C--:B------:R-:W-:Y:S02]  /*c300*/  ISETP.GE.OR P4, PT, R31, R238.reuse, !P4 ;  /* 0x000000ee1f00720c */ /* 0x080fe40006786670 */
[----:B------:R-:W-:Y:S02]  /*c310*/  IADD3 R31, R29, 0x10, RZ ;  /* 0x000000101d1f7810 */ /* 0x000fe40007ffe0ff */
[----:B------:R-:W-:Y:S02]  /*c320*/  ISETP.GE.OR P5, PT, R15, R238, !P5 ;  /* 0x000000ee0f00720c */ /* 0x000fe40006fa6670 */
[----:B------:R-:W-:Y:S02]  /*c330*/  FSEL R15, R235, -INF , !P6 ;  /* 0xff800000eb0f7808 */ /* 0x000fe40007000000 */
[----:B-1----:R-:W-:Y:S02]  /*c340*/  FSEL R252, R252, -INF , !P1 ;  /* 0xff800000fcfc7808 */ /* 0x002fe40004800000 */
[----:B------:R-:W-:Y:S02]  /*c350*/  FSEL R16, R6, -INF , !P2 ;  /* 0xff80000006107808 */ /* 0x000fe40005000000 */
[-C--:B------:R-:W-:Y:S02]  /*c360*/  ISETP.GE.AND P6, PT, R33, R244.reuse, PT ;  /* 0x000000f42100720c */ /* 0x080fe40003fc6270 */
[C---:B------:R-:W-:Y:S02]  /*c370*/  ISETP.GE.AND P1, PT, R31.reuse, R244, PT ;  /* 0x000000f41f00720c */ /* 0x040fe40003f26270 */
[-C--:B------:R-:W-:Y:S02]  /*c380*/  ISETP.GE.AND P2, PT, R31, R242.reuse, PT ;  /* 0x000000f21f00720c */ /* 0x080fe40003f46270 */
[----:B------:R-:W-:Y:S02]  /*c390*/  ISETP.GE.AND P0, PT, R29, R242, PT ;  /* 0x000000f21d00720c */ /* 0x000fe40003f06270 */
[-C--:B------:R-:W-:Y:S02]  /*c3a0*/  ISETP.GE.OR P6, PT, R33, R243.reuse, !P6 ;  /* 0x000000f32100720c */ /* 0x080fe400077c6670 */
[----:B------:R-:W-:Y:S02]  /*c3b0*/  IADD3 R165, R29, 0x11, RZ ;  /* 0x000000111da57810 */ /* 0x000fe40007ffe0ff */
[CC--:B------:R-:W-:Y:S02]  /*c3c0*/  ISETP.GE.OR P1, PT, R31.reuse, R243.reuse, !P1 ;  /* 0x000000f31f00720c */ /* 0x0c0fe40004f26670 */
[-C--:B------:R-:W-:Y:S02]  /*c3d0*/  ISETP.GE.OR P2, PT, R31, R238.reuse, !P2 ;  /* 0x000000ee1f00720c */ /* 0x080fe40005746670 */
[----:B------:R-:W-:Y:S02]  /*c3e0*/  IADD3 R31, R29, 0x20, RZ ;  /* 0x000000201d1f7810 */ /* 0x000fe40007ffe0ff */
[----:B------:R-:W-:Y:S02]  /*c3f0*/  FSEL R12, R189, -INF , !P6 ;  /* 0xff800000bd0c7808 */ /* 0x000fe40007000000 */
[----:B------:R-:W-:Y:S02]  /*c400*/  ISETP.GE.OR P0, PT, R29, R238, !P0 ;  /* 0x000000ee1d00720c */ /* 0x000fe40004706670 */
[-C--:B------:R-:W-:Y:S02]  /*c410*/  ISETP.GE.AND P6, PT, R165, R244.reuse, PT ;  /* 0x000000f4a500720c */ /* 0x080fe40003fc6270 */
[----:B------:R-:W-:Y:S02]  /*c420*/  FSEL R186, R11, -INF , !P1 ;  /* 0xff8000000bba7808 */ /* 0x000fe40004800000 */
[----:B------:R-:W-:Y:S02]  /*c430*/  FSEL R11, R3, -INF , !P4 ;  /* 0xff800000030b7808 */ /* 0x000fe40006000000 */
[----:B------:R-:W-:Y:S02]  /*c440*/  ISETP.GE.AND P4, PT, R31, R244, PT ;  /* 0x000000f41f00720c */ /* 0x000fe40003f86270 */
[-C--:B------:R-:W-:Y:S02]  /*c450*/  ISETP.GE.OR P6, PT, R165, R243.reuse, !P6 ;  /* 0x000000f3a500720c */ /* 0x080fe400077c6670 */
[C---:B------:R-:W-:Y:S02]  /*c460*/  IADD3 R35, R29.reuse, 0x19, RZ ;  /* 0x000000191d237810 */ /* 0x040fe40007ffe0ff */
[----:B------:R-:W-:Y:S02]  /*c470*/  IADD3 R3, R29, 0x21, RZ ;  /* 0x000000211d037810 */ /* 0x000fe40007ffe0ff */
[----:B------:R-:W-:Y:S02]  /*c480*/  FSEL R5, R5, -INF , !P0 ;  /* 0xff80000005057808 */ /* 0x000fe40004000000 */
[-C--:B------:R-:W-:Y:S02]  /*c490*/  ISETP.GE.AND P0, PT, R33, R242.reuse, PT ;  /* 0x000000f22100720c */ /* 0x080fe40003f06270 */
[-C--:B------:R-:W-:Y:S02]  /*c4a0*/  ISETP.GE.OR P4, PT, R31, R243.reuse, !P4 ;  /* 0x000000f31f00720c */ /* 0x080fe40006786670 */
[----:B------:R-:W-:Y:S02]  /*c4b0*/  FSEL R9, R9, -INF , !P5 ;  /* 0xff80000009097808 */ /* 0x000fe40006800000 */
[----:B------:R-:W-:Y:S02]  /*c4c0*/  ISETP.GE.AND P5, PT, R35, R242, PT ;  /* 0x000000f22300720c */ /* 0x000fe40003fa6270 */
[----:B------:R-:W-:Y:S02]  /*c4d0*/  ISETP.GE.OR P0, PT, R33, R238, !P0 ;  /* 0x000000ee2100720c */ /* 0x000fe40004706670 */
[----:B------:R-:W-:Y:S02]  /*c4e0*/  IADD3 R33, R29, 0x18, RZ ;  /* 0x000000181d217810 */ /* 0x000fe40007ffe0ff */
[----:B------:R-:W-:Y:S02]  /*c4f0*/  FSEL R194, R194, -INF , !P6 ;  /* 0xff800000c2c27808 */ /* 0x000fe40007000000 */
[-C--:B------:R-:W-:Y:S02]  /*c500*/  ISETP.GE.AND P6, PT, R35, R244.reuse, PT ;  /* 0x000000f42300720c */ /* 0x080fe40003fc6270 */
[----:B------:R-:W-:Y:S02]  /*c510*/  FSEL R202, R202, -INF , !P4 ;  /* 0xff800000caca7808 */ /* 0x000fe40006000000 */
[----:B------:R-:W-:Y:S02]  /*c520*/  ISETP.GE.AND P4, PT, R3, R244, PT ;  /* 0x000000f40300720c */ /* 0x000fe40003f86270 */
[CC--:B------:R-:W-:Y:S02]  /*c530*/  ISETP.GE.OR P6, PT, R35.reuse, R243.reuse, !P6 ;  /* 0x000000f32300720c */ /* 0x0c0fe400077c6670 */
[----:B------:R-:W-:Y:S02]  /*c540*/  ISETP.GE.OR P5, PT, R35, R238, !P5 ;  /* 0x000000ee2300720c */ /* 0x000fe40006fa6670 */
[----:B------:R-:W-:Y:S02]  /*c550*/  FMNMX.FTZ R35, R15, R2, !PT ;  /* 0x000000020f237209 */ /* 0x000fe40007810000 */
[----:B------:R-:W-:Y:S02]  /*c560*/  ISETP.GE.OR P4, PT, R3, R243, !P4 ;  /* 0x000000f30300720c */ /* 0x000fe40006786670 */
[----:B------:R-:W-:Y:S02]  /*c570*/  ISETP.GE.AND P1, PT, R33, R244, PT ;  /* 0x000000f42100720c */ /* 0x000fe40003f26270 */
[----:B------:R-:W-:Y:S02]  /*c580*/  FMNMX.FTZ R4, R5, R0, !PT ;  /* 0x0000000005047209 */ /* 0x000fe40007810000 */
[----:B------:R-:W-:Y:S02]  /*c590*/  FSEL R200, R14, -INF , !P4 ;  /* 0xff8000000ec87808 */ /* 0x000fe40006000000 */
[----:B------:R-:W-:Y:S02]  /*c5a0*/  FMNMX.FTZ R35, R252, R35, !PT ;  /* 0x00000023fc237209 */ /* 0x000fe40007810000 */
[----:B------:R-:W-:Y:S02]  /*c5b0*/  FMNMX.FTZ R4, R11, R4, !PT ;  /* 0x000000040b047209 */ /* 0x000fe40007810000 */
[----:B------:R-:W-:Y:S02]  /*c5c0*/  ISETP.GE.OR P1, PT, R33, R243, !P1 ;  /* 0x000000f32100720c */ /* 0x000fe40004f26670 */
[----:B------:R-:W-:Y:S02]  /*c5d0*/  ISETP.GE.AND P4, PT, R31, R242, PT ;  /* 0x000000f21f00720c */ /* 0x000fe40003f86270 */
[----:B------:R-:W-:Y:S02]  /*c5e0*/  FSEL R7, R7, -INF , !P0 ;  /* 0xff80000007077808 */ /* 0x000fe40004000000 */
[----:B------:R-:W-:Y:S02]  /*c5f0*/  FMNMX.FTZ R4, R9, R4, !PT ;  /* 0x0000000409047209 */ /* 0x000fe40007810000 */
[----:B------:R-:W-:Y:S02]  /*c600*/  FSEL R192, R13, -INF , !P1 ;  /* 0xff8000000dc07808 */ /* 0x000fe40004800000 */
[----:B------:R-:W-:Y:S02]  /*c610*/  ISETP.GE.AND P1, PT, R165, R242, PT ;  /* 0x000000f2a500720c */ /* 0x000fe40003f26270 */
[----:B------:R-:W-:Y:S02]  /*c620*/  IADD3 R13, R29, 0x28, RZ ;  /* 0x000000281d0d7810 */ /* 0x000fe40007ffe0ff */
[-C--:B------:R-:W-:Y:S02]  /*c630*/  ISETP.GE.OR P4, PT, R31, R238.reuse, !P4 ;  /* 0x000000ee1f00720c */ /* 0x080fe40006786670 */
[----:B------:R-:W-:Y:S02]  /*c640*/  FMNMX.FTZ R31, R16, R35, !PT ;  /* 0x00000023101f7209 */ /* 0x000fe40007810000 */
[----:B------:R-:W-:Y:S02]  /*c650*/  ISETP.GE.OR P1, PT, R165, R238, !P1 ;  /* 0x000000eea500720c */ /* 0x000fe40004f26670 */
[----:B------:R-:W-:Y:S02]  /*c660*/  FMNMX.FTZ R31, R12, R31, !PT ;  /* 0x0000001f0c1f7209 */ /* 0x000fe40007810000 */
[----:B------:R-:W-:Y:S02]  /*c670*/  ISETP.GE.AND P0, PT, R13, R244, PT ;  /* 0x000000f40d00720c */ /* 0x000fe40003f06270 */
[----:B------:R-:W-:Y:S02]  /*c680*/  FMNMX.FTZ R4, R7, R4, !PT ;  /* 0x0000000407047209 */ /* 0x000fe40007810000 */
[----:B------:R-:W-:Y:S02]  /*c690*/  FSEL R190, R190, -INF , !P6 ;  /* 0xff800000bebe7808 */ /* 0x000fe40007000000 */
[----:B------:R-:W-:Y:S02]  /*c6a0*/  ISETP.GE.AND P6, PT, R33, R242, PT ;  /* 0x000000f22100720c */ /* 0x000fe40003fc6270 */
[----:B------:R-:W-:Y:S02]  /*c6b0*/  FSEL R191, R191, -INF , !P2 ;  /* 0xff800000bfbf7808 */ /* 0x000fe40005000000 */
[----:B------:R-:W-:Y:S02]  /*c6c0*/  ISETP.GE.OR P0, PT, R13, R243, !P0 ;  /* 0x000000f30d00720c */ /* 0x000fe40004706670 */
[----:B------:R-:W-:Y:S02]  /*c6d0*/  FSEL R235, R10, -INF , !P1 ;  /* 0xff8000000aeb7808 */ /* 0x000fe40004800000 */
[----:B------:R-:W-:Y:S02]  /*c6e0*/  ISETP.GE.OR P6, PT, R33, R238, !P6 ;  /* 0x000000ee2100720c */ /* 0x000fe400077c6670 */
[----:B------:R-:W-:Y:S02]  /*c6f0*/  IADD3 R33, R29, 0x29, RZ ;  /* 0x000000291d217810 */ /* 0x000fe40007ffe0ff */
[----:B------:R-:W-:Y:S02]  /*c700*/  FMNMX.FTZ R31, R186, R31, !PT ;  /* 0x0000001fba1f7209 */ /* 0x000fe40007810000 */
[----:B------:R-:W-:Y:S02]  /*c710*/  FMNMX.FTZ R4, R191, R4, !PT ;  /* 0x00000004bf047209 */ /* 0x000fe40007810000 */
[----:B------:R-:W-:Y:S02]  /*c720*/  FSEL R198, R198, -INF , !P0 ;  /* 0xff800000c6c67808 */ /* 0x000fe40004000000 */
[----:B------:R-:W-:Y:S02]  /*c730*/  ISETP.GE.AND P0, PT, R33, R244, PT ;  /* 0x000000f42100720c */ /* 0x000fe40003f06270 */
[----:B------:R-:W-:Y:S02]  /*c740*/  FSEL R193, R193, -INF , !P6 ;  /* 0xff800000c1c17808 */ /* 0x000fe40007000000 */
[----:B------:R-:W-:Y:S02]  /*c750*/  FMNMX.FTZ R31, R194, R31, !PT ;  /* 0x0000001fc21f7209 */ /* 0x000fe40007810000 */
[----:B------:R-:W-:Y:S02]  /*c760*/  FMNMX.FTZ R4, R235, R4, !PT ;  /* 0x00000004eb047209 */ /* 0x000fe40007810000 */
[----:B------:R-:W-:Y:S02]  /*c770*/  ISETP.GE.OR P0, PT, R33, R243, !P0 ;  /* 0x000000f32100720c */ /* 0x000fe40004706670 */
[----:B------:R-:W-:Y:S02]  /*c780*/  ISETP.GE.AND P2, PT, R3, R242, PT ;  /* 0x000000f20300720c */ /* 0x000fe40003f46270 */
[----:B------:R-:W-:Y:S02]  /*c790*/  FMNMX.FTZ R31, R192, R31, !PT ;  /* 0x0000001fc01f7209 */ /* 0x000fe40007810000 */
[----:B------:R-:W-:Y:S02]  /*c7a0*/  FSEL R203, R203, -INF , !P5 ;  /* 0xff800000cbcb7808 */ /* 0x000fe40006800000 */
[----:B------:R-:W-:Y:S02]  /*c7b0*/  FMNMX.FTZ R4, R193, R4, !PT ;  /* 0x00000004c1047209 */ /* 0x000fe40007810000 */
[----:B------:R-:W-:Y:S02]  /*c7c0*/  ISETP.GE.AND P1, PT, R13, R242, PT ;  /* 0x000000f20d00720c */ /* 0x000fe40003f26270 */
[----:B------:R-:W-:Y:S02]  /*c7d0*/  FSEL R201, R201, -INF , !P4 ;  /* 0xff800000c9c97808 */ /* 0x000fe40006000000 */
[----:B------:R-:W-:Y:S02]  /*c7e0*/  FMNMX.FTZ R4, R203, R4, !PT ;  /* 0x00000004cb047209 */ /* 0x000fe40007810000 */
[----:B------:R-:W-:Y:S02]  /*c7f0*/  ISETP.GE.OR P2, PT, R3, R238, !P2 ;  /* 0x000000ee0300720c */ /* 0x000fe40005746670 */
[----:B------:R-:W-:Y:S02]  /*c800*/  FSEL R196, R17, -INF , !P0 ;  /* 0xff80000011c47808 */ /* 0x000fe40004000000 */
[----:B------:R-:W-:Y:S02]  /*c810*/  IADD3 R17, R29, 0x30, RZ ;  /* 0x000000301d117810 */ /* 0x000fe40007ffe0ff */
[----:B------:R-:W-:Y:S02]  /*c820*/  FMNMX.FTZ R31, R190, R31, !PT ;  /* 0x0000001fbe1f7209 */ /* 0x000fe40007810000 */
[----:B------:R-:W-:Y:S02]  /*c830*/  ISETP.GE.AND P0, PT, R33, R242, PT ;  /* 0x000000f22100720c */ /* 0x000fe40003f06270 */
[----:B------:R-:W-:Y:S02]  /*c840*/  ISETP.GE.OR P1, PT, R13, R238, !P1 ;  /* 0x000000ee0d00720c */ /* 0x000fe40004f26670 */
[----:B------:R-:W-:Y:S02]  /*c850*/  FMNMX.FTZ R6, R201, R4, !PT ;  /* 0x00000004c9067209 */ /* 0x000fe40007810000 */
[----:B------:R-:W-:Y:S02]  /*c860*/  ISETP.GE.AND P6, PT, R17, R244, PT ;  /* 0x000000f41100720c */ /* 0x000fe40003fc6270 */
[----:B------:R-:W-:Y:S02]  /*c870*/  FMNMX.FTZ R31, R202, R31, !PT ;  /* 0x0000001fca1f7209 */ /* 0x000fe40007810000 */
[----:B------:R-:W-:Y:S02]  /*c880*/  FSEL R199, R199, -INF , !P2 ;  /* 0xff800000c7c77808 */ /* 0x000fe40005000000 */
[----:B------:R-:W-:Y:S02]  /*c890*/  IADD3 R13, R29, 0x31, RZ ;  /* 0x000000311d0d7810 */ /* 0x000fe40007ffe0ff */
[----:B------:R-:W-:Y:S02]  /*c8a0*/  ISETP.GE.OR P0, PT, R33, R238, !P0 ;  /* 0x000000ee2100720c */ /* 0x000fe40004706670 */
[----:B------:R-:W-:Y:S02]  /*c8b0*/  ISETP.GE.OR P6, PT, R17, R243, !P6 ;  /* 0x000000f31100720c */ /* 0x000fe400077c6670 */
[----:B------:R-:W-:Y:S02]  /*c8c0*/  FSEL R197, R197, -INF , !P1 ;  /* 0xff800000c5c57808 */ /* 0x000fe40004800000 */
[----:B------:R-:W-:Y:S02]  /*c8d0*/  FMNMX.FTZ R31, R200, R31, !PT ;  /* 0x0000001fc81f7209 */ /* 0x000fe40007810000 */
[----:B------:R-:W-:Y:S02]  /*c8e0*/  ISETP.GE.AND P2, PT, R17, R242, PT ;  /* 0x000000f21100720c */ /* 0x000fe40003f46270 */
[----:B------:R-:W-:Y:S02]  /*c8f0*/  FMNMX.FTZ R6, R199, R6, !PT ;  /* 0x00000006c7067209 */ /* 0x000fe40007810000 */
[----:B------:R-:W-:Y:S02]  /*c900*/  ISETP.GE.AND P1, PT, R13, R242, PT ;  /* 0x000000f20d00720c */ /* 0x000fe40003f26270 */
[----:B------:R-:W-:Y:S02]  /*c910*/  IADD3 R3, R29, 0x38, RZ ;  /* 0x000000381d037810 */ /* 0x000fe40007ffe0ff */
[----:B------:R-:W-:Y:S02]  /*c920*/  FSEL R188, R18, -INF , !P6 ;  /* 0xff80000012bc7808 */ /* 0x000fe40007000000 */
[----:B------:R-:W-:Y:S02]  /*c930*/  ISETP.GE.AND P6, PT, R13, R244, PT ;  /* 0x000000f40d00720c */ /* 0x000fe40003fc6270 */
[----:B------:R-:W-:Y:S02]  /*c940*/  ISETP.GE.OR P2, PT, R17, R238, !P2 ;  /* 0x000000ee1100720c */ /* 0x000fe40005746670 */
[----:B------:R-:W-:Y:S02]  /*c950*/  FSEL R195, R195, -INF , !P0 ;  /* 0xff800000c3c37808 */ /* 0x000fe40004000000 */
[----:B------:R-:W-:Y:S02]  /*c960*/  FMNMX.FTZ R31, R198, R31, !PT ;  /* 0x0000001fc61f7209 */ /* 0x000fe40007810000 */
[----:B------:R-:W-:Y:S02]  /*c970*/  FMNMX.FTZ R6, R197, R6, !PT ;  /* 0x00000006c5067209 */ /* 0x000fe40007810000 */
[----:B------:R-:W-:Y:S02]  /*c980*/  IADD3 R29, R29, 0x39, RZ ;  /* 0x000000391d1d7810 */ /* 0x000fe40007ffe0ff */
[C---:B------:R-:W-:Y:S02]  /*c990*/  ISETP.GE.OR P6, PT, R13.reuse, R243, !P6 ;  /* 0x000000f30d00720c */ /* 0x040fe400077c6670 */
[----:B------:R-:W-:Y:S02]  /*c9a0*/  ISETP.GE.OR P1, PT, R13, R238, !P1 ;  /* 0x000000ee0d00720c */ /* 0x000fe40004f26670 */
[----:B------:R-:W-:Y:S02]  /*c9b0*/  FSEL R177, R21, -INF , !P2 ;  /* 0xff80000015b17808 */ /* 0x000fe40005000000 */
[----:B------:R-:W-:Y:S02]  /*c9c0*/  ISETP.GE.AND P0, PT, R3, R242, PT ;  /* 0x000000f20300720c */ /* 0x000fe40003f06270 */
[----:B------:R-:W-:Y:S02]  /*c9d0*/  FMNMX.FTZ R6, R195, R6, !PT ;  /* 0x00000006c3067209 */ /* 0x000fe40007810000 */
[-C--:B------:R-:W-:Y:S02]  /*c9e0*/  ISETP.GE.AND P5, PT, R3, R244.reuse, PT ;  /* 0x000000f40300720c */ /* 0x080fe40003fa6270 */
[----:B------:R-:W-:Y:S02]  /*c9f0*/  FMNMX.FTZ R31, R196, R31, !PT ;  /* 0x0000001fc41f7209 */ /* 0x000fe40007810000 */
[----:B------:R-:W-:Y:S02]  /*ca00*/  FSEL R178, R26, -INF , !P6 ;  /* 0xff8000001ab27808 */ /* 0x000fe40007000000 */
[----:B------:R-:W-:Y:S02]  /*ca10*/  ISETP.GE.AND P6, PT, R29, R244, PT ;  /* 0x000000f41d00720c */ /* 0x000fe40003fc6270 */
[C---:B------:R-:W-:Y:S02]  /*ca20*/  ISETP.GE.OR P5, PT, R3.reuse, R243, !P5 ;  /* 0x000000f30300720c */ /* 0x040fe40006fa6670 */
[----:B------:R-:W-:Y:S02]  /*ca30*/  FMNMX.FTZ R31, R188, R31, !PT ;  /* 0x0000001fbc1f7209 */ /* 0x000fe40007810000 */
[----:B------:R-:W-:Y:S02]  /*ca40*/  ISETP.GE.OR P2, PT, R3, R238, !P0 ;  /* 0x000000ee0300720c */ /* 0x000fe40004746670 */
[----:B------:R-:W-:Y:S02]  /*ca50*/  ISETP.GE.AND P0, PT, R29, R242, PT ;  /* 0x000000f21d00720c */ /* 0x000fe40003f06270 */
[----:B------:R-:W-:Y:S02]  /*ca60*/  FSEL R175, R19, -INF , !P1 ;  /* 0xff80000013af7808 */ /* 0x000fe40004800000 */
[----:B------:R-:W-:Y:S02]  /*ca70*/  FMNMX.FTZ R8, R177, R6, !PT ;  /* 0x00000006b1087209 */ /* 0x000fe40007810000 */
[----:B------:R-:W-:Y:S02]  /*ca80*/  ISETP.GE.OR P6, PT, R29, R243, !P6 ;  /* 0x000000f31d00720c */ /* 0x000fe400077c6670 */
[----:B------:R-:W-:Y:S02]  /*ca90*/  FSEL R176, R27, -INF , !P5 ;  /* 0xff8000001bb07808 */ /* 0x000fe40006800000 */
[----:B------:R-:W-:Y:S02]  /*caa0*/  FMNMX.FTZ R31, R178, R31, !PT ;  /* 0x0000001fb21f7209 */ /* 0x000fe40007810000 */
[----:B------:R-:W-:Y:S02]  /*cab0*/  ISETP.GE.OR P0, PT, R29, R238, !P0 ;  /* 0x000000ee1d00720c */ /* 0x000fe40004706670 */
[----:B------:R-:W-:Y:S02]  /*cac0*/  FSEL R173, R23, -INF , !P2 ;  /* 0xff80000017ad7808 */ /* 0x000fe40005000000 */
[----:B------:R-:W-:Y:S02]  /*cad0*/  FMNMX.FTZ R8, R175, R8, !PT ;  /* 0x00000008af087209 */ /* 0x000fe40007810000 */
[----:B------:R-:W-:Y:S02]  /*cae0*/  FSEL R174, R25, -INF , !P6 ;  /* 0xff80000019ae7808 */ /* 0x000fe40007000000 */
[----:B------:R-:W-:Y:S02]  /*caf0*/  FMNMX.FTZ R31, R176, R31, !PT ;  /* 0x0000001fb01f7209 */ /* 0x000fe40007810000 */
[----:B------:R-:W-:Y:S02]  /*cb00*/  FSEL R165, R22, -INF , !P0 ;  /* 0xff80000016a57808 */ /* 0x000fe40004000000 */
[----:B------:R-:W-:Y:S01]  /*cb10*/  FMNMX.FTZ R8, R173, R8, !PT ;  /* 0x00000008ad087209 */ /* 0x000fe20007810000 */
[----:B------:R-:W-:Y:S01]  /*cb20*/  LDSM.16.MT88.4 R20, [R222+0x10000] ;  /* 0x01000000de14783b */ /* 0x000fe20000004200 */
[----:B------:R-:W-:Y:S02]  /*cb30*/  FMNMX.FTZ R4, R174, R31, !PT ;  /* 0x0000001fae047209 */ /* 0x000fe40007810000 */
[----:B------:R-:W-:Y:S05]  /*cb40*/  FMNMX.FTZ R6, R165, R8, !PT ;  /* 0x00000008a5067209 */ /* 0x000fea0007810000 */
[----:B------:R-:W-:Y:S08]  /*cb50*/  SHFL.BFLY PT, R3, R6, 0x2, 0x1f ;  /* 0x0c401f0006037f89 */ /* 0x000ff000000e0000 */
[----:B------:R-:W1:Y:S08]  /*cb60*/  SHFL.BFLY PT, R17, R4, 0x2, 0x1f ;  /* 0x0c401f0004117f89 */ /* 0x000e7000000e0000 */
[----:B------:R-:W-:Y:S01]  /*cb70*/  LDSM.16.MT88.4 R28, [R221+0x10000] ;  /* 0x01000000dd1c783b */ /* 0x000fe20000004200 */
[----:B-1----:R-:W-:Y:S02]  /*cb80*/  FMNMX.FTZ R17, R4, R17, !PT ;  /* 0x0000001104117209 */ /* 0x002fe40007810000 */
[----:B------:R-:W-:Y:S05]  /*cb90*/  FMNMX.FTZ R4, R6, R3, !PT ;  /* 0x0000000306047209 */ /* 0x000fea0007810000 */
[----:B------:R-:W1:Y:S08]  /*cba0*/  SHFL.BFLY PT, R164, R17, 0x1, 0x1f ;  /* 0x0c201f0011a47f89 */ /* 0x000e7000000e0000 */
        /* <DEDUP_REMOVED lines=9> */
[--C-:B------:R-:W-:Y:S01]  /*cc40*/  FFMA.FTZ R184, R12, c[0x0][0x23c], -R179.reuse ;  /* 0x00008f000cb87a23 */ /* 0x100fe200000108b3 */
[----:B------:R-:W-:Y:S01]  /*cc50*/  FSEL R172, R172, RZ, P0 ;  /* 0x000000ffacac7208 */ /* 0x000fe20000000000 */
[----:B------:R-:W1:Y:S01]  /*cc60*/  LDSM.16.MT88.4 R12, [R224+0x10000] ;  /* 0x01000000e00c783b */ /* 0x000e620000004200 */
[--C-:B------:R-:W-:Y:S01]  /*cc70*/  FFMA.FTZ R166, R252, c[0x0][0x23c], -R179.reuse ;  /* 0x00008f00fca67a23 */ /* 0x100fe200000108b3 */
[----:B------:R-:W-:Y:S01]  /*cc80*/  MUFU.EX2 R167, R167 ;  /* 0x000000a700a77308 */ /* 0x000fe20000000800 */
[--C-:B------:R-:W-:Y:S02]  /*cc90*/  FFMA.FTZ R185, R16, c[0x0][0x23c], -R179.reuse ;  /* 0x00008f0010b97a23 */ /* 0x100fe400000108b3 */
[--C-:B------:R-:W-:Y:S01]  /*cca0*/  FFMA.FTZ R183, R5, c[0x0][0x23c], -R172.reuse ;  /* 0x00008f0005b77a23 */ /* 0x100fe200000108ac */
[----:B------:R-:W-:Y:S01]  /*ccb0*/  FSEL R5, R164, RZ, P1 ;  /* 0x000000ffa4057208 */ /* 0x000fe20000800000 */
[--C-:B------:R-:W-:Y:S02]  /*ccc0*/  FFMA.FTZ R182, R11, c[0x0][0x23c], -R172.reuse ;  /* 0x00008f000bb67a23 */ /* 0x100fe400000108ac */
[----:B------:R-:W-:Y:S02]  /*ccd0*/  FFMA.FTZ R181, R9, c[0x0][0x23c], -R172 ;  /* 0x00008f0009b57a23 */ /* 0x000fe400000108ac */
[----:B------:R-:W-:Y:S01]  /*cce0*/  FADD.FTZ R4, -R5, R2 ;  /* 0x0000000205047221 */ /* 0x000fe20000010100 */
[----:B------:R-:W-:Y:S01]  /*ccf0*/  FSEL R5, R3, RZ, P0 ;  /* 0x000000ff03057208 */ /* 0x000fe20000000000 */
[----:B------:R-:W-:Y:S01]  /*cd00*/  FFMA.FTZ R180, R7, c[0x0][0x23c], -R172 ;  /* 0x00008f0007b47a23 */ /* 0x000fe200000108ac */
[----:B------:R-:W2:Y:S01]  /*cd10*/  MUFU.EX2 R166, R166 ;  /* 0x000000a600a67308 */ /* 0x000ea20000000800 */
[----:B------:R-:W-:Y:S01]  /*cd20*/  FMUL.FTZ R2, R4, c[0x0][0x23c] ;  /* 0x00008f0004027a20 */ /* 0x000fe20000410000 */
[----:B------:R-:W-:Y:S01]  /*cd30*/  ISETP.GT.AND P0, PT, R237, R232, PT ;  /* 0x000000e8ed00720c */ /* 0x000fe20003f04270 */
[----:B------:R-:W-:Y:S02]  /*cd40*/  FADD.FTZ R5, -R5, R0 ;  /* 0x0000000005057221 */ /* 0x000fe40000010100 */
        /* <DEDUP_REMOVED lines=435> */
.L_x_7490:
        /* <DEDUP_REMOVED lines=332> */
.L_x_7496:
[----:B--234-:R-:W-:Y:S05]  /*fd40*/  BSYNC B0 ;  /* 0x0000000000007941 */ /* 0x01cfea0003800000 */
.L_x_7495:
        /* <DEDUP_REMOVED lines=58> */
.L_x_7497:
        /* <DEDUP_REMOVED lines=9> */
.L_x_8821:


//--------------------- .text._ZN5flash24flash_fwd_splitkv_kernelI23Flash_fwd_kernel_traitsILi256ELi64ELi64ELi4ELb0ELb0EN7cutlass6half_tE19Flash_kernel_traitsILi256ELi64ELi64ELi4ES3_EELb0ELb1ELb1ELb0ELb0ELb0ELb1ELb0EEEvNS_16Flash_fwd_paramsE --------------------------
	.section	.text._ZN5flash24flash_fwd_splitkv_kernelI23Flash_fwd_kernel_traitsILi256ELi64ELi64ELi4ELb0ELb0EN7cutlass6half_tE19Flash_kernel_traitsILi256ELi64ELi64ELi4ES3_EELb0ELb1ELb1ELb0ELb0ELb0ELb1ELb0EEEvNS_16Flash_fwd_paramsE,"ax",@progbits
	.sectioninfo	@"SHI_REGISTERS=255"
	.align	128
        .global         _ZN5flash24flash_fwd_splitkv_kernelI23Flash_fwd_kernel_traitsILi256ELi64ELi64ELi4ELb0ELb0EN7cutlass6half_tE19Flash_kernel_traitsILi256ELi64ELi64ELi4ES3_EELb0ELb1ELb1ELb0ELb0ELb0ELb1ELb0EEEvNS_16Flash_fwd_paramsE
        .type           _ZN5flash24flash_fwd_splitkv_kernelI23Flash_fwd_kernel_traitsILi256ELi64ELi64ELi4ELb0ELb0EN7cutlass6half_tE19Flash_kernel_traitsILi256ELi64ELi64ELi4ES3_EELb0ELb1ELb1ELb0ELb0ELb0ELb1ELb0EEEvNS_16Flash_fwd_paramsE,@function
        .size           _ZN5flash24flash_fwd_splitkv_kernelI23Flash_fwd_kernel_traitsILi256ELi64ELi64ELi4ELb0ELb0EN7cutlass6half_tE19Flash_kernel_traitsILi256ELi64ELi64ELi4ES3_EELb0ELb1ELb1ELb0ELb0ELb0ELb1ELb0EEEvNS_16Flash_fwd_paramsE,(.L_x_8822 - _ZN5flash24flash_fwd_splitkv_kernelI23Flash_fwd_kernel_traitsILi256ELi64ELi64ELi4ELb0ELb0EN7cutlass6half_tE19Flash_kernel_traitsILi256ELi64ELi64ELi4ES3_EELb0ELb1ELb1ELb0ELb0ELb0ELb1ELb0EEEvNS_16Flash_fwd_paramsE)
        .other          _ZN5flash24flash_fwd_splitkv_kernelI23Flash_fwd_kernel_traitsILi256ELi64ELi64ELi4ELb0ELb0EN7cutlass6half_tE19Flash_kernel_traitsILi256ELi64ELi64ELi4ES3_EELb0ELb1ELb1ELb0ELb0ELb0ELb1ELb0EEEvNS_16Flash_fwd_paramsE,@"STO_CUDA_ENTRY STV_DEFAULT"
_ZN5flash24flash_fwd_splitkv_kernelI23Flash_fwd_kernel_traitsILi256ELi64ELi64ELi4ELb0ELb0EN7cutlass6half_tE19Flash_kernel_traitsILi256ELi64ELi64ELi4ES3_EELb0ELb1ELb1ELb0ELb0ELb0ELb1ELb0EEEvNS_16Flash_fwd_paramsE:
.text._ZN5flash24flash_fwd_splitkv_kernelI23Flash_fwd_kernel_traitsILi256ELi64ELi64ELi4ELb0ELb0EN7cutlass6half_tE19Flash_kernel_traitsILi256ELi64ELi64ELi4ES3_EELb0ELb1ELb1ELb0ELb0ELb0ELb1ELb0EEEvNS_16Flash_fwd_paramsE:
        /* <DEDUP_REMOVED lines=77> */
.L_x_7498:
[----:B------:R-:W-:Y:S02]  /*04d0*/  ULDC UR6, c[0x0][0x218] ;  /* 0x0000860000067ab9 */ /* 0x000fe40000000800 */
.L_x_7499:
        /* <DEDUP_REMOVED lines=120> */
.L_x_7502:
[----:B------:R-:W-:Y:S05]  /*0c60*/  BSYNC B0 ;  /* 0x0000000000007941 */ /* 0x000fea0003800000 */
.L_x_7501:
        /* <DEDUP_REMOVED lines=12> */
.L_x_7504:
[----:B------:R-:W-:Y:S05]  /*0d30*/  BSYNC B0 ;  /* 0x0000000000007941 */ /* 0x000fea0003800000 */
.L_x_7503:
        /* <DEDUP_REMOVED lines=12> */
.L_x_7506:
[----:B------:R-:W-:Y:S05]  /*0e00*/  BSYNC B0 ;  /* 0x0000000000007941 */ /* 0x000fea0003800000 */
.L_x_7505:
        /* <DEDUP_REMOVED lines=12> */
.L_x_7508:
[----:B------:R-:W-:Y:S05]  /*0ed0*/  BSYNC B0 ;  /* 0x0000000000007941 */ /* 0x000fea0003800000 */
.L_x_7507:
        /* <DEDUP_REMOVED lines=12> */
.L_x_7510:
[----:B------:R-:W-:Y:S05]  /*0fa0*/  BSYNC B0 ;  /* 0x0000000000007941 */ /* 0x000fea0003800000 */
.L_x_7509:
        /* <DEDUP_REMOVED lines=12> */
.L_x_7512:
[----:B------:R-:W-:Y:S05]  /*1070*/  BSYNC B0 ;  /* 0x0000000000007941 */ /* 0x000fea0003800000 */
.L_x_7511:
        /* <DEDUP_REMOVED lines=12> */
.L_x_7514:
[----:B------:R-:W-:Y:S05]  /*1140*/  BSYNC B0 ;  /* 0x0000000000007941 */ /* 0x000fea0003800000 */
.L_x_7513:
        /* <DEDUP_REMOVED lines=12> */
.L_x_7516:
[----:B------:R-:W-:Y:S05]  /*1210*/  BSYNC B0 ;  /* 0x0000000000007941 */ /* 0x000fea0003800000 */
.L_x_7515:
        /* <DEDUP_REMOVED lines=32> */
.L_x_7500:
        /* <DEDUP_REMOVED lines=47> */
[----:B------:R-:W-:Y:S02]  /*1710*/  ULDC UR11, c[0x0][0x2d0] ;  /* 0x0000b400000b7ab9 */ /* 0x000fe40000000800 */
        /* <DEDUP_REMOVED lines=70> */
.L_x_7517:
        /* <DEDUP_REMOVED lines=20> */
.L_x_7519:
[----:B------:R-:W-:Y:S01]  /*1cc0*/  IABS R3, c[0x0][0x1c8] ;  /* 0x0000720000037a13 */ /* 0x000fe20000000000 */
[----:B------:R-:W-:Y:S01]  /*1cd0*/  IMAD.U32 R0, RZ, RZ, UR16 ;  /* 0x00000010ff007e24 */ /* 0x000fe2000f8e00ff */
[----:B------:R-:W-:Y:S02]  /*1ce0*/  ULDC UR4, c[0x0][0x1c8] ;  /* 0x0000720000047ab9 */ /* 0x000fe40000000800 */
[----:B------:R-:W1:Y:S01]  /*1cf0*/  I2F.RP R6, R3 ;  /* 0x0000000300067306 */ /* 0x000e620000209400 */
[----:B------:R-:W-:Y:S01]  /*1d00*/  ULOP3.LUT UR4, UR16, UR4, URZ, 0x3c, !UPT ;  /* 0x0000000410047292 */ /* 0x000fe2000f8e3c3f */
[----:B------:R-:W-:Y:S01]  /*1d10*/  IABS R0, R0 ;  /* 0x0000000000007213 */ /* 0x000fe20000000000 */
[----:B------:R-:W-:Y:S02]  /*1d20*/  ULEA UR11, UR6, 0xffffffc0, 0x6 ;  /* 0xffffffc0060b7891 */ /* 0x000fe4000f8e303f */
[----:B------:R-:W-:Y:S02]  /*1d30*/  @UP0 UIADD3 UR24, UR23, UR24, URZ ;  /* 0x0000001817180290 */ /* 0x000fe4000fffe03f */
[----:B------:R-:W-:Y:S01]  /*1d40*/  ISETP.LE.AND P2, PT, RZ, UR4, PT ;  /* 0x00000004ff007c0c */ /* 0x000fe2000bf43270 */
[----:B------:R-:W-:-:S02]  /*1d50*/  USHF.R.S32.HI UR10, URZ, 0x1f, UR11 ;  /* 0x0000001f3f0a7899 */ /* 0x000fc4000801140b */
[----:B------:R-:W-:Y:S02]  /*1d60*/  ULDC.64 UR4, c[0x0][0x198] ;  /* 0x0000660000047ab9 */ /* 0x000fe40000000a00 */
[----:B------:R-:W-:Y:S02]  /*1d70*/  UIMAD UR25, UR10, UR4, URZ ;  /* 0x000000040a1972a4 */ /* 0x000fe4000f8e023f */
[----:B------:R-:W-:Y:S01]  /*1d80*/  UIMAD.WIDE.U32 UR26, UR11, UR4, UR26 ;  /* 0x000000040b1a72a5 */ /* 0x000fe2000f8e001a */
[----:B-1----:R-:W1:Y:S01]  /*1d90*/  MUFU.RCP R4, R6 ;  /* 0x0000000600047308 */ /* 0x002e620000001000 */
[----:B------:R-:W-:-:S04]  /*1da0*/  UIMAD UR4, UR11, UR5, UR25 ;  /* 0x000000050b0472a4 */ /* 0x000fc8000f8e0219 */
        /* <DEDUP_REMOVED lines=44> */
.L_x_7518:
[----:B------:R-:W-:Y:S01]  /*2070*/  SHF.R.S32.HI R89, RZ, 0x1f, R8 ;  /* 0x0000001fff597819 */ /* 0x000fe20000011408 */
[----:B------:R-:W-:Y:S01]  /*2080*/  UISETP.NE.AND UP0, UPT, UR17, -0x1, UPT ;  /* 0xffffffff1100788c */ /* 0x000fe2000bf05270 */
[----:B------:R-:W1:Y:S01]  /*2090*/  S2R R19, SR_CTAID.X ;  /* 0x0000000000137919 */ /* 0x000e620000002500 */
[----:B------:R-:W-:Y:S01]  /*20a0*/  ULDC.64 UR4, c[0x0][0x190] ;  /* 0x0000640000047ab9 */ /* 0x000fe20000000a00 */
[-C--:B------:R-:W-:Y:S01]  /*20b0*/  LEA.HI R3, R89, R8.reuse, RZ, 0x4 ;  /* 0x0000000859037211 */ /* 0x080fe200078f20ff */
[----:B------:R-:W-:Y:S01]  /*20c0*/  IMAD R7, R7, c[0x0][0x1b8], RZ ;  /* 0x00006e0007077a24 */ /* 0x000fe200078e02ff */
[----:B------:R-:W-:Y:S01]  /*20d0*/  LEA.HI R9, R89, R8, RZ, 0x3 ;  /* 0x0000000859097211 */ /* 0x000fe200078f18ff */
[----:B------:R-:W-:Y:S01]  /*20e0*/  USHF.R.S32.HI UR27, URZ, 0x1f, UR16 ;  /* 0x0000001f3f1b7899 */ /* 0x000fe20008011410 */
[----:B------:R-:W-:Y:S01]  /*20f0*/  SHF.R.S32.HI R0, RZ, 0x4, R3 ;  /* 0x00000004ff007819 */ /* 0x000fe20000011403 */
[----:B------:R-:W-:Y:S01]  /*2100*/  IMAD R6, R12, c[0x0][0x1bc], R7 ;  /* 0x00006f000c067a24 */ /* 0x000fe200078e0207 */
        /* <DEDUP_REMOVED lines=27> */
[----:B------:R-:W-:Y:S01]  /*22c0*/  LOP3.LUT R11, R3, 0xfffffff8, RZ, 0xc0, !PT ;  /* 0xfffffff8030b7812 */ /* 0x000fe200078ec0ff */
[----:B------:R-:W-:Y:S01]  /*22d0*/  UIADD3 UR17, -UR12, UR14, URZ ;  /* 0x0000000e0c117290 */ /* 0x000fe2000fffe13f */
[C---:B------:R-:W-:Y:S01]  /*22e0*/  IADD3 R10, P0, R233.reuse, UR26, RZ ;  /* 0x0000001ae90a7c10 */ /* 0x040fe2000ff1e0ff */
[----:B------:R-:W-:Y:S01]  /*22f0*/  ULDC.64 UR4, c[0x0][0x1a8] ;  /* 0x00006a0000047ab9 */ /* 0x000fe20000000a00 */
[C---:B------:R-:W-:Y:S01]  /*2300*/  IADD3 R20, P1, R233.reuse, R20, RZ ;  /* 0x00000014e9147210 */ /* 0x040fe20007f3e0ff */
[----:B------:R-:W-:Y:S01]  /*2310*/  IMAD.IADD R0, R0, 0x1, -R11 ;  /* 0x0000000100007824 */ /* 0x000fe200078e0a0b */
[C---:B------:R-:W-:Y:S01]  /*2320*/  IADD3.X R11, R4.reuse, UR24, RZ, P0, !PT ;  /* 0x00000018040b7c10 */ /* 0x040fe200087fe4ff */
[----:B------:R-:W-:Y:S01]  /*2330*/  UIMAD UR4, UR27, UR4, URZ ;  /* 0x000000041b0472a4 */ /* 0x000fe2000f8e023f */
[----:B------:R-:W-:Y:S01]  /*2340*/  IADD3 R14, P0, R233, UR28, RZ ;  /* 0x0000001ce90e7c10 */ /* 0x000fe2000ff1e0ff */
[----:B------:R-:W-:Y:S01]  /*2350*/  IMAD.X R21, R4, 0x1, R5, P1 ;  /* 0x0000000104157824 */ /* 0x000fe200008e0605 */
[----:B------:R-:W-:Y:S01]  /*2360*/  LOP3.LUT R9, R232, 0x38, R233, 0xf8, !PT ;  /* 0x00000038e8097812 */ /* 0x000fe200078ef8e9 */
[----:B------:R-:W-:Y:S01]  /*2370*/  IMAD.SHL.U32 R5, R229, 0x8, RZ ;  /* 0x00000008e5057824 */ /* 0x000fe200078e00ff */
[C---:B------:R-:W-:Y:S01]  /*2380*/  R2P PR, R0.reuse, 0x6 ;  /* 0x0000000600007804 */ /* 0x040fe20000000000 */
[----:B------:R-:W-:Y:S01]  /*2390*/  IMAD.SHL.U32 R0, R0, 0x40, RZ ;  /* 0x0000004000007824 */ /* 0x000fe200078e00ff */
[----:B------:R-:W-:Y:S01]  /*23a0*/  IADD3.X R15, R4, UR22, RZ, P0, !PT ;  /* 0x00000016040f7c10 */ /* 0x000fe200087fe4ff */
[C---:B------:R-:W-:Y:S01]  /*23b0*/  IMAD.WIDE.U32 R166, R16.reuse, c[0x0][0x198], R20 ;  /* 0x0000660010a67a25 */ /* 0x040fe200078e0014 */
[----:B------:R-:W-:Y:S01]  /*23c0*/  SHF.R.U32.HI R232, RZ, 0x3, R232 ;  /* 0x00000003ffe87819 */ /* 0x000fe200000116e8 */
[----:B------:R-:W-:Y:S01]  /*23d0*/  UIMAD UR4, UR16, UR5, UR4 ;  /* 0x00000005100472a4 */ /* 0x000fe2000f8e0204 */
[----:B------:R-:W-:Y:S01]  /*23e0*/  IADD3 R168, P0, R16, UR11, RZ ;  /* 0x0000000b10a87c10 */ /* 0x000fe2000ff1e0ff */
[----:B------:R-:W-:Y:S01]  /*23f0*/  IMAD.IADD R165, R167, 0x1, R165 ;  /* 0x00000001a7a57824 */ /* 0x000fe200078e02a5 */
[----:B------:R-:W-:Y:S01]  /*2400*/  LOP3.LUT R0, R0, 0x1c0, RZ, 0xc0, !PT ;  /* 0x000001c000007812 */ /* 0x000fe200078ec0ff */
[----:B------:R-:W-:Y:S01]  /*2410*/  IMAD.WIDE.U32 R12, R12, c[0x0][0x1b8], R10 ;  /* 0x00006e000c0c7a25 */ /* 0x000fe200078e000a */
[----:B------:R-:W-:-:S02]  /*2420*/  LOP3.LUT R232, R9, R232, RZ, 0x3c, !PT ;  /* 0x000000e809e87212 */ /* 0x000fc400078e3cff */
[----:B------:R-:W-:Y:S01]  /*2430*/  IADD3.X R167, R17, UR10, RZ, P0, !PT ;  /* 0x0000000a11a77c10 */ /* 0x000fe200087fe4ff */
[----:B------:R-:W-:Y:S01]  /*2440*/  IMAD.U32 R10, RZ, RZ, UR16 ;  /* 0x00000010ff0a7e24 */ /* 0x000fe2000f8e00ff */
[-C--:B------:R-:W-:Y:S01]  /*2450*/  LEA.HI R9, R89, R8.reuse, RZ, 0x6 ;  /* 0x0000000859097211 */ /* 0x080fe200078f30ff */
[----:B------:R-:W-:Y:S01]  /*2460*/  IMAD.IADD R7, R13, 0x1, R6 ;  /* 0x000000010d077824 */ /* 0x000fe200078e0206 */
[----:B------:R-:W-:Y:S01]  /*2470*/  LOP3.LUT R5, R0, 0x8, R5, 0xf8, !PT ;  /* 0x0000000800057812 */ /* 0x000fe200078ef805 */
[----:B------:R-:W-:Y:S01]  /*2480*/  IMAD R167, R167, c[0x0][0x1a0], RZ ;  /* 0x00006800a7a77a24 */ /* 0x000fe200078e02ff */
[----:B------:R-:W-:Y:S01]  /*2490*/  ISETP.GE.AND P0, PT, R16, UR17, PT ;  /* 0x0000001110007c0c */ /* 0x000fe2000bf06270 */
[----:B------:R-:W-:Y:S01]  /*24a0*/  IMAD.SHL.U32 R3, R3, 0x40, RZ ;  /* 0x0000004003037824 */ /* 0x000fe200078e00ff */
[----:B------:R-:W-:Y:S01]  /*24b0*/  SHF.R.U32.HI R0, RZ, 0x3, R0 ;  /* 0x00000003ff007819 */ /* 0x000fe20000011600 */
[----:B------:R-:W-:Y:S01]  /*24c0*/  IMAD.SHL.U32 R9, R9, 0x8, RZ ;  /* 0x0000000809097824 */ /* 0x000fe200078e00ff */
[----:B------:R-:W-:Y:S01]  /*24d0*/  LEA.HI R89, R89, R8, RZ, 0x5 ;  /* 0x0000000859597211 */ /* 0x000fe200078f28ff */
[----:B------:R-:W-:Y:S01]  /*24e0*/  IMAD.MOV.U32 R6, RZ, RZ, R12 ;  /* 0x000000ffff067224 */ /* 0x000fe200078e000c */
[----:B------:R-:W-:Y:S01]  /*24f0*/  LOP3.LUT R0, R5, R0, RZ, 0x3c, !PT ;  /* 0x0000000005007212 */ /* 0x000fe200078e3cff */
        /* <DEDUP_REMOVED lines=11> */
[----:B------:R-:W-:Y:S01]  /*25b0*/  IADD3 R171, R233, 0x80, RZ ;  /* 0x00000080e9ab7810 */ /* 0x000fe20007ffe0ff */
[----:B-1----:R-:W-:Y:S01]  /*25c0*/  IMAD.WIDE R18, R19, 0x40, R16 ;  /* 0x0000004013127825 */ /* 0x002fe200078e0210 */
[----:B------:R-:W-:-:S02]  /*25d0*/  IADD3 R170, R233, 0xc0, RZ ;  /* 0x000000c0e9aa7810 */ /* 0x000fc40007ffe0ff */
[----:B------:R-:W-:Y:S01]  /*25e0*/  SEL R7, R7, 0xfffffff0, !P1 ;  /* 0xfffffff007077807 */ /* 0x000fe20004800000 */
[----:B------:R-:W-:Y:S01]  /*25f0*/  IMAD.IADD R3, R8, 0x1, -R3 ;  /* 0x0000000108037824 */ /* 0x000fe200078e0a03 */
        /* <DEDUP_REMOVED lines=42> */
.L_x_7521:
[----:B------:R-:W-:Y:S05]  /*28a0*/  BSYNC B0 ;  /* 0x0000000000007941 */ /* 0x000fea0003800000 */
.L_x_7520:
        /* <DEDUP_REMOVED lines=45> */
.L_x_7523:
[----:B------:R-:W-:Y:S05]  /*2b80*/  BSYNC B0 ;  /* 0x0000000000007941 */ /* 0x000fea0003800000 */
.L_x_7522:
        /* <DEDUP_REMOVED lines=45> */
.L_x_7525:
[----:B------:R-:W-:Y:S05]  /*2e60*/  BSYNC B0 ;  /* 0x0000000000007941 */ /* 0x000fea0003800000 */
.L_x_7524:
        /* <DEDUP_REMOVED lines=44> */
.L_x_7527:
[----:B------:R-:W-:Y:S05]  /*3130*/  BSYNC B0 ;  /* 0x0000000000007941 */ /* 0x000fea0003800000 */
.L_x_7526:
        /* <DEDUP_REMOVED lines=39> */
.L_x_7529:
[----:B------:R-:W-:Y:S05]  /*33b0*/  BSYNC B0 ;  /* 0x0000000000007941 */ /* 0x000fea0003800000 */
.L_x_7528:
        /* <DEDUP_REMOVED lines=41> */
.L_x_7531:
[----:B------:R-:W-:Y:S05]  /*3650*/  BSYNC B0 ;  /* 0x0000000000007941 */ /* 0x000fea0003800000 */
.L_x_7530:
        /* <DEDUP_REMOVED lines=40> */
.L_x_7533:
[----:B------:R-:W-:Y:S05]  /*38e0*/  BSYNC B0 ;  /* 0x0000000000007941 */ /* 0x000fea0003800000 */
.L_x_7532:
        /* <DEDUP_REMOVED lines=15> */
[C---:B---3--:R-:W-:Y:S02]  /*39e0*/  @!P5 LEA R18, P4, R20.reuse, c[0x0][0x168], 0x1 ;  /* 0x00005a001412da11 */ /* 0x048fe400078808ff */
        /* <DEDUP_REMOVED lines=25> */
.L_x_7535:
[----:B------:R-:W-:Y:S05]  /*3b80*/  BSYNC B0 ;  /* 0x0000000000007941 */ /* 0x000fea0003800000 */
.L_x_7534:
[----:B------:R-:W-:Y:S01]  /*3b90*/  USHF.R.S32.HI UR11, URZ, 0x1f, UR15 ;  /* 0x0000001f3f0b7899 */ /* 0x000fe2000801140f */
[----:B------:R-:W0:Y:S01]  /*3ba0*/  LDGDEPBAR ;  /* 0x00000000000079af */ /* 0x000e220000000000 */
[----:B------:R-:W-:-:S02]  /*3bb0*/  ULDC.64 UR4, c[0x0][0x320] ;  /* 0x0000c80000047ab9 */ /* 0x000fc40000000a00 */
[----:B------:R-:W-:Y:S02]  /*3bc0*/  UIMAD UR11, UR11, UR4, URZ ;  /* 0x000000040b0b72a4 */ /* 0x000fe4000f8e023f */
[----:B------:R-:W-:Y:S02]  /*3bd0*/  UMOV UR26, UR16 ;  /* 0x00000010001a7c82 */ /* 0x000fe40008000000 */
[----:B------:R-:W-:Y:S02]  /*3be0*/  UIMAD.WIDE.U32 UR26, UR15, UR4, UR26 ;  /* 0x000000040f1a72a5 */ /* 0x000fe4000f8e001a */
[----:B------:R-:W-:-:S03]  /*3bf0*/  UIMAD UR11, UR15, UR5, UR11 ;  /* 0x000000050f0b72a4 */ /* 0x000fc6000f8e020b */
[----:B------:R-:W-:Y:S02]  /*3c00*/  ULDC.64 UR4, c[0x0][0x318] ;  /* 0x0000c60000047ab9 */ /* 0x000fe40000000a00 */
[----:B------:R-:W-:Y:S02]  /*3c10*/  ULEA UR4, UP0, UR26, UR4, 0x2 ;  /* 0x000000041a047291 */ /* 0x000fe4000f80103f */
[----:B------:R-:W-:-:S04]  /*3c20*/  UIADD3 UR11, UR27, UR11, URZ ;  /* 0x0000000b1b0b7290 */ /* 0x000fc8000fffe03f */
[----:B------:R-:W-:Y:S01]  /*3c30*/  ULEA.HI.X UR5, UR26, UR5, UR11, 0x2, UP0 ;  /* 0x000000051a057291 */ /* 0x000fe200080f140b */
[----:B-123--:R-:W-:Y:S01]  /*3c40*/  IMAD.U32 R10, RZ, RZ, UR4 ;  /* 0x00000004ff0a7e24 */ /* 0x00efe2000f8e00ff */
[----:B------:R-:W-:-:S04]  /*3c50*/  DEPBAR.LE SB0, 0x0 ;  /* 0x000080000000791a */ /* 0x000fc80000000000 */
[----:B------:R-:W-:-:S05]  /*3c60*/  IMAD.U32 R11, RZ, RZ, UR5 ;  /* 0x00000005ff0b7e24 */ /* 0x000fca000f8e00ff */
[----:B------:R-:W2:Y:S04]  /*3c70*/  LDG.E R9, [R10.64] ;  /* 0x000000140a097981 */ /* 0x000ea8000c1e1900 */
[----:B------:R-:W-:Y:S01]  /*3c80*/  BAR.SYNC.DEFER_BLOCKING 0x0 ;  /* 0x0000000000007b1d */ /* 0x000fe20000010000 */
[----:B------:R-:W-:Y:S01]  /*3c90*/  ISETP.GE.AND P1, PT, R16, UR28, PT ;  /* 0x0000001c10007c0c */ /* 0x000fe2000bf26270 */
[----:B------:R-:W-:Y:S01]  /*3ca0*/  IMAD.SHL.U32 R231, R8, 0x2, RZ ;  /* 0x0000000208e77824 */ /* 0x000fe200078e00ff */
[----:B------:R-:W-:-:S03]  /*3cb0*/  LEA R248, P0, R168, c[0x0][0x170], 0x1 ;  /* 0x00005c00a8f87a11 */ /* 0x000fc600078008ff */
[----:B------:R-:W2:Y:S01]  /*3cc0*/  MUFU.RCP R6, c[0x0][0x238] ;  /* 0x00008e0000067b08 */ /* 0x000ea20000001000 */
[----:B------:R-:W-:Y:S01]  /*3cd0*/  BSSY B0, `(.L_x_7536) ;  /* 0x0000028000007945 */ /* 0x000fe20003800000 */
[----:B------:R-:W-:Y:S02]  /*3ce0*/  LOP3.LUT R231, R231, 0x6, RZ, 0xc0, !PT ;  /* 0x00000006e7e77812 */ /* 0x000fe400078ec0ff */
[----:B------:R-:W-:-:S04]  /*3cf0*/  LEA.HI.X R249, R168, c[0x0][0x174], R167, 0x1, P0 ;  /* 0x00005d00a8f97a11 */ /* 0x000fc800000f0ca7 */
[----:B------:R1:W-:Y:S04]  /*3d00*/  @P1 STS.128 [R232+0x10000], RZ ;  /* 0x010000ffe8001388 */ /* 0x0003e80000000c00 */
[----:B------:R1:W-:Y:S04]  /*3d10*/  @P1 STS.128 [R232+0x12000], RZ ;  /* 0x012000ffe8001388 */ /* 0x0003e80000000c00 */
[----:B------:R1:W-:Y:S04]  /*3d20*/  @P1 STS.128 [R232+0x14000], RZ ;  /* 0x014000ffe8001388 */ /* 0x0003e80000000c00 */
[----:B------:R1:W-:Y:S01]  /*3d30*/  @P1 STS.128 [R232+0x16000], RZ ;  /* 0x016000ffe8001388 */ /* 0x0003e20000000c00 */
[----:B--2---:R-:W-:Y:S01]  /*3d40*/  FMUL.FTZ R9, R9, R6 ;  /* 0x0000000609097220 */ /* 0x004fe20000410000 */
[----:B------:R-:W-:-:S03]  /*3d50*/  SHF.R.S32.HI R6, RZ, 0x1f, R3 ;  /* 0x0000001fff067819 */ /* 0x000fc60000011403 */
[----:B------:R1:W2:Y:S01]  /*3d60*/  R2UR UR16, R9 ;  /* 0x00000000091073c2 */ /* 0x0002a200000e0000 */
[----:B------:R-:W-:-:S04]  /*3d70*/  LEA.HI R3, R6, R3, RZ, 0x2 ;  /* 0x0000000306037211 */ /* 0x000fc800078f10ff */
[----:B------:R-:W-:Y:S01]  /*3d80*/  SHF.R.S32.HI R3, RZ, 0x2, R3 ;  /* 0x00000002ff037819 */ /* 0x000fe20000011403 */
[----:B------:R-:W-:Y:S05]  /*3d90*/  @P1 BRA `(.L_x_7537) ;  /* 0x000001b000001947 */ /* 0x000fea0003800000 */
[----:B------:R-:W-:Y:S02]  /*3da0*/  ISETP.GE.AND P2, PT, R172, c[0x0][0x220], PT ;  /* 0x00008800ac007a0c */ /* 0x000fe40003f46270 */
[----:B------:R-:W-:Y:S02]  /*3db0*/  ISETP.GE.AND P3, PT, R233, c[0x0][0x220], PT ;  /* 0x00008800e9007a0c */ /* 0x000fe40003f66270 */
[----:B------:R-:W-:Y:S02]  /*3dc0*/  ISETP.GE.AND P1, PT, R171, c[0x0][0x220], PT ;  /* 0x00008800ab007a0c */ /* 0x000fe40003f26270 */
[----:B------:R-:W-:-:S07]  /*3dd0*/  ISETP.GE.AND P0, PT, R170, c[0x0][0x220], PT ;  /* 0x00008800aa007a0c */ /* 0x000fce0003f06270 */
[----:B------:R-:W-:Y:S02]  /*3de0*/  @!P2 IMAD.MOV.U32 R8, RZ, RZ, R248 ;  /* 0x000000ffff08a224 */ /* 0x000fe400078e00f8 */
[----:B-1----:R-:W-:Y:S01]  /*3df0*/  @!P2 IMAD.MOV.U32 R9, RZ, RZ, R249 ;  /* 0x000000ffff09a224 */ /* 0x002fe200078e00f9 */
        /* <DEDUP_REMOVED lines=21> */
.L_x_7537:
[----:B------:R-:W-:Y:S05]  /*3f50*/  BSYNC B0 ;  /* 0x0000000000007941 */ /* 0x000fea0003800000 */
.L_x_7536:
        /* <DEDUP_REMOVED lines=17> */
[----:B-1----:R-:W-:Y:S02]  /*4070*/  IMAD.U32 R9, RZ, RZ, UR27 ;  /* 0x0000001bff097e24 */ /* 0x002fe4000f8e00ff */
        /* <DEDUP_REMOVED lines=35> */
.L_x_7539:
[----:B------:R-:W-:Y:S05]  /*42b0*/  BSYNC B0 ;  /* 0x0000000000007941 */ /* 0x000fea0003800000 */
.L_x_7538:
        /* <DEDUP_REMOVED lines=10> */
[----:B-1----:R-:W-:Y:S01]  /*4360*/  IMAD.MOV.U32 R9, RZ, RZ, 0x5 ;  /* 0x00000005ff097424 */ /* 0x002fe200078e00ff */
[----:B------:R-:W-:Y:S01]  /*4370*/  ISETP.GE.AND P2, PT, R171, c[0x0][0x220], PT ;  /* 0x00008800ab007a0c */ /* 0x000fe20003f46270 */
[----:B------:R-:W-:Y:S01]  /*4380*/  IMAD.SHL.U32 R6, R4, 0x20, RZ ;  /* 0x0000002004067824 */ /* 0x000fe200078e00ff */
[----:B------:R-:W-:-:S02]  /*4390*/  ISETP.GE.AND P0, PT, R170, c[0x0][0x220], PT ;  /* 0x00008800aa007a0c */ /* 0x000fc40003f06270 */
[----:B------:R-:W-:-:S05]  /*43a0*/  SHF.L.U64.HI R9, R4, R9, c[0x0][0x1a4] ;  /* 0x0000690004097619 */ /* 0x000fca0000010209 */
        /* <DEDUP_REMOVED lines=29> */
.L_x_7541:
[----:B------:R-:W-:Y:S05]  /*4580*/  BSYNC B0 ;  /* 0x0000000000007941 */ /* 0x000fea0003800000 */
.L_x_7540:
        /* <DEDUP_REMOVED lines=13> */
[----:B-1----:R-:W-:Y:S01]  /*4660*/  @!P3 IMAD.MOV.U32 R9, RZ, RZ, c[0x0][0x1a4] ;  /* 0x00006900ff09b624 */ /* 0x002fe200078e00ff */
[----:B------:R-:W-:Y:S01]  /*4670*/  @!P2 MOV R8, c[0x0][0x1a4] ;  /* 0x000069000008aa02 */ /* 0x000fe20000000f00 */
[----:B------:R-:W-:Y:S01]  /*4680*/  @!P3 IMAD.MOV.U32 R13, RZ, RZ, R249 ;  /* 0x000000ffff0db224 */ /* 0x000fe200078e00f9 */
[----:B------:R-:W-:Y:S01]  /*4690*/  @!P2 MOV R10, R248 ;  /* 0x000000f8000aa202 */ /* 0x000fe20000000f00 */
        /* <DEDUP_REMOVED lines=36> */
.L_x_7543:
[----:B------:R-:W-:Y:S05]  /*48e0*/  BSYNC B0 ;  /* 0x0000000000007941 */ /* 0x000fea0003800000 */
.L_x_7542:
[C---:B------:R-:W-:Y:S01]  /*48f0*/  IMAD.SHL.U32 R4, R2.reuse, 0x40, RZ ;  /* 0x0000004002047824 */ /* 0x040fe200078e00ff */
[----:B------:R-:W-:Y:S01]  /*4900*/  R2P PR, R2, 0x6 ;  /* 0x0000000602007804 */ /* 0x000fe20000000000 */
[----:B------:R-:W-:Y:S01]  /*4910*/  IMAD.SHL.U32 R16, R16, 0x8, RZ ;  /* 0x0000000810107824 */ /* 0x000fe200078e00ff */
[----:B------:R-:W0:Y:S01]  /*4920*/  LDGDEPBAR ;  /* 0x00000000000079af */ /* 0x000e220000000000 */
[----:B------:R-:W-:Y:S01]  /*4930*/  IMAD R230, R89, 0x400, R0 ;  /* 0x0000040059e67824 */ /* 0x000fe200078e0200 */
[----:B-1----:R-:W-:Y:S01]  /*4940*/  LOP3.LUT R9, R4, 0x1c0, RZ, 0xc0, !PT ;  /* 0x000001c004097812 */ /* 0x002fe200078ec0ff */
        /* <DEDUP_REMOVED lines=10> */
[----:B------:R-:W-:Y:S01]  /*49f0*/  LDSM.16.M88.4 R60, [R228] ;  /* 0x00000000e43c783b */ /* 0x000fe20000000200 */
[----:B------:R-:W-:Y:S01]  /*4a00*/  ULDC UR4, c[0x0][0x2e8] ;  /* 0x0000ba0000047ab9 */ /* 0x000fe20000000800 */
[----:B------:R-:W-:Y:S01]  /*4a10*/  PLOP3.LUT P6, PT, PT, PT, UP0, 0x80, 0x0 ;  /* 0x000000000000781c */ /* 0x000fe20003fcf008 */
[----:B------:R-:W-:Y:S01]  /*4a20*/  IMAD R229, R229, 0x200, R4 ;  /* 0x00000200e5e57824 */ /* 0x000fe200078e0204 */
[----:B------:R-:W-:Y:S01]  /*4a30*/  LDSM.16.M88.4 R76, [R226] ;  /* 0x00000000e24c783b */ /* 0x000fe20000000200 */
[----:B------:R-:W-:-:S02]  /*4a40*/  UIADD3 UR4, UR5, UR4, URZ ;  /* 0x0000000405047290 */ /* 0x000fc4000fffe03f */
[----:B------:R-:W-:Y:S01]  /*4a50*/  IMAD.SHL.U32 R229, R229, 0x2, RZ ;  /* 0x00000002e5e57824 */ /* 0x000fe200078e00ff */
[----:B------:R-:W-:Y:S01]  /*4a60*/  LDSM.16.M88.4 R68, [R225] ;  /* 0x00000000e144783b */ /* 0x000fe20000000200 */
[----:B------:R-:W-:-:S03]  /*4a70*/  UIADD3 UR14, UR13, -UR14, URZ ;  /* 0x8000000e0d0e7290 */ /* 0x000fc6000fffe03f */
[----:B------:R-:W1:Y:S01]  /*4a80*/  LDSM.16.M88.4 R48, [R229+0x8000] ;  /* 0x00800000e530783b */ /* 0x000e620000000200 */
[C---:B------:R-:W-:Y:S02]  /*4a90*/  IADD3 R2, R229.reuse, 0x8000, RZ ;  /* 0x00008000e5027810 */ /* 0x040fe40007ffe0ff */
        /* <DEDUP_REMOVED lines=14> */
[----:B------:R-:W2:Y:S01]  /*4b80*/  LDSM.16.M88.4 R12, [R227+0x800] ;  /* 0x00080000e30c783b */ /* 0x000ea20000000200 */
[----:B------:R-:W-:Y:S02]  /*4b90*/  LEA R2, R89, UR12, 0x4 ;  /* 0x0000000c59027c11 */ /* 0x000fe4000f8e20ff */
[C---:B------:R-:W-:Y:S01]  /*4ba0*/  IADD3 R214, R227.reuse, 0x2800, RZ ;  /* 0x00002800e3d67810 */ /* 0x040fe20007ffe0ff */
[----:B------:R-:W2:Y:S01]  /*4bb0*/  LDSM.16.M88.4 R8, [R227+0x1000] ;  /* 0x00100000e308783b */ /* 0x000ea20000000200 */
[----:B------:R-:W-:Y:S01]  /*4bc0*/  IADD3 R213, R227, 0x3000, RZ ;  /* 0x00003000e3d57810 */ /* 0x000fe20007ffe0ff */
[----:B------:R-:W-:Y:S01]  /*4bd0*/  IMAD.IADD R3, R3, 0x1, R2 ;  /* 0x0000000103037824 */ /* 0x000fe200078e0202 */
[C---:B------:R-:W-:Y:S01]  /*4be0*/  IADD3 R212, R227.reuse, 0x3800, RZ ;  /* 0x00003800e3d47810 */ /* 0x040fe20007ffe0ff */
[----:B------:R-:W2:Y:S01]  /*4bf0*/  LDSM.16.M88.4 R64, [R227+0x1800] ;  /* 0x00180000e340783b */ /* 0x000ea20000000200 */
[----:B------:R-:W-:-:S02]  /*4c00*/  IADD3 R211, R227, 0x4000, RZ ;  /* 0x00004000e3d37810 */ /* 0x000fc40007ffe0ff */
[C---:B------:R-:W-:Y:S01]  /*4c10*/  IADD3 R236, R3.reuse, 0x8, RZ ;  /* 0x0000000803ec7810 */ /* 0x040fe20007ffe0ff */
[----:B------:R-:W2:Y:S01]  /*4c20*/  LDSM.16.M88.4 R56, [R223+0x8000] ;  /* 0x00800000df38783b */ /* 0x000ea20000000200 */
[C---:B------:R-:W-:Y:S02]  /*4c30*/  IADD3 R239, R3.reuse, UR14, RZ ;  /* 0x0000000e03ef7c10 */ /* 0x040fe4000fffe0ff */
[C---:B------:R-:W-:Y:S01]  /*4c40*/  IADD3 R234, R236.reuse, UR4, RZ ;  /* 0x00000004ecea7c10 */ /* 0x040fe2000fffe0ff */
[----:B------:R-:W2:Y:S01]  /*4c50*/  LDSM.16.M88.4 R24, [R223+0x8800] ;  /* 0x00880000df18783b */ /* 0x000ea20000000200 */
[----:B------:R-:W-:Y:S02]  /*4c60*/  IADD3 R236, R236, UR14, RZ ;  /* 0x0000000eecec7c10 */ /* 0x000fe4000fffe0ff */
[----:B------:R-:W-:Y:S01]  /*4c70*/  IADD3 R237, R3, UR4, RZ ;  /* 0x0000000403ed7c10 */ /* 0x000fe2000fffe0ff */
[----:B-1----:R-:W-:Y:S01]  /*4c80*/  HMMA.16816.F32 R52, R80, R48, RZ ;  /* 0x000000305034723c */ /* 0x002fe200000018ff */
[----:B------:R-:W-:Y:S01]  /*4c90*/  LDSM.16.M88.4 R84, [R223+0x9800] ;  /* 0x00980000df54783b */ /* 0x000fe20000000200 */
[----:B------:R-:W-:-:S02]  /*4ca0*/  IADD3 R238, R239, -c[0x0][0x2e4], RZ ;  /* 0x8000b900efee7a10 */ /* 0x000fc40007ffe0ff */
[----:B------:R-:W-:Y:S01]  /*4cb0*/  IADD3 R235, R236, -c[0x0][0x2e4], RZ ;  /* 0x8000b900eceb7a10 */ /* 0x000fe20007ffe0ff */
[----:B------:R-:W-:Y:S01]  /*4cc0*/  LDSM.16.M88.4 R72, [R216+0x1800] ;  /* 0x00180000d848783b */ /* 0x000fe20000000200 */
[----:B------:R-:W-:Y:S02]  /*4cd0*/  IMNMX R237, R237, UR13, PT ;  /* 0x0000000deded7c17 */ /* 0x000fe4000b800200 */
[C---:B-----5:R-:W-:Y:S01]  /*4ce0*/  HMMA.16816.F32 R44, R80.reuse, R40, RZ ;  /* 0x00000028502c723c */ /* 0x060fe200000018ff */
[----:B------:R-:W-:Y:S02]  /*4cf0*/  IMNMX R234, R234, UR13, PT ;  /* 0x0000000deaea7c17 */ /* 0x000fe4000b800200 */
[----:B------:R-:W-:Y:S02]  /*4d00*/  IMNMX R238, RZ, R238, !PT ;  /* 0x000000eeffee7217 */ /* 0x000fe40007800200 */
[----:B------:R-:W-:Y:S02]  /*4d10*/  IMNMX R235, RZ, R235, !PT ;  /* 0x000000ebffeb7217 */ /* 0x000fe40007800200 */
[C---:B------:R-:W-:Y:S01]  /*4d20*/  IADD3 R210, R227.reuse, 0x4800, RZ ;  /* 0x00004800e3d27810 */ /* 0x040fe20007ffe0ff */
[----:B---3--:R-:W-:Y:S01]  /*4d30*/  HMMA.16816.F32 R36, R80, R32, RZ ;  /* 0x000000205024723c */ /* 0x008fe200000018ff */
[----:B------:R-:W-:-:S02]  /*4d40*/  IADD3 R209, R227, 0x5000, RZ ;  /* 0x00005000e3d17810 */ /* 0x000fc40007ffe0ff */
[C---:B------:R-:W-:Y:S02]  /*4d50*/  IADD3 R208, R227.reuse, 0x5800, RZ ;  /* 0x00005800e3d07810 */ /* 0x040fe40007ffe0ff */
[C---:B------:R-:W-:Y:S02]  /*4d60*/  IADD3 R207, R227.reuse, 0x6000, RZ ;  /* 0x00006000e3cf7810 */ /* 0x040fe40007ffe0ff */
[C---:B------:R-:W-:Y:S01]  /*4d70*/  IADD3 R206, R227.reuse, 0x6800, RZ ;  /* 0x00006800e3ce7810 */ /* 0x040fe20007ffe0ff */
[----:B------:R-:W-:Y:S01]  /*4d80*/  HMMA.16816.F32 R48, R80, R50, RZ ;  /* 0x000000325030723c */ /* 0x000fe200000018ff */
[C---:B------:R-:W-:Y:S02]  /*4d90*/  IADD3 R205, R227.reuse, 0x7000, RZ ;  /* 0x00007000e3cd7810 */ /* 0x040fe40007ffe0ff */
[----:B------:R-:W-:-:S05]  /*4da0*/  IADD3 R204, R227, 0x7800, RZ ;  /* 0x00007800e3cc7810 */ /* 0x000fca0007ffe0ff */
[C---:B------:R-:W-:Y:S08]  /*4db0*/  HMMA.16816.F32 R40, R80.reuse, R42, RZ ;  /* 0x0000002a5028723c */ /* 0x040ff000000018ff */
[C---:B------:R-:W-:Y:S08]  /*4dc0*/  HMMA.16816.F32 R32, R80.reuse, R34, RZ ;  /* 0x000000225020723c */ /* 0x040ff000000018ff */
[C---:B----4-:R-:W-:Y:S08]  /*4dd0*/  HMMA.16816.F32 R28, R80.reuse, R20, RZ ;  /* 0x00000014501c723c */ /* 0x050ff000000018ff */
[----:B------:R-:W-:Y:S01]  /*4de0*/  HMMA.16816.F32 R80, R80, R22, RZ ;  /* 0x000000165050723c */ /* 0x000fe200000018ff */
[----:B------:R-:W1:Y:S07]  /*4df0*/  LDSM.16.M88.4 R20, [R223+0x9000] ;  /* 0x00900000df14783b */ /* 0x000e6e0000000200 */
[C---:B--2---:R-:W-:Y:S08]  /*4e00*/  HMMA.16816.F32 R52, R60.reuse, R16, R52 ;  /* 0x000000103c34723c */ /* 0x044ff00000001834 */
        /* <DEDUP_REMOVED lines=165> */
[----:B------:R-:W4:Y:S01]  /*5860*/  LDSM.16.M88.4 R8, [R216+0x7800] ;  /* 0x00780000d808783b */ /* 0x000f220000000200 */
        /* <DEDUP_REMOVED lines=48> */
[----:B------:R-:W-:-:S05]  /*5b70*/  ULOP3.LUT UR12, UR12, UR4, URZ, 0x3c, !UPT ;  /* 0x000000040c0c7292 */ /* 0x000fca000f8e3c3f */
[----:B------:R-:W-:Y:S02]  /*5b80*/  @!UP0 UIADD3 UR5, UR5, -UR8, URZ ;  /* 0x8000000805058290 */ /* 0x000fe4000fffe03f */
[----:B------:R-:W-:Y:S02]  /*5b90*/  @!UP2 UIADD3 UR9, UR9, -UR8, URZ ;  /* 0x800000080909a290 */ /* 0x000fe4000fffe03f */
[----:B------:R-:W-:Y:S02]  /*5ba0*/  UISETP.GE.U32.AND UP3, UPT, UR5, UR8, UPT ;  /* 0x000000080500728c */ /* 0x000fe4000bf66070 */
[----:B------:R-:W-:Y:S02]  /*5bb0*/  UISETP.GE.U32.AND UP4, UPT, UR9, UR8, UPT ;  /* 0x000000080900728c */ /* 0x000fe4000bf86070 */
[----:B------:R-:W-:Y:S02]  /*5bc0*/  ULOP3.LUT UR5, UR25, UR4, URZ, 0x3c, !UPT ;  /* 0x0000000419057292 */ /* 0x000fe4000f8e3c3f */
[----:B------:R-:W-:-:S02]  /*5bd0*/  @!UP0 UIADD3 UR11, UR11, 0x1, URZ ;  /* 0x000000010b0b8890 */ /* 0x000fc4000fffe03f */
[----:B------:R-:W-:Y:S02]  /*5be0*/  UISETP.GE.AND UP1, UPT, UR5, URZ, UPT ;  /* 0x0000003f0500728c */ /* 0x000fe4000bf26270 */
[----:B------:R-:W-:Y:S02]  /*5bf0*/  UISETP.GE.AND UP0, UPT, UR12, URZ, UPT ;  /* 0x0000003f0c00728c */ /* 0x000fe4000bf06270 */
[----:B------:R-:W-:Y:S02]  /*5c00*/  @!UP2 UIADD3 UR13, UR13, 0x1, URZ ;  /* 0x000000010d0da890 */ /* 0x000fe4000fffe03f */
[----:B------:R-:W-:Y:S02]  /*5c10*/  @UP3 UIADD3 UR11, UR11, 0x1, URZ ;  /* 0x000000010b0b3890 */ /* 0x000fe4000fffe03f */
[----:B------:R-:W-:Y:S02]  /*5c20*/  @UP4 UIADD3 UR13, UR13, 0x1, URZ ;  /* 0x000000010d0d4890 */ /* 0x000fe4000fffe03f */
[----:B------:R-:W-:-:S02]  /*5c30*/  UISETP.NE.AND UP2, UPT, URZ, UR4, UPT ;  /* 0x000000043f00728c */ /* 0x000fc4000bf45270 */
[----:B------:R-:W-:Y:S02]  /*5c40*/  ULOP3.LUT UR5, URZ, UR4, URZ, 0x33, !UPT ;  /* 0x000000043f057292 */ /* 0x000fe4000f8e333f */
        /* <DEDUP_REMOVED lines=32> */
.L_x_7545:
[----:B------:R-:W-:-:S04]  /*5e50*/  ULEA UR10, -UR10, URZ, 0x6 ;  /* 0x0000003f0a0a7291 */ /* 0x000fc8000f8e313f */
[----:B------:R-:W-:Y:S02]  /*5e60*/  USHF.R.S32.HI UR4, URZ, 0x1f, UR10 ;  /* 0x0000001f3f047899 */ /* 0x000fe4000801140a */
[----:B------:R-:W-:-:S04]  /*5e70*/  MOV R11, UR10 ;  /* 0x0000000a000b7c02 */ /* 0x000fc80008000f00 */
[----:B------:R-:W-:Y:S02]  /*5e80*/  MOV R8, UR4 ;  /* 0x0000000400087c02 */ /* 0x000fe40008000f00 */
.L_x_7546:
        /* <DEDUP_REMOVED lines=156> */
.L_x_7548:
[----:B------:R-:W-:Y:S05]  /*6850*/  BSYNC B0 ;  /* 0x0000000000007941 */ /* 0x000fea0003800000 */
.L_x_7547:
[----:B------:R-:W0:Y:S01]  /*6860*/  LDGDEPBAR ;  /* 0x00000000000079af */ /* 0x000e220000000000 */
[----:B------:R-:W-:-:S04]  /*6870*/  IADD3 R166, P0, R11, R166, RZ ;  /* 0x000000a60ba67210 */ /* 0x000fc80007f1e0ff */
[----:B------:R-:W-:Y:S02]  /*6880*/  IADD3.X R165, R8, R165, RZ, P0, !PT ;  /* 0x000000a508a57210 */ /* 0x000fe400007fe4ff */
.L_x_7544:
[----:B-1----:R-:W-:Y:S01]  /*6890*/  IADD3 R59, R231, UR25, RZ ;  /* 0x00000019e73b7c10 */ /* 0x002fe2000fffe0ff */
[----:B------:R-:W-:-:S03]  /*68a0*/  IMAD.SHL.U32 R224, R0, 0x2, RZ ;  /* 0x0000000200e07824 */ /* 0x000fc600078e00ff */
[----:B------:R-:W-:Y:S01]  /*68b0*/  IADD3 R18, R59, 0x1, RZ ;  /* 0x000000013b127810 */ /* 0x000fe20007ffe0ff */
[----:B------:R-:W-:Y:S01]  /*68c0*/  IMAD.IADD R57, R239, 0x1, -R59 ;  /* 0x00000001ef397824 */ /* 0x000fe200078e0a3b */
[----:B------:R-:W-:Y:S01]  /*68d0*/  IADD3 R9, R59, 0x19, RZ ;  /* 0x000000193b097810 */ /* 0x000fe20007ffe0ff */
[----:B------:R-:W-:Y:S01]  /*68e0*/  IMAD R222, R7, 0x2, R224 ;  /* 0x0000000207de7824 */ /* 0x000fe200078e02e0 */
        /* <DEDUP_REMOVED lines=11> */
[----:B------:R-:W-:Y:S01]  /*69a0*/  LDSM.16.MT88.4 R156, [R224+0x10000] ;  /* 0x01000000e09c783b */ /* 0x000fe20000004200 */
[----:B------:R-:W-:Y:S01]  /*69b0*/  IABS R28, R28 ;  /* 0x0000001c001c7213 */ /* 0x000fe20000000000 */
[----:B------:R-:W-:Y:S01]  /*69c0*/  IMAD.IADD R26, R239, 0x1, -R12 ;  /* 0x00000001ef1a7824 */ /* 0x000fe200078e0a0c */
[----:B------:R-:W-:Y:S01]  /*69d0*/  IABS R31, R31 ;  /* 0x0000001f001f7213 */ /* 0x000fe20000000000 */
[----:B------:R-:W1:Y:S01]  /*69e0*/  I2F R58, R58 ;  /* 0x0000003a003a7306 */ /* 0x000e620000201400 */
[----:B------:R-:W-:Y:S01]  /*69f0*/  IADD3 R13, R59, 0x20, RZ ;  /* 0x000000203b0d7810 */ /* 0x000fe20007ffe0ff */
[C---:B------:R-:W-:Y:S01]  /*6a00*/  IMAD.IADD R23, R239.reuse, 0x1, -R10 ;  /* 0x00000001ef177824 */ /* 0x040fe200078e0a0a */
[----:B------:R-:W-:Y:S01]  /*6a10*/  IABS R29, R29 ;  /* 0x0000001d001d7213 */ /* 0x000fe20000000000 */
[----:B------:R-:W-:Y:S01]  /*6a20*/  LDSM.16.MT88.4 R148, [R222+0x10000] ;  /* 0x01000000de94783b */ /* 0x000fe20000004200 */
[----:B------:R-:W-:Y:S01]  /*6a30*/  IABS R27, R27 ;  /* 0x0000001b001b7213 */ /* 0x000fe20000000000 */
[----:B------:R-:W-:Y:S01]  /*6a40*/  IMAD.IADD R25, R239, 0x1, -R13 ;  /* 0x00000001ef197824 */ /* 0x000fe200078e0a0d */
[----:B------:R-:W-:Y:S01]  /*6a50*/  IABS R26, R26 ;  /* 0x0000001a001a7213 */ /* 0x000fe20000000000 */
[----:B------:R-:W3:Y:S01]  /*6a60*/  I2F R28, R28 ;  /* 0x0000001c001c7306 */ /* 0x000ee20000201400 */
[----:B------:R-:W-:Y:S01]  /*6a70*/  IABS R23, R23 ;  /* 0x0000001700177213 */ /* 0x000fe20000000000 */
[----:B------:R-:W-:Y:S01]  /*6a80*/  IMAD R220, R5, 0x2, R222 ;  /* 0x0000000205dc7824 */ /* 0x000fe200078e02de */
[----:B------:R-:W-:Y:S01]  /*6a90*/  IADD3 R11, R59, 0x9, RZ ;  /* 0x000000093b0b7810 */ /* 0x000fe20007ffe0ff */
[----:B------:R-:W-:Y:S01]  /*6aa0*/  IMAD R221, R5, 0x2, R224 ;  /* 0x0000000205dd7824 */ /* 0x000fe200078e02e0 */
[----:B------:R-:W-:Y:S01]  /*6ab0*/  IABS R25, R25 ;  /* 0x0000001900197213 */ /* 0x000fe20000000000 */
[----:B------:R-:W-:Y:S01]  /*6ac0*/  LDSM.16.MT88.4 R72, [R224+0x14000] ;  /* 0x01400000e048783b */ /* 0x000fe20000004200 */
[----:B------:R-:W-:Y:S01]  /*6ad0*/  ISETP.GE.AND P5, PT, R18, R237, PT ;  /* 0x000000ed1200720c */ /* 0x000fe20003fa6270 */
[----:B------:R-:W4:Y:S01]  /*6ae0*/  I2F R31, R31 ;  /* 0x0000001f001f7306 */ /* 0x000f220000201400 */
[----:B------:R-:W-:Y:S01]  /*6af0*/  IMAD.IADD R56, R239, 0x1, -R11 ;  /* 0x00000001ef387824 */ /* 0x000fe200078e0a0b */
[C---:B--2---:R-:W-:Y:S01]  /*6b00*/  IADD3 R2, R59.reuse, 0x39, RZ ;  /* 0x000000393b027810 */ /* 0x044fe20007ffe0ff */
[----:B-1----:R-:W-:Y:S01]  /*6b10*/  FFMA.FTZ R53, R58, -UR16, R53 ;  /* 0x800000103a357c23 */ /* 0x002fe20008010035 */
[----:B------:R-:W-:Y:S01]  /*6b20*/  IADD3 R15, R59, 0x11, RZ ;  /* 0x000000113b0f7810 */ /* 0x000fe20007ffe0ff */
[----:B------:R-:W-:Y:S01]  /*6b30*/  LDSM.16.MT88.4 R132, [R220+0x10000] ;  /* 0x01000000dc84783b */ /* 0x000fe20000004200 */
[----:B------:R-:W-:Y:S01]  /*6b40*/  IABS R57, R57 ;  /* 0x0000003900397213 */ /* 0x000fe20000000000 */
[----:B------:R-:W-:Y:S01]  /*6b50*/  IMAD.IADD R19, R239, 0x1, -R2 ;  /* 0x00000001ef137824 */ /* 0x000fe200078e0a02 */
[----:B------:R-:W1:Y:S01]  /*6b60*/  I2F R29, R29 ;  /* 0x0000001d001d7306 */ /* 0x000e620000201400 */
[----:B------:R-:W-:Y:S01]  /*6b70*/  IADD3 R8, R59, 0x29, RZ ;  /* 0x000000293b087810 */ /* 0x000fe20007ffe0ff */
[----:B---3--:R-:W-:Y:S01]  /*6b80*/  FFMA.FTZ R28, R28, -UR16, R41 ;  /* 0x800000101c1c7c23 */ /* 0x008fe20008010029 */
[----:B------:R-:W-:Y:S01]  /*6b90*/  ISETP.LT.OR P5, PT, R18, R238, P5 ;  /* 0x000000ee1200720c */ /* 0x000fe20002fa1670 */
[C---:B------:R-:W-:Y:S01]  /*6ba0*/  IMAD.IADD R30, R239.reuse, 0x1, -R15 ;  /* 0x00000001ef1e7824 */ /* 0x040fe200078e0a0f */
[----:B------:R-:W-:Y:S01]  /*6bb0*/  IABS R56, R56 ;  /* 0x0000003800387213 */ /* 0x000fe20000000000 */
[----:B------:R-:W-:Y:S01]  /*6bc0*/  IMAD.IADD R24, R239, 0x1, -R8 ;  /* 0x00000001ef187824 */ /* 0x000fe200078e0a08 */
[-C--:B------:R-:W-:Y:S01]  /*6bd0*/  ISETP.GE.AND P3, PT, R17, R237.reuse, PT ;  /* 0x000000ed1100720c */ /* 0x080fe20003f66270 */
[----:B------:R-:W2:Y:S01]  /*6be0*/  I2F R27, R27 ;  /* 0x0000001b001b7306 */ /* 0x000ea20000201400 */
[----:B------:R-:W-:Y:S01]  /*6bf0*/  IADD3 R6, R59, 0x30, RZ ;  /* 0x000000303b067810 */ /* 0x000fe20007ffe0ff */
[----:B----4-:R-:W-:Y:S01]  /*6c00*/  FFMA.FTZ R31, R31, -UR16, R48 ;  /* 0x800000101f1f7c23 */ /* 0x010fe20008010030 */
[----:B------:R-:W-:Y:S01]  /*6c10*/  FSEL R41, R53, -INF , !P5 ;  /* 0xff80000035297808 */ /* 0x000fe20006800000 */
[----:B------:R-:W-:Y:S01]  /*6c20*/  LDSM.16.MT88.4 R140, [R221+0x10000] ;  /* 0x01000000dd8c783b */ /* 0x000fe20000004200 */
[-C--:B------:R-:W-:Y:S01]  /*6c30*/  ISETP.GE.AND P4, PT, R16, R237.reuse, PT ;  /* 0x000000ed1000720c */ /* 0x080fe20003f86270 */
[----:B------:R-:W-:Y:S01]  /*6c40*/  IMAD.IADD R21, R239, 0x1, -R6 ;  /* 0x00000001ef157824 */ /* 0x000fe200078e0a06 */
[----:B------:R-:W-:Y:S01]  /*6c50*/  ISETP.GE.AND P5, PT, R14, R237, PT ;  /* 0x000000ed0e00720c */ /* 0x000fe20003fa6270 */
[----:B------:R-:W3:Y:S01]  /*6c60*/  I2F R26, R26 ;  /* 0x0000001a001a7306 */ /* 0x000ee20000201400 */
[----:B------:R-:W-:Y:S01]  /*6c70*/  ISETP.LT.OR P3, PT, R17, R238, P3 ;  /* 0x000000ee1100720c */ /* 0x000fe20001f61670 */
[----:B-1----:R-:W-:Y:S01]  /*6c80*/  FFMA.FTZ R29, R29, -UR16, R44 ;  /* 0x800000101d1d7c23 */ /* 0x002fe2000801002c */
[----:B------:R-:W-:Y:S01]  /*6c90*/  IABS R19, R19 ;  /* 0x0000001300137213 */ /* 0x000fe20000000000 */
[----:B------:R-:W-:Y:S01]  /*6ca0*/  LDSM.16.MT88.4 R64, [R220+0x12000] ;  /* 0x01200000dc40783b */ /* 0x000fe20000004200 */
[----:B------:R-:W-:-:S02]  /*6cb0*/  IABS R30, R30 ;  /* 0x0000001e001e7213 */ /* 0x000fc40000000000 */
[----:B------:R-:W-:Y:S01]  /*6cc0*/  IADD3 R4, R59, 0x31, RZ ;  /* 0x000000313b047810 */ /* 0x000fe20007ffe0ff */
[----:B------:R-:W1:Y:S01]  /*6cd0*/  I2F R23, R23 ;  /* 0x0000001700177306 */ /* 0x000e620000201400 */
[----:B--2---:R-:W-:Y:S01]  /*6ce0*/  FFMA.FTZ R27, R27, -UR16, R40 ;  /* 0x800000101b1b7c23 */ /* 0x004fe20008010028 */
[-C--:B------:R-:W-:Y:S01]  /*6cf0*/  ISETP.LT.OR P4, PT, R16, R238.reuse, P4 ;  /* 0x000000ee1000720c */ /* 0x080fe20002781670 */
[----:B------:R-:W-:Y:S01]  /*6d00*/  LDSM.16.MT88.4 R88, [R221+0x14000] ;  /* 0x01400000dd58783b */ /* 0x000fe20000004200 */
[----:B------:R-:W-:Y:S01]  /*6d10*/  ISETP.LT.OR P5, PT, R14, R238, P5 ;  /* 0x000000ee0e00720c */ /* 0x000fe20002fa1670 */
[----:B------:R-:W-:Y:S01]  /*6d20*/  IMAD.IADD R22, R239, 0x1, -R4 ;  /* 0x00000001ef167824 */ /* 0x000fe200078e0a04 */
[----:B------:R-:W-:Y:S01]  /*6d30*/  IABS R24, R24 ;  /* 0x0000001800187213 */ /* 0x000fe20000000000 */
[----:B------:R-:W-:Y:S01]  /*6d40*/  LDSM.16.MT88.4 R96, [R220+0x14000] ;  /* 0x01400000dc60783b */ /* 0x000fe20000004200 */
[----:B------:R-:W2:Y:S01]  /*6d50*/  I2F R25, R25 ;  /* 0x0000001900197306 */ /* 0x000ea20000201400 */
[----:B---3--:R-:W-:Y:S01]  /*6d60*/  FFMA.FTZ R26, R26, -UR16, R37 ;  /* 0x800000101a1a7c23 */ /* 0x008fe20008010025 */
[----:B------:R-:W-:Y:S01]  /*6d70*/  FSEL R37, R31, -INF , !P3 ;  /* 0xff8000001f257808 */ /* 0x000fe20005800000 */
[----:B------:R-:W-:Y:S01]  /*6d80*/  LDSM.16.MT88.4 R104, [R224+0x16000] ;  /* 0x01600000e068783b */ /* 0x000fe20000004200 */
[----:B------:R-:W-:-:S02]  /*6d90*/  ISETP.GE.AND P3, PT, R9, R237, PT ;  /* 0x000000ed0900720c */ /* 0x000fc40003f66270 */
[----:B------:R-:W-:Y:S01]  /*6da0*/  IADD3 R3, R59, 0x38, RZ ;  /* 0x000000383b037810 */ /* 0x000fe20007ffe0ff */
[----:B------:R-:W-:Y:S01]  /*6db0*/  LDSM.16.MT88.4 R112, [R222+0x16000] ;  /* 0x01600000de70783b */ /* 0x000fe20000004200 */
[----:B------:R-:W3:Y:S01]  /*6dc0*/  I2F R57, R57 ;  /* 0x0000003900397306 */ /* 0x000ee20000201400 */
[----:B-1----:R-:W-:Y:S01]  /*6dd0*/  FFMA.FTZ R32, R23, -UR16, R32 ;  /* 0x8000001017207c23 */ /* 0x002fe20008010020 */
[----:B------:R-:W-:Y:S01]  /*6de0*/  IABS R21, R21 ;  /* 0x0000001500157213 */ /* 0x000fe20000000000 */
[----:B------:R-:W-:Y:S01]  /*6df0*/  IMAD.IADD R20, R239, 0x1, -R3 ;  /* 0x00000001ef147824 */ /* 0x000fe200078e0a03 */
[----:B------:R-:W-:Y:S01]  /*6e00*/  FSEL R23, R29, -INF , !P4 ;  /* 0xff8000001d177808 */ /* 0x000fe20006000000 */
[----:B------:R-:W-:Y:S01]  /*6e10*/  LDSM.16.MT88.4 R120, [R221+0x16000] ;  /* 0x01600000dd78783b */ /* 0x000fe20000004200 */
[-C--:B------:R-:W-:Y:S02]  /*6e20*/  ISETP.GE.AND P1, PT, R11, R237.reuse, PT ;  /* 0x000000ed0b00720c */ /* 0x080fe40003f26270 */
[----:B------:R-:W1:Y:S01]  /*6e30*/  I2F R56, R56 ;  /* 0x0000003800387306 */ /* 0x000e620000201400 */
[----:B------:R-:W-:Y:S01]  /*6e40*/  ISETP.GE.AND P4, PT, R13, R237, PT ;  /* 0x000000ed0d00720c */ /* 0x000fe20003f86270 */
[----:B--2---:R-:W-:Y:S01]  /*6e50*/  FFMA.FTZ R25, R25, -UR16, R36 ;  /* 0x8000001019197c23 */ /* 0x004fe20008010024 */
[----:B------:R-:W-:-:S02]  /*6e60*/  ISETP.LT.OR P3, PT, R9, R238, P3 ;  /* 0x000000ee0900720c */ /* 0x000fc40001f61670 */
[-C--:B------:R-:W-:Y:S02]  /*6e70*/  ISETP.LT.OR P1, PT, R11, R238.reuse, P1 ;  /* 0x000000ee0b00720c */ /* 0x080fe40000f21670 */
[----:B------:R-:W-:Y:S01]  /*6e80*/  ISETP.LT.OR P4, PT, R13, R238, P4 ;  /* 0x000000ee0d00720c */ /* 0x000fe20002781670 */
[----:B------:R2:W4:Y:S01]  /*6e90*/  I2F R58, R19 ;  /* 0x00000013003a7306 */ /* 0x0005220000201400 */
[----:B------:R-:W-:Y:S01]  /*6ea0*/  IABS R22, R22 ;  /* 0x0000001600167213 */ /* 0x000fe20000000000 */
[----:B---3--:R-:W-:Y:S01]  /*6eb0*/  FFMA.FTZ R52, R57, -UR16, R52 ;  /* 0x8000001039347c23 */ /* 0x008fe20008010034 */
[-C--:B------:R-:W-:Y:S02]  /*6ec0*/  ISETP.GE.AND P0, PT, R59, R237.reuse, PT ;  /* 0x000000ed3b00720c */ /* 0x080fe40003f06270 */
[----:B------:R-:W-:Y:S02]  /*6ed0*/  IABS R20, R20 ;  /* 0x0000001400147213 */ /* 0x000fe40000000000 */
[----:B------:R-:W-:Y:S01]  /*6ee0*/  FSEL R186, R25, -INF , !P4 ;  /* 0xff80000019ba7808 */ /* 0x000fe20006000000 */
[----:B------:R-:W3:Y:S01]  /*6ef0*/  I2F R30, R30 ;  /* 0x0000001e001e7306 */ /* 0x000ee20000201400 */
[C---:B------:R-:W-:Y:S01]  /*6f00*/  ISETP.LT.OR P0, PT, R59.reuse, R238, P0 ;  /* 0x000000ee3b00720c */ /* 0x040fe20000701670 */
[----:B-1----:R-:W-:Y:S01]  /*6f10*/  FFMA.FTZ R49, R56, -UR16, R49 ;  /* 0x8000001038317c23 */ /* 0x002fe20008010031 */
[----:B------:R-:W-:Y:S01]  /*6f20*/  ISETP.GE.AND P4, PT, R10, R237, PT ;  /* 0x000000ed0a00720c */ /* 0x000fe20003f86270 */
[----:B------:R-:W-:Y:S01]  /*6f30*/  IMAD.IADD R25, R236, 0x1, -R16 ;  /* 0x00000001ec197824 */ /* 0x000fe200078e0a10 */
[----:B------:R-:W-:-:S02]  /*6f40*/  ISETP.GE.AND P2, PT, R59, R234, PT ;  /* 0x000000ea3b00720c */ /* 0x000fc40003f46270 */
[----:B------:R-:W-:Y:S01]  /*6f50*/  ISETP.LT.OR P4, PT, R10, R238, P4 ;  /* 0x000000ee0a00720c */ /* 0x000fe20002781670 */
[----:B------:R-:W1:Y:S01]  /*6f60*/  I2F R24, R24 ;  /* 0x0000001800187306 */ /* 0x000e620000201400 */
[----:B--2---:R-:W-:Y:S01]  /*6f70*/  FSEL R19, R27, -INF , !P5 ;  /* 0xff8000001b137808 */ /* 0x004fe20006800000 */
[----:B------:R-:W-:Y:S01]  /*6f80*/  IMAD.IADD R27, R236, 0x1, -R11 ;  /* 0x00000001ec1b7824 */ /* 0x000fe200078e0a0b */
[----:B------:R-:W-:Y:S01]  /*6f90*/  ISETP.GE.AND P5, PT, R11, R234, PT ;  /* 0x000000ea0b00720c */ /* 0x000fe20003fa6270 */
[----:B----4-:R-:W-:Y:S01]  /*6fa0*/  FFMA.FTZ R58, R58, -UR16, R77 ;  /* 0x800000103a3a7c23 */ /* 0x010fe2000801004d */
[----:B------:R-:W-:Y:S02]  /*6fb0*/  FSEL R31, R49, -INF , !P1 ;  /* 0xff800000311f7808 */ /* 0x000fe40004800000 */
[----:B------:R-:W-:Y:S01]  /*6fc0*/  ISETP.LT.OR P5, PT, R11, R235, P5 ;  /* 0x000000eb0b00720c */ /* 0x000fe20002fa1670 */
[----:B------:R-:W2:Y:S01]  /*6fd0*/  I2F R21, R21 ;  /* 0x0000001500157306 */ /* 0x000ea20000201400 */
[----:B------:R-:W-:Y:S01]  /*6fe0*/  FSEL R11, R28, -INF , !P3 ;  /* 0xff8000001c0b7808 */ /* 0x000fe20005800000 */
[----:B---3--:R-:W-:Y:S01]  /*6ff0*/  FFMA.FTZ R30, R30, -UR16, R45 ;  /* 0x800000101e1e7c23 */ /* 0x008fe2000801002d */
[----:B------:R-:W-:-:S02]  /*7000*/  ISETP.GE.AND P3, PT, R12, R237, PT ;  /* 0x000000ed0c00720c */ /* 0x000fc40003f66270 */
[----:B------:R-:W-:Y:S02]  /*7010*/  ISETP.GE.AND P1, PT, R18, R234, PT ;  /* 0x000000ea1200720c */ /* 0x000fe40003f26270 */
[-C--:B------:R-:W-:Y:S01]  /*7020*/  ISETP.LT.OR P3, PT, R12, R238.reuse, P3 ;  /* 0x000000ee0c00720c */ /* 0x080fe20001f61670 */
[----:B------:R-:W3:Y:S01]  /*7030*/  I2F R22, R22 ;  /* 0x0000001600167306 */ /* 0x000ee20000201400 */
[----:B------:R-:W-:Y:S01]  /*7040*/  FSEL R251, R32, -INF , !P4 ;  /* 0xff80000020fb7808 */ /* 0x000fe20006000000 */
[----:B-1----:R-:W-:Y:S01]  /*7050*/  FFMA.FTZ R24, R24, -UR16, R33 ;  /* 0x8000001018187c23 */ /* 0x002fe20008010021 */
[----:B------:R-:W-:Y:S01]  /*7060*/  FSEL R189, R26, -INF , !P3 ;  /* 0xff8000001abd7808 */ /* 0x000fe20005800000 */
[----:B------:R-:W-:Y:S01]  /*7070*/  IMAD.IADD R26, R236, 0x1, -R14 ;  /* 0x00000001ec1a7824 */ /* 0x000fe200078e0a0e */
[-C--:B------:R-:W-:Y:S02]  /*7080*/  ISETP.GE.AND P3, PT, R8, R237.reuse, PT ;  /* 0x000000ed0800720c */ /* 0x080fe40003f66270 */
[----:B------:R-:W-:Y:S01]  /*7090*/  ISETP.GE.AND P4, PT, R6, R237, PT ;  /* 0x000000ed0600720c */ /* 0x000fe20003f86270 */
[----:B------:R-:W1:Y:S01]  /*70a0*/  I2F R61, R20 ;  /* 0x00000014003d7306 */ /* 0x000e620000201400 */
[-C--:B------:R-:W-:Y:S01]  /*70b0*/  ISETP.LT.OR P2, PT, R59, R235.reuse, P2 ;  /* 0x000000eb3b00720c */ /* 0x080fe20001741670 */
[----:B------:R-:W-:Y:S01]  /*70c0*/  IMAD.IADD R59, R236, 0x1, -R59 ;  /* 0x00000001ec3b7824 */ /* 0x000fe200078e0a3b */
[-C--:B------:R-:W-:Y:S01]  /*70d0*/  ISETP.LT.OR P3, PT, R8, R238.reuse, P3 ;  /* 0x000000ee0800720c */ /* 0x080fe20001f61670 */
[----:B--2---:R-:W-:Y:S01]  /*70e0*/  FFMA.FTZ R80, R21, -UR16, R80 ;  /* 0x8000001015507c23 */ /* 0x004fe20008010050 */
[----:B------:R-:W-:Y:S01]  /*70f0*/  ISETP.LT.OR P1, PT, R18, R235, P1 ;  /* 0x000000eb1200720c */ /* 0x000fe20000f21670 */
[----:B------:R-:W-:Y:S01]  /*7100*/  IMAD.IADD R18, R236, 0x1, -R18 ;  /* 0x00000001ec127824 */ /* 0x000fe200078e0a12 */
[----:B------:R-:W-:Y:S01]  /*7110*/  ISETP.LT.OR P4, PT, R6, R238, P4 ;  /* 0x000000ee0600720c */ /* 0x000fe20002781670 */
[----:B---3--:R-:W-:Y:S01]  /*7120*/  FFMA.FTZ R22, R22, -UR16, R81 ;  /* 0x8000001016167c23 */ /* 0x008fe20008010051 */
[----:B------:R-:W-:-:S02]  /*7130*/  FSEL R191, R24, -INF , !P3 ;  /* 0xff80000018bf7808 */ /* 0x000fc40005800000 */
[----:B------:R-:W-:Y:S02]  /*7140*/  ISETP.GE.AND P3, PT, R4, R237, PT ;  /* 0x000000ed0400720c */ /* 0x000fe40003f66270 */
[----:B------:R-:W-:Y:S02]  /*7150*/  IABS R29, R59 ;  /* 0x0000003b001d7213 */ /* 0x000fe40000000000 */
[----:B------:R-:W-:Y:S01]  /*7160*/  IABS R18, R18 ;  /* 0x0000001200127213 */ /* 0x000fe20000000000 */
[----:B-1----:R-:W-:Y:S01]  /*7170*/  FFMA.FTZ R61, R61, -UR16, R76 ;  /* 0x800000103d3d7c23 */ /* 0x002fe2000801004c */
[----:B------:R-:W-:Y:S02]  /*7180*/  FSEL R20, R52, -INF , !P0 ;  /* 0xff80000034147808 */ /* 0x000fe40004000000 */
[----:B------:R-:W-:Y:S01]  /*7190*/  ISETP.GE.AND P0, PT, R15, R237, PT ;  /* 0x000000ed0f00720c */ /* 0x000fe20003f06270 */
[----:B------:R-:W1:Y:S01]  /*71a0*/  I2F R29, R29 ;  /* 0x0000001d001d7306 */ /* 0x000e620000201400 */
[----:B------:R-:W-:-:S02]  /*71b0*/  FSEL R243, R80, -INF , !P4 ;  /* 0xff80000050f37808 */ /* 0x000fc40006000000 */
[----:B------:R-:W-:Y:S02]  /*71c0*/  ISETP.LT.OR P0, PT, R15, R238, P0 ;  /* 0x000000ee0f00720c */ /* 0x000fe40000701670 */
[----:B------:R-:W-:Y:S02]  /*71d0*/  ISETP.GE.AND P4, PT, R3, R237, PT ;  /* 0x000000ed0300720c */ /* 0x000fe40003f86270 */
[----:B------:R-:W-:Y:S01]  /*71e0*/  FSEL R21, R30, -INF , !P0 ;  /* 0xff8000001e157808 */ /* 0x000fe20004000000 */
[----:B------:R-:W2:Y:S01]  /*71f0*/  I2F R18, R18 ;  /* 0x0000001200127306 */ /* 0x000ea20000201400 */
[C---:B------:R-:W-:Y:S01]  /*7200*/  ISETP.GE.AND P0, PT, R17.reuse, R234, PT ;  /* 0x000000ea1100720c */ /* 0x040fe20003f06270 */
[----:B------:R-:W-:Y:S01]  /*7210*/  IMAD.IADD R30, R236, 0x1, -R15 ;  /* 0x00000001ec1e7824 */ /* 0x000fe200078e0a0f */
[-C--:B------:R-:W-:Y:S02]  /*7220*/  ISETP.LT.OR P3, PT, R4, R238.reuse, P3 ;  /* 0x000000ee0400720c */ /* 0x080fe40001f61670 */
[----:B------:R-:W-:Y:S01]  /*7230*/  ISETP.LT.OR P0, PT, R17, R235, P0 ;  /* 0x000000eb1100720c */ /* 0x000fe20000701670 */
[----:B------:R-:W-:Y:S01]  /*7240*/  IMAD.IADD R17, R236, 0x1, -R17 ;  /* 0x00000001ec117824 */ /* 0x000fe200078e0a11 */
[----:B------:R-:W-:Y:S01]  /*7250*/  ISETP.LT.OR P4, PT, R3, R238, P4 ;  /* 0x000000ee0300720c */ /* 0x000fe20002781670 */
[----:B-1----:R-:W-:Y:S01]  /*7260*/  FFMA.FTZ R29, R29, -UR16, R54 ;  /* 0x800000101d1d7c23 */ /* 0x002fe20008010036 */
[----:B------:R-:W-:-:S02]  /*7270*/  FSEL R241, R22, -INF , !P3 ;  /* 0xff80000016f17808 */ /* 0x000fc40005800000 */
[----:B------:R-:W-:Y:S02]  /*7280*/  IABS R17, R17 ;  /* 0x0000001100117213 */ /* 0x000fe40000000000 */
[----:B------:R-:W-:Y:S02]  /*7290*/  ISETP.GE.AND P3, PT, R2, R237, PT ;  /* 0x000000ed0200720c */ /* 0x000fe40003f66270 */
[----:B------:R-:W-:Y:S01]  /*72a0*/  IABS R27, R27 ;  /* 0x0000001b001b7213 */ /* 0x000fe20000000000 */
[----:B--2---:R-:W-:Y:S01]  /*72b0*/  FFMA.FTZ R55, R18, -UR16, R55 ;  /* 0x8000001012377c23 */ /* 0x004fe20008010037 */
[----:B------:R-:W-:Y:S01]  /*72c0*/  FSEL R203, R61, -INF , !P4 ;  /* 0xff8000003dcb7808 */ /* 0x000fe20006000000 */
[----:B------:R-:W1:Y:S01]  /*72d0*/  I2F R17, R17 ;  /* 0x0000001100117306 */ /* 0x000e620000201400 */
[----:B------:R-:W-:Y:S02]  /*72e0*/  ISETP.GE.AND P4, PT, R16, R234, PT ;  /* 0x000000ea1000720c */ /* 0x000fe40003f86270 */
[----:B------:R-:W-:-:S02]  /*72f0*/  IABS R25, R25 ;  /* 0x0000001900197213 */ /* 0x000fc40000000000 */
[----:B------:R-:W-:Y:S02]  /*7300*/  ISETP.LT.OR P3, PT, R2, R238, P3 ;  /* 0x000000ee0200720c */ /* 0x000fe40001f61670 */
[-C--:B------:R-:W-:Y:S01]  /*7310*/  ISETP.LT.OR P4, PT, R16, R235.reuse, P4 ;  /* 0x000000eb1000720c */ /* 0x080fe20002781670 */
[----:B------:R2:W3:Y:S01]  /*7320*/  I2F R28, R27 ;  /* 0x0000001b001c7306 */ /* 0x0004e20000201400 */
[----:B------:R-:W-:Y:S01]  /*7330*/  IABS R30, R30 ;  /* 0x0000001e001e7213 */ /* 0x000fe20000000000 */
[----:B------:R-:W-:Y:S01]  /*7340*/  IMAD.IADD R16, R236, 0x1, -R12 ;  /* 0x00000001ec107824 */ /* 0x000fe200078e0a0c */
[----:B------:R-:W-:Y:S02]  /*7350*/  FSEL R201, R58, -INF , !P3 ;  /* 0xff8000003ac97808 */ /* 0x000fe40005800000 */
[----:B------:R-:W-:Y:S01]  /*7360*/  ISETP.GE.AND P3, PT, R15, R234, PT ;  /* 0x000000ea0f00720c */ /* 0x000fe20003f66270 */
[----:B------:R-:W-:Y:S01]  /*7370*/  LDSM.16.MT88.4 R56, [R221+0x12000] ;  /* 0x01200000dd38783b */ /* 0x000fe20000004200 */
[----:B------:R-:W-:Y:S01]  /*7380*/  IABS R26, R26 ;  /* 0x0000001a001a7213 */ /* 0x000fe20000000000 */
[----:B------:R-:W4:Y:S01]  /*7390*/  I2F R25, R25 ;  /* 0x0000001900197306 */ /* 0x000f220000201400 */
[----:B------:R-:W-:Y:S01]  /*73a0*/  IABS R16, R16 ;  /* 0x0000001000107213 */ /* 0x000fe20000000000 */
[----:B-1----:R-:W-:Y:S01]  /*73b0*/  FFMA.FTZ R17, R17, -UR16, R50 ;  /* 0x8000001011117c23 */ /* 0x002fe20008010032 */
[----:B------:R-:W-:Y:S01]  /*73c0*/  ISETP.LT.OR P3, PT, R15, R235, P3 ;  /* 0x000000eb0f00720c */ /* 0x000fe20001f61670 */
[----:B------:R-:W-:-:S02]  /*73d0*/  IMAD.IADD R15, R236, 0x1, -R10 ;  /* 0x00000001ec0f7824 */ /* 0x000fc400078e0a0a */
[----:B------:R-:W-:Y:S02]  /*73e0*/  IMAD.MOV.U32 R33, RZ, RZ, R26 ;  /* 0x000000ffff217224 */ /* 0x000fe400078e001a */
[C---:B--2---:R-:W-:Y:S01]  /*73f0*/  IMAD.IADD R27, R236.reuse, 0x1, -R9 ;  /* 0x00000001ec1b7824 */ /* 0x044fe200078e0a09 */
[----:B------:R-:W1:Y:S01]  /*7400*/  I2F R24, R30 ;  /* 0x0000001e00187306 */ /* 0x000e620000201400 */
[----:B------:R-:W-:Y:S01]  /*7410*/  IMAD.MOV.U32 R18, RZ, RZ, R16 ;  /* 0x000000ffff127224 */ /* 0x000fe200078e0010 */
[----:B------:R-:W-:Y:S01]  /*7420*/  FSEL R16, R29, -INF , !P2 ;  /* 0xff8000001d107808 */ /* 0x000fe20005000000 */
[----:B------:R-:W-:Y:S01]  /*7430*/  IMAD.IADD R26, R236, 0x1, -R13 ;  /* 0x00000001ec1a7824 */ /* 0x000fe200078e0a0d */
[----:B------:R-:W-:Y:S01]  /*7440*/  IABS R27, R27 ;  /* 0x0000001b001b7213 */ /* 0x000fe20000000000 */
[----:B---3--:R-:W-:Y:S01]  /*7450*/  FFMA.FTZ R28, R28, -UR16, R51 ;  /* 0x800000101c1c7c23 */ /* 0x008fe20008010033 */
[----:B------:R-:W-:Y:S01]  /*7460*/  IABS R15, R15 ;  /* 0x0000000f000f7213 */ /* 0x000fe20000000000 */
[----:B------:R-:W-:Y:S01]  /*7470*/  LDSM.16.MT88.4 R48, [R222+0x12000] ;  /* 0x01200000de30783b */ /* 0x000fe20000004200 */
[----:B------:R-:W-:Y:S01]  /*7480*/  FSEL R29, R55, -INF , !P1 ;  /* 0xff800000371d7808 */ /* 0x000fe20004800000 */
[----:B------:R-:W-:Y:S01]  /*7490*/  IMAD.MOV.U32 R22, RZ, RZ, R27 ;  /* 0x000000ffff167224 */ /* 0x000fe200078e001b */
[----:B------:R-:W2:Y:S01]  /*74a0*/  I2F R33, R33 ;  /* 0x0000002100217306 */ /* 0x000ea20000201400 */
[----:B------:R-:W-:-:S02]  /*74b0*/  ISETP.GE.AND P1, PT, R9, R234, PT ;  /* 0x000000ea0900720c */ /* 0x000fc40003f26270 */
[----:B------:R-:W-:Y:S02]  /*74c0*/  FSEL R27, R17, -INF , !P0 ;  /* 0xff800000111b7808 */ /* 0x000fe40004000000 */
[----:B------:R-:W-:Y:S01]  /*74d0*/  ISETP.LT.OR P1, PT, R9, R235, P1 ;  /* 0x000000eb0900720c */ /* 0x000fe20000f21670 */
[----:B----4-:R-:W-:Y:S01]  /*74e0*/  FFMA.FTZ R9, R25, -UR16, R46 ;  /* 0x8000001019097c23 */ /* 0x010fe2000801002e */
[-C--:B------:R-:W-:Y:S01]  /*74f0*/  ISETP.GE.AND P0, PT, R13, R234.reuse, PT ;  /* 0x000000ea0d00720c */ /* 0x080fe20003f06270 */
[----:B------:R-:W3:Y:S01]  /*7500*/  I2F R22, R22 ;  /* 0x0000001600167306 */ /* 0x000ee20000201400 */
[----:B-1----:R-:W-:Y:S01]  /*7510*/  FFMA.FTZ R17, R24, -UR16, R47 ;  /* 0x8000001018117c23 */ /* 0x002fe2000801002f */
[-C--:B------:R-:W-:Y:S02]  /*7520*/  ISETP.GE.AND P2, PT, R14, R234.reuse, PT ;  /* 0x000000ea0e00720c */ /* 0x080fe40003f46270 */
[----:B------:R-:W-:Y:S02]  /*7530*/  FSEL R9, R9, -INF , !P4 ;  /* 0xff80000009097808 */ /* 0x000fe40006000000 */
[----:B------:R-:W-:-:S02]  /*7540*/  ISETP.GE.AND P4, PT, R10, R234, PT ;  /* 0x000000ea0a00720c */ /* 0x000fc40003f86270 */
[----:B------:R-:W1:Y:S01]  /*7550*/  I2F R15, R15 ;  /* 0x0000000f000f7306 */ /* 0x000e620000201400 */
[----:B------:R-:W-:Y:S01]  /*7560*/  FSEL R17, R17, -INF , !P3 ;  /* 0xff80000011117808 */ /* 0x000fe20005800000 */
[----:B--2---:R-:W-:Y:S01]  /*7570*/  FFMA.FTZ R33, R33, -UR16, R42 ;  /* 0x8000001021217c23 */ /* 0x004fe2000801002a */
[----:B------:R-:W-:Y:S02]  /*7580*/  ISETP.GE.AND P3, PT, R8, R234, PT ;  /* 0x000000ea0800720c */ /* 0x000fe40003f66270 */
[----:B------:R-:W-:Y:S02]  /*7590*/  IABS R26, R26 ;  /* 0x0000001a001a7213 */ /* 0x000fe40000000000 */
[-C--:B------:R-:W-:Y:S01]  /*75a0*/  ISETP.LT.OR P4, PT, R10, R235.reuse, P4 ;  /* 0x000000eb0a00720c */ /* 0x080fe20002781670 */
[----:B------:R-:W2:Y:S01]  /*75b0*/  I2F R18, R18 ;  /* 0x0000001200127306 */ /* 0x000ea20000201400 */
[----:B------:R-:W-:Y:S01]  /*75c0*/  ISETP.LT.OR P0, PT, R13, R235, P0 ;  /* 0x000000eb0d00720c */ /* 0x000fe20000701670 */
[----:B---3--:R-:W-:Y:S01]  /*75d0*/  FFMA.FTZ R13, R22, -UR16, R43 ;  /* 0x80000010160d7c23 */ /* 0x008fe2000801002b */
[----:B------:R-:W-:-:S02]  /*75e0*/  FMNMX.FTZ R10, R20, R41, !PT ;  /* 0x00000029140a7209 */ /* 0x000fc40007810000 */
[-C--:B------:R-:W-:Y:S02]  /*75f0*/  ISETP.LT.OR P2, PT, R14, R235.reuse, P2 ;  /* 0x000000eb0e00720c */ /* 0x080fe40001741670 */
[----:B------:R-:W-:Y:S01]  /*7600*/  FSEL R25, R28, -INF , !P5 ;  /* 0xff8000001c197808 */ /* 0x000fe20006800000 */
[----:B------:R-:W3:Y:S01]  /*7610*/  I2F R45, R26 ;  /* 0x0000001a002d7306 */ /* 0x000ee20000201400 */
[-C--:B------:R-:W-:Y:S01]  /*7620*/  ISETP.LT.OR P3, PT, R8, R235.reuse, P3 ;  /* 0x000000eb0800720c */ /* 0x080fe20001f61670 */
[----:B------:R-:W-:Y:S01]  /*7630*/  IMAD.IADD R8, R236, 0x1, -R8 ;  /* 0x00000001ec087824 */ /* 0x000fe200078e0a08 */
[----:B------:R-:W-:Y:S01]  /*7640*/  ISETP.GE.AND P5, PT, R12, R234, PT ;  /* 0x000000ea0c00720c */ /* 0x000fe20003fa6270 */
[----:B-1----:R-:W-:Y:S01]  /*7650*/  FFMA.FTZ R34, R15, -UR16, R34 ;  /* 0x800000100f227c23 */ /* 0x002fe20008010022 */
[----:B------:R-:W-:Y:S02]  /*7660*/  FMNMX.FTZ R10, R37, R10, !PT ;  /* 0x0000000a250a7209 */ /* 0x000fe40007810000 */
[----:B------:R-:W-:Y:S01]  /*7670*/  FSEL R15, R33, -INF , !P2 ;  /* 0xff800000210f7808 */ /* 0x000fe20005000000 */
[----:B------:R-:W-:Y:S01]  /*7680*/  IMAD.IADD R33, R236, 0x1, -R6 ;  /* 0x00000001ec217824 */ /* 0x000fe200078e0a06 */
[----:B------:R-:W-:Y:S01]  /*7690*/  ISETP.LT.OR P5, PT, R12, R235, P5 ;  /* 0x000000eb0c00720c */ /* 0x000fe20002fa1670 */
[----:B--2---:R-:W-:Y:S01]  /*76a0*/  FFMA.FTZ R18, R18, -UR16, R39 ;  /* 0x8000001012127c23 */ /* 0x004fe20008010027 */
[----:B------:R-:W-:-:S02]  /*76b0*/  ISETP.GE.AND P2, PT, R6, R234, PT ;  /* 0x000000ea0600720c */ /* 0x000fc40003f46270 */
[----:B------:R-:W-:Y:S02]  /*76c0*/  FSEL R13, R13, -INF , !P1 ;  /* 0xff8000000d0d7808 */ /* 0x000fe40004800000 */
[----:B------:R-:W-:Y:S01]  /*76d0*/  ISETP.GE.AND P1, PT, R4, R234, PT ;  /* 0x000000ea0400720c */ /* 0x000fe20003f26270 */
[----:B---3--:R-:W-:Y:S01]  /*76e0*/  FFMA.FTZ R38, R45, -UR16, R38 ;  /* 0x800000102d267c23 */ /* 0x008fe20008010026 */
[----:B------:R-:W-:Y:S02]  /*76f0*/  IABS R12, R8 ;  /* 0x00000008000c7213 */ /* 0x000fe40000000000 */
[----:B------:R-:W-:Y:S02]  /*7700*/  FMNMX.FTZ R8, R31, R10, !PT ;  /* 0x0000000a1f087209 */ /* 0x000fe40007810000 */
[-C--:B------:R-:W-:Y:S01]  /*7710*/  ISETP.LT.OR P2, PT, R6, R235.reuse, P2 ;  /* 0x000000eb0600720c */ /* 0x080fe20001741670 */
[----:B------:R-:W-:Y:S01]  /*7720*/  IMAD.IADD R6, R236, 0x1, -R4 ;  /* 0x00000001ec067824 */ /* 0x000fe200078e0a04 */
[----:B------:R-:W-:Y:S01]  /*7730*/  ISETP.LT.OR P1, PT, R4, R235, P1 ;  /* 0x000000eb0400720c */ /* 0x000fe20000f21670 */
[----:B------:R-:W1:Y:S01]  /*7740*/  I2F R12, R12 ;  /* 0x0000000c000c7306 */ /* 0x000e620000201400 */
[----:B------:R-:W-:-:S02]  /*7750*/  FMNMX.FTZ R4, R23, R8, !PT ;  /* 0x0000000817047209 */ /* 0x000fc40007810000 */
[----:B------:R-:W-:Y:S02]  /*7760*/  FMNMX.FTZ R8, R16, R29, !PT ;  /* 0x0000001d10087209 */ /* 0x000fe40007810000 */
[----:B------:R-:W-:Y:S02]  /*7770*/  FSEL R247, R38, -INF , !P0 ;  /* 0xff80000026f77808 */ /* 0x000fe40004000000 */
[----:B------:R-:W-:Y:S02]  /*7780*/  FMNMX.FTZ R8, R27, R8, !PT ;  /* 0x000000081b087209 */ /* 0x000fe40007810000 */
[----:B------:R-:W-:Y:S02]  /*7790*/  ISETP.GE.AND P0, PT, R3, R234, PT ;  /* 0x000000ea0300720c */ /* 0x000fe40003f06270 */
[----:B------:R-:W-:Y:S02]  /*77a0*/  FMNMX.FTZ R8, R25, R8, !PT ;  /* 0x0000000819087209 */ /* 0x000fe40007810000 */
[----:B------:R-:W-:-:S02]  /*77b0*/  FMNMX.FTZ R4, R21, R4, !PT ;  /* 0x0000000415047209 */ /* 0x000fc40007810000 */
[----:B------:R-:W-:Y:S01]  /*77c0*/  FMNMX.FTZ R8, R9, R8, !PT ;  /* 0x0000000809087209 */ /* 0x000fe20007810000 */
[----:B-1----:R-:W-:Y:S01]  /*77d0*/  FFMA.FTZ R35, R12, -UR16, R35 ;  /* 0x800000100c237c23 */ /* 0x002fe20008010023 */
[----:B------:R-:W-:Y:S02]  /*77e0*/  IABS R33, R33 ;  /* 0x0000002100217213 */ /* 0x000fe40000000000 */
[----:B------:R-:W-:Y:S02]  /*77f0*/  FMNMX.FTZ R4, R19, R4, !PT ;  /* 0x0000000413047209 */ /* 0x000fe40007810000 */
[----:B------:R-:W-:Y:S01]  /*7800*/  ISETP.LT.OR P0, PT, R3, R235, P0 ;  /* 0x000000eb0300720c */ /* 0x000fe20000701670 */
[----:B------:R-:W-:Y:S01]  /*7810*/  IMAD.IADD R3, R236, 0x1, -R3 ;  /* 0x00000001ec037824 */ /* 0x000fe200078e0a03 */
[----:B------:R-:W-:Y:S01]  /*7820*/  FMNMX.FTZ R8, R17, R8, !PT ;  /* 0x0000000811087209 */ /* 0x000fe20007810000 */
[----:B------:R-:W1:Y:S01]  /*7830*/  I2F R33, R33 ;  /* 0x0000002100217306 */ /* 0x000e620000201400 */
[----:B------:R-:W-:-:S02]  /*7840*/  IABS R6, R6 ;  /* 0x0000000600067213 */ /* 0x000fc40000000000 */
[----:B------:R-:W-:Y:S01]  /*7850*/  FMNMX.FTZ R39, R11, R4, !PT ;  /* 0x000000040b277209 */ /* 0x000fe20007810000 */
[----:B------:R-:W-:Y:S01]  /*7860*/  IMAD.IADD R4, R236, 0x1, -R2 ;  /* 0x00000001ec047824 */ /* 0x000fe200078e0a02 */
[----:B------:R-:W-:Y:S02]  /*7870*/  FMNMX.FTZ R8, R15, R8, !PT ;  /* 0x000000080f087209 */ /* 0x000fe40007810000 */
[----:B------:R-:W-:Y:S01]  /*7880*/  IABS R3, R3 ;  /* 0x0000000300037213 */ /* 0x000fe20000000000 */
[----:B------:R-:W2:Y:S01]  /*7890*/  I2F R6, R6 ;  /* 0x0000000600067306 */ /* 0x000ea20000201400 */
[----:B------:R-:W-:Y:S02]  /*78a0*/  FMNMX.FTZ R10, R186, R39, !PT ;  /* 0x00000027ba0a7209 */ /* 0x000fe40007810000 */
[----:B------:R-:W-:Y:S02]  /*78b0*/  FMNMX.FTZ R8, R13, R8, !PT ;  /* 0x000000080d087209 */ /* 0x000fe40007810000 */
[----:B------:R-:W-:-:S02]  /*78c0*/  IABS R4, R4 ;  /* 0x0000000400047213 */ /* 0x000fc40000000000 */
[----:B------:R-:W-:Y:S01]  /*78d0*/  FMNMX.FTZ R10, R189, R10, !PT ;  /* 0x0000000abd0a7209 */ /* 0x000fe20007810000 */
[----:B------:R-:W3:Y:S01]  /*78e0*/  I2F R3, R3 ;  /* 0x0000000300037306 */ /* 0x000ee20000201400 */
[----:B------:R-:W-:Y:S01]  /*78f0*/  FSEL R193, R18, -INF , !P5 ;  /* 0xff80000012c17808 */ /* 0x000fe20006800000 */
[----:B-1----:R-:W-:Y:S01]  /*7900*/  FFMA.FTZ R33, R33, -UR16, R82 ;  /* 0x8000001021217c23 */ /* 0x002fe20008010052 */
[----:B------:R-:W-:Y:S02]  /*7910*/  FMNMX.FTZ R8, R247, R8, !PT ;  /* 0x00000008f7087209 */ /* 0x000fe40007810000 */
[----:B------:R-:W-:Y:S02]  /*7920*/  FMNMX.FTZ R10, R251, R10, !PT ;  /* 0x0000000afb0a7209 */ /* 0x000fe40007810000 */
[----:B------:R-:W-:Y:S01]  /*7930*/  FSEL R245, R34, -INF , !P4 ;  /* 0xff80000022f57808 */ /* 0x000fe20006000000 */
[----:B------:R-:W1:Y:S01]  /*7940*/  I2F R4, R4 ;  /* 0x0000000400047306 */ /* 0x000e620000201400 */
[----:B------:R-:W-:Y:S01]  /*7950*/  FMNMX.FTZ R8, R193, R8, !PT ;  /* 0x00000008c1087209 */ /* 0x000fe20007810000 */
[----:B--2---:R-:W-:Y:S01]  /*7960*/  FFMA.FTZ R6, R6, -UR16, R83 ;  /* 0x8000001006067c23 */ /* 0x004fe20008010053 */
[----:B------:R-:W-:Y:S01]  /*7970*/  FMNMX.FTZ R10, R191, R10, !PT ;  /* 0x0000000abf0a7209 */ /* 0x000fe20007810000 */
[----:B------:R-:W-:Y:S01]  /*7980*/  LDSM.16.MT88.4 R80, [R222+0x14000] ;  /* 0x01400000de50783b */ /* 0x000fe20000004200 */
[----:B------:R-:W-:-:S02]  /*7990*/  FSEL R197, R35, -INF , !P3 ;  /* 0xff80000023c57808 */ /* 0x000fc40005800000 */
[----:B------:R-:W-:Y:S01]  /*79a0*/  FMNMX.FTZ R12, R245, R8, !PT ;  /* 0x00000008f50c7209 */ /* 0x000fe20007810000 */
[----:B---3--:R-:W-:Y:S01]  /*79b0*/  FFMA.FTZ R3, R3, -UR16, R78 ;  /* 0x8000001003037c23 */ /* 0x008fe2000801004e */
[----:B------:R-:W-:Y:S02]  /*79c0*/  FMNMX.FTZ R10, R243, R10, !PT ;  /* 0x0000000af30a7209 */ /* 0x000fe40007810000 */
[----:B------:R-:W-:Y:S02]  /*79d0*/  FSEL R199, R33, -INF , !P2 ;  /* 0xff80000021c77808 */ /* 0x000fe40005000000 */
[----:B------:R-:W-:Y:S02]  /*79e0*/  FMNMX.FTZ R12, R197, R12, !PT ;  /* 0x0000000cc50c7209 */ /* 0x000fe40007810000 */
[----:B------:R-:W-:Y:S01]  /*79f0*/  FMNMX.FTZ R10, R241, R10, !PT ;  /* 0x0000000af10a7209 */ /* 0x000fe20007810000 */
[----:B-1----:R-:W-:Y:S01]  /*7a00*/  FFMA.FTZ R4, R4, -UR16, R79 ;  /* 0x8000001004047c23 */ /* 0x002fe2000801004f */
        /* <DEDUP_REMOVED lines=29> */
[----:B------:R-:W1:Y:S01]  /*7be0*/  LDSM.16.MT88.4 R40, [R224+0x12000] ;  /* 0x01200000e028783b */ /* 0x000e620000004200 */
[----:B------:R-:W-:Y:S01]  /*7bf0*/  FFMA.FTZ R180, R31, c[0x0][0x23c], -R34 ;  /* 0x00008f001fb47a23 */ /* 0x000fe20000010822 */
[----:B------:R-:W-:Y:S01]  /*7c00*/  MUFU.EX2 R187, R187 ;  /* 0x000000bb00bb7308 */ /* 0x000fe20000000800 */
[--C-:B------:R-:W-:Y:S01]  /*7c10*/  FFMA.FTZ R182, R16, c[0x0][0x23c], -R32.reuse ;  /* 0x00008f0010b67a23 */ /* 0x100fe20000010820 */
[----:B------:R-:W-:Y:S01]  /*7c20*/  LEA R242, P0, R166, c[0x0][0x168], 0x1 ;  /* 0x00005a00a6f27a11 */ /* 0x000fe200078008ff */
[----:B------:R-:W-:-:S02]  /*7c30*/  FFMA.FTZ R185, R29, c[0x0][0x23c], -R32 ;  /* 0x00008f001db97a23 */ /* 0x000fc40000010820 */
[--C-:B------:R-:W-:Y:S01]  /*7c40*/  FFMA.FTZ R183, R27, c[0x0][0x23c], -R32.reuse ;  /* 0x00008f001bb77a23 */ /* 0x100fe20000010820 */
[----:B------:R-:W-:Y:S01]  /*7c50*/  LDSM.16.MT88.4 R28, [R221+0x10800] ;  /* 0x01080000dd1c783b */ /* 0x000fe20000004200 */
[----:B------:R-:W-:Y:S01]  /*7c60*/  FFMA.FTZ R176, R25, c[0x0][0x23c], -R32 ;  /* 0x00008f0019b07a23 */ /* 0x000fe20000010820 */
[----:B------:R-:W2:Y:S01]  /*7c70*/  MUFU.EX2 R184, R184 ;  /* 0x000000b800b87308 */ /* 0x000ea20000000800 */
[--C-:B------:R-:W-:Y:S01]  /*7c80*/  FFMA.FTZ R175, R19, c[0x0][0x23c], -R34.reuse ;  /* 0x00008f0013af7a23 */ /* 0x100fe20000010822 */
[----:B------:R-:W-:Y:S01]  /*7c90*/  LDSM.16.MT88.4 R24, [R224+0x12800] ;  /* 0x01280000e018783b */ /* 0x000fe20000004200 */
[----:B------:R-:W-:Y:S02]  /*7ca0*/  FFMA.FTZ R174, R11, c[0x0][0x23c], -R34 ;  /* 0x00008f000bae7a23 */ /* 0x000fe40000010822 */
[--C-:B------:R-:W-:Y:S02]  /*7cb0*/  FFMA.FTZ R177, R9, c[0x0][0x23c], -R32.reuse ;  /* 0x00008f0009b17a23 */ /* 0x100fe40000010820 */
[--C-:B------:R-:W-:Y:S01]  /*7cc0*/  FFMA.FTZ R2, R17, c[0x0][0x23c], -R32.reuse ;  /* 0x00008f0011027a23 */ /* 0x100fe20000010820 */
[----:B------:R-:W-:Y:S01]  /*7cd0*/  MUFU.EX2 R181, R181 ;  /* 0x000000b500b57308 */ /* 0x000fe20000000800 */
[----:B------:R-:W3:Y:S01]  /*7ce0*/  LDSM.16.MT88.4 R8, [R224+0x10800] ;  /* 0x01080000e008783b */ /* 0x000ee20000004200 */
[----:B------:R-:W-:-:S02]  /*7cf0*/  FFMA.FTZ R173, R15, c[0x0][0x23c], -R32 ;  /* 0x00008f000fad7a23 */ /* 0x000fc40000010820 */
[----:B------:R-:W-:Y:S01]  /*7d00*/  FFMA.FTZ R0, R13, c[0x0][0x23c], -R32 ;  /* 0x00008f000d007a23 */ /* 0x000fe20000010820 */
[----:B------:R-:W4:Y:S01]  /*7d10*/  LDSM.16.MT88.4 R16, [R222+0x10800] ;  /* 0x01080000de10783b */ /* 0x000f220000004200 */
[--C-:B------:R-:W-:Y:S02]  /*7d20*/  FFMA.FTZ R179, R23, c[0x0][0x23c], -R34.reuse ;  /* 0x00008f0017b37a23 */ /* 0x100fe40000010822 */
[----:B------:R-:W5:Y:S01]  /*7d30*/  MUFU.EX2 R180, R180 ;  /* 0x000000b400b47308 */ /* 0x000f620000000800 */
[----:B--2---:R-:W-:Y:S01]  /*7d40*/  F2FP.PACK_AB R128, R184, R187 ;  /* 0x000000bbb880723e */ /* 0x004fe200000000ff */
[----:B------:R-:W2:Y:S01]  /*7d50*/  LDSM.16.MT88.4 R12, [R220+0x10800] ;  /* 0x01080000dc0c783b */ /* 0x000ea20000004200 */
[--C-:B------:R-:W-:Y:S02]  /*7d60*/  FFMA.FTZ R178, R21, c[0x0][0x23c], -R34.reuse ;  /* 0x00008f0015b27a23 */ /* 0x100fe40000010822 */
[--C-:B------:R-:W-:Y:S01]  /*7d70*/  FFMA.FTZ R186, R186, c[0x0][0x23c], -R34.reuse ;  /* 0x00008f00baba7a23 */ /* 0x100fe20000010822 */
[----:B------:R-:W-:Y:S01]  /*7d80*/  LDSM.16.MT88.4 R20, [R220+0x12800] ;  /* 0x01280000dc14783b */ /* 0x000fe20000004200 */
[--C-:B------:R-:W-:Y:S01]  /*7d90*/  FFMA.FTZ R189, R189, c[0x0][0x23c], -R34.reuse ;  /* 0x00008f00bdbd7a23 */ /* 0x100fe20000010822 */
[----:B------:R-:W-:Y:S01]  /*7da0*/  MUFU.EX2 R182, R182 ;  /* 0x000000b600b67308 */ /* 0x000fe20000000800 */
[----:B------:R-:W-:-:S02]  /*7db0*/  FFMA.FTZ R188, R251, c[0x0][0x23c], -R34 ;  /* 0x00008f00fbbc7a23 */ /* 0x000fc40000010822 */
[----:B------:R-:W-:Y:S02]  /*7dc0*/  FFMA.FTZ R191, R191, c[0x0][0x23c], -R34 ;  /* 0x00008f00bfbf7a23 */ /* 0x000fe40000010822 */
        /* <DEDUP_REMOVED lines=8> */
[--C-:B------:R-:W-:Y:S01]  /*7e50*/  FFMA.FTZ R194, R243, c[0x0][0x23c], -R34.reuse ;  /* 0x00008f00f3c27a23 */ /* 0x100fe20000010822 */
[----:B------:R-:W-:Y:S01]  /*7e60*/  LEA.HI.X R243, R166, c[0x0][0x16c], R165, 0x1, P0 ;  /* 0x00005b00a6f37a11 */ /* 0x000fe200000f0ca5 */
[--C-:B------:R-:W-:Y:S02]  /*7e70*/  FFMA.FTZ R241, R241, c[0x0][0x23c], -R34.reuse ;  /* 0x00008f00f1f17a23 */ /* 0x100fe40000010822 */
[--C-:B------:R-:W-:Y:S02]  /*7e80*/  FFMA.FTZ R196, R203, c[0x0][0x23c], -R34.reuse ;  /* 0x00008f00cbc47a23 */ /* 0x100fe40000010822 */
[----:B------:R-:W-:Y:S01]  /*7e90*/  FFMA.FTZ R247, R201, c[0x0][0x23c], -R34 ;  /* 0x00008f00c9f77a23 */ /* 0x000fe20000010822 */
[----:B------:R-:W5:Y:S01]  /*7ea0*/  MUFU.EX2 R176, R176 ;  /* 0x000000b000b07308 */ /* 0x000f620000000800 */
[----:B-1----:R-:W-:Y:S01]  /*7eb0*/  F2FP.PACK_AB R129, R185, R182 ;  /* 0x000000b6b981723e */ /* 0x002fe200000000ff */
[----:B------:R-:W-:-:S02]  /*7ec0*/  FFMA.FTZ R195, R195, c[0x0][0x23c], -R32 ;  /* 0x00008f00c3c37a23 */ /* 0x000fc40000010820 */
[--C-:B------:R-:W-:Y:S02]  /*7ed0*/  FFMA.FTZ R199, R35, c[0x0][0x23c], -R32.reuse ;  /* 0x00008f0023c77a23 */ /* 0x100fe40000010820 */
[----:B------:R-:W-:Y:S02]  /*7ee0*/  FFMA.FTZ R200, R33, c[0x0][0x23c], -R32 ;  /* 0x00008f0021c87a23 */ /* 0x000fe40000010820 */
[----:B------:R-:W-:Y:S01]  /*7ef0*/  MUFU.EX2 R179, R179 ;  /* 0x000000b300b37308 */ /* 0x000fe20000000800 */
[----:B------:R-:W-:Y:S01]  /*7f00*/  FADD.FTZ R184, R187, R184 ;  /* 0x000000b8bbb87221 */ /* 0x000fe20000010000 */
[----:B------:R-:W-:Y:S01]  /*7f10*/  LDSM.16.MT88.4 R32, [R222+0x11800] ;  /* 0x01180000de20783b */ /* 0x000fe20000004200 */
[----:B------:R-:W-:Y:S02]  /*7f20*/  FADD.FTZ R182, R182, R185 ;  /* 0x000000b9b6b67221 */ /* 0x000fe40000010000 */
[----:B------:R-:W-:Y:S01]  /*7f30*/  FADD.FTZ R181, R181, R184 ;  /* 0x000000b8b5b57221 */ /* 0x000fe20000010000 */
[----:B-----5:R-:W-:-:S02]  /*7f40*/  F2FP.PACK_AB R131, R176, R183 ;  /* 0x000000b7b083723e */ /* 0x020fc400000000ff */
        /* <DEDUP_REMOVED lines=105> */
[C---:B------:R-:W-:Y:S01]  /*85e0*/  HMMA.16816.F32 R88, R4.reuse, R26, R88 ;  /* 0x0000001a0458723c */ /* 0x040fe20000001858 */
[----:B------:R-:W-:Y:S07]  /*85f0*/  LDSM.16.MT88.4 R24, [R222+0x11000] ;  /* 0x01100000de18783b */ /* 0x000fee0000004200 */
[C---:B-----5:R-:W-:Y:S08]  /*8600*/  HMMA.16816.F32 R100, R4.reuse, R20, R100 ;  /* 0x000000140464723c */ /* 0x060ff00000001864 */
[C---:B------:R-:W-:Y:S01]  /*8610*/  HMMA.16816.F32 R104, R4.reuse, R22, R104 ;  /* 0x000000160468723c */ /* 0x040fe20000001868 */
[----:B------:R-:W-:Y:S07]  /*8620*/  LDSM.16.MT88.4 R20, [R220+0x11000] ;  /* 0x01100000dc14783b */ /* 0x000fee0000004200 */
[C---:B-1----:R-:W-:Y:S08]  /*8630*/  HMMA.16816.F32 R116, R4.reuse, R8, R116 ;  /* 0x000000080474723c */ /* 0x042ff00000001874 */
[C---:B------:R-:W-:Y:S01]  /*8640*/  HMMA.16816.F32 R120, R4.reuse, R10, R120 ;  /* 0x0000000a0478723c */ /* 0x040fe20000001878 */
[----:B------:R-:W1:Y:S07]  /*8650*/  LDSM.16.MT88.4 R8, [R221+0x11000] ;  /* 0x01100000dd08783b */ /* 0x000e6e0000004200 */
[C---:B---3--:R-:W-:Y:S08]  /*8660*/  HMMA.16816.F32 R124, R4.reuse, R16, R124 ;  /* 0x00000010047c723c */ /* 0x048ff0000000187c */
[----:B------:R-:W-:Y:S01]  /*8670*/  HMMA.16816.F32 R128, R4, R18, R128 ;  /* 0x000000120480723c */ /* 0x000fe20000001880 */
[----:B------:R-:W-:Y:S06]  /*8680*/  LDSM.16.MT88.4 R16, [R224+0x13000] ;  /* 0x01300000e010783b */ /* 0x000fec0000004200 */
[----:B------:R-:W-:-:S02]  /*8690*/  F2FP.PACK_AB R4, R189, R186 ;  /* 0x000000babd04723e */ /* 0x000fc400000000ff */
[----:B------:R-:W-:Y:S02]  /*86a0*/  F2FP.PACK_AB R6, R191, R188 ;  /* 0x000000bcbf06723e */ /* 0x000fe400000000ff */
[----:B------:R-:W-:Y:S01]  /*86b0*/  F2FP.PACK_AB R5, R193, R190 ;  /* 0x000000bec105723e */ /* 0x000fe200000000ff */
[----:B------:R-:W-:Y:S01]  /*86c0*/  FADD.FTZ R190, R190, R173 ;  /* 0x000000adbebe7221 */ /* 0x000fe20000010000 */
[----:B------:R-:W-:-:S03]  /*86d0*/  F2FP.PACK_AB R7, R197, R192 ;  /* 0x000000c0c507723e */ /* 0x000fc600000000ff */
[----:B------:R-:W-:-:S04]  /*86e0*/  FADD.FTZ R193, R193, R190 ;  /* 0x000000bec1c17221 */ /* 0x000fc80000010000 */
[----:B--2---:R-:W-:Y:S01]  /*86f0*/  HMMA.16816.F32 R160, R4, R12, R160 ;  /* 0x0000000c04a0723c */ /* 0x004fe200000018a0 */
[----:B------:R-:W-:-:S04]  /*8700*/  FADD.FTZ R192, R192, R193 ;  /* 0x000000c1c0c07221 */ /* 0x000fc80000010000 */
[----:B------:R-:W-:-:S03]  /*8710*/  FADD.FTZ R197, R197, R192 ;  /* 0x000000c0c5c57221 */ /* 0x000fc60000010000 */
        /* <DEDUP_REMOVED lines=43> */
[----:B------:R-:W-:Y:S07]  /*89d0*/  LDSM.16.MT88.4 R20, [R222+0x13800] ;  /* 0x01380000de14783b */ /* 0x000fee0000004200 */
[C---:B----4-:R-:W-:Y:S08]  /*89e0*/  HMMA.16816.F32 R116, R4.reuse, R16, R116 ;  /* 0x000000100474723c */ /* 0x050ff00000001874 */
        /* <DEDUP_REMOVED lines=19> */
[C---:B-----5:R-:W-:Y:S08]  /*8b20*/  HMMA.16816.F32 R136, R4.reuse, R24, R136 ;  /* 0x000000180488723c */ /* 0x060ff00000001888 */
        /* <DEDUP_REMOVED lines=17> */
[C---:B--2---:R-:W-:Y:S07]  /*8c40*/  HMMA.16816.F32 R116, R4.reuse, R12, R116 ;  /* 0x0000000c0474723c */ /* 0x044fee0000001874 */
[----:B------:R-:W-:Y:S01]  /*8c50*/  FADD.FTZ R13, R175, R178 ;  /* 0x000000b2af0d7221 */ /* 0x000fe20000010000 */
[----:B------:R-:W-:Y:S03]  /*8c60*/  HMMA.16816.F32 R152, R4, R32, R152 ;  /* 0x000000200498723c */ /* 0x000fe60000001898 */
[----:B------:R-:W-:-:S04]  /*8c70*/  FADD.FTZ R13, R174, R13 ;  /* 0x0000000dae0d7221 */ /* 0x000fc80000010000 */
        /* <DEDUP_REMOVED lines=11> */
[----:B------:R-:W-:-:S05]  /*8d30*/  FADD.FTZ R247, R247, R196 ;  /* 0x000000c4f7f77221 */ /* 0x000fca0000010000 */
[C---:B------:R-:W-:Y:S08]  /*8d40*/  HMMA.16816.F32 R88, R4.reuse, R26, R88 ;  /* 0x0000001a0458723c */ /* 0x040ff00000001858 */
[C---:B----4-:R-:W-:Y:S08]  /*8d50*/  HMMA.16816.F32 R92, R4.reuse, R20, R92 ;  /* 0x00000014045c723c */ /* 0x050ff0000000185c */
[C---:B------:R-:W-:Y:S08]  /*8d60*/  HMMA.16816.F32 R96, R4.reuse, R22, R96 ;  /* 0x000000160460723c */ /* 0x040ff00000001860 */
[C---:B-----5:R-:W-:Y:S08]  /*8d70*/  HMMA.16816.F32 R108, R4.reuse, R16, R108 ;  /* 0x00000010046c723c */ /* 0x060ff0000000186c */
[C---:B------:R-:W-:Y:S08]  /*8d80*/  HMMA.16816.F32 R112, R4.reuse, R18, R112 ;  /* 0x000000120470723c */ /* 0x040ff00000001870 */
        /* <DEDUP_REMOVED lines=30> */
[----:B--2---:R-:W-:-:S05]  /*8f70*/  UIMAD.WIDE.U32 UR28, UR29, UR8, URZ ;  /* 0x000000081d1c72a5 */ /* 0x004fca000f8e003f */
        /* <DEDUP_REMOVED lines=10> */
[----:B------:R-:W-:-:S03]  /*9020*/  ULOP3.LUT UR5, UR5, UR6, URZ, 0x3c, !UPT ;  /* 0x0000000605057292 */ /* 0x000fc6000f8e3c3f */
[----:B------:R-:W-:Y:S02]  /*9030*/  @!UP2 UIADD3 UR9, UR9, -UR4, URZ ;  /* 0x800000040909a290 */ /* 0x000fe4000fffe03f */
[----:B------:R-:W-:Y:S02]  /*9040*/  @!UP1 UIADD3 UR8, UR8, -UR4, URZ ;  /* 0x8000000408089290 */ /* 0x000fe4000fffe03f */
[----:B------:R-:W-:Y:S02]  /*9050*/  UISETP.GE.U32.AND UP4, UPT, UR9, UR4, UPT ;  /* 0x000000040900728c */ /* 0x000fe4000bf86070 */
[----:B------:R-:W-:Y:S02]  /*9060*/  UISETP.GE.U32.AND UP3, UPT, UR8, UR4, UPT ;  /* 0x000000040800728c */ /* 0x000fe4000bf66070 */
[----:B------:R-:W-:Y:S02]  /*9070*/  @!UP1 UIADD3 UR11, UR11, 0x1, URZ ;  /* 0x000000010b0b9890 */ /* 0x000fe4000fffe03f */
[----:B------:R-:W-:-:S02]  /*9080*/  UISETP.GE.AND UP1, UPT, UR12, URZ, UPT ;  /* 0x0000003f0c00728c */ /* 0x000fc4000bf26270 */
[----:B------:R-:W-:Y:S02]  /*9090*/  UISETP.GE.AND UP0, UPT, UR5, URZ, UPT ;  /* 0x0000003f0500728c */ /* 0x000fe4000bf06270 */
[----:B------:R-:W-:Y:S02]  /*90a0*/  @!UP2 UIADD3 UR13, UR13, 0x1, URZ ;  /* 0x000000010d0da890 */ /* 0x000fe4000fffe03f */
[----:B------:R-:W-:Y:S02]  /*90b0*/  UISETP.NE.AND UP2, UPT, URZ, UR6, UPT ;  /* 0x000000063f00728c */ /* 0x000fe4000bf45270 */
[----:B------:R-:W-:Y:S02]  /*90c0*/  @UP4 UIADD3 UR13, UR13, 0x1, URZ ;  /* 0x000000010d0d4890 */ /* 0x000fe4000fffe03f */
[----:B------:R-:W-:Y:S02]  /*90d0*/  @UP3 UIADD3 UR11, UR11, 0x1, URZ ;  /* 0x000000010b0b3890 */ /* 0x000fe4000fffe03f */
[----:B------:R-:W-:-:S02]  /*90e0*/  ULOP3.LUT UR4, URZ, UR6, URZ, 0x33, !UPT ;  /* 0x000000063f047292 */ /* 0x000fc4000f8e333f */
[----:B------:R-:W-:Y:S02]  /*90f0*/  @!UP1 UIADD3 UR13, -UR13, URZ, URZ ;  /* 0x0000003f0d0d9290 */ /* 0x000fe4000fffe13f */
        /* <DEDUP_REMOVED lines=32> */
.L_x_7550:
[----:B------:R-:W-:-:S05]  /*9300*/  IMAD.MOV.U32 R9, RZ, RZ, c[0x0][0x1a0] ;  /* 0x00006800ff097624 */ /* 0x000fca00078e00ff */
[----:B------:R-:W-:-:S04]  /*9310*/  LEA R9, -R9, RZ, 0x6 ;  /* 0x000000ff09097211 */ /* 0x000fc800078e31ff */
[----:B------:R-:W-:Y:S02]  /*9320*/  SHF.R.S32.HI R0, RZ, 0x1f, R9 ;  /* 0x0000001fff007819 */ /* 0x000fe40000011409 */
.L_x_7551:
        /* <DEDUP_REMOVED lines=156> */
[----:B-1----:R-:W5:Y:S04]  /*9cf0*/  LDSM.16.M88.4 R20, [R229+0x8000] ;  /* 0x00800000e514783b */ /* 0x002f680000000200 */
[----:B----4-:R-:W3:Y:S04]  /*9d00*/  LDSM.16.M88.4 R12, [R229+0x8800] ;  /* 0x00880000e50c783b */ /* 0x010ee80000000200 */
[----:B------:R-:W1:Y:S04]  /*9d10*/  LDSM.16.M88.4 R176, [R229+0x9000] ;  /* 0x00900000e5b0783b */ /* 0x000e680000000200 */
[----:B------:R-:W4:Y:S04]  /*9d20*/  LDSM.16.M88.4 R8, [R229+0x9800] ;  /* 0x00980000e508783b */ /* 0x000f280000000200 */
[----:B------:R-:W-:Y:S04]  /*9d30*/  LDSM.16.M88.4 R4, [R228] ;  /* 0x00000000e404783b */ /* 0x000fe80000000200 */
[----:B--2---:R-:W2:Y:S04]  /*9d40*/  LDSM.16.M88.4 R32, [R227] ;  /* 0x00000000e320783b */ /* 0x004ea80000000200 */
[----:B------:R-:W1:Y:S04]  /*9d50*/  LDSM.16.M88.4 R28, [R219] ;  /* 0x00000000db1c783b */ /* 0x000e680000000200 */
[----:B------:R-:W1:Y:S04]  /*9d60*/  LDSM.16.M88.4 R196, [R218] ;  /* 0x00000000dac4783b */ /* 0x000e680000000200 */
[----:B------:R-:W1:Y:S04]  /*9d70*/  LDSM.16.M88.4 R188, [R217] ;  /* 0x00000000d9bc783b */ /* 0x000e680000000200 */
[----:B------:R-:W-:Y:S01]  /*9d80*/  LDSM.16.M88.4 R184, [R223+0x8000] ;  /* 0x00800000dfb8783b */ /* 0x000fe20000000200 */
[C---:B-----5:R-:W-:Y:S03]  /*9d90*/  HMMA.16816.F32 R24, R168.reuse, R20, RZ ;  /* 0x00000014a818723c */ /* 0x060fe600000018ff */
[----:B------:R-:W-:Y:S04]  /*9da0*/  LDSM.16.M88.4 R192, [R223+0x8800] ;  /* 0x00880000dfc0783b */ /* 0x000fe80000000200 */
[----:B------:R-:W0:Y:S01]  /*9db0*/  LDGDEPBAR ;  /* 0x00000000000079af */ /* 0x000e220000000000 */
[C---:B---3--:R-:W-:Y:S08]  /*9dc0*/  HMMA.16816.F32 R16, R168.reuse, R12, RZ ;  /* 0x0000000ca810723c */ /* 0x048ff000000018ff */
[C---:B------:R-:W-:Y:S08]  /*9dd0*/  HMMA.16816.F32 R20, R168.reuse, R22, RZ ;  /* 0x00000016a814723c */ /* 0x040ff000000018ff */
[C---:B------:R-:W-:Y:S08]  /*9de0*/  HMMA.16816.F32 R12, R168.reuse, R14, RZ ;  /* 0x0000000ea80c723c */ /* 0x040ff000000018ff */
[C---:B-1----:R-:W-:Y:S08]  /*9df0*/  HMMA.16816.F32 R180, R168.reuse, R176, RZ ;  /* 0x000000b0a8b4723c */ /* 0x042ff000000018ff */
[C---:B------:R-:W-:Y:S08]  /*9e00*/  HMMA.16816.F32 R176, R168.reuse, R178, RZ ;  /* 0x000000b2a8b0723c */ /* 0x040ff000000018ff */
[C---:B----4-:R-:W-:Y:S08]  /*9e10*/  HMMA.16816.F32 R172, R168.reuse, R8, RZ ;  /* 0x00000008a8ac723c */ /* 0x050ff000000018ff */
        /* <DEDUP_REMOVED lines=27> */
[----:B------:R-:W5:Y:S03]  /*9fd0*/  LDSM.16.M88.4 R192, [R229+0xa000] ;  /* 0x00a00000e5c0783b */ /* 0x000f660000000200 */
        /* <DEDUP_REMOVED lines=13> */
[C---:B-----5:R-:W-:Y:S08]  /*a0b0*/  HMMA.16816.F32 R24, R8.reuse, R192, R24 ;  /* 0x000000c00818723c */ /* 0x060ff00000001818 */
[C---:B------:R-:W-:Y:S01]  /*a0c0*/  HMMA.16816.F32 R20, R8.reuse, R194, R20 ;  /* 0x000000c20814723c */ /* 0x040fe20000001814 */
[----:B------:R-:W5:Y:S07]  /*a0d0*/  LDSM.16.M88.4 R192, [R214] ;  /* 0x00000000d6c0783b */ /* 0x000f6e0000000200 */
[C---:B----4-:R-:W-:Y:S08]  /*a0e0*/  HMMA.16816.F32 R16, R8.reuse, R188, R16 ;  /* 0x000000bc0810723c */ /* 0x050ff00000001810 */
        /* <DEDUP_REMOVED lines=8> */
[----:B------:R-:W-:Y:S03]  /*a170*/  LDSM.16.M88.4 R8, [R223+0xa800] ;  /* 0x00a80000df08783b */ /* 0x000fe60000000200 */
[C---:B---3--:R-:W-:Y:S08]  /*a180*/  HMMA.16816.F32 R24, R28.reuse, R4, R24 ;  /* 0x000000041c18723c */ /* 0x048ff00000001818 */
[C---:B------:R-:W-:Y:S01]  /*a190*/  HMMA.16816.F32 R20, R28.reuse, R6, R20 ;  /* 0x000000061c14723c */ /* 0x040fe20000001814 */
[----:B------:R-:W2:Y:S07]  /*a1a0*/  LDSM.16.M88.4 R4, [R226+0x2000] ;  /* 0x00200000e204783b */ /* 0x000eae0000000200 */
[C---:B-----5:R-:W-:Y:S08]  /*a1b0*/  HMMA.16816.F32 R16, R28.reuse, R192, R16 ;  /* 0x000000c01c10723c */ /* 0x060ff00000001810 */
[C---:B------:R-:W-:Y:S01]  /*a1c0*/  HMMA.16816.F32 R12, R28.reuse, R194, R12 ;  /* 0x000000c21c0c723c */ /* 0x040fe2000000180c */
[----:B------:R-:W-:Y:S07]  /*a1d0*/  LDSM.16.M88.4 R192, [R216+0x3800] ;  /* 0x00380000d8c0783b */ /* 0x000fee0000000200 */
[C---:B----4-:R-:W-:Y:S08]  /*a1e0*/  HMMA.16816.F32 R180, R28.reuse, R188, R180 ;  /* 0x000000bc1cb4723c */ /* 0x050ff000000018b4 */
        /* <DEDUP_REMOVED lines=30> */
[----:B------:R-:W5:Y:S04]  /*a3d0*/  LDSM.16.M88.4 R28, [R228+0x4000] ;  /* 0x00400000e41c783b */ /* 0x000f680000000200 */
[----:B------:R-:W-:Y:S03]  /*a3e0*/  LDSM.16.M88.4 R192, [R223+0xc800] ;  /* 0x00c80000dfc0783b */ /* 0x000fe60000000200 */
[C---:B---3--:R-:W-:Y:S08]  /*a3f0*/  HMMA.16816.F32 R24, R4.reuse, R188, R24 ;  /* 0x000000bc0418723c */ /* 0x048ff00000001818 */
[C---:B------:R-:W-:Y:S01]  /*a400*/  HMMA.16816.F32 R20, R4.reuse, R190, R20 ;  /* 0x000000be0414723c */ /* 0x040fe20000001814 */
[----:B------:R-:W3:Y:S07]  /*a410*/  LDSM.16.M88.4 R188, [R210] ;  /* 0x00000000d2bc783b */ /* 0x000eee0000000200 */
[C---:B-1----:R-:W-:Y:S08]  /*a420*/  HMMA.16816.F32 R16, R4.reuse, R184, R16 ;  /* 0x000000b80410723c */ /* 0x042ff00000001810 */
[C---:B------:R-:W-:Y:S01]  /*a430*/  HMMA.16816.F32 R12, R4.reuse, R186, R12 ;  /* 0x000000ba040c723c */ /* 0x040fe2000000180c */
[----:B------:R-:W1:Y:S07]  /*a440*/  LDSM.16.M88.4 R184, [R209] ;  /* 0x00000000d1b8783b */ /* 0x000e6e0000000200 */
[C---:B--2---:R-:W-:Y:S08]  /*a450*/  HMMA.16816.F32 R180, R4.reuse, R32, R180 ;  /* 0x0000002004b4723c */ /* 0x044ff000000018b4 */
[C---:B------:R-:W-:Y:S01]  /*a460*/  HMMA.16816.F32 R176, R4.reuse, R34, R176 ;  /* 0x0000002204b0723c */ /* 0x040fe200000018b0 */
[----:B------:R-:W2:Y:S07]  /*a470*/  LDSM.16.M88.4 R32, [R208] ;  /* 0x00000000d020783b */ /* 0x000eae0000000200 */
[C---:B----4-:R-:W-:Y:S08]  /*a480*/  HMMA.16816.F32 R172, R4.reuse, R8, R172 ;  /* 0x0000000804ac723c */ /* 0x050ff000000018ac */
[----:B------:R-:W-:Y:S01]  /*a490*/  HMMA.16816.F32 R168, R4, R10, R168 ;  /* 0x0000000a04a8723c */ /* 0x000fe200000018a8 */
[----:B------:R-:W-:Y:S04]  /*a4a0*/  LDSM.16.M88.4 R8, [R226+0x4000] ;  /* 0x00400000e208783b */ /* 0x000fe80000000200 */
[----:B------:R-:W4:Y:S03]  /*a4b0*/  LDSM.16.M88.4 R4, [R223+0xc000] ;  /* 0x00c00000df04783b */ /* 0x000f260000000200 */
[C---:B-----5:R-:W-:Y:S08]  /*a4c0*/  HMMA.16816.F32 R24, R28.reuse, R196, R24 ;  /* 0x000000c41c18723c */ /* 0x060ff00000001818 */
[C---:B------:R-:W-:Y:S01]  /*a4d0*/  HMMA.16816.F32 R20, R28.reuse, R198, R20 ;  /* 0x000000c61c14723c */ /* 0x040fe20000001814 */
[----:B------:R-:W-:Y:S07]  /*a4e0*/  LDSM.16.M88.4 R196, [R216+0x5000] ;  /* 0x00500000d8c4783b */ /* 0x000fee0000000200 */
        /* <DEDUP_REMOVED lines=8> */
[----:B------:R-:W-:Y:S04]  /*a570*/  LDSM.16.M88.4 R32, [R216+0x4000] ;  /* 0x00400000d820783b */ /* 0x000fe80000000200 */
[----:B------:R-:W-:Y:S03]  /*a580*/  LDSM.16.M88.4 R28, [R216+0x4800] ;  /* 0x00480000d81c783b */ /* 0x000fe60000000200 */
[C---:B----4-:R-:W-:Y:S08]  /*a590*/  HMMA.16816.F32 R24, R8.reuse, R4, R24 ;  /* 0x000000040818723c */ /* 0x050ff00000001818 */
        /* <DEDUP_REMOVED lines=8> */
[C---:B-1----:R-:W-:Y:S08]  /*a620*/  HMMA.16816.F32 R172, R8.reuse, R184, R172 ;  /* 0x000000b808ac723c */ /* 0x042ff000000018ac */
        /* <DEDUP_REMOVED lines=12> */
[C---:B----4-:R-:W-:Y:S08]  /*a6f0*/  HMMA.16816.F32 R172, R4.reuse, R192, R172 ;  /* 0x000000c004ac723c */ /* 0x050ff000000018ac */
[----:B------:R-:W-:Y:S01]  /*a700*/  HMMA.16816.F32 R168, R4, R194, R168 ;  /* 0x000000c204a8723c */ /* 0x000fe200000018a8 */
[----:B------:R-:W-:Y:S04]  /*a710*/  LDSM.16.M88.4 R192, [R228+0x6000] ;  /* 0x00600000e4c0783b */ /* 0x000fe80000000200 */
[----:B------:R-:W4:Y:S03]  /*a720*/  LDSM.16.M88.4 R4, [R207] ;  /* 0x00000000cf04783b */ /* 0x000f260000000200 */
[C---:B-1----:R-:W-:Y:S08]  /*a730*/  HMMA.16816.F32 R24, R8.reuse, R188, R24 ;  /* 0x000000bc0818723c */ /* 0x042ff00000001818 */
[C---:B------:R-:W-:Y:S01]  /*a740*/  HMMA.16816.F32 R20, R8.reuse, R190, R20 ;  /* 0x000000be0814723c */ /* 0x040fe20000001814 */
[----:B------:R-:W1:Y:S07]  /*a750*/  LDSM.16.M88.4 R188, [R205] ;  /* 0x00000000cdbc783b */ /* 0x000e6e0000000200 */
[C---:B--2---:R-:W-:Y:S08]  /*a760*/  HMMA.16816.F32 R16, R8.reuse, R32, R16 ;  /* 0x000000200810723c */ /* 0x044ff00000001810 */
[C---:B------:R-:W-:Y:S01]  /*a770*/  HMMA.16816.F32 R12, R8.reuse, R34, R12 ;  /* 0x00000022080c723c */ /* 0x040fe2000000180c */
[----:B------:R-:W-:Y:S07]  /*a780*/  LDSM.16.M88.4 R32, [R226+0x6000] ;  /* 0x00600000e220783b */ /* 0x000fee0000000200 */
[C---:B---3--:R-:W-:Y:S08]  /*a790*/  HMMA.16816.F32 R180, R8.reuse, R28, R180 ;  /* 0x0000001c08b4723c */ /* 0x048ff000000018b4 */
[----:B------:R-:W-:Y:S01]  /*a7a0*/  HMMA.16816.F32 R176, R8, R30, R176 ;  /* 0x0000001e08b0723c */ /* 0x000fe200000018b0 */
[----:B------:R-:W2:Y:S07]  /*a7b0*/  LDSM.16.M88.4 R28, [R223+0xe000] ;  /* 0x00e00000df1c783b */ /* 0x000eae0000000200 */
[----:B----4-:R-:W-:Y:S08]  /*a7c0*/  HMMA.16816.F32 R24, R192, R4, R24 ;  /* 0x00000004c018723c */ /* 0x010ff00000001818 */
[C---:B------:R-:W-:Y:S08]  /*a7d0*/  HMMA.16816.F32 R172, R8.reuse, R184, R172 ;  /* 0x000000b808ac723c */ /* 0x040ff000000018ac */
[----:B------:R-:W-:Y:S01]  /*a7e0*/  HMMA.16816.F32 R168, R8, R186, R168 ;  /* 0x000000ba08a8723c */ /* 0x000fe200000018a8 */
[----:B------:R-:W-:Y:S04]  /*a7f0*/  LDSM.16.M88.4 R8, [R225+0x6000] ;  /* 0x00600000e108783b */ /* 0x000fe80000000200 */
[----:B------:R-:W-:Y:S03]  /*a800*/  LDSM.16.M88.4 R184, [R204] ;  /* 0x00000000ccb8783b */ /* 0x000fe60000000200 */
[C---:B------:R-:W-:Y:S01]  /*a810*/  HMMA.16816.F32 R20, R192.reuse, R6, R20 ;  /* 0x00000006c014723c */ /* 0x040fe20000001814 */
[----:B------:R-:W3:Y:S07]  /*a820*/  LDSM.16.M88.4 R4, [R216+0x6000] ;  /* 0x00600000d804783b */ /* 0x000eee0000000200 */
[----:B-1----:R-:W-:Y:S08]  /*a830*/  HMMA.16816.F32 R180, R192, R188, R180 ;  /* 0x000000bcc0b4723c */ /* 0x002ff000000018b4 */
[----:B--2---:R-:W-:Y:S08]  /*a840*/  HMMA.16816.F32 R24, R32, R28, R24 ;  /* 0x0000001c2018723c */ /* 0x004ff00000001818 */
[----:B------:R-:W-:Y:S01]  /*a850*/  HMMA.16816.F32 R176, R192, R190, R176 ;  /* 0x000000bec0b0723c */ /* 0x000fe200000018b0 */
[----:B------:R-:W1:Y:S07]  /*a860*/  LDSM.16.M88.4 R188, [R223+0xe800] ;  /* 0x00e80000dfbc783b */ /* 0x000e6e0000000200 */
[----:B------:R-:W-:Y:S08]  /*a870*/  HMMA.16816.F32 R20, R32, R30, R20 ;  /* 0x0000001e2014723c */ /* 0x000ff00000001814 */
[----:B------:R-:W-:Y:S08]  /*a880*/  HMMA.16816.F32 R16, R192, R196, R16 ;  /* 0x000000c4c010723c */ /* 0x000ff00000001810 */
[----:B---3--:R-:W-:Y:S07]  /*a890*/  HMMA.16816.F32 R24, R8, R4, R24 ;  /* 0x000000040818723c */ /* 0x008fee0000001818 */
[----:B------:R-:W-:Y:S01]  /*a8a0*/  IMAD.MOV.U32 R5, RZ, RZ, R2 ;  /* 0x000000ffff057224 */ /* 0x000fe200078e0002 */
[----:B------:R-:W-:Y:S01]  /*a8b0*/  IADD3 R2, R0, 0x1, RZ ;  /* 0x0000000100027810 */ /* 0x000fe20007ffe0ff */
[----:B------:R-:W-:Y:S01]  /*a8c0*/  IMAD.IADD R4, R236, 0x1, -R0 ;  /* 0x00000001ec047824 */ /* 0x000fe200078e0a00 */
[----:B------:R-:W-:Y:S02]  /*a8d0*/  HMMA.16816.F32 R168, R192, R186, R168 ;  /* 0x000000bac0a8723c */ /* 0x000fe400000018a8 */
[C---:B------:R-:W-:Y:S01]  /*a8e0*/  ISETP.GE.AND P6, PT, R2.reuse, R237, PT ;  /* 0x000000ed0200720c */ /* 0x040fe20003fc6270 */
[----:B------:R-:W-:Y:S01]  /*a8f0*/  IMAD.IADD R28, R239, 0x1, -R2 ;  /* 0x00000001ef1c7824 */ /* 0x000fe200078e0a02 */
[----:B------:R-:W-:Y:S01]  /*a900*/  IABS R4, R4 ;  /* 0x0000000400047213 */ /* 0x000fe20000000000 */
[----:B------:R-:W2:Y:S01]  /*a910*/  I2F R5, R5 ;  /* 0x0000000500057306 */ /* 0x000ea20000201400 */
[----:B------:R-:W-:-:S02]  /*a920*/  ISETP.GE.AND P1, PT, R2, R234, PT ;  /* 0x000000ea0200720c */ /* 0x000fc40003f26270 */
[----:B------:R-:W-:Y:S01]  /*a930*/  IABS R186, R28 ;  /* 0x0000001c00ba7213 */ /* 0x000fe20000000000 */
[----:B------:R-:W-:Y:S01]  /*a940*/  IMAD.MOV.U32 R167, RZ, RZ, R4 ;  /* 0x000000ffffa77224 */ /* 0x000fe200078e0004 */
[----:B------:R-:W3:Y:S01]  /*a950*/  LDSM.16.M88.4 R28, [R216+0x6800] ;  /* 0x00680000d81c783b */ /* 0x000ee20000000200 */
[----:B------:R-:W-:Y:S01]  /*a960*/  HMMA.16816.F32 R172, R192, R184, R172 ;  /* 0x000000b8c0ac723c */ /* 0x000fe200000018ac */
[----:B------:R-:W-:Y:S01]  /*a970*/  IMAD.IADD R4, R236, 0x1, -R2 ;  /* 0x00000001ec047824 */ /* 0x000fe200078e0a02 */
[C---:B------:R-:W-:Y:S01]  /*a980*/  ISETP.LT.OR P6, PT, R2.reuse, R238, P6 ;  /* 0x000000ee0200720c */ /* 0x040fe200037c1670 */
[----:B------:R-:W4:Y:S01]  /*a990*/  I2F R186, R186 ;  /* 0x000000ba00ba7306 */ /* 0x000f220000201400 */
[----:B------:R-:W-:Y:S02]  /*a9a0*/  ISETP.LT.OR P1, PT, R2, R235, P1 ;  /* 0x000000eb0200720c */ /* 0x000fe40000f21670 */
[----:B------:R-:W-:Y:S02]  /*a9b0*/  IABS R4, R4 ;  /* 0x0000000400047213 */ /* 0x000fe40000000000 */
[C---:B------:R-:W-:Y:S01]  /*a9c0*/  IADD3 R184, R0.reuse, 0x8, RZ ;  /* 0x0000000800b87810 */ /* 0x040fe20007ffe0ff */
[----:B------:R-:W-:Y:S01]  /*a9d0*/  HMMA.16816.F32 R20, R8, R6, R20 ;  /* 0x000000060814723c */ /* 0x000fe20000001814 */
[----:B--2---:R-:W-:Y:S01]  /*a9e0*/  FFMA.FTZ R5, R5, -UR16, R24 ;  /* 0x8000001005057c23 */ /* 0x004fe20008010018 */
[----:B------:R-:W2:Y:S01]  /*a9f0*/  I2F R167, R167 ;  /* 0x000000a700a77306 */ /* 0x000ea20000201400 */
[----:B------:R-:W-:-:S02]  /*aa00*/  IADD3 R185, R0, 0x9, RZ ;  /* 0x0000000900b97810 */ /* 0x000fc40007ffe0ff */
[----:B------:R-:W-:Y:S02]  /*aa10*/  IADD3 R24, R0, 0x10, RZ ;  /* 0x0000001000187810 */ /* 0x000fe40007ffe0ff */
[--C-:B------:R-:W-:Y:S01]  /*aa20*/  IMAD.IADD R6, R239, 0x1, -R184.reuse ;  /* 0x00000001ef067824 */ /* 0x100fe200078e0ab8 */
[----:B-1----:R-:W-:Y:S02]  /*aa30*/  HMMA.16816.F32 R16, R32, R188, R16 ;  /* 0x000000bc2010723c */ /* 0x002fe40000001810 */
[----:B------:R-:W1:Y:S01]  /*aa40*/  I2F R188, R4 ;  /* 0x0000000400bc7306 */ /* 0x000e620000201400 */
[----:B----4-:R-:W-:Y:S01]  /*aa50*/  FFMA.FTZ R186, R186, -UR16, R25 ;  /* 0x80000010baba7c23 */ /* 0x010fe20008010019 */
[----:B------:R-:W-:Y:S01]  /*aa60*/  IABS R6, R6 ;  /* 0x0000000600067213 */ /* 0x000fe20000000000 */
[C---:B------:R-:W-:Y:S02]  /*aa70*/  IMAD.IADD R25, R236.reuse, 0x1, -R184 ;  /* 0x00000001ec197824 */ /* 0x040fe400078e0ab8 */
[--C-:B------:R-:W-:Y:S01]  /*aa80*/  IMAD.IADD R189, R236, 0x1, -R185.reuse ;  /* 0x00000001ecbd7824 */ /* 0x100fe200078e0ab9 */
[----:B------:R-:W-:Y:S01]  /*aa90*/  HMMA.16816.F32 R12, R192, R198, R12 ;  /* 0x000000c6c00c723c */ /* 0x000fe2000000180c */
[----:B------:R-:W-:Y:S01]  /*aaa0*/  FSEL R186, R186, -INF , !P6 ;  /* 0xff800000baba7808 */ /* 0x000fe20007000000 */
[----:B--2---:R-:W-:Y:S01]  /*aab0*/  FFMA.FTZ R2, R167, -UR16, R26 ;  /* 0x80000010a7027c23 */ /* 0x004fe2000801001a */
[----:B------:R2:W4:Y:S01]  /*aac0*/  I2F R187, R6 ;  /* 0x0000000600bb7306 */ /* 0x0005220000201400 */
[----:B------:R-:W-:Y:S01]  /*aad0*/  FSEL R167, R5, -INF , !P0 ;  /* 0xff80000005a77808 */ /* 0x000fe20004000000 */
[----:B------:R-:W-:Y:S01]  /*aae0*/  IMAD.IADD R26, R239, 0x1, -R185 ;  /* 0x00000001ef1a7824 */ /* 0x000fe200078e0ab9 */
[----:B------:R-:W-:-:S02]  /*aaf0*/  ISETP.GE.AND P0, PT, R0, R234, PT ;  /* 0x000000ea0000720c */ /* 0x000fc40003f06270 */
[----:B------:R-:W-:Y:S02]  /*ab00*/  IABS R25, R25 ;  /* 0x0000001900197213 */ /* 0x000fe40000000000 */
[----:B------:R-:W-:Y:S01]  /*ab10*/  ISETP.LT.OR P0, PT, R0, R235, P0 ;  /* 0x000000eb0000720c */ /* 0x000fe20000701670 */
[----:B-1----:R-:W-:Y:S01]  /*ab20*/  FFMA.FTZ R27, R188, -UR16, R27 ;  /* 0x80000010bc1b7c23 */ /* 0x002fe2000801001b */
[----:B------:R-:W-:Y:S01]  /*ab30*/  ISETP.GE.AND P6, PT, R184, R234, PT ;  /* 0x000000eab800720c */ /* 0x000fe20003fc6270 */
[----:B------:R-:W-:Y:S01]  /*ab40*/  IMAD.IADD R188, R239, 0x1, -R24 ;  /* 0x00000001efbc7824 */ /* 0x000fe200078e0a18 */
[----:B------:R-:W1:Y:S01]  /*ab50*/  I2F R25, R25 ;  /* 0x0000001900197306 */ /* 0x000e620000201400 */
[----:B------:R-:W-:Y:S01]  /*ab60*/  FSEL R2, R2, -INF , !P0 ;  /* 0xff80000002027808 */ /* 0x000fe20004000000 */
[----:B---3--:R-:W-:Y:S01]  /*ab70*/  HMMA.16816.F32 R16, R8, R28, R16 ;  /* 0x0000001c0810723c */ /* 0x008fe20000001810 */
[----:B------:R-:W-:Y:S01]  /*ab80*/  ISETP.GE.AND P0, PT, R184, R237, PT ;  /* 0x000000edb800720c */ /* 0x000fe20003f06270 */
[----:B--2---:R-:W2:Y:S01]  /*ab90*/  LDSM.16.M88.4 R4, [R223+0xf000] ;  /* 0x00f00000df04783b */ /* 0x004ea20000000200 */
[----:B------:R-:W-:Y:S01]  /*aba0*/  IABS R189, R189 ;  /* 0x000000bd00bd7213 */ /* 0x000fe20000000000 */
[----:B----4-:R-:W-:Y:S01]  /*abb0*/  FFMA.FTZ R187, R187, -UR16, R20 ;  /* 0x80000010bbbb7c23 */ /* 0x010fe20008010014 */
[----:B------:R-:W-:-:S02]  /*abc0*/  IABS R26, R26 ;  /* 0x0000001a001a7213 */ /* 0x000fc40000000000 */
[C---:B------:R-:W-:Y:S01]  /*abd0*/  ISETP.LT.OR P0, PT, R184.reuse, R238, P0 ;  /* 0x000000eeb800720c */ /* 0x040fe20000701670 */
[----:B------:R-:W-:Y:S01]  /*abe0*/  HMMA.16816.F32 R12, R32, R190, R12 ;  /* 0x000000be200c723c */ /* 0x000fe2000000180c */
[----:B------:R-:W-:Y:S01]  /*abf0*/  ISETP.LT.OR P6, PT, R184, R235, P6 ;  /* 0x000000ebb800720c */ /* 0x000fe200037c1670 */
[----:B------:R-:W-:Y:S01]  /*ac00*/  IMAD.MOV.U32 R184, RZ, RZ, R189 ;  /* 0x000000ffffb87224 */ /* 0x000fe200078e00bd */
[----:B------:R-:W-:Y:S01]  /*ac10*/  IABS R28, R188 ;  /* 0x000000bc001c7213 */ /* 0x000fe20000000000 */
[----:B------:R-:W3:Y:S01]  /*ac20*/  I2F R26, R26 ;  /* 0x0000001a001a7306 */ /* 0x000ee20000201400 */
[----:B------:R-:W-:Y:S01]  /*ac30*/  FSEL R195, R27, -INF , !P1 ;  /* 0xff8000001bc37808 */ /* 0x000fe20004800000 */
[----:B-1----:R-:W-:Y:S01]  /*ac40*/  FFMA.FTZ R22, R25, -UR16, R22 ;  /* 0x8000001019167c23 */ /* 0x002fe20008010016 */
[----:B------:R-:W-:Y:S02]  /*ac50*/  IADD3 R25, R0, 0x11, RZ ;  /* 0x0000001100197810 */ /* 0x000fe40007ffe0ff */
[----:B------:R-:W-:-:S02]  /*ac60*/  ISETP.GE.AND P1, PT, R185, R237, PT ;  /* 0x000000edb900720c */ /* 0x000fc40003f26270 */
[----:B------:R-:W-:Y:S01]  /*ac70*/  FSEL R188, R187, -INF , !P0 ;  /* 0xff800000bbbc7808 */ /* 0x000fe20004000000 */
[----:B------:R-:W1:Y:S01]  /*ac80*/  I2F R20, R184 ;  /* 0x000000b800147306 */ /* 0x000e620000201400 */
[----:B------:R-:W-:Y:S01]  /*ac90*/  FSEL R197, R22, -INF , !P6 ;  /* 0xff80000016c57808 */ /* 0x000fe20007000000 */
[----:B------:R-:W-:Y:S01]  /*aca0*/  IMAD.IADD R22, R236, 0x1, -R24 ;  /* 0x00000001ec167824 */ /* 0x000fe200078e0a18 */
[C---:B------:R-:W-:Y:S02]  /*acb0*/  ISETP.GE.AND P0, PT, R185.reuse, R234, PT ;  /* 0x000000eab900720c */ /* 0x040fe40003f06270 */
[----:B------:R-:W-:Y:S02]  /*acc0*/  ISETP.GE.AND P6, PT, R24, R237, PT ;  /* 0x000000ed1800720c */ /* 0x000fe40003fc6270 */
[C---:B------:R-:W-:Y:S01]  /*acd0*/  ISETP.LT.OR P1, PT, R185.reuse, R238, P1 ;  /* 0x000000eeb900720c */ /* 0x040fe20000f21670 */
[----:B------:R4:W5:Y:S01]  /*ace0*/  I2F R27, R28 ;  /* 0x0000001c001b7306 */ /* 0x0009620000201400 */
[----:B---3--:R-:W-:Y:S01]  /*acf0*/  FFMA.FTZ R21, R26, -UR16, R21 ;  /* 0x800000101a157c23 */ /* 0x008fe20008010015 */
[----:B------:R-:W-:-:S02]  /*ad00*/  ISETP.LT.OR P0, PT, R185, R235, P0 ;  /* 0x000000ebb900720c */ /* 0x000fc40000701670 */
[----:B------:R-:W-:Y:S01]  /*ad10*/  ISETP.LT.OR P6, PT, R24, R238, P6 ;  /* 0x000000ee1800720c */ /* 0x000fe200037c1670 */
[----:B------:R-:W-:Y:S01]  /*ad20*/  HMMA.16816.F32 R12, R8, R30, R12 ;  /* 0x0000001e080c723c */ /* 0x000fe2000000180c */
[----:B------:R-:W-:Y:S01]  /*ad30*/  FSEL R198, R21, -INF , !P1 ;  /* 0xff80000015c67808 */ /* 0x000fe20004800000 */
[----:B-1----:R-:W-:Y:S01]  /*ad40*/  FFMA.FTZ R199, R20, -UR16, R23 ;  /* 0x8000001014c77c23 */ /* 0x002fe20008010017 */
[----:B------:R-:W-:Y:S02]  /*ad50*/  IABS R21, R22 ;  /* 0x0000001600157213 */ /* 0x000fe40000000000 */
[C---:B------:R-:W-:Y:S02]  /*ad60*/  ISETP.GE.AND P1, PT, R24.reuse, R234, PT ;  /* 0x000000ea1800720c */ /* 0x040fe40003f26270 */
[----:B------:R-:W-:Y:S01]  /*ad70*/  FSEL R199, R199, -INF , !P0 ;  /* 0xff800000c7c77808 */ /* 0x000fe20004000000 */
[----:B--2---:R-:W-:Y:S01]  /*ad80*/  HMMA.16816.F32 R180, R32, R4, R180 ;  /* 0x0000000420b4723c */ /* 0x004fe200000018b4 */
[----:B------:R-:W-:Y:S01]  /*ad90*/  ISETP.GE.AND P0, PT, R25, R237, PT ;  /* 0x000000ed1900720c */ /* 0x000fe20003f06270 */
[----:B----4-:R-:W-:Y:S01]  /*ada0*/  IMAD.IADD R28, R239, 0x1, -R25 ;  /* 0x00000001ef1c7824 */ /* 0x010fe200078e0a19 */
[----:B------:R1:W2:Y:S01]  /*adb0*/  I2F R193, R21 ;  /* 0x0000001500c17306 */ /* 0x0002a20000201400 */
[----:B-----5:R-:W-:Y:S01]  /*adc0*/  FFMA.FTZ R16, R27, -UR16, R16 ;  /* 0x800000101b107c23 */ /* 0x020fe20008010010 */
[----:B------:R-:W-:-:S02]  /*add0*/  ISETP.LT.OR P1, PT, R24, R235, P1 ;  /* 0x000000eb1800720c */ /* 0x000fc40000f21670 */
[----:B------:R-:W-:Y:S01]  /*ade0*/  IABS R28, R28 ;  /* 0x0000001c001c7213 */ /* 0x000fe20000000000 */
[----:B------:R-:W-:Y:S01]  /*adf0*/  IMAD.IADD R4, R236, 0x1, -R25 ;  /* 0x00000001ec047824 */ /* 0x000fe200078e0a19 */
[----:B------:R-:W-:Y:S01]  /*ae00*/  IADD3 R5, R0, 0x18, RZ ;  /* 0x0000001800057810 */ /* 0x000fe20007ffe0ff */
[----:B------:R-:W-:Y:S01]  /*ae10*/  HMMA.16816.F32 R176, R32, R6, R176 ;  /* 0x0000000620b0723c */ /* 0x000fe200000018b0 */
[----:B------:R-:W-:Y:S02]  /*ae20*/  FSEL R184, R16, -INF , !P6 ;  /* 0xff80000010b87808 */ /* 0x000fe40007000000 */
[----:B------:R-:W3:Y:S01]  /*ae30*/  I2F R28, R28 ;  /* 0x0000001c001c7306 */ /* 0x000ee20000201400 */
[----:B------:R-:W-:Y:S01]  /*ae40*/  ISETP.GE.AND P6, PT, R25, R234, PT ;  /* 0x000000ea1900720c */ /* 0x000fe20003fc6270 */
[--C-:B------:R-:W-:Y:S01]  /*ae50*/  IMAD.IADD R16, R239, 0x1, -R5.reuse ;  /* 0x00000001ef107824 */ /* 0x100fe200078e0a05 */
[C---:B------:R-:W-:Y:S02]  /*ae60*/  ISETP.LT.OR P0, PT, R25.reuse, R238, P0 ;  /* 0x000000ee1900720c */ /* 0x040fe40000701670 */
[----:B------:R-:W-:Y:S01]  /*ae70*/  ISETP.LT.OR P6, PT, R25, R235, P6 ;  /* 0x000000eb1900720c */ /* 0x000fe200037c1670 */
[----:B-1----:R-:W1:Y:S01]  /*ae80*/  LDSM.16.M88.4 R20, [R223+0xf800] ;  /* 0x00f80000df14783b */ /* 0x002e620000000200 */
[----:B------:R-:W-:Y:S01]  /*ae90*/  IABS R16, R16 ;  /* 0x0000001000107213 */ /* 0x000fe20000000000 */
[----:B--2---:R-:W-:Y:S01]  /*aea0*/  FFMA.FTZ R193, R193, -UR16, R18 ;  /* 0x80000010c1c17c23 */ /* 0x004fe20008010012 */
[----:B------:R-:W-:Y:S01]  /*aeb0*/  IABS R4, R4 ;  /* 0x0000000400047213 */ /* 0x000fe20000000000 */
[----:B------:R-:W2:Y:S01]  /*aec0*/  LDSM.16.M88.4 R24, [R216+0x7000] ;  /* 0x00700000d818783b */ /* 0x000ea20000000200 */
[----:B------:R-:W-:-:S02]  /*aed0*/  IMAD.IADD R18, R236, 0x1, -R5 ;  /* 0x00000001ec127824 */ /* 0x000fc400078e0a05 */
[----:B------:R-:W-:Y:S01]  /*aee0*/  IMAD.MOV.U32 R29, RZ, RZ, R16 ;  /* 0x000000ffff1d7224 */ /* 0x000fe200078e0010 */
[----:B------:R-:W-:Y:S01]  /*aef0*/  IADD3 R16, R0, 0x19, RZ ;  /* 0x0000001900107810 */ /* 0x000fe20007ffe0ff */
[----:B------:R-:W4:Y:S01]  /*af00*/  I2F R4, R4 ;  /* 0x0000000400047306 */ /* 0x000f220000201400 */
[----:B---3--:R-:W-:Y:S01]  /*af10*/  FFMA.FTZ R17, R28, -UR16, R17 ;  /* 0x800000101c117c23 */ /* 0x008fe20008010011 */
[----:B------:R-:W-:Y:S02]  /*af20*/  IABS R18, R18 ;  /* 0x0000001200127213 */ /* 0x000fe40000000000 */
[--C-:B------:R-:W-:Y:S01]  /*af30*/  IMAD.IADD R6, R239, 0x1, -R16.reuse ;  /* 0x00000001ef067824 */ /* 0x100fe200078e0a10 */
[----:B------:R-:W-:Y:S02]  /*af40*/  FSEL R193, R193, -INF , !P1 ;  /* 0xff800000c1c17808 */ /* 0x000fe40004800000 */
[----:B------:R-:W-:Y:S01]  /*af50*/  FSEL R30, R17, -INF , !P0 ;  /* 0xff800000111e7808 */ /* 0x000fe20004000000 */
[----:B------:R-:W3:Y:S01]  /*af60*/  I2F R29, R29 ;  /* 0x0000001d001d7306 */ /* 0x000ee20000201400 */
[----:B------:R-:W-:Y:S01]  /*af70*/  IABS R6, R6 ;  /* 0x0000000600067213 */ /* 0x000fe20000000000 */
[----:B------:R-:W-:Y:S01]  /*af80*/  IMAD.IADD R17, R236, 0x1, -R16 ;  /* 0x00000001ec117824 */ /* 0x000fe200078e0a10 */
[----:B------:R-:W-:-:S02]  /*af90*/  ISETP.GE.AND P1, PT, R5, R237, PT ;  /* 0x000000ed0500720c */ /* 0x000fc40003f26270 */
[C---:B------:R-:W-:Y:S02]  /*afa0*/  ISETP.GE.AND P0, PT, R5.reuse, R234, PT ;  /* 0x000000ea0500720c */ /* 0x040fe40003f06270 */
[----:B------:R-:W-:Y:S01]  /*afb0*/  IABS R17, R17 ;  /* 0x0000001100117213 */ /* 0x000fe20000000000 */
[----:B------:R5:W2:Y:S01]  /*afc0*/  I2F R7, R18 ;  /* 0x0000001200077306 */ /* 0x000aa20000201400 */
[----:B----4-:R-:W-:Y:S01]  /*afd0*/  FFMA.FTZ R19, R4, -UR16, R19 ;  /* 0x8000001004137c23 */ /* 0x010fe20008010013 */
[C---:B------:R-:W-:Y:S02]  /*afe0*/  ISETP.LT.OR P1, PT, R5.reuse, R238, P1 ;  /* 0x000000ee0500720c */ /* 0x040fe40000f21670 */
[----:B------:R-:W-:Y:S01]  /*aff0*/  IMAD.MOV.U32 R4, RZ, RZ, R17 ;  /* 0x000000ffff047224 */ /* 0x000fe200078e0011 */
[----:B------:R-:W-:Y:S02]  /*b000*/  ISETP.LT.OR P0, PT, R5, R235, P0 ;  /* 0x000000eb0500720c */ /* 0x000fe40000701670 */
[----:B------:R-:W-:Y:S01]  /*b010*/  IADD3 R5, R0, 0x20, RZ ;  /* 0x0000002000057810 */ /* 0x000fe20007ffe0ff */
[----:B------:R-:W4:Y:S01]  /*b020*/  I2F R6, R6 ;  /* 0x0000000600067306 */ /* 0x000f220000201400 */
[----:B---3--:R-:W-:Y:S01]  /*b030*/  FFMA.FTZ R28, R29, -UR16, R12 ;  /* 0x800000101d1c7c23 */ /* 0x008fe2000801000c */
[----:B------:R-:W-:-:S02]  /*b040*/  FSEL R31, R19, -INF , !P6 ;  /* 0xff800000131f7808 */ /* 0x000fc40007000000 */
[----:B------:R-:W-:Y:S01]  /*b050*/  IADD3 R12, R0, 0x21, RZ ;  /* 0x00000021000c7810 */ /* 0x000fe20007ffe0ff */
[--C-:B------:R-:W-:Y:S01]  /*b060*/  IMAD.IADD R19, R236, 0x1, -R5.reuse ;  /* 0x00000001ec137824 */ /* 0x100fe200078e0a05 */
[----:B------:R-:W-:Y:S01]  /*b070*/  FSEL R28, R28, -INF , !P1 ;  /* 0xff8000001c1c7808 */ /* 0x000fe20004800000 */
[----:B-1----:R-:W-:Y:S01]  /*b080*/  HMMA.16816.F32 R172, R32, R20, R172 ;  /* 0x0000001420ac723c */ /* 0x002fe200000018ac */
[----:B------:R-:W1:Y:S01]  /*b090*/  I2F R4, R4 ;  /* 0x0000000400047306 */ /* 0x000e620000201400 */
[C---:B------:R-:W-:Y:S01]  /*b0a0*/  ISETP.GE.AND P6, PT, R16.reuse, R237, PT ;  /* 0x000000ed1000720c */ /* 0x040fe20003fc6270 */
[----:B-----5:R-:W-:Y:S01]  /*b0b0*/  IMAD.IADD R18, R239, 0x1, -R5 ;  /* 0x00000001ef127824 */ /* 0x020fe200078e0a05 */
[C---:B------:R-:W-:Y:S01]  /*b0c0*/  ISETP.GE.AND P1, PT, R16.reuse, R234, PT ;  /* 0x000000ea1000720c */ /* 0x040fe20003f26270 */
[----:B--2---:R-:W-:Y:S01]  /*b0d0*/  FFMA.FTZ R7, R7, -UR16, R14 ;  /* 0x8000001007077c23 */ /* 0x004fe2000801000e */
[C---:B------:R-:W-:Y:S02]  /*b0e0*/  ISETP.LT.OR P6, PT, R16.reuse, R238, P6 ;  /* 0x000000ee1000720c */ /* 0x040fe400037c1670 */
[----:B------:R-:W-:Y:S01]  /*b0f0*/  ISETP.LT.OR P1, PT, R16, R235, P1 ;  /* 0x000000eb1000720c */ /* 0x000fe20000f21670 */
[----:B----4-:R-:W-:Y:S01]  /*b100*/  FFMA.FTZ R6, R6, -UR16, R13 ;  /* 0x8000001006067c23 */ /* 0x010fe2000801000d */
[----:B------:R-:W-:Y:S01]  /*b110*/  HMMA.16816.F32 R180, R8, R24, R180 ;  /* 0x0000001808b4723c */ /* 0x000fe200000018b4 */
[--C-:B------:R-:W-:Y:S01]  /*b120*/  IMAD.IADD R16, R239, 0x1, -R12.reuse ;  /* 0x00000001ef107824 */ /* 0x100fe200078e0a0c */
[----:B------:R-:W-:Y:S01]  /*b130*/  IABS R17, R18 ;  /* 0x0000001200117213 */ /* 0x000fe20000000000 */
[----:B------:R-:W-:Y:S01]  /*b140*/  IMAD.IADD R18, R236, 0x1, -R12 ;  /* 0x00000001ec127824 */ /* 0x000fe200078e0a0c */
[----:B------:R-:W-:-:S02]  /*b150*/  IABS R19, R19 ;  /* 0x0000001300137213 */ /* 0x000fc40000000000 */
[----:B------:R-:W-:Y:S01]  /*b160*/  FSEL R29, R7, -INF , !P0 ;  /* 0xff800000071d7808 */ /* 0x000fe20004000000 */
[----:B-1----:R-:W-:Y:S01]  /*b170*/  FFMA.FTZ R25, R4, -UR16, R15 ;  /* 0x8000001004197c23 */ /* 0x002fe2000801000f */
[----:B------:R-:W-:Y:S01]  /*b180*/  FSEL R20, R6, -INF , !P6 ;  /* 0xff80000006147808 */ /* 0x000fe20007000000 */
[----:B------:R-:W1:Y:S01]  /*b190*/  I2F R17, R17 ;  /* 0x0000001100117306 */ /* 0x000e620000201400 */
[C---:B------:R-:W-:Y:S01]  /*b1a0*/  ISETP.GE.AND P0, PT, R5.reuse, R237, PT ;  /* 0x000000ed0500720c */ /* 0x040fe20003f06270 */
[----:B------:R-:W-:Y:S01]  /*b1b0*/  HMMA.16816.F32 R176, R8, R26, R176 ;  /* 0x0000001a08b0723c */ /* 0x000fe200000018b0 */
[C---:B------:R-:W-:Y:S02]  /*b1c0*/  ISETP.GE.AND P6, PT, R5.reuse, R234, PT ;  /* 0x000000ea0500720c */ /* 0x040fe40003fc6270 */
[----:B------:R-:W-:Y:S02]  /*b1d0*/  IABS R14, R16 ;  /* 0x00000010000e7213 */ /* 0x000fe40000000000 */
[C---:B------:R-:W-:Y:S01]  /*b1e0*/  ISETP.LT.OR P0, PT, R5.reuse, R238, P0 ;  /* 0x000000ee0500720c */ /* 0x040fe20000701670 */
[----:B------:R-:W2:Y:S01]  /*b1f0*/  I2F R19, R19 ;  /* 0x0000001300137306 */ /* 0x000ea20000201400 */
[----:B------:R-:W-:Y:S01]  /*b200*/  ISETP.LT.OR P6, PT, R5, R235, P6 ;  /* 0x000000eb0500720c */ /* 0x000fe200037c1670 */
[----:B------:R-:W-:Y:S01]  /*b210*/  HMMA.16816.F32 R168, R32, R22, R168 ;  /* 0x0000001620a8723c */ /* 0x000fe200000018a8 */
[----:B------:R-:W3:Y:S01]  /*b220*/  LDSM.16.M88.4 R4, [R216+0x7800] ;  /* 0x00780000d804783b */ /* 0x000ee20000000200 */
[----:B------:R-:W-:Y:S01]  /*b230*/  IADD3 R16, R0, 0x28, RZ ;  /* 0x0000002800107810 */ /* 0x000fe20007ffe0ff */
[----:B------:R-:W-:-:S04]  /*b240*/  DEPBAR.LE SB0, 0x0 ;  /* 0x000080000000791a */ /* 0x000fc80000000000 */
[----:B------:R4:W5:Y:S01]  /*b250*/  I2F R24, R14 ;  /* 0x0000000e00187306 */ /* 0x0009620000201400 */
[----:B------:R-:W-:Y:S01]  /*b260*/  IADD3 R15, R0, 0x29, RZ ;  /* 0x00000029000f7810 */ /* 0x000fe20007ffe0ff */
[----:B-1----:R-:W-:Y:S01]  /*b270*/  FFMA.FTZ R180, R17, -UR16, R180 ;  /* 0x8000001011b47c23 */ /* 0x002fe200080100b4 */
[----:B------:R-:W-:Y:S01]  /*b280*/  FSEL R25, R25, -INF , !P1 ;  /* 0xff80000019197808 */ /* 0x000fe20004800000 */
[C---:B------:R-:W-:Y:S01]  /*b290*/  IMAD.IADD R13, R239.reuse, 0x1, -R16 ;  /* 0x00000001ef0d7824 */ /* 0x040fe200078e0a10 */
[C---:B------:R-:W-:Y:S01]  /*b2a0*/  ISETP.GE.AND P1, PT, R12.reuse, R237, PT ;  /* 0x000000ed0c00720c */ /* 0x040fe20003f26270 */
[----:B------:R-:W-:Y:S01]  /*b2b0*/  IMAD.IADD R21, R239, 0x1, -R15 ;  /* 0x00000001ef157824 */ /* 0x000fe200078e0a0f */
[----:B------:R-:W-:Y:S01]  /*b2c0*/  IABS R18, R18 ;  /* 0x0000001200127213 */ /* 0x000fe20000000000 */
[----:B--2---:R-:W-:Y:S01]  /*b2d0*/  FFMA.FTZ R182, R19, -UR16, R182 ;  /* 0x8000001013b67c23 */ /* 0x004fe200080100b6 */
[----:B------:R-:W-:Y:S02]  /*b2e0*/  ISETP.LT.OR P1, PT, R12, R238, P1 ;  /* 0x000000ee0c00720c */ /* 0x000fe40000f21670 */
[----:B------:R-:W-:-:S02]  /*b2f0*/  FSEL R190, R180, -INF , !P0 ;  /* 0xff800000b4be7808 */ /* 0x000fc40004000000 */
[----:B------:R-:W1:Y:S01]  /*b300*/  I2F R18, R18 ;  /* 0x0000001200127306 */ /* 0x000e620000201400 */
[----:B------:R-:W-:Y:S01]  /*b310*/  ISETP.GE.AND P0, PT, R12, R234, PT ;  /* 0x000000ea0c00720c */ /* 0x000fe20003f06270 */
[----:B----4-:R-:W-:Y:S01]  /*b320*/  IMAD.IADD R14, R236, 0x1, -R16 ;  /* 0x00000001ec0e7824 */ /* 0x010fe200078e0a10 */
[----:B------:R-:W-:Y:S01]  /*b330*/  FSEL R187, R182, -INF , !P6 ;  /* 0xff800000b6bb7808 */ /* 0x000fe20007000000 */
[----:B-----5:R-:W-:Y:S01]  /*b340*/  FFMA.FTZ R24, R24, -UR16, R181 ;  /* 0x8000001018187c23 */ /* 0x020fe200080100b5 */
[----:B------:R-:W-:Y:S02]  /*b350*/  ISETP.GE.AND P6, PT, R16, R237, PT ;  /* 0x000000ed1000720c */ /* 0x000fe40003fc6270 */
[----:B------:R-:W-:Y:S02]  /*b360*/  IABS R14, R14 ;  /* 0x0000000e000e7213 */ /* 0x000fe40000000000 */
[----:B------:R-:W-:Y:S02]  /*b370*/  FSEL R192, R24, -INF , !P1 ;  /* 0xff80000018c07808 */ /* 0x000fe40004800000 */
[----:B------:R-:W-:Y:S01]  /*b380*/  ISETP.GE.AND P1, PT, R16, R234, PT ;  /* 0x000000ea1000720c */ /* 0x000fe20003f26270 */
[----:B------:R-:W-:Y:S01]  /*b390*/  IMAD.MOV.U32 R26, RZ, RZ, R14 ;  /* 0x000000ffff1a7224 */ /* 0x000fe200078e000e */
[----:B------:R-:W-:Y:S01]  /*b3a0*/  IABS R14, R21 ;  /* 0x00000015000e7213 */ /* 0x000fe20000000000 */
[----:B------:R-:W-:Y:S01]  /*b3b0*/  IMAD.IADD R21, R236, 0x1, -R15 ;  /* 0x00000001ec157824 */ /* 0x000fe200078e0a0f */
[----:B------:R-:W-:Y:S01]  /*b3c0*/  ISETP.LT.OR P0, PT, R12, R235, P0 ;  /* 0x000000eb0c00720c */ /* 0x000fe20000701670 */
[----:B-1----:R-:W-:Y:S01]  /*b3d0*/  FFMA.FTZ R18, R18, -UR16, R183 ;  /* 0x8000001012127c23 */ /* 0x002fe200080100b7 */
[----:B------:R-:W-:-:S02]  /*b3e0*/  IADD3 R12, R0, 0x30, RZ ;  /* 0x00000030000c7810 */ /* 0x000fc40007ffe0ff */
[----:B------:R-:W-:Y:S01]  /*b3f0*/  IABS R13, R13 ;  /* 0x0000000d000d7213 */ /* 0x000fe20000000000 */
[C---:B---3--:R-:W-:Y:S01]  /*b400*/  HMMA.16816.F32 R172, R8.reuse, R4, R172 ;  /* 0x0000000408ac723c */ /* 0x048fe200000018ac */
[CC--:B------:R-:W-:Y:S01]  /*b410*/  ISETP.LT.OR P6, PT, R16.reuse, R238.reuse, P6 ;  /* 0x000000ee1000720c */ /* 0x0c0fe200037c1670 */
[----:B------:R-:W1:Y:S01]  /*b420*/  I2F R14, R14 ;  /* 0x0000000e000e7306 */ /* 0x000e620000201400 */
[----:B------:R-:W-:Y:S01]  /*b430*/  BAR.SYNC.DEFER_BLOCKING 0x0 ;  /* 0x0000000000007b1d */ /* 0x000fe20000010000 */
[----:B------:R-:W-:Y:S02]  /*b440*/  ISETP.LT.OR P1, PT, R16, R235, P1 ;  /* 0x000000eb1000720c */ /* 0x000fe40000f21670 */
[C---:B------:R-:W-:Y:S02]  /*b450*/  IADD3 R16, R0.reuse, 0x31, RZ ;  /* 0x0000003100107810 */ /* 0x040fe40007ffe0ff */
[----:B------:R-:W-:Y:S01]  /*b460*/  IABS R19, R21 ;  /* 0x0000001500137213 */ /* 0x000fe20000000000 */
[C---:B------:R-:W-:Y:S01]  /*b470*/  IMAD.IADD R21, R239.reuse, 0x1, -R12 ;  /* 0x00000001ef157824 */ /* 0x040fe200078e0a0c */
[----:B------:R-:W2:Y:S01]  /*b480*/  I2F R17, R13 ;  /* 0x0000000d00117306 */ /* 0x000ea20000201400 */
[----:B------:R-:W-:Y:S01]  /*b490*/  IMAD.IADD R23, R239, 0x1, -R16 ;  /* 0x00000001ef177824 */ /* 0x000fe200078e0a10 */
[----:B------:R-:W-:Y:S01]  /*b4a0*/  IADD3 R4, R0, 0x38, RZ ;  /* 0x0000003800047810 */ /* 0x000fe20007ffe0ff */
[----:B------:R-:W-:Y:S01]  /*b4b0*/  IMAD.MOV.U32 R22, RZ, RZ, R19 ;  /* 0x000000ffff167224 */ /* 0x000fe200078e0013 */
[----:B------:R-:W-:Y:S01]  /*b4c0*/  IABS R19, R21 ;  /* 0x0000001500137213 */ /* 0x000fe20000000000 */
[----:B------:R-:W-:Y:S01]  /*b4d0*/  IMAD.IADD R21, R236, 0x1, -R12 ;  /* 0x00000001ec157824 */ /* 0x000fe200078e0a0c */
[----:B------:R-:W-:Y:S01]  /*b4e0*/  IABS R23, R23 ;  /* 0x0000001700177213 */ /* 0x000fe20000000000 */
[----:B------:R-:W-:Y:S01]  /*b4f0*/  HMMA.16816.F32 R168, R8, R6, R168 ;  /* 0x0000000608a8723c */ /* 0x000fe200000018a8 */
[----:B------:R-:W-:Y:S01]  /*b500*/  FSEL R185, R18, -INF , !P0 ;  /* 0xff80000012b97808 */ /* 0x000fe20004000000 */
[----:B------:R-:W3:Y:S01]  /*b510*/  I2F R22, R22 ;  /* 0x0000001600167306 */ /* 0x000ee20000201400 */
[----:B------:R-:W-:Y:S01]  /*b520*/  IABS R21, R21 ;  /* 0x0000001500157213 */ /* 0x000fe20000000000 */
[----:B------:R-:W-:Y:S01]  /*b530*/  IMAD.MOV.U32 R18, RZ, RZ, R23 ;  /* 0x000000ffff127224 */ /* 0x000fe200078e0017 */
[C---:B------:R-:W-:Y:S01]  /*b540*/  ISETP.GE.AND P0, PT, R15.reuse, R237, PT ;  /* 0x000000ed0f00720c */ /* 0x040fe20003f06270 */
[----:B-1----:R-:W-:Y:S01]  /*b550*/  FFMA.FTZ R14, R14, -UR16, R177 ;  /* 0x800000100e0e7c23 */ /* 0x002fe200080100b1 */
[----:B------:R-:W-:Y:S01]  /*b560*/  IADD3 R0, R0, 0x39, RZ ;  /* 0x0000003900007810 */ /* 0x000fe20007ffe0ff */
[----:B------:R-:W-:Y:S01]  /*b570*/  IMAD.MOV.U32 R5, RZ, RZ, R21 ;  /* 0x000000ffff057224 */ /* 0x000fe200078e0015 */
[----:B------:R-:W-:Y:S01]  /*b580*/  ISETP.LT.OR P0, PT, R15, R238, P0 ;  /* 0x000000ee0f00720c */ /* 0x000fe20000701670 */
[----:B------:R-:W1:Y:S01]  /*b590*/  I2F R13, R26 ;  /* 0x0000001a000d7306 */ /* 0x000e620000201400 */
[----:B--2---:R-:W-:-:S02]  /*b5a0*/  FFMA.FTZ R17, R17, -UR16, R176 ;  /* 0x8000001011117c23 */ /* 0x004fc400080100b0 */
[----:B------:R-:W-:Y:S01]  /*b5b0*/  IMAD.IADD R7, R236, 0x1, -R4 ;  /* 0x00000001ec077824 */ /* 0x000fe200078e0a04 */
[----:B------:R-:W-:Y:S01]  /*b5c0*/  FSEL R196, R14, -INF , !P0 ;  /* 0xff8000000ec47808 */ /* 0x000fe20004000000 */
[----:B------:R-:W-:Y:S01]  /*b5d0*/  IMAD.IADD R21, R236, 0x1, -R16 ;  /* 0x00000001ec157824 */ /* 0x000fe200078e0a10 */
[----:B------:R-:W-:Y:S01]  /*b5e0*/  FSEL R194, R17, -INF , !P6 ;  /* 0xff80000011c27808 */ /* 0x000fe20007000000 */
[----:B------:R-:W-:Y:S01]  /*b5f0*/  IMAD.IADD R17, R239, 0x1, -R4 ;  /* 0x00000001ef117824 */ /* 0x000fe200078e0a04 */
[----:B------:R-:W2:Y:S01]  /*b600*/  I2F R18, R18 ;  /* 0x0000001200127306 */ /* 0x000ea20000201400 */
[----:B------:R-:W-:Y:S01]  /*b610*/  IABS R7, R7 ;  /* 0x0000000700077213 */ /* 0x000fe20000000000 */
[----:B---3--:R-:W-:Y:S01]  /*b620*/  FFMA.FTZ R22, R22, -UR16, R179 ;  /* 0x8000001016167c23 */ /* 0x008fe200080100b3 */
[----:B------:R-:W-:Y:S01]  /*b630*/  ISETP.GE.AND P6, PT, R15, R234, PT ;  /* 0x000000ea0f00720c */ /* 0x000fe20003fc6270 */
[--C-:B------:R-:W-:Y:S01]  /*b640*/  IMAD.IADD R8, R239, 0x1, -R0.reuse ;  /* 0x00000001ef087824 */ /* 0x100fe200078e0a00 */
[----:B------:R-:W-:Y:S01]  /*b650*/  IABS R21, R21 ;  /* 0x0000001500157213 */ /* 0x000fe20000000000 */
[----:B------:R-:W-:Y:S01]  /*b660*/  IMAD.IADD R9, R236, 0x1, -R0 ;  /* 0x00000001ec097824 */ /* 0x000fe200078e0a00 */
[----:B------:R-:W-:Y:S01]  /*b670*/  ISETP.LT.OR P6, PT, R15, R235, P6 ;  /* 0x000000eb0f00720c */ /* 0x000fe200037c1670 */
[----:B------:R-:W3:Y:S01]  /*b680*/  I2F R19, R19 ;  /* 0x0000001300137306 */ /* 0x000ee20000201400 */
[----:B------:R-:W-:Y:S01]  /*b690*/  IABS R17, R17 ;  /* 0x0000001100117213 */ /* 0x000fe20000000000 */
[----:B------:R-:W-:Y:S01]  /*b6a0*/  IMAD.MOV.U32 R15, RZ, RZ, R21 ;  /* 0x000000ffff0f7224 */ /* 0x000fe200078e0015 */
[----:B------:R-:W-:Y:S01]  /*b6b0*/  FSEL R189, R22, -INF , !P6 ;  /* 0xff80000016bd7808 */ /* 0x000fe20007000000 */
[----:B-1----:R-:W-:Y:S01]  /*b6c0*/  FFMA.FTZ R13, R13, -UR16, R178 ;  /* 0x800000100d0d7c23 */ /* 0x002fe200080100b2 */
[----:B------:R-:W-:-:S02]  /*b6d0*/  ISETP.GE.AND P6, PT, R16, R237, PT ;  /* 0x000000ed1000720c */ /* 0x000fc40003fc6270 */
[----:B------:R-:W-:Y:S01]  /*b6e0*/  IABS R8, R8 ;  /* 0x0000000800087213 */ /* 0x000fe20000000000 */
[----:B------:R-:W1:Y:S01]  /*b6f0*/  I2F R5, R5 ;  /* 0x0000000500057306 */ /* 0x000e620000201400 */
[----:B--2---:R-:W-:Y:S01]  /*b700*/  FFMA.FTZ R18, R18, -UR16, R173 ;  /* 0x8000001012127c23 */ /* 0x004fe200080100ad */
[----:B------:R-:W-:Y:S02]  /*b710*/  ISETP.LT.OR P6, PT, R16, R238, P6 ;  /* 0x000000ee1000720c */ /* 0x000fe400037c1670 */
[----:B------:R-:W-:Y:S02]  /*b720*/  FSEL R191, R13, -INF , !P1 ;  /* 0xff8000000dbf7808 */ /* 0x000fe40004800000 */
[C---:B------:R-:W-:Y:S02]  /*b730*/  ISETP.GE.AND P1, PT, R12.reuse, R237, PT ;  /* 0x000000ed0c00720c */ /* 0x040fe40003f26270 */
[----:B------:R-:W2:Y:S01]  /*b740*/  I2F R7, R7 ;  /* 0x0000000700077306 */ /* 0x000ea20000201400 */
[----:B------:R-:W-:Y:S01]  /*b750*/  ISETP.GE.AND P0, PT, R12, R234, PT ;  /* 0x000000ea0c00720c */ /* 0x000fe20003f06270 */
[----:B---3--:R-:W-:Y:S01]  /*b760*/  FFMA.FTZ R19, R19, -UR16, R172 ;  /* 0x8000001013137c23 */ /* 0x008fe200080100ac */
[----:B------:R-:W-:-:S02]  /*b770*/  IABS R9, R9 ;  /* 0x0000000900097213 */ /* 0x000fc40000000000 */
[----:B------:R-:W-:Y:S02]  /*b780*/  FSEL R180, R18, -INF , !P6 ;  /* 0xff80000012b47808 */ /* 0x000fe40007000000 */
[----:B------:R-:W-:Y:S01]  /*b790*/  ISETP.GE.AND P6, PT, R4, R234, PT ;  /* 0x000000ea0400720c */ /* 0x000fe20003fc6270 */
[----:B------:R-:W3:Y:S01]  /*b7a0*/  I2F R6, R15 ;  /* 0x0000000f00067306 */ /* 0x000ee20000201400 */
[----:B-1----:R-:W-:Y:S01]  /*b7b0*/  FFMA.FTZ R5, R5, -UR16, R174 ;  /* 0x8000001005057c23 */ /* 0x002fe200080100ae */
[C---:B------:R-:W-:Y:S02]  /*b7c0*/  ISETP.LT.OR P1, PT, R12.reuse, R238, P1 ;  /* 0x000000ee0c00720c */ /* 0x040fe40000f21670 */
[-C--:B------:R-:W-:Y:S02]  /*b7d0*/  ISETP.LT.OR P0, PT, R12, R235.reuse, P0 ;  /* 0x000000eb0c00720c */ /* 0x080fe40000701670 */
[----:B------:R-:W-:Y:S02]  /*b7e0*/  ISETP.LT.OR P6, PT, R4, R235, P6 ;  /* 0x000000eb0400720c */ /* 0x000fe400037c1670 */
[----:B------:R-:W1:Y:S01]  /*b7f0*/  I2F R17, R17 ;  /* 0x0000001100117306 */ /* 0x000e620000201400 */
[----:B--2---:R-:W-:Y:S01]  /*b800*/  FFMA.FTZ R7, R7, -UR16, R170 ;  /* 0x8000001007077c23 */ /* 0x004fe200080100aa */
[----:B------:R-:W-:-:S02]  /*b810*/  FSEL R182, R19, -INF , !P1 ;  /* 0xff80000013b67808 */ /* 0x000fc40004800000 */
[----:B------:R-:W-:Y:S02]  /*b820*/  FSEL R33, R5, -INF , !P0 ;  /* 0xff80000005217808 */ /* 0x000fe40004000000 */
[----:B------:R-:W-:Y:S02]  /*b830*/  ISETP.GE.AND P1, PT, R16, R234, PT ;  /* 0x000000ea1000720c */ /* 0x000fe40003f26270 */
[----:B------:R-:W2:Y:S01]  /*b840*/  I2F R8, R8 ;  /* 0x0000000800087306 */ /* 0x000ea20000201400 */
[----:B---3--:R-:W-:Y:S01]  /*b850*/  FFMA.FTZ R6, R6, -UR16, R175 ;  /* 0x8000001006067c23 */ /* 0x008fe200080100af */
[----:B------:R-:W-:Y:S02]  /*b860*/  ISETP.GE.AND P0, PT, R4, R237, PT ;  /* 0x000000ed0400720c */ /* 0x000fe40003f06270 */
[----:B------:R-:W-:Y:S02]  /*b870*/  FSEL R175, R7, -INF , !P6 ;  /* 0xff80000007af7808 */ /* 0x000fe40007000000 */
[----:B------:R-:W-:-:S02]  /*b880*/  PLOP3.LUT P6, PT, PT, PT, UP0, 0x80, 0x0 ;  /* 0x000000000000781c */ /* 0x000fc40003fcf008 */
[----:B------:R-:W3:Y:S01]  /*b890*/  I2F R10, R9 ;  /* 0x00000009000a7306 */ /* 0x000ee20000201400 */
[----:B-1----:R-:W-:Y:S01]  /*b8a0*/  FFMA.FTZ R17, R17, -UR16, R168 ;  /* 0x8000001011117c23 */ /* 0x002fe200080100a8 */
[----:B------:R-:W-:Y:S02]  /*b8b0*/  ISETP.LT.OR P1, PT, R16, R235, P1 ;  /* 0x000000eb1000720c */ /* 0x000fe40000f21670 */
[----:B------:R-:W-:Y:S02]  /*b8c0*/  ISETP.LT.OR P0, PT, R4, R238, P0 ;  /* 0x000000ee0400720c */ /* 0x000fe40000701670 */
[----:B------:R-:W-:Y:S02]  /*b8d0*/  FSEL R177, R6, -INF , !P1 ;  /* 0xff80000006b17808 */ /* 0x000fe40004800000 */
[----:B------:R-:W-:Y:S01]  /*b8e0*/  FSEL R34, R17, -INF , !P0 ;  /* 0xff80000011227808 */ /* 0x000fe20004000000 */
[----:B--2---:R-:W-:Y:S01]  /*b8f0*/  FFMA.FTZ R8, R8, -UR16, R169 ;  /* 0x8000001008087c23 */ /* 0x004fe200080100a9 */
[----:B------:R-:W-:-:S02]  /*b900*/  ISETP.GE.AND P1, PT, R0, R237, PT ;  /* 0x000000ed0000720c */ /* 0x000fc40003f26270 */
[C---:B------:R-:W-:Y:S02]  /*b910*/  ISETP.GE.AND P0, PT, R0.reuse, R234, PT ;  /* 0x000000ea0000720c */ /* 0x040fe40003f06270 */
[----:B------:R-:W-:Y:S01]  /*b920*/  ISETP.LT.OR P1, PT, R0, R238, P1 ;  /* 0x000000ee0000720c */ /* 0x000fe20000f21670 */
[----:B---3--:R-:W-:Y:S01]  /*b930*/  FFMA.FTZ R10, R10, -UR16, R171 ;  /* 0x800000100a0a7c23 */ /* 0x008fe200080100ab */
        /* <DEDUP_REMOVED lines=81> */
.L_x_7553:
[----:B------:R-:W-:Y:S02]  /*be50*/  ULDC UR10, c[0x0][0x198] ;  /* 0x00006600000a7ab9 */ /* 0x000fe40000000800 */
[----:B------:R-:W-:-:S04]  /*be60*/  ULEA UR10, -UR10, URZ, 0x6 ;  /* 0x0000003f0a0a7291 */ /* 0x000fc8000f8e313f */
[----:B------:R-:W-:Y:S02]  /*be70*/  USHF.R.S32.HI UR8, URZ, 0x1f, UR10 ;  /* 0x0000001f3f087899 */ /* 0x000fe4000801140a */
.L_x_7554:
[C---:B------:R-:W-:Y:S01]  /*be80*/  @!P4 IADD3 R7, P0, R166.reuse, UR10, RZ ;  /* 0x0000000aa607cc10 */ /* 0x040fe2000ff1e0ff */
[----:B------:R-:W-:Y:S01]  /*be90*/  UIADD3 UR4, UP1, UP0, UR24, UR10, UR24 ;  /* 0x0000000a18047290 */ /* 0x000fe2000f83e018 */
[C---:B------:R-:W-:Y:S01]  /*bea0*/  @!P3 IADD3 R5, P1, R166.reuse, UR10, RZ ;  /* 0x0000000aa605bc10 */ /* 0x040fe2000ff3e0ff */
[----:B------:R1:W-:Y:S01]  /*beb0*/  @P5 STS.128 [R232+0x8000], RZ ;  /* 0x008000ffe8005388 */ /* 0x0003e20000000c00 */
[----:B------:R-:W-:Y:S01]  /*bec0*/  @!P4 IADD3.X R0, R165, UR8, RZ, P0, !PT ;  /* 0x00000008a500cc10 */ /* 0x000fe200087fe4ff */
[----:B------:R-:W-:Y:S01]  /*bed0*/  UIADD3.X UR6, UR23, UR8, UR23, UP1, UP0 ;  /* 0x0000000817067290 */ /* 0x000fe20008fe0417 */
[----:B------:R-:W-:Y:S01]  /*bee0*/  @!P4 LEA R168, P0, R7, c[0x0][0x168], 0x1 ;  /* 0x00005a0007a8ca11 */ /* 0x000fe200078008ff */
[----:B------:R-:W-:Y:S01]  /*bef0*/  UIADD3 UR5, UP1, UR24, UR4, URZ ;  /* 0x0000000418057290 */ /* 0x000fe2000ff3e03f */
[----:B------:R-:W-:Y:S01]  /*bf00*/  @!P3 IADD3.X R4, R165, UR8, RZ, P1, !PT ;  /* 0x00000008a504bc10 */ /* 0x000fe20008ffe4ff */
[----:B------:R-:W-:Y:S01]  /*bf10*/  VOTEU.ALL UP0, P5 ;  /* 0x00000000003f7886 */ /* 0x000fe20002800000 */
[----:B------:R-:W-:Y:S01]  /*bf20*/  @!P4 LEA.HI.X R169, R7, c[0x0][0x16c], R0, 0x1, P0 ;  /* 0x00005b0007a9ca11 */ /* 0x000fe200000f0c00 */
[----:B------:R-:W-:Y:S01]  /*bf30*/  BSSY B0, `(.L_x_7555) ;  /* 0x000008f000007945 */ /* 0x000fe20003800000 */
[----:B------:R-:W-:-:S02]  /*bf40*/  @!P2 IADD3 R7, P0, R166, UR10, RZ ;  /* 0x0000000aa607ac10 */ /* 0x000fc4000ff1e0ff */
[----:B------:R-:W-:Y:S01]  /*bf50*/  @!P3 LEA R16, P1, R5, c[0x0][0x168], 0x1 ;  /* 0x00005a000510ba11 */ /* 0x000fe200078208ff */
[----:B------:R-:W-:Y:S01]  /*bf60*/  @!UP0 UIADD3 UR11, UP2, UR24, UR10, URZ ;  /* 0x0000000a180b8290 */ /* 0x000fe2000ff5e03f */
[----:B------:R-:W-:Y:S02]  /*bf70*/  @!P2 IADD3.X R0, R165, UR8, RZ, P0, !PT ;  /* 0x00000008a500ac10 */ /* 0x000fe400087fe4ff */
[----:B------:R-:W-:Y:S01]  /*bf80*/  @!P3 LEA.HI.X R17, R5, c[0x0][0x16c], R4, 0x1, P1 ;  /* 0x00005b000511ba11 */ /* 0x000fe200008f0c04 */
[----:B------:R-:W-:Y:S01]  /*bf90*/  IMAD.U32 R5, RZ, RZ, UR10 ;  /* 0x0000000aff057e24 */ /* 0x000fe2000f8e00ff */
[C---:B------:R-:W-:Y:S01]  /*bfa0*/  @!P2 LEA R14, P0, R7.reuse, c[0x0][0x168], 0x1 ;  /* 0x00005a00070eaa11 */ /* 0x040fe200078008ff */
[----:B------:R-:W-:Y:S01]  /*bfb0*/  IMAD.U32 R4, RZ, RZ, UR8 ;  /* 0x00000008ff047e24 */ /* 0x000fe2000f8e00ff */
[----:B------:R-:W-:Y:S02]  /*bfc0*/  @!UP0 UIADD3.X UR9, UR23, UR8, URZ, UP2, !UPT ;  /* 0x0000000817098290 */ /* 0x000fe400097fe43f */
[----:B------:R-:W-:Y:S01]  /*bfd0*/  @!P2 LEA.HI.X R15, R7, c[0x0][0x16c], R0, 0x1, P0 ;  /* 0x00005b00070faa11 */ /* 0x000fe200000f0c00 */
[----:B------:R-:W-:Y:S01]  /*bfe0*/  IMAD.U32 R0, RZ, RZ, UR8 ;  /* 0x00000008ff007e24 */ /* 0x000fe2000f8e00ff */
[----:B------:R-:W-:-:S04]  /*bff0*/  @!P4 IADD3 R7, P1, P0, R166, UR24, R5 ;  /* 0x00000018a607cc10 */ /* 0x000fc8000f83e005 */
[----:B------:R-:W-:Y:S02]  /*c000*/  @!P4 IADD3.X R6, R165, UR23, R0, P1, P0 ;  /* 0x00000017a506cc10 */ /* 0x000fe40008fe0400 */
[----:B------:R-:W-:Y:S02]  /*c010*/  @!P4 LEA R26, P0, R7, c[0x0][0x168], 0x1 ;  /* 0x00005a00071aca11 */ /* 0x000fe400078008ff */
[----:B------:R-:W-:Y:S02]  /*c020*/  @!P5 LEA R172, P1, R5, R242, 0x1 ;  /* 0x000000f205acd211 */ /* 0x000fe400078208ff */
[----:B------:R-:W-:Y:S01]  /*c030*/  @!P4 LEA.HI.X R27, R7, c[0x0][0x16c], R6, 0x1, P0 ;  /* 0x00005b00071bca11 */ /* 0x000fe200000f0c06 */
[----:B------:R-:W-:Y:S01]  /*c040*/  IMAD.U32 R7, RZ, RZ, UR4 ;  /* 0x00000004ff077e24 */ /* 0x000fe2000f8e00ff */
[----:B------:R-:W-:Y:S01]  /*c050*/  @!P5 LEA.HI.X R173, R5, R243, R4, 0x1, P1 ;  /* 0x000000f305add211 */ /* 0x000fe200008f0c04 */
[----:B------:R-:W-:Y:S01]  /*c060*/  IMAD.U32 R4, RZ, RZ, UR6 ;  /* 0x00000006ff047e24 */ /* 0x000fe2000f8e00ff */
[----:B------:R-:W-:-:S03]  /*c070*/  @!P3 IADD3 R9, P1, P0, R166, UR24, R5 ;  /* 0x00000018a609bc10 */ /* 0x000fc6000f83e005 */
[----:B------:R-:W-:Y:S01]  /*c080*/  @!PT LDS RZ, [RZ] ;  /* 0x00000000fffff984 */ /* 0x000fe20000000800 */
[----:B------:R-:W-:Y:S01]  /*c090*/  @!PT LDS RZ, [RZ] ;  /* 0x00000000fffff984 */ /* 0x000fe20000000800 */
[----:B------:R-:W-:Y:S01]  /*c0a0*/  @!PT LDS RZ, [RZ] ;  /* 0x00000000fffff984 */ /* 0x000fe20000000800 */
[----:B------:R1:W-:Y:S01]  /*c0b0*/  @!P5 LDGSTS.E.BYPASS.LTC128B.128 [R232+0x8000], [R172.64] ;  /* 0x08000000ace8dfae */ /* 0x0003e2000b901d54 */
[C-C-:B------:R-:W-:Y:S02]  /*c0c0*/  @!P3 IADD3.X R6, R165.reuse, UR23, R0.reuse, P1, P0 ;  /* 0x00000017a506bc10 */ /* 0x140fe40008fe0400 */
[----:B------:R-:W-:Y:S01]  /*c0d0*/  @!P2 IADD3 R5, P1, P0, R166, UR24, R5 ;  /* 0x00000018a605ac10 */ /* 0x000fe2000f83e005 */
[----:B------:R1:W-:Y:S03]  /*c0e0*/  @P4 STS.128 [R232+0xa000], RZ ;  /* 0x00a000ffe8004388 */ /* 0x0003e60000000c00 */
[----:B------:R-:W-:Y:S01]  /*c0f0*/  @!P2 IADD3.X R0, R165, UR23, R0, P1, P0 ;  /* 0x00000017a500ac10 */ /* 0x000fe20008fe0400 */
[----:B------:R-:W-:Y:S01]  /*c100*/  @!PT LDS RZ, [RZ] ;  /* 0x00000000fffff984 */ /* 0x000fe20000000800 */
[----:B------:R-:W-:Y:S01]  /*c110*/  @!PT LDS RZ, [RZ] ;  /* 0x00000000fffff984 */ /* 0x000fe20000000800 */
[----:B------:R-:W-:Y:S01]  /*c120*/  @!PT LDS RZ, [RZ] ;  /* 0x00000000fffff984 */ /* 0x000fe20000000800 */
[----:B------:R1:W-:Y:S01]  /*c130*/  @!P4 LDGSTS.E.BYPASS.LTC128B.128 [R232+0xa000], [R168.64+0x80] ;  /* 0x0a000080a8e8cfae */ /* 0x0003e2000b901d54 */
[----:B------:R-:W-:Y:S02]  /*c140*/  @!P3 LEA R12, P0, R9, c[0x0][0x168], 0x1 ;  /* 0x00005a00090cba11 */ /* 0x000fe400078008ff */
[----:B------:R-:W-:Y:S01]  /*c150*/  @!P5 LEA R22, P1, R7, R242, 0x1 ;  /* 0x000000f20716d211 */ /* 0x000fe200078208ff */
[----:B------:R1:W-:Y:S01]  /*c160*/  @P3 STS.128 [R232+0xc000], RZ ;  /* 0x00c000ffe8003388 */ /* 0x0003e20000000c00 */
[----:B------:R-:W-:-:S02]  /*c170*/  @!P3 LEA.HI.X R13, R9, c[0x0][0x16c], R6, 0x1, P0 ;  /* 0x00005b00090dba11 */ /* 0x000fc400000f0c06 */
[----:B------:R-:W-:Y:S01]  /*c180*/  @!P2 LEA R10, P0, R5, c[0x0][0x168], 0x1 ;  /* 0x00005a00050aaa11 */ /* 0x000fe200078008ff */
[----:B------:R-:W-:Y:S01]  /*c190*/  @!PT LDS RZ, [RZ] ;  /* 0x00000000fffff984 */ /* 0x000fe20000000800 */
[----:B------:R-:W-:Y:S01]  /*c1a0*/  @!PT LDS RZ, [RZ] ;  /* 0x00000000fffff984 */ /* 0x000fe20000000800 */
[----:B------:R-:W-:Y:S01]  /*c1b0*/  @!PT LDS RZ, [RZ] ;  /* 0x00000000fffff984 */ /* 0x000fe20000000800 */
[----:B------:R1:W-:Y:S01]  /*c1c0*/  @!P3 LDGSTS.E.BYPASS.LTC128B.128 [R232+0xc000], [R16.64+0x100] ;  /* 0x0c00010010e8bfae */ /* 0x0003e2000b901d54 */
[----:B------:R-:W-:Y:S02]  /*c1d0*/  @!P5 LEA.HI.X R23, R7, R243, R4, 0x1, P1 ;  /* 0x000000f30717d211 */ /* 0x000fe400008f0c04 */
[----:B------:R-:W-:Y:S01]  /*c1e0*/  @!P4 IADD3 R7, P1, R166, UR4, RZ ;  /* 0x00000004a607cc10 */ /* 0x000fe2000ff3e0ff */
[----:B------:R1:W-:Y:S01]  /*c1f0*/  @P2 STS.128 [R232+0xe000], RZ ;  /* 0x00e000ffe8002388 */ /* 0x0003e20000000c00 */
[----:B------:R-:W-:Y:S02]  /*c200*/  @!P2 LEA.HI.X R11, R5, c[0x0][0x16c], R0, 0x1, P0 ;  /* 0x00005b00050baa11 */ /* 0x000fe400000f0c00 */
[----:B------:R-:W-:Y:S01]  /*c210*/  @!P4 IADD3.X R0, R165, UR6, RZ, P1, !PT ;  /* 0x00000006a500cc10 */ /* 0x000fe20008ffe4ff */
[----:B------:R-:W-:Y:S01]  /*c220*/  @!PT LDS RZ, [RZ] ;  /* 0x00000000fffff984 */ /* 0x000fe20000000800 */
[----:B------:R-:W-:Y:S01]  /*c230*/  @!PT LDS RZ, [RZ] ;  /* 0x00000000fffff984 */ /* 0x000fe20000000800 */
[----:B------:R-:W-:Y:S01]  /*c240*/  @!PT LDS RZ, [RZ] ;  /* 0x00000000fffff984 */ /* 0x000fe20000000800 */
[----:B------:R1:W-:Y:S01]  /*c250*/  @!P2 LDGSTS.E.BYPASS.LTC128B.128 [R232+0xe000], [R14.64+0x180] ;  /* 0x0e0001800ee8afae */ /* 0x0003e2000b901d54 */
[----:B------:R-:W-:-:S02]  /*c260*/  @!P4 LEA R18, P1, R7, c[0x0][0x168], 0x1 ;  /* 0x00005a000712ca11 */ /* 0x000fc400078208ff */
[C---:B------:R-:W-:Y:S01]  /*c270*/  @!P3 IADD3 R5, P0, R166.reuse, UR4, RZ ;  /* 0x00000004a605bc10 */ /* 0x040fe2000ff1e0ff */
[----:B------:R1:W-:Y:S01]  /*c280*/  @P5 STS.128 [R232+0x8800], RZ ;  /* 0x008800ffe8005388 */ /* 0x0003e20000000c00 */
[----:B------:R-:W-:Y:S02]  /*c290*/  @!P4 LEA.HI.X R19, R7, c[0x0][0x16c], R0, 0x1, P1 ;  /* 0x00005b000713ca11 */ /* 0x000fe400008f0c00 */
[----:B------:R-:W-:Y:S02]  /*c2a0*/  @!P3 IADD3.X R0, R165, UR6, RZ, P0, !PT ;  /* 0x00000006a500bc10 */ /* 0x000fe400087fe4ff */
[C---:B------:R-:W-:Y:S02]  /*c2b0*/  @!P3 LEA R8, P1, R5.reuse, c[0x0][0x168], 0x1 ;  /* 0x00005a000508ba11 */ /* 0x040fe400078208ff */
[----:B------:R-:W-:Y:S01]  /*c2c0*/  @!P2 IADD3 R7, P0, R166, UR4, RZ ;  /* 0x00000004a607ac10 */ /* 0x000fe2000ff1e0ff */
[----:B------:R-:W-:Y:S01]  /*c2d0*/  UIADD3.X UR4, UR23, UR6, URZ, UP1, !UPT ;  /* 0x0000000617047290 */ /* 0x000fe20008ffe43f */
[----:B------:R-:W-:Y:S01]  /*c2e0*/  @!P3 LEA.HI.X R9, R5, c[0x0][0x16c], R0, 0x1, P1 ;  /* 0x00005b000509ba11 */ /* 0x000fe200008f0c00 */
[----:B------:R-:W-:Y:S01]  /*c2f0*/  IMAD.U32 R5, RZ, RZ, UR11 ;  /* 0x0000000bff057e24 */ /* 0x000fe2000f8e00ff */
[----:B------:R-:W-:Y:S01]  /*c300*/  @!P2 IADD3.X R4, R165, UR6, RZ, P0, !PT ;  /* 0x00000006a504ac10 */ /* 0x000fe200087fe4ff */
[----:B------:R-:W-:Y:S01]  /*c310*/  IMAD.U32 R0, RZ, RZ, UR9 ;  /* 0x00000009ff007e24 */ /* 0x000fe2000f8e00ff */
[----:B------:R-:W-:-:S02]  /*c320*/  @!P2 LEA R6, P0, R7, c[0x0][0x168], 0x1 ;  /* 0x00005a000706aa11 */ /* 0x000fc400078008ff */
[-C--:B------:R-:W-:Y:S02]  /*c330*/  @!P5 LEA R170, P1, R5, R242.reuse, 0x1 ;  /* 0x000000f205aad211 */ /* 0x080fe400078208ff */
[----:B------:R-:W-:Y:S01]  /*c340*/  @!P2 LEA.HI.X R7, R7, c[0x0][0x16c], R4, 0x1, P0 ;  /* 0x00005b000707aa11 */ /* 0x000fe200000f0c04 */
[----:B------:R-:W-:Y:S01]  /*c350*/  IMAD.U32 R4, RZ, RZ, UR5 ;  /* 0x00000005ff047e24 */ /* 0x000fe2000f8e00ff */
[-C--:B------:R-:W-:Y:S01]  /*c360*/  @!P5 LEA.HI.X R171, R5, R243.reuse, R0, 0x1, P1 ;  /* 0x000000f305abd211 */ /* 0x080fe200008f0c00 */
[----:B------:R-:W-:Y:S01]  /*c370*/  IMAD.U32 R0, RZ, RZ, UR4 ;  /* 0x00000004ff007e24 */ /* 0x000fe2000f8e00ff */
[----:B------:R-:W-:Y:S02]  /*c380*/  @!P4 IADD3 R5, P0, R166, UR5, RZ ;  /* 0x00000005a605cc10 */ /* 0x000fe4000ff1e0ff */
[C---:B------:R-:W-:Y:S01]  /*c390*/  @!P5 LEA R178, P1, R4.reuse, R242, 0x1 ;  /* 0x000000f204b2d211 */ /* 0x040fe200078208ff */
[----:B------:R-:W-:Y:S01]  /*c3a0*/  @!PT LDS RZ, [RZ] ;  /* 0x00000000fffff984 */ /* 0x000fe20000000800 */
[----:B------:R-:W-:Y:S01]  /*c3b0*/  @!PT LDS RZ, [RZ] ;  /* 0x00000000fffff984 */ /* 0x000fe20000000800 */
[----:B------:R-:W-:Y:S01]  /*c3c0*/  @!PT LDS RZ, [RZ] ;  /* 0x00000000fffff984 */ /* 0x000fe20000000800 */
[----:B------:R1:W-:Y:S03]  /*c3d0*/  @!P5 LDGSTS.E.BYPASS.LTC128B.128 [R232+0x8800], [R170.64] ;  /* 0x08800000aae8dfae */ /* 0x0003e6000b901d54 */
[----:B------:R-:W-:Y:S01]  /*c3e0*/  @!P5 LEA.HI.X R179, R4, R243, R0, 0x1, P1 ;  /* 0x000000f304b3d211 */ /* 0x000fe200008f0c00 */
[----:B------:R1:W-:Y:S01]  /*c3f0*/  @P4 STS.128 [R232+0xa800], RZ ;  /* 0x00a800ffe8004388 */ /* 0x0003e20000000c00 */
[----:B------:R-:W-:-:S02]  /*c400*/  @!P4 IADD3.X R0, R165, UR4, RZ, P0, !PT ;  /* 0x00000004a500cc10 */ /* 0x000fc400087fe4ff */
[C---:B------:R-:W-:Y:S01]  /*c410*/  @!P4 LEA R200, P0, R5.reuse, c[0x0][0x168], 0x1 ;  /* 0x00005a0005c8ca11 */ /* 0x040fe200078008ff */
[----:B------:R-:W-:Y:S01]  /*c420*/  @!PT LDS RZ, [RZ] ;  /* 0x00000000fffff984 */ /* 0x000fe20000000800 */
[----:B------:R-:W-:Y:S01]  /*c430*/  @!PT LDS RZ, [RZ] ;  /* 0x00000000fffff984 */ /* 0x000fe20000000800 */
[----:B------:R-:W-:Y:S01]  /*c440*/  @!PT LDS RZ, [RZ] ;  /* 0x00000000fffff984 */ /* 0x000fe20000000800 */
[----:B------:R1:W-:Y:S03]  /*c450*/  @!P4 LDGSTS.E.BYPASS.LTC128B.128 [R232+0xa800], [R26.64+0x80] ;  /* 0x0a8000801ae8cfae */ /* 0x0003e6000b901d54 */
[----:B------:R-:W-:Y:S01]  /*c460*/  @!P4 LEA.HI.X R201, R5, c[0x0][0x16c], R0, 0x1, P0 ;  /* 0x00005b0005c9ca11 */ /* 0x000fe200000f0c00 */
[----:B------:R1:W-:Y:S01]  /*c470*/  @P3 STS.128 [R232+0xc800], RZ ;  /* 0x00c800ffe8003388 */ /* 0x0003e20000000c00 */
[----:B------:R-:W-:-:S03]  /*c480*/  @!P3 IADD3 R0, P0, R166, UR5, RZ ;  /* 0x00000005a600bc10 */ /* 0x000fc6000ff1e0ff */
[----:B------:R-:W-:Y:S01]  /*c490*/  @!PT LDS RZ, [RZ] ;  /* 0x00000000fffff984 */ /* 0x000fe20000000800 */
[----:B------:R-:W-:Y:S01]  /*c4a0*/  @!PT LDS RZ, [RZ] ;  /* 0x00000000fffff984 */ /* 0x000fe20000000800 */
[----:B------:R-:W-:Y:S01]  /*c4b0*/  @!PT LDS RZ, [RZ] ;  /* 0x00000000fffff984 */ /* 0x000fe20000000800 */
[----:B------:R1:W-:Y:S01]  /*c4c0*/  @!P3 LDGSTS.E.BYPASS.LTC128B.128 [R232+0xc800], [R12.64+0x100] ;  /* 0x0c8001000ce8bfae */ /* 0x0003e2000b901d54 */
[----:B------:R-:W-:Y:S02]  /*c4d0*/  @!P3 IADD3.X R5, R165, UR4, RZ, P0, !PT ;  /* 0x00000004a505bc10 */ /* 0x000fe400087fe4ff */
[C---:B------:R-:W-:Y:S01]  /*c4e0*/  @!P3 LEA R4, P0, R0.reuse, c[0x0][0x168], 0x1 ;  /* 0x00005a000004ba11 */ /* 0x040fe200078008ff */
[----:B------:R1:W-:Y:S03]  /*c4f0*/  @P2 STS.128 [R232+0xe800], RZ ;  /* 0x00e800ffe8002388 */ /* 0x0003e60000000c00 */
[----:B------:R-:W-:Y:S01]  /*c500*/  @!P3 LEA.HI.X R5, R0, c[0x0][0x16c], R5, 0x1, P0 ;  /* 0x00005b000005ba11 */ /* 0x000fe200000f0c05 */
        /* <DEDUP_REMOVED lines=49> */
.L_x_7556:
[----:B------:R-:W-:Y:S05]  /*c820*/  BSYNC B0 ;  /* 0x0000000000007941 */ /* 0x000fea0003800000 */
.L_x_7555:
[----:B------:R-:W0:Y:S01]  /*c830*/  LDGDEPBAR ;  /* 0x00000000000079af */ /* 0x000e220000000000 */
[----:B-1----:R-:W-:Y:S02]  /*c840*/  IMAD.U32 R5, RZ, RZ, UR10 ;  /* 0x0000000aff057e24 */ /* 0x002fe4000f8e00ff */
[----:B------:R-:W-:-:S03]  /*c850*/  IMAD.U32 R0, RZ, RZ, UR8 ;  /* 0x00000008ff007e24 */ /* 0x000fc6000f8e00ff */
[----:B------:R-:W-:-:S04]  /*c860*/  LEA R242, P0, R5, R242, 0x1 ;  /* 0x000000f205f27211 */ /* 0x000fc800078008ff */
[----:B------:R-:W-:Y:S02]  /*c870*/  LEA.HI.X R243, R5, R243, R0, 0x1, P0 ;  /* 0x000000f305f37211 */ /* 0x000fe400000f0c00 */
.L_x_7552:
        /* <DEDUP_REMOVED lines=70> */
[--C-:B------:R-:W-:Y:S02]  /*cce0*/  FFMA.FTZ R179, R28, c[0x0][0x23c], -R35.reuse ;  /* 0x00008f001cb37a23 */ /* 0x100fe40000010823 */
[--C-:B------:R-:W-:Y:S02]  /*ccf0*/  FFMA.FTZ R181, R193, c[0x0][0x23c], -R178.reuse ;  /* 0x00008f00c1b57a23 */ /* 0x100fe400000108b2 */
[----:B------:R-:W2:Y:S01]  /*cd00*/  MUFU.EX2 R166, R166 ;  /* 0x000000a600a67308 */ /* 0x000ea20000000800 */
[----:B-1----:R-:W-:Y:S01]  /*cd10*/  F2FP.PACK_AB R4, R168, R169 ;  /* 0x000000a9a804723e */ /* 0x002fe200000000ff */
[--C-:B------:R-:W-:Y:S02]  /*cd20*/  FFMA.FTZ R186, R31, c[0x0][0x23c], -R178.reuse ;  /* 0x00008f001fba7a23 */ /* 0x100fe400000108b2 */
[--C-:B------:R-:W-:Y:S02]  /*cd30*/  FFMA.FTZ R183, R29, c[0x0][0x23c], -R178.reuse ;  /* 0x00008f001db77a23 */ /* 0x100fe400000108b2 */
[----:B------:R-:W-:Y:S01]  /*cd40*/  FFMA.FTZ R188, R25, c[0x0][0x23c], -R178 ;  /* 0x00008f0019bc7a23 */ /* 0x000fe200000108b2 */
[----:B------:R-:W-:Y:S01]  /*cd50*/  LDSM.16.MT88.4 R28, [R224+0x14800] ;  /* 0x01480000e01c783b */ /* 0x000fe20000004200 */
[----:B------:R-:W-:Y:S01]  /*cd60*/  MUFU.EX2 R165, R165 ;  /* 0x000000a500a57308 */ /* 0x000fe20000000800 */
[----:B------:R-:W-:-:S02]  /*cd70*/  FFMA.FTZ R193, R192, c[0x0][0x23c], -R35 ;  /* 0x00008f00c0c17a23 */ /* 0x000fc40000010823 */
[----:B------:R-:W-:Y:S01]  /*cd80*/  LDSM.16.MT88.4 R24, [R220+0x10800] ;  /* 0x01080000dc18783b */ /* 0x000fe20000004200 */
[--C-:B------:R-:W-:Y:S02]  /*cd90*/  FFMA.FTZ R192, R194, c[0x0][0x23c], -R35.reuse ;  /* 0x00008f00c2c07a23 */ /* 0x100fe40000010823 */
[--C-:B------:R-:W-:Y:S02]  /*cda0*/  FFMA.FTZ R195, R196, c[0x0][0x23c], -R35.reuse ;  /* 0x00008f00c4c37a23 */ /* 0x100fe40000010823 */
[----:B------:R-:W1:Y:S01]  /*cdb0*/  MUFU.EX2 R2, R2 ;  /* 0x0000000200027308 */ /* 0x000e620000000800 */
[----:B--2---:R-:W-:Y:S01]  /*cdc0*/  F2FP.PACK_AB R6, R166, R167 ;  /* 0x000000a7a606723e */ /* 0x004fe200000000ff */
        /* <DEDUP_REMOVED lines=229> */
[----:B------:R-:W-:-:S03]  /*dc20*/  F2FP.PACK_AB R7, R188, R183 ;  /* 0x000000b7bc07723e */ /* 0x000fc600000000ff */
[----:B------:R-:W-:-:S04]  /*dc30*/  FADD.FTZ R3, R179, R174 ;  /* 0x000000aeb3037221 */ /* 0x000fc80000010000 */
[----:B--2---:R-:W-:Y:S01]  /*dc40*/  HMMA.16816.F32 R160, R4, R16, R160 ;  /* 0x0000001004a0723c */ /* 0x004fe200000018a0 */
[----:B------:R-:W-:-:S07]  /*dc50*/  FADD.FTZ R3, R184, R3 ;  /* 0x00000003b8037221 */ /* 0x000fce0000010000 */
        /* <DEDUP_REMOVED lines=47> */
[----:B------:R-:W-:Y:S01]  /*df50*/  F2FP.PACK_AB R4, R193, R190 ;  /* 0x000000bec104723e */ /* 0x000fe200000000ff */
[----:B------:R-:W-:Y:S01]  /*df60*/  FADD.FTZ R190, R190, R3 ;  /* 0x00000003bebe7221 */ /* 0x000fe20000010000 */
[----:B------:R-:W-:-:S02]  /*df70*/  F2FP.PACK_AB R5, R194, R187 ;  /* 0x000000bbc205723e */ /* 0x000fc400000000ff */
[----:B------:R-:W-:Y:S01]  /*df80*/  F2FP.PACK_AB R6, R195, R192 ;  /* 0x000000c0c306723e */ /* 0x000fe200000000ff */
[----:B------:R-:W-:Y:S01]  /*df90*/  FADD.FTZ R193, R193, R190 ;  /* 0x000000bec1c17221 */ /* 0x000fe20000010000 */
[----:B------:R-:W-:Y:S02]  /*dfa0*/  F2FP.PACK_AB R7, R196, R185 ;  /* 0x000000b9c407723e */ /* 0x000fe400000000ff */
[----:B------:R-:W-:Y:S01]  /*dfb0*/  MOV R3, R170 ;  /* 0x000000aa00037202 */ /* 0x000fe20000000f00 */
[----:B------:R-:W-:-:S04]  /*dfc0*/  FADD.FTZ R192, R192, R193 ;  /* 0x000000c1c0c07221 */ /* 0x000fc80000010000 */
[----:B--2---:R-:W-:Y:S01]  /*dfd0*/  HMMA.16816.F32 R136, R4, R20, R136 ;  /* 0x000000140488723c */ /* 0x004fe20000001888 */
        /* <DEDUP_REMOVED lines=73> */
[----:B------:R-:W-:Y:S03]  /*e470*/  HMMA.16816.F32 R144, R4, R28, R144 ;  /* 0x0000001c0490723c */ /* 0x000fe60000001890 */
[----:B------:R-:W-:-:S04]  /*e480*/  FADD.FTZ R0, R173, R0 ;  /* 0x00000000ad007221 */ /* 0x000fc80000010000 */
[----:B------:R-:W-:Y:S01]  /*e490*/  FADD.FTZ R181, R181, R0 ;  /* 0x00000000b5b57221 */ /* 0x000fe20000010000 */
[----:B------:R-:W-:Y:S01]  /*e4a0*/  HMMA.16816.F32 R140, R4, R30, R140 ;  /* 0x0000001e048c723c */ /* 0x000fe2000000188c */
[----:B------:R-:W4:Y:S02]  /*e4b0*/  LDSM.16.MT88.4 R28, [R222+0x15800] ;  /* 0x01580000de1c783b */ /* 0x000f240000004200 */
        /* <DEDUP_REMOVED lines=16> */
[----:B---3--:R-:W-:Y:S03]  /*e5c0*/  HMMA.16816.F32 R60, R4, R12, R60 ;  /* 0x0000000c043c723c */ /* 0x008fe6000000183c */
[----:B------:R-:W-:-:S05]  /*e5d0*/  FADD.FTZ R245, R176, R175 ;  /* 0x000000afb0f57221 */ /* 0x000fca0000010000 */
[C---:B------:R-:W-:Y:S01]  /*e5e0*/  HMMA.16816.F32 R64, R4.reuse, R14, R64 ;  /* 0x0000000e0440723c */ /* 0x040fe20000001840 */
[----:B------:R-:W3:Y:S07]  /*e5f0*/  LDSM.16.MT88.4 R12, [R221+0x17800] ;  /* 0x01780000dd0c783b */ /* 0x000eee0000004200 */
        /* <DEDUP_REMOVED lines=17> */
.L_x_7549:
[----:B------:R-:W-:Y:S05]  /*e710*/  @!P6 BRA `(.L_x_7557) ;  /* 0x000056700000e947 */ /* 0x000fea0003800000 */
[----:B------:R-:W-:Y:S01]  /*e720*/  ULDC.64 UR10, c[0x0][0x1a0] ;  /* 0x00006800000a7ab9 */ /* 0x000fe20000000a00 */
[----:B------:R-:W-:Y:S01]  /*e730*/  IMAD.MOV.U32 R0, RZ, RZ, R3 ;  /* 0x000000ffff007224 */ /* 0x000fe200078e0003 */
[----:B------:R-:W-:Y:S01]  /*e740*/  ULEA UR5, -UR10, URZ, 0x6 ;  /* 0x0000003f0a057291 */ /* 0x000fe2000f8e313f */
[----:B------:R-:W-:Y:S01]  /*e750*/  IMAD.MOV.U32 R2, RZ, RZ, R164 ;  /* 0x000000ffff027224 */ /* 0x000fe200078e00a4 */
[----:B------:R-:W-:-:S02]  /*e760*/  ULDC.64 UR8, c[0x0][0x198] ;  /* 0x0000660000087ab9 */ /* 0x000fc40000000a00 */
[----:B------:R-:W-:Y:S02]  /*e770*/  USHF.R.S32.HI UR4, URZ, 0x1f, UR5 ;  /* 0x0000001f3f047899 */ /* 0x000fe40008011405 */
[----:B------:R-:W-:Y:S01]  /*e780*/  ULEA UR12, -UR8, URZ, 0x6 ;  /* 0x0000003f080c7291 */ /* 0x000fe2000f8e313f */
[----:B------:R-:W-:-:S03]  /*e790*/  MOV R241, UR5 ;  /* 0x0000000500f17c02 */ /* 0x000fc60008000f00 */
[----:B------:R-:W-:Y:S01]  /*e7a0*/  MOV R240, UR4 ;  /* 0x0000000400f07c02 */ /* 0x000fe20008000f00 */
[----:B------:R-:W-:Y:S02]  /*e7b0*/  USHF.R.S32.HI UR6, URZ, 0x1f, UR12 ;  /* 0x0000001f3f067899 */ /* 0x000fe4000801140c */
[----:B------:R-:W-:Y:S02]  /*e7c0*/  ULDC.64 UR4, c[0x0][0x1a0] ;  /* 0x0000680000047ab9 */ /* 0x000fe40000000a00 */
.L_x_7561:
        /* <DEDUP_REMOVED lines=13> */
[----:B------:R1:W2:Y:S01]  /*e8a0*/  R2UR UR13, R3 ;  /* 0x00000000030d73c2 */ /* 0x0002a200000e0000 */
[----:B------:R-:W-:Y:S04]  /*e8b0*/  IMAD.U32 R5, RZ, RZ, UR14 ;  /* 0x0000000eff057e24 */ /* 0x000fe8000f8e00ff */
[----:B------:R-:W-:Y:S01]  /*e8c0*/  IMAD.U32 R6, RZ, RZ, UR32 ;  /* 0x00000020ff067e24 */ /* 0x000fe2000f8e00ff */
[----:B-1----:R-:W-:Y:S01]  /*e8d0*/  IABS R3, R5 ;  /* 0x0000000500037213 */ /* 0x002fe20000000000 */
[----:B--2---:R-:W1:Y:S03]  /*e8e0*/  I2F.RP R9, UR13 ;  /* 0x0000000d00097d06 */ /* 0x004e660008209400 */
[----:B------:R-:W2:Y:S07]  /*e8f0*/  R2UR UR28, R3 ;  /* 0x00000000031c73c2 */ /* 0x000eae00000e0000 */
[----:B-1----:R-:W1:Y:S02]  /*e900*/  MUFU.RCP R4, R9 ;  /* 0x0000000900047308 */ /* 0x002e640000001000 */
[----:B-1----:R-:W-:Y:S02]  /*e910*/  IADD3 R8, R4, 0xffffffe, RZ ;  /* 0x0ffffffe04087810 */ /* 0x002fe40007ffe0ff */
[----:B------:R-:W-:Y:S06]  /*e920*/  IABS R4, R6 ;  /* 0x0000000600047213 */ /* 0x000fec0000000000 */
[----:B------:R-:W1:Y:S01]  /*e930*/  F2I.FTZ.U32.TRUNC.NTZ R7, R8 ;  /* 0x0000000800077305 */ /* 0x000e62000021f000 */
[----:B------:R-:W3:Y:S08]  /*e940*/  R2UR UR30, R4 ;  /* 0x00000000041e73c2 */ /* 0x000ef000000e0000 */
[----:B-1----:R-:W1:Y:S02]  /*e950*/  R2UR UR35, R7 ;  /* 0x00000000072373c2 */ /* 0x002e6400000e0000 */
[----:B-1----:R-:W-:Y:S04]  /*e960*/  UIADD3 UR25, URZ, -UR35, URZ ;  /* 0x800000233f197290 */ /* 0x002fe8000fffe03f */
[----:B------:R-:W-:Y:S04]  /*e970*/  UIMAD UR25, UR25, UR13, URZ ;  /* 0x0000000d191972a4 */ /* 0x000fe8000f8e023f */
[----:B------:R-:W-:Y:S04]  /*e980*/  UIMAD.WIDE.U32 UR34, UR35, UR25, UR34 ;  /* 0x00000019232272a5 */ /* 0x000fe8000f8e0022 */
[----:B---3--:R-:W-:Y:S02]  /*e990*/  UIMAD.WIDE.U32 UR36, UR35, UR30, URZ ;  /* 0x0000001e232472a5 */ /* 0x008fe4000f8e003f */
[----:B--2---:R-:W-:Y:S05]  /*e9a0*/  UIMAD.WIDE.U32 UR34, UR35, UR28, URZ ;  /* 0x0000001c232272a5 */ /* 0x004fea000f8e003f */
[----:B------:R-:W-:Y:S02]  /*e9b0*/  UMOV UR33, UR37 ;  /* 0x0000002500217c82 */ /* 0x000fe40008000000 */
[----:B------:R-:W-:Y:S02]  /*e9c0*/  UMOV UR31, UR35 ;  /* 0x00000023001f7c82 */ /* 0x000fe40008000000 */
[----:B------:R-:W-:Y:S02]  /*e9d0*/  UIADD3 UR29, -UR33, URZ, URZ ;  /* 0x0000003f211d7290 */ /* 0x000fe4000fffe13f */
        /* <DEDUP_REMOVED lines=21> */
[----:B------:R-:W-:Y:S04]  /*eb30*/  @!UP1 UIADD3 UR33, -UR33, URZ, URZ ;  /* 0x0000003f21219290 */ /* 0x000fe8000fffe13f */
        /* <DEDUP_REMOVED lines=15> */
[----:B------:R-:W-:Y:S04]  /*ec30*/  UIMAD UR13, UR11, UR25, URZ ;  /* 0x000000190b0d72a4 */ /* 0x000fe8000f8e023f */
[----:B------:R-:W-:Y:S03]  /*ec40*/  UIMAD UR13, UR14, UR10, UR13 ;  /* 0x0000000a0e0d72a4 */ /* 0x000fe6000f8e020d */
[----:B------:R-:W3:Y:S01]  /*ec50*/  R2UR UR31, R11 ;  /* 0x000000000b1f73c2 */ /* 0x000ee200000e0000 */
[----:B------:R-:W-:Y:S01]  /*ec60*/  UMOV UR14, UR10 ;  /* 0x0000000a000e7c82 */ /* 0x000fe20008000000 */
[----:B-1----:R-:W-:Y:S06]  /*ec70*/  IMAD.U32 R12, RZ, RZ, UR28 ;  /* 0x0000001cff0c7e24 */ /* 0x002fec000f8e00ff */
[----:B------:R-:W1:Y:S01]  /*ec80*/  R2UR UR30, R10 ;  /* 0x000000000a1e73c2 */ /* 0x000e6200000e0000 */
[----:B--2---:R-:W-:Y:S01]  /*ec90*/  IMAD.U32 R13, RZ, RZ, UR29 ;  /* 0x0000001dff0d7e24 */ /* 0x004fe2000f8e00ff */
[----:B------:R-:W-:Y:S04]  /*eca0*/  UIMAD.WIDE.U32 UR28, UR10, UR25, URZ ;  /* 0x000000190a1c72a5 */ /* 0x000fe8000f8e003f */
[----:B------:R-:W2:Y:S01]  /*ecb0*/  LDG.E R4, [R12.64] ;  /* 0x000000140c047981 */ /* 0x000ea2000c1e1900 */
[----:B------:R-:W-:Y:S01]  /*ecc0*/  UIADD3 UR13, UR29, UR13, URZ ;  /* 0x0000000d1d0d7290 */ /* 0x000fe2000fffe03f */
[----:B------:R-:W-:Y:S01]  /*ecd0*/  IMAD.U32 R7, RZ, RZ, UR29 ;  /* 0x0000001dff077e24 */ /* 0x000fe2000f8e00ff */
[----:B------:R-:W-:Y:S01]  /*ece0*/  MOV R6, UR28 ;  /* 0x0000001c00067c02 */ /* 0x000fe20008000f00 */
[----:B---3--:R-:W-:Y:S03]  /*ecf0*/  IMAD.U32 R9, RZ, RZ, UR31 ;  /* 0x0000001fff097e24 */ /* 0x008fe6000f8e00ff */
[----:B------:R-:W-:Y:S01]  /*ed00*/  MOV R7, UR13 ;  /* 0x0000000d00077c02 */ /* 0x000fe20008000f00 */
[----:B------:R-:W-:Y:S01]  /*ed10*/  UMOV UR13, UR11 ;  /* 0x0000000b000d7c82 */ /* 0x000fe20008000000 */
[----:B-1----:R-:W-:Y:S05]  /*ed20*/  MOV R8, UR30 ;  /* 0x0000001e00087c02 */ /* 0x002fea0008000f00 */
[----:B------:R-:W2:Y:S02]  /*ed30*/  LDG.E R9, [R8.64] ;  /* 0x0000001408097981 */ /* 0x000ea4000c1e1900 */
[----:B--2---:R-:W-:Y:S04]  /*ed40*/  IMAD.IADD R4, R9, 0x1, -R4 ;  /* 0x0000000109047824 */ /* 0x004fe800078e0a04 */
[C---:B------:R-:W-:Y:S01]  /*ed50*/  IMAD.WIDE.U32 R6, R4.reuse, c[0x0][0x188], R6 ;  /* 0x0000620004067a25 */ /* 0x040fe200078e0006 */
[----:B------:R-:W-:Y:S03]  /*ed60*/  SHF.R.S32.HI R3, RZ, 0x1f, R4 ;  /* 0x0000001fff037819 */ /* 0x000fe60000011404 */
[----:B------:R-:W-:Y:S02]  /*ed70*/  IMAD.MOV.U32 R251, RZ, RZ, R6 ;  /* 0x000000fffffb7224 */ /* 0x000fe400078e0006 */
[----:B------:R-:W-:Y:S04]  /*ed80*/  IMAD R3, R3, c[0x0][0x188], RZ ;  /* 0x0000620003037a24 */ /* 0x000fe800078e02ff */
[----:B------:R-:W-:Y:S05]  /*ed90*/  IMAD R3, R4, c[0x0][0x18c], R3 ;  /* 0x0000630004037a24 */ /* 0x000fea00078e0203 */
[----:B------:R-:W-:Y:S02]  /*eda0*/  IADD3 R244, R7, R3, RZ ;  /* 0x0000000307f47210 */ /* 0x000fe40007ffe0ff */
.L_x_7558:
        /* <DEDUP_REMOVED lines=27> */
[----:B------:R-:W-:Y:S03]  /*ef60*/  IADD3 R3, P2, R252, UR27, RZ ;  /* 0x0000001bfc037c10 */ /* 0x000fe6000ff5e0ff */
        /* <DEDUP_REMOVED lines=316> */
[----:B------:R1:W2:Y:S01]  /*10330*/  R2UR UR10, R3 ;  /* 0x00000000030a73c2 */ /* 0x0002a200000e0000 */
[----:B------:R-:W-:Y:S04]  /*10340*/  IMAD.U32 R166, RZ, RZ, UR11 ;  /* 0x0000000bffa67e24 */ /* 0x000fe8000f8e00ff */
[----:B------:R-:W-:Y:S05]  /*10350*/  IMAD.U32 R165, RZ, RZ, UR32 ;  /* 0x00000020ffa57e24 */ /* 0x000fea000f8e00ff */
        /* <DEDUP_REMOVED lines=78> */
.L_x_7560:
        /* <DEDUP_REMOVED lines=117> */
.L_x_7559:
[----:B------:R-:W-:Y:S01]  /*10f90*/  MOV R164, UR22 ;  /* 0x0000001600a47c02 */ /* 0x000fe20008000f00 */
[----:B------:R-:W-:Y:S02]  /*10fa0*/  UISETP.GT.AND UP0, UPT, UR22, UR7, UPT ;  /* 0x000000071600728c */ /* 0x000fe4000bf04270 */
[----:B------:R-:W-:Y:S01]  /*10fb0*/  UMOV UR10, UR14 ;  /* 0x0000000e000a7c82 */ /* 0x000fe20008000000 */
[----:B------:R-:W-:Y:S01]  /*10fc0*/  LEA R3, R164, R231, 0x6 ;  /* 0x000000e7a4037211 */ /* 0x000fe200078e30ff */
[----:B------:R-:W-:Y:S03]  /*10fd0*/  UMOV UR11, UR13 ;  /* 0x0000000d000b7c82 */ /* 0x000fe60008000000 */
[-C--:B------:R-:W-:Y:S02]  /*10fe0*/  IADD3 R164, R239, -R3.reuse, RZ ;  /* 0x80000003efa47210 */ /* 0x080fe40007ffe0ff */
[C---:B-1----:R-:W-:Y:S02]  /*10ff0*/  IADD3 R173, R3.reuse, 0x1, RZ ;  /* 0x0000000103ad7810 */ /* 0x042fe40007ffe0ff */
[----:B------:R-:W-:Y:S02]  /*11000*/  IABS R165, R164 ;  /* 0x000000a400a57213 */ /* 0x000fe40000000000 */
[C---:B------:R-:W-:Y:S02]  /*11010*/  IADD3 R164, R236.reuse, -R3, RZ ;  /* 0x80000003eca47210 */ /* 0x040fe40007ffe0ff */
[----:B------:R-:W-:Y:S02]  /*11020*/  IADD3 R169, R3, 0x8, RZ ;  /* 0x0000000803a97810 */ /* 0x000fe40007ffe0ff */
[----:B------:R-:W-:Y:S01]  /*11030*/  IABS R167, R164 ;  /* 0x000000a400a77213 */ /* 0x000fe20000000000 */
[----:B------:R-:W-:Y:S01]  /*11040*/  I2F R165, R165 ;  /* 0x000000a500a57306 */ /* 0x000fe20000201400 */
[----:B------:R-:W-:Y:S02]  /*11050*/  IADD3 R164, R239, -R173, RZ ;  /* 0x800000adefa47210 */ /* 0x000fe40007ffe0ff */
[----:B------:R-:W-:Y:S02]  /*11060*/  IADD3 R182, R3, 0x9, RZ ;  /* 0x0000000903b67810 */ /* 0x000fe40007ffe0ff */
[----:B------:R-:W-:Y:S02]  /*11070*/  IABS R166, R164 ;  /* 0x000000a400a67213 */ /* 0x000fe40000000000 */
[----:B------:R-:W-:Y:S02]  /*11080*/  IADD3 R164, R239, -R169, RZ ;  /* 0x800000a9efa47210 */ /* 0x000fe40007ffe0ff */
[----:B------:R-:W-:Y:S01]  /*11090*/  IADD3 R168, R3, 0x10, RZ ;  /* 0x0000001003a87810 */ /* 0x000fe20007ffe0ff */
[----:B------:R-:W-:Y:S01]  /*110a0*/  I2F R167, R167 ;  /* 0x000000a700a77306 */ /* 0x000fe20000201400 */
[----:B------:R-:W-:Y:S01]  /*110b0*/  IABS R189, R164 ;  /* 0x000000a400bd7213 */ /* 0x000fe20000000000 */
[----:B------:R-:W-:Y:S01]  /*110c0*/  IMAD.IADD R164, R239, 0x1, -R182 ;  /* 0x00000001efa47824 */ /* 0x000fe200078e0ab6 */
[C---:B------:R-:W-:Y:S02]  /*110d0*/  IADD3 R188, R3.reuse, 0x11, RZ ;  /* 0x0000001103bc7810 */ /* 0x040fe40007ffe0ff */
[----:B------:R-:W-:Y:S02]  /*110e0*/  IADD3 R184, R3, 0x18, RZ ;  /* 0x0000001803b87810 */ /* 0x000fe40007ffe0ff */
[----:B------:R-:W-:Y:S02]  /*110f0*/  IABS R170, R164 ;  /* 0x000000a400aa7213 */ /* 0x000fe40000000000 */
[----:B------:R-:W-:Y:S01]  /*11100*/  IADD3 R164, R239, -R168, RZ ;  /* 0x800000a8efa47210 */ /* 0x000fe20007ffe0ff */
[----:B------:R-:W-:Y:S01]  /*11110*/  I2F R166, R166 ;  /* 0x000000a600a67306 */ /* 0x000fe20000201400 */
[----:B------:R-:W-:Y:S02]  /*11120*/  IADD3 R183, R3, 0x19, RZ ;  /* 0x0000001903b77810 */ /* 0x000fe40007ffe0ff */
[----:B------:R-:W-:Y:S02]  /*11130*/  IABS R187, R164 ;  /* 0x000000a400bb7213 */ /* 0x000fe40000000000 */
[----:B------:R-:W-:Y:S02]  /*11140*/  IADD3 R164, R239, -R188, RZ ;  /* 0x800000bcefa47210 */ /* 0x000fe40007ffe0ff */
[----:B------:R-:W-:Y:S02]  /*11150*/  IADD3 R179, R3, 0x20, RZ ;  /* 0x0000002003b37810 */ /* 0x000fe40007ffe0ff */
[----:B------:R-:W-:Y:S01]  /*11160*/  IABS R186, R164 ;  /* 0x000000a400ba7213 */ /* 0x000fe20000000000 */
[----:B------:R-:W-:Y:S01]  /*11170*/  I2F R170, R170 ;  /* 0x000000aa00aa7306 */ /* 0x000fe20000201400 */
[----:B------:R-:W-:Y:S02]  /*11180*/  IADD3 R164, R239, -R184, RZ ;  /* 0x800000b8efa47210 */ /* 0x000fe40007ffe0ff */
[----:B------:R-:W-:Y:S02]  /*11190*/  IADD3 R171, R3, 0x21, RZ ;  /* 0x0000002103ab7810 */ /* 0x000fe40007ffe0ff */
[----:B------:R-:W-:Y:S02]  /*111a0*/  IABS R185, R164 ;  /* 0x000000a400b97213 */ /* 0x000fe40000000000 */
[C---:B------:R-:W-:Y:S02]  /*111b0*/  IADD3 R164, R236.reuse, -R173, RZ ;  /* 0x800000adeca47210 */ /* 0x040fe40007ffe0ff */
[----:B------:R-:W-:Y:S01]  /*111c0*/  ISETP.GE.AND P4, PT, R173, R238, PT ;  /* 0x000000eead00720c */ /* 0x000fe20003f86270 */
[----:B------:R-:W-:Y:S01]  /*111d0*/  I2F R189, R189 ;  /* 0x000000bd00bd7306 */ /* 0x000fe20000201400 */
[----:B------:R-:W-:Y:S02]  /*111e0*/  IABS R174, R164 ;  /* 0x000000a400ae7213 */ /* 0x000fe40000000000 */
[----:B------:R-:W-:Y:S02]  /*111f0*/  IADD3 R164, R239, -R183, RZ ;  /* 0x800000b7efa47210 */ /* 0x000fe40007ffe0ff */
[C---:B------:R-:W-:Y:S02]  /*11200*/  ISETP.GE.AND P0, PT, R173.reuse, R235, PT ;  /* 0x000000ebad00720c */ /* 0x040fe40003f06270 */
[----:B------:R-:W-:Y:S01]  /*11210*/  IABS R172, R164 ;  /* 0x000000a400ac7213 */ /* 0x000fe20000000000 */
[C---:B------:R-:W-:Y:S01]  /*11220*/  IMAD.IADD R164, R236.reuse, 0x1, -R169 ;  /* 0x00000001eca47824 */ /* 0x040fe200078e0aa9 */
[C---:B------:R-:W-:Y:S01]  /*11230*/  ISETP.GE.OR P4, PT, R173.reuse, R237, !P4 ;  /* 0x000000edad00720c */ /* 0x040fe20006786670 */
[----:B------:R-:W-:Y:S01]  /*11240*/  I2F R185, R185 ;  /* 0x000000b900b97306 */ /* 0x000fe20000201400 */
[----:B------:R-:W-:Y:S02]  /*11250*/  ISETP.GE.OR P0, PT, R173, R234, !P0 ;  /* 0x000000eaad00720c */ /* 0x000fe40004706670 */
[----:B------:R-:W-:Y:S02]  /*11260*/  IABS R181, R164 ;  /* 0x000000a400b57213 */ /* 0x000fe40000000000 */
[----:B------:R-:W-:Y:S02]  /*11270*/  IADD3 R164, R239, -R179, RZ ;  /* 0x800000b3efa47210 */ /* 0x000fe40007ffe0ff */
[C---:B------:R-:W-:Y:S02]  /*11280*/  ISETP.GE.AND P1, PT, R3.reuse, R235, PT ;  /* 0x000000eb0300720c */ /* 0x040fe40003f26270 */
[----:B------:R-:W-:Y:S01]  /*11290*/  IABS R177, R164 ;  /* 0x000000a400b17213 */ /* 0x000fe20000000000 */
[----:B------:R-:W-:Y:S01]  /*112a0*/  I2F R187, R187 ;  /* 0x000000bb00bb7306 */ /* 0x000fe20000201400 */
[----:B------:R-:W-:Y:S02]  /*112b0*/  IADD3 R164, R236, -R182, RZ ;  /* 0x800000b6eca47210 */ /* 0x000fe40007ffe0ff */
[----:B------:R-:W-:Y:S02]  /*112c0*/  ISETP.GE.OR P1, PT, R3, R234, !P1 ;  /* 0x000000ea0300720c */ /* 0x000fe40004f26670 */
[----:B------:R-:W-:Y:S02]  /*112d0*/  IABS R180, R164 ;  /* 0x000000a400b47213 */ /* 0x000fe40000000000 */
[----:B------:R-:W-:Y:S02]  /*112e0*/  IADD3 R164, R239, -R171, RZ ;  /* 0x800000abefa47210 */ /* 0x000fe40007ffe0ff */
[----:B------:R-:W-:Y:S01]  /*112f0*/  ISETP.GE.AND P3, PT, R182, R238, PT ;  /* 0x000000eeb600720c */ /* 0x000fe20003f66270 */
[----:B------:R-:W-:Y:S01]  /*11300*/  I2F R186, R186 ;  /* 0x000000ba00ba7306 */ /* 0x000fe20000201400 */
[----:B------:R-:W-:Y:S02]  /*11310*/  IABS R164, R164 ;  /* 0x000000a400a47213 */ /* 0x000fe40000000000 */
[----:B------:R-:W-:Y:S02]  /*11320*/  ISETP.GE.AND P2, PT, R169, R238, PT ;  /* 0x000000eea900720c */ /* 0x000fe40003f46270 */
[----:B------:R-:W-:Y:S02]  /*11330*/  MOV R176, R164 ;  /* 0x000000a400b07202 */ /* 0x000fe40000000f00 */
[----:B------:R-:W-:Y:S02]  /*11340*/  IADD3 R164, R236, -R168, RZ ;  /* 0x800000a8eca47210 */ /* 0x000fe40007ffe0ff */
[-C--:B------:R-:W-:Y:S01]  /*11350*/  ISETP.GE.OR P3, PT, R182, R237.reuse, !P3 ;  /* 0x000000edb600720c */ /* 0x080fe20005f66670 */
[----:B------:R-:W-:Y:S01]  /*11360*/  I2F R174, R174 ;  /* 0x000000ae00ae7306 */ /* 0x000fe20000201400 */
[----:B------:R-:W-:Y:S02]  /*11370*/  IABS R164, R164 ;  /* 0x000000a400a47213 */ /* 0x000fe40000000000 */
[----:B------:R-:W-:Y:S02]  /*11380*/  ISETP.GE.AND P5, PT, R3, R238, PT ;  /* 0x000000ee0300720c */ /* 0x000fe40003fa6270 */
[C---:B------:R-:W-:Y:S02]  /*11390*/  ISETP.GE.OR P2, PT, R169.reuse, R237, !P2 ;  /* 0x000000eda900720c */ /* 0x040fe40005746670 */
[----:B------:R-:W-:Y:S02]  /*113a0*/  ISETP.GE.AND P6, PT, R169, R235, PT ;  /* 0x000000eba900720c */ /* 0x000fe40003fc6270 */
[----:B------:R-:W-:Y:S01]  /*113b0*/  ISETP.GE.OR P5, PT, R3, R237, !P5 ;  /* 0x000000ed0300720c */ /* 0x000fe20006fa6670 */
[----:B------:R1:W-:Y:S01]  /*113c0*/  I2F R173, R164 ;  /* 0x000000a400ad7306 */ /* 0x0003e20000201400 */
[----:B------:R-:W-:Y:S02]  /*113d0*/  ISETP.GE.OR P6, PT, R169, R234, !P6 ;  /* 0x000000eaa900720c */ /* 0x000fe400077c6670 */
[----:B------:R-:W-:Y:S04]  /*113e0*/  IADD3 R178, R236, -R188, RZ ;  /* 0x800000bcecb27210 */ /* 0x000fe80007ffe0ff */
[----:B------:R-:W-:Y:S03]  /*113f0*/  IABS R178, R178 ;  /* 0x000000b200b27213 */ /* 0x000fe60000000000 */
[----:B------:R-:W-:Y:S10]  /*11400*/  I2F R172, R172 ;  /* 0x000000ac00ac7306 */ /* 0x000ff40000201400 */
[----:B------:R-:W-:Y:S01]  /*11410*/  I2F R177, R177 ;  /* 0x000000b100b17306 */ /* 0x000fe20000201400 */
[----:B-1----:R-:W-:Y:S09]  /*11420*/  IADD3 R164, R3, 0x29, RZ ;  /* 0x0000002903a47810 */ /* 0x002ff20007ffe0ff */
        /* <DEDUP_REMOVED lines=8> */
[----:B------:R-:W-:Y:S01]  /*114b0*/  FSEL R166, R5, -INF , !P4 ;  /* 0xff80000005a67808 */ /* 0x000fe20006000000 */
[----:B------:R-:W-:Y:S01]  /*114c0*/  FFMA.FTZ R8, R189, -UR16, R8 ;  /* 0x80000010bd087c23 */ /* 0x000fe20008010008 */
[----:B------:R-:W-:Y:S01]  /*114d0*/  IADD3 R5, R236, -R184, RZ ;  /* 0x800000b8ec057210 */ /* 0x000fe20007ffe0ff */
[----:B------:R-:W-:Y:S01]  /*114e0*/  FFMA.FTZ R4, R165, -UR16, R4 ;  /* 0x80000010a5047c23 */ /* 0x000fe20008010004 */
[----:B------:R-:W-:Y:S01]  /*114f0*/  FSEL R167, R6, -INF , !P1 ;  /* 0xff80000006a77808 */ /* 0x000fe20004800000 */
[----:B------:R-:W-:Y:S01]  /*11500*/  FFMA.FTZ R16, R185, -UR16, R16 ;  /* 0x80000010b9107c23 */ /* 0x000fe20008010010 */
[C---:B------:R-:W-:Y:S01]  /*11510*/  ISETP.GE.AND P1, PT, R168.reuse, R238, PT ;  /* 0x000000eea800720c */ /* 0x040fe20003f26270 */
[----:B------:R-:W-:Y:S01]  /*11520*/  FFMA.FTZ R12, R187, -UR16, R12 ;  /* 0x80000010bb0c7c23 */ /* 0x000fe2000801000c */
[----:B------:R-:W-:Y:S01]  /*11530*/  ISETP.GE.AND P4, PT, R168, R235, PT ;  /* 0x000000eba800720c */ /* 0x000fe20003f86270 */
[----:B------:R-:W-:Y:S01]  /*11540*/  FFMA.FTZ R13, R186, -UR16, R13 ;  /* 0x80000010ba0d7c23 */ /* 0x000fe2000801000d */
[----:B------:R-:W-:Y:S01]  /*11550*/  IABS R5, R5 ;  /* 0x0000000500057213 */ /* 0x000fe20000000000 */
[----:B------:R-:W-:Y:S01]  /*11560*/  FFMA.FTZ R7, R174, -UR16, R7 ;  /* 0x80000010ae077c23 */ /* 0x000fe20008010007 */
[----:B------:R-:W-:Y:S01]  /*11570*/  ISETP.GE.OR P1, PT, R168, R237, !P1 ;  /* 0x000000eda800720c */ /* 0x000fe20004f26670 */
[----:B------:R-:W-:Y:S01]  /*11580*/  FFMA.FTZ R17, R172, -UR16, R17 ;  /* 0x80000010ac117c23 */ /* 0x000fe20008010011 */
[----:B------:R-:W-:Y:S01]  /*11590*/  ISETP.GE.OR P4, PT, R168, R234, !P4 ;  /* 0x000000eaa800720c */ /* 0x000fe20006786670 */
[----:B------:R-:W-:Y:S01]  /*115a0*/  FFMA.FTZ R20, R177, -UR16, R20 ;  /* 0x80000010b1147c23 */ /* 0x000fe20008010014 */
[----:B------:R-:W-:Y:S01]  /*115b0*/  FSEL R168, R9, -INF , !P3 ;  /* 0xff80000009a87808 */ /* 0x000fe20005800000 */
[----:B------:R-:W-:Y:S01]  /*115c0*/  FFMA.FTZ R10, R181, -UR16, R10 ;  /* 0x80000010b50a7c23 */ /* 0x000fe2000801000a */
[----:B------:R-:W-:Y:S01]  /*115d0*/  IADD3 R6, R3, 0x30, RZ ;  /* 0x0000003003067810 */ /* 0x000fe20007ffe0ff */
[----:B------:R-:W1:Y:S01]  /*115e0*/  I2F R9, R5 ;  /* 0x0000000500097306 */ /* 0x000e620000201400 */
[----:B------:R-:W-:Y:S01]  /*115f0*/  FSEL R170, R8, -INF , !P2 ;  /* 0xff80000008aa7808 */ /* 0x000fe20005000000 */
[----:B------:R-:W-:Y:S01]  /*11600*/  FFMA.FTZ R21, R176, -UR16, R21 ;  /* 0x80000010b0157c23 */ /* 0x000fe20008010015 */
[----:B------:R-:W-:Y:S01]  /*11610*/  IADD3 R8, R239, -R6, RZ ;  /* 0x80000006ef087210 */ /* 0x000fe20007ffe0ff */
[----:B------:R-:W-:Y:S01]  /*11620*/  FFMA.FTZ R14, R173, -UR16, R14 ;  /* 0x80000010ad0e7c23 */ /* 0x000fe2000801000e */
[----:B------:R-:W-:Y:S01]  /*11630*/  FSEL R169, R4, -INF , !P5 ;  /* 0xff80000004a97808 */ /* 0x000fe20006800000 */
[----:B------:R-:W-:Y:S01]  /*11640*/  FFMA.FTZ R15, R178, -UR16, R15 ;  /* 0x80000010b20f7c23 */ /* 0x000fe2000801000f */
[----:B------:R-:W-:Y:S02]  /*11650*/  IADD3 R4, R239, -R164, RZ ;  /* 0x800000a4ef047210 */ /* 0x000fe40007ffe0ff */
[C---:B------:R-:W-:Y:S02]  /*11660*/  ISETP.GE.AND P5, PT, R182.reuse, R235, PT ;  /* 0x000000ebb600720c */ /* 0x040fe40003fa6270 */
[----:B------:R-:W-:Y:S02]  /*11670*/  IABS R8, R8 ;  /* 0x0000000800087213 */ /* 0x000fe40000000000 */
[----:B------:R-:W-:Y:S02]  /*11680*/  IABS R4, R4 ;  /* 0x0000000400047213 */ /* 0x000fe40000000000 */
[----:B------:R-:W-:Y:S01]  /*11690*/  ISETP.GE.OR P5, PT, R182, R234, !P5 ;  /* 0x000000eab600720c */ /* 0x000fe20006fa6670 */
[----:B------:R-:W2:Y:S01]  /*116a0*/  I2F R185, R8 ;  /* 0x0000000800b97306 */ /* 0x000ea20000201400 */
[----:B------:R-:W-:Y:S02]  /*116b0*/  FSEL R194, R12, -INF , !P1 ;  /* 0xff8000000cc27808 */ /* 0x000fe40004800000 */
[-C--:B------:R-:W-:Y:S02]  /*116c0*/  ISETP.GE.AND P1, PT, R184, R238.reuse, PT ;  /* 0x000000eeb800720c */ /* 0x080fe40003f26270 */
[----:B------:R-:W-:Y:S02]  /*116d0*/  IADD3 R165, R3, 0x28, RZ ;  /* 0x0000002803a57810 */ /* 0x000fe40007ffe0ff */
[-C--:B------:R-:W-:Y:S01]  /*116e0*/  ISETP.GE.AND P2, PT, R188, R238.reuse, PT ;  /* 0x000000eebc00720c */ /* 0x080fe20003f46270 */
[----:B-1----:R-:W-:Y:S01]  /*116f0*/  FFMA.FTZ R18, R9, -UR16, R18 ;  /* 0x8000001009127c23 */ /* 0x002fe20008010012 */
[-C--:B------:R-:W-:Y:S01]  /*11700*/  ISETP.GE.OR P1, PT, R184, R237.reuse, !P1 ;  /* 0x000000edb800720c */ /* 0x080fe20004f26670 */
[----:B------:R-:W1:Y:S01]  /*11710*/  I2F R182, R4 ;  /* 0x0000000400b67306 */ /* 0x000e620000201400 */
[----:B------:R-:W-:Y:S01]  /*11720*/  ISETP.GE.OR P2, PT, R188, R237, !P2 ;  /* 0x000000edbc00720c */ /* 0x000fe20005746670 */
[----:B------:R-:W-:Y:S01]  /*11730*/  IMAD.IADD R175, R239, 0x1, -R165 ;  /* 0x00000001efaf7824 */ /* 0x000fe200078e0aa5 */
[----:B------:R-:W-:Y:S01]  /*11740*/  FSEL R174, R16, -INF , !P1 ;  /* 0xff80000010ae7808 */ /* 0x000fe20004800000 */
[C---:B------:R-:W-:Y:S01]  /*11750*/  IMAD.IADD R9, R236.reuse, 0x1, -R6 ;  /* 0x00000001ec097824 */ /* 0x040fe200078e0a06 */
[----:B------:R-:W-:Y:S02]  /*11760*/  IADD3 R5, R236, -R179, RZ ;  /* 0x800000b3ec057210 */ /* 0x000fe40007ffe0ff */
[-C--:B------:R-:W-:Y:S02]  /*11770*/  ISETP.GE.AND P1, PT, R183, R238.reuse, PT ;  /* 0x000000eeb700720c */ /* 0x080fe40003f26270 */
[----:B------:R-:W-:Y:S02]  /*11780*/  FSEL R192, R13, -INF , !P2 ;  /* 0xff8000000dc07808 */ /* 0x000fe40005000000 */
[----:B------:R-:W-:Y:S02]  /*11790*/  ISETP.GE.OR P1, PT, R183, R237, !P1 ;  /* 0x000000edb700720c */ /* 0x000fe40004f26670 */
[----:B------:R-:W-:Y:S01]  /*117a0*/  IABS R13, R5 ;  /* 0x00000005000d7213 */ /* 0x000fe20000000000 */
[----:B--2---:R-:W-:Y:S01]  /*117b0*/  FFMA.FTZ R28, R185, -UR16, R28 ;  /* 0x80000010b91c7c23 */ /* 0x004fe2000801001c */
[----:B------:R-:W-:Y:S02]  /*117c0*/  IABS R175, R175 ;  /* 0x000000af00af7213 */ /* 0x000fe40000000000 */
[----:B------:R-:W-:Y:S02]  /*117d0*/  FSEL R172, R17, -INF , !P1 ;  /* 0xff80000011ac7808 */ /* 0x000fe40004800000 */
[----:B------:R-:W-:Y:S01]  /*117e0*/  ISETP.GE.AND P1, PT, R179, R238, PT ;  /* 0x000000eeb300720c */ /* 0x000fe20003f26270 */
[----:B------:R-:W2:Y:S01]  /*117f0*/  I2F R13, R13 ;  /* 0x0000000d000d7306 */ /* 0x000ea20000201400 */
[----:B------:R-:W-:Y:S02]  /*11800*/  IADD3 R8, R3, 0x31, RZ ;  /* 0x0000003103087810 */ /* 0x000fe40007ffe0ff */
[----:B------:R-:W-:Y:S01]  /*11810*/  ISETP.GE.OR P1, PT, R179, R237, !P1 ;  /* 0x000000edb300720c */ /* 0x000fe20004f26670 */
[----:B-1----:R-:W-:Y:S01]  /*11820*/  FFMA.FTZ R25, R182, -UR16, R25 ;  /* 0x80000010b6197c23 */ /* 0x002fe20008010019 */
[----:B------:R-:W-:Y:S02]  /*11830*/  IADD3 R4, R236, -R183, RZ ;  /* 0x800000b7ec047210 */ /* 0x000fe40007ffe0ff */
[----:B------:R-:W-:Y:S02]  /*11840*/  FSEL R244, R20, -INF , !P1 ;  /* 0xff80000014f47808 */ /* 0x000fe40004800000 */
[----:B------:R-:W-:Y:S01]  /*11850*/  IABS R12, R4 ;  /* 0x00000004000c7213 */ /* 0x000fe20000000000 */
[----:B------:R-:W1:Y:S01]  /*11860*/  I2F R175, R175 ;  /* 0x000000af00af7306 */ /* 0x000e620000201400 */
[----:B------:R-:W-:Y:S01]  /*11870*/  IMAD.IADD R4, R239, 0x1, -R8 ;  /* 0x00000001ef047824 */ /* 0x000fe200078e0a08 */
[C---:B------:R-:W-:Y:S02]  /*11880*/  ISETP.GE.AND P1, PT, R171.reuse, R238, PT ;  /* 0x000000eeab00720c */ /* 0x040fe40003f26270 */
[----:B------:R-:W-:Y:S02]  /*11890*/  FSEL R5, R10, -INF , !P6 ;  /* 0xff8000000a057808 */ /* 0x000fe40007000000 */
[----:B------:R-:W-:Y:S02]  /*118a0*/  ISETP.GE.OR P1, PT, R171, R237, !P1 ;  /* 0x000000edab00720c */ /* 0x000fe40004f26670 */
[----:B------:R-:W-:Y:S02]  /*118b0*/  IABS R4, R4 ;  /* 0x0000000400047213 */ /* 0x000fe40000000000 */
[----:B------:R-:W-:Y:S01]  /*118c0*/  IADD3 R10, R236, -R171, RZ ;  /* 0x800000abec0a7210 */ /* 0x000fe20007ffe0ff */
[----:B------:R-:W3:Y:S01]  /*118d0*/  I2F R12, R12 ;  /* 0x0000000c000c7306 */ /* 0x000ee20000201400 */
[----:B------:R-:W-:Y:S02]  /*118e0*/  FSEL R246, R21, -INF , !P1 ;  /* 0xff80000015f67808 */ /* 0x000fe40004800000 */
[----:B------:R-:W-:Y:S01]  /*118f0*/  FSEL R195, R14, -INF , !P4 ;  /* 0xff8000000ec37808 */ /* 0x000fe20006000000 */
[----:B--2---:R-:W-:Y:S01]  /*11900*/  FFMA.FTZ R22, R13, -UR16, R22 ;  /* 0x800000100d167c23 */ /* 0x004fe20008010016 */
[C---:B------:R-:W-:Y:S02]  /*11910*/  ISETP.GE.AND P1, PT, R165.reuse, R238, PT ;  /* 0x000000eea500720c */ /* 0x040fe40003f26270 */
[C---:B------:R-:W-:Y:S02]  /*11920*/  ISETP.GE.AND P4, PT, R165.reuse, R235, PT ;  /* 0x000000eba500720c */ /* 0x040fe40003f86270 */
[----:B------:R-:W-:Y:S01]  /*11930*/  IABS R10, R10 ;  /* 0x0000000a000a7213 */ /* 0x000fe20000000000 */
[----:B------:R-:W2:Y:S01]  /*11940*/  I2F R16, R4 ;  /* 0x0000000400107306 */ /* 0x000ea20000201400 */
[C---:B------:R-:W-:Y:S02]  /*11950*/  ISETP.GE.OR P1, PT, R165.reuse, R237, !P1 ;  /* 0x000000eda500720c */ /* 0x040fe40004f26670 */
[-C--:B------:R-:W-:Y:S01]  /*11960*/  ISETP.GE.OR P4, PT, R165, R234.reuse, !P4 ;  /* 0x000000eaa500720c */ /* 0x080fe20006786670 */
[----:B-1----:R-:W-:Y:S01]  /*11970*/  FFMA.FTZ R24, R175, -UR16, R24 ;  /* 0x80000010af187c23 */ /* 0x002fe20008010018 */
[----:B------:R-:W-:Y:S02]  /*11980*/  IADD3 R165, R236, -R165, RZ ;  /* 0x800000a5eca57210 */ /* 0x000fe40007ffe0ff */
[C---:B------:R-:W-:Y:S02]  /*11990*/  ISETP.GE.AND P3, PT, R188.reuse, R235, PT ;  /* 0x000000ebbc00720c */ /* 0x040fe40003f66270 */
[----:B------:R-:W-:Y:S01]  /*119a0*/  IABS R165, R165 ;  /* 0x000000a500a57213 */ /* 0x000fe20000000000 */
[----:B------:R-:W1:Y:S01]  /*119b0*/  I2F R10, R10 ;  /* 0x0000000a000a7306 */ /* 0x000e620000201400 */
[----:B------:R-:W-:Y:S02]  /*119c0*/  ISETP.GE.OR P3, PT, R188, R234, !P3 ;  /* 0x000000eabc00720c */ /* 0x000fe40005f66670 */
[----:B------:R-:W-:Y:S01]  /*119d0*/  FSEL R202, R24, -INF , !P1 ;  /* 0xff80000018ca7808 */ /* 0x000fe20004800000 */
[----:B---3--:R-:W-:Y:S01]  /*119e0*/  FFMA.FTZ R19, R12, -UR16, R19 ;  /* 0x800000100c137c23 */ /* 0x008fe20008010013 */
[----:B------:R-:W-:Y:S02]  /*119f0*/  FSEL R197, R15, -INF , !P3 ;  /* 0xff8000000fc57808 */ /* 0x000fe40005800000 */
[-C--:B------:R-:W-:Y:S02]  /*11a00*/  ISETP.GE.AND P2, PT, R184, R235.reuse, PT ;  /* 0x000000ebb800720c */ /* 0x080fe40003f46270 */
[C---:B------:R-:W-:Y:S01]  /*11a10*/  ISETP.GE.AND P1, PT, R164.reuse, R238, PT ;  /* 0x000000eea400720c */ /* 0x040fe20003f26270 */
[----:B------:R-:W3:Y:S01]  /*11a20*/  I2F R13, R165 ;  /* 0x000000a5000d7306 */ /* 0x000ee20000201400 */
[----:B------:R-:W-:Y:S02]  /*11a30*/  ISETP.GE.AND P3, PT, R164, R235, PT ;  /* 0x000000eba400720c */ /* 0x000fe40003f66270 */
[-C--:B------:R-:W-:Y:S01]  /*11a40*/  ISETP.GE.OR P2, PT, R184, R234.reuse, !P2 ;  /* 0x000000eab800720c */ /* 0x080fe20005746670 */
[----:B--2---:R-:W-:Y:S01]  /*11a50*/  FFMA.FTZ R29, R16, -UR16, R29 ;  /* 0x80000010101d7c23 */ /* 0x004fe2000801001d */
[C---:B------:R-:W-:Y:S02]  /*11a60*/  ISETP.GE.OR P1, PT, R164.reuse, R237, !P1 ;  /* 0x000000eda400720c */ /* 0x040fe40004f26670 */
[----:B------:R-:W-:Y:S02]  /*11a70*/  ISETP.GE.OR P3, PT, R164, R234, !P3 ;  /* 0x000000eaa400720c */ /* 0x000fe40005f66670 */
[----:B------:R-:W-:Y:S02]  /*11a80*/  IADD3 R164, R236, -R164, RZ ;  /* 0x800000a4eca47210 */ /* 0x000fe40007ffe0ff */
[----:B------:R-:W-:Y:S02]  /*11a90*/  FSEL R7, R7, -INF , !P0 ;  /* 0xff80000007077808 */ /* 0x000fe40004000000 */
[----:B------:R-:W-:Y:S01]  /*11aa0*/  FMNMX.FTZ R12, R167, R0, !PT ;  /* 0x00000000a70c7209 */ /* 0x000fe20007810000 */
[----:B-1----:R-:W-:Y:S01]  /*11ab0*/  FFMA.FTZ R23, R10, -UR16, R23 ;  /* 0x800000100a177c23 */ /* 0x002fe20008010017 */
[----:B------:R-:W-:Y:S02]  /*11ac0*/  FSEL R175, R18, -INF , !P2 ;  /* 0xff80000012af7808 */ /* 0x000fe40005000000 */
[----:B------:R-:W-:Y:S02]  /*11ad0*/  FSEL R200, R25, -INF , !P1 ;  /* 0xff80000019c87808 */ /* 0x000fe40004800000 */
[----:B------:R-:W-:Y:S02]  /*11ae0*/  IADD3 R4, R3, 0x38, RZ ;  /* 0x0000003803047810 */ /* 0x000fe40007ffe0ff */
[C---:B------:R-:W-:Y:S02]  /*11af0*/  ISETP.GE.AND P1, PT, R6.reuse, R238, PT ;  /* 0x000000ee0600720c */ /* 0x040fe40003f26270 */
[C---:B------:R-:W-:Y:S01]  /*11b00*/  ISETP.GE.AND P2, PT, R6.reuse, R235, PT ;  /* 0x000000eb0600720c */ /* 0x040fe20003f46270 */
[----:B---3--:R-:W-:Y:S01]  /*11b10*/  FFMA.FTZ R26, R13, -UR16, R26 ;  /* 0x800000100d1a7c23 */ /* 0x008fe2000801001a */
[----:B------:R-:W-:Y:S02]  /*11b20*/  IABS R164, R164 ;  /* 0x000000a400a47213 */ /* 0x000fe40000000000 */
[----:B------:R-:W-:Y:S02]  /*11b30*/  FMNMX.FTZ R12, R7, R12, !PT ;  /* 0x0000000c070c7209 */ /* 0x000fe40007810000 */
[C---:B------:R-:W-:Y:S02]  /*11b40*/  ISETP.GE.OR P1, PT, R6.reuse, R237, !P1 ;  /* 0x000000ed0600720c */ /* 0x040fe40004f26670 */
[----:B------:R-:W-:Y:S02]  /*11b50*/  ISETP.GE.OR P2, PT, R6, R234, !P2 ;  /* 0x000000ea0600720c */ /* 0x000fe40005746670 */
[----:B------:R-:W-:Y:S02]  /*11b60*/  ISETP.GE.AND P0, PT, R183, R235, PT ;  /* 0x000000ebb700720c */ /* 0x000fe40003f06270 */
[----:B------:R-:W-:Y:S02]  /*11b70*/  IADD3 R17, R239, -R4, RZ ;  /* 0x80000004ef117210 */ /* 0x000fe40007ffe0ff */
[----:B------:R-:W-:Y:S02]  /*11b80*/  MOV R6, R164 ;  /* 0x000000a400067202 */ /* 0x000fe40000000f00 */
[----:B------:R-:W-:Y:S02]  /*11b90*/  FMNMX.FTZ R15, R169, R2, !PT ;  /* 0x00000002a90f7209 */ /* 0x000fe40007810000 */
[----:B------:R-:W-:Y:S02]  /*11ba0*/  FSEL R11, R11, -INF , !P5 ;  /* 0xff8000000b0b7808 */ /* 0x000fe40006800000 */
[----:B------:R-:W-:Y:S01]  /*11bb0*/  FMNMX.FTZ R12, R5, R12, !PT ;  /* 0x0000000c050c7209 */ /* 0x000fe20007810000 */
[----:B------:R-:W1:Y:S01]  /*11bc0*/  I2F R6, R6 ;  /* 0x0000000600067306 */ /* 0x000e620000201400 */
[----:B------:R-:W-:Y:S02]  /*11bd0*/  ISETP.GE.OR P0, PT, R183, R234, !P0 ;  /* 0x000000eab700720c */ /* 0x000fe40004706670 */
[----:B------:R-:W-:Y:S02]  /*11be0*/  IABS R17, R17 ;  /* 0x0000001100117213 */ /* 0x000fe40000000000 */
[----:B------:R-:W-:Y:S02]  /*11bf0*/  IABS R9, R9 ;  /* 0x0000000900097213 */ /* 0x000fe40000000000 */
[----:B------:R-:W-:Y:S02]  /*11c00*/  IADD3 R10, R236, -R8, RZ ;  /* 0x80000008ec0a7210 */ /* 0x000fe40007ffe0ff */
[----:B------:R-:W-:Y:S01]  /*11c10*/  FMNMX.FTZ R15, R166, R15, !PT ;  /* 0x0000000fa60f7209 */ /* 0x000fe20007810000 */
[----:B------:R-:W2:Y:S01]  /*11c20*/  I2F R17, R17 ;  /* 0x0000001100117306 */ /* 0x000ea20000201400 */
[----:B------:R-:W-:Y:S02]  /*11c30*/  FMNMX.FTZ R12, R11, R12, !PT ;  /* 0x0000000c0b0c7209 */ /* 0x000fe40007810000 */
[----:B------:R-:W-:Y:S02]  /*11c40*/  FSEL R190, R28, -INF , !P1 ;  /* 0xff8000001cbe7808 */ /* 0x000fe40004800000 */
[----:B------:R-:W-:Y:S02]  /*11c50*/  FSEL R173, R19, -INF , !P0 ;  /* 0xff80000013ad7808 */ /* 0x000fe40004000000 */
[----:B------:R-:W-:Y:S02]  /*11c60*/  IADD3 R3, R3, 0x39, RZ ;  /* 0x0000003903037810 */ /* 0x000fe40007ffe0ff */
[C---:B------:R-:W-:Y:S01]  /*11c70*/  ISETP.GE.AND P1, PT, R8.reuse, R238, PT ;  /* 0x000000ee0800720c */ /* 0x040fe20003f26270 */
[----:B------:R-:W3:Y:S01]  /*11c80*/  I2F R9, R9 ;  /* 0x0000000900097306 */ /* 0x000ee20000201400 */
[----:B------:R-:W-:Y:S02]  /*11c90*/  ISETP.GE.AND P0, PT, R8, R235, PT ;  /* 0x000000eb0800720c */ /* 0x000fe40003f06270 */
[----:B------:R-:W-:Y:S01]  /*11ca0*/  IABS R10, R10 ;  /* 0x0000000a000a7213 */ /* 0x000fe20000000000 */
[----:B-1----:R-:W-:Y:S01]  /*11cb0*/  FFMA.FTZ R27, R6, -UR16, R27 ;  /* 0x80000010061b7c23 */ /* 0x002fe2000801001b */
[----:B------:R-:W-:Y:S02]  /*11cc0*/  IADD3 R13, R236, -R4, RZ ;  /* 0x80000004ec0d7210 */ /* 0x000fe40007ffe0ff */
[----:B------:R-:W-:Y:S02]  /*11cd0*/  FMNMX.FTZ R15, R170, R15, !PT ;  /* 0x0000000faa0f7209 */ /* 0x000fe40007810000 */
[----:B------:R-:W-:Y:S01]  /*11ce0*/  FMNMX.FTZ R12, R195, R12, !PT ;  /* 0x0000000cc30c7209 */ /* 0x000fe20007810000 */
[----:B------:R-:W1:Y:S01]  /*11cf0*/  I2F R10, R10 ;  /* 0x0000000a000a7306 */ /* 0x000e620000201400 */
[C---:B------:R-:W-:Y:S02]  /*11d00*/  ISETP.GE.OR P1, PT, R8.reuse, R237, !P1 ;  /* 0x000000ed0800720c */ /* 0x040fe40004f26670 */
[----:B------:R-:W-:Y:S01]  /*11d10*/  ISETP.GE.OR P0, PT, R8, R234, !P0 ;  /* 0x000000ea0800720c */ /* 0x000fe20004706670 */
[----:B--2---:R-:W-:Y:S01]  /*11d20*/  FFMA.FTZ R32, R17, -UR16, R32 ;  /* 0x8000001011207c23 */ /* 0x004fe20008010020 */
[----:B------:R-:W-:Y:S02]  /*11d30*/  IABS R13, R13 ;  /* 0x0000000d000d7213 */ /* 0x000fe40000000000 */
[----:B------:R-:W-:Y:S02]  /*11d40*/  IADD3 R8, R236, -R3, RZ ;  /* 0x80000003ec087210 */ /* 0x000fe40007ffe0ff */
[----:B------:R-:W-:Y:S02]  /*11d50*/  FMNMX.FTZ R15, R168, R15, !PT ;  /* 0x0000000fa80f7209 */ /* 0x000fe40007810000 */
[----:B------:R-:W-:Y:S01]  /*11d60*/  ISETP.GE.AND P6, PT, R179, R235, PT ;  /* 0x000000ebb300720c */ /* 0x000fe20003fc6270 */
[----:B------:R-:W2:Y:S01]  /*11d70*/  I2F R13, R13 ;  /* 0x0000000d000d7306 */ /* 0x000ea20000201400 */
[----:B------:R-:W-:Y:S01]  /*11d80*/  FMNMX.FTZ R12, R197, R12, !PT ;  /* 0x0000000cc50c7209 */ /* 0x000fe20007810000 */
[----:B---3--:R-:W-:Y:S01]  /*11d90*/  FFMA.FTZ R30, R9, -UR16, R30 ;  /* 0x80000010091e7c23 */ /* 0x008fe2000801001e */
[----:B------:R-:W-:Y:S02]  /*11da0*/  IABS R8, R8 ;  /* 0x0000000800087213 */ /* 0x000fe40000000000 */
[----:B------:R-:W-:Y:S02]  /*11db0*/  FMNMX.FTZ R15, R194, R15, !PT ;  /* 0x0000000fc20f7209 */ /* 0x000fe40007810000 */
[----:B------:R-:W-:Y:S02]  /*11dc0*/  FMNMX.FTZ R12, R175, R12, !PT ;  /* 0x0000000caf0c7209 */ /* 0x000fe40007810000 */
[----:B------:R-:W-:Y:S01]  /*11dd0*/  ISETP.GE.OR P6, PT, R179, R234, !P6 ;  /* 0x000000eab300720c */ /* 0x000fe200077c6670 */
[----:B------:R-:W3:Y:S01]  /*11de0*/  I2F R8, R8 ;  /* 0x0000000800087306 */ /* 0x000ee20000201400 */
[----:B------:R-:W-:Y:S01]  /*11df0*/  ISETP.GE.AND P5, PT, R171, R235, PT ;  /* 0x000000ebab00720c */ /* 0x000fe20003fa6270 */
[----:B-1----:R-:W-:Y:S01]  /*11e00*/  FFMA.FTZ R31, R10, -UR16, R31 ;  /* 0x800000100a1f7c23 */ /* 0x002fe2000801001f */
[----:B------:R-:W-:Y:S02]  /*11e10*/  IADD3 R20, R239, -R3, RZ ;  /* 0x80000003ef147210 */ /* 0x000fe40007ffe0ff */
[----:B------:R-:W-:Y:S02]  /*11e20*/  FMNMX.FTZ R15, R192, R15, !PT ;  /* 0x0000000fc00f7209 */ /* 0x000fe40007810000 */
[----:B------:R-:W-:Y:S02]  /*11e30*/  FSEL R251, R22, -INF , !P6 ;  /* 0xff80000016fb7808 */ /* 0x000fe40007000000 */
[----:B------:R-:W-:Y:S02]  /*11e40*/  FMNMX.FTZ R12, R173, R12, !PT ;  /* 0x0000000cad0c7209 */ /* 0x000fe40007810000 */
[----:B------:R-:W-:Y:S02]  /*11e50*/  ISETP.GE.OR P5, PT, R171, R234, !P5 ;  /* 0x000000eaab00720c */ /* 0x000fe40006fa6670 */
[----:B------:R-:W-:Y:S01]  /*11e60*/  IABS R20, R20 ;  /* 0x0000001400147213 */ /* 0x000fe20000000000 */
[----:B--2---:R-:W-:Y:S01]  /*11e70*/  FFMA.FTZ R34, R13, -UR16, R34 ;  /* 0x800000100d227c23 */ /* 0x004fe20008010022 */
[----:B------:R-:W-:Y:S02]  /*11e80*/  FMNMX.FTZ R15, R174, R15, !PT ;  /* 0x0000000fae0f7209 */ /* 0x000fe40007810000 */
[----:B------:R-:W-:Y:S02]  /*11e90*/  FSEL R203, R23, -INF , !P5 ;  /* 0xff80000017cb7808 */ /* 0x000fe40006800000 */
[----:B------:R-:W-:Y:S01]  /*11ea0*/  FMNMX.FTZ R14, R251, R12, !PT ;  /* 0x0000000cfb0e7209 */ /* 0x000fe20007810000 */
[----:B------:R-:W1:Y:S01]  /*11eb0*/  I2F R20, R20 ;  /* 0x0000001400147306 */ /* 0x000e620000201400 */
[----:B------:R-:W-:Y:S02]  /*11ec0*/  FMNMX.FTZ R15, R172, R15, !PT ;  /* 0x0000000fac0f7209 */ /* 0x000fe40007810000 */
[----:B------:R-:W-:Y:S01]  /*11ed0*/  FSEL R188, R29, -INF , !P1 ;  /* 0xff8000001dbc7808 */ /* 0x000fe20004800000 */
[----:B---3--:R-:W-:Y:S01]  /*11ee0*/  FFMA.FTZ R35, R8, -UR16, R35 ;  /* 0x8000001008237c23 */ /* 0x008fe20008010023 */
[----:B------:R-:W-:Y:S02]  /*11ef0*/  FSEL R201, R26, -INF , !P4 ;  /* 0xff8000001ac97808 */ /* 0x000fe40006000000 */
[----:B------:R-:W-:Y:S02]  /*11f00*/  ISETP.GE.AND P1, PT, R4, R238, PT ;  /* 0x000000ee0400720c */ /* 0x000fe40003f26270 */
[----:B------:R-:W-:Y:S02]  /*11f10*/  FMNMX.FTZ R14, R203, R14, !PT ;  /* 0x0000000ecb0e7209 */ /* 0x000fe40007810000 */
[----:B------:R-:W-:Y:S02]  /*11f20*/  FMNMX.FTZ R15, R244, R15, !PT ;  /* 0x0000000ff40f7209 */ /* 0x000fe40007810000 */
[----:B------:R-:W-:Y:S02]  /*11f30*/  FSEL R199, R27, -INF , !P3 ;  /* 0xff8000001bc77808 */ /* 0x000fe40005800000 */
[----:B------:R-:W-:Y:S02]  /*11f40*/  ISETP.GE.OR P1, PT, R4, R237, !P1 ;  /* 0x000000ed0400720c */ /* 0x000fe40004f26670 */
[----:B------:R-:W-:Y:S02]  /*11f50*/  FMNMX.FTZ R14, R201, R14, !PT ;  /* 0x0000000ec90e7209 */ /* 0x000fe40007810000 */
[----:B------:R-:W-:Y:S02]  /*11f60*/  FMNMX.FTZ R15, R246, R15, !PT ;  /* 0x0000000ff60f7209 */ /* 0x000fe40007810000 */
[----:B------:R-:W-:Y:S02]  /*11f70*/  FSEL R187, R30, -INF , !P2 ;  /* 0xff8000001ebb7808 */ /* 0x000fe40005000000 */
[----:B------:R-:W-:Y:S01]  /*11f80*/  FSEL R186, R32, -INF , !P1 ;  /* 0xff80000020ba7808 */ /* 0x000fe20004800000 */
[----:B-1----:R-:W-:Y:S01]  /*11f90*/  FFMA.FTZ R33, R20, -UR16, R33 ;  /* 0x8000001014217c23 */ /* 0x002fe20008010021 */
[----:B------:R-:W-:Y:S01]  /*11fa0*/  FMNMX.FTZ R14, R199, R14, !PT ;  /* 0x0000000ec70e7209 */ /* 0x000fe20007810000 */
[----:B------:R-:W-:Y:S01]  /*11fb0*/  LDSM.16.MT88.4 R20, [R222+0x10000] ;  /* 0x01000000de14783b */ /* 0x000fe20000004200 */
        /* <DEDUP_REMOVED lines=9> */
[----:B------:R-:W-:Y:S02]  /*12050*/  FMNMX.FTZ R8, R179, R14, !PT ;  /* 0x0000000eb3087209 */ /* 0x000fe40007810000 */
[C---:B------:R-:W-:Y:S02]  /*12060*/  ISETP.GE.OR P2, PT, R3.reuse, R234, !P2 ;  /* 0x000000ea0300720c */ /* 0x040fe40005746670 */
        /* <DEDUP_REMOVED lines=15> */
[----:B------:R-:W2:Y:S08]  /*12160*/  SHFL.BFLY PT, R164, R9, 0x1, 0x1f ;  /* 0x0c201f0009a47f89 */ /* 0x000eb000000e0000 */
[----:B------:R-:W3:Y:S01]  /*12170*/  LDSM.16.MT88.4 R12, [R224+0x10000] ;  /* 0x01000000e00c783b */ /* 0x000ee20000004200 */
[----:B-1----:R-:W-:Y:S04]  /*12180*/  FMNMX.FTZ R3, R4, R3, !PT ;  /* 0x0000000304037209 */ /* 0x002fe80007810000 */
[C---:B------:R-:W-:Y:S01]  /*12190*/  FSETP.NEU.FTZ.AND P0, PT, R3.reuse, -INF , PT ;  /* 0xff8000000300780b */ /* 0x040fe20003f1d000 */
[----:B------:R-:W-:Y:S01]  /*121a0*/  FMUL.FTZ R176, R3, c[0x0][0x23c] ;  /* 0x00008f0003b07a20 */ /* 0x000fe20000410000 */
[----:B--2---:R-:W-:Y:S04]  /*121b0*/  FMNMX.FTZ R164, R9, R164, !PT ;  /* 0x000000a409a47209 */ /* 0x004fe80007810000 */
[----:B------:R-:W-:Y:S02]  /*121c0*/  FSEL R176, R176, RZ, P0 ;  /* 0x000000ffb0b07208 */ /* 0x000fe40000000000 */
[C---:B------:R-:W-:Y:S01]  /*121d0*/  FSETP.NEU.FTZ.AND P1, PT, R164.reuse, -INF , PT ;  /* 0xff800000a400780b */ /* 0x040fe20003f3d000 */
[C---:B------:R-:W-:Y:S02]  /*121e0*/  FMUL.FTZ R189, R164.reuse, c[0x0][0x23c] ;  /* 0x00008f00a4bd7a20 */ /* 0x040fe40000410000 */
        /* <DEDUP_REMOVED lines=21> */
[----:B------:R-:W1:Y:S01]  /*12340*/  MUFU.EX2 R166, R166 ;  /* 0x000000a600a67308 */ /* 0x000e620000000800 */
[--C-:B------:R-:W-:Y:S02]  /*12350*/  FFMA.FTZ R194, R172, c[0x0][0x23c], -R189.reuse ;  /* 0x00008f00acc27a23 */ /* 0x100fe400000108bd */
[--C-:B------:R-:W-:Y:S02]  /*12360*/  FFMA.FTZ R192, R192, c[0x0][0x23c], -R189.reuse ;  /* 0x00008f00c0c07a23 */ /* 0x100fe400000108bd */
[--C-:B------:R-:W-:Y:S02]  /*12370*/  FFMA.FTZ R195, R195, c[0x0][0x23c], -R176.reuse ;  /* 0x00008f00c3c37a23 */ /* 0x100fe400000108b0 */
[--C-:B------:R-:W-:Y:S02]  /*12380*/  FFMA.FTZ R196, R197, c[0x0][0x23c], -R176.reuse ;  /* 0x00008f00c5c47a23 */ /* 0x100fe400000108b0 */
[--C-:B------:R-:W-:Y:S01]  /*12390*/  FFMA.FTZ R197, R173, c[0x0][0x23c], -R176.reuse ;  /* 0x00008f00adc57a23 */ /* 0x100fe200000108b0 */
[----:B------:R-:W-:Y:S01]  /*123a0*/  MUFU.EX2 R183, R183 ;  /* 0x000000b700b77308 */ /* 0x000fe20000000800 */
[----:B------:R-:W-:Y:S01]  /*123b0*/  LDSM.16.MT88.4 R172, [R222+0x14800] ;  /* 0x01480000deac783b */ /* 0x000fe20000004200 */
[--C-:B------:R-:W-:Y:S02]  /*123c0*/  FFMA.FTZ R244, R244, c[0x0][0x23c], -R189.reuse ;  /* 0x00008f00f4f47a23 */ /* 0x100fe400000108bd */
[--C-:B------:R-:W-:Y:S02]  /*123d0*/  FFMA.FTZ R246, R246, c[0x0][0x23c], -R189.reuse ;  /* 0x00008f00f6f67a23 */ /* 0x100fe400000108bd */
[--C-:B------:R-:W-:Y:S02]  /*123e0*/  FFMA.FTZ R202, R202, c[0x0][0x23c], -R189.reuse ;  /* 0x00008f00caca7a23 */ /* 0x100fe400000108bd */
        /* <DEDUP_REMOVED lines=17> */
[----:B--2---:R-:W-:Y:S06]  /*12500*/  F2FP.PACK_AB R170, R182, R183 ;  /* 0x000000b7b6aa723e */ /* 0x004fec00000000ff */
[----:B------:R-:W2:Y:S01]  /*12510*/  MUFU.EX2 R167, R167 ;  /* 0x000000a700a77308 */ /* 0x000ea20000000800 */
[----:B-1----:R-:W-:Y:S09]  /*12520*/  F2FP.PACK_AB R169, R181, R184 ;  /* 0x000000b8b5a9723e */ /* 0x002ff200000000ff */
[----:B------:R-:W1:Y:S10]  /*12530*/  MUFU.EX2 R2, R2 ;  /* 0x0000000200027308 */ /* 0x000e740000000800 */
[----:B------:R-:W4:Y:S01]  /*12540*/  MUFU.EX2 R0, R0 ;  /* 0x0000000000007308 */ /* 0x000f220000000800 */
        /* <DEDUP_REMOVED lines=13> */
[----:B------:R-:W1:Y:S01]  /*12620*/  MUFU.EX2 R192, R192 ;  /* 0x000000c000c07308 */ /* 0x000e620000000800 */
[C---:B---3--:R-:W-:Y:S03]  /*12630*/  HMMA.16816.F32 R4, R168.reuse, R12, R4 ;  /* 0x0000000ca804723c */ /* 0x048fe60000001804 */
        /* <DEDUP_REMOVED lines=217> */
[----:B------:R-:W-:Y:S04]  /*133d0*/  FADD.FTZ R198, R198, R195 ;  /* 0x000000c3c6c67221 */ /* 0x000fe80000010000 */
        /* <DEDUP_REMOVED lines=19> */
[C---:B------:R-:W-:Y:S07]  /*13510*/  HMMA.16816.F32 R68, R132.reuse, R168, R68 ;  /* 0x000000a88444723c */ /* 0x040fee0000001844 */
        /* <DEDUP_REMOVED lines=28> */
[C---:B------:R-:W-:Y:S01]  /*136e0*/  F2FP.PACK_AB R133, R203.reuse, R250 ;  /* 0x000000facb85723e */ /* 0x040fe200000000ff */
[----:B------:R-:W-:Y:S01]  /*136f0*/  FADD.FTZ R250, R250, R197 ;  /* 0x000000c5fafa7221 */ /* 0x000fe20000010000 */
[C---:B------:R-:W-:Y:S03]  /*13700*/  F2FP.PACK_AB R135, R252.reuse, R201 ;  /* 0x000000c9fc87723e */ /* 0x040fe600000000ff */
[----:B------:R-:W-:Y:S04]  /*13710*/  FADD.FTZ R250, R203, R250 ;  /* 0x000000facbfa7221 */ /* 0x000fe80000010000 */
[C---:B-1----:R-:W-:Y:S03]  /*13720*/  HMMA.16816.F32 R4, R132.reuse, R136, R4 ;  /* 0x000000888404723c */ /* 0x042fe60000001804 */
[----:B------:R-:W-:Y:S04]  /*13730*/  FADD.FTZ R201, R201, R250 ;  /* 0x000000fac9c97221 */ /* 0x000fe80000010000 */
[----:B------:R-:W-:Y:S01]  /*13740*/  FADD.FTZ R252, R252, R201 ;  /* 0x000000c9fcfc7221 */ /* 0x000fe20000010000 */
[C---:B------:R-:W-:Y:S01]  /*13750*/  HMMA.16816.F32 R8, R132.reuse, R138, R8 ;  /* 0x0000008a8408723c */ /* 0x040fe20000001808 */
[----:B------:R-:W1:Y:S03]  /*13760*/  LDSM.16.MT88.4 R136, [R221+0x13000] ;  /* 0x01300000dd88783b */ /* 0x000e660000004200 */
[----:B------:R-:W-:Y:S04]  /*13770*/  FADD.FTZ R187, R187, R252 ;  /* 0x000000fcbbbb7221 */ /* 0x000fe80000010000 */
[C---:B----4-:R-:W-:Y:S04]  /*13780*/  HMMA.16816.F32 R12, R132.reuse, R148, R12 ;  /* 0x00000094840c723c */ /* 0x050fe8000000180c */
[----:B------:R-:W-:Y:S04]  /*13790*/  FADD.FTZ R188, R188, R187 ;  /* 0x000000bbbcbc7221 */ /* 0x000fe80000010000 */
[C---:B------:R-:W-:Y:S01]  /*137a0*/  HMMA.16816.F32 R16, R132.reuse, R150, R16 ;  /* 0x000000968410723c */ /* 0x040fe20000001810 */
[----:B------:R-:W4:Y:S03]  /*137b0*/  LDSM.16.MT88.4 R148, [R220+0x13000] ;  /* 0x01300000dc94783b */ /* 0x000f260000004200 */
        /* <DEDUP_REMOVED lines=77> */
[C---:B-1----:R-:W-:Y:S07]  /*13c90*/  HMMA.16816.F32 R108, R168.reuse, R4, R108 ;  /* 0x00000004a86c723c */ /* 0x042fee000000186c */
[----:B------:R-:W-:Y:S01]  /*13ca0*/  FADD.FTZ R5, R194, R193 ;  /* 0x000000c1c2057221 */ /* 0x000fe20000010000 */
[C---:B------:R-:W-:Y:S04]  /*13cb0*/  HMMA.16816.F32 R112, R168.reuse, R6, R112 ;  /* 0x00000006a870723c */ /* 0x040fe80000001870 */
[----:B------:R-:W-:Y:S04]  /*13cc0*/  FADD.FTZ R5, R244, R5 ;  /* 0x00000005f4057221 */ /* 0x000fe80000010000 */
[C---:B---3--:R-:W-:Y:S04]  /*13cd0*/  HMMA.16816.F32 R116, R168.reuse, R8, R116 ;  /* 0x00000008a874723c */ /* 0x048fe80000001874 */
[----:B------:R-:W-:Y:S04]  /*13ce0*/  FADD.FTZ R5, R246, R5 ;  /* 0x00000005f6057221 */ /* 0x000fe80000010000 */
[C---:B------:R-:W-:Y:S04]  /*13cf0*/  HMMA.16816.F32 R120, R168.reuse, R10, R120 ;  /* 0x0000000aa878723c */ /* 0x040fe80000001878 */
[----:B------:R-:W-:Y:S04]  /*13d00*/  FADD.FTZ R5, R202, R5 ;  /* 0x00000005ca057221 */ /* 0x000fe80000010000 */
[C---:B--2---:R-:W-:Y:S04]  /*13d10*/  HMMA.16816.F32 R124, R168.reuse, R12, R124 ;  /* 0x0000000ca87c723c */ /* 0x044fe8000000187c */
[----:B------:R-:W-:Y:S04]  /*13d20*/  FADD.FTZ R5, R200, R5 ;  /* 0x00000005c8057221 */ /* 0x000fe80000010000 */
[----:B------:R-:W-:Y:S04]  /*13d30*/  HMMA.16816.F32 R128, R168, R14, R128 ;  /* 0x0000000ea880723c */ /* 0x000fe80000001880 */
[----:B------:R-:W-:Y:S04]  /*13d40*/  FADD.FTZ R190, R190, R5 ;  /* 0x00000005bebe7221 */ /* 0x000fe80000010000 */
[----:B------:R-:W-:Y:S04]  /*13d50*/  FADD.FTZ R199, R199, R190 ;  /* 0x000000bec7c77221 */ /* 0x000fe80000010000 */
[----:B------:R-:W-:Y:S04]  /*13d60*/  FADD.FTZ R186, R186, R199 ;  /* 0x000000c7baba7221 */ /* 0x000fe80000010000 */
[----:B------:R-:W-:Y:S01]  /*13d70*/  FADD.FTZ R247, R189, R186 ;  /* 0x000000babdf77221 */ /* 0x000fe20000010000 */
[----:B------:R-:W-:-:S05]  /*13d80*/  @P0 BRA `(.L_x_7561) ;  /* 0xffffaa4000000947 */ /* 0x000fca000383ffff */
.L_x_7557:
        /* <DEDUP_REMOVED lines=338> */
.L_x_7563:
[----:B--234-:R-:W-:Y:S05]  /*152b0*/  BSYNC B0 ;  /* 0x0000000000007941 */ /* 0x01cfea0003800000 */
.L_x_7562:
        /* <DEDUP_REMOVED lines=23> */
.L_x_7565:
[----:B------:R-:W-:Y:S05]  /*15430*/  BSYNC B0 ;  /* 0x0000000000007941 */ /* 0x000fea0003800000 */
.L_x_7564:
        /* <DEDUP_REMOVED lines=14> */
.L_x_7567:
[----:B------:R-:W-:Y:S05]  /*15520*/  BSYNC B0 ;  /* 0x0000000000007941 */ /* 0x000fea0003800000 */
.L_x_7566:
        /* <DEDUP_REMOVED lines=14> */
.L_x_7569:
[----:B------:R-:W-:Y:S05]  /*15610*/  BSYNC B0 ;  /* 0x0000000000007941 */ /* 0x000fea0003800000 */
.L_x_7568:
        /* <DEDUP_REMOVED lines=14> */
.L_x_7571:
[----:B------:R-:W-:Y:S05]  /*15700*/  BSYNC B0 ;  /* 0x0000000000007941 */ /* 0x000fea0003800000 */
.L_x_7570:
        /* <DEDUP_REMOVED lines=14> */
.L_x_7573:
[----:B------:R-:W-:Y:S05]  /*157f0*/  BSYNC B0 ;  /* 0x0000000000007941 */ /* 0x000fea0003800000 */
.L_x_7572:
        /* <DEDUP_REMOVED lines=14> */
.L_x_7575:
[----:B------:R-:W-:Y:S05]  /*158e0*/  BSYNC B0 ;  /* 0x0000000000007941 */ /* 0x000fea0003800000 */
.L_x_7574:
        /* <DEDUP_REMOVED lines=14> */
.L_x_7577:
[----:B------:R-:W-:Y:S05]  /*159d0*/  BSYNC B0 ;  /* 0x0000000000007941 */ /* 0x000fea0003800000 */
.L_x_7576:
        /* <DEDUP_REMOVED lines=15> */
.L_x_7578:
        /* <DEDUP_REMOVED lines=11> */
.L_x_8822:


//--------------------- .text._ZN5flash24flash_fwd_splitkv_kernelI23Flash_fwd_kernel_traitsILi256ELi64ELi64ELi4ELb0ELb0EN7cutlass6half_tE19Flash_kernel_traitsILi256ELi64ELi64ELi4ES3_EELb0ELb1ELb1ELb0ELb0ELb1ELb1ELb0EEEvNS_16Flash_fwd_paramsE --------------------------
	.section	.text._ZN5flash24flash_fwd_splitkv_kernelI23Flash_fwd_kernel_traitsILi256ELi64ELi64ELi4ELb0ELb0EN7cutlass6half_tE19Flash_kernel_traitsILi256ELi64ELi64ELi4ES3_EELb0ELb1ELb1ELb0ELb0ELb1ELb1ELb0EEEvNS_16Flash_fwd_paramsE,"ax",@progbits
	.sectioninfo	@"SHI_REGISTERS=255"
	.align	128
        .global         _ZN5flash24flash_fwd_splitkv_kernelI23Flash_fwd_kernel_traitsILi256ELi64ELi64ELi4ELb0ELb0EN7cutlass6half_tE19Flash_kernel_traitsILi256ELi64ELi64ELi4ES3_EELb0ELb1ELb1ELb0ELb0ELb1ELb1ELb0EEEvNS_16Flash_fwd_paramsE
        .type           _ZN5flash24flash_fwd_splitkv_kernelI23Flash_fwd_kernel_traitsILi256ELi64ELi64ELi4ELb0ELb0EN7cutlass6half_tE19Flash_kernel_traitsILi256ELi64ELi64ELi4ES3_EELb0ELb1ELb1ELb0ELb0ELb1ELb1ELb0EEEvNS_16Flash_fwd_paramsE,@function
        .size           _ZN5flash24flash_fwd_splitkv_kernelI23Flash_fwd_kernel_traitsILi256ELi64ELi64ELi4ELb0ELb0EN7cutlass6half_tE19Flash_kernel_traitsILi256ELi64ELi64ELi4ES3_EELb0ELb1ELb1ELb0ELb0ELb1ELb1ELb0EEEvNS_16Flash_fwd_paramsE,(.L_x_8823 - _ZN5flash24flash_fwd_splitkv_kernelI23Flash_fwd_kernel_traitsILi256ELi64ELi64ELi4ELb0ELb0EN7cutlass6half_tE19Flash_kernel_traitsILi256ELi64ELi64ELi4ES3_EELb0ELb1ELb1ELb0ELb0ELb1ELb1ELb0EEEvNS_16Flash_fwd_paramsE)
        .other          _ZN5flash24flash_fwd_splitkv_kernelI23Flash_fwd_kernel_traitsILi256ELi64ELi64ELi4ELb0ELb0EN7cutlass6half_tE19Flash_kernel_traitsILi256ELi64ELi64ELi4ES3_EELb0ELb1ELb1ELb0ELb0ELb1ELb1ELb0EEEvNS_16Flash_fwd_paramsE,@"STO_CUDA_ENTRY STV_DEFAULT"
_ZN5flash24flash_fwd_splitkv_kernelI23Flash_fwd_kernel_traitsILi256ELi64ELi64ELi4ELb0ELb0EN7cutlass6half_tE19Flash_kernel_traitsILi256ELi64ELi64ELi4ES3_EELb0ELb1ELb1ELb0ELb0ELb1ELb1ELb0EEEvNS_16Flash_fwd_paramsE:
.text._ZN5flash24flash_fwd_splitkv_kernelI23Flash_fwd_kernel_traitsILi256ELi64ELi64ELi4ELb0ELb0EN7cutlass6half_tE19Flash_kernel_traitsILi256ELi64ELi64ELi4ES3_EELb0ELb1ELb1ELb0ELb0ELb1ELb1ELb0EEEvNS_16Flash_fwd_paramsE:
        /* <DEDUP_REMOVED lines=77> */
.L_x_7579:
[----:B------:R-:W-:Y:S02]  /*04d0*/  ULDC UR6, c[0x0][0x218] ;  /* 0x0000860000067ab9 */ /* 0x000fe40000000800 */
.L_x_7580:
        /* <DEDUP_REMOVED lines=120> */
.L_x_7583:
[----:B------:R-:W-:Y:S05]  /*0c60*/  BSYNC B0 ;  /* 0x0000000000007941 */ /* 0x000fea0003800000 */
.L_x_7582:
        /* <DEDUP_REMOVED lines=12> */
.L_x_7585:
[----:B------:R-:W-:Y:S05]  /*0d30*/  BSYNC B0 ;  /* 0x0000000000007941 */ /* 0x000fea0003800000 */
.L_x_7584:
        /* <DEDUP_REMOVED lines=12> */
.L_x_7587:
[----:B------:R-:W-:Y:S05]  /*0e00*/  BSYNC B0 ;  /* 0x0000000000007941 */ /* 0x000fea0003800000 */
.L_x_7586:
        /* <DEDUP_REMOVED lines=12> */
.L_x_7589:
[----:B------:R-:W-:Y:S05]  /*0ed0*/  BSYNC B0 ;  /* 0x0000000000007941 */ /* 0x000fea0003800000 */
.L_x_7588:
        /* <DEDUP_REMOVED lines=12> */
.L_x_7591:
[----:B------:R-:W-:Y:S05]  /*0fa0*/  BSYNC B0 ;  /* 0x0000000000007941 */ /* 0x000fea0003800000 */
.L_x_7590:
        /* <DEDUP_REMOVED lines=12> */
.L_x_7593:
[----:B------:R-:W-:Y:S05]  /*1070*/  BSYNC B0 ;  /* 0x0000000000007941 */ /* 0x000fea0003800000 */
.L_x_7592:
        /* <DEDUP_REMOVED lines=12> */
.L_x_7595:
[----:B------:R-:W-:Y:S05]  /*1140*/  BSYNC B0 ;  /* 0x0000000000007941 */ /* 0x000fea0003800000 */
.L_x_7594:
        /* <DEDUP_REMOVED lines=12> */
.L_x_7597:
[----:B------:R-:W-:Y:S05]  /*1210*/  BSYNC B0 ;  /* 0x0000000000007941 */ /* 0x000fea0003800000 */
.L_x_7596:
        /* <DEDUP_REMOVED lines=32> */
.L_x_7581:
        /* <DEDUP_REMOVED lines=120> */
.L_x_7598:
        /* <DEDUP_REMOVED lines=20> */
.L_x_7600:
        /* <DEDUP_REMOVED lines=60> */
.L_x_7599:
        /* <DEDUP_REMOVED lines=10> */
[----:B------:R-:W-:Y:S01]  /*2140*/  LOP3.LUT R3, R3, 0xfffffff8, RZ, 0xc0, !PT ;  /* 0xfffffff803037812 */ /* 0x000fe200078ec0ff */
[----:B------:R-:W-:Y:S01]  /*2150*/  BSSY B0, `(.L_x_7601) ;  /* 0x0000079000007945 */ /* 0x000fe20003800000 */
        /* <DEDUP_REMOVED lines=29> */
[----:B------:R-:W-:Y:S01]  /*2330*/  LOP3.LUT R7, R0, 0xfffffff8, RZ, 0xc0, !PT ;  /* 0xfffffff800077812 */ /* 0x000fe200078ec0ff */
[----:B------:R-:W-:Y:S01]  /*2340*/  UIADD3 UR17, -UR12, UR14, URZ ;  /* 0x0000000e0c117290 */ /* 0x000fe2000fffe13f */
[----:B------:R-:W-:Y:S01]  /*2350*/  LOP3.LUT R236, R236, 0xfffffe00, R2, 0xf8, !PT ;  /* 0xfffffe00ecec7812 */ /* 0x000fe200078ef802 */
[----:B------:R-:W-:Y:S01]  /*2360*/  ULDC.64 UR4, c[0x0][0x1a8] ;  /* 0x00006a0000047ab9 */ /* 0x000fe20000000a00 */
[----:B------:R-:W-:Y:S01]  /*2370*/  SHF.R.S32.HI R2, RZ, 0x1f, R237 ;  /* 0x0000001fff027819 */ /* 0x000fe200000114ed */
[----:B------:R-:W-:Y:S01]  /*2380*/  IMAD.IADD R4, R4, 0x1, -R7 ;  /* 0x0000000104047824 */ /* 0x000fe200078e0a07 */
[----:B------:R-:W-:Y:S01]  /*2390*/  UIMAD UR4, UR27, UR4, URZ ;  /* 0x000000041b0472a4 */ /* 0x000fe2000f8e023f */
[----:B------:R-:W-:Y:S01]  /*23a0*/  IMAD R165, R19, c[0x0][0x198], RZ ;  /* 0x0000660013a57a24 */ /* 0x000fe200078e02ff */
[C---:B------:R-:W-:Y:S01]  /*23b0*/  IADD3.X R17, R2.reuse, UR24, RZ, P0, !PT ;  /* 0x0000001802117c10 */ /* 0x040fe200087fe4ff */
[----:B------:R-:W-:Y:S01]  /*23c0*/  IMAD.X R21, R2, 0x1, R5, P1 ;  /* 0x0000000102157824 */ /* 0x000fe200008e0605 */
[----:B------:R-:W-:Y:S01]  /*23d0*/  IADD3 R14, P0, R237, UR28, RZ ;  /* 0x0000001ced0e7c10 */ /* 0x000fe2000ff1e0ff */
[----:B------:R-:W-:Y:S01]  /*23e0*/  IMAD.SHL.U32 R0, R0, 0x40, RZ ;  /* 0x0000004000007824 */ /* 0x000fe200078e00ff */
[----:B------:R-:W-:Y:S01]  /*23f0*/  LEA.HI R6, R6, R10, RZ, 0x5 ;  /* 0x0000000a06067211 */ /* 0x000fe200078f28ff */
[----:B------:R-:W-:Y:S01]  /*2400*/  IMAD.WIDE.U32 R12, R12, c[0x0][0x1b8], R16 ;  /* 0x00006e000c0c7a25 */ /* 0x000fe200078e0010 */
[----:B------:R-:W-:Y:S01]  /*2410*/  R2P PR, R4, 0x6 ;  /* 0x0000000604007804 */ /* 0x000fe20000000000 */
[----:B------:R-:W-:Y:S01]  /*2420*/  UIMAD UR4, UR16, UR5, UR4 ;  /* 0x00000005100472a4 */ /* 0x000fe2000f8e0204 */
[----:B------:R-:W-:Y:S01]  /*2430*/  IADD3.X R15, R2, UR22, RZ, P0, !PT ;  /* 0x00000016020f7c10 */ /* 0x000fe200087fe4ff */
[----:B------:R-:W-:Y:S01]  /*2440*/  IMAD.SHL.U32 R4, R4, 0x40, RZ ;  /* 0x0000004004047824 */ /* 0x000fe200078e00ff */
[----:B------:R-:W-:Y:S01]  /*2450*/  IADD3 R170, P0, R18, UR11, RZ ;  /* 0x0000000b12aa7c10 */ /* 0x000fe2000ff1e0ff */
[----:B------:R-:W-:Y:S01]  /*2460*/  IMAD.SHL.U32 R2, R233, 0x8, RZ ;  /* 0x00000008e9027824 */ /* 0x000fe200078e00ff */
[----:B------:R-:W-:Y:S01]  /*2470*/  LOP3.LUT R5, R6, 0xffffffe0, RZ, 0xc0, !PT ;  /* 0xffffffe006057812 */ /* 0x000fe200078ec0ff */
[----:B------:R-:W-:Y:S01]  /*2480*/  IMAD.U32 R16, RZ, RZ, UR16 ;  /* 0x00000010ff107e24 */ /* 0x000fe2000f8e00ff */
[----:B------:R-:W-:Y:S01]  /*2490*/  LOP3.LUT R4, R4, 0x1c0, RZ, 0xc0, !PT ;  /* 0x000001c004047812 */ /* 0x000fe200078ec0ff */
[----:B------:R-:W-:Y:S01]  /*24a0*/  IMAD.IADD R9, R13, 0x1, R8 ;  /* 0x000000010d097824 */ /* 0x000fe200078e0208 */
[----:B------:R-:W-:Y:S01]  /*24b0*/  IADD3.X R168, R19, UR10, RZ, P0, !PT ;  /* 0x0000000a13a87c10 */ /* 0x000fe200087fe4ff */
[----:B------:R-:W-:Y:S01]  /*24c0*/  IMAD R165, R18, c[0x0][0x19c], R165 ;  /* 0x0000670012a57a24 */ /* 0x000fe200078e02a5 */
[----:B------:R-:W-:Y:S01]  /*24d0*/  LOP3.LUT R2, R4, 0x8, R2, 0xf8, !PT ;  /* 0x0000000804027812 */ /* 0x000fe200078ef802 */
[C---:B------:R-:W-:Y:S01]  /*24e0*/  IMAD.WIDE.U32 R20, R18.reuse, c[0x0][0x198], R20 ;  /* 0x0000660012147a25 */ /* 0x040fe200078e0014 */
[----:B------:R-:W-:-:S02]  /*24f0*/  ISETP.GE.AND P0, PT, R18, UR17, PT ;  /* 0x0000001112007c0c */ /* 0x000fc4000bf06270 */
[----:B------:R-:W-:Y:S01]  /*2500*/  SHF.R.U32.HI R4, RZ, 0x3, R4 ;  /* 0x00000003ff047819 */ /* 0x000fe20000011604 */
[----:B------:R-:W-:Y:S01]  /*2510*/  IMAD R168, R168, c[0x0][0x1a0], RZ ;  /* 0x00006800a8a87a24 */ /* 0x000fe200078e02ff */
[----:B------:R-:W-:Y:S01]  /*2520*/  SHF.R.S32.HI R6, RZ, 0x5, R6 ;  /* 0x00000005ff067819 */ /* 0x000fe20000011406 */
[----:B------:R-:W-:Y:S01]  /*2530*/  IMAD.WIDE.U32 R16, R16, c[0x0][0x1a8], R14 ;  /* 0x00006a0010107a25 */ /* 0x000fe200078e000e */
[----:B------:R-:W-:Y:S02]  /*2540*/  LOP3.LUT R4, R2, R4, RZ, 0x3c, !PT ;  /* 0x0000000402047212 */ /* 0x000fe400078e3cff */
[C---:B------:R-:W-:Y:S01]  /*2550*/  IADD3 R173, R237.reuse, 0x40, RZ ;  /* 0x00000040edad7810 */ /* 0x040fe20007ffe0ff */
[----:B------:R-:W-:Y:S01]  /*2560*/  IMAD.MOV.U32 R8, RZ, RZ, R12 ;  /* 0x000000ffff087224 */ /* 0x000fe200078e000c */
[----:B------:R-:W-:Y:S01]  /*2570*/  LOP3.LUT R4, R4, 0xfffffe00, R0, 0xf8, !PT ;  /* 0xfffffe0004047812 */ /* 0x000fe200078ef800 */
[----:B------:R-:W-:Y:S01]  /*2580*/  IMAD R168, R170, c[0x0][0x1a4], R168 ;  /* 0x00006900aaa87a24 */ /* 0x000fe200078e02a8 */
[C---:B------:R-:W-:Y:S01]  /*2590*/  IADD3 R172, R237.reuse, 0x80, RZ ;  /* 0x00000080edac7810 */ /* 0x040fe20007ffe0ff */
[----:B------:R-:W-:Y:S01]  /*25a0*/  IMAD.MOV.U32 R2, RZ, RZ, 0x10 ;  /* 0x00000010ff027424 */ /* 0x000fe200078e00ff */
[----:B------:R-:W-:Y:S01]  /*25b0*/  IADD3 R169, R237, 0xc0, RZ ;  /* 0x000000c0eda97810 */ /* 0x000fe20007ffe0ff */
[----:B------:R-:W-:-:S02]  /*25c0*/  IMAD.MOV.U32 R0, RZ, RZ, 0x20 ;  /* 0x00000020ff007424 */ /* 0x000fc400078e00ff */
[----:B------:R-:W-:Y:S01]  /*25d0*/  IMAD.IADD R165, R21, 0x1, R165 ;  /* 0x0000000115a57824 */ /* 0x000fe200078e02a5 */
[----:B------:R-:W-:Y:S01]  /*25e0*/  IADD3 R21, R17, UR4, RZ ;  /* 0x0000000411157c10 */ /* 0x000fe2000fffe0ff */
[----:B------:R-:W-:Y:S01]  /*25f0*/  IMAD.WIDE.U32 R170, R170, c[0x0][0x1a0], R8 ;  /* 0x00006800aaaa7a25 */ /* 0x000fe200078e0008 */
[----:B------:R-:W-:Y:S02]  /*2600*/  SEL R2, R2, 0xfffffff0, !P1 ;  /* 0xfffffff002027807 */ /* 0x000fe40004800000 */
        /* <DEDUP_REMOVED lines=45> */
.L_x_7602:
[----:B------:R-:W-:Y:S05]  /*28e0*/  BSYNC B0 ;  /* 0x0000000000007941 */ /* 0x000fea0003800000 */
.L_x_7601:
        /* <DEDUP_REMOVED lines=45> */
.L_x_7604:
[----:B------:R-:W-:Y:S05]  /*2bc0*/  BSYNC B0 ;  /* 0x0000000000007941 */ /* 0x000fea0003800000 */
.L_x_7603:
        /* <DEDUP_REMOVED lines=45> */
.L_x_7606:
[----:B------:R-:W-:Y:S05]  /*2ea0*/  BSYNC B0 ;  /* 0x0000000000007941 */ /* 0x000fea0003800000 */
.L_x_7605:
        /* <DEDUP_REMOVED lines=44> */
.L_x_7608:
[----:B------:R-:W-:Y:S05]  /*3170*/  BSYNC B0 ;  /* 0x0000000000007941 */ /* 0x000fea0003800000 */
.L_x_7607:
        /* <DEDUP_REMOVED lines=39> */
.L_x_7610:
[----:B------:R-:W-:Y:S05]  /*33f0*/  BSYNC B0 ;  /* 0x0000000000007941 */ /* 0x000fea0003800000 */
.L_x_7609:
        /* <DEDUP_REMOVED lines=41> */
.L_x_7612:
[----:B------:R-:W-:Y:S05]  /*3690*/  BSYNC B0 ;  /* 0x0000000000007941 */ /* 0x000fea0003800000 */
.L_x_7611:
        /* <DEDUP_REMOVED lines=40> */
.L_x_7614:
[----:B------:R-:W-:Y:S05]  /*3920*/  BSYNC B0 ;  /* 0x0000000000007941 */ /* 0x000fea0003800000 */
.L_x_7613:
        /* <DEDUP_REMOVED lines=42> */
.L_x_7616:
[----:B------:R-:W-:Y:S05]  /*3bd0*/  BSYNC B0 ;  /* 0x0000000000007941 */ /* 0x000fea0003800000 */
.L_x_7615:
        /* <DEDUP_REMOVED lines=11> */
[----:B-12---:R-:W-:Y:S01]  /*3c90*/  IMAD.U32 R8, RZ, RZ, UR4 ;  /* 0x00000004ff087e24 */ /* 0x006fe2000f8e00ff */
[----:B------:R-:W-:-:S04]  /*3ca0*/  DEPBAR.LE SB0, 0x0 ;  /* 0x000080000000791a */ /* 0x000fc80000000000 */
[----:B------:R-:W-:-:S06]  /*3cb0*/  IMAD.U32 R9, RZ, RZ, UR5 ;  /* 0x00000005ff097e24 */ /* 0x000fcc000f8e00ff */
[----:B------:R1:W2:Y:S04]  /*3cc0*/  LDG.E R9, [R8.64] ;  /* 0x0000001408097981 */ /* 0x0002a8000c1e1900 */
[----:B------:R-:W-:Y:S01]  /*3cd0*/  BAR.SYNC.DEFER_BLOCKING 0x0 ;  /* 0x0000000000007b1d */ /* 0x000fe20000010000 */
[----:B------:R-:W-:Y:S01]  /*3ce0*/  ISETP.GE.AND P1, PT, R18, UR28, PT ;  /* 0x0000001c12007c0c */ /* 0x000fe2000bf26270 */
[----:B------:R-:W-:Y:S01]  /*3cf0*/  IMAD.SHL.U32 R235, R10, 0x2, RZ ;  /* 0x000000020aeb7824 */ /* 0x000fe200078e00ff */
[----:B------:R-:W-:-:S03]  /*3d00*/  LEA R167, P0, R170, c[0x0][0x170], 0x1 ;  /* 0x00005c00aaa77a11 */ /* 0x000fc600078008ff */
[----:B------:R-:W-:Y:S01]  /*3d10*/  BSSY B0, `(.L_x_7617) ;  /* 0x000002f000007945 */ /* 0x000fe20003800000 */
[----:B------:R-:W-:Y:S02]  /*3d20*/  LOP3.LUT R235, R235, 0x6, RZ, 0xc0, !PT ;  /* 0x00000006ebeb7812 */ /* 0x000fe400078ec0ff */
[----:B------:R-:W-:Y:S01]  /*3d30*/  LEA.HI.X R166, R170, c[0x0][0x174], R168, 0x1, P0 ;  /* 0x00005d00aaa67a11 */ /* 0x000fe200000f0ca8 */
[----:B-1----:R-:W2:Y:S04]  /*3d40*/  MUFU.RCP R8, c[0x0][0x238] ;  /* 0x00008e0000087b08 */ /* 0x002ea80000001000 */
[----:B------:R1:W-:Y:S04]  /*3d50*/  @P1 STS.128 [R236+0x10000], RZ ;  /* 0x010000ffec001388 */ /* 0x0003e80000000c00 */
[----:B------:R1:W-:Y:S04]  /*3d60*/  @P1 STS.128 [R236+0x12000], RZ ;  /* 0x012000ffec001388 */ /* 0x0003e80000000c00 */
[----:B------:R1:W-:Y:S04]  /*3d70*/  @P1 STS.128 [R236+0x14000], RZ ;  /* 0x014000ffec001388 */ /* 0x0003e80000000c00 */
[----:B------:R1:W-:Y:S01]  /*3d80*/  @P1 STS.128 [R236+0x16000], RZ ;  /* 0x016000ffec001388 */ /* 0x0003e20000000c00 */
[----:B--2---:R-:W-:-:S04]  /*3d90*/  FMUL.FTZ R8, R9, R8 ;  /* 0x0000000809087220 */ /* 0x004fc80000410000 */
[----:B------:R2:W3:Y:S02]  /*3da0*/  R2UR UR16, R8 ;  /* 0x00000000081073c2 */ /* 0x0004e400000e0000 */
[----:B--2---:R-:W-:-:S04]  /*3db0*/  SHF.R.S32.HI R8, RZ, 0x1f, R5 ;  /* 0x0000001fff087819 */ /* 0x004fc80000011405 */
[----:B------:R-:W-:-:S04]  /*3dc0*/  LEA.HI R5, R8, R5, RZ, 0x2 ;  /* 0x0000000508057211 */ /* 0x000fc800078f10ff */
[----:B------:R-:W-:Y:S01]  /*3dd0*/  SHF.R.S32.HI R5, RZ, 0x2, R5 ;  /* 0x00000002ff057819 */ /* 0x000fe20000011405 */
[----:B------:R-:W-:Y:S05]  /*3de0*/  @P1 BRA `(.L_x_7618) ;  /* 0x0000021000001947 */ /* 0x000fea0003800000 */
[----:B-1-3--:R-:W-:Y:S02]  /*3df0*/  ISETP.GE.AND P3, PT, R237, c[0x0][0x220], PT ;  /* 0x00008800ed007a0c */ /* 0x00afe40003f66270 */
        /* <DEDUP_REMOVED lines=32> */
.L_x_7618:
[----:B-1-3--:R-:W-:Y:S05]  /*4000*/  BSYNC B0 ;  /* 0x0000000000007941 */ /* 0x00afea0003800000 */
.L_x_7617:
        /* <DEDUP_REMOVED lines=53> */
.L_x_7620:
[----:B------:R-:W-:Y:S05]  /*4360*/  BSYNC B0 ;  /* 0x0000000000007941 */ /* 0x000fea0003800000 */
.L_x_7619:
        /* <DEDUP_REMOVED lines=10> */
[----:B------:R-:W-:Y:S01]  /*4410*/  IMAD.MOV.U32 R8, RZ, RZ, 0x5 ;  /* 0x00000005ff087424 */ /* 0x000fe200078e00ff */
[----:B------:R-:W-:Y:S01]  /*4420*/  ISETP.GE.AND P2, PT, R172, c[0x0][0x220], PT ;  /* 0x00008800ac007a0c */ /* 0x000fe20003f46270 */
[----:B------:R-:W-:Y:S01]  /*4430*/  IMAD.SHL.U32 R9, R7, 0x20, RZ ;  /* 0x0000002007097824 */ /* 0x000fe200078e00ff */
[----:B------:R-:W-:-:S02]  /*4440*/  ISETP.GE.AND P0, PT, R169, c[0x0][0x220], PT ;  /* 0x00008800a9007a0c */ /* 0x000fc40003f06270 */
[----:B------:R-:W-:-:S05]  /*4450*/  SHF.L.U64.HI R8, R7, R8, c[0x0][0x1a4] ;  /* 0x0000690007087619 */ /* 0x000fca0000010208 */
        /* <DEDUP_REMOVED lines=29> */
.L_x_7622:
[----:B------:R-:W-:Y:S05]  /*4630*/  BSYNC B0 ;  /* 0x0000000000007941 */ /* 0x000fea0003800000 */
.L_x_7621:
        /* <DEDUP_REMOVED lines=13> */
[----:B---3--:R-:W-:Y:S01]  /*4710*/  @!P3 IMAD.MOV.U32 R10, RZ, RZ, c[0x0][0x1a4] ;  /* 0x00006900ff0ab624 */ /* 0x008fe200078e00ff */
        /* <DEDUP_REMOVED lines=45> */
.L_x_7624:
[----:B------:R-:W-:Y:S05]  /*49f0*/  BSYNC B0 ;  /* 0x0000000000007941 */ /* 0x000fea0003800000 */
.L_x_7623:
        /* <DEDUP_REMOVED lines=14> */
[----:B------:R-:W-:Y:S01]  /*4ae0*/  UIADD3 UR4, UR13, -UR14, URZ ;  /* 0x8000000e0d047290 */ /* 0x000fe2000fffe03f */
[----:B------:R-:W-:Y:S01]  /*4af0*/  LOP3.LUT R7, R18, R7, RZ, 0x3c, !PT ;  /* 0x0000000712077212 */ /* 0x000fe200078e3cff */
[----:B--2---:R-:W-:Y:S01]  /*4b00*/  LDSM.16.M88.4 R12, [R232] ;  /* 0x00000000e80c783b */ /* 0x004fe20000000200 */
[----:B------:R-:W-:Y:S01]  /*4b10*/  LEA R229, R0, R232, 0x1 ;  /* 0x000000e800e57211 */ /* 0x000fe200078e08ff */
[----:B------:R-:W-:Y:S01]  /*4b20*/  UIADD3 UR14, UR13, 0x1, -UR14 ;  /* 0x000000010d0e7890 */ /* 0x000fe2000fffe80e */
[----:B------:R-:W-:Y:S01]  /*4b30*/  IADD3 R5, R5, R6, RZ ;  /* 0x0000000605057210 */ /* 0x000fe20007ffe0ff */
[----:B------:R-:W-:Y:S01]  /*4b40*/  IMAD R233, R233, 0x200, R7 ;  /* 0x00000200e9e97824 */ /* 0x000fe200078e0207 */
[----:B------:R-:W-:Y:S01]  /*4b50*/  LDSM.16.M88.4 R56, [R230] ;  /* 0x00000000e638783b */ /* 0x000fe20000000200 */
[----:B------:R-:W-:Y:S01]  /*4b60*/  ULDC UR5, c[0x0][0x2e8] ;  /* 0x0000ba0000057ab9 */ /* 0x000fe20000000800 */
[----:B------:R-:W-:Y:S01]  /*4b70*/  PLOP3.LUT P6, PT, PT, PT, UP0, 0x80, 0x0 ;  /* 0x000000000000781c */ /* 0x000fe20003fcf008 */
[----:B------:R-:W-:Y:S01]  /*4b80*/  UIADD3 UR5, UR14, UR5, URZ ;  /* 0x000000050e057290 */ /* 0x000fe2000fffe03f */
        /* <DEDUP_REMOVED lines=381> */
.L_x_7626:
[----:B------:R-:W-:-:S04]  /*6360*/  ULEA UR10, -UR10, URZ, 0x6 ;  /* 0x0000003f0a0a7291 */ /* 0x000fc8000f8e313f */
[----:B------:R-:W-:Y:S02]  /*6370*/  USHF.R.S32.HI UR4, URZ, 0x1f, UR10 ;  /* 0x0000001f3f047899 */ /* 0x000fe4000801140a */
[----:B------:R-:W-:-:S04]  /*6380*/  MOV R15, UR10 ;  /* 0x0000000a000f7c02 */ /* 0x000fc80008000f00 */
[----:B------:R-:W-:Y:S02]  /*6390*/  MOV R14, UR4 ;  /* 0x00000004000e7c02 */ /* 0x000fe40008000f00 */
.L_x_7627:
        /* <DEDUP_REMOVED lines=156> */
.L_x_7629:
[----:B------:R-:W-:Y:S05]  /*6d60*/  BSYNC B0 ;  /* 0x0000000000007941 */ /* 0x000fea0003800000 */
.L_x_7628:
[----:B------:R-:W0:Y:S01]  /*6d70*/  LDGDEPBAR ;  /* 0x00000000000079af */ /* 0x000e220000000000 */
[----:B------:R-:W-:-:S04]  /*6d80*/  IADD3 R200, P0, R15, R200, RZ ;  /* 0x000000c80fc87210 */ /* 0x000fc80007f1e0ff */
[----:B------:R-:W-:Y:S02]  /*6d90*/  IADD3.X R165, R14, R165, RZ, P0, !PT ;  /* 0x000000a50ea57210 */ /* 0x000fe400007fe4ff */
.L_x_7625:
        /* <DEDUP_REMOVED lines=271> */
[----:B------:R-:W-:Y:S02]  /*7e90*/  ISETP.GE.AND P1, PT, R40, R238, PT ;  /* 0x000000ee2800720c */ /* 0x000fe40003f26270 */
        /* <DEDUP_REMOVED lines=363> */
[----:B------:R-:W-:Y:S02]  /*9550*/  ULOP3.LUT UR5, UR5, UR6, URZ, 0x3c, !UPT ;  /* 0x0000000605057292 */ /* 0x000fe4000f8e3c3f */
[----:B------:R-:W-:Y:S02]  /*9560*/  @!UP2 UIADD3 UR13, UR13, 0x1, URZ ;  /* 0x000000010d0da890 */ /* 0x000fe4000fffe03f */
[----:B------:R-:W-:Y:S02]  /*9570*/  UISETP.GE.AND UP0, UPT, UR5, URZ, UPT ;  /* 0x0000003f0500728c */ /* 0x000fe4000bf06270 */
[----:B------:R-:W-:-:S02]  /*9580*/  @!UP1 UIADD3 UR8, UR8, -UR4, URZ ;  /* 0x8000000408089290 */ /* 0x000fc4000fffe03f */
[----:B------:R-:W-:Y:S02]  /*9590*/  @!UP1 UIADD3 UR11, UR11, 0x1, URZ ;  /* 0x000000010b0b9890 */ /* 0x000fe4000fffe03f */
[----:B------:R-:W-:Y:S02]  /*95a0*/  UISETP.GE.U32.AND UP3, UPT, UR8, UR4, UPT ;  /* 0x000000040800728c */ /* 0x000fe4000bf66070 */
[----:B------:R-:W-:Y:S02]  /*95b0*/  UISETP.GE.AND UP1, UPT, UR12, URZ, UPT ;  /* 0x0000003f0c00728c */ /* 0x000fe4000bf26270 */
[----:B------:R-:W-:Y:S02]  /*95c0*/  @UP4 UIADD3 UR13, UR13, 0x1, URZ ;  /* 0x000000010d0d4890 */ /* 0x000fe4000fffe03f */
[----:B------:R-:W-:Y:S02]  /*95d0*/  UISETP.NE.AND UP2, UPT, URZ, UR6, UPT ;  /* 0x000000063f00728c */ /* 0x000fe4000bf45270 */
[----:B------:R-:W-:-:S03]  /*95e0*/  ULOP3.LUT UR4, URZ, UR6, URZ, 0x33, !UPT ;  /* 0x000000063f047292 */ /* 0x000fc6000f8e333f */
        /* <DEDUP_REMOVED lines=33> */
.L_x_7631:
[----:B------:R-:W-:-:S05]  /*9800*/  IMAD.MOV.U32 R2, RZ, RZ, c[0x0][0x1a0] ;  /* 0x00006800ff027624 */ /* 0x000fca00078e00ff */
[----:B------:R-:W-:-:S04]  /*9810*/  LEA R2, -R2, RZ, 0x6 ;  /* 0x000000ff02027211 */ /* 0x000fc800078e31ff */
[----:B------:R-:W-:Y:S02]  /*9820*/  SHF.R.S32.HI R0, RZ, 0x1f, R2 ;  /* 0x0000001fff007819 */ /* 0x000fe40000011402 */
.L_x_7632:
        /* <DEDUP_REMOVED lines=123> */
[C---:B------:R-:W-:Y:S02]  /*9fe0*/  ISETP.LT.OR P1, PT, R0.reuse, R242, P1 ;  /* 0x000000f20000720c */ /* 0x040fe40000f21670 */
[C---:B------:R-:W-:Y:S01]  /*9ff0*/  ISETP.GE.AND P0, PT, R0.reuse, R238, PT ;  /* 0x000000ee0000720c */ /* 0x040fe20003f06270 */
[----:B------:R-:W-:Y:S01]  /*a000*/  @P3 STS.128 [R236+0x15000], RZ ;  /* 0x015000ffec003388 */ /* 0x000fe20000000c00 */
[----:B------:R-:W-:-:S02]  /*a010*/  IADD3 R206, R0, 0x28, RZ ;  /* 0x0000002800ce7810 */ /* 0x000fc40007ffe0ff */
[C---:B------:R-:W-:Y:S01]  /*a020*/  ISETP.LT.OR P0, PT, R0.reuse, R239, P0 ;  /* 0x000000ef0000720c */ /* 0x040fe20000701670 */
[----:B------:R-:W-:Y:S01]  /*a030*/  @!PT LDS RZ, [RZ] ;  /* 0x00000000fffff984 */ /* 0x000fe20000000800 */
[----:B------:R-:W-:Y:S01]  /*a040*/  @!PT LDS RZ, [RZ] ;  /* 0x00000000fffff984 */ /* 0x000fe20000000800 */
[----:B------:R-:W-:Y:S01]  /*a050*/  @!PT LDS RZ, [RZ] ;  /* 0x00000000fffff984 */ /* 0x000fe20000000800 */
[----:B------:R1:W-:Y:S01]  /*a060*/  @!P3 LDGSTS.E.BYPASS.LTC128B.128 [R236+0x15000], [R8.64+0x100] ;  /* 0x1500010008ecbfae */ /* 0x0003e2000b901d54 */
[----:B------:R-:W-:Y:S01]  /*a070*/  IADD3 R205, R0, 0x29, RZ ;  /* 0x0000002900cd7810 */ /* 0x000fe20007ffe0ff */
[C---:B------:R-:W-:Y:S02]  /*a080*/  IMAD.IADD R245, R243.reuse, 0x1, -R206 ;  /* 0x00000001f3f57824 */ /* 0x040fe400078e0ace */
[----:B------:R-:W-:Y:S02]  /*a090*/  @P2 STS.128 [R236+0x17000], RZ ;  /* 0x017000ffec002388 */ /* 0x000fe40000000c00 */
[----:B------:R-:W-:Y:S01]  /*a0a0*/  IMAD.IADD R204, R243, 0x1, -R205 ;  /* 0x00000001f3cc7824 */ /* 0x000fe200078e0acd */
[----:B------:R-:W-:Y:S01]  /*a0b0*/  IABS R245, R245 ;  /* 0x000000f500f57213 */ /* 0x000fe20000000000 */
[----:B------:R-:W-:Y:S01]  /*a0c0*/  @!PT LDS RZ, [RZ] ;  /* 0x00000000fffff984 */ /* 0x000fe20000000800 */
[----:B------:R-:W-:Y:S01]  /*a0d0*/  @!PT LDS RZ, [RZ] ;  /* 0x00000000fffff984 */ /* 0x000fe20000000800 */
[----:B------:R-:W-:Y:S01]  /*a0e0*/  @!PT LDS RZ, [RZ] ;  /* 0x00000000fffff984 */ /* 0x000fe20000000800 */
[----:B------:R1:W-:Y:S03]  /*a0f0*/  @!P2 LDGSTS.E.BYPASS.LTC128B.128 [R236+0x17000], [R28.64+0x180] ;  /* 0x170001801cecafae */ /* 0x0003e6000b901d54 */
[----:B------:R-:W-:Y:S01]  /*a100*/  IABS R204, R204 ;  /* 0x000000cc00cc7213 */ /* 0x000fe20000000000 */
        /* <DEDUP_REMOVED lines=23> */
[----:B----4-:R-:W4:Y:S01]  /*a280*/  LDSM.16.M88.4 R12, [R233+0x8000] ;  /* 0x00800000e90c783b */ /* 0x010f220000000200 */
[----:B-1----:R-:W-:-:S03]  /*a290*/  IMAD.MOV.U32 R166, RZ, RZ, R2 ;  /* 0x000000ffffa67224 */ /* 0x002fc600078e0002 */
[----:B------:R-:W1:Y:S01]  /*a2a0*/  LDSM.16.M88.4 R4, [R233+0x8800] ;  /* 0x00880000e904783b */ /* 0x000e620000000200 */
[----:B------:R-:W-:-:S03]  /*a2b0*/  IADD3 R2, R0, 0x1, RZ ;  /* 0x0000000100027810 */ /* 0x000fc60007ffe0ff */
[----:B------:R-:W1:Y:S01]  /*a2c0*/  LDSM.16.M88.4 R176, [R233+0x9000] ;  /* 0x00900000e9b0783b */ /* 0x000e620000000200 */
[----:B------:R-:W-:Y:S01]  /*a2d0*/  I2F R166, R166 ;  /* 0x000000a600a67306 */ /* 0x000fe20000201400 */
[C---:B------:R-:W-:Y:S02]  /*a2e0*/  ISETP.GE.AND P6, PT, R2.reuse, R241, PT ;  /* 0x000000f10200720c */ /* 0x040fe40003fc6270 */
[----:B--2---:R-:W2:Y:S02]  /*a2f0*/  LDSM.16.M88.4 R24, [R233+0x9800] ;  /* 0x00980000e918783b */ /* 0x004ea40000000200 */
[----:B------:R-:W-:Y:S02]  /*a300*/  ISETP.LT.OR P6, PT, R2, R242, P6 ;  /* 0x000000f20200720c */ /* 0x000fe400037c1670 */
[----:B-----5:R-:W-:Y:S04]  /*a310*/  LDSM.16.M88.4 R20, [R232] ;  /* 0x00000000e814783b */ /* 0x020fe80000000200 */
[----:B------:R-:W5:Y:S04]  /*a320*/  LDSM.16.M88.4 R28, [R231] ;  /* 0x00000000e71c783b */ /* 0x000f680000000200 */
[----:B------:R-:W2:Y:S04]  /*a330*/  LDSM.16.M88.4 R192, [R223] ;  /* 0x00000000dfc0783b */ /* 0x000ea80000000200 */
[----:B------:R-:W2:Y:S04]  /*a340*/  LDSM.16.M88.4 R188, [R222] ;  /* 0x00000000debc783b */ /* 0x000ea80000000200 */
[----:B---3--:R-:W3:Y:S04]  /*a350*/  LDSM.16.M88.4 R32, [R221] ;  /* 0x00000000dd20783b */ /* 0x008ee80000000200 */
[----:B------:R-:W-:Y:S01]  /*a360*/  LDSM.16.M88.4 R184, [R227+0x8000] ;  /* 0x00800000e3b8783b */ /* 0x000fe20000000200 */
[C---:B----4-:R-:W-:Y:S03]  /*a370*/  HMMA.16816.F32 R16, R168.reuse, R12, RZ ;  /* 0x0000000ca810723c */ /* 0x050fe600000018ff */
[----:B------:R-:W-:Y:S04]  /*a380*/  LDSM.16.M88.4 R196, [R227+0x9000] ;  /* 0x00900000e3c4783b */ /* 0x000fe80000000200 */
[----:B------:R-:W0:Y:S01]  /*a390*/  LDGDEPBAR ;  /* 0x00000000000079af */ /* 0x000e220000000000 */
[C---:B------:R-:W-:Y:S08]  /*a3a0*/  HMMA.16816.F32 R12, R168.reuse, R14, RZ ;  /* 0x0000000ea80c723c */ /* 0x040ff000000018ff */
[C---:B-1----:R-:W-:Y:S08]  /*a3b0*/  HMMA.16816.F32 R8, R168.reuse, R4, RZ ;  /* 0x00000004a808723c */ /* 0x042ff000000018ff */
[C---:B------:R-:W-:Y:S08]  /*a3c0*/  HMMA.16816.F32 R180, R168.reuse, R176, RZ ;  /* 0x000000b0a8b4723c */ /* 0x040ff000000018ff */
[C---:B------:R-:W-:Y:S08]  /*a3d0*/  HMMA.16816.F32 R4, R168.reuse, R6, RZ ;  /* 0x00000006a804723c */ /* 0x040ff000000018ff */
[C---:B------:R-:W-:Y:S08]  /*a3e0*/  HMMA.16816.F32 R176, R168.reuse, R178, RZ ;  /* 0x000000b2a8b0723c */ /* 0x040ff000000018ff */
[C---:B--2---:R-:W-:Y:S08]  /*a3f0*/  HMMA.16816.F32 R172, R168.reuse, R24, RZ ;  /* 0x00000018a8ac723c */ /* 0x044ff000000018ff */
[----:B------:R-:W-:Y:S01]  /*a400*/  HMMA.16816.F32 R168, R168, R26, RZ ;  /* 0x0000001aa8a8723c */ /* 0x000fe200000018ff */
[----:B------:R-:W1:Y:S07]  /*a410*/  LDSM.16.M88.4 R24, [R230] ;  /* 0x00000000e618783b */ /* 0x000e6e0000000200 */
[C---:B-----5:R-:W-:Y:S08]  /*a420*/  HMMA.16816.F32 R16, R20.reuse, R28, R16 ;  /* 0x0000001c1410723c */ /* 0x060ff00000001810 */
        /* <DEDUP_REMOVED lines=37> */
[----:B------:R-:W4:Y:S03]  /*a680*/  LDSM.16.M88.4 R192, [R219] ;  /* 0x00000000dbc0783b */ /* 0x000f260000000200 */
        /* <DEDUP_REMOVED lines=31> */
[----:B------:R-:W-:Y:S07]  /*a880*/  LDSM.16.M88.4 R192, [R233+0xc000] ;  /* 0x00c00000e9c0783b */ /* 0x000fee0000000200 */
[C---:B---3--:R-:W-:Y:S08]  /*a890*/  HMMA.16816.F32 R180, R24.reuse, R32, R180 ;  /* 0x0000002018b4723c */ /* 0x048ff000000018b4 */
[C---:B------:R-:W-:Y:S01]  /*a8a0*/  HMMA.16816.F32 R176, R24.reuse, R34, R176 ;  /* 0x0000002218b0723c */ /* 0x040fe200000018b0 */
[----:B------:R-:W3:Y:S07]  /*a8b0*/  LDSM.16.M88.4 R32, [R220+0x3800] ;  /* 0x00380000dc20783b */ /* 0x000eee0000000200 */
[C---:B-----5:R-:W-:Y:S08]  /*a8c0*/  HMMA.16816.F32 R172, R24.reuse, R188, R172 ;  /* 0x000000bc18ac723c */ /* 0x060ff000000018ac */
[----:B------:R-:W-:Y:S01]  /*a8d0*/  HMMA.16816.F32 R168, R24, R190, R168 ;  /* 0x000000be18a8723c */ /* 0x000fe200000018a8 */
[----:B------:R-:W4:Y:S04]  /*a8e0*/  LDSM.16.M88.4 R24, [R234+0x4000] ;  /* 0x00400000ea18783b */ /* 0x000f280000000200 */
[----:B------:R-:W5:Y:S03]  /*a8f0*/  LDSM.16.M88.4 R188, [R233+0xc800] ;  /* 0x00c80000e9bc783b */ /* 0x000f660000000200 */
[C---:B-1----:R-:W-:Y:S08]  /*a900*/  HMMA.16816.F32 R16, R20.reuse, R184, R16 ;  /* 0x000000b81410723c */ /* 0x042ff00000001810 */
[C---:B------:R-:W-:Y:S01]  /*a910*/  HMMA.16816.F32 R12, R20.reuse, R186, R12 ;  /* 0x000000ba140c723c */ /* 0x040fe2000000180c */
[----:B------:R-:W1:Y:S07]  /*a920*/  LDSM.16.M88.4 R184, [R233+0xd000] ;  /* 0x00d00000e9b8783b */ /* 0x000e6e0000000200 */
[C---:B--2---:R-:W-:Y:S08]  /*a930*/  HMMA.16816.F32 R8, R20.reuse, R28, R8 ;  /* 0x0000001c1408723c */ /* 0x044ff00000001808 */
[C---:B------:R-:W-:Y:S01]  /*a940*/  HMMA.16816.F32 R4, R20.reuse, R30, R4 ;  /* 0x0000001e1404723c */ /* 0x040fe20000001804 */
[----:B------:R-:W2:Y:S07]  /*a950*/  LDSM.16.M88.4 R28, [R233+0xd800] ;  /* 0x00d80000e91c783b */ /* 0x000eae0000000200 */
[C---:B------:R-:W-:Y:S07]  /*a960*/  HMMA.16816.F32 R180, R20.reuse, R196, R180 ;  /* 0x000000c414b4723c */ /* 0x040fee00000018b4 */
[----:B------:R-:W-:Y:S01]  /*a970*/  IADD3 R197, R0, 0x30, RZ ;  /* 0x0000003000c57810 */ /* 0x000fe20007ffe0ff */
[----:B------:R-:W-:Y:S04]  /*a980*/  HMMA.16816.F32 R176, R20, R198, R176 ;  /* 0x000000c614b0723c */ /* 0x000fe800000018b0 */
[----:B------:R-:W-:-:S03]  /*a990*/  IMAD.IADD R201, R243, 0x1, -R197 ;  /* 0x00000001f3c97824 */ /* 0x000fc600078e0ac5 */
[----:B------:R-:W-:Y:S01]  /*a9a0*/  IMAD.IADD R199, R240, 0x1, -R206 ;  /* 0x00000001f0c77824 */ /* 0x000fe200078e0ace */
[----:B---3--:R-:W-:Y:S01]  /*a9b0*/  HMMA.16816.F32 R172, R20, R32, R172 ;  /* 0x0000002014ac723c */ /* 0x008fe200000018ac */
[----:B------:R-:W-:-:S03]  /*a9c0*/  IABS R201, R201 ;  /* 0x000000c900c97213 */ /* 0x000fc60000000000 */
[----:B------:R-:W-:-:S03]  /*a9d0*/  IABS R199, R199 ;  /* 0x000000c700c77213 */ /* 0x000fc60000000000 */
[----:B------:R-:W-:Y:S01]  /*a9e0*/  I2F R201, R201 ;  /* 0x000000c900c97306 */ /* 0x000fe20000201400 */
[----:B------:R-:W-:Y:S01]  /*a9f0*/  HMMA.16816.F32 R168, R20, R34, R168 ;  /* 0x0000002214a8723c */ /* 0x000fe200000018a8 */
[----:B------:R-:W-:Y:S04]  /*aa00*/  LDSM.16.M88.4 R20, [R232+0x4000] ;  /* 0x00400000e814783b */ /* 0x000fe80000000200 */
[----:B------:R-:W3:Y:S02]  /*aa10*/  LDSM.16.M88.4 R32, [R215] ;  /* 0x00000000d720783b */ /* 0x000ee40000000200 */
[----:B------:R-:W-:Y:S01]  /*aa20*/  I2F R199, R199 ;  /* 0x000000c700c77306 */ /* 0x000fe20000201400 */
        /* <DEDUP_REMOVED lines=11> */
[----:B------:R-:W1:Y:S04]  /*aae0*/  LDSM.16.M88.4 R24, [R212] ;  /* 0x00000000d418783b */ /* 0x000e680000000200 */
        /* <DEDUP_REMOVED lines=40> */
[C---:B-1----:R-:W-:Y:S08]  /*ad70*/  HMMA.16816.F32 R16, R28.reuse, R20, R16 ;  /* 0x000000141c10723c */ /* 0x042ff00000001810 */
[C---:B------:R-:W-:Y:S01]  /*ad80*/  HMMA.16816.F32 R12, R28.reuse, R22, R12 ;  /* 0x000000161c0c723c */ /* 0x040fe2000000180c */
[----:B------:R-:W1:Y:S07]  /*ad90*/  LDSM.16.M88.4 R20, [R210] ;  /* 0x00000000d214783b */ /* 0x000e6e0000000200 */
[C---:B------:R-:W-:Y:S08]  /*ada0*/  HMMA.16816.F32 R8, R28.reuse, R188, R8 ;  /* 0x000000bc1c08723c */ /* 0x040ff00000001808 */
[C---:B------:R-:W-:Y:S01]  /*adb0*/  HMMA.16816.F32 R4, R28.reuse, R190, R4 ;  /* 0x000000be1c04723c */ /* 0x040fe20000001804 */
[----:B------:R-:W5:Y:S07]  /*adc0*/  LDSM.16.M88.4 R188, [R209] ;  /* 0x00000000d1bc783b */ /* 0x000f6e0000000200 */
[C---:B--2---:R-:W-:Y:S08]  /*add0*/  HMMA.16816.F32 R180, R28.reuse, R184, R180 ;  /* 0x000000b81cb4723c */ /* 0x044ff000000018b4 */
[C---:B------:R-:W-:Y:S01]  /*ade0*/  HMMA.16816.F32 R176, R28.reuse, R186, R176 ;  /* 0x000000ba1cb0723c */ /* 0x040fe200000018b0 */
[----:B------:R-:W2:Y:S07]  /*adf0*/  LDSM.16.M88.4 R184, [R208] ;  /* 0x00000000d0b8783b */ /* 0x000eae0000000200 */
        /* <DEDUP_REMOVED lines=10> */
[C---:B-----5:R-:W-:Y:S07]  /*aea0*/  HMMA.16816.F32 R180, R192.reuse, R188, R180 ;  /* 0x000000bcc0b4723c */ /* 0x060fee00000018b4 */
[--C-:B------:R-:W-:Y:S01]  /*aeb0*/  IMAD.IADD R188, R243, 0x1, -R2.reuse ;  /* 0x00000001f3bc7824 */ /* 0x100fe200078e0a02 */
[----:B--2---:R-:W-:Y:S01]  /*aec0*/  HMMA.16816.F32 R172, R192, R184, R172 ;  /* 0x000000b8c0ac723c */ /* 0x004fe200000018ac */
[----:B------:R-:W-:-:S03]  /*aed0*/  IMAD.IADD R189, R240, 0x1, -R2 ;  /* 0x00000001f0bd7824 */ /* 0x000fc600078e0a02 */
[----:B------:R-:W-:-:S04]  /*aee0*/  IABS R188, R188 ;  /* 0x000000bc00bc7213 */ /* 0x000fc80000000000 */
[C---:B------:R-:W-:Y:S01]  /*aef0*/  HMMA.16816.F32 R168, R192.reuse, R186, R168 ;  /* 0x000000bac0a8723c */ /* 0x040fe200000018a8 */
[----:B------:R-:W2:Y:S07]  /*af00*/  LDSM.16.M88.4 R184, [R227+0xf800] ;  /* 0x00f80000e3b8783b */ /* 0x000eae0000000200 */
[----:B------:R-:W-:Y:S07]  /*af10*/  HMMA.16816.F32 R176, R192, R190, R176 ;  /* 0x000000bec0b0723c */ /* 0x000fee00000018b0 */
[C---:B------:R-:W-:Y:S01]  /*af20*/  IADD3 R194, R0.reuse, 0x19, RZ ;  /* 0x0000001900c27810 */ /* 0x040fe20007ffe0ff */
[----:B---3--:R-:W-:Y:S01]  /*af30*/  HMMA.16816.F32 R16, R32, R28, R16 ;  /* 0x0000001c2010723c */ /* 0x008fe20000001810 */
[----:B------:R-:W-:Y:S01]  /*af40*/  IADD3 R195, R0, 0x21, RZ ;  /* 0x0000002100c37810 */ /* 0x000fe20007ffe0ff */
[----:B------:R-:W-:-:S04]  /*af50*/  IMAD.IADD R193, R240, 0x1, -R205 ;  /* 0x00000001f0c17824 */ /* 0x000fc800078e0acd */
[C---:B------:R-:W-:Y:S01]  /*af60*/  IMAD.IADD R207, R240.reuse, 0x1, -R195 ;  /* 0x00000001f0cf7824 */ /* 0x040fe200078e0ac3 */
[----:B------:R-:W-:Y:S01]  /*af70*/  IABS R193, R193 ;  /* 0x000000c100c17213 */ /* 0x000fe20000000000 */
[C---:B------:R-:W-:Y:S01]  /*af80*/  HMMA.16816.F32 R12, R32.reuse, R30, R12 ;  /* 0x0000001e200c723c */ /* 0x040fe2000000180c */
[----:B------:R-:W-:Y:S02]  /*af90*/  LDSM.16.M88.4 R28, [R229+0x6000] ;  /* 0x00600000e51c783b */ /* 0x000fe40000000200 */
[----:B------:R-:W-:Y:S02]  /*afa0*/  IABS R207, R207 ;  /* 0x000000cf00cf7213 */ /* 0x000fe40000000000 */
[----:B------:R-:W-:Y:S03]  /*afb0*/  I2F R193, R193 ;  /* 0x000000c100c17306 */ /* 0x000fe60000201400 */
[C---:B----4-:R-:W-:Y:S05]  /*afc0*/  HMMA.16816.F32 R8, R32.reuse, R24, R8 ;  /* 0x000000182008723c */ /* 0x050fea0000001808 */
[----:B------:R-:W-:Y:S03]  /*afd0*/  I2F R207, R207 ;  /* 0x000000cf00cf7306 */ /* 0x000fe60000201400 */
[C---:B------:R-:W-:Y:S01]  /*afe0*/  HMMA.16816.F32 R4, R32.reuse, R26, R4 ;  /* 0x0000001a2004723c */ /* 0x040fe20000001804 */
[----:B------:R-:W3:Y:S07]  /*aff0*/  LDSM.16.M88.4 R24, [R220+0x6000] ;  /* 0x00600000dc18783b */ /* 0x000eee0000000200 */
[C---:B-1----:R-:W-:Y:S07]  /*b000*/  HMMA.16816.F32 R180, R32.reuse, R20, R180 ;  /* 0x0000001420b4723c */ /* 0x042fee00000018b4 */
[----:B------:R-:W-:Y:S01]  /*b010*/  IMAD.IADD R20, R240, 0x1, -R0 ;  /* 0x00000001f0147824 */ /* 0x000fe200078e0a00 */
[----:B------:R-:W-:Y:S04]  /*b020*/  HMMA.16816.F32 R176, R32, R22, R176 ;  /* 0x0000001620b0723c */ /* 0x000fe800000018b0 */
[----:B------:R-:W-:-:S04]  /*b030*/  IABS R20, R20 ;  /* 0x0000001400147213 */ /* 0x000fc80000000000 */
[C---:B--2---:R-:W-:Y:S01]  /*b040*/  HMMA.16816.F32 R172, R32.reuse, R184, R172 ;  /* 0x000000b820ac723c */ /* 0x044fe200000018ac */
[----:B------:R-:W-:Y:S02]  /*b050*/  IMAD.MOV.U32 R167, RZ, RZ, R20 ;  /* 0x000000ffffa77224 */ /* 0x000fe400078e0014 */
[----:B------:R-:W1:Y:S04]  /*b060*/  LDSM.16.M88.4 R20, [R220+0x6800] ;  /* 0x00680000dc14783b */ /* 0x000e680000000200 */
[----:B------:R-:W-:Y:S01]  /*b070*/  IADD3 R184, R0, 0x8, RZ ;  /* 0x0000000800b87810 */ /* 0x000fe20007ffe0ff */
[----:B------:R-:W-:Y:S01]  /*b080*/  IMAD.MOV.U32 R185, RZ, RZ, R188 ;  /* 0x000000ffffb97224 */ /* 0x000fe200078e00bc */
[----:B------:R-:W-:Y:S01]  /*b090*/  IABS R188, R189 ;  /* 0x000000bd00bc7213 */ /* 0x000fe20000000000 */
[----:B------:R-:W-:Y:S01]  /*b0a0*/  HMMA.16816.F32 R168, R32, R186, R168 ;  /* 0x000000ba20a8723c */ /* 0x000fe200000018a8 */
[----:B------:R-:W2:Y:S01]  /*b0b0*/  LDSM.16.M88.4 R32, [R220+0x7000] ;  /* 0x00700000dc20783b */ /* 0x000ea20000000200 */
[----:B------:R-:W-:Y:S01]  /*b0c0*/  I2F R167, R167 ;  /* 0x000000a700a77306 */ /* 0x000fe20000201400 */
[----:B------:R-:W-:-:S04]  /*b0d0*/  IMAD.IADD R189, R240, 0x1, -R184 ;  /* 0x00000001f0bd7824 */ /* 0x000fc800078e0ab8 */
[----:B------:R-:W-:Y:S01]  /*b0e0*/  IMAD.IADD R187, R243, 0x1, -R184 ;  /* 0x00000001f3bb7824 */ /* 0x000fe200078e0ab8 */
[C---:B---3--:R-:W-:Y:S01]  /*b0f0*/  HMMA.16816.F32 R16, R28.reuse, R24, R16 ;  /* 0x000000181c10723c */ /* 0x048fe20000001810 */
[----:B------:R-:W-:Y:S01]  /*b100*/  IMAD.MOV.U32 R186, RZ, RZ, R188 ;  /* 0x000000ffffba7224 */ /* 0x000fe200078e00bc */
[----:B------:R-:W-:Y:S01]  /*b110*/  IABS R189, R189 ;  /* 0x000000bd00bd7213 */ /* 0x000fe20000000000 */
[----:B------:R-:W-:Y:S01]  /*b120*/  I2F R185, R185 ;  /* 0x000000b900b97306 */ /* 0x000fe20000201400 */
[----:B------:R-:W-:Y:S02]  /*b130*/  IABS R188, R187 ;  /* 0x000000bb00bc7213 */ /* 0x000fe40000000000 */
[C---:B------:R-:W-:Y:S01]  /*b140*/  IADD3 R187, R0.reuse, 0x9, RZ ;  /* 0x0000000900bb7810 */ /* 0x040fe20007ffe0ff */
[----:B------:R-:W-:Y:S01]  /*b150*/  IMAD.MOV.U32 R24, RZ, RZ, R189 ;  /* 0x000000ffff187224 */ /* 0x000fe200078e00bd */
[----:B------:R-:W-:Y:S01]  /*b160*/  HMMA.16816.F32 R12, R28, R26, R12 ;  /* 0x0000001a1c0c723c */ /* 0x000fe2000000180c */
[----:B------:R-:W-:-:S02]  /*b170*/  IADD3 R189, R0, 0x11, RZ ;  /* 0x0000001100bd7810 */ /* 0x000fc40007ffe0ff */
[--C-:B------:R-:W-:Y:S01]  /*b180*/  IMAD.IADD R25, R243, 0x1, -R187.reuse ;  /* 0x00000001f3197824 */ /* 0x100fe200078e0abb */
[----:B------:R-:W-:Y:S03]  /*b190*/  I2F R186, R186 ;  /* 0x000000ba00ba7306 */ /* 0x000fe60000201400 */
[----:B------:R-:W-:Y:S01]  /*b1a0*/  IMAD.IADD R27, R240, 0x1, -R187 ;  /* 0x00000001f01b7824 */ /* 0x000fe200078e0abb */
[----:B------:R-:W-:-:S04]  /*b1b0*/  IABS R25, R25 ;  /* 0x0000001900197213 */ /* 0x000fc80000000000 */
[----:B------:R-:W-:Y:S01]  /*b1c0*/  I2F R188, R188 ;  /* 0x000000bc00bc7306 */ /* 0x000fe20000201400 */
[----:B------:R-:W-:Y:S01]  /*b1d0*/  IMAD.MOV.U32 R26, RZ, RZ, R25 ;  /* 0x000000ffff1a7224 */ /* 0x000fe200078e0019 */
[----:B------:R-:W-:Y:S02]  /*b1e0*/  IADD3 R25, R0, 0x10, RZ ;  /* 0x0000001000197810 */ /* 0x000fe40007ffe0ff */
[----:B------:R-:W-:Y:S01]  /*b1f0*/  FMUL.FTZ R18, R18, c[0x0][0x2ec] ;  /* 0x0000bb0012127a20 */ /* 0x000fe20000410000 */
[----:B-1----:R-:W-:Y:S01]  /*b200*/  HMMA.16816.F32 R8, R28, R20, R8 ;  /* 0x000000141c08723c */ /* 0x002fe20000001808 */
[----:B------:R-:W-:Y:S01]  /*b210*/  FMUL.FTZ R16, R16, c[0x0][0x2ec] ;  /* 0x0000bb0010107a20 */ /* 0x000fe20000410000 */
[----:B------:R-:W-:Y:S01]  /*b220*/  IABS R27, R27 ;  /* 0x0000001b001b7213 */ /* 0x000fe20000000000 */
[----:B------:R-:W-:Y:S01]  /*b230*/  FMUL.FTZ R17, R17, c[0x0][0x2ec] ;  /* 0x0000bb0011117a20 */ /* 0x000fe20000410000 */
[----:B------:R-:W-:Y:S01]  /*b240*/  I2F R24, R24 ;  /* 0x0000001800187306 */ /* 0x000fe20000201400 */
[----:B------:R-:W-:-:S02]  /*b250*/  IMAD.IADD R191, R240, 0x1, -R25 ;  /* 0x00000001f0bf7824 */ /* 0x000fc400078e0a19 */
[----:B------:R-:W-:Y:S01]  /*b260*/  IMAD.IADD R20, R243, 0x1, -R25 ;  /* 0x00000001f3147824 */ /* 0x000fe200078e0a19 */
[C---:B------:R-:W-:Y:S01]  /*b270*/  HMMA.16816.F32 R4, R28.reuse, R22, R4 ;  /* 0x000000161c04723c */ /* 0x040fe20000001804 */
[----:B------:R-:W-:Y:S01]  /*b280*/  FMUL.FTZ R12, R12, c[0x0][0x2ec] ;  /* 0x0000bb000c0c7a20 */ /* 0x000fe20000410000 */
[----:B------:R-:W-:Y:S01]  /*b290*/  IABS R191, R191 ;  /* 0x000000bf00bf7213 */ /* 0x000fe20000000000 */
[----:B------:R-:W-:Y:S01]  /*b2a0*/  FMUL.FTZ R14, R14, c[0x0][0x2ec] ;  /* 0x0000bb000e0e7a20 */ /* 0x000fe20000410000 */
[----:B------:R-:W-:Y:S01]  /*b2b0*/  IABS R20, R20 ;  /* 0x0000001400147213 */ /* 0x000fe20000000000 */
[----:B------:R-:W1:Y:S01]  /*b2c0*/  MUFU.TANH R18, R18 ;  /* 0x0000001200127308 */ /* 0x000e620000002400 */
[----:B------:R-:W-:Y:S02]  /*b2d0*/  FMUL.FTZ R13, R13, c[0x0][0x2ec] ;  /* 0x0000bb000d0d7a20 */ /* 0x000fe40000410000 */
[----:B--2---:R-:W-:Y:S01]  /*b2e0*/  HMMA.16816.F32 R180, R28, R32, R180 ;  /* 0x000000201cb4723c */ /* 0x004fe200000018b4 */
[----:B------:R-:W-:-:S02]  /*b2f0*/  IMAD.MOV.U32 R190, RZ, RZ, R20 ;  /* 0x000000ffffbe7224 */ /* 0x000fc400078e0014 */
[----:B------:R-:W2:Y:S01]  /*b300*/  LDSM.16.M88.4 R20, [R220+0x7800] ;  /* 0x00780000dc14783b */ /* 0x000ea20000000200 */
[----:B------:R-:W-:-:S04]  /*b310*/  DEPBAR.LE SB0, 0x0 ;  /* 0x000080000000791a */ /* 0x000fc80000000000 */
[----:B------:R-:W3:Y:S01]  /*b320*/  MUFU.TANH R16, R16 ;  /* 0x0000001000107308 */ /* 0x000ee20000002400 */
[----:B------:R-:W-:Y:S01]  /*b330*/  IMAD.IADD R33, R243, 0x1, -R189 ;  /* 0x00000001f3217824 */ /* 0x000fe200078e0abd */
[----:B------:R-:W-:Y:S01]  /*b340*/  HMMA.16816.F32 R176, R28, R34, R176 ;  /* 0x000000221cb0723c */ /* 0x000fe200000018b0 */
[----:B------:R-:W-:Y:S02]  /*b350*/  IMAD.MOV.U32 R32, RZ, RZ, R191 ;  /* 0x000000ffff207224 */ /* 0x000fe400078e00bf */
[----:B-1----:R-:W-:Y:S01]  /*b360*/  FFMA.FTZ R167, R167, -UR16, R18 ;  /* 0x80000010a7a77c23 */ /* 0x002fe20008010012 */
[----:B------:R-:W-:Y:S01]  /*b370*/  IABS R33, R33 ;  /* 0x0000002100217213 */ /* 0x000fe20000000000 */
[----:B------:R-:W-:Y:S01]  /*b380*/  FMUL.FTZ R18, R19, c[0x0][0x2ec] ;  /* 0x0000bb0013127a20 */ /* 0x000fe20000410000 */
[----:B------:R-:W1:Y:S01]  /*b390*/  MUFU.TANH R17, R17 ;  /* 0x0000001100117308 */ /* 0x000e620000002400 */
[----:B------:R-:W-:Y:S01]  /*b3a0*/  IADD3 R34, R0, 0x18, RZ ;  /* 0x0000001800227810 */ /* 0x000fe20007ffe0ff */
[----:B------:R-:W-:-:S02]  /*b3b0*/  IMAD.IADD R19, R240, 0x1, -R194 ;  /* 0x00000001f0137824 */ /* 0x000fc400078e0ac2 */
[----:B------:R-:W-:Y:S02]  /*b3c0*/  FMUL.FTZ R8, R8, c[0x0][0x2ec] ;  /* 0x0000bb0008087a20 */ /* 0x000fe40000410000 */
[----:B------:R-:W-:Y:S02]  /*b3d0*/  IMAD.IADD R35, R240, 0x1, -R189 ;  /* 0x00000001f0237824 */ /* 0x000fe400078e0abd */
[----:B------:R-:W4:Y:S01]  /*b3e0*/  MUFU.TANH R18, R18 ;  /* 0x0000001200127308 */ /* 0x000f220000002400 */
[----:B---3--:R-:W-:Y:S02]  /*b3f0*/  FFMA.FTZ R16, R166, -UR16, R16 ;  /* 0x80000010a6107c23 */ /* 0x008fe40008010010 */
[----:B------:R-:W-:Y:S01]  /*b400*/  FMUL.FTZ R10, R10, c[0x0][0x2ec] ;  /* 0x0000bb000a0a7a20 */ /* 0x000fe20000410000 */
[----:B------:R-:W-:Y:S01]  /*b410*/  IABS R35, R35 ;  /* 0x0000002300237213 */ /* 0x000fe20000000000 */
[----:B------:R-:W-:Y:S02]  /*b420*/  FMUL.FTZ R11, R11, c[0x0][0x2ec] ;  /* 0x0000bb000b0b7a20 */ /* 0x000fe40000410000 */
[----:B------:R-:W-:Y:S01]  /*b430*/  FMUL.FTZ R4, R4, c[0x0][0x2ec] ;  /* 0x0000bb0004047a20 */ /* 0x000fe20000410000 */
[----:B------:R3:W-:Y:S01]  /*b440*/  I2F R192, R33 ;  /* 0x0000002100c07306 */ /* 0x0007e20000201400 */
[----:B-1----:R-:W-:Y:S01]  /*b450*/  FFMA.FTZ R185, R185, -UR16, R17 ;  /* 0x80000010b9b97c23 */ /* 0x002fe20008010011 */
[----:B------:R-:W-:Y:S01]  /*b460*/  FSEL R17, R16, -INF , !P1 ;  /* 0xff80000010117808 */ /* 0x000fe20004800000 */
[----:B------:R-:W-:Y:S01]  /*b470*/  FMUL.FTZ R6, R6, c[0x0][0x2ec] ;  /* 0x0000bb0006067a20 */ /* 0x000fe20000410000 */
[----:B------:R-:W-:Y:S01]  /*b480*/  IABS R16, R19 ;  /* 0x0000001300107213 */ /* 0x000fe20000000000 */
[----:B------:R-:W-:Y:S01]  /*b490*/  IMAD.IADD R19, R243, 0x1, -R252 ;  /* 0x00000001f3137824 */ /* 0x000fe200078e0afc */
[----:B------:R-:W-:Y:S01]  /*b4a0*/  ISETP.GE.AND P1, PT, R2, R238, PT ;  /* 0x000000ee0200720c */ /* 0x000fe20003f26270 */
[----:B------:R-:W-:Y:S01]  /*b4b0*/  FMUL.FTZ R7, R7, c[0x0][0x2ec] ;  /* 0x0000bb0007077a20 */ /* 0x000fe20000410000 */
[----:B------:R-:W1:Y:S01]  /*b4c0*/  MUFU.TANH R12, R12 ;  /* 0x0000000c000c7308 */ /* 0x000e620000002400 */
[----:B----4-:R-:W-:Y:S01]  /*b4d0*/  FFMA.FTZ R186, R186, -UR16, R18 ;  /* 0x80000010baba7c23 */ /* 0x010fe20008010012 */
[----:B------:R-:W-:Y:S01]  /*b4e0*/  IABS R19, R19 ;  /* 0x0000001300137213 */ /* 0x000fe20000000000 */
[C---:B--2---:R-:W-:Y:S01]  /*b4f0*/  HMMA.16816.F32 R172, R28.reuse, R20, R172 ;  /* 0x000000141cac723c */ /* 0x044fe200000018ac */
[----:B------:R-:W-:Y:S01]  /*b500*/  IMAD.MOV.U32 R251, RZ, RZ, R16 ;  /* 0x000000fffffb7224 */ /* 0x000fe200078e0010 */
[----:B------:R-:W-:Y:S01]  /*b510*/  FSEL R16, R185, -INF , !P6 ;  /* 0xff800000b9107808 */ /* 0x000fe20007000000 */
[----:B------:R-:W-:Y:S01]  /*b520*/  FMUL.FTZ R179, R179, c[0x0][0x2ec] ;  /* 0x0000bb00b3b37a20 */ /* 0x000fe20000410000 */
[----:B------:R-:W-:Y:S01]  /*b530*/  ISETP.LT.OR P1, PT, R2, R239, P1 ;  /* 0x000000ef0200720c */ /* 0x000fe20000f21670 */
[C---:B---3--:R-:W-:Y:S01]  /*b540*/  IMAD.IADD R33, R243.reuse, 0x1, -R34 ;  /* 0x00000001f3217824 */ /* 0x048fe200078e0a22 */
[----:B------:R1:W2:Y:S01]  /*b550*/  MUFU.TANH R18, R14 ;  /* 0x0000000e00127308 */ /* 0x0002a20000002400 */
[----:B------:R-:W-:Y:S01]  /*b560*/  IMAD.IADD R21, R243, 0x1, -R194 ;  /* 0x00000001f3157824 */ /* 0x000fe200078e0ac2 */
[----:B------:R-:W-:Y:S01]  /*b570*/  FSEL R2, R167, -INF , !P0 ;  /* 0xff800000a7027808 */ /* 0x000fe20004000000 */
[----:B------:R-:W-:Y:S01]  /*b580*/  IMAD.IADD R20, R240, 0x1, -R34 ;  /* 0x00000001f0147824 */ /* 0x000fe200078e0a22 */
[----:B------:R-:W-:Y:S01]  /*b590*/  IABS R33, R33 ;  /* 0x0000002100217213 */ /* 0x000fe20000000000 */
[----:B------:R-:W-:Y:S01]  /*b5a0*/  HMMA.16816.F32 R168, R28, R22, R168 ;  /* 0x000000161ca8723c */ /* 0x000fe200000018a8 */
[----:B------:R-:W-:Y:S01]  /*b5b0*/  IABS R21, R21 ;  /* 0x0000001500157213 */ /* 0x000fe20000000000 */
[----:B------:R-:W-:Y:S01]  /*b5c0*/  FMUL.FTZ R178, R178, c[0x0][0x2ec] ;  /* 0x0000bb00b2b27a20 */ /* 0x000fe20000410000 */
[----:B------:R3:W-:Y:S01]  /*b5d0*/  I2F R191, R33 ;  /* 0x0000002100bf7306 */ /* 0x0007e20000201400 */
[----:B------:R-:W-:-:S02]  /*b5e0*/  ISETP.GE.AND P0, PT, R184, R241, PT ;  /* 0x000000f1b800720c */ /* 0x000fc40003f06270 */
[C---:B------:R-:W-:Y:S02]  /*b5f0*/  ISETP.GE.AND P6, PT, R184.reuse, R238, PT ;  /* 0x000000eeb800720c */ /* 0x040fe40003fc6270 */
[----:B------:R-:W-:Y:S02]  /*b600*/  ISETP.LT.OR P0, PT, R184, R242, P0 ;  /* 0x000000f2b800720c */ /* 0x000fe40000701670 */
[----:B------:R-:W-:Y:S01]  /*b610*/  IABS R20, R20 ;  /* 0x0000001400147213 */ /* 0x000fe20000000000 */
[----:B------:R4:W-:Y:S01]  /*b620*/  I2F R196, R21 ;  /* 0x0000001500c47306 */ /* 0x0009e20000201400 */
[----:B-1----:R-:W-:Y:S01]  /*b630*/  FFMA.FTZ R14, R188, -UR16, R12 ;  /* 0x80000010bc0e7c23 */ /* 0x002fe2000801000c */
[----:B------:R-:W-:Y:S01]  /*b640*/  IADD3 R188, R0, 0x31, RZ ;  /* 0x0000003100bc7810 */ /* 0x000fe20007ffe0ff */
[----:B--2---:R-:W-:Y:S01]  /*b650*/  FFMA.FTZ R24, R24, -UR16, R18 ;  /* 0x8000001018187c23 */ /* 0x004fe20008010012 */
[----:B------:R-:W-:Y:S01]  /*b660*/  IADD3 R18, R0, 0x38, RZ ;  /* 0x0000003800127810 */ /* 0x000fe20007ffe0ff */
[----:B------:R-:W-:Y:S01]  /*b670*/  FMUL.FTZ R172, R172, c[0x0][0x2ec] ;  /* 0x0000bb00acac7a20 */ /* 0x000fe20000410000 */
[----:B------:R-:W-:Y:S01]  /*b680*/  FSEL R12, R186, -INF , !P1 ;  /* 0xff800000ba0c7808 */ /* 0x000fe20004800000 */
[C---:B------:R-:W-:Y:S01]  /*b690*/  IMAD.IADD R186, R240.reuse, 0x1, -R197 ;  /* 0x00000001f0ba7824 */ /* 0x040fe200078e0ac5 */
[----:B------:R-:W-:Y:S01]  /*b6a0*/  I2F R26, R26 ;  /* 0x0000001a001a7306 */ /* 0x000fe20000201400 */
[----:B---3--:R-:W-:Y:S01]  /*b6b0*/  IMAD.IADD R33, R240, 0x1, -R252 ;  /* 0x00000001f0217824 */ /* 0x008fe200078e0afc */
[----:B------:R-:W-:Y:S01]  /*b6c0*/  ISETP.LT.OR P6, PT, R184, R239, P6 ;  /* 0x000000efb800720c */ /* 0x000fe200037c1670 */
[----:B------:R-:W-:Y:S01]  /*b6d0*/  IMAD.IADD R166, R240, 0x1, -R18 ;  /* 0x00000001f0a67824 */ /* 0x000fe200078e0a12 */
[----:B------:R-:W-:Y:S01]  /*b6e0*/  ISETP.GE.AND P1, PT, R187, R241, PT ;  /* 0x000000f1bb00720c */ /* 0x000fe20003f26270 */
[----:B------:R-:W-:Y:S01]  /*b6f0*/  FMUL.FTZ R174, R174, c[0x0][0x2ec] ;  /* 0x0000bb00aeae7a20 */ /* 0x000fe20000410000 */
[----:B------:R-:W-:Y:S01]  /*b700*/  FSEL R14, R14, -INF , !P0 ;  /* 0xff8000000e0e7808 */ /* 0x000fe20004000000 */
[----:B------:R-:W-:Y:S01]  /*b710*/  IMAD.IADD R167, R240, 0x1, -R188 ;  /* 0x00000001f0a77824 */ /* 0x000fe200078e0abc */
[----:B------:R-:W-:Y:S01]  /*b720*/  I2F R27, R27 ;  /* 0x0000001b001b7306 */ /* 0x000fe20000201400 */
[----:B----4-:R-:W-:Y:S01]  /*b730*/  IMAD.MOV.U32 R21, RZ, RZ, R19 ;  /* 0x000000ffff157224 */ /* 0x010fe200078e0013 */
[----:B------:R-:W-:Y:S01]  /*b740*/  IABS R19, R33 ;  /* 0x0000002100137213 */ /* 0x000fe20000000000 */
[----:B------:R-:W-:Y:S01]  /*b750*/  IMAD.IADD R198, R243, 0x1, -R18 ;  /* 0x00000001f3c67824 */ /* 0x000fe200078e0a12 */
[----:B------:R-:W-:Y:S01]  /*b760*/  IADD3 R33, R0, 0x39, RZ ;  /* 0x0000003900217810 */ /* 0x000fe20007ffe0ff */
[----:B------:R-:W-:Y:S01]  /*b770*/  FMUL.FTZ R170, R170, c[0x0][0x2ec] ;  /* 0x0000bb00aaaa7a20 */ /* 0x000fe20000410000 */
[----:B------:R-:W-:Y:S01]  /*b780*/  ISETP.GE.AND P0, PT, R187, R238, PT ;  /* 0x000000eebb00720c */ /* 0x000fe20003f06270 */
[----:B------:R-:W-:Y:S01]  /*b790*/  IMAD.MOV.U32 R244, RZ, RZ, R19 ;  /* 0x000000fffff47224 */ /* 0x000fe200078e0013 */
[----:B------:R1:W-:Y:S01]  /*b7a0*/  I2F R185, R21 ;  /* 0x0000001500b97306 */ /* 0x0003e20000201400 */
[----:B------:R-:W-:Y:S01]  /*b7b0*/  IMAD.IADD R0, R243, 0x1, -R33 ;  /* 0x00000001f3007824 */ /* 0x000fe200078e0a21 */
[----:B------:R-:W-:Y:S01]  /*b7c0*/  ISETP.LT.OR P1, PT, R187, R242, P1 ;  /* 0x000000f2bb00720c */ /* 0x000fe20000f21670 */
[----:B------:R-:W-:Y:S01]  /*b7d0*/  FMUL.FTZ R175, R175, c[0x0][0x2ec] ;  /* 0x0000bb00afaf7a20 */ /* 0x000fe20000410000 */
[----:B------:R-:W-:Y:S01]  /*b7e0*/  ISETP.LT.OR P0, PT, R187, R239, P0 ;  /* 0x000000efbb00720c */ /* 0x000fe20000701670 */
[----:B------:R-:W-:Y:S01]  /*b7f0*/  IMAD.IADD R187, R243, 0x1, -R188 ;  /* 0x00000001f3bb7824 */ /* 0x000fe200078e0abc */
[----:B------:R-:W-:Y:S01]  /*b800*/  IABS R0, R0 ;  /* 0x0000000000007213 */ /* 0x000fe20000000000 */
[----:B------:R-:W-:Y:S01]  /*b810*/  FMUL.FTZ R168, R168, c[0x0][0x2ec] ;  /* 0x0000bb00a8a87a20 */ /* 0x000fe20000410000 */
[----:B------:R-:W2:Y:S01]  /*b820*/  MUFU.TANH R13, R13 ;  /* 0x0000000d000d7308 */ /* 0x000ea20000002400 */
[----:B------:R-:W-:Y:S01]  /*b830*/  IABS R186, R186 ;  /* 0x000000ba00ba7213 */ /* 0x000fe20000000000 */
[----:B------:R-:W-:Y:S01]  /*b840*/  FMUL.FTZ R169, R169, c[0x0][0x2ec] ;  /* 0x0000bb00a9a97a20 */ /* 0x000fe20000410000 */
[----:B------:R-:W-:Y:S01]  /*b850*/  IABS R187, R187 ;  /* 0x000000bb00bb7213 */ /* 0x000fe20000000000 */
[----:B------:R-:W-:Y:S01]  /*b860*/  FMUL.FTZ R171, R171, c[0x0][0x2ec] ;  /* 0x0000bb00abab7a20 */ /* 0x000fe20000410000 */
[----:B------:R-:W-:-:S02]  /*b870*/  IABS R166, R166 ;  /* 0x000000a600a67213 */ /* 0x000fc40000000000 */
[----:B------:R-:W-:Y:S01]  /*b880*/  IABS R167, R167 ;  /* 0x000000a700a77213 */ /* 0x000fe20000000000 */
[----:B-1----:R-:W-:Y:S01]  /*b890*/  IMAD.IADD R21, R243, 0x1, -R195 ;  /* 0x00000001f3157824 */ /* 0x002fe200078e0ac3 */
[----:B------:R-:W-:Y:S01]  /*b8a0*/  I2F R190, R190 ;  /* 0x000000be00be7306 */ /* 0x000fe20000201400 */
[----:B------:R-:W-:-:S03]  /*b8b0*/  IABS R198, R198 ;  /* 0x000000c600c67213 */ /* 0x000fc60000000000 */
[----:B------:R-:W-:-:S04]  /*b8c0*/  IABS R19, R21 ;  /* 0x0000001500137213 */ /* 0x000fc80000000000 */
[----:B------:R-:W-:Y:S08]  /*b8d0*/  I2F R250, R19 ;  /* 0x0000001300fa7306 */ /* 0x000ff00000201400 */
[----:B------:R1:W-:Y:S08]  /*b8e0*/  I2F R19, R0 ;  /* 0x0000000000137306 */ /* 0x0003f00000201400 */
[----:B------:R3:W4:Y:S01]  /*b8f0*/  MUFU.TANH R21, R8 ;  /* 0x0000000800157308 */ /* 0x0007220000002400 */
[----:B-1----:R-:W-:-:S07]  /*b900*/  FMUL.FTZ R0, R15, c[0x0][0x2ec] ;  /* 0x0000bb000f007a20 */ /* 0x002fce0000410000 */
[----:B------:R-:W-:Y:S01]  /*b910*/  I2F R32, R32 ;  /* 0x0000002000207306 */ /* 0x000fe20000201400 */
[----:B---3--:R-:W-:-:S07]  /*b920*/  FMUL.FTZ R8, R9, c[0x0][0x2ec] ;  /* 0x0000bb0009087a20 */ /* 0x008fce0000410000 */
[----:B------:R-:W-:Y:S01]  /*b930*/  MUFU.TANH R0, R0 ;  /* 0x0000000000007308 */ /* 0x000fe20000002400 */
[----:B------:R-:W-:Y:S02]  /*b940*/  FMUL.FTZ R9, R5, c[0x0][0x2ec] ;  /* 0x0000bb0005097a20 */ /* 0x000fe40000410000 */
[----:B--2---:R-:W-:Y:S02]  /*b950*/  FFMA.FTZ R5, R26, -UR16, R13 ;  /* 0x800000101a057c23 */ /* 0x004fe4000801000d */
[----:B----4-:R-:W-:Y:S02]  /*b960*/  FFMA.FTZ R21, R190, -UR16, R21 ;  /* 0x80000010be157c23 */ /* 0x010fe40008010015 */
[----:B------:R-:W-:Y:S01]  /*b970*/  IMAD.MOV.U32 R190, RZ, RZ, R185 ;  /* 0x000000ffffbe7224 */ /* 0x000fe200078e00b9 */
[----:B------:R-:W1:Y:S01]  /*b980*/  MUFU.TANH R10, R10 ;  /* 0x0000000a000a7308 */ /* 0x000e620000002400 */
[----:B------:R-:W-:Y:S02]  /*b990*/  FSEL R5, R5, -INF , !P1 ;  /* 0xff80000005057808 */ /* 0x000fe40004800000 */
[----:B------:R-:W-:-:S04]  /*b9a0*/  ISETP.GE.AND P1, PT, R25, R238, PT ;  /* 0x000000ee1900720c */ /* 0x000fc80003f26270 */
[----:B------:R-:W-:Y:S01]  /*b9b0*/  ISETP.LT.OR P1, PT, R25, R239, P1 ;  /* 0x000000ef1900720c */ /* 0x000fe20000f21670 */
[----:B------:R-:W2:Y:S08]  /*b9c0*/  MUFU.TANH R8, R8 ;  /* 0x0000000800087308 */ /* 0x000eb00000002400 */
[----:B------:R-:W-:Y:S01]  /*b9d0*/  I2F R35, R35 ;  /* 0x0000002300237306 */ /* 0x000fe20000201400 */
[----:B-1----:R-:W-:-:S07]  /*b9e0*/  FFMA.FTZ R10, R32, -UR16, R10 ;  /* 0x80000010200a7c23 */ /* 0x002fce000801000a */
[----:B------:R-:W1:Y:S01]  /*b9f0*/  MUFU.TANH R11, R11 ;  /* 0x0000000b000b7308 */ /* 0x000e620000002400 */
[----:B--2---:R-:W-:Y:S02]  /*ba00*/  FFMA.FTZ R184, R192, -UR16, R8 ;  /* 0x80000010c0b87c23 */ /* 0x004fe40008010008 */
[----:B------:R-:W-:-:S05]  /*ba10*/  FMUL.FTZ R8, R182, c[0x0][0x2ec] ;  /* 0x0000bb00b6087a20 */ /* 0x000fca0000410000 */
[----:B------:R2:W3:Y:S08]  /*ba20*/  MUFU.TANH R15, R4 ;  /* 0x00000004000f7308 */ /* 0x0004f00000002400 */
[----:B------:R-:W-:Y:S01]  /*ba30*/  I2F R20, R20 ;  /* 0x0000001400147306 */ /* 0x000fe20000201400 */
[----:B-1----:R-:W-:Y:S02]  /*ba40*/  FFMA.FTZ R11, R35, -UR16, R11 ;  /* 0x80000010230b7c23 */ /* 0x002fe4000801000b */
[----:B--2---:R-:W-:Y:S01]  /*ba50*/  FFMA.FTZ R4, R27, -UR16, R0 ;  /* 0x800000101b047c23 */ /* 0x004fe20008010000 */
[----:B------:R-:W-:-:S04]  /*ba60*/  FSEL R0, R24, -INF , !P6 ;  /* 0xff80000018007808 */ /* 0x000fc80007000000 */
[----:B------:R-:W1:Y:S01]  /*ba70*/  MUFU.TANH R6, R6 ;  /* 0x0000000600067308 */ /* 0x000e620000002400 */
[-C--:B------:R-:W-:Y:S01]  /*ba80*/  ISETP.GE.AND P6, PT, R25, R241.reuse, PT ;  /* 0x000000f11900720c */ /* 0x080fe20003fc6270 */
[----:B------:R-:W-:Y:S01]  /*ba90*/  FMUL.FTZ R24, R180, c[0x0][0x2ec] ;  /* 0x0000bb00b4187a20 */ /* 0x000fe20000410000 */
[----:B------:R-:W-:Y:S01]  /*baa0*/  FSEL R4, R4, -INF , !P0 ;  /* 0xff80000004047808 */ /* 0x000fe20004000000 */
[----:B---3--:R-:W-:Y:S01]  /*bab0*/  FFMA.FTZ R15, R191, -UR16, R15 ;  /* 0x80000010bf0f7c23 */ /* 0x008fe2000801000f */
[----:B------:R-:W-:Y:S02]  /*bac0*/  ISETP.LT.OR P6, PT, R25, R242, P6 ;  /* 0x000000f21900720c */ /* 0x000fe400037c1670 */
[----:B------:R-:W-:Y:S01]  /*bad0*/  ISETP.GE.AND P0, PT, R189, R241, PT ;  /* 0x000000f1bd00720c */ /* 0x000fe20003f06270 */
[----:B------:R-:W2:Y:S01]  /*bae0*/  MUFU.TANH R9, R9 ;  /* 0x0000000900097308 */ /* 0x000ea20000002400 */
[----:B------:R-:W-:Y:S02]  /*baf0*/  FSEL R185, R21, -INF , !P6 ;  /* 0xff80000015b97808 */ /* 0x000fe40007000000 */
[----:B------:R-:W-:-:S02]  /*bb00*/  ISETP.GE.AND P6, PT, R189, R238, PT ;  /* 0x000000eebd00720c */ /* 0x000fc40003fc6270 */
[C---:B------:R-:W-:Y:S02]  /*bb10*/  ISETP.LT.OR P0, PT, R189.reuse, R242, P0 ;  /* 0x000000f2bd00720c */ /* 0x040fe40000701670 */
[----:B------:R-:W-:Y:S01]  /*bb20*/  FSEL R27, R10, -INF , !P1 ;  /* 0xff8000000a1b7808 */ /* 0x000fe20004800000 */
[----:B------:R-:W3:Y:S01]  /*bb30*/  MUFU.TANH R24, R24 ;  /* 0x0000001800187308 */ /* 0x000ee20000002400 */
[----:B------:R-:W-:Y:S01]  /*bb40*/  ISETP.LT.OR P6, PT, R189, R239, P6 ;  /* 0x000000efbd00720c */ /* 0x000fe200037c1670 */
[----:B------:R-:W-:Y:S01]  /*bb50*/  FMUL.FTZ R10, R183, c[0x0][0x2ec] ;  /* 0x0000bb00b70a7a20 */ /* 0x000fe20000410000 */
[----:B------:R-:W-:Y:S01]  /*bb60*/  FSEL R184, R184, -INF , !P0 ;  /* 0xff800000b8b87808 */ /* 0x000fe20004000000 */
[----:B-1----:R-:W-:Y:S01]  /*bb70*/  FFMA.FTZ R20, R20, -UR16, R6 ;  /* 0x8000001014147c23 */ /* 0x002fe20008010006 */
[C---:B------:R-:W-:Y:S01]  /*bb80*/  ISETP.GE.AND P0, PT, R34.reuse, R238, PT ;  /* 0x000000ee2200720c */ /* 0x040fe20003f06270 */
[----:B------:R-:W-:Y:S01]  /*bb90*/  FMUL.FTZ R6, R177, c[0x0][0x2ec] ;  /* 0x0000bb00b1067a20 */ /* 0x000fe20000410000 */
[----:B------:R-:W-:Y:S01]  /*bba0*/  FSEL R26, R11, -INF , !P6 ;  /* 0xff8000000b1a7808 */ /* 0x000fe20007000000 */
[----:B------:R-:W-:Y:S01]  /*bbb0*/  I2F R251, R251 ;  /* 0x000000fb00fb7306 */ /* 0x000fe20000201400 */
[----:B------:R-:W-:Y:S01]  /*bbc0*/  ISETP.GE.AND P1, PT, R34, R241, PT ;  /* 0x000000f12200720c */ /* 0x000fe20003f26270 */
[----:B------:R-:W-:Y:S01]  /*bbd0*/  FMUL.FTZ R11, R176, c[0x0][0x2ec] ;  /* 0x0000bb00b00b7a20 */ /* 0x000fe20000410000 */
[----:B------:R-:W-:Y:S01]  /*bbe0*/  ISETP.LT.OR P0, PT, R34, R239, P0 ;  /* 0x000000ef2200720c */ /* 0x000fe20000701670 */
[----:B--2---:R-:W-:Y:S01]  /*bbf0*/  FFMA.FTZ R9, R196, -UR16, R9 ;  /* 0x80000010c4097c23 */ /* 0x004fe20008010009 */
[----:B------:R-:W-:-:S02]  /*bc00*/  ISETP.GE.AND P6, PT, R194, R241, PT ;  /* 0x000000f1c200720c */ /* 0x000fc40003fc6270 */
[-C--:B------:R-:W-:Y:S01]  /*bc10*/  ISETP.LT.OR P1, PT, R34, R242.reuse, P1 ;  /* 0x000000f22200720c */ /* 0x080fe20000f21670 */
[----:B------:R1:W2:Y:S01]  /*bc20*/  MUFU.TANH R13, R7 ;  /* 0x00000007000d7308 */ /* 0x0002a20000002400 */
[----:B------:R-:W-:Y:S01]  /*bc30*/  FSEL R25, R20, -INF , !P0 ;  /* 0xff80000014197808 */ /* 0x000fe20004000000 */
[----:B---3--:R-:W-:Y:S01]  /*bc40*/  FFMA.FTZ R196, R190, -UR16, R24 ;  /* 0x80000010bec47c23 */ /* 0x008fe20008010018 */
[----:B------:R-:W-:Y:S02]  /*bc50*/  ISETP.LT.OR P6, PT, R194, R242, P6 ;  /* 0x000000f2c200720c */ /* 0x000fe400037c1670 */
[----:B------:R-:W-:Y:S02]  /*bc60*/  ISETP.GE.AND P0, PT, R252, R241, PT ;  /* 0x000000f1fc00720c */ /* 0x000fe40003f06270 */
[----:B------:R-:W-:Y:S01]  /*bc70*/  FSEL R21, R15, -INF , !P1 ;  /* 0xff8000000f157808 */ /* 0x000fe20004800000 */
[----:B------:R-:W-:Y:S01]  /*bc80*/  I2F R244, R244 ;  /* 0x000000f400f47306 */ /* 0x000fe20000201400 */
[----:B------:R-:W-:-:S02]  /*bc90*/  ISETP.GE.AND P1, PT, R194, R238, PT ;  /* 0x000000eec200720c */ /* 0x000fc40003f26270 */
[----:B------:R-:W-:Y:S02]  /*bca0*/  FSEL R20, R9, -INF , !P6 ;  /* 0xff80000009147808 */ /* 0x000fe40007000000 */
[C---:B------:R-:W-:Y:S02]  /*bcb0*/  ISETP.LT.OR P0, PT, R252.reuse, R242, P0 ;  /* 0x000000f2fc00720c */ /* 0x040fe40000701670 */
[----:B------:R-:W-:Y:S01]  /*bcc0*/  ISETP.GE.AND P6, PT, R252, R238, PT ;  /* 0x000000eefc00720c */ /* 0x000fe20003fc6270 */
[----:B------:R-:W3:Y:S01]  /*bcd0*/  MUFU.TANH R8, R8 ;  /* 0x0000000800087308 */ /* 0x000ee20000002400 */
[----:B-1----:R-:W-:Y:S01]  /*bce0*/  FMUL.FTZ R7, R181, c[0x0][0x2ec] ;  /* 0x0000bb00b5077a20 */ /* 0x002fe20000410000 */
[-C--:B------:R-:W-:Y:S01]  /*bcf0*/  ISETP.LT.OR P1, PT, R194, R239.reuse, P1 ;  /* 0x000000efc200720c */ /* 0x080fe20000f21670 */
[----:B--2---:R-:W-:Y:S01]  /*bd00*/  FFMA.FTZ R251, R251, -UR16, R13 ;  /* 0x80000010fbfb7c23 */ /* 0x004fe2000801000d */
[----:B------:R-:W-:Y:S02]  /*bd10*/  FSEL R196, R196, -INF , !P0 ;  /* 0xff800000c4c47808 */ /* 0x000fe40004000000 */
[----:B------:R-:W-:-:S02]  /*bd20*/  ISETP.LT.OR P6, PT, R252, R239, P6 ;  /* 0x000000effc00720c */ /* 0x000fc400037c1670 */
[----:B------:R-:W1:Y:S01]  /*bd30*/  MUFU.TANH R10, R10 ;  /* 0x0000000a000a7308 */ /* 0x000e620000002400 */
[----:B------:R-:W-:Y:S02]  /*bd40*/  ISETP.GE.AND P0, PT, R195, R238, PT ;  /* 0x000000eec300720c */ /* 0x000fe40003f06270 */
[----:B------:R-:W-:Y:S02]  /*bd50*/  FSEL R24, R251, -INF , !P1 ;  /* 0xff800000fb187808 */ /* 0x000fe40004800000 */
[C---:B------:R-:W-:Y:S02]  /*bd60*/  ISETP.GE.AND P1, PT, R195.reuse, R241, PT ;  /* 0x000000f1c300720c */ /* 0x040fe40003f26270 */
[C---:B------:R-:W-:Y:S01]  /*bd70*/  ISETP.LT.OR P0, PT, R195.reuse, R239, P0 ;  /* 0x000000efc300720c */ /* 0x040fe20000701670 */
[----:B------:R-:W2:Y:S01]  /*bd80*/  MUFU.TANH R7, R7 ;  /* 0x0000000700077308 */ /* 0x000ea20000002400 */
[----:B---3--:R-:W-:Y:S01]  /*bd90*/  FFMA.FTZ R192, R244, -UR16, R8 ;  /* 0x80000010f4c07c23 */ /* 0x008fe20008010008 */
[----:B------:R-:W-:Y:S01]  /*bda0*/  ISETP.LT.OR P1, PT, R195, R242, P1 ;  /* 0x000000f2c300720c */ /* 0x000fe20000f21670 */
[----:B------:R-:W-:-:S03]  /*bdb0*/  FMUL.FTZ R8, R173, c[0x0][0x2ec] ;  /* 0x0000bb00ad087a20 */ /* 0x000fc60000410000 */
[----:B------:R-:W-:Y:S02]  /*bdc0*/  FSEL R192, R192, -INF , !P6 ;  /* 0xff800000c0c07808 */ /* 0x000fe40007000000 */
[----:B------:R-:W3:Y:S01]  /*bdd0*/  MUFU.TANH R11, R11 ;  /* 0x0000000b000b7308 */ /* 0x000ee20000002400 */
[----:B-1----:R-:W-:Y:S01]  /*bde0*/  FFMA.FTZ R10, R207, -UR16, R10 ;  /* 0x80000010cf0a7c23 */ /* 0x002fe2000801000a */
[----:B------:R-:W-:-:S04]  /*bdf0*/  ISETP.GE.AND P6, PT, R206, R241, PT ;  /* 0x000000f1ce00720c */ /* 0x000fc80003fc6270 */
[----:B------:R-:W-:Y:S02]  /*be00*/  FSEL R191, R10, -INF , !P0 ;  /* 0xff8000000abf7808 */ /* 0x000fe40004000000 */
[----:B------:R-:W1:Y:S01]  /*be10*/  MUFU.TANH R6, R6 ;  /* 0x0000000600067308 */ /* 0x000e620000002400 */
[----:B--2---:R-:W-:Y:S01]  /*be20*/  FFMA.FTZ R7, R250, -UR16, R7 ;  /* 0x80000010fa077c23 */ /* 0x004fe20008010007 */
[-C--:B------:R-:W-:Y:S02]  /*be30*/  ISETP.LT.OR P6, PT, R206, R242.reuse, P6 ;  /* 0x000000f2ce00720c */ /* 0x080fe400037c1670 */
[----:B------:R-:W-:Y:S02]  /*be40*/  ISETP.GE.AND P0, PT, R205, R241, PT ;  /* 0x000000f1cd00720c */ /* 0x000fe40003f06270 */
[----:B------:R-:W-:Y:S01]  /*be50*/  FSEL R195, R7, -INF , !P1 ;  /* 0xff80000007c37808 */ /* 0x000fe20004800000 */
[----:B------:R-:W-:Y:S01]  /*be60*/  IMAD.IADD R7, R240, 0x1, -R33 ;  /* 0x00000001f0077824 */ /* 0x000fe200078e0a21 */
[----:B------:R-:W2:Y:S01]  /*be70*/  MUFU.TANH R13, R179 ;  /* 0x000000b3000d7308 */ /* 0x000ea20000002400 */
[----:B---3--:R-:W-:Y:S01]  /*be80*/  FFMA.FTZ R11, R245, -UR16, R11 ;  /* 0x80000010f50b7c23 */ /* 0x008fe2000801000b */
[----:B------:R-:W-:-:S02]  /*be90*/  ISETP.LT.OR P0, PT, R205, R242, P0 ;  /* 0x000000f2cd00720c */ /* 0x000fc40000701670 */
[-C--:B------:R-:W-:Y:S02]  /*bea0*/  ISETP.GE.AND P1, PT, R206, R238.reuse, PT ;  /* 0x000000eece00720c */ /* 0x080fe40003f26270 */
[----:B------:R-:W-:Y:S02]  /*beb0*/  FSEL R194, R11, -INF , !P6 ;  /* 0xff8000000bc27808 */ /* 0x000fe40007000000 */
[----:B------:R-:W3:Y:S01]  /*bec0*/  MUFU.TANH R9, R178 ;  /* 0x000000b200097308 */ /* 0x000ee20000002400 */
[----:B-1----:R-:W-:Y:S01]  /*bed0*/  FFMA.FTZ R6, R204, -UR16, R6 ;  /* 0x80000010cc067c23 */ /* 0x002fe20008010006 */
[C---:B------:R-:W-:Y:S02]  /*bee0*/  ISETP.GE.AND P6, PT, R205.reuse, R238, PT ;  /* 0x000000eecd00720c */ /* 0x040fe40003fc6270 */
[-C--:B------:R-:W-:Y:S02]  /*bef0*/  ISETP.LT.OR P1, PT, R206, R239.reuse, P1 ;  /* 0x000000efce00720c */ /* 0x080fe40000f21670 */
[----:B------:R-:W-:-:S02]  /*bf00*/  ISETP.LT.OR P6, PT, R205, R239, P6 ;  /* 0x000000efcd00720c */ /* 0x000fc400037c1670 */
[----:B------:R-:W-:Y:S01]  /*bf10*/  I2F R187, R187 ;  /* 0x000000bb00bb7306 */ /* 0x000fe20000201400 */
[----:B--2---:R-:W-:Y:S01]  /*bf20*/  FFMA.FTZ R13, R193, -UR16, R13 ;  /* 0x80000010c10d7c23 */ /* 0x004fe2000801000d */
[----:B------:R-:W-:Y:S02]  /*bf30*/  FSEL R193, R6, -INF , !P0 ;  /* 0xff80000006c17808 */ /* 0x000fe40004000000 */
[----:B------:R-:W-:Y:S02]  /*bf40*/  IABS R6, R7 ;  /* 0x0000000700067213 */ /* 0x000fe40000000000 */
[----:B------:R-:W-:Y:S02]  /*bf50*/  FSEL R189, R13, -INF , !P6 ;  /* 0xff8000000dbd7808 */ /* 0x000fe40007000000 */
[----:B------:R-:W1:Y:S01]  /*bf60*/  MUFU.TANH R8, R8 ;  /* 0x0000000800087308 */ /* 0x000e620000002400 */
[----:B------:R-:W-:Y:S01]  /*bf70*/  ISETP.GE.AND P6, PT, R188, R241, PT ;  /* 0x000000f1bc00720c */ /* 0x000fe20003fc6270 */
[----:B---3--:R-:W-:Y:S01]  /*bf80*/  FFMA.FTZ R9, R199, -UR16, R9 ;  /* 0x80000010c7097c23 */ /* 0x008fe20008010009 */
[----:B------:R-:W-:-:S02]  /*bf90*/  ISETP.GE.AND P0, PT, R197, R238, PT ;  /* 0x000000eec500720c */ /* 0x000fc40003f06270 */
[-C--:B------:R-:W-:Y:S02]  /*bfa0*/  ISETP.LT.OR P6, PT, R188, R242.reuse, P6 ;  /* 0x000000f2bc00720c */ /* 0x080fe400037c1670 */
[----:B------:R-:W-:Y:S01]  /*bfb0*/  FSEL R190, R9, -INF , !P1 ;  /* 0xff80000009be7808 */ /* 0x000fe20004800000 */
[----:B------:R-:W-:Y:S01]  /*bfc0*/  I2F R186, R186 ;  /* 0x000000ba00ba7306 */ /* 0x000fe20000201400 */
[C---:B------:R-:W-:Y:S02]  /*bfd0*/  ISETP.GE.AND P1, PT, R197.reuse, R241, PT ;  /* 0x000000f1c500720c */ /* 0x040fe40003f26270 */
[C---:B------:R-:W-:Y:S02]  /*bfe0*/  ISETP.LT.OR P0, PT, R197.reuse, R239, P0 ;  /* 0x000000efc500720c */ /* 0x040fe40000701670 */
[----:B------:R-:W-:-:S03]  /*bff0*/  ISETP.LT.OR P1, PT, R197, R242, P1 ;  /* 0x000000f2c500720c */ /* 0x000fc60000f21670 */
[----:B------:R-:W2:Y:S01]  /*c000*/  MUFU.TANH R172, R172 ;  /* 0x000000ac00ac7308 */ /* 0x000ea20000002400 */
[----:B-1----:R-:W-:-:S05]  /*c010*/  FFMA.FTZ R8, R187, -UR16, R8 ;  /* 0x80000010bb087c23 */ /* 0x002fca0008010008 */
[----:B------:R-:W-:Y:S02]  /*c020*/  FSEL R181, R8, -INF , !P6 ;  /* 0xff80000008b57808 */ /* 0x000fe40007000000 */
[----:B------:R-:W1:Y:S01]  /*c030*/  MUFU.TANH R174, R174 ;  /* 0x000000ae00ae7308 */ /* 0x000e620000002400 */
[----:B------:R-:W-:-:S04]  /*c040*/  ISETP.GE.AND P6, PT, R18, R238, PT ;  /* 0x000000ee1200720c */ /* 0x000fc80003fc6270 */
[----:B------:R-:W-:-:S03]  /*c050*/  ISETP.LT.OR P6, PT, R18, R239, P6 ;  /* 0x000000ef1200720c */ /* 0x000fc600037c1670 */
[----:B------:R-:W-:Y:S01]  /*c060*/  I2F R166, R166 ;  /* 0x000000a600a67306 */ /* 0x000fe20000201400 */
[----:B--2---:R-:W-:-:S05]  /*c070*/  FFMA.FTZ R172, R201, -UR16, R172 ;  /* 0x80000010c9ac7c23 */ /* 0x004fca00080100ac */
[----:B------:R-:W-:Y:S02]  /*c080*/  FSEL R182, R172, -INF , !P1 ;  /* 0xff800000acb67808 */ /* 0x000fe40004800000 */
[----:B------:R-:W2:Y:S01]  /*c090*/  MUFU.TANH R7, R170 ;  /* 0x000000aa00077308 */ /* 0x000ea20000002400 */
[----:B-1----:R-:W-:Y:S01]  /*c0a0*/  FFMA.FTZ R32, R186, -UR16, R174 ;  /* 0x80000010ba207c23 */ /* 0x002fe200080100ae */
[----:B------:R-:W-:-:S04]  /*c0b0*/  ISETP.GE.AND P1, PT, R188, R238, PT ;  /* 0x000000eebc00720c */ /* 0x000fc80003f26270 */
[----:B------:R-:W-:Y:S02]  /*c0c0*/  FSEL R32, R32, -INF , !P0 ;  /* 0xff80000020207808 */ /* 0x000fe40004000000 */
[----:B------:R-:W-:Y:S01]  /*c0d0*/  I2F R167, R167 ;  /* 0x000000a700a77306 */ /* 0x000fe20000201400 */
[----:B------:R-:W-:Y:S02]  /*c0e0*/  ISETP.GE.AND P0, PT, R18, R241, PT ;  /* 0x000000f11200720c */ /* 0x000fe40003f06270 */
[----:B------:R-:W-:Y:S02]  /*c0f0*/  ISETP.LT.OR P1, PT, R188, R239, P1 ;  /* 0x000000efbc00720c */ /* 0x000fe40000f21670 */
[----:B------:R-:W-:-:S03]  /*c100*/  ISETP.LT.OR P0, PT, R18, R242, P0 ;  /* 0x000000f21200720c */ /* 0x000fc60000701670 */
[----:B------:R-:W-:Y:S01]  /*c110*/  I2F R198, R198 ;  /* 0x000000c600c67306 */ /* 0x000fe20000201400 */
[----:B--2---:R-:W-:Y:S02]  /*c120*/  FFMA.FTZ R7, R166, -UR16, R7 ;  /* 0x80000010a6077c23 */ /* 0x004fe40008010007 */
[----:B------:R-:W-:-:S03]  /*c130*/  IMAD.MOV.U32 R166, RZ, RZ, R203 ;  /* 0x000000ffffa67224 */ /* 0x000fc600078e00cb */
[----:B------:R-:W-:Y:S02]  /*c140*/  FSEL R177, R7, -INF , !P6 ;  /* 0xff80000007b17808 */ /* 0x000fe40007000000 */
[----:B------:R-:W1:Y:S01]  /*c150*/  MUFU.TANH R175, R175 ;  /* 0x000000af00af7308 */ /* 0x000e620000002400 */
[----:B------:R-:W-:Y:S01]  /*c160*/  BAR.SYNC.DEFER_BLOCKING 0x0 ;  /* 0x0000000000007b1d */ /* 0x000fe20000010000 */
[----:B------:R-:W-:-:S06]  /*c170*/  PLOP3.LUT P6, PT, PT, PT, UP0, 0x80, 0x0 ;  /* 0x000000000000781c */ /* 0x000fcc0003fcf008 */
[----:B------:R-:W2:Y:S08]  /*c180*/  MUFU.TANH R168, R168 ;  /* 0x000000a800a87308 */ /* 0x000eb00000002400 */
[----:B------:R-:W-:Y:S01]  /*c190*/  I2F R6, R6 ;  /* 0x0000000600067306 */ /* 0x000fe20000201400 */
[----:B-1----:R-:W-:-:S05]  /*c1a0*/  FFMA.FTZ R167, R167, -UR16, R175 ;  /* 0x80000010a7a77c23 */ /* 0x002fca00080100af */
[----:B------:R-:W-:Y:S01]  /*c1b0*/  FSEL R179, R167, -INF , !P1 ;  /* 0xff800000a7b37808 */ /* 0x000fe20004800000 */
[----:B------:R-:W-:Y:S01]  /*c1c0*/  IMAD.MOV.U32 R167, RZ, RZ, R202 ;  /* 0x000000ffffa77224 */ /* 0x000fe200078e00ca */
        /* <DEDUP_REMOVED lines=8> */
[----:B-1----:R-:W-:-:S05]  /*c250*/  FFMA.FTZ R19, R19, -UR16, R169 ;  /* 0x8000001013137c23 */ /* 0x002fca00080100a9 */
[----:B------:R-:W-:Y:S01]  /*c260*/  FSEL R33, R19, -INF , !P1 ;  /* 0xff80000013217808 */ /* 0x000fe20004800000 */
[----:B--2---:R-:W-:-:S05]  /*c270*/  FFMA.FTZ R6, R6, -UR16, R171 ;  /* 0x8000001006067c23 */ /* 0x004fca00080100ab */
        /* <DEDUP_REMOVED lines=38> */
[----:B------:R-:W-:Y:S02]  /*c4e0*/  UISETP.GE.AND UP1, UPT, UR5, URZ, UPT ;  /* 0x0000003f0500728c */ /* 0x000fe4000bf26270 */
[----:B------:R-:W-:Y:S02]  /*c4f0*/  @!UP2 UIADD3 UR13, UR13, 0x1, URZ ;  /* 0x000000010d0da890 */ /* 0x000fe4000fffe03f */
[----:B------:R-:W-:-:S02]  /*c500*/  @!UP0 UIADD3 UR8, UR8, -UR4, URZ ;  /* 0x8000000408088290 */ /* 0x000fc4000fffe03f */
[----:B------:R-:W-:Y:S02]  /*c510*/  @!UP0 UIADD3 UR11, UR11, 0x1, URZ ;  /* 0x000000010b0b8890 */ /* 0x000fe4000fffe03f */
[----:B------:R-:W-:Y:S02]  /*c520*/  UISETP.GE.U32.AND UP3, UPT, UR8, UR4, UPT ;  /* 0x000000040800728c */ /* 0x000fe4000bf66070 */
[----:B------:R-:W-:Y:S02]  /*c530*/  UISETP.GE.AND UP0, UPT, UR12, URZ, UPT ;  /* 0x0000003f0c00728c */ /* 0x000fe4000bf06270 */
[----:B------:R-:W-:Y:S02]  /*c540*/  @UP4 UIADD3 UR13, UR13, 0x1, URZ ;  /* 0x000000010d0d4890 */ /* 0x000fe4000fffe03f */
[----:B------:R-:W-:Y:S02]  /*c550*/  UISETP.NE.AND UP2, UPT, URZ, UR6, UPT ;  /* 0x000000063f00728c */ /* 0x000fe4000bf45270 */
[----:B------:R-:W-:-:S02]  /*c560*/  ULOP3.LUT UR4, URZ, UR6, URZ, 0x33, !UPT ;  /* 0x000000063f047292 */ /* 0x000fc4000f8e333f */
[----:B------:R-:W-:Y:S02]  /*c570*/  @!UP1 UIADD3 UR13, -UR13, URZ, URZ ;  /* 0x0000003f0d0d9290 */ /* 0x000fe4000fffe13f */
[----:B------:R-:W-:Y:S02]  /*c580*/  @UP3 UIADD3 UR11, UR11, 0x1, URZ ;  /* 0x000000010b0b3890 */ /* 0x000fe4000fffe03f */
[----:B------:R-:W-:Y:S02]  /*c590*/  USEL UR5, UR4, UR13, !UP2 ;  /* 0x0000000d04057287 */ /* 0x000fe4000d000000 */
[----:B------:R-:W-:Y:S02]  /*c5a0*/  @!UP0 UIADD3 UR11, -UR11, URZ, URZ ;  /* 0x0000003f0b0b8290 */ /* 0x000fe4000fffe13f */
[----:B------:R-:W-:Y:S02]  /*c5b0*/  UIMAD.WIDE UR8, UR5, 0x4, UR18 ;  /* 0x00000004050878a5 */ /* 0x000fe4000f8e0212 */
[----:B------:R-:W-:-:S04]  /*c5c0*/  USEL UR4, UR4, UR11, !UP2 ;  /* 0x0000000b04047287 */ /* 0x000fc8000d000000 */
[----:B------:R-:W-:Y:S01]  /*c5d0*/  UIMAD.WIDE UR10, UR4, 0x4, UR18 ;  /* 0x00000004040a78a5 */ /* 0x000fe2000f8e0212 */
[----:B------:R-:W-:Y:S01]  /*c5e0*/  MOV R7, UR9 ;  /* 0x0000000900077c02 */ /* 0x000fe20008000f00 */
[----:B------:R-:W-:-:S04]  /*c5f0*/  IMAD.U32 R6, RZ, RZ, UR8 ;  /* 0x00000008ff067e24 */ /* 0x000fc8000f8e00ff */
[----:B------:R-:W-:Y:S01]  /*c600*/  IMAD.U32 R8, RZ, RZ, UR10 ;  /* 0x0000000aff087e24 */ /* 0x000fe2000f8e00ff */
[----:B------:R-:W-:Y:S01]  /*c610*/  MOV R9, UR11 ;  /* 0x0000000b00097c02 */ /* 0x000fe20008000f00 */
        /* <DEDUP_REMOVED lines=21> */
.L_x_7634:
[----:B------:R-:W-:Y:S02]  /*c770*/  ULDC UR10, c[0x0][0x198] ;  /* 0x00006600000a7ab9 */ /* 0x000fe40000000800 */
[----:B------:R-:W-:-:S04]  /*c780*/  ULEA UR10, -UR10, URZ, 0x6 ;  /* 0x0000003f0a0a7291 */ /* 0x000fc8000f8e313f */
[----:B------:R-:W-:Y:S02]  /*c790*/  USHF.R.S32.HI UR8, URZ, 0x1f, UR10 ;  /* 0x0000001f3f087899 */ /* 0x000fe4000801140a */
.L_x_7635:
[C---:B------:R-:W-:Y:S01]  /*c7a0*/  @!P4 IADD3 R7, P0, R200.reuse, UR10, RZ ;  /* 0x0000000ac807cc10 */ /* 0x040fe2000ff1e0ff */
[----:B------:R-:W-:Y:S01]  /*c7b0*/  UIADD3 UR4, UP1, UP0, UR24, UR10, UR24 ;  /* 0x0000000a18047290 */ /* 0x000fe2000f83e018 */
[----:B------:R-:W-:Y:S01]  /*c7c0*/  @!P3 IADD3 R9, P1, R200, UR10, RZ ;  /* 0x0000000ac809bc10 */ /* 0x000fe2000ff3e0ff */
[----:B------:R1:W-:Y:S01]  /*c7d0*/  @P5 STS.128 [R236+0x8000], RZ ;  /* 0x008000ffec005388 */ /* 0x0003e20000000c00 */
[----:B------:R-:W-:Y:S01]  /*c7e0*/  @!P4 IADD3.X R6, R165, UR8, RZ, P0, !PT ;  /* 0x00000008a506cc10 */ /* 0x000fe200087fe4ff */
[----:B------:R-:W-:Y:S01]  /*c7f0*/  UIADD3.X UR6, UR23, UR8, UR23, UP1, UP0 ;  /* 0x0000000817067290 */ /* 0x000fe20008fe0417 */
[C---:B------:R-:W-:Y:S01]  /*c800*/  @!P4 LEA R174, P0, R7.reuse, c[0x0][0x168], 0x1 ;  /* 0x00005a0007aeca11 */ /* 0x040fe200078008ff */
[----:B------:R-:W-:Y:S01]  /*c810*/  UIADD3 UR5, UP1, UR24, UR4, URZ ;  /* 0x0000000418057290 */ /* 0x000fe2000ff3e03f */
[----:B------:R-:W-:Y:S01]  /*c820*/  BSSY B0, `(.L_x_7636) ;  /* 0x0000092000007945 */ /* 0x000fe20003800000 */
[----:B------:R-:W-:Y:S01]  /*c830*/  VOTEU.ALL UP0, P5 ;  /* 0x00000000003f7886 */ /* 0x000fe20002800000 */
[----:B------:R-:W-:-:S02]  /*c840*/  @!P4 LEA.HI.X R175, R7, c[0x0][0x16c], R6, 0x1, P0 ;  /* 0x00005b0007afca11 */ /* 0x000fc400000f0c06 */
[----:B------:R-:W-:Y:S02]  /*c850*/  @!P2 IADD3 R8, P0, R200, UR10, RZ ;  /* 0x0000000ac808ac10 */ /* 0x000fe4000ff1e0ff */
[----:B------:R-:W-:Y:S01]  /*c860*/  @!P3 IADD3.X R7, R165, UR8, RZ, P1, !PT ;  /* 0x00000008a507bc10 */ /* 0x000fe20008ffe4ff */
[----:B------:R-:W-:Y:S01]  /*c870*/  @!UP0 UIADD3 UR11, UP2, UR24, UR10, URZ ;  /* 0x0000000a180b8290 */ /* 0x000fe2000ff5e03f */
[----:B------:R-:W-:Y:S02]  /*c880*/  @!P3 LEA R30, P1, R9, c[0x0][0x168], 0x1 ;  /* 0x00005a00091eba11 */ /* 0x000fe400078208ff */
[----:B------:R-:W-:Y:S01]  /*c890*/  @!P2 IADD3.X R6, R165, UR8, RZ, P0, !PT ;  /* 0x00000008a506ac10 */ /* 0x000fe200087fe4ff */
[----:B------:R-:W-:Y:S01]  /*c8a0*/  @!UP0 UIADD3.X UR9, UR23, UR8, URZ, UP2, !UPT ;  /* 0x0000000817098290 */ /* 0x000fe200097fe43f */
[----:B------:R-:W-:Y:S01]  /*c8b0*/  @!P3 LEA.HI.X R31, R9, c[0x0][0x16c], R7, 0x1, P1 ;  /* 0x00005b00091fba11 */ /* 0x000fe200008f0c07 */
[----:B------:R-:W-:Y:S01]  /*c8c0*/  IMAD.U32 R7, RZ, RZ, UR10 ;  /* 0x0000000aff077e24 */ /* 0x000fe2000f8e00ff */
[----:B------:R-:W-:-:S04]  /*c8d0*/  @!P2 LEA R28, P0, R8, c[0x0][0x168], 0x1 ;  /* 0x00005a00081caa11 */ /* 0x000fc800078008ff */
[----:B------:R-:W-:Y:S01]  /*c8e0*/  @!P2 LEA.HI.X R29, R8, c[0x0][0x16c], R6, 0x1, P0 ;  /* 0x00005b00081daa11 */ /* 0x000fe200000f0c06 */
[----:B------:R-:W-:Y:S01]  /*c8f0*/  IMAD.U32 R6, RZ, RZ, UR8 ;  /* 0x00000008ff067e24 */ /* 0x000fe2000f8e00ff */
[----:B------:R-:W-:Y:S01]  /*c900*/  @!P4 IADD3 R10, P1, P0, R200, UR24, R7 ;  /* 0x00000018c80acc10 */ /* 0x000fe2000f83e007 */
[----:B------:R-:W-:-:S03]  /*c910*/  IMAD.U32 R8, RZ, RZ, UR8 ;  /* 0x00000008ff087e24 */ /* 0x000fc6000f8e00ff */
[----:B------:R-:W-:Y:S02]  /*c920*/  @!P4 IADD3.X R9, R165, UR23, R6, P1, P0 ;  /* 0x00000017a509cc10 */ /* 0x000fe40008fe0406 */
[C---:B------:R-:W-:Y:S02]  /*c930*/  @!P4 LEA R172, P0, R10.reuse, c[0x0][0x168], 0x1 ;  /* 0x00005a000aacca11 */ /* 0x040fe400078008ff */
[C---:B------:R-:W-:Y:S02]  /*c940*/  @!P5 LEA R202, P1, R7.reuse, R247, 0x1 ;  /* 0x000000f707cad211 */ /* 0x040fe400078208ff */
        /* <DEDUP_REMOVED lines=36> */
[----:B------:R-:W-:Y:S01]  /*cb90*/  @!P3 IADD3 R7, P0, R200, UR4, RZ ;  /* 0x00000004c807bc10 */ /* 0x000fe2000ff1e0ff */
        /* <DEDUP_REMOVED lines=38> */
[C---:B--2---:R-:W-:Y:S01]  /*ce00*/  @!P3 LEA R174, P0, R6.reuse, c[0x0][0x168], 0x1 ;  /* 0x00005a0006aeba11 */ /* 0x044fe200078008ff */
        /* <DEDUP_REMOVED lines=51> */
.L_x_7637:
[----:B------:R-:W-:Y:S05]  /*d140*/  BSYNC B0 ;  /* 0x0000000000007941 */ /* 0x000fea0003800000 */
.L_x_7636:
[----:B------:R-:W0:Y:S01]  /*d150*/  LDGDEPBAR ;  /* 0x00000000000079af */ /* 0x000e220000000000 */
[----:B--2---:R-:W-:Y:S02]  /*d160*/  IMAD.U32 R7, RZ, RZ, UR10 ;  /* 0x0000000aff077e24 */ /* 0x004fe4000f8e00ff */
[----:B------:R-:W-:-:S03]  /*d170*/  IMAD.U32 R6, RZ, RZ, UR8 ;  /* 0x00000008ff067e24 */ /* 0x000fc6000f8e00ff */
[----:B------:R-:W-:-:S04]  /*d180*/  LEA R247, P0, R7, R247, 0x1 ;  /* 0x000000f707f77211 */ /* 0x000fc800078008ff */
[----:B------:R-:W-:Y:S02]  /*d190*/  LEA.HI.X R246, R7, R246, R6, 0x1, P0 ;  /* 0x000000f607f67211 */ /* 0x000fe400000f0c06 */
.L_x_7633:
[----:B-1----:R-:W-:Y:S01]  /*d1a0*/  FMNMX.FTZ R9, R164, R17, !PT ;  /* 0x00000011a4097209 */ /* 0x002fe20007810000 */
        /* <DEDUP_REMOVED lines=38> */
[----:B------:R-:W-:Y:S01]  /*d410*/  LDSM.16.MT88.4 R8, [R225+0x10000] ;  /* 0x01000000e108783b */ /* 0x000fe20000004200 */
        /* <DEDUP_REMOVED lines=9> */
[--C-:B------:R-:W-:Y:S01]  /*d4b0*/  FFMA.FTZ R171, R17, c[0x0][0x23c], -R34.reuse ;  /* 0x00008f0011ab7a23 */ /* 0x100fe20000010822 */
[----:B------:R-:W-:Y:S01]  /*d4c0*/  FSEL R180, R180, RZ, P0 ;  /* 0x000000ffb4b47208 */ /* 0x000fe20000000000 */
[----:B------:R-:W-:Y:S02]  /*d4d0*/  FFMA.FTZ R170, R16, c[0x0][0x23c], -R34 ;  /* 0x00008f0010aa7a23 */ /* 0x000fe40000010822 */
[----:B------:R-:W1:Y:S01]  /*d4e0*/  LDSM.16.MT88.4 R16, [R228+0x10000] ;  /* 0x01000000e410783b */ /* 0x000e620000004200 */
[----:B------:R-:W-:Y:S01]  /*d4f0*/  FADD.FTZ R5, R164, -R5 ;  /* 0x80000005a4057221 */ /* 0x000fe20000010000 */
[----:B------:R-:W-:Y:S01]  /*d500*/  MUFU.EX2 R171, R171 ;  /* 0x000000ab00ab7308 */ /* 0x000fe20000000800 */
[--C-:B------:R-:W-:Y:S01]  /*d510*/  FFMA.FTZ R164, R4, c[0x0][0x23c], -R180.reuse ;  /* 0x00008f0004a47a23 */ /* 0x100fe200000108b4 */
[----:B------:R-:W-:Y:S01]  /*d520*/  FSEL R4, R172, RZ, P0 ;  /* 0x000000ffac047208 */ /* 0x000fe20000000000 */
[----:B------:R-:W-:-:S02]  /*d530*/  FFMA.FTZ R165, R2, c[0x0][0x23c], -R180 ;  /* 0x00008f0002a57a23 */ /* 0x000fc400000108b4 */
[----:B------:R-:W-:Y:S02]  /*d540*/  FFMA.FTZ R169, R14, c[0x0][0x23c], -R34 ;  /* 0x00008f000ea97a23 */ /* 0x000fe40000010822 */
[----:B------:R-:W-:Y:S01]  /*d550*/  FADD.FTZ R4, R3, -R4 ;  /* 0x8000000403047221 */ /* 0x000fe20000010000 */
[----:B------:R-:W2:Y:S01]  /*d560*/  MUFU.EX2 R170, R170 ;  /* 0x000000aa00aa7308 */ /* 0x000ea20000000800 */
[--C-:B------:R-:W-:Y:S02]  /*d570*/  FFMA.FTZ R2, R12, c[0x0][0x23c], -R180.reuse ;  /* 0x00008f000c027a23 */ /* 0x100fe400000108b4 */
[----:B------:R-:W-:Y:S01]  /*d580*/  FFMA.FTZ R0, R0, c[0x0][0x23c], -R180 ;  /* 0x00008f0000007a23 */ /* 0x000fe200000108b4 */
[----:B------:R-:W3:Y:S01]  /*d590*/  LDSM.16.MT88.4 R12, [R226+0x10000] ;  /* 0x01000000e20c783b */ /* 0x000ee20000004200 */
[----:B------:R-:W-:Y:S02]  /*d5a0*/  FMUL.FTZ R3, R4, c[0x0][0x23c] ;  /* 0x00008f0004037a20 */ /* 0x000fe40000410000 */
[----:B------:R-:W-:Y:S01]  /*d5b0*/  FMUL.FTZ R5, R5, c[0x0][0x23c] ;  /* 0x00008f0005057a20 */ /* 0x000fe20000410000 */
[----:B------:R-:W-:Y:S01]  /*d5c0*/  MUFU.EX2 R169, R169 ;  /* 0x000000a900a97308 */ /* 0x000fe20000000800 */
[----:B------:R-:W-:-:S02]  /*d5d0*/  FFMA.FTZ R176, R184, c[0x0][0x23c], -R34 ;  /* 0x00008f00b8b07a23 */ /* 0x000fc40000010822 */
[--C-:B------:R-:W-:Y:S02]  /*d5e0*/  FFMA.FTZ R183, R21, c[0x0][0x23c], -R34.reuse ;  /* 0x00008f0015b77a23 */ /* 0x100fe40000010822 */
[--C-:B------:R-:W-:Y:S02]  /*d5f0*/  FFMA.FTZ R184, R20, c[0x0][0x23c], -R34.reuse ;  /* 0x00008f0014b87a23 */ /* 0x100fe40000010822 */
[----:B------:R-:W-:Y:S01]  /*d600*/  LDSM.16.MT88.4 R20, [R224+0x16000] ;  /* 0x01600000e014783b */ /* 0x000fe20000004200 */
[----:B------:R-:W4:Y:S01]  /*d610*/  MUFU.EX2 R168, R168 ;  /* 0x000000a800a87308 */ /* 0x000f220000000800 */
[----:B--2---:R-:W-:Y:S01]  /*d620*/  F2FP.PACK_AB R4, R170, R171 ;  /* 0x000000abaa04723e */ /* 0x004fe200000000ff */
[----:B------:R-:W-:Y:S02]  /*d630*/  FFMA.FTZ R175, R185, c[0x0][0x23c], -R34 ;  /* 0x00008f00b9af7a23 */ /* 0x000fe40000010822 */
[--C-:B------:R-:W-:Y:S02]  /*d640*/  FFMA.FTZ R185, R27, c[0x0][0x23c], -R180.reuse ;  /* 0x00008f001bb97a23 */ /* 0x100fe400000108b4 */
[----:B------:R-:W-:-:S02]  /*d650*/  FFMA.FTZ R186, R26, c[0x0][0x23c], -R180 ;  /* 0x00008f001aba7a23 */ /* 0x000fc400000108b4 */
[----:B------:R-:W-:Y:S01]  /*d660*/  MUFU.EX2 R165, R165 ;  /* 0x000000a500a57308 */ /* 0x000fe20000000800 */
[--C-:B------:R-:W-:Y:S02]  /*d670*/  FFMA.FTZ R187, R25, c[0x0][0x23c], -R180.reuse ;  /* 0x00008f0019bb7a23 */ /* 0x100fe400000108b4 */
[----:B------:R-:W-:Y:S02]  /*d680*/  FFMA.FTZ R188, R24, c[0x0][0x23c], -R180 ;  /* 0x00008f0018bc7a23 */ /* 0x000fe400000108b4 */
[----:B------:R-:W-:Y:S01]  /*d690*/  LDSM.16.MT88.4 R24, [R224+0x10800] ;  /* 0x01080000e018783b */ /* 0x000fe20000004200 */
[--C-:B------:R-:W-:Y:S02]  /*d6a0*/  FFMA.FTZ R196, R196, c[0x0][0x23c], -R34.reuse ;  /* 0x00008f00c4c47a23 */ /* 0x100fe40000010822 */
[----:B------:R-:W-:Y:S01]  /*d6b0*/  MUFU.EX2 R2, R2 ;  /* 0x0000000200027308 */ /* 0x000fe20000000800 */
[----:B----4-:R-:W-:Y:S01]  /*d6c0*/  F2FP.PACK_AB R6, R168, R169 ;  /* 0x000000a9a806723e */ /* 0x010fe200000000ff */
        /* <DEDUP_REMOVED lines=8> */
[----:B------:R-:W2:Y:S01]  /*d750*/  MUFU.EX2 R164, R164 ;  /* 0x000000a400a47308 */ /* 0x000ea20000000800 */
[----:B------:R-:W-:-:S02]  /*d760*/  FFMA.FTZ R182, R182, c[0x0][0x23c], -R34 ;  /* 0x00008f00b6b67a23 */ /* 0x000fc40000010822 */
[--C-:B------:R-:W-:Y:S02]  /*d770*/  FFMA.FTZ R181, R181, c[0x0][0x23c], -R34.reuse ;  /* 0x00008f00b5b57a23 */ /* 0x100fe40000010822 */
[--C-:B------:R-:W-:Y:S02]  /*d780*/  FFMA.FTZ R197, R35, c[0x0][0x23c], -R34.reuse ;  /* 0x00008f0023c57a23 */ /* 0x100fe40000010822 */
[----:B------:R-:W-:Y:S01]  /*d790*/  FFMA.FTZ R198, R33, c[0x0][0x23c], -R34 ;  /* 0x00008f0021c67a23 */ /* 0x000fe20000010822 */
[----:B------:R4:W5:Y:S01]  /*d7a0*/  MUFU.EX2 R174, R5 ;  /* 0x0000000500ae7308 */ /* 0x0009620000000800 */
[--C-:B------:R-:W-:Y:S02]  /*d7b0*/  FFMA.FTZ R199, R32, c[0x0][0x23c], -R180.reuse ;  /* 0x00008f0020c77a23 */ /* 0x100fe400000108b4 */
[--C-:B------:R-:W-:Y:S01]  /*d7c0*/  FFMA.FTZ R179, R179, c[0x0][0x23c], -R180.reuse ;  /* 0x00008f00b3b37a23 */ /* 0x100fe200000108b4 */
[----:B------:R-:W-:Y:S01]  /*d7d0*/  LDSM.16.MT88.4 R32, [R228+0x11800] ;  /* 0x01180000e420783b */ /* 0x000fe20000004200 */
[----:B------:R-:W-:-:S02]  /*d7e0*/  FFMA.FTZ R177, R177, c[0x0][0x23c], -R180 ;  /* 0x00008f00b1b17a23 */ /* 0x000fc400000108b4 */
[----:B------:R-:W-:Y:S01]  /*d7f0*/  FFMA.FTZ R178, R178, c[0x0][0x23c], -R180 ;  /* 0x00008f00b2b27a23 */ /* 0x000fe200000108b4 */
        /* <DEDUP_REMOVED lines=135> */
[----:B------:R-:W1:Y:S01]  /*e070*/  MUFU.EX2 R199, R199 ;  /* 0x000000c700c77308 */ /* 0x000e620000000800 */
        /* <DEDUP_REMOVED lines=64> */
[----:B------:R-:W-:Y:S02]  /*e480*/  FFMA.FTZ R171, R249, R174, R171 ;  /* 0x000000aef9ab7223 */ /* 0x000fe400000100ab */
[----:B------:R-:W-:-:S02]  /*e490*/  FFMA.FTZ R3, R248, R3, R165 ;  /* 0x00000003f8037223 */ /* 0x000fc400000100a5 */
[----:B------:R-:W-:Y:S01]  /*e4a0*/  FADD.FTZ R170, R170, R171 ;  /* 0x000000abaaaa7221 */ /* 0x000fe20000010000 */
[C---:B------:R-:W-:Y:S01]  /*e4b0*/  HMMA.16816.F32 R124, R4.reuse, R20, R124 ;  /* 0x00000014047c723c */ /* 0x040fe2000000187c */
[----:B------:R-:W-:Y:S01]  /*e4c0*/  FADD.FTZ R2, R2, R3 ;  /* 0x0000000302027221 */ /* 0x000fe20000010000 */
[----:B------:R-:W-:Y:S01]  /*e4d0*/  MOV R3, R172 ;  /* 0x000000ac00037202 */ /* 0x000fe20000000f00 */
[----:B------:R-:W-:Y:S02]  /*e4e0*/  FADD.FTZ R170, R169, R170 ;  /* 0x000000aaa9aa7221 */ /* 0x000fe40000010000 */
[----:B------:R-:W-:Y:S02]  /*e4f0*/  FADD.FTZ R2, R0, R2 ;  /* 0x0000000200027221 */ /* 0x000fe40000010000 */
[----:B------:R-:W-:Y:S01]  /*e500*/  FADD.FTZ R168, R168, R170 ;  /* 0x000000aaa8a87221 */ /* 0x000fe20000010000 */
[----:B------:R-:W-:Y:S01]  /*e510*/  HMMA.16816.F32 R128, R4, R22, R128 ;  /* 0x000000160480723c */ /* 0x000fe20000001880 */
[----:B------:R-:W2:Y:S01]  /*e520*/  LDSM.16.MT88.4 R20, [R228+0x12800] ;  /* 0x01280000e414783b */ /* 0x000ea20000004200 */
        /* <DEDUP_REMOVED lines=128> */
[----:B------:R-:W-:Y:S01]  /*ed30*/  HMMA.16816.F32 R128, R4, R10, R128 ;  /* 0x0000000a0480723c */ /* 0x000fe20000001880 */
[----:B------:R-:W4:Y:S06]  /*ed40*/  LDSM.16.MT88.4 R8, [R225+0x13800] ;  /* 0x01380000e108783b */ /* 0x000f2c0000004200 */
[----:B------:R-:W-:-:S02]  /*ed50*/  F2FP.PACK_AB R4, R181, R182 ;  /* 0x000000b6b504723e */ /* 0x000fc400000000ff */
[----:B------:R-:W-:Y:S02]  /*ed60*/  F2FP.PACK_AB R5, R179, R199 ;  /* 0x000000c7b305723e */ /* 0x000fe400000000ff */
[----:B------:R-:W-:Y:S02]  /*ed70*/  F2FP.PACK_AB R6, R198, R197 ;  /* 0x000000c5c606723e */ /* 0x000fe400000000ff */
[----:B------:R-:W-:-:S07]  /*ed80*/  F2FP.PACK_AB R7, R178, R177 ;  /* 0x000000b1b207723e */ /* 0x000fce00000000ff */
        /* <DEDUP_REMOVED lines=28> */
[C---:B------:R-:W-:Y:S08]  /*ef50*/  HMMA.16816.F32 R72, R4.reuse, R34, R72 ;  /* 0x000000220448723c */ /* 0x040ff00000001848 */
[C---:B-----5:R-:W-:Y:S08]  /*ef60*/  HMMA.16816.F32 R76, R4.reuse, R28, R76 ;  /* 0x0000001c044c723c */ /* 0x060ff0000000184c */
[C---:B------:R-:W-:Y:S08]  /*ef70*/  HMMA.16816.F32 R80, R4.reuse, R30, R80 ;  /* 0x0000001e0450723c */ /* 0x040ff00000001850 */
[C---:B------:R-:W-:Y:S08]  /*ef80*/  HMMA.16816.F32 R84, R4.reuse, R24, R84 ;  /* 0x000000180454723c */ /* 0x040ff00000001854 */
[C---:B------:R-:W-:Y:S08]  /*ef90*/  HMMA.16816.F32 R88, R4.reuse, R26, R88 ;  /* 0x0000001a0458723c */ /* 0x040ff00000001858 */
[C---:B--2---:R-:W-:Y:S08]  /*efa0*/  HMMA.16816.F32 R92, R4.reuse, R20, R92 ;  /* 0x00000014045c723c */ /* 0x044ff0000000185c */
[C---:B------:R-:W-:Y:S08]  /*efb0*/  HMMA.16816.F32 R96, R4.reuse, R22, R96 ;  /* 0x000000160460723c */ /* 0x040ff00000001860 */
[C---:B----4-:R-:W-:Y:S08]  /*efc0*/  HMMA.16816.F32 R108, R4.reuse, R8, R108 ;  /* 0x00000008046c723c */ /* 0x050ff0000000186c */
[C---:B------:R-:W-:Y:S08]  /*efd0*/  HMMA.16816.F32 R112, R4.reuse, R10, R112 ;  /* 0x0000000a0470723c */ /* 0x040ff00000001870 */
[C---:B---3--:R-:W-:Y:S08]  /*efe0*/  HMMA.16816.F32 R116, R4.reuse, R12, R116 ;  /* 0x0000000c0474723c */ /* 0x048ff00000001874 */
[C---:B------:R-:W-:Y:S08]  /*eff0*/  HMMA.16816.F32 R120, R4.reuse, R14, R120 ;  /* 0x0000000e0478723c */ /* 0x040ff00000001878 */
[C---:B-1----:R-:W-:Y:S08]  /*f000*/  HMMA.16816.F32 R124, R4.reuse, R16, R124 ;  /* 0x00000010047c723c */ /* 0x042ff0000000187c */
[----:B------:R-:W-:Y:S11]  /*f010*/  HMMA.16816.F32 R128, R4, R18, R128 ;  /* 0x000000120480723c */ /* 0x000ff60000001880 */
[----:B------:R-:W-:Y:S08]  /*f020*/  @!UPT UIADD3 URZ, URZ, URZ, URZ ;  /* 0x0000003f3f3ff290 */ /* 0x000ff0000fffe03f */
.L_x_7630:
        /* <DEDUP_REMOVED lines=12> */
.L_x_7642:
        /* <DEDUP_REMOVED lines=28> */
[----:B--2---:R-:W-:Y:S07]  /*f2b0*/  UIMAD.WIDE.U32 UR36, UR35, UR30, URZ ;  /* 0x0000001e232472a5 */ /* 0x004fee000f8e003f */
[----:B------:R-:W-:Y:S02]  /*f2c0*/  UMOV UR33, UR37 ;  /* 0x0000002500217c82 */ /* 0x000fe40008000000 */
[----:B------:R-:W-:Y:S04]  /*f2d0*/  UIADD3 UR29, -UR33, URZ, URZ ;  /* 0x0000003f211d7290 */ /* 0x000fe8000fffe13f */
[----:B------:R-:W-:Y:S04]  /*f2e0*/  UIMAD UR30, UR13, UR29, UR30 ;  /* 0x0000001d0d1e72a4 */ /* 0x000fe8000f8e021e */
[----:B------:R-:W-:Y:S02]  /*f2f0*/  UISETP.GT.U32.AND UP2, UPT, UR13, UR30, UPT ;  /* 0x0000001e0d00728c */ /* 0x000fe4000bf44070 */
[----:B-1----:R-:W-:Y:S07]  /*f300*/  UIMAD.WIDE.U32 UR34, UR35, UR28, URZ ;  /* 0x0000001c232272a5 */ /* 0x002fee000f8e003f */
[----:B------:R-:W-:Y:S02]  /*f310*/  UMOV UR31, UR35 ;  /* 0x00000023001f7c82 */ /* 0x000fe40008000000 */
[----:B------:R-:W-:Y:S02]  /*f320*/  UIADD3 UR25, -UR31, URZ, URZ ;  /* 0x0000003f1f197290 */ /* 0x000fe4000fffe13f */
[----:B------:R-:W-:Y:S02]  /*f330*/  @!UP2 UIADD3 UR30, UR30, -UR13, URZ ;  /* 0x8000000d1e1ea290 */ /* 0x000fe4000fffe03f */
[----:B------:R-:W-:Y:S02]  /*f340*/  UIMAD UR28, UR13, UR25, UR28 ;  /* 0x000000190d1c72a4 */ /* 0x000fe4000f8e021c */
[----:B------:R-:W-:Y:S02]  /*f350*/  UISETP.GE.U32.AND UP4, UPT, UR30, UR13, UPT ;  /* 0x0000000d1e00728c */ /* 0x000fe4000bf86070 */
[----:B------:R-:W-:Y:S02]  /*f360*/  UISETP.GT.U32.AND UP1, UPT, UR13, UR28, UPT ;  /* 0x0000001c0d00728c */ /* 0x000fe4000bf24070 */
[----:B------:R-:W-:Y:S02]  /*f370*/  ULDC UR25, c[0x0][0x2d0] ;  /* 0x0000b40000197ab9 */ /* 0x000fe40000000800 */
[----:B------:R-:W-:Y:S02]  /*f380*/  ULOP3.LUT UR14, UR14, UR25, URZ, 0x3c, !UPT ;  /* 0x000000190e0e7292 */ /* 0x000fe4000f8e3c3f */
[----:B------:R-:W-:Y:S02]  /*f390*/  ULOP3.LUT UR32, UR32, UR25, URZ, 0x3c, !UPT ;  /* 0x0000001920207292 */ /* 0x000fe4000f8e3c3f */
[----:B------:R-:W-:Y:S02]  /*f3a0*/  UISETP.GE.AND UP0, UPT, UR14, URZ, UPT ;  /* 0x0000003f0e00728c */ /* 0x000fe4000bf06270 */
[----:B------:R-:W-:Y:S02]  /*f3b0*/  @!UP2 UIADD3 UR33, UR33, 0x1, URZ ;  /* 0x000000012121a890 */ /* 0x000fe4000fffe03f */
[----:B------:R-:W-:Y:S02]  /*f3c0*/  @!UP1 UIADD3 UR28, UR28, -UR13, URZ ;  /* 0x8000000d1c1c9290 */ /* 0x000fe4000fffe03f */
[----:B------:R-:W-:Y:S02]  /*f3d0*/  @!UP1 UIADD3 UR31, UR31, 0x1, URZ ;  /* 0x000000011f1f9890 */ /* 0x000fe4000fffe03f */
[----:B------:R-:W-:Y:S02]  /*f3e0*/  UISETP.GE.U32.AND UP3, UPT, UR28, UR13, UPT ;  /* 0x0000000d1c00728c */ /* 0x000fe4000bf66070 */
[----:B------:R-:W-:Y:S02]  /*f3f0*/  UISETP.GE.AND UP1, UPT, UR32, URZ, UPT ;  /* 0x0000003f2000728c */ /* 0x000fe4000bf26270 */
[----:B------:R-:W-:Y:S02]  /*f400*/  @UP4 UIADD3 UR33, UR33, 0x1, URZ ;  /* 0x0000000121214890 */ /* 0x000fe4000fffe03f */
[----:B------:R-:W-:Y:S02]  /*f410*/  UISETP.NE.AND UP2, UPT, URZ, UR25, UPT ;  /* 0x000000193f00728c */ /* 0x000fe4000bf45270 */
[----:B------:R-:W-:Y:S03]  /*f420*/  ULOP3.LUT UR13, URZ, UR25, URZ, 0x33, !UPT ;  /* 0x000000193f0d7292 */ /* 0x000fe6000f8e333f */
[----:B------:R-:W-:Y:S02]  /*f430*/  @UP3 UIADD3 UR31, UR31, 0x1, URZ ;  /* 0x000000011f1f3890 */ /* 0x000fe4000fffe03f */
        /* <DEDUP_REMOVED lines=23> */
[----:B--2---:R-:W-:Y:S01]  /*f5b0*/  MOV R6, UR30 ;  /* 0x0000001e00067c02 */ /* 0x004fe20008000f00 */
[----:B---3--:R-:W-:Y:S01]  /*f5c0*/  IMAD.U32 R5, RZ, RZ, UR29 ;  /* 0x0000001dff057e24 */ /* 0x008fe2000f8e00ff */
[----:B------:R-:W-:Y:S04]  /*f5d0*/  UIMAD.WIDE.U32 UR28, UR10, UR25, URZ ;  /* 0x000000190a1c72a5 */ /* 0x000fe8000f8e003f */
[----:B------:R-:W2:Y:S01]  /*f5e0*/  LDG.E R4, [R4.64] ;  /* 0x0000001404047981 */ /* 0x000ea2000c1e1900 */
[----:B------:R-:W-:Y:S01]  /*f5f0*/  UIADD3 UR13, UR29, UR13, URZ ;  /* 0x0000000d1d0d7290 */ /* 0x000fe2000fffe03f */
[----:B-1----:R-:W-:Y:S05]  /*f600*/  IMAD.U32 R7, RZ, RZ, UR31 ;  /* 0x0000001fff077e24 */ /* 0x002fea000f8e00ff */
[----:B------:R1:W2:Y:S02]  /*f610*/  LDG.E R6, [R6.64] ;  /* 0x0000001406067981 */ /* 0x0002a4000c1e1900 */
[----:B-1----:R-:W-:Y:S01]  /*f620*/  IMAD.U32 R7, RZ, RZ, UR29 ;  /* 0x0000001dff077e24 */ /* 0x002fe2000f8e00ff */
        /* <DEDUP_REMOVED lines=10> */
.L_x_7639:
        /* <DEDUP_REMOVED lines=139> */
[----:B------:R-:W-:Y:S05]  /*ff80*/  LDSM.16.M88.4 R200, [R233+0xa800] ;  /* 0x00a80000e9c8783b */ /* 0x000fea0000000200 */
[C---:B-----5:R-:W-:Y:S01]  /*ff90*/  HMMA.16816.F32 R20, R32.reuse, R24, RZ ;  /* 0x000000182014723c */ /* 0x060fe200000018ff */
[----:B------:R-:W-:Y:S07]  /*ffa0*/  LDSM.16.M88.4 R204, [R233+0xc000] ;  /* 0x00c00000e9cc783b */ /* 0x000fee0000000200 */
        /* <DEDUP_REMOVED lines=9> */
[----:B------:R-:W5:Y:S07]  /*10040*/  LDSM.16.M88.4 R176, [R227+0x9800] ;  /* 0x00980000e3b0783b */ /* 0x000f6e0000000200 */
[C---:B---3--:R-:W-:Y:S08]  /*10050*/  HMMA.16816.F32 R20, R168.reuse, R180, R20 ;  /* 0x000000b4a814723c */ /* 0x048ff00000001814 */
[C---:B------:R-:W-:Y:S01]  /*10060*/  HMMA.16816.F32 R24, R168.reuse, R182, R24 ;  /* 0x000000b6a818723c */ /* 0x040fe20000001818 */
[----:B------:R-:W-:Y:S07]  /*10070*/  LDSM.16.M88.4 R180, [R220] ;  /* 0x00000000dcb4783b */ /* 0x000fee0000000200 */
[C---:B------:R-:W-:Y:S08]  /*10080*/  HMMA.16816.F32 R28, R168.reuse, R184, R28 ;  /* 0x000000b8a81c723c */ /* 0x040ff0000000181c */
[----:B------:R-:W-:Y:S01]  /*10090*/  HMMA.16816.F32 R32, R168, R186, R32 ;  /* 0x000000baa820723c */ /* 0x000fe20000001820 */
[----:B------:R-:W3:Y:S05]  /*100a0*/  LDSM.16.M88.4 R168, [R229] ;  /* 0x00000000e5a8783b */ /* 0x000eea0000000200 */
[----:B------:R-:W3:Y:S02]  /*100b0*/  LDSM.16.M88.4 R184, [R220+0x800] ;  /* 0x00080000dcb8783b */ /* 0x000ee40000000200 */
        /* <DEDUP_REMOVED lines=12> */
[----:B------:R-:W-:Y:S02]  /*10180*/  LDSM.16.M88.4 R188, [R219] ;  /* 0x00000000dbbc783b */ /* 0x000fe40000000200 */
[C---:B---3--:R-:W-:Y:S08]  /*10190*/  HMMA.16816.F32 R4, R168.reuse, R180, R4 ;  /* 0x000000b4a804723c */ /* 0x048ff00000001804 */
[C---:B------:R-:W-:Y:S01]  /*101a0*/  HMMA.16816.F32 R8, R168.reuse, R182, R8 ;  /* 0x000000b6a808723c */ /* 0x040fe20000001808 */
[----:B------:R-:W3:Y:S07]  /*101b0*/  LDSM.16.M88.4 R180, [R233+0xb800] ;  /* 0x00b80000e9b4783b */ /* 0x000eee0000000200 */
[C---:B------:R-:W-:Y:S08]  /*101c0*/  HMMA.16816.F32 R12, R168.reuse, R184, R12 ;  /* 0x000000b8a80c723c */ /* 0x040ff0000000180c */
[C---:B------:R-:W-:Y:S01]  /*101d0*/  HMMA.16816.F32 R16, R168.reuse, R186, R16 ;  /* 0x000000baa810723c */ /* 0x040fe20000001810 */
[----:B------:R-:W3:Y:S07]  /*101e0*/  LDSM.16.M88.4 R184, [R232+0x2000] ;  /* 0x00200000e8b8783b */ /* 0x000eee0000000200 */
[C---:B--2---:R-:W-:Y:S08]  /*101f0*/  HMMA.16816.F32 R20, R168.reuse, R192, R20 ;  /* 0x000000c0a814723c */ /* 0x044ff00000001814 */
[C---:B------:R-:W-:Y:S01]  /*10200*/  HMMA.16816.F32 R24, R168.reuse, R194, R24 ;  /* 0x000000c2a818723c */ /* 0x040fe20000001818 */
[----:B------:R-:W2:Y:S07]  /*10210*/  LDSM.16.M88.4 R192, [R218] ;  /* 0x00000000dac0783b */ /* 0x000eae0000000200 */
[C---:B-1----:R-:W-:Y:S08]  /*10220*/  HMMA.16816.F32 R28, R168.reuse, R164, R28 ;  /* 0x000000a4a81c723c */ /* 0x042ff0000000181c */
[----:B------:R-:W-:Y:S01]  /*10230*/  HMMA.16816.F32 R32, R168, R166, R32 ;  /* 0x000000a6a820723c */ /* 0x000fe20000001820 */
[----:B------:R-:W1:Y:S05]  /*10240*/  LDSM.16.M88.4 R164, [R217] ;  /* 0x00000000d9a4783b */ /* 0x000e6a0000000200 */
[----:B------:R-:W1:Y:S02]  /*10250*/  LDSM.16.M88.4 R168, [R216] ;  /* 0x00000000d8a8783b */ /* 0x000e640000000200 */
        /* <DEDUP_REMOVED lines=9> */
[C---:B---3--:R-:W-:Y:S08]  /*102f0*/  HMMA.16816.F32 R28, R172.reuse, R180, R28 ;  /* 0x000000b4ac1c723c */ /* 0x048ff0000000181c */
[----:B------:R-:W-:Y:S01]  /*10300*/  HMMA.16816.F32 R32, R172, R182, R32 ;  /* 0x000000b6ac20723c */ /* 0x000fe20000001820 */
[----:B------:R-:W3:Y:S05]  /*10310*/  LDSM.16.M88.4 R172, [R227+0xb000] ;  /* 0x00b00000e3ac783b */ /* 0x000eea0000000200 */
[----:B------:R-:W-:Y:S02]  /*10320*/  LDSM.16.M88.4 R180, [R229+0x2000] ;  /* 0x00200000e5b4783b */ /* 0x000fe40000000200 */
[C---:B------:R-:W-:Y:S08]  /*10330*/  HMMA.16816.F32 R4, R184.reuse, R188, R4 ;  /* 0x000000bcb804723c */ /* 0x040ff00000001804 */
        /* <DEDUP_REMOVED lines=11> */
[----:B------:R-:W5:Y:S02]  /*103f0*/  LDSM.16.M88.4 R184, [R220+0x3000] ;  /* 0x00300000dcb8783b */ /* 0x000f640000000200 */
        /* <DEDUP_REMOVED lines=16> */
[C---:B--2---:R-:W-:Y:S08]  /*10500*/  HMMA.16816.F32 R12, R180.reuse, R168, R12 ;  /* 0x000000a8b40c723c */ /* 0x044ff0000000180c */
[C---:B------:R-:W-:Y:S01]  /*10510*/  HMMA.16816.F32 R16, R180.reuse, R170, R16 ;  /* 0x000000aab410723c */ /* 0x040fe20000001810 */
[----:B------:R-:W2:Y:S07]  /*10520*/  LDSM.16.M88.4 R168, [R233+0xd800] ;  /* 0x00d80000e9a8783b */ /* 0x000eae0000000200 */
[C---:B-----5:R-:W-:Y:S08]  /*10530*/  HMMA.16816.F32 R20, R180.reuse, R184, R20 ;  /* 0x000000b8b414723c */ /* 0x060ff00000001814 */
[C---:B------:R-:W-:Y:S01]  /*10540*/  HMMA.16816.F32 R24, R180.reuse, R186, R24 ;  /* 0x000000bab418723c */ /* 0x040fe20000001818 */
[----:B------:R-:W-:Y:S07]  /*10550*/  LDSM.16.M88.4 R184, [R214] ;  /* 0x00000000d6b8783b */ /* 0x000fee0000000200 */
[C---:B------:R-:W-:Y:S08]  /*10560*/  HMMA.16816.F32 R28, R180.reuse, R192, R28 ;  /* 0x000000c0b41c723c */ /* 0x040ff0000000181c */
[----:B------:R-:W-:Y:S01]  /*10570*/  HMMA.16816.F32 R32, R180, R194, R32 ;  /* 0x000000c2b420723c */ /* 0x000fe20000001820 */
[----:B------:R-:W3:Y:S05]  /*10580*/  LDSM.16.M88.4 R180, [R215] ;  /* 0x00000000d7b4783b */ /* 0x000eea0000000200 */
[----:B------:R-:W-:Y:S02]  /*10590*/  LDSM.16.M88.4 R192, [R227+0xc000] ;  /* 0x00c00000e3c0783b */ /* 0x000fe40000000200 */
[C---:B----4-:R-:W-:Y:S08]  /*105a0*/  HMMA.16816.F32 R4, R196.reuse, R204, R4 ;  /* 0x000000ccc404723c */ /* 0x050ff00000001804 */
        /* <DEDUP_REMOVED lines=10> */
[----:B------:R-:W2:Y:S05]  /*10650*/  LDSM.16.M88.4 R168, [R227+0xc800] ;  /* 0x00c80000e3a8783b */ /* 0x000eaa0000000200 */
[----:B------:R-:W-:Y:S02]  /*10660*/  LDSM.16.M88.4 R196, [R234+0x6000] ;  /* 0x00600000eac4783b */ /* 0x000fe40000000200 */
        /* <DEDUP_REMOVED lines=24> */
[----:B------:R-:W1:Y:S05]  /*107f0*/  LDSM.16.M88.4 R164, [R233+0xf000] ;  /* 0x00f00000e9a4783b */ /* 0x000e6a0000000200 */
[----:B------:R-:W3:Y:S02]  /*10800*/  LDSM.16.M88.4 R172, [R233+0xf800] ;  /* 0x00f80000e9ac783b */ /* 0x000ee40000000200 */
        /* <DEDUP_REMOVED lines=11> */
[----:B------:R-:W2:Y:S05]  /*108c0*/  LDSM.16.M88.4 R168, [R209] ;  /* 0x00000000d1a8783b */ /* 0x000eaa0000000200 */
[----:B------:R-:W4:Y:S02]  /*108d0*/  LDSM.16.M88.4 R176, [R208] ;  /* 0x00000000d0b0783b */ /* 0x000f240000000200 */
        /* <DEDUP_REMOVED lines=11> */
[----:B------:R-:W3:Y:S05]  /*10990*/  LDSM.16.M88.4 R172, [R227+0xf000] ;  /* 0x00f00000e3ac783b */ /* 0x000eea0000000200 */
[----:B------:R-:W-:Y:S02]  /*109a0*/  LDSM.16.M88.4 R196, [R229+0x6000] ;  /* 0x00600000e5c4783b */ /* 0x000fe40000000200 */
[C---:B-----5:R-:W-:Y:S08]  /*109b0*/  HMMA.16816.F32 R4, R180.reuse, R184, R4 ;  /* 0x000000b8b404723c */ /* 0x060ff00000001804 */
[C---:B------:R-:W-:Y:S01]  /*109c0*/  HMMA.16816.F32 R8, R180.reuse, R186, R8 ;  /* 0x000000bab408723c */ /* 0x040fe20000001808 */
[----:B------:R-:W5:Y:S07]  /*109d0*/  LDSM.16.M88.4 R184, [R227+0xf800] ;  /* 0x00f80000e3b8783b */ /* 0x000f6e0000000200 */
[C---:B------:R-:W-:Y:S08]  /*109e0*/  HMMA.16816.F32 R12, R180.reuse, R188, R12 ;  /* 0x000000bcb40c723c */ /* 0x040ff0000000180c */
[C---:B------:R-:W-:Y:S08]  /*109f0*/  HMMA.16816.F32 R16, R180.reuse, R190, R16 ;  /* 0x000000beb410723c */ /* 0x040ff00000001810 */
[C---:B--2---:R-:W-:Y:S08]  /*10a00*/  HMMA.16816.F32 R20, R180.reuse, R168, R20 ;  /* 0x000000a8b414723c */ /* 0x044ff00000001814 */
[C---:B------:R-:W-:Y:S08]  /*10a10*/  HMMA.16816.F32 R24, R180.reuse, R170, R24 ;  /* 0x000000aab418723c */ /* 0x040ff00000001818 */
        /* <DEDUP_REMOVED lines=114> */
[----:B---3--:R-:W-:Y:S07]  /*11140*/  UIMAD.WIDE.U32 UR36, UR35, UR30, URZ ;  /* 0x0000001e232472a5 */ /* 0x008fee000f8e003f */
[----:B------:R-:W-:Y:S02]  /*11150*/  UMOV UR33, UR37 ;  /* 0x0000002500217c82 */ /* 0x000fe40008000000 */
[----:B------:R-:W-:Y:S04]  /*11160*/  UIADD3 UR29, -UR33, URZ, URZ ;  /* 0x0000003f211d7290 */ /* 0x000fe8000fffe13f */
[----:B------:R-:W-:Y:S04]  /*11170*/  UIMAD UR30, UR10, UR29, UR30 ;  /* 0x0000001d0a1e72a4 */ /* 0x000fe8000f8e021e */
[----:B------:R-:W-:Y:S02]  /*11180*/  UISETP.GT.U32.AND UP2, UPT, UR10, UR30, UPT ;  /* 0x0000001e0a00728c */ /* 0x000fe4000bf44070 */
[----:B--2---:R-:W-:Y:S07]  /*11190*/  UIMAD.WIDE.U32 UR34, UR35, UR28, URZ ;  /* 0x0000001c232272a5 */ /* 0x004fee000f8e003f */
        /* <DEDUP_REMOVED lines=17> */
[----:B------:R-:W-:Y:S02]  /*112b0*/  ULOP3.LUT UR10, URZ, UR25, URZ, 0x33, !UPT ;  /* 0x000000193f0a7292 */ /* 0x000fe4000f8e333f */
[----:B------:R-:W-:Y:S02]  /*112c0*/  @!UP1 UIADD3 UR33, -UR33, URZ, URZ ;  /* 0x0000003f21219290 */ /* 0x000fe4000fffe13f */
        /* <DEDUP_REMOVED lines=8> */
[----:B------:R-:W-:Y:S01]  /*11350*/  MOV R10, UR10 ;  /* 0x0000000a000a7c02 */ /* 0x000fe20008000f00 */
[----:B------:R-:W-:Y:S01]  /*11360*/  UIADD3 UR10, UR33, -UR10, URZ ;  /* 0x8000000a210a7290 */ /* 0x000fe2000fffe03f */
[----:B------:R-:W2:Y:S01]  /*11370*/  R2UR UR28, R30 ;  /* 0x000000001e1c73c2 */ /* 0x000ea200000e0000 */
[----:B------:R-:W-:Y:S02]  /*11380*/  LEA.HI.X.SX32 R31, R9, UR19, 0x2, P0 ;  /* 0x00000013091f7c11 */ /* 0x000fe400080f16ff */
[----:B------:R-:W-:Y:S01]  /*11390*/  LEA R32, P1, R11, UR18, 0x2 ;  /* 0x000000120b207c11 */ /* 0x000fe2000f8210ff */
[----:B------:R-:W-:Y:S03]  /*113a0*/  UIMAD UR25, UR10, UR25, -0x40 ;  /* 0xffffffc00a1974a4 */ /* 0x000fe6000f8e0219 */
[----:B------:R-:W-:Y:S01]  /*113b0*/  LEA.HI.X.SX32 R33, R10, UR19, 0x2, P1 ;  /* 0x000000130a217c11 */ /* 0x000fe200088f16ff */
[----:B------:R-:W3:Y:S01]  /*113c0*/  R2UR UR30, R32 ;  /* 0x00000000201e73c2 */ /* 0x000ee200000e0000 */
[----:B------:R-:W-:Y:S02]  /*113d0*/  USHF.R.S32.HI UR11, URZ, 0x1f, UR25 ;  /* 0x0000001f3f0b7899 */ /* 0x000fe40008011419 */
[----:B------:R-:W-:Y:S04]  /*113e0*/  UIMAD UR10, UR9, UR25, URZ ;  /* 0x00000019090a72a4 */ /* 0x000fe8000f8e023f */
[----:B------:R-:W-:Y:S01]  /*113f0*/  UIMAD UR10, UR11, UR8, UR10 ;  /* 0x000000080b0a72a4 */ /* 0x000fe2000f8e020a */
[----:B------:R-:W4:Y:S02]  /*11400*/  R2UR UR29, R31 ;  /* 0x000000001f1d73c2 */ /* 0x000f2400000e0000 */
[----:B------:R-:W-:Y:S01]  /*11410*/  UMOV UR11, UR9 ;  /* 0x00000009000b7c82 */ /* 0x000fe20008000000 */
[----:B--2---:R-:W-:Y:S05]  /*11420*/  IMAD.U32 R10, RZ, RZ, UR28 ;  /* 0x0000001cff0a7e24 */ /* 0x004fea000f8e00ff */
[----:B------:R-:W2:Y:S01]  /*11430*/  R2UR UR31, R33 ;  /* 0x00000000211f73c2 */ /* 0x000ea200000e0000 */
[----:B---3--:R-:W-:Y:S01]  /*11440*/  MOV R30, UR30 ;  /* 0x0000001e001e7c02 */ /* 0x008fe20008000f00 */
[----:B----4-:R-:W-:Y:S01]  /*11450*/  IMAD.U32 R11, RZ, RZ, UR29 ;  /* 0x0000001dff0b7e24 */ /* 0x010fe2000f8e00ff */
[----:B------:R-:W-:Y:S04]  /*11460*/  UIMAD.WIDE.U32 UR28, UR8, UR25, URZ ;  /* 0x00000019081c72a5 */ /* 0x000fe8000f8e003f */
[----:B------:R-:W3:Y:S01]  /*11470*/  LDG.E R10, [R10.64] ;  /* 0x000000140a0a7981 */ /* 0x000ee2000c1e1900 */
[----:B------:R-:W-:Y:S01]  /*11480*/  UIADD3 UR10, UR29, UR10, URZ ;  /* 0x0000000a1d0a7290 */ /* 0x000fe2000fffe03f */
[----:B--2---:R-:W-:Y:S05]  /*11490*/  IMAD.U32 R31, RZ, RZ, UR31 ;  /* 0x0000001fff1f7e24 */ /* 0x004fea000f8e00ff */
[----:B------:R2:W3:Y:S02]  /*114a0*/  LDG.E R30, [R30.64] ;  /* 0x000000141e1e7981 */ /* 0x0004e4000c1e1900 */
[----:B--2---:R-:W-:Y:S01]  /*114b0*/  MOV R31, UR29 ;  /* 0x0000001d001f7c02 */ /* 0x004fe20008000f00 */
[----:B------:R-:W-:Y:S01]  /*114c0*/  IMAD.U32 R31, RZ, RZ, UR10 ;  /* 0x0000000aff1f7e24 */ /* 0x000fe2000f8e00ff */
[----:B------:R-:W-:Y:S01]  /*114d0*/  UMOV UR10, UR8 ;  /* 0x00000008000a7c82 */ /* 0x000fe20008000000 */
[----:B---3--:R-:W-:Y:S01]  /*114e0*/  IADD3 R10, -R10, R30, RZ ;  /* 0x0000001e0a0a7210 */ /* 0x008fe20007ffe1ff */
[----:B------:R-:W-:Y:S03]  /*114f0*/  IMAD.U32 R30, RZ, RZ, UR28 ;  /* 0x0000001cff1e7e24 */ /* 0x000fe6000f8e00ff */
[----:B------:R-:W-:Y:S01]  /*11500*/  SHF.R.S32.HI R9, RZ, 0x1f, R10 ;  /* 0x0000001fff097819 */ /* 0x000fe2000001140a */
[C---:B------:R-:W-:Y:S04]  /*11510*/  IMAD.WIDE.U32 R30, R10.reuse, c[0x0][0x180], R30 ;  /* 0x000060000a1e7a25 */ /* 0x040fe800078e001e */
[----:B------:R-:W-:Y:S04]  /*11520*/  IMAD R9, R9, c[0x0][0x180], RZ ;  /* 0x0000600009097a24 */ /* 0x000fe800078e02ff */
[----:B------:R-:W-:Y:S05]  /*11530*/  IMAD R9, R10, c[0x0][0x184], R9 ;  /* 0x000061000a097a24 */ /* 0x000fea00078e0209 */
[----:B------:R-:W-:Y:S02]  /*11540*/  IADD3 R9, R31, R9, RZ ;  /* 0x000000091f097210 */ /* 0x000fe40007ffe0ff */
.L_x_7641:
        /* <DEDUP_REMOVED lines=117> */
.L_x_7640:
[----:B--234-:R-:W-:Y:S01]  /*11ca0*/  MOV R175, UR22 ;  /* 0x0000001600af7c02 */ /* 0x01cfe20008000f00 */
[----:B------:R-:W-:Y:S02]  /*11cb0*/  UISETP.GT.AND UP0, UPT, UR22, UR7, UPT ;  /* 0x000000071600728c */ /* 0x000fe4000bf04270 */
[----:B------:R-:W-:Y:S01]  /*11cc0*/  UMOV UR10, UR14 ;  /* 0x0000000e000a7c82 */ /* 0x000fe20008000000 */
[----:B------:R-:W-:Y:S01]  /*11cd0*/  LEA R175, R175, R235, 0x6 ;  /* 0x000000ebafaf7211 */ /* 0x000fe200078e30ff */
[----:B------:R-:W-:Y:S03]  /*11ce0*/  UMOV UR11, UR13 ;  /* 0x0000000d000b7c82 */ /* 0x000fe60008000000 */
[C---:B------:R-:W-:Y:S02]  /*11cf0*/  IADD3 R34, R175.reuse, 0x21, RZ ;  /* 0x00000021af227810 */ /* 0x040fe40007ffe0ff */
[----:B------:R-:W-:Y:S02]  /*11d00*/  IADD3 R33, R175, 0x1, RZ ;  /* 0x00000001af217810 */ /* 0x000fe40007ffe0ff */
[C---:B------:R-:W-:Y:S02]  /*11d10*/  IADD3 R20, R243.reuse, -R34, RZ ;  /* 0x80000022f3147210 */ /* 0x040fe40007ffe0ff */
[C---:B------:R-:W-:Y:S02]  /*11d20*/  IADD3 R32, R243.reuse, -R175, RZ ;  /* 0x800000aff3207210 */ /* 0x040fe40007ffe0ff */
[----:B------:R-:W-:Y:S02]  /*11d30*/  IADD3 R31, R243, -R33, RZ ;  /* 0x80000021f31f7210 */ /* 0x000fe40007ffe0ff */
[----:B------:R-:W-:Y:S02]  /*11d40*/  IADD3 R9, R175, 0x10, RZ ;  /* 0x00000010af097810 */ /* 0x000fe40007ffe0ff */
[C---:B------:R-:W-:Y:S02]  /*11d50*/  ISETP.GE.AND P4, PT, R33.reuse, R242, PT ;  /* 0x000000f22100720c */ /* 0x040fe40003f86270 */
[----:B------:R-:W-:Y:S02]  /*11d60*/  ISETP.GE.AND P0, PT, R33, R239, PT ;  /* 0x000000ef2100720c */ /* 0x000fe40003f06270 */
[----:B------:R-:W-:Y:S02]  /*11d70*/  IABS R20, R20 ;  /* 0x0000001400147213 */ /* 0x000fe40000000000 */
[----:B------:R-:W-:Y:S02]  /*11d80*/  IABS R32, R32 ;  /* 0x0000002000207213 */ /* 0x000fe40000000000 */
[----:B------:R-:W-:Y:S02]  /*11d90*/  IADD3 R177, R175, 0x8, RZ ;  /* 0x00000008afb17810 */ /* 0x000fe40007ffe0ff */
[----:B------:R-:W-:Y:S02]  /*11da0*/  IABS R31, R31 ;  /* 0x0000001f001f7213 */ /* 0x000fe40000000000 */
[C---:B------:R-:W-:Y:S01]  /*11db0*/  ISETP.GE.OR P4, PT, R33.reuse, R241, !P4 ;  /* 0x000000f12100720c */ /* 0x040fe20006786670 */
[----:B------:R-:W-:Y:S01]  /*11dc0*/  I2F R32, R32 ;  /* 0x0000002000207306 */ /* 0x000fe20000201400 */
[----:B------:R-:W-:Y:S01]  /*11dd0*/  ISETP.GE.OR P0, PT, R33, R238, !P0 ;  /* 0x000000ee2100720c */ /* 0x000fe20004706670 */
[C---:B------:R-:W-:Y:S01]  /*11de0*/  IMAD.IADD R11, R240.reuse, 0x1, -R177 ;  /* 0x00000001f00b7824 */ /* 0x040fe200078e0ab1 */
[C---:B------:R-:W-:Y:S02]  /*11df0*/  IADD3 R35, R240.reuse, -R33, RZ ;  /* 0x80000021f0237210 */ /* 0x040fe40007ffe0ff */
[----:B------:R-:W-:Y:S02]  /*11e00*/  MOV R33, R20 ;  /* 0x0000001400217202 */ /* 0x000fe40000000f00 */
[C---:B------:R-:W-:Y:S02]  /*11e10*/  IADD3 R20, R240.reuse, -R9, RZ ;  /* 0x80000009f0147210 */ /* 0x040fe40007ffe0ff */
[C---:B------:R-:W-:Y:S01]  /*11e20*/  ISETP.GE.AND P2, PT, R177.reuse, R242, PT ;  /* 0x000000f2b100720c */ /* 0x040fe20003f46270 */
[----:B------:R-:W-:Y:S01]  /*11e30*/  I2F R31, R31 ;  /* 0x0000001f001f7306 */ /* 0x000fe20000201400 */
[----:B------:R-:W-:Y:S02]  /*11e40*/  ISETP.GE.AND P6, PT, R177, R239, PT ;  /* 0x000000efb100720c */ /* 0x000fe40003fc6270 */
[----:B------:R-:W-:Y:S02]  /*11e50*/  IABS R20, R20 ;  /* 0x0000001400147213 */ /* 0x000fe40000000000 */
[----:B------:R-:W-:Y:S02]  /*11e60*/  IADD3 R189, R243, -R177, RZ ;  /* 0x800000b1f3bd7210 */ /* 0x000fe40007ffe0ff */
[C---:B------:R-:W-:Y:S02]  /*11e70*/  ISETP.GE.OR P2, PT, R177.reuse, R241, !P2 ;  /* 0x000000f1b100720c */ /* 0x040fe40005746670 */
[----:B------:R-:W-:Y:S01]  /*11e80*/  ISETP.GE.OR P6, PT, R177, R238, !P6 ;  /* 0x000000eeb100720c */ /* 0x000fe200077c6670 */
[----:B------:R-:W-:Y:S01]  /*11e90*/  I2F R33, R33 ;  /* 0x0000002100217306 */ /* 0x000fe20000201400 */
[C---:B------:R-:W-:Y:S02]  /*11ea0*/  IADD3 R176, R240.reuse, -R175, RZ ;  /* 0x800000aff0b07210 */ /* 0x040fe40007ffe0ff */
[C---:B------:R-:W-:Y:S02]  /*11eb0*/  IADD3 R181, R175.reuse, 0x9, RZ ;  /* 0x00000009afb57810 */ /* 0x040fe40007ffe0ff */
[----:B------:R-:W-:Y:S02]  /*11ec0*/  IABS R176, R176 ;  /* 0x000000b000b07213 */ /* 0x000fe40000000000 */
[-C--:B------:R-:W-:Y:S01]  /*11ed0*/  ISETP.GE.AND P5, PT, R175, R242.reuse, PT ;  /* 0x000000f2af00720c */ /* 0x080fe20003fa6270 */
[----:B------:R-:W-:Y:S01]  /*11ee0*/  IMAD.IADD R30, R243, 0x1, -R181 ;  /* 0x00000001f31e7824 */ /* 0x000fe200078e0ab5 */
[----:B------:R-:W-:Y:S01]  /*11ef0*/  ISETP.GE.AND P3, PT, R181, R242, PT ;  /* 0x000000f2b500720c */ /* 0x000fe20003f66270 */
[----:B------:R-:W-:Y:S01]  /*11f00*/  I2F R177, R20 ;  /* 0x0000001400b17306 */ /* 0x000fe20000201400 */
[----:B------:R-:W-:Y:S02]  /*11f10*/  ISETP.GE.OR P5, PT, R175, R241, !P5 ;  /* 0x000000f1af00720c */ /* 0x000fe40006fa6670 */
[----:B------:R-:W-:Y:S02]  /*11f20*/  IABS R30, R30 ;  /* 0x0000001e001e7213 */ /* 0x000fe40000000000 */
[----:B------:R-:W-:Y:S02]  /*11f30*/  IADD3 R10, R240, -R181, RZ ;  /* 0x800000b5f00a7210 */ /* 0x000fe40007ffe0ff */
[----:B------:R-:W-:Y:S02]  /*11f40*/  ISETP.GE.OR P3, PT, R181, R241, !P3 ;  /* 0x000000f1b500720c */ /* 0x000fe40005f66670 */
[C---:B------:R-:W-:Y:S01]  /*11f50*/  ISETP.GE.AND P1, PT, R175.reuse, R239, PT ;  /* 0x000000efaf00720c */ /* 0x040fe20003f26270 */
[----:B------:R-:W-:Y:S01]  /*11f60*/  I2F R176, R176 ;  /* 0x000000b000b07306 */ /* 0x000fe20000201400 */
[C---:B------:R-:W-:Y:S02]  /*11f70*/  IADD3 R184, R175.reuse, 0x18, RZ ;  /* 0x00000018afb87810 */ /* 0x040fe40007ffe0ff */
[----:B------:R-:W-:Y:S02]  /*11f80*/  ISETP.GE.OR P1, PT, R175, R238, !P1 ;  /* 0x000000eeaf00720c */ /* 0x000fe40004f26670 */
[----:B------:R-:W-:Y:S02]  /*11f90*/  IADD3 R187, R243, -R9, RZ ;  /* 0x80000009f3bb7210 */ /* 0x000fe40007ffe0ff */
[----:B------:R-:W-:Y:S02]  /*11fa0*/  IADD3 R188, R175, 0x11, RZ ;  /* 0x00000011afbc7810 */ /* 0x000fe40007ffe0ff */
[----:B------:R-:W-:Y:S01]  /*11fb0*/  IABS R189, R189 ;  /* 0x000000bd00bd7213 */ /* 0x000fe20000000000 */
[----:B------:R-:W-:Y:S01]  /*11fc0*/  I2F R30, R30 ;  /* 0x0000001e001e7306 */ /* 0x000fe20000201400 */
[----:B------:R-:W-:Y:S02]  /*11fd0*/  IABS R187, R187 ;  /* 0x000000bb00bb7213 */ /* 0x000fe40000000000 */
[----:B------:R-:W-:Y:S02]  /*11fe0*/  IABS R35, R35 ;  /* 0x0000002300237213 */ /* 0x000fe40000000000 */
[C---:B------:R-:W-:Y:S02]  /*11ff0*/  IADD3 R186, R243.reuse, -R188, RZ ;  /* 0x800000bcf3ba7210 */ /* 0x040fe40007ffe0ff */
[----:B------:R-:W-:Y:S02]  /*12000*/  IADD3 R185, R243, -R184, RZ ;  /* 0x800000b8f3b97210 */ /* 0x000fe40007ffe0ff */
[----:B------:R-:W-:Y:S01]  /*12010*/  IABS R186, R186 ;  /* 0x000000ba00ba7213 */ /* 0x000fe20000000000 */
        /* <DEDUP_REMOVED lines=8> */
[----:B------:R-:W-:Y:S02]  /*120a0*/  IABS R11, R11 ;  /* 0x0000000b000b7213 */ /* 0x000fe40000000000 */
[----:B------:R-:W-:Y:S02]  /*120b0*/  IABS R179, R179 ;  /* 0x000000b300b37213 */ /* 0x000fe40000000000 */
[----:B------:R-:W-:Y:S03]  /*120c0*/  IABS R10, R10 ;  /* 0x0000000a000a7213 */ /* 0x000fe60000000000 */
        /* <DEDUP_REMOVED lines=15> */
[----:B------:R-:W-:Y:S01]  /*121c0*/  IADD3 R3, R243, -R31, RZ ;  /* 0x8000001ff3037210 */ /* 0x000fe20007ffe0ff */
[----:B------:R-:W-:Y:S01]  /*121d0*/  FFMA.FTZ R171, R189, -UR16, R171 ;  /* 0x80000010bdab7c23 */ /* 0x000fe200080100ab */
[----:B------:R-:W-:Y:S01]  /*121e0*/  ISETP.GE.AND P5, PT, R181, R239, PT ;  /* 0x000000efb500720c */ /* 0x000fe20003fa6270 */
[----:B------:R-:W-:Y:S01]  /*121f0*/  FFMA.FTZ R173, R187, -UR16, R173 ;  /* 0x80000010bbad7c23 */ /* 0x000fe200080100ad */
[----:B------:R-:W-:Y:S01]  /*12200*/  IABS R3, R3 ;  /* 0x0000000300037213 */ /* 0x000fe20000000000 */
[----:B------:R-:W-:Y:S01]  /*12210*/  FFMA.FTZ R170, R35, -UR16, R170 ;  /* 0x8000001023aa7c23 */ /* 0x000fe200080100aa */
[----:B------:R-:W-:Y:S01]  /*12220*/  ISETP.GE.OR P5, PT, R181, R238, !P5 ;  /* 0x000000eeb500720c */ /* 0x000fe20006fa6670 */
[----:B------:R-:W-:Y:S01]  /*12230*/  FFMA.FTZ R174, R186, -UR16, R174 ;  /* 0x80000010baae7c23 */ /* 0x000fe200080100ae */
[----:B------:R-:W2:Y:S01]  /*12240*/  I2F R181, R3 ;  /* 0x0000000300b57306 */ /* 0x000ea20000201400 */
[----:B------:R-:W-:Y:S01]  /*12250*/  FSEL R169, R169, -INF , !P1 ;  /* 0xff800000a9a97808 */ /* 0x000fe20004800000 */
[----:B------:R-:W-:Y:S01]  /*12260*/  FFMA.FTZ R14, R185, -UR16, R14 ;  /* 0x80000010b90e7c23 */ /* 0x000fe2000801000e */
[----:B------:R-:W-:Y:S01]  /*12270*/  FSEL R168, R168, -INF , !P4 ;  /* 0xff800000a8a87808 */ /* 0x000fe20006000000 */
[----:B-1----:R-:W-:Y:S01]  /*12280*/  FFMA.FTZ R15, R182, -UR16, R15 ;  /* 0x80000010b60f7c23 */ /* 0x002fe2000801000f */
[----:B------:R-:W-:Y:S01]  /*12290*/  ISETP.GE.AND P4, PT, R9, R239, PT ;  /* 0x000000ef0900720c */ /* 0x000fe20003f86270 */
[----:B------:R-:W-:Y:S01]  /*122a0*/  FFMA.FTZ R16, R179, -UR16, R16 ;  /* 0x80000010b3107c23 */ /* 0x000fe20008010010 */
[----:B------:R-:W-:Y:S01]  /*122b0*/  ISETP.GE.AND P1, PT, R9, R242, PT ;  /* 0x000000f20900720c */ /* 0x000fe20003f26270 */
[----:B------:R-:W-:Y:S01]  /*122c0*/  IMAD.IADD R178, R243, 0x1, -R32 ;  /* 0x00000001f3b27824 */ /* 0x000fe200078e0a20 */
[----:B------:R-:W-:Y:S01]  /*122d0*/  ISETP.GE.OR P4, PT, R9, R238, !P4 ;  /* 0x000000ee0900720c */ /* 0x000fe20006786670 */
[----:B------:R-:W-:Y:S01]  /*122e0*/  FFMA.FTZ R18, R33, -UR16, R18 ;  /* 0x8000001021127c23 */ /* 0x000fe20008010012 */
[-C--:B------:R-:W-:Y:S01]  /*122f0*/  ISETP.GE.OR P1, PT, R9, R241.reuse, !P1 ;  /* 0x000000f10900720c */ /* 0x080fe20004f26670 */
[----:B------:R-:W-:Y:S01]  /*12300*/  FFMA.FTZ R12, R177, -UR16, R12 ;  /* 0x80000010b10c7c23 */ /* 0x000fe2000801000c */
[----:B------:R-:W-:Y:S01]  /*12310*/  IADD3 R9, R240, -R184, RZ ;  /* 0x800000b8f0097210 */ /* 0x000fe20007ffe0ff */
[----:B------:R-:W-:Y:S01]  /*12320*/  FFMA.FTZ R165, R11, -UR16, R165 ;  /* 0x800000100ba57c23 */ /* 0x000fe200080100a5 */
[----:B------:R-:W-:Y:S02]  /*12330*/  IADD3 R35, R175, 0x31, RZ ;  /* 0x00000031af237810 */ /* 0x000fe40007ffe0ff */
[----:B------:R-:W-:Y:S02]  /*12340*/  FSEL R171, R171, -INF , !P2 ;  /* 0xff800000abab7808 */ /* 0x000fe40005000000 */
[CC--:B------:R-:W-:Y:S02]  /*12350*/  ISETP.GE.AND P2, PT, R188.reuse, R242.reuse, PT ;  /* 0x000000f2bc00720c */ /* 0x0c0fe40003f46270 */
[----:B------:R-:W-:Y:S02]  /*12360*/  FSEL R193, R173, -INF , !P1 ;  /* 0xff800000adc17808 */ /* 0x000fe40004800000 */
[----:B------:R-:W-:Y:S01]  /*12370*/  ISETP.GE.OR P2, PT, R188, R241, !P2 ;  /* 0x000000f1bc00720c */ /* 0x000fe20005746670 */
[----:B--2---:R-:W-:Y:S01]  /*12380*/  FFMA.FTZ R21, R181, -UR16, R21 ;  /* 0x80000010b5157c23 */ /* 0x004fe20008010015 */
[----:B------:R-:W-:Y:S02]  /*12390*/  IABS R3, R9 ;  /* 0x0000000900037213 */ /* 0x000fe40000000000 */
[----:B------:R-:W-:Y:S02]  /*123a0*/  FSEL R9, R172, -INF , !P3 ;  /* 0xff800000ac097808 */ /* 0x000fe40005800000 */
[----:B------:R-:W1:Y:S01]  /*123b0*/  I2F R172, R3 ;  /* 0x0000000300ac7306 */ /* 0x000e620000201400 */
[----:B------:R-:W-:Y:S02]  /*123c0*/  FSEL R194, R174, -INF , !P2 ;  /* 0xff800000aec27808 */ /* 0x000fe40005000000 */
[----:B------:R-:W-:Y:S02]  /*123d0*/  ISETP.GE.AND P1, PT, R184, R242, PT ;  /* 0x000000f2b800720c */ /* 0x000fe40003f26270 */
[----:B------:R-:W-:Y:S02]  /*123e0*/  IADD3 R176, R240, -R188, RZ ;  /* 0x800000bcf0b07210 */ /* 0x000fe40007ffe0ff */
[-C--:B------:R-:W-:Y:S02]  /*123f0*/  ISETP.GE.OR P1, PT, R184, R241.reuse, !P1 ;  /* 0x000000f1b800720c */ /* 0x080fe40004f26670 */
[----:B------:R-:W-:Y:S02]  /*12400*/  IABS R176, R176 ;  /* 0x000000b000b07213 */ /* 0x000fe40000000000 */
[----:B------:R-:W-:Y:S02]  /*12410*/  FSEL R195, R14, -INF , !P1 ;  /* 0xff8000000ec37808 */ /* 0x000fe40004800000 */
[C---:B------:R-:W-:Y:S02]  /*12420*/  ISETP.GE.AND P1, PT, R183.reuse, R242, PT ;  /* 0x000000f2b700720c */ /* 0x040fe40003f26270 */
[----:B------:R-:W-:Y:S01]  /*12430*/  IADD3 R14, R240, -R180, RZ ;  /* 0x800000b4f00e7210 */ /* 0x000fe20007ffe0ff */
[----:B------:R-:W2:Y:S01]  /*12440*/  I2F R176, R176 ;  /* 0x000000b000b07306 */ /* 0x000ea20000201400 */
[----:B------:R-:W-:Y:S02]  /*12450*/  ISETP.GE.OR P1, PT, R183, R241, !P1 ;  /* 0x000000f1b700720c */ /* 0x000fe40004f26670 */
[----:B------:R-:W-:Y:S02]  /*12460*/  IABS R178, R178 ;  /* 0x000000b200b27213 */ /* 0x000fe40000000000 */
[----:B------:R-:W-:Y:S02]  /*12470*/  FSEL R196, R15, -INF , !P1 ;  /* 0xff8000000fc47808 */ /* 0x000fe40004800000 */
[-C--:B------:R-:W-:Y:S01]  /*12480*/  ISETP.GE.AND P1, PT, R180, R242.reuse, PT ;  /* 0x000000f2b400720c */ /* 0x080fe20003f26270 */
[----:B-1----:R-:W-:Y:S01]  /*12490*/  FFMA.FTZ R4, R172, -UR16, R4 ;  /* 0x80000010ac047c23 */ /* 0x002fe20008010004 */
[----:B------:R-:W-:Y:S01]  /*124a0*/  IADD3 R3, R240, -R183, RZ ;  /* 0x800000b7f0037210 */ /* 0x000fe20007ffe0ff */
[----:B------:R-:W1:Y:S01]  /*124b0*/  I2F R178, R178 ;  /* 0x000000b200b27306 */ /* 0x000e620000201400 */
[----:B------:R-:W-:Y:S02]  /*124c0*/  ISETP.GE.OR P1, PT, R180, R241, !P1 ;  /* 0x000000f1b400720c */ /* 0x000fe40004f26670 */
[----:B------:R-:W-:Y:S01]  /*124d0*/  IABS R173, R3 ;  /* 0x0000000300ad7213 */ /* 0x000fe20000000000 */
[----:B------:R-:W-:Y:S01]  /*124e0*/  IMAD.IADD R3, R243, 0x1, -R35 ;  /* 0x00000001f3037824 */ /* 0x000fe200078e0a23 */
[----:B------:R-:W-:Y:S02]  /*124f0*/  FSEL R250, R16, -INF , !P1 ;  /* 0xff80000010fa7808 */ /* 0x000fe40004800000 */
[----:B------:R-:W-:Y:S02]  /*12500*/  IADD3 R30, R175, 0x30, RZ ;  /* 0x00000030af1e7810 */ /* 0x000fe40007ffe0ff */
[----:B------:R-:W-:Y:S01]  /*12510*/  IABS R3, R3 ;  /* 0x0000000300037213 */ /* 0x000fe20000000000 */
[----:B------:R-:W3:Y:S01]  /*12520*/  I2F R173, R173 ;  /* 0x000000ad00ad7306 */ /* 0x000ee20000201400 */
[----:B------:R-:W-:Y:S02]  /*12530*/  ISETP.GE.AND P1, PT, R34, R242, PT ;  /* 0x000000f22200720c */ /* 0x000fe40003f26270 */
[----:B------:R-:W-:Y:S01]  /*12540*/  IADD3 R189, R243, -R30, RZ ;  /* 0x8000001ef3bd7210 */ /* 0x000fe20007ffe0ff */
[----:B--2---:R-:W-:Y:S01]  /*12550*/  FFMA.FTZ R13, R176, -UR16, R13 ;  /* 0x80000010b00d7c23 */ /* 0x004fe2000801000d */
[----:B------:R-:W-:Y:S02]  /*12560*/  ISETP.GE.OR P1, PT, R34, R241, !P1 ;  /* 0x000000f12200720c */ /* 0x000fe40004f26670 */
[----:B------:R-:W-:Y:S02]  /*12570*/  FSEL R170, R170, -INF , !P0 ;  /* 0xff800000aaaa7808 */ /* 0x000fe40004000000 */
[C---:B------:R-:W-:Y:S01]  /*12580*/  ISETP.GE.AND P0, PT, R183.reuse, R239, PT ;  /* 0x000000efb700720c */ /* 0x040fe20003f06270 */
[----:B------:R-:W2:Y:S01]  /*12590*/  I2F R174, R3 ;  /* 0x0000000300ae7306 */ /* 0x000ea20000201400 */
[----:B------:R-:W-:Y:S02]  /*125a0*/  FSEL R207, R18, -INF , !P1 ;  /* 0xff80000012cf7808 */ /* 0x000fe40004800000 */
[----:B------:R-:W-:Y:S01]  /*125b0*/  IABS R189, R189 ;  /* 0x000000bd00bd7213 */ /* 0x000fe20000000000 */
[----:B-1----:R-:W-:Y:S01]  /*125c0*/  FFMA.FTZ R19, R178, -UR16, R19 ;  /* 0x80000010b2137c23 */ /* 0x002fe20008010013 */
[----:B------:R-:W-:Y:S02]  /*125d0*/  ISETP.GE.AND P1, PT, R32, R242, PT ;  /* 0x000000f22000720c */ /* 0x000fe40003f26270 */
[-C--:B------:R-:W-:Y:S02]  /*125e0*/  ISETP.GE.OR P0, PT, R183, R238.reuse, !P0 ;  /* 0x000000eeb700720c */ /* 0x080fe40004706670 */
[----:B------:R-:W-:Y:S01]  /*125f0*/  ISETP.GE.AND P3, PT, R188, R239, PT ;  /* 0x000000efbc00720c */ /* 0x000fe20003f66270 */
[----:B------:R-:W1:Y:S01]  /*12600*/  I2F R185, R189 ;  /* 0x000000bd00b97306 */ /* 0x000e620000201400 */
[----:B------:R-:W-:Y:S02]  /*12610*/  ISETP.GE.OR P1, PT, R32, R241, !P1 ;  /* 0x000000f12000720c */ /* 0x000fe40004f26670 */
[----:B------:R-:W-:Y:S01]  /*12620*/  ISETP.GE.OR P3, PT, R188, R238, !P3 ;  /* 0x000000eebc00720c */ /* 0x000fe20005f66670 */
[----:B---3--:R-:W-:Y:S01]  /*12630*/  FFMA.FTZ R5, R173, -UR16, R5 ;  /* 0x80000010ad057c23 */ /* 0x008fe20008010005 */
[----:B------:R-:W-:Y:S02]  /*12640*/  FSEL R11, R165, -INF , !P6 ;  /* 0xff800000a50b7808 */ /* 0x000fe40007000000 */
[----:B------:R-:W-:Y:S02]  /*12650*/  IADD3 R165, R240, -R34, RZ ;  /* 0x80000022f0a57210 */ /* 0x000fe40007ffe0ff */
[----:B------:R-:W-:Y:S02]  /*12660*/  FSEL R172, R5, -INF , !P0 ;  /* 0xff80000005ac7808 */ /* 0x000fe40004000000 */
[----:B------:R-:W-:Y:S02]  /*12670*/  FSEL R206, R19, -INF , !P1 ;  /* 0xff80000013ce7808 */ /* 0x000fe40004800000 */
[----:B------:R-:W-:Y:S01]  /*12680*/  ISETP.GE.AND P1, PT, R31, R242, PT ;  /* 0x000000f21f00720c */ /* 0x000fe20003f26270 */
[----:B--2---:R-:W-:Y:S01]  /*12690*/  FFMA.FTZ R28, R174, -UR16, R28 ;  /* 0x80000010ae1c7c23 */ /* 0x004fe2000801001c */
[----:B------:R-:W-:Y:S02]  /*126a0*/  IABS R3, R14 ;  /* 0x0000000e00037213 */ /* 0x000fe40000000000 */
[----:B------:R-:W-:Y:S02]  /*126b0*/  IADD3 R14, R175, 0x38, RZ ;  /* 0x00000038af0e7810 */ /* 0x000fe40007ffe0ff */
[----:B------:R-:W-:Y:S02]  /*126c0*/  MOV R15, R3 ;  /* 0x00000003000f7202 */ /* 0x000fe40000000f00 */
[----:B------:R-:W-:Y:S02]  /*126d0*/  IADD3 R3, R243, -R14, RZ ;  /* 0x8000000ef3037210 */ /* 0x000fe40007ffe0ff */
[----:B------:R-:W-:Y:S01]  /*126e0*/  FSEL R174, R13, -INF , !P3 ;  /* 0xff8000000dae7808 */ /* 0x000fe20005800000 */
[----:B-1----:R-:W-:Y:S01]  /*126f0*/  FFMA.FTZ R26, R185, -UR16, R26 ;  /* 0x80000010b91a7c23 */ /* 0x002fe2000801001a */
[----:B------:R-:W-:Y:S01]  /*12700*/  IABS R3, R3 ;  /* 0x0000000300037213 */ /* 0x000fe20000000000 */
[----:B------:R-:W1:Y:S01]  /*12710*/  I2F R15, R15 ;  /* 0x0000000f000f7306 */ /* 0x000e620000201400 */
[CC--:B------:R-:W-:Y:S02]  /*12720*/  ISETP.GE.AND P3, PT, R31.reuse, R239.reuse, PT ;  /* 0x000000ef1f00720c */ /* 0x0c0fe40003f66270 */
[----:B------:R-:W-:Y:S02]  /*12730*/  ISETP.GE.AND P2, PT, R184, R239, PT ;  /* 0x000000efb800720c */ /* 0x000fe40003f46270 */
[----:B------:R-:W-:Y:S02]  /*12740*/  FSEL R10, R164, -INF , !P5 ;  /* 0xff800000a40a7808 */ /* 0x000fe40006800000 */
[----:B------:R-:W-:Y:S02]  /*12750*/  IABS R164, R165 ;  /* 0x000000a500a47213 */ /* 0x000fe40000000000 */
[C---:B------:R-:W-:Y:S01]  /*12760*/  ISETP.GE.OR P1, PT, R31.reuse, R241, !P1 ;  /* 0x000000f11f00720c */ /* 0x040fe20004f26670 */
[----:B------:R-:W2:Y:S01]  /*12770*/  I2F R16, R3 ;  /* 0x0000000300107306 */ /* 0x000ea20000201400 */
[----:B------:R-:W-:Y:S02]  /*12780*/  ISETP.GE.AND P6, PT, R180, R239, PT ;  /* 0x000000efb400720c */ /* 0x000fe40003fc6270 */
[-C--:B------:R-:W-:Y:S01]  /*12790*/  ISETP.GE.OR P3, PT, R31, R238.reuse, !P3 ;  /* 0x000000ee1f00720c */ /* 0x080fe20005f66670 */
[----:B------:R-:W-:Y:S01]  /*127a0*/  IMAD.IADD R31, R240, 0x1, -R31 ;  /* 0x00000001f01f7824 */ /* 0x000fe200078e0a1f */
[----:B------:R-:W-:Y:S02]  /*127b0*/  ISETP.GE.OR P2, PT, R184, R238, !P2 ;  /* 0x000000eeb800720c */ /* 0x000fe40005746670 */
[----:B------:R-:W-:Y:S02]  /*127c0*/  FSEL R205, R21, -INF , !P1 ;  /* 0xff80000015cd7808 */ /* 0x000fe40004800000 */
[----:B------:R-:W-:Y:S01]  /*127d0*/  ISETP.GE.AND P1, PT, R30, R242, PT ;  /* 0x000000f21e00720c */ /* 0x000fe20003f26270 */
[----:B------:R-:W3:Y:S01]  /*127e0*/  I2F R164, R164 ;  /* 0x000000a400a47306 */ /* 0x000ee20000201400 */
[----:B------:R-:W-:Y:S02]  /*127f0*/  ISETP.GE.OR P6, PT, R180, R238, !P6 ;  /* 0x000000eeb400720c */ /* 0x000fe400077c6670 */
[----:B------:R-:W-:Y:S01]  /*12800*/  FSEL R173, R4, -INF , !P2 ;  /* 0xff80000004ad7808 */ /* 0x000fe20005000000 */
[----:B-1----:R-:W-:Y:S01]  /*12810*/  FFMA.FTZ R17, R15, -UR16, R17 ;  /* 0x800000100f117c23 */ /* 0x002fe20008010011 */
[----:B------:R-:W-:Y:S02]  /*12820*/  FMNMX.FTZ R15, R20, R2, !PT ;  /* 0x00000002140f7209 */ /* 0x000fe40007810000 */
[----:B------:R-:W-:Y:S02]  /*12830*/  IABS R4, R31 ;  /* 0x0000001f00047213 */ /* 0x000fe40000000000 */
[----:B------:R-:W-:Y:S02]  /*12840*/  FMNMX.FTZ R15, R168, R15, !PT ;  /* 0x0000000fa80f7209 */ /* 0x000fe40007810000 */
[----:B------:R-:W-:Y:S02]  /*12850*/  ISETP.GE.OR P1, PT, R30, R241, !P1 ;  /* 0x000000f11e00720c */ /* 0x000fe40004f26670 */
[----:B------:R-:W-:Y:S01]  /*12860*/  FMNMX.FTZ R5, R171, R15, !PT ;  /* 0x0000000fab057209 */ /* 0x000fe20007810000 */
[----:B--2---:R-:W-:Y:S01]  /*12870*/  FFMA.FTZ R29, R16, -UR16, R29 ;  /* 0x80000010101d7c23 */ /* 0x004fe2000801001d */
[----:B------:R-:W-:Y:S01]  /*12880*/  IADD3 R3, R175, 0x39, RZ ;  /* 0x00000039af037810 */ /* 0x000fe20007ffe0ff */
[----:B------:R-:W1:Y:S01]  /*12890*/  I2F R4, R4 ;  /* 0x0000000400047306 */ /* 0x000e620000201400 */
[----:B------:R-:W-:Y:S02]  /*128a0*/  FSEL R175, R12, -INF , !P4 ;  /* 0xff8000000caf7808 */ /* 0x000fe40006000000 */
[C---:B------:R-:W-:Y:S02]  /*128b0*/  ISETP.GE.AND P4, PT, R32.reuse, R239, PT ;  /* 0x000000ef2000720c */ /* 0x040fe40003f86270 */
[----:B------:R-:W-:Y:S02]  /*128c0*/  FMNMX.FTZ R5, R9, R5, !PT ;  /* 0x0000000509057209 */ /* 0x000fe40007810000 */
[----:B------:R-:W-:Y:S01]  /*128d0*/  ISETP.GE.OR P4, PT, R32, R238, !P4 ;  /* 0x000000ee2000720c */ /* 0x000fe20006786670 */
[----:B---3--:R-:W-:Y:S01]  /*128e0*/  FFMA.FTZ R6, R164, -UR16, R6 ;  /* 0x80000010a4067c23 */ /* 0x008fe20008010006 */
[----:B------:R-:W-:Y:S02]  /*128f0*/  IADD3 R32, R240, -R32, RZ ;  /* 0x80000020f0207210 */ /* 0x000fe40007ffe0ff */
[----:B------:R-:W-:Y:S02]  /*12900*/  FMNMX.FTZ R5, R193, R5, !PT ;  /* 0x00000005c1057209 */ /* 0x000fe40007810000 */
[----:B------:R-:W-:Y:S02]  /*12910*/  IABS R32, R32 ;  /* 0x0000002000207213 */ /* 0x000fe40000000000 */
[----:B------:R-:W-:Y:S02]  /*12920*/  IADD3 R33, R243, -R3, RZ ;  /* 0x80000003f3217210 */ /* 0x000fe40007ffe0ff */
[----:B------:R-:W2:Y:S01]  /*12930*/  I2F R13, R32 ;  /* 0x00000020000d7306 */ /* 0x000ea20000201400 */
[----:B------:R-:W-:Y:S02]  /*12940*/  FMNMX.FTZ R5, R194, R5, !PT ;  /* 0x00000005c2057209 */ /* 0x000fe40007810000 */
[----:B------:R-:W-:Y:S02]  /*12950*/  IABS R33, R33 ;  /* 0x0000002100217213 */ /* 0x000fe40000000000 */
[----:B------:R-:W-:Y:S02]  /*12960*/  FMNMX.FTZ R5, R195, R5, !PT ;  /* 0x00000005c3057209 */ /* 0x000fe40007810000 */
[----:B------:R-:W-:Y:S01]  /*12970*/  FMNMX.FTZ R16, R169, R0, !PT ;  /* 0x00000000a9107209 */ /* 0x000fe20007810000 */
[----:B-1----:R-:W-:Y:S01]  /*12980*/  FFMA.FTZ R7, R4, -UR16, R7 ;  /* 0x8000001004077c23 */ /* 0x002fe20008010007 */
[----:B------:R-:W-:Y:S01]  /*12990*/  FMNMX.FTZ R5, R196, R5, !PT ;  /* 0x00000005c4057209 */ /* 0x000fe20007810000 */
[----:B------:R-:W1:Y:S01]  /*129a0*/  I2F R33, R33 ;  /* 0x0000002100217306 */ /* 0x000e620000201400 */
[----:B------:R-:W-:Y:S02]  /*129b0*/  FMNMX.FTZ R16, R170, R16, !PT ;  /* 0x00000010aa107209 */ /* 0x000fe40007810000 */
[----:B------:R-:W-:Y:S02]  /*129c0*/  IADD3 R12, R240, -R30, RZ ;  /* 0x8000001ef00c7210 */ /* 0x000fe40007ffe0ff */
[----:B------:R-:W-:Y:S02]  /*129d0*/  FSEL R204, R17, -INF , !P6 ;  /* 0xff80000011cc7808 */ /* 0x000fe40007000000 */
[----:B------:R-:W-:Y:S02]  /*129e0*/  FMNMX.FTZ R17, R250, R5, !PT ;  /* 0x00000005fa117209 */ /* 0x000fe40007810000 */
[----:B------:R-:W-:Y:S02]  /*129f0*/  FMNMX.FTZ R16, R11, R16, !PT ;  /* 0x000000100b107209 */ /* 0x000fe40007810000 */
[----:B------:R-:W-:Y:S02]  /*12a00*/  IABS R12, R12 ;  /* 0x0000000c000c7213 */ /* 0x000fe40000000000 */
[----:B------:R-:W-:Y:S01]  /*12a10*/  IADD3 R15, R240, -R35, RZ ;  /* 0x80000023f00f7210 */ /* 0x000fe20007ffe0ff */
[----:B--2---:R-:W-:Y:S01]  /*12a20*/  FFMA.FTZ R8, R13, -UR16, R8 ;  /* 0x800000100d087c23 */ /* 0x004fe20008010008 */
[----:B------:R-:W-:Y:S02]  /*12a30*/  FSEL R192, R26, -INF , !P1 ;  /* 0xff8000001ac07808 */ /* 0x000fe40004800000 */
[----:B------:R-:W-:Y:S01]  /*12a40*/  ISETP.GE.AND P1, PT, R35, R242, PT ;  /* 0x000000f22300720c */ /* 0x000fe20003f26270 */
[----:B------:R-:W2:Y:S01]  /*12a50*/  I2F R12, R12 ;  /* 0x0000000c000c7306 */ /* 0x000ea20000201400 */
[----:B------:R-:W-:Y:S02]  /*12a60*/  FMNMX.FTZ R17, R207, R17, !PT ;  /* 0x00000011cf117209 */ /* 0x000fe40007810000 */
[----:B------:R-:W-:Y:S02]  /*12a70*/  FMNMX.FTZ R16, R10, R16, !PT ;  /* 0x000000100a107209 */ /* 0x000fe40007810000 */
[----:B------:R-:W-:Y:S01]  /*12a80*/  IADD3 R13, R240, -R14, RZ ;  /* 0x8000000ef00d7210 */ /* 0x000fe20007ffe0ff */
[----:B-1----:R-:W-:Y:S01]  /*12a90*/  FFMA.FTZ R27, R33, -UR16, R27 ;  /* 0x80000010211b7c23 */ /* 0x002fe2000801001b */
[----:B------:R-:W-:Y:S02]  /*12aa0*/  IABS R15, R15 ;  /* 0x0000000f000f7213 */ /* 0x000fe40000000000 */
[----:B------:R-:W-:Y:S02]  /*12ab0*/  ISETP.GE.OR P1, PT, R35, R241, !P1 ;  /* 0x000000f12300720c */ /* 0x000fe40004f26670 */
[----:B------:R-:W-:Y:S02]  /*12ac0*/  FMNMX.FTZ R17, R206, R17, !PT ;  /* 0x00000011ce117209 */ /* 0x000fe40007810000 */
[----:B------:R-:W-:Y:S01]  /*12ad0*/  FMNMX.FTZ R16, R175, R16, !PT ;  /* 0x00000010af107209 */ /* 0x000fe20007810000 */
[----:B------:R-:W1:Y:S01]  /*12ae0*/  I2F R15, R15 ;  /* 0x0000000f000f7306 */ /* 0x000e620000201400 */
[----:B------:R-:W-:Y:S02]  /*12af0*/  IABS R13, R13 ;  /* 0x0000000d000d7213 */ /* 0x000fe40000000000 */
[----:B------:R-:W-:Y:S02]  /*12b00*/  IADD3 R5, R240, -R3, RZ ;  /* 0x80000003f0057210 */ /* 0x000fe40007ffe0ff */
[----:B------:R-:W-:Y:S02]  /*12b10*/  FSEL R191, R28, -INF , !P1 ;  /* 0xff8000001cbf7808 */ /* 0x000fe40004800000 */
[----:B------:R-:W-:Y:S02]  /*12b20*/  ISETP.GE.AND P1, PT, R14, R242, PT ;  /* 0x000000f20e00720c */ /* 0x000fe40003f26270 */
[----:B------:R-:W-:Y:S01]  /*12b30*/  FMNMX.FTZ R17, R205, R17, !PT ;  /* 0x00000011cd117209 */ /* 0x000fe20007810000 */
[----:B------:R-:W3:Y:S01]  /*12b40*/  I2F R13, R13 ;  /* 0x0000000d000d7306 */ /* 0x000ee20000201400 */
[----:B------:R-:W-:Y:S01]  /*12b50*/  FMNMX.FTZ R16, R174, R16, !PT ;  /* 0x00000010ae107209 */ /* 0x000fe20007810000 */
[----:B--2---:R-:W-:Y:S01]  /*12b60*/  FFMA.FTZ R23, R12, -UR16, R23 ;  /* 0x800000100c177c23 */ /* 0x004fe20008010017 */
[----:B------:R-:W-:Y:S02]  /*12b70*/  IABS R5, R5 ;  /* 0x0000000500057213 */ /* 0x000fe40000000000 */
[----:B------:R-:W-:Y:S02]  /*12b80*/  ISETP.GE.OR P1, PT, R14, R241, !P1 ;  /* 0x000000f10e00720c */ /* 0x000fe40004f26670 */
[----:B------:R-:W-:Y:S02]  /*12b90*/  ISETP.GE.AND P6, PT, R3, R242, PT ;  /* 0x000000f20300720c */ /* 0x000fe40003fc6270 */
[----:B------:R-:W-:Y:S01]  /*12ba0*/  FMNMX.FTZ R17, R192, R17, !PT ;  /* 0x00000011c0117209 */ /* 0x000fe20007810000 */
[----:B------:R-:W2:Y:S01]  /*12bb0*/  I2F R5, R5 ;  /* 0x0000000500057306 */ /* 0x000ea20000201400 */
[----:B------:R-:W-:Y:S02]  /*12bc0*/  FMNMX.FTZ R16, R173, R16, !PT ;  /* 0x00000010ad107209 */ /* 0x000fe40007810000 */
[----:B------:R-:W-:Y:S01]  /*12bd0*/  ISETP.GE.AND P5, PT, R34, R239, PT ;  /* 0x000000ef2200720c */ /* 0x000fe20003fa6270 */
[----:B-1----:R-:W-:Y:S01]  /*12be0*/  FFMA.FTZ R22, R15, -UR16, R22 ;  /* 0x800000100f167c23 */ /* 0x002fe20008010016 */
[----:B------:R-:W-:Y:S02]  /*12bf0*/  FSEL R190, R29, -INF , !P1 ;  /* 0xff8000001dbe7808 */ /* 0x000fe40004800000 */
[----:B------:R-:W-:Y:S02]  /*12c00*/  ISETP.GE.OR P6, PT, R3, R241, !P6 ;  /* 0x000000f10300720c */ /* 0x000fe400077c6670 */
[----:B------:R-:W-:Y:S02]  /*12c10*/  FMNMX.FTZ R17, R191, R17, !PT ;  /* 0x00000011bf117209 */ /* 0x000fe40007810000 */
[----:B------:R-:W-:Y:S02]  /*12c20*/  FMNMX.FTZ R16, R172, R16, !PT ;  /* 0x00000010ac107209 */ /* 0x000fe40007810000 */
[----:B------:R-:W-:Y:S01]  /*12c30*/  ISETP.GE.OR P5, PT, R34, R238, !P5 ;  /* 0x000000ee2200720c */ /* 0x000fe20006fa6670 */
[----:B---3--:R-:W-:Y:S01]  /*12c40*/  FFMA.FTZ R25, R13, -UR16, R25 ;  /* 0x800000100d197c23 */ /* 0x008fe20008010019 */
[----:B------:R-:W-:Y:S02]  /*12c50*/  FSEL R188, R27, -INF , !P6 ;  /* 0xff8000001bbc7808 */ /* 0x000fe40007000000 */
[----:B------:R-:W-:Y:S02]  /*12c60*/  FMNMX.FTZ R17, R190, R17, !PT ;  /* 0x00000011be117209 */ /* 0x000fe40007810000 */
[----:B------:R-:W-:Y:S02]  /*12c70*/  FSEL R203, R6, -INF , !P5 ;  /* 0xff80000006cb7808 */ /* 0x000fe40006800000 */
[----:B------:R-:W-:Y:S02]  /*12c80*/  FMNMX.FTZ R16, R204, R16, !PT ;  /* 0x00000010cc107209 */ /* 0x000fe40007810000 */
[----:B------:R-:W-:Y:S01]  /*12c90*/  FMNMX.FTZ R4, R188, R17, !PT ;  /* 0x00000011bc047209 */ /* 0x000fe20007810000 */
[----:B--2---:R-:W-:Y:S01]  /*12ca0*/  FFMA.FTZ R24, R5, -UR16, R24 ;  /* 0x8000001005187c23 */ /* 0x004fe20008010018 */
        /* <DEDUP_REMOVED lines=74> */
[----:B------:R-:W3:Y:S01]  /*13150*/  MUFU.EX2 R183, R183 ;  /* 0x000000b700b77308 */ /* 0x000ee20000000800 */
        /* <DEDUP_REMOVED lines=9> */
[----:B------:R-:W-:Y:S02]  /*131f0*/  FFMA.FTZ R189, R188, c[0x0][0x23c], -R189 ;  /* 0x00008f00bcbd7a23 */ /* 0x000fe400000108bd */
[--C-:B------:R-:W-:Y:S02]  /*13200*/  FFMA.FTZ R188, R179, c[0x0][0x23c], -R176.reuse ;  /* 0x00008f00b3bc7a23 */ /* 0x100fe400000108b0 */
[----:B------:R-:W-:Y:S01]  /*13210*/  FFMA.FTZ R176, R165, c[0x0][0x23c], -R176 ;  /* 0x00008f00a5b07a23 */ /* 0x000fe200000108b0 */
[----:B------:R-:W1:Y:S01]  /*13220*/  MUFU.EX2 R181, R181 ;  /* 0x000000b500b57308 */ /* 0x000e620000000800 */
[----:B---3--:R-:W-:Y:S09]  /*13230*/  F2FP.PACK_AB R169, R183, R187 ;  /* 0x000000bbb7a9723e */ /* 0x008ff200000000ff */
[----:B------:R-:W3:Y:S10]  /*13240*/  MUFU.EX2 R2, R2 ;  /* 0x0000000200027308 */ /* 0x000ef40000000800 */
[----:B------:R-:W4:Y:S01]  /*13250*/  MUFU.EX2 R0, R0 ;  /* 0x0000000000007308 */ /* 0x000f220000000800 */
[----:B-1----:R-:W-:Y:S09]  /*13260*/  F2FP.PACK_AB R171, R181, R182 ;  /* 0x000000b6b5ab723e */ /* 0x002ff200000000ff */
[----:B------:R1:W-:Y:S01]  /*13270*/  MUFU.EX2 R165, R176 ;  /* 0x000000b000a57308 */ /* 0x0003e20000000800 */
        /* <DEDUP_REMOVED lines=11> */
[----:B------:R-:W3:Y:S01]  /*13330*/  MUFU.EX2 R194, R194 ;  /* 0x000000c200c27308 */ /* 0x000ee20000000800 */
[C---:B------:R-:W-:Y:S03]  /*13340*/  HMMA.16816.F32 R4, R168.reuse, R12, R4 ;  /* 0x0000000ca804723c */ /* 0x040fe60000001804 */
[----:B------:R-:W-:Y:S02]  /*13350*/  LDSM.16.MT88.4 R156, [R226+0x12800] ;  /* 0x01280000e29c783b */ /* 0x000fe40000004200 */
[C---:B------:R-:W-:Y:S02]  /*13360*/  FMUL.FTZ R17, R2.reuse, R149 ;  /* 0x0000009502117220 */ /* 0x040fe40000410000 */
[C---:B------:R-:W-:Y:S01]  /*13370*/  FMUL.FTZ R12, R2.reuse, R152 ;  /* 0x00000098020c7220 */ /* 0x040fe20000410000 */
[C---:B------:R-:W-:Y:S01]  /*13380*/  HMMA.16816.F32 R8, R168.reuse, R14, R8 ;  /* 0x0000000ea808723c */ /* 0x040fe20000001808 */
[----:B------:R-:W-:Y:S02]  /*13390*/  MUFU.EX2 R195, R195 ;  /* 0x000000c300c37308 */ /* 0x000fe40000000800 */
[----:B-1----:R-:W-:Y:S01]  /*133a0*/  LDSM.16.MT88.4 R176, [R228+0x15800] ;  /* 0x01580000e4b0783b */ /* 0x002fe20000004200 */
        /* <DEDUP_REMOVED lines=15> */
[----:B------:R-:W2:Y:S01]  /*134a0*/  MUFU.EX2 R198, R198 ;  /* 0x000000c600c67308 */ /* 0x000ea20000000800 */
        /* <DEDUP_REMOVED lines=91> */
[----:B------:R-:W2:Y:S01]  /*13a60*/  MUFU.EX2 R251, R251 ;  /* 0x000000fb00fb7308 */ /* 0x000ea20000000800 */
[C---:B------:R-:W-:Y:S01]  /*13a70*/  HMMA.16816.F32 R72, R168.reuse, R138, R72 ;  /* 0x0000008aa848723c */ /* 0x040fe20000001848 */
[----:B------:R-:W2:Y:S02]  /*13a80*/  LDSM.16.MT88.4 R136, [R224+0x14000] ;  /* 0x01400000e088783b */ /* 0x000ea40000004200 */
[C---:B------:R-:W-:Y:S02]  /*13a90*/  FMUL.FTZ R78, R0.reuse, R78 ;  /* 0x0000004e004e7220 */ /* 0x040fe40000410000 */
[----:B------:R-:W-:Y:S02]  /*13aa0*/  FMUL.FTZ R79, R0, R79 ;  /* 0x0000004f004f7220 */ /* 0x000fe40000410000 */
[C---:B------:R-:W-:Y:S02]  /*13ab0*/  FMUL.FTZ R80, R2.reuse, R80 ;  /* 0x0000005002507220 */ /* 0x040fe40000410000 */
[----:B------:R-:W-:Y:S01]  /*13ac0*/  FMUL.FTZ R81, R2, R81 ;  /* 0x0000005102517220 */ /* 0x000fe20000410000 */
[----:B------:R-:W2:Y:S02]  /*13ad0*/  MUFU.EX2 R252, R252 ;  /* 0x000000fc00fc7308 */ /* 0x000ea40000000800 */
        /* <DEDUP_REMOVED lines=252> */
.L_x_7638:
        /* <DEDUP_REMOVED lines=338> */
.L_x_7644:
[----:B-1234-:R-:W-:Y:S05]  /*15fc0*/  BSYNC B0 ;  /* 0x0000000000007941 */ /* 0x01efea0003800000 */
.L_x_7643:
        /* <DEDUP_REMOVED lines=23> */
.L_x_7646:
[----:B------:R-:W-:Y:S05]  /*16140*/  BSYNC B0 ;  /* 0x0000000000007941 */ /* 0x000fea0003800000 */
.L_x_7645:
        /* <DEDUP_REMOVED lines=14> */
.L_x_7648:
[----:B------:R-:W-:Y:S05]  /*16230*/  BSYNC B0 ;  /* 0x0000000000007941 */ /* 0x000fea0003800000 */
.L_x_7647:
        /* <DEDUP_REMOVED lines=14> */
.L_x_7650:
[----:B------:R-:W-:Y:S05]  /*16320*/  BSYNC B0 ;  /* 0x0000000000007941 */ /* 0x000fea0003800000 */
.L_x_7649:
        /* <DEDUP_REMOVED lines=14> */
.L_x_7652:
[----:B------:R-:W-:Y:S05]  /*16410*/  BSYNC B0 ;  /* 0x0000000000007941 */ /* 0x000fea0003800000 */
.L_x_7651:
        /* <DEDUP_REMOVED lines=14> */
.L_x_7654:
[----:B------:R-:W-:Y:S05]  /*16500*/  BSYNC B0 ;  /* 0x0000000000007941 */ /* 0x000fea0003800000 */
.L_x_7653:
        /* <DEDUP_REMOVED lines=14> */
.L_x_7656:
[----:B------:R-:W-:Y:S05]  /*165f0*/  BSYNC B0 ;  /* 0x0000000000007941 */ /* 0x000fea0003800000 */
.L_x_7655:
        /* <DEDUP_REMOVED lines=14> */
.L_x_7658:
[----:B------:R-:W-:Y:S05]  /*166e0*/  BSYNC B0 ;  /* 0x0000000000007941 */ /* 0x000fea0003800000 */
.L_x_7657:
        /* <DEDUP_REMOVED lines=15> */
.L_x_7659:
        /* <DEDUP_REMOVED lines=10> */
.L_x_8823:


//--------------------- .text._ZN5flash24flash_fwd_splitkv_kernelI23Flash_fwd_kernel_traitsILi256ELi64ELi64ELi4ELb0ELb0EN7cutlass6half_tE19Flash_kernel_traitsILi256ELi64ELi64ELi4ES3_EELb0ELb1ELb0ELb0ELb1ELb0ELb1ELb1EEEvNS_16Flash_fwd_paramsE --------------------------
	.section	.text._ZN5flash24flash_fwd_splitkv_kernelI23Flash_fwd_kernel_traitsILi256ELi64ELi64ELi4ELb0ELb0EN7cutlass6half_tE19Flash_kernel_traitsILi256ELi64ELi64ELi4ES3_EELb0ELb1ELb0ELb0ELb1ELb0ELb1ELb1EEEvNS_16Flash_fwd_paramsE,"ax",@progbits
	.sectioninfo	@"SHI_REGISTERS=255"
	.align	128
        .global         _ZN5flash24flash_fwd_splitkv_kernelI23Flash_fwd_kernel_traitsILi256ELi64ELi64ELi4ELb0ELb0EN7cutlass6half_tE19Flash_kernel_traitsILi256ELi64ELi64ELi4ES3_EELb0ELb1ELb0ELb0ELb1ELb0ELb1ELb1EEEvNS_16Flash_fwd_paramsE
        .type           _ZN5flash24flash_fwd_splitkv_kernelI23Flash_fwd_kernel_traitsILi256ELi64ELi64ELi4ELb0ELb0EN7cutlass6half_tE19Flash_kernel_traitsILi256ELi64ELi64ELi4ES3_EELb0ELb1ELb0ELb0ELb1ELb0ELb1ELb1EEEvNS_16Flash_fwd_paramsE,@function
        .size           _ZN5flash24flash_fwd_splitkv_kernelI23Flash_fwd_kernel_traitsILi256ELi64ELi64ELi4ELb0ELb0EN7cutlass6half_tE19Flash_kernel_traitsILi256ELi64ELi64ELi4ES3_EELb0ELb1ELb0ELb0ELb1ELb0ELb1ELb1EEEvNS_16Flash_fwd_paramsE,(.L_x_8759 - _ZN5flash24flash_fwd_splitkv_kernelI23Flash_fwd_kernel_traitsILi256ELi64ELi64ELi4ELb0ELb0EN7cutlass6half_tE19Flash_kernel_traitsILi256ELi64ELi64ELi4ES3_EELb0ELb1ELb0ELb0ELb1ELb0ELb1ELb1EEEvNS_16Flash_fwd_paramsE)
        .other          _ZN5flash24flash_fwd_splitkv_kernelI23Flash_fwd_kernel_traitsILi256ELi64ELi64ELi4ELb0ELb0EN7cutlass6half_tE19Flash_kernel_traitsILi256ELi64ELi64ELi4ES3_EELb0ELb1ELb0ELb0ELb1ELb0ELb1ELb1EEEvNS_16Flash_fwd_paramsE,@"STO_CUDA_ENTRY STV_DEFAULT"
_ZN5flash24flash_fwd_splitkv_kernelI23Flash_fwd_kernel_traitsILi256ELi64ELi64ELi4ELb0ELb0EN7cutlass6half_tE19Flash_kernel_traitsILi256ELi64ELi64ELi4ES3_EELb0ELb1ELb0ELb0ELb1ELb0ELb1ELb1EEEvNS_16Flash_fwd_paramsE:
.text._ZN5flash24flash_fwd_splitkv_kernelI23Flash_fwd_kernel_traitsILi256ELi64ELi64ELi4ELb0ELb0EN7cutlass6half_tE19Flash_kernel_traitsILi256ELi64ELi64ELi4ES3_EELb0ELb1ELb0ELb0ELb1ELb0ELb1ELb1EEEvNS_16Flash_fwd_paramsE:
        /* <DEDUP_REMOVED lines=30> */
[----:B---34-:R-:W-:Y:S05]  /*01e0*/  CALL.REL.NOINC `($_ZN5flash24flash_fwd_splitkv_kernelI23Flash_fwd_kernel_traitsILi256ELi64ELi64ELi4ELb0ELb0EN7cutlass6half_tE19Flash_kernel_traitsILi256ELi64ELi64ELi4ES3_EELb0ELb1ELb0ELb0ELb1ELb0ELb1ELb1EEEvNS_16Flash_fwd_paramsE$_ZN5flash30compute_attn_1rowblock_splitkvI23Flash_fwd_kernel_traitsILi256ELi64ELi64ELi4ELb0ELb0EN7cutlass6half_tE19Flash_kernel_traitsILi256ELi64ELi64ELi4ES3_EELb0ELb1ELb0ELb0ELb1ELb0ELb1ELb1ENS_16Flash_fwd_paramsEEEvRKT8_iiiii) ;  /* 0x0000002000007944 */ /* 0x018fea0003c00000 */
[----:B------:R-:W-:Y:S05]  /*01f0*/  BSYNC B3 ;  /* 0x0000000000037941 */ /* 0x000fea0003800000 */
.L_x_7660:
[----:B------:R-:W-:Y:S05]  /*0200*/  EXIT ;  /* 0x000000000000794d */ /* 0x000fea0003800000 */
        .type           $_ZN5flash24flash_fwd_splitkv_kernelI23Flash_fwd_kernel_traitsILi256ELi64ELi64ELi4ELb0ELb0EN7cutlass6half_tE19Flash_kernel_traitsILi256ELi64ELi64ELi4ES3_EELb0ELb1ELb0ELb0ELb1ELb0ELb1ELb1EEEvNS_16Flash_fwd_paramsE$_ZN5flash30compute_attn_1rowblock_splitkvI23Flash_fwd_kernel_traitsILi256ELi64ELi64ELi4ELb0ELb0EN7cutlass6half_tE19Flash_kernel_traitsILi256ELi64ELi64ELi4ES3_EELb0ELb1ELb0ELb0ELb1ELb0ELb1ELb1ENS_16Flash_fwd_paramsEEEvRKT8_iiiii,@function
        .size           $_ZN5flash24flash_fwd_splitkv_kernelI23Flash_fwd_kernel_traitsILi256ELi64ELi64ELi4ELb0ELb0EN7cutlass6half_tE19Flash_kernel_traitsILi256ELi64ELi64ELi4ES3_EELb0ELb1ELb0ELb0ELb1ELb0ELb1ELb1EEEvNS_16Flash_fwd_paramsE$_ZN5flash30compute_attn_1rowblock_splitkvI23Flash_fwd_kernel_traitsILi256ELi64ELi64ELi4ELb0ELb0EN7cutlass6half_tE19Flash_kernel_traitsILi256ELi64ELi64ELi4ES3_EELb0ELb1ELb0ELb0ELb1ELb0ELb1ELb1ENS_16Flash_fwd_paramsEEEvRKT8_iiiii,($__internal_28_$__cuda_sm70_shflsync_bfly_p - $_ZN5flash24flash_fwd_splitkv_kernelI23Flash_fwd_kernel_traitsILi256ELi64ELi64ELi4ELb0ELb0EN7cutlass6half_tE19Flash_kernel_traitsILi256ELi64ELi64ELi4ES3_EELb0ELb1ELb0ELb0ELb1ELb0ELb1ELb1EEEvNS_16Flash_fwd_paramsE$_ZN5flash30compute_attn_1rowblock_splitkvI23Flash_fwd_kernel_traitsILi256ELi64ELi64ELi4ELb0ELb0EN7cutlass6half_tE19Flash_kernel_traitsILi256ELi64ELi64ELi4ES3_EELb0ELb1ELb0ELb0ELb1ELb0ELb1ELb1ENS_16Flash_fwd_paramsEEEvRKT8_iiiii)
$_ZN5flash24flash_fwd_splitkv_kernelI23Flash_fwd_kernel_traitsILi256ELi64ELi64ELi4ELb0ELb0EN7cutlass6half_tE19Flash_kernel_traitsILi256ELi64ELi64ELi4ES3_EELb0ELb1ELb0ELb0ELb1ELb0ELb1ELb1EEEvNS_16Flash_fwd_paramsE$_ZN5flash30compute_attn_1rowblock_splitkvI23Flash_fwd_kernel_traitsILi256ELi64ELi64ELi4ELb0ELb0EN7cutlass6half_tE19Flash_kernel_traitsILi256ELi64ELi64ELi4ES3_EELb0ELb1ELb0ELb0ELb1ELb0ELb1ELb1ENS_16Flash_fwd_paramsEEEvRKT8_iiiii:
        /* <DEDUP_REMOVED lines=21> */
.L_x_7662:
[----:B------:R-:W-:Y:S05]  /*0360*/  BSYNC B0 ;  /* 0x0000000000007941 */ /* 0x000fea0003800000 */
.L_x_7661:
        /* <DEDUP_REMOVED lines=17> */
.L_x_7664:
[----:B------:R4:W5:Y:S02]  /*0480*/  LD.E R76, [R18.64+0xb8] ;  /* 0x0000b806124c7980 */ /* 0x000964000c101900 */
.L_x_7665:
[----:B------:R-:W-:Y:S05]  /*0490*/  BSYNC B0 ;  /* 0x0000000000007941 */ /* 0x000fea0003800000 */
.L_x_7663:
        /* <DEDUP_REMOVED lines=10> */
.L_x_7667:
[----:B------:R-:W3:Y:S01]  /*0540*/  LD.E.64 R2, [R18.64+0x108] ;  /* 0x0001080612027980 */ /* 0x000ee2000c101b00 */
[----:B------:R-:W-:Y:S01]  /*0550*/  BSSY B0, `(.L_x_7669) ;  /* 0x0000006000007945 */ /* 0x000fe20003800000 */
[----:B------:R-:W-:Y:S01]  /*0560*/  IMAD.MOV.U32 R63, RZ, RZ, RZ ;  /* 0x000000ffff3f7224 */ /* 0x000fe200078e00ff */
[----:B---3--:R-:W-:-:S04]  /*0570*/  ISETP.NE.U32.AND P0, PT, R2, RZ, PT ;  /* 0x000000ff0200720c */ /* 0x008fc80003f05070 */
[----:B------:R-:W-:-:S13]  /*0580*/  ISETP.NE.AND.EX P0, PT, R3, RZ, PT, P0 ;  /* 0x000000ff0300720c */ /* 0x000fda0003f05300 */
[----:B------:R-:W-:Y:S05]  /*0590*/  @!P0 BRA `(.L_x_7670) ;  /* 0x0000001000008947 */ /* 0x000fea0003800000 */
[----:B------:R1:W5:Y:S02]  /*05a0*/  LD.E R63, [R18.64+0xbc] ;  /* 0x0000bc06123f7980 */ /* 0x000364000c101900 */
.L_x_7670:
[----:B------:R-:W-:Y:S05]  /*05b0*/  BSYNC B0 ;  /* 0x0000000000007941 */ /* 0x000fea0003800000 */
.L_x_7669:
[----:B-----5:R-:W-:Y:S02]  /*05c0*/  IADD3 R63, R76, R63, RZ ;  /* 0x0000003f4c3f7210 */ /* 0x020fe40007ffe0ff */
.L_x_7668:
[----:B------:R-:W-:Y:S05]  /*05d0*/  BSYNC B1 ;  /* 0x0000000000017941 */ /* 0x000fea0003800000 */
.L_x_7666:
[----:B------:R-:W-:Y:S01]  /*05e0*/  IMAD.SHL.U32 R61, R235, 0x40, RZ ;  /* 0x00000040eb3d7824 */ /* 0x000fe200078e00ff */
[----:B------:R-:W-:Y:S01]  /*05f0*/  MOV R2, R234 ;  /* 0x000000ea00027202 */ /* 0x000fe20000000f00 */
[----:B------:R-:W-:-:S03]  /*0600*/  IMAD.MOV.U32 R3, RZ, RZ, 0x0 ;  /* 0x00000000ff037424 */ /* 0x000fc600078e00ff */
[----:B------:R-:W-:-:S13]  /*0610*/  ISETP.GT.AND P0, PT, R236, R61, PT ;  /* 0x0000003dec00720c */ /* 0x000fda0003f04270 */
[----:B------:R-:W-:Y:S05]  /*0620*/  @!P0 RET.REL.NODEC R2 `(_ZN5flash24flash_fwd_splitkv_kernelI23Flash_fwd_kernel_traitsILi256ELi64ELi64ELi4ELb0ELb0EN7cutlass6half_tE19Flash_kernel_traitsILi256ELi64ELi64ELi4ES3_EELb0ELb1ELb0ELb0ELb1ELb0ELb1ELb1EEEvNS_16Flash_fwd_paramsE) ;  /* 0xfffff9d002008950 */ /* 0x000fea0003c3ffff */
[----:B------:R-:W3:Y:S04]  /*0630*/  LD.E R9, [R18.64+0xb8] ;  /* 0x0000b80612097980 */ /* 0x000ee8000c101900 */
[----:B------:R-:W5:Y:S04]  /*0640*/  LD.E R5, [R18.64+0x184] ;  /* 0x0001840612057980 */ /* 0x000f68000c101900 */
[----:B----4-:R-:W4:Y:S01]  /*0650*/  LD.E R4, [R18.64+0x188] ;  /* 0x0001880612047980 */ /* 0x010f22000c101900 */
[----:B------:R-:W-:-:S04]  /*0660*/  IABS R3, c[0x0][0x10] ;  /* 0x0000040000037a13 */ /* 0x000fc80000000000 */
[----:B------:R-:W1:Y:S08]  /*0670*/  I2F.RP R0, R3 ;  /* 0x0000000300007306 */ /* 0x000e700000209400 */
[----:B-1----:R-:W1:Y:S02]  /*0680*/  MUFU.RCP R10, R0 ;  /* 0x00000000000a7308 */ /* 0x002e640000001000 */
[----:B-1----:R-:W-:-:S02]  /*0690*/  IADD3 R10, R10, 0xffffffe, RZ ;  /* 0x0ffffffe0a0a7810 */ /* 0x002fc40007ffe0ff */
[----:B------:R-:W-:-:S04]  /*06a0*/  IABS R0, c[0x0][0x10] ;  /* 0x0000040000007a13 */ /* 0x000fc80000000000 */
[----:B------:R-:W1:Y:S01]  /*06b0*/  F2I.FTZ.U32.TRUNC.NTZ R11, R10 ;  /* 0x0000000a000b7305 */ /* 0x000e62000021f000 */
[----:B------:R-:W-:Y:S02]  /*06c0*/  IMAD.MOV R0, RZ, RZ, -R0 ;  /* 0x000000ffff007224 */ /* 0x000fe400078e0a00 */
[----:B-1----:R-:W-:Y:S02]  /*06d0*/  IMAD.MOV R6, RZ, RZ, -R11 ;  /* 0x000000ffff067224 */ /* 0x002fe400078e0a0b */
        /* <DEDUP_REMOVED lines=12> */
[----:B------:R-:W-:Y:S01]  /*07a0*/  IADD3 R6, R63, R61, -R236 ;  /* 0x0000003d3f067210 */ /* 0x000fe20007ffe8ec */
[----:B------:R-:W-:Y:S01]  /*07b0*/  IMAD R0, R9, R0, R2 ;  /* 0x0000000009007224 */ /* 0x000fe200078e0202 */
[----:B------:R-:W-:-:S03]  /*07c0*/  IADD3 R2, R63, 0x3f, RZ ;  /* 0x0000003f3f027810 */ /* 0x000fc60007ffe0ff */
[----:B-----5:R-:W-:Y:S01]  /*07d0*/  IMAD.IADD R6, R6, 0x1, -R5 ;  /* 0x0000000106067824 */ /* 0x020fe200078e0a05 */
[----:B------:R-:W-:Y:S02]  /*07e0*/  ISETP.GT.U32.AND P1, PT, R3, R0, PT ;  /* 0x000000000300720c */ /* 0x000fe40003f24070 */
[----:B------:R-:W-:-:S04]  /*07f0*/  SHF.R.S32.HI R5, RZ, 0x1f, R2 ;  /* 0x0000001fff057819 */ /* 0x000fc80000011402 */
[----:B------:R-:W-:-:S04]  /*0800*/  LEA.HI R2, R5, R2, RZ, 0x6 ;  /* 0x0000000205027211 */ /* 0x000fc800078f30ff */
[----:B------:R-:W-:-:S03]  /*0810*/  SHF.R.S32.HI R2, RZ, 0x6, R2 ;  /* 0x00000006ff027819 */ /* 0x000fc60000011402 */
[----:B------:R-:W-:Y:S01]  /*0820*/  @!P1 IMAD.IADD R0, R0, 0x1, -R3 ;  /* 0x0000000100009824 */ /* 0x000fe200078e0a03 */
[----:B------:R-:W-:Y:S02]  /*0830*/  @!P1 IADD3 R9, R9, 0x1, RZ ;  /* 0x0000000109099810 */ /* 0x000fe40007ffe0ff */
[----:B------:R-:W-:Y:S02]  /*0840*/  ISETP.NE.AND P1, PT, RZ, c[0x0][0x10], PT ;  /* 0x00000400ff007a0c */ /* 0x000fe40003f25270 */
[----:B------:R-:W-:Y:S02]  /*0850*/  ISETP.GE.U32.AND P2, PT, R0, R3, PT ;  /* 0x000000030000720c */ /* 0x000fe40003f46070 */
[----:B------:R-:W-:-:S04]  /*0860*/  IADD3 R0, -R236, 0x7f, R61 ;  /* 0x0000007fec007810 */ /* 0x000fc80007ffe13d */
[----:B----4-:R-:W-:-:S04]  /*0870*/  IADD3 R0, R4, R0, R63 ;  /* 0x0000000004007210 */ /* 0x010fc80007ffe03f */
[----:B------:R-:W-:-:S03]  /*0880*/  SHF.R.S32.HI R5, RZ, 0x1f, R0 ;  /* 0x0000001fff057819 */ /* 0x000fc60000011400 */
[----:B------:R-:W-:Y:S02]  /*0890*/  @P2 IADD3 R9, R9, 0x1, RZ ;  /* 0x0000000109092810 */ /* 0x000fe40007ffe0ff */
[----:B------:R-:W-:-:S03]  /*08a0*/  LEA.HI R5, R5, R0, RZ, 0x6 ;  /* 0x0000000005057211 */ /* 0x000fc600078f30ff */
[----:B------:R-:W-:Y:S01]  /*08b0*/  IMAD.MOV.U32 R3, RZ, RZ, R9 ;  /* 0x000000ffff037224 */ /* 0x000fe200078e0009 */
[----:B------:R-:W-:Y:S02]  /*08c0*/  SHF.R.S32.HI R9, RZ, 0x1f, R6 ;  /* 0x0000001fff097819 */ /* 0x000fe40000011406 */
[----:B------:R-:W-:Y:S01]  /*08d0*/  SHF.R.S32.HI R5, RZ, 0x6, R5 ;  /* 0x00000006ff057819 */ /* 0x000fe20000011405 */
[----:B------:R-:W-:Y:S01]  /*08e0*/  @!P0 IMAD.MOV R3, RZ, RZ, -R3 ;  /* 0x000000ffff038224 */ /* 0x000fe200078e0a03 */
[----:B------:R-:W-:Y:S02]  /*08f0*/  @!P1 LOP3.LUT R3, RZ, c[0x0][0x10], RZ, 0x33, !PT ;  /* 0x00000400ff039a12 */ /* 0x000fe400078e33ff */
[----:B------:R-:W-:-:S03]  /*0900*/  LEA.HI R9, R9, R6, RZ, 0x6 ;  /* 0x0000000609097211 */ /* 0x000fc600078f30ff */
[----:B------:R-:W-:Y:S01]  /*0910*/  IMAD R230, R3, UR8, RZ ;  /* 0x0000000803e67c24 */ /* 0x000fe2000f8e02ff */
[----:B------:R-:W-:-:S03]  /*0920*/  SHF.R.S32.HI R9, RZ, 0x6, R9 ;  /* 0x00000006ff097819 */ /* 0x000fc60000011409 */
[----:B------:R-:W-:Y:S01]  /*0930*/  IMAD.IADD R3, R3, 0x1, R230 ;  /* 0x0000000103037824 */ /* 0x000fe200078e02e6 */
[----:B------:R-:W-:-:S04]  /*0940*/  IMNMX R230, R230, R9, !PT ;  /* 0x00000009e6e67217 */ /* 0x000fc80007800200 */
[----:B------:R-:W-:-:S04]  /*0950*/  IMNMX R2, R2, R3, PT ;  /* 0x0000000302027217 */ /* 0x000fc80003800200 */
[----:B------:R-:W-:-:S04]  /*0960*/  IMNMX R165, R2, R5, PT ;  /* 0x0000000502a57217 */ /* 0x000fc80003800200 */
[----:B------:R-:W-:-:S13]  /*0970*/  ISETP.GE.AND P0, PT, R230, R165, PT ;  /* 0x000000a5e600720c */ /* 0x000fda0003f06270 */
[----:B------:R-:W-:Y:S05]  /*0980*/  @!P0 BRA `(.L_x_7671) ;  /* 0x0000067000008947 */ /* 0x000fea0003800000 */
[----:B------:R-:W3:Y:S04]  /*0990*/  LD.E.64 R2, [R18.64+0xb0] ;  /* 0x0000b00612027980 */ /* 0x000ee8000c101b00 */
[----:B------:R-:W4:Y:S04]  /*09a0*/  LD.E R4, [R18.64+0x60] ;  /* 0x0000600612047980 */ /* 0x000f28000c101900 */
[----:B------:R-:W5:Y:S04]  /*09b0*/  LD.E R0, [R18.64+0xcc] ;  /* 0x0000cc0612007980 */ /* 0x000f68000c101900 */
[----:B--2---:R-:W2:Y:S04]  /*09c0*/  LD.E.64 R6, [R18.64+0x78] ;  /* 0x0000780612067980 */ /* 0x004ea8000c101b00 */
[----:B------:R-:W2:Y:S01]  /*09d0*/  LD.E.64 R10, [R18.64+0xa8] ;  /* 0x0000a806120a7980 */ /* 0x000ea2000c101b00 */
[----:B------:R-:W-:Y:S01]  /*09e0*/  SHF.R.S32.HI R5, RZ, 0x1f, R58 ;  /* 0x0000001fff057819 */ /* 0x000fe2000001143a */
[----:B------:R-:W-:Y:S01]  /*09f0*/  IMAD.MOV.U32 R235, RZ, RZ, 0x0 ;  /* 0x00000000ffeb7424 */ /* 0x000fe200078e00ff */
[----:B------:R-:W-:-:S02]  /*0a00*/  LOP3.LUT P6, RZ, R58, 0xf, RZ, 0xc0, !PT ;  /* 0x0000000f3aff7812 */ /* 0x000fc400078cc0ff */
[----:B------:R-:W-:-:S04]  /*0a10*/  LEA.HI R8, R5, R58, RZ, 0x4 ;  /* 0x0000003a05087211 */ /* 0x000fc800078f20ff */
[----:B------:R-:W-:Y:S02]  /*0a20*/  LOP3.LUT R5, R8, 0x3ffffff0, RZ, 0xc0, !PT ;  /* 0x3ffffff008057812 */ /* 0x000fe400078ec0ff */
[----:B------:R-:W-:-:S03]  /*0a30*/  SHF.R.S32.HI R8, RZ, 0x4, R8 ;  /* 0x00000004ff087819 */ /* 0x000fc60000011408 */
[----:B------:R-:W-:Y:S01]  /*0a40*/  IMAD.IADD R5, R58, 0x1, -R5 ;  /* 0x000000013a057824 */ /* 0x000fe200078e0a05 */
[----:B------:R-:W-:Y:S01]  /*0a50*/  IADD3 R14, R8, 0x18, RZ ;  /* 0x00000018080e7810 */ /* 0x000fe20007ffe0ff */
[----:B---3--:R-:W-:-:S04]  /*0a60*/  IMAD R2, R2, UR8, R239 ;  /* 0x0000000802027c24 */ /* 0x008fc8000f8e02ef */
[----:B----4-:R-:W-:Y:S02]  /*0a70*/  IMAD R2, R2, R4, R237 ;  /* 0x0000000402027224 */ /* 0x010fe400078e02ed */
[----:B------:R-:W-:Y:S02]  /*0a80*/  IMAD.SHL.U32 R4, R5, 0x4, RZ ;  /* 0x0000000405047824 */ /* 0x000fe400078e00ff */
[--C-:B------:R-:W-:Y:S01]  /*0a90*/  IMAD R3, R3, R2, R61.reuse ;  /* 0x0000000203037224 */ /* 0x100fe200078e023d */
[----:B------:R-:W-:Y:S01]  /*0aa0*/  IADD3 R2, R8, 0x8, RZ ;  /* 0x0000000808027810 */ /* 0x000fe20007ffe0ff */
[----:B------:R-:W-:Y:S01]  /*0ab0*/  IMAD.IADD R61, R236, 0x1, -R61 ;  /* 0x00000001ec3d7824 */ /* 0x000fe200078e0a3d */
[--C-:B------:R-:W-:Y:S01]  /*0ac0*/  SHF.R.S32.HI R5, RZ, 0x1f, R4.reuse ;  /* 0x0000001fff057819 */ /* 0x100fe20000011404 */
[----:B-----5:R-:W-:Y:S01]  /*0ad0*/  IMAD R0, R3, R0, RZ ;  /* 0x0000000003007224 */ /* 0x020fe200078e02ff */
[----:B------:R-:W-:Y:S02]  /*0ae0*/  SHF.R.S32.HI R9, RZ, 0x1f, R3 ;  /* 0x0000001fff097819 */ /* 0x000fe40000011403 */
[-C--:B------:R-:W-:Y:S01]  /*0af0*/  ISETP.GE.AND P2, PT, R2, R61.reuse, PT ;  /* 0x0000003d0200720c */ /* 0x080fe20003f46270 */
[----:B------:R-:W-:Y:S01]  /*0b00*/  IMAD.WIDE R12, R8, 0x100, R4 ;  /* 0x00000100080c7825 */ /* 0x000fe200078e0204 */
[----:B------:R-:W-:-:S02]  /*0b10*/  ISETP.GE.OR P5, PT, R2, R61, P6 ;  /* 0x0000003d0200720c */ /* 0x000fc400037a6670 */
[----:B------:R-:W-:Y:S02]  /*0b20*/  IADD3 R2, R8, 0x10, RZ ;  /* 0x0000001008027810 */ /* 0x000fe40007ffe0ff */
[----:B------:R-:W-:Y:S02]  /*0b30*/  IADD3 R5, P0, R0, R12, RZ ;  /* 0x0000000c00057210 */ /* 0x000fe40007f1e0ff */
[----:B------:R-:W-:Y:S02]  /*0b40*/  ISETP.GE.AND P3, PT, R8, R61, PT ;  /* 0x0000003d0800720c */ /* 0x000fe40003f66270 */
[----:B------:R-:W-:Y:S02]  /*0b50*/  LEA.HI.X.SX32 R0, R0, R13, 0x1, P0 ;  /* 0x0000000d00007211 */ /* 0x000fe400000f0eff */
[----:B------:R-:W-:Y:S02]  /*0b60*/  IADD3 R3, P0, R3, R8, RZ ;  /* 0x0000000803037210 */ /* 0x000fe40007f1e0ff */
[----:B--2---:R-:W-:-:S02]  /*0b70*/  LEA R4, P1, R5, R6, 0x2 ;  /* 0x0000000605047211 */ /* 0x004fc400078210ff */
[----:B------:R-:W-:Y:S02]  /*0b80*/  LEA.HI.X.SX32 R9, R8, R9, 0x1, P0 ;  /* 0x0000000908097211 */ /* 0x000fe400000f0eff */
[----:B------:R-:W-:Y:S02]  /*0b90*/  LEA R6, P0, R3, R10, 0x2 ;  /* 0x0000000a03067211 */ /* 0x000fe400078010ff */
[----:B------:R-:W-:Y:S02]  /*0ba0*/  LEA.HI.X R5, R5, R7, R0, 0x2, P1 ;  /* 0x0000000705057211 */ /* 0x000fe400008f1400 */
[----:B------:R-:W-:Y:S01]  /*0bb0*/  LEA.HI.X R7, R3, R11, R9, 0x2, P0 ;  /* 0x0000000b03077211 */ /* 0x000fe200000f1409 */
[----:B------:R-:W-:Y:S01]  /*0bc0*/  @!P5 IMAD.MOV.U32 R3, RZ, RZ, -0x800000 ;  /* 0xff800000ff03d424 */ /* 0x000fe200078e00ff */
[-C--:B------:R-:W-:Y:S01]  /*0bd0*/  ISETP.GE.AND P1, PT, R2, R61.reuse, PT ;  /* 0x0000003d0200720c */ /* 0x080fe20003f26270 */
[----:B------:R1:W-:Y:S01]  /*0be0*/  @!P3 ST.E.128 [R4.64], RZ ;  /* 0x000000ff0400b985 */ /* 0x0003e2000c101d06 */
[----:B------:R-:W-:-:S02]  /*0bf0*/  ISETP.GE.AND P0, PT, R14, R61, PT ;  /* 0x0000003d0e00720c */ /* 0x000fc40003f06270 */
[-C--:B------:R-:W-:Y:S01]  /*0c00*/  ISETP.GE.OR P4, PT, R2, R61.reuse, P6 ;  /* 0x0000003d0200720c */ /* 0x080fe20003786670 */
[----:B------:R1:W-:Y:S01]  /*0c10*/  @!P3 ST.E.128 [R4.64+0x100], RZ ;  /* 0x000100ff0400b985 */ /* 0x0003e2000c101d06 */
[C---:B------:R-:W-:Y:S02]  /*0c20*/  IADD3 R12, R8.reuse, 0x20, RZ ;  /* 0x00000020080c7810 */ /* 0x040fe40007ffe0ff */
[C---:B------:R-:W-:Y:S01]  /*0c30*/  IADD3 R10, R8.reuse, 0x28, RZ ;  /* 0x00000028080a7810 */ /* 0x040fe20007ffe0ff */
[----:B------:R1:W-:Y:S01]  /*0c40*/  @!P3 ST.E.128 [R4.64+0x200], RZ ;  /* 0x000200ff0400b985 */ /* 0x0003e2000c101d06 */
[C---:B------:R-:W-:Y:S02]  /*0c50*/  IADD3 R2, R8.reuse, 0x30, RZ ;  /* 0x0000003008027810 */ /* 0x040fe40007ffe0ff */
[----:B------:R-:W-:Y:S01]  /*0c60*/  IADD3 R0, R8, 0x38, RZ ;  /* 0x0000003808007810 */ /* 0x000fe20007ffe0ff */
[----:B------:R1:W-:Y:S01]  /*0c70*/  @!P3 ST.E.128 [R4.64+0x300], RZ ;  /* 0x000300ff0400b985 */ /* 0x0003e2000c101d06 */
[----:B------:R-:W-:-:S03]  /*0c80*/  ISETP.GE.AND P3, PT, R12, R61, PT ;  /* 0x0000003d0c00720c */ /* 0x000fc60003f66270 */
[----:B------:R1:W-:Y:S01]  /*0c90*/  @!P2 ST.E.128 [R4.64+0x2000], RZ ;  /* 0x002000ff0400a985 */ /* 0x0003e2000c101d06 */
[----:B------:R-:W-:-:S03]  /*0ca0*/  @!P4 IMAD.MOV.U32 R19, RZ, RZ, -0x800000 ;  /* 0xff800000ff13c424 */ /* 0x000fc600078e00ff */
[----:B------:R1:W-:Y:S04]  /*0cb0*/  @!P2 ST.E.128 [R4.64+0x2100], RZ ;  /* 0x002100ff0400a985 */ /* 0x0003e8000c101d06 */
[----:B------:R1:W-:Y:S04]  /*0cc0*/  @!P2 ST.E.128 [R4.64+0x2200], RZ ;  /* 0x002200ff0400a985 */ /* 0x0003e8000c101d06 */
[----:B------:R1:W-:Y:S01]  /*0cd0*/  @!P2 ST.E.128 [R4.64+0x2300], RZ ;  /* 0x002300ff0400a985 */ /* 0x0003e2000c101d06 */
[----:B------:R-:W-:-:S03]  /*0ce0*/  ISETP.GE.AND P2, PT, R10, R61, PT ;  /* 0x0000003d0a00720c */ /* 0x000fc60003f46270 */
[----:B------:R1:W-:Y:S04]  /*0cf0*/  @!P1 ST.E.128 [R4.64+0x4000], RZ ;  /* 0x004000ff04009985 */ /* 0x0003e8000c101d06 */
        /* <DEDUP_REMOVED lines=13> */
[----:B------:R-:W-:-:S03]  /*0dd0*/  ISETP.GE.OR P3, PT, R14, R61, P6 ;  /* 0x0000003d0e00720c */ /* 0x000fc60003766670 */
[----:B------:R1:W-:Y:S04]  /*0de0*/  @!P2 ST.E.128 [R4.64+0xa000], RZ ;  /* 0x00a000ff0400a985 */ /* 0x0003e8000c101d06 */
[----:B------:R1:W-:Y:S04]  /*0df0*/  @!P2 ST.E.128 [R4.64+0xa100], RZ ;  /* 0x00a100ff0400a985 */ /* 0x0003e8000c101d06 */
[----:B------:R1:W-:Y:S02]  /*0e00*/  @!P2 ST.E.128 [R4.64+0xa200], RZ ;  /* 0x00a200ff0400a985 */ /* 0x0003e4000c101d06 */
[----:B------:R-:W-:-:S02]  /*0e10*/  @!P3 IMAD.MOV.U32 R15, RZ, RZ, -0x800000 ;  /* 0xff800000ff0fb424 */ /* 0x000fc400078e00ff */
        /* <DEDUP_REMOVED lines=14> */
[----:B------:R1:W-:Y:S01]  /*0f00*/  @!P5 ST.E [R6.64+0x20], R3 ;  /* 0x000020030600d985 */ /* 0x0003e2000c101906 */
[-C--:B------:R-:W-:Y:S02]  /*0f10*/  ISETP.GE.OR P5, PT, R8, R61.reuse, P6 ;  /* 0x0000003d0800720c */ /* 0x080fe400037a6670 */
[----:B------:R-:W-:Y:S01]  /*0f20*/  ISETP.GE.OR P6, PT, R0, R61, P6 ;  /* 0x0000003d0000720c */ /* 0x000fe200037c6670 */
[----:B------:R1:W-:Y:S04]  /*0f30*/  @!P4 ST.E [R6.64+0x40], R19 ;  /* 0x000040130600c985 */ /* 0x0003e8000c101906 */
[----:B------:R1:W-:Y:S02]  /*0f40*/  @!P3 ST.E [R6.64+0x60], R15 ;  /* 0x0000600f0600b985 */ /* 0x0003e4000c101906 */
[----:B------:R-:W-:-:S02]  /*0f50*/  @!P0 IMAD.MOV.U32 R9, RZ, RZ, -0x800000 ;  /* 0xff800000ff098424 */ /* 0x000fc400078e00ff */
[----:B------:R1:W-:Y:S02]  /*0f60*/  @!P2 ST.E [R6.64+0x80], R13 ;  /* 0x0000800d0600a985 */ /* 0x0003e4000c101906 */
[----:B------:R-:W-:Y:S02]  /*0f70*/  @!P5 IMAD.MOV.U32 R17, RZ, RZ, -0x800000 ;  /* 0xff800000ff11d424 */ /* 0x000fe400078e00ff */
[----:B------:R1:W-:Y:S04]  /*0f80*/  @!P1 ST.E [R6.64+0xa0], R11 ;  /* 0x0000a00b06009985 */ /* 0x0003e8000c101906 */
[----:B------:R1:W-:Y:S04]  /*0f90*/  @!P0 ST.E [R6.64+0xc0], R9 ;  /* 0x0000c00906008985 */ /* 0x0003e8000c101906 */
[----:B------:R1:W-:Y:S01]  /*0fa0*/  @!P5 ST.E [R6.64], R17 ;  /* 0x000000110600d985 */ /* 0x0003e2000c101906 */
[----:B------:R-:W-:Y:S05]  /*0fb0*/  @P6 RET.REL.NODEC R234 `(_ZN5flash24flash_fwd_splitkv_kernelI23Flash_fwd_kernel_traitsILi256ELi64ELi64ELi4ELb0ELb0EN7cutlass6half_tE19Flash_kernel_traitsILi256ELi64ELi64ELi4ES3_EELb0ELb1ELb0ELb0ELb1ELb0ELb1ELb1EEEvNS_16Flash_fwd_paramsE) ;  /* 0xfffff040ea006950 */ /* 0x000fea0003c3ffff */
[----:B-1----:R-:W-:Y:S02]  /*0fc0*/  MOV R3, 0xff800000 ;  /* 0xff80000000037802 */ /* 0x002fe40000000f00 */
[----:B------:R-:W-:-:S03]  /*0fd0*/  MOV R235, 0x0 ;  /* 0x0000000000eb7802 */ /* 0x000fc60000000f00 */
[----:B------:R1:W-:Y:S01]  /*0fe0*/  ST.E [R6.64+0xe0], R3 ;  /* 0x0000e00306007985 */ /* 0x0003e2000c101906 */
[----:B------:R-:W-:Y:S05]  /*0ff0*/  RET.REL.NODEC R234 `(_ZN5flash24flash_fwd_splitkv_kernelI23Flash_fwd_kernel_traitsILi256ELi64ELi64ELi4ELb0ELb0EN7cutlass6half_tE19Flash_kernel_traitsILi256ELi64ELi64ELi4ES3_EELb0ELb1ELb0ELb0ELb1ELb0ELb1ELb1EEEvNS_16Flash_fwd_paramsE) ;  /* 0xfffff000ea007950 */ /* 0x000fea0003c3ffff */
.L_x_7671:
[----:B------:R-:W3:Y:S04]  /*1000*/  LD.E.64 R8, [R18.64+0x160] ;  /* 0x0001600612087980 */ /* 0x000ee8000c101b00 */
[----:B------:R-:W4:Y:S01]  /*1010*/  LD.E.64 R16, [R18.64+0x158] ;  /* 0x0001580612107980 */ /* 0x000f22000c101b00 */
        /* <DEDUP_REMOVED lines=20> */
[----:B-1----:R-:W3:Y:S04]  /*1160*/  LD.E R2, [R18.64+0x170] ;  /* 0x0001700612027980 */ /* 0x002ee8000c101900 */
        /* <DEDUP_REMOVED lines=33> */
[----:B------:R1:W3:Y:S01]  /*1380*/  LD.E R3, [R16.64] ;  /* 0x0000000610037980 */ /* 0x0002e2000c101900 */
[----:B----4-:R-:W-:-:S04]  /*1390*/  IABS R8, R6 ;  /* 0x0000000600087213 */ /* 0x010fc80000000000 */
[----:B-----5:R-:W4:Y:S08]  /*13a0*/  I2F.RP R12, R8 ;  /* 0x00000008000c7306 */ /* 0x020f300000209400 */
[----:B----4-:R-:W4:Y:S02]  /*13b0*/  MUFU.RCP R4, R12 ;  /* 0x0000000c00047308 */ /* 0x010f240000001000 */
[----:B----4-:R-:W-:-:S06]  /*13c0*/  IADD3 R4, R4, 0xffffffe, RZ ;  /* 0x0ffffffe04047810 */ /* 0x010fcc0007ffe0ff */
[----:B------:R-:W4:Y:S01]  /*13d0*/  F2I.FTZ.U32.TRUNC.NTZ R25, R4 ;  /* 0x0000000400197305 */ /* 0x000f22000021f000 */
[----:B------:R-:W-:Y:S01]  /*13e0*/  IMAD.MOV.U32 R24, RZ, RZ, RZ ;  /* 0x000000ffff187224 */ /* 0x000fe200078e00ff */
[----:B------:R-:W-:Y:S02]  /*13f0*/  IABS R9, R6 ;  /* 0x0000000600097213 */ /* 0x000fe40000000000 */
[----:B----4-:R-:W-:-:S05]  /*1400*/  IADD3 R0, RZ, -R25, RZ ;  /* 0x80000019ff007210 */ /* 0x010fca0007ffe0ff */
[----:B-1----:R-:W-:Y:S01]  /*1410*/  IMAD R17, R0, R8, RZ ;  /* 0x0000000800117224 */ /* 0x002fe200078e02ff */
        /* <DEDUP_REMOVED lines=16> */
[----:B------:R-:W-:Y:S02]  /*1520*/  @!P0 IMAD.MOV R4, RZ, RZ, -R4 ;  /* 0x000000ffff048224 */ /* 0x000fe400078e0a04 */
[----:B------:R-:W-:-:S05]  /*1530*/  @!P1 LOP3.LUT R4, RZ, R6, RZ, 0x33, !PT ;  /* 0x00000006ff049212 */ /* 0x000fca00078e33ff */
[----:B------:R-:W-:Y:S01]  /*1540*/  IMAD R6, R15, R4, RZ ;  /* 0x000000040f067224 */ /* 0x000fe200078e02ff */
[----:B---3--:R-:W-:Y:S01]  /*1550*/  SHF.R.S32.HI R0, RZ, 0x1f, R3 ;  /* 0x0000001fff007819 */ /* 0x008fe20000011403 */
[-C--:B------:R-:W-:Y:S02]  /*1560*/  IMAD R9, R21, R3.reuse, RZ ;  /* 0x0000000315097224 */ /* 0x080fe400078e02ff */
[----:B------:R-:W-:-:S04]  /*1570*/  IMAD.WIDE.U32 R16, R20, R3, RZ ;  /* 0x0000000314107225 */ /* 0x000fc800078e00ff */
[----:B------:R-:W-:-:S05]  /*1580*/  IMAD R9, R20, R0, R9 ;  /* 0x0000000014097224 */ /* 0x000fca00078e0209 */
[----:B------:R-:W-:Y:S02]  /*1590*/  IADD3 R17, R17, R9, RZ ;  /* 0x0000000911117210 */ /* 0x000fe40007ffe0ff */
[----:B------:R-:W-:-:S03]  /*15a0*/  SHF.R.S32.HI R9, RZ, 0x1f, R2 ;  /* 0x0000001fff097819 */ /* 0x000fc60000011402 */
[----:B------:R-:W-:-:S04]  /*15b0*/  IMAD.WIDE.U32 R16, R2, R168, R16 ;  /* 0x000000a802107225 */ /* 0x000fc800078e0010 */
[----:B------:R-:W-:Y:S02]  /*15c0*/  IMAD R8, R168, R9, R8 ;  /* 0x00000009a8087224 */ /* 0x000fe400078e0208 */
[-C--:B------:R-:W-:Y:S01]  /*15d0*/  IMAD R13, R11, R3.reuse, RZ ;  /* 0x000000030b0d7224 */ /* 0x080fe200078e02ff */
[----:B------:R-:W-:Y:S02]  /*15e0*/  SHF.R.S32.HI R11, RZ, 0x1f, R4 ;  /* 0x0000001fff0b7819 */ /* 0x000fe40000011404 */
[----:B------:R-:W-:Y:S01]  /*15f0*/  IADD3 R17, R17, R8, RZ ;  /* 0x0000000811117210 */ /* 0x000fe20007ffe0ff */
[----:B------:R-:W-:-:S04]  /*1600*/  IMAD.WIDE.U32 R20, R10, R3, RZ ;  /* 0x000000030a147225 */ /* 0x000fc800078e00ff */
[----:B------:R-:W-:Y:S02]  /*1610*/  IMAD R3, R14, R11, R6 ;  /* 0x0000000b0e037224 */ /* 0x000fe400078e0206 */
[----:B------:R-:W-:Y:S02]  /*1620*/  IMAD R13, R10, R0, R13 ;  /* 0x000000000a0d7224 */ /* 0x000fe400078e020d */
[----:B------:R-:W-:-:S03]  /*1630*/  IMAD.WIDE.U32 R14, R4, R14, R16 ;  /* 0x0000000e040e7225 */ /* 0x000fc600078e0010 */
[----:B------:R-:W-:Y:S01]  /*1640*/  IADD3 R13, R21, R13, RZ ;  /* 0x0000000d150d7210 */ /* 0x000fe20007ffe0ff */
[----:B------:R-:W-:Y:S01]  /*1650*/  IMAD.MOV.U32 R6, RZ, RZ, R20 ;  /* 0x000000ffff067224 */ /* 0x000fe200078e0014 */
[----:B------:R-:W-:Y:S01]  /*1660*/  MOV R0, R14 ;  /* 0x0000000e00007202 */ /* 0x000fe20000000f00 */
[----:B------:R-:W-:Y:S01]  /*1670*/  IMAD.IADD R3, R15, 0x1, R3 ;  /* 0x000000010f037824 */ /* 0x000fe200078e0203 */
[----:B------:R-:W-:Y:S05]  /*1680*/  BRA `(.L_x_7674) ;  /* 0x0000051000007947 */ /* 0x000fea0003800000 */
.L_x_7673:
[----:B-1----:R-:W3:Y:S01]  /*1690*/  LD.E R4, [R18.64+0x68] ;  /* 0x0000680612047980 */ /* 0x002ee2000c101900 */
[----:B------:R-:W-:-:S03]  /*16a0*/  ISETP.NE.AND P3, PT, R14, -0x1, PT ;  /* 0xffffffff0e00780c */ /* 0x000fc60003f65270 */
[----:B------:R-:W4:Y:S04]  /*16b0*/  LD.E.64 R168, [R18.64+0x38] ;  /* 0x0000380612a87980 */ /* 0x000f28000c101b00 */
[----:B--2---:R-:W2:Y:S04]  /*16c0*/  LD.E.64 R170, [R18.64+0x40] ;  /* 0x0000400612aa7980 */ /* 0x004ea8000c101b00 */
[----:B------:R-:W2:Y:S04]  /*16d0*/  LD.E.64 R16, [R18.64+0x50] ;  /* 0x0000500612107980 */ /* 0x000ea8000c101b00 */
[----:B------:R-:W2:Y:S04]  /*16e0*/  @!P3 LD.E.64 R24, [R18.64+0x20] ;  /* 0x000020061218b980 */ /* 0x000ea8000c101b00 */
[----:B------:R-:W2:Y:S04]  /*16f0*/  @!P3 LD.E.64 R20, [R18.64+0x28] ;  /* 0x000028061214b980 */ /* 0x000ea8000c101b00 */
[----:B------:R1:W5:Y:S01]  /*1700*/  LD.E.64 R22, [R18.64+0x58] ;  /* 0x0000580612167980 */ /* 0x000362000c101b00 */
[----:B------:R-:W-:-:S02]  /*1710*/  IMAD.MOV.U32 R10, RZ, RZ, RZ ;  /* 0x000000ffff0a7224 */ /* 0x000fc400078e00ff */
[----:B------:R-:W-:Y:S01]  /*1720*/  @P3 IMAD.IADD R8, R13, 0x1, R14 ;  /* 0x000000010d083824 */ /* 0x000fe200078e020e */
        /* <DEDUP_REMOVED lines=11> */
[----:B------:R-:W-:Y:S01]  /*17e0*/  IMAD.HI.U32 R2, R5, R0, RZ ;  /* 0x0000000005027227 */ /* 0x000fe200078e00ff */
[----:B------:R-:W-:-:S03]  /*17f0*/  @!P3 SHF.R.S32.HI R6, RZ, 0x1f, R13 ;  /* 0x0000001fff06b819 */ /* 0x000fc6000001140d */
[----:B------:R-:W-:Y:S02]  /*1800*/  IMAD R0, R2, R9, R0 ;  /* 0x0000000902007224 */ /* 0x000fe400078e0200 */
[----:B----4-:R-:W-:-:S03]  /*1810*/  @!P3 IMAD R5, R169, R13, RZ ;  /* 0x0000000da905b224 */ /* 0x010fc600078e02ff */
[----:B------:R-:W-:Y:S01]  /*1820*/  ISETP.GT.U32.AND P0, PT, R3, R0, PT ;  /* 0x000000000300720c */ /* 0x000fe20003f04070 */
[----:B------:R-:W-:Y:S02]  /*1830*/  @!P3 IMAD R5, R6, R168, R5 ;  /* 0x000000a80605b224 */ /* 0x000fe400078e0205 */
[----:B------:R-:W-:Y:S01]  /*1840*/  @!P3 IMAD.WIDE.U32 R10, R168, R13, RZ ;  /* 0x0000000da80ab225 */ /* 0x000fe200078e00ff */
[----:B-----5:R-:W-:-:S03]  /*1850*/  @!P3 SHF.R.S32.HI R6, RZ, 0x1f, R12 ;  /* 0x0000001fff06b819 */ /* 0x020fc6000001140c */
[----:B------:R-:W-:Y:S01]  /*1860*/  @P3 IMAD.WIDE.U32 R26, R168, R8, RZ ;  /* 0x00000008a81a3225 */ /* 0x000fe200078e00ff */
[----:B------:R-:W-:-:S03]  /*1870*/  @!P3 IADD3 R9, R11, R5, RZ ;  /* 0x000000050b09b210 */ /* 0x000fc60007ffe0ff */
[----:B------:R-:W-:Y:S02]  /*1880*/  @P3 IMAD R11, R169, R8, RZ ;  /* 0x00000008a90b3224 */ /* 0x000fe400078e02ff */
[----:B--2---:R-:W-:Y:S02]  /*1890*/  @!P3 IMAD R5, R25, R12, RZ ;  /* 0x0000000c1905b224 */ /* 0x004fe400078e02ff */
[----:B------:R-:W-:Y:S01]  /*18a0*/  @!P3 IMAD.MOV.U32 R8, RZ, RZ, R10 ;  /* 0x000000ffff08b224 */ /* 0x000fe200078e000a */
[----:B------:R-:W-:Y:S01]  /*18b0*/  @!P0 IADD3 R0, R0, -R3, RZ ;  /* 0x8000000300008210 */ /* 0x000fe20007ffe0ff */
[C---:B------:R-:W-:Y:S02]  /*18c0*/  @!P3 IMAD R5, R24.reuse, R6, R5 ;  /* 0x000000061805b224 */ /* 0x040fe400078e0205 */
[----:B------:R-:W-:Y:S01]  /*18d0*/  @!P3 IMAD.WIDE.U32 R8, R24, R12, R8 ;  /* 0x0000000c1808b225 */ /* 0x000fe200078e0008 */
[----:B------:R-:W-:Y:S02]  /*18e0*/  ISETP.GE.U32.AND P2, PT, R0, R3, PT ;  /* 0x000000030000720c */ /* 0x000fe40003f46070 */
[----:B------:R-:W-:-:S02]  /*18f0*/  @P3 IADD3 R11, R27, R11, RZ ;  /* 0x0000000b1b0b3210 */ /* 0x000fc40007ffe0ff */
[----:B------:R-:W-:Y:S02]  /*1900*/  @!P3 IADD3 R11, R9, R5, RZ ;  /* 0x00000005090bb210 */ /* 0x000fe40007ffe0ff */
[----:B------:R-:W-:Y:S01]  /*1910*/  LEA R5, R165, 0xffffffc0, 0x6 ;  /* 0xffffffc0a5057811 */ /* 0x000fe200078e30ff */
[----:B------:R-:W-:Y:S01]  /*1920*/  @P3 IMAD.MOV.U32 R10, RZ, RZ, R26 ;  /* 0x000000ffff0a3224 */ /* 0x000fe200078e001a */
[----:B------:R-:W-:Y:S01]  /*1930*/  LOP3.LUT R0, R237, R4, RZ, 0x3c, !PT ;  /* 0x00000004ed007212 */ /* 0x000fe200078e3cff */
[----:B------:R-:W-:Y:S01]  /*1940*/  @!P3 IMAD.MOV.U32 R10, RZ, RZ, R8 ;  /* 0x000000ffff0ab224 */ /* 0x000fe200078e0008 */
[----:B------:R-:W-:Y:S01]  /*1950*/  SHF.R.S32.HI R9, RZ, 0x1f, R5 ;  /* 0x0000001fff097819 */ /* 0x000fe20000011405 */
[----:B------:R-:W-:Y:S01]  /*1960*/  IMAD R8, R169, R5, RZ ;  /* 0x00000005a9087224 */ /* 0x000fe200078e02ff */
[----:B------:R-:W-:Y:S01]  /*1970*/  @!P3 SHF.R.S32.HI R3, RZ, 0x1f, R13 ;  /* 0x0000001fff03b819 */ /* 0x000fe2000001140d */
[----:B------:R-:W-:Y:S01]  /*1980*/  @!P3 IMAD R6, R171, R13, RZ ;  /* 0x0000000dab06b224 */ /* 0x000fe200078e02ff */
[----:B------:R-:W-:-:S02]  /*1990*/  ISETP.GE.AND P1, PT, R0, RZ, PT ;  /* 0x000000ff0000720c */ /* 0x000fc40003f26270 */
[----:B------:R-:W-:Y:S02]  /*19a0*/  @!P0 IADD3 R2, R2, 0x1, RZ ;  /* 0x0000000102028810 */ /* 0x000fe40007ffe0ff */
[----:B------:R-:W-:Y:S01]  /*19b0*/  ISETP.NE.AND P0, PT, R4, RZ, PT ;  /* 0x000000ff0400720c */ /* 0x000fe20003f05270 */
[----:B------:R-:W-:Y:S01]  /*19c0*/  IMAD R8, R9, R168, R8 ;  /* 0x000000a809087224 */ /* 0x000fe200078e0208 */
[----:B------:R-:W-:Y:S01]  /*19d0*/  @P2 IADD3 R2, R2, 0x1, RZ ;  /* 0x0000000102022810 */ /* 0x000fe20007ffe0ff */
[----:B------:R-:W-:-:S04]  /*19e0*/  IMAD.WIDE.U32 R24, R168, R5, R10 ;  /* 0x00000005a8187225 */ /* 0x000fc800078e000a */
[----:B------:R-:W-:Y:S02]  /*19f0*/  @!P3 IMAD R3, R3, R170, R6 ;  /* 0x000000aa0303b224 */ /* 0x000fe400078e0206 */
[----:B------:R-:W-:Y:S01]  /*1a00*/  @!P3 IMAD.WIDE.U32 R10, R170, R13, RZ ;  /* 0x0000000daa0ab225 */ /* 0x000fe200078e00ff */
[----:B------:R-:W-:Y:S02]  /*1a10*/  IADD3 R15, R25, R8, RZ ;  /* 0x00000008190f7210 */ /* 0x000fe40007ffe0ff */
[----:B------:R-:W-:Y:S01]  /*1a20*/  @P3 IADD3 R0, R13, R14, RZ ;  /* 0x0000000e0d003210 */ /* 0x000fe20007ffe0ff */
[----:B------:R-:W-:Y:S01]  /*1a30*/  IMAD.MOV.U32 R8, RZ, RZ, R2 ;  /* 0x000000ffff087224 */ /* 0x000fe200078e0002 */
[----:B------:R-:W-:Y:S01]  /*1a40*/  @!P3 IADD3 R11, R11, R3, RZ ;  /* 0x000000030b0bb210 */ /* 0x000fe20007ffe0ff */
[----:B------:R-:W-:Y:S01]  /*1a50*/  @!P3 IMAD R2, R21, R12, RZ ;  /* 0x0000000c1502b224 */ /* 0x000fe200078e02ff */
[----:B------:R-:W-:Y:S01]  /*1a60*/  @!P3 SHF.R.S32.HI R3, RZ, 0x1f, R12 ;  /* 0x0000001fff03b819 */ /* 0x000fe2000001140c */
[----:B------:R-:W-:Y:S01]  /*1a70*/  @!P1 IMAD.MOV R8, RZ, RZ, -R8 ;  /* 0x000000ffff089224 */ /* 0x000fe200078e0a08 */
[----:B------:R-:W-:Y:S01]  /*1a80*/  MOV R14, R24 ;  /* 0x00000018000e7202 */ /* 0x000fe20000000f00 */
[----:B------:R-:W-:Y:S01]  /*1a90*/  @P3 IMAD R13, R171, R0, RZ ;  /* 0x00000000ab0d3224 */ /* 0x000fe200078e02ff */
[----:B------:R-:W-:Y:S01]  /*1aa0*/  @!P0 LOP3.LUT R8, RZ, R4, RZ, 0x33, !PT ;  /* 0x00000004ff088212 */ /* 0x000fe200078e33ff */
[----:B------:R-:W-:-:S04]  /*1ab0*/  @P3 IMAD.WIDE.U32 R24, R170, R0, RZ ;  /* 0x00000000aa183225 */ /* 0x000fc800078e00ff */
[C---:B------:R-:W-:Y:S02]  /*1ac0*/  @!P3 IMAD R0, R20.reuse, R3, R2 ;  /* 0x000000031400b224 */ /* 0x040fe400078e0202 */
[----:B------:R-:W-:Y:S01]  /*1ad0*/  @!P3 IMAD.WIDE.U32 R20, R20, R12, R10 ;  /* 0x0000000c1414b225 */ /* 0x000fe200078e000a */
[----:B------:R-:W-:-:S03]  /*1ae0*/  SHF.R.S32.HI R11, RZ, 0x1f, R8 ;  /* 0x0000001fff0b7819 */ /* 0x000fc60000011408 */
[-C--:B------:R-:W-:Y:S02]  /*1af0*/  IMAD R2, R17, R8.reuse, RZ ;  /* 0x0000000811027224 */ /* 0x080fe400078e02ff */
[----:B------:R-:W-:Y:S01]  /*1b00*/  IMAD.WIDE.U32 R14, R16, R8, R14 ;  /* 0x00000008100e7225 */ /* 0x000fe200078e000e */
[----:B------:R-:W-:-:S03]  /*1b10*/  @P3 IADD3 R13, R25, R13, RZ ;  /* 0x0000000d190d3210 */ /* 0x000fc60007ffe0ff */
        /* <DEDUP_REMOVED lines=8> */
.L_x_7674:
[----:B-1----:R-:W-:Y:S05]  /*1ba0*/  BSYNC B0 ;  /* 0x0000000000007941 */ /* 0x002fea0003800000 */
.L_x_7672:
[----:B------:R-:W-:Y:S01]  /*1bb0*/  ISETP.NE.AND P1, PT, R7, -0x1, PT ;  /* 0xffffffff0700780c */ /* 0x000fe20003f25270 */
[----:B------:R-:W2:Y:S04]  /*1bc0*/  LD.E.64 R150, [R18.64+0x30] ;  /* 0x0000300612967980 */ /* 0x000ea8000c101b00 */
[----:B------:R-:W3:Y:S04]  /*1bd0*/  LD.E.64 R20, [R18.64+0x48] ;  /* 0x0000480612147980 */ /* 0x000ee8000c101b00 */
[----:B------:R-:W4:Y:S04]  /*1be0*/  LD.E.64 R14, [R18.64+0x10] ;  /* 0x00001006120e7980 */ /* 0x000f28000c101b00 */
[----:B------:R-:W3:Y:S04]  /*1bf0*/  @!P1 LD.E.64 R24, [R18.64+0x18] ;  /* 0x0000180612189980 */ /* 0x000ee8000c101b00 */
[----:B------:R-:W4:Y:S04]  /*1c00*/  LD.E.64 R16, [R18.64+0x8] ;  /* 0x0000080612107980 */ /* 0x000f28000c101b00 */
[----:B------:R3:W5:Y:S04]  /*1c10*/  @P4 LD.E R12, [R30.64] ;  /* 0x000000061e0c4980 */ /* 0x000768000c101900 */
[----:B------:R1:W5:Y:S01]  /*1c20*/  LD.E.64 R152, [R18.64] ;  /* 0x0000000612987980 */ /* 0x000362000c101b00 */
[----:B------:R-:W-:-:S04]  /*1c30*/  SHF.R.S32.HI R59, RZ, 0x1f, R58 ;  /* 0x0000001fff3b7819 */ /* 0x000fc8000001143a */
[----:B------:R-:W-:-:S04]  /*1c40*/  LEA.HI R144, R59, R58, RZ, 0x3 ;  /* 0x0000003a3b907211 */ /* 0x000fc800078f18ff */
[----:B------:R-:W-:-:S05]  /*1c50*/  LOP3.LUT R27, R144, 0xfffffff8, RZ, 0xc0, !PT ;  /* 0xfffffff8901b7812 */ /* 0x000fca00078ec0ff */
[----:B------:R-:W-:-:S04]  /*1c60*/  IMAD.IADD R60, R58, 0x1, -R27 ;  /* 0x000000013a3c7824 */ /* 0x000fc800078e0a1b */
[----:B------:R-:W-:-:S05]  /*1c70*/  IMAD.SHL.U32 R26, R60, 0x8, RZ ;  /* 0x000000083c1a7824 */ /* 0x000fca00078e00ff */
[----:B------:R-:W-:Y:S02]  /*1c80*/  IADD3 R28, P0, R26, R6, RZ ;  /* 0x000000061a1c7210 */ /* 0x000fe40007f1e0ff */
[----:B------:R-:W-:Y:S01]  /*1c90*/  SHF.R.S32.HI R27, RZ, 0x1f, R26 ;  /* 0x0000001fff1b7819 */ /* 0x000fe2000001141a */
[----:B------:R-:W-:-:S03]  /*1ca0*/  IMAD R9, R9, R170, RZ ;  /* 0x000000aa09097224 */ /* 0x000fc600078e02ff */
[----:B------:R-:W-:Y:S02]  /*1cb0*/  IADD3.X R29, R27, R13, RZ, P0, !PT ;  /* 0x0000000d1b1d7210 */ /* 0x000fe400007fe4ff */
[----:B------:R-:W-:Y:S01]  /*1cc0*/  SHF.R.S32.HI R144, RZ, 0x3, R144 ;  /* 0x00000003ff907819 */ /* 0x000fe20000011490 */
[C---:B------:R-:W-:Y:S02]  /*1cd0*/  IMAD R9, R2.reuse, R171, R9 ;  /* 0x000000ab02097224 */ /* 0x040fe400078e0209 */
[----:B------:R-:W-:Y:S01]  /*1ce0*/  IMAD.WIDE.U32 R28, R2, R170, R28 ;  /* 0x000000aa021c7225 */ /* 0x000fe200078e001c */
[----:B------:R-:W-:-:S03]  /*1cf0*/  SHF.R.S32.HI R66, RZ, 0x1f, R239 ;  /* 0x0000001fff427819 */ /* 0x000fc600000114ef */
[----:B------:R-:W-:Y:S02]  /*1d00*/  IMAD.SHL.U32 R6, R144, 0x40, RZ ;  /* 0x0000004090067824 */ /* 0x000fe400078e00ff */
[----:B------:R-:W-:-:S03]  /*1d10*/  IMAD.IADD R29, R29, 0x1, R9 ;  /* 0x000000011d1d7824 */ /* 0x000fc600078e0209 */
[----:B------:R-:W-:-:S04]  /*1d20*/  LOP3.LUT R13, R6, 0x1c0, RZ, 0xc0, !PT ;  /* 0x000001c0060d7812 */ /* 0x000fc800078ec0ff */
[----:B------:R-:W-:Y:S02]  /*1d30*/  LOP3.LUT R143, R13, 0x38, R26, 0xf8, !PT ;  /* 0x000000380d8f7812 */ /* 0x000fe400078ef81a */
[----:B------:R-:W-:-:S04]  /*1d40*/  SHF.R.U32.HI R2, RZ, 0x3, R13 ;  /* 0x00000003ff027819 */ /* 0x000fc8000001160d */
[----:B------:R-:W-:Y:S01]  /*1d50*/  LOP3.LUT R143, R143, R2, RZ, 0x3c, !PT ;  /* 0x000000028f8f7212 */ /* 0x000fe200078e3cff */
[----:B------:R-:W-:Y:S01]  /*1d60*/  IMAD R2, R23, R4, RZ ;  /* 0x0000000417027224 */ /* 0x000fe200078e02ff */
[----:B------:R-:W-:-:S03]  /*1d70*/  SHF.R.S32.HI R145, RZ, 0x1f, R144 ;  /* 0x0000001fff917819 */ /* 0x000fc60000011490 */
[-C--:B------:R-:W-:Y:S02]  /*1d80*/  IMAD R2, R11, R22.reuse, R2 ;  /* 0x000000160b027224 */ /* 0x080fe400078e0202 */
[----:B------:R-:W-:-:S04]  /*1d90*/  IMAD.WIDE.U32 R22, R4, R22, R28 ;  /* 0x0000001604167225 */ /* 0x000fc800078e001c */
[----:B------:R-:W-:Y:S02]  /*1da0*/  IMAD.IADD R23, R23, 0x1, R2 ;  /* 0x0000000117177824 */ /* 0x000fe400078e0202 */
[----:B------:R-:W-:Y:S01]  /*1db0*/  IMAD R231, R169, R144, RZ ;  /* 0x00000090a9e77224 */ /* 0x000fe200078e02ff */
[----:B------:R-:W-:-:S03]  /*1dc0*/  LEA.HI R64, R59, R58, RZ, 0x4 ;  /* 0x0000003a3b407211 */ /* 0x000fc600078f20ff */
[----:B------:R-:W-:Y:S01]  /*1dd0*/  IMAD R231, R145, R168, R231 ;  /* 0x000000a891e77224 */ /* 0x000fe200078e02e7 */
[C---:B------:R-:W-:Y:S01]  /*1de0*/  SHF.L.U64.HI R73, R168.reuse, 0x4, R169 ;  /* 0x00000004a8497819 */ /* 0x040fe200000102a9 */
[----:B------:R-:W-:Y:S01]  /*1df0*/  IMAD.SHL.U32 R72, R168, 0x10, RZ ;  /* 0x00000010a8487824 */ /* 0x000fe200078e00ff */
[C---:B------:R-:W-:Y:S01]  /*1e00*/  SHF.L.U64.HI R62, R170.reuse, 0x4, R171 ;  /* 0x00000004aa3e7819 */ /* 0x040fe200000102ab */
[----:B------:R-:W-:Y:S02]  /*1e10*/  IMAD.SHL.U32 R65, R170, 0x10, RZ ;  /* 0x00000010aa417824 */ /* 0x000fe400078e00ff */
[----:B------:R-:W-:Y:S02]  /*1e20*/  IMAD.SHL.U32 R140, R60, 0x4, RZ ;  /* 0x000000043c8c7824 */ /* 0x000fe400078e00ff */
[----:B--2---:R-:W-:-:S04]  /*1e30*/  @P1 IMAD.WIDE.U32 R32, R150, R7, RZ ;  /* 0x0000000796201225 */ /* 0x004fc800078e00ff */
[----:B------:R-:W-:Y:S02]  /*1e40*/  @P1 IMAD.MOV.U32 R8, RZ, RZ, R32 ;  /* 0x000000ffff081224 */ /* 0x000fe400078e0020 */
[----:B------:R-:W-:Y:S02]  /*1e50*/  @P1 IMAD R7, R151, R7, RZ ;  /* 0x0000000797071224 */ /* 0x000fe400078e02ff */
[----:B---3--:R-:W-:-:S04]  /*1e60*/  @!P1 IMAD.WIDE.U32 R30, R24, R239, RZ ;  /* 0x000000ef181e9225 */ /* 0x008fc800078e00ff */
[----:B------:R-:W-:Y:S02]  /*1e70*/  @!P1 IMAD R9, R25, R239, RZ ;  /* 0x000000ef19099224 */ /* 0x000fe400078e02ff */
[----:B------:R-:W-:Y:S02]  /*1e80*/  @!P1 IMAD.MOV.U32 R8, RZ, RZ, R30 ;  /* 0x000000ffff089224 */ /* 0x000fe400078e001e */
[----:B------:R-:W-:Y:S01]  /*1e90*/  @!P1 IMAD R6, R24, R66, R9 ;  /* 0x0000004218069224 */ /* 0x000fe200078e0209 */
[----:B------:R-:W-:Y:S02]  /*1ea0*/  @P1 IADD3 R7, R33, R7, RZ ;  /* 0x0000000721071210 */ /* 0x000fe40007ffe0ff */
[----:B------:R-:W-:Y:S01]  /*1eb0*/  LEA.HI R9, R59, R58, RZ, 0x6 ;  /* 0x0000003a3b097211 */ /* 0x000fe200078f30ff */
[----:B------:R-:W-:Y:S01]  /*1ec0*/  @!P1 IMAD.IADD R7, R31, 0x1, R6 ;  /* 0x000000011f079824 */ /* 0x000fe200078e0206 */
[----:B------:R-:W-:Y:S02]  /*1ed0*/  IADD3 R24, P0, R26, R8, RZ ;  /* 0x000000081a187210 */ /* 0x000fe40007f1e0ff */
[----:B------:R-:W-:Y:S01]  /*1ee0*/  SHF.L.U32 R8, R9, 0x3, RZ ;  /* 0x0000000309087819 */ /* 0x000fe200000006ff */
[----:B------:R-:W-:Y:S01]  /*1ef0*/  IMAD R9, R21, R237, RZ ;  /* 0x000000ed15097224 */ /* 0x000fe200078e02ff */
[----:B------:R-:W-:Y:S01]  /*1f00*/  SHF.R.S32.HI R6, RZ, 0x1f, R237 ;  /* 0x0000001fff067819 */ /* 0x000fe200000114ed */
[----:B------:R-:W-:-:S04]  /*1f10*/  IMAD.X R25, R27, 0x1, R7, P0 ;  /* 0x000000011b197824 */ /* 0x000fc800000e0607 */
[----:B------:R-:W-:Y:S02]  /*1f20*/  IMAD R6, R20, R6, R9 ;  /* 0x0000000614067224 */ /* 0x000fe400078e0209 */
[----:B------:R-:W-:Y:S01]  /*1f30*/  IMAD.WIDE.U32 R146, R237, R20, R24 ;  /* 0x00000014ed927225 */ /* 0x000fe200078e0018 */
[----:B------:R-:W-:-:S04]  /*1f40*/  IADD3 R20, P0, R26, R0, RZ ;  /* 0x000000001a147210 */ /* 0x000fc80007f1e0ff */
[----:B------:R-:W-:Y:S01]  /*1f50*/  IADD3 R147, R147, R6, RZ ;  /* 0x0000000693937210 */ /* 0x000fe20007ffe0ff */
[----:B------:R-:W-:Y:S02]  /*1f60*/  IMAD.X R21, R27, 0x1, R3, P0 ;  /* 0x000000011b157824 */ /* 0x000fe400000e0603 */
[----:B------:R-:W-:Y:S02]  /*1f70*/  IMAD R3, R171, R144, RZ ;  /* 0x00000090ab037224 */ /* 0x000fe400078e02ff */
[----:B------:R-:W-:Y:S01]  /*1f80*/  IMAD.WIDE R6, R235, 0x40, R144 ;  /* 0x00000040eb067825 */ /* 0x000fe200078e0290 */
[----:B------:R-:W-:-:S03]  /*1f90*/  LOP3.LUT R143, R143, 0xfffffe00, R8, 0xf8, !PT ;  /* 0xfffffe008f8f7812 */ /* 0x000fc600078ef808 */
[-C--:B------:R-:W-:Y:S02]  /*1fa0*/  IMAD R3, R145, R170.reuse, R3 ;  /* 0x000000aa91037224 */ /* 0x080fe400078e0203 */
[----:B------:R-:W-:-:S04]  /*1fb0*/  IMAD.WIDE.U32 R8, R144, R170, R22 ;  /* 0x000000aa90087225 */ /* 0x000fc800078e0016 */
[----:B------:R-:W-:Y:S01]  /*1fc0*/  IMAD R149, R7, R150, RZ ;  /* 0x0000009607957224 */ /* 0x000fe200078e02ff */
[----:B------:R-:W-:Y:S02]  /*1fd0*/  SHF.R.S32.HI R7, RZ, 0x1f, R76 ;  /* 0x0000001fff077819 */ /* 0x000fe4000001144c */
[----:B------:R-:W-:Y:S02]  /*1fe0*/  IADD3 R3, R9, R3, RZ ;  /* 0x0000000309037210 */ /* 0x000fe40007ffe0ff */
[C---:B----4-:R-:W-:Y:S02]  /*1ff0*/  LEA R242, P0, R8.reuse, R14, 0x1 ;  /* 0x0000000e08f27211 */ /* 0x050fe400078008ff */
[----:B------:R-:W-:Y:S02]  /*2000*/  LEA.HI R0, R7, R76, RZ, 0x6 ;  /* 0x0000004c07007211 */ /* 0x000fe400078f30ff */
[----:B------:R-:W-:Y:S02]  /*2010*/  LEA.HI.X R243, R8, R15, R3, 0x1, P0 ;  /* 0x0000000f08f37211 */ /* 0x000fe400000f0c03 */
[----:B------:R-:W-:-:S04]  /*2020*/  SHF.R.S32.HI R3, RZ, 0x6, R0 ;  /* 0x00000006ff037819 */ /* 0x000fc80000011400 */
[----:B------:R-:W-:-:S04]  /*2030*/  IMNMX R74, R230, R3, !PT ;  /* 0x00000003e64a7217 */ /* 0x000fc80007800200 */
[----:B------:R-:W-:Y:S01]  /*2040*/  ISETP.GT.AND P0, PT, R165, R74, PT ;  /* 0x0000004aa500720c */ /* 0x000fe20003f04270 */
[----:B------:R-:W-:Y:S01]  /*2050*/  IMAD.WIDE.U32 R20, R144, R168, R20 ;  /* 0x000000a890147225 */ /* 0x000fe200078e0014 */
[----:B------:R-:W-:Y:S02]  /*2060*/  LOP3.LUT R3, R64, 0xfffffff0, RZ, 0xc0, !PT ;  /* 0xfffffff040037812 */ /* 0x000fe400078ec0ff */
[----:B------:R-:W-:Y:S01]  /*2070*/  LEA.HI R59, R59, R58, RZ, 0x5 ;  /* 0x0000003a3b3b7211 */ /* 0x000fe200078f28ff */
[----:B------:R-:W-:Y:S01]  /*2080*/  IMAD R149, R6, R151, R149 ;  /* 0x0000009706957224 */ /* 0x000fe200078e0295 */
[----:B------:R-:W-:Y:S01]  /*2090*/  LEA R232, P1, R20, R16, 0x1 ;  /* 0x0000001014e87211 */ /* 0x000fe200078208ff */
[----:B------:R-:W-:Y:S02]  /*20a0*/  IMAD.IADD R231, R21, 0x1, R231 ;  /* 0x0000000115e77824 */ /* 0x000fe400078e02e7 */
[----:B------:R-:W-:Y:S01]  /*20b0*/  IMAD.WIDE.U32 R146, R6, R150, R146 ;  /* 0x0000009606927225 */ /* 0x000fe200078e0092 */
[----:B------:R-:W-:-:S02]  /*20c0*/  @!P4 MOV R12, RZ ;  /* 0x000000ff000cc202 */ /* 0x000fc40000000f00 */
[----:B------:R-:W-:Y:S01]  /*20d0*/  LEA.HI.X R231, R20, R17, R231, 0x1, P1 ;  /* 0x0000001114e77211 */ /* 0x000fe200008f0ce7 */
[----:B------:R-:W-:Y:S01]  /*20e0*/  IMAD.IADD R142, R58, 0x1, -R3 ;  /* 0x000000013a8e7824 */ /* 0x000fe200078e0a03 */
[----:B------:R-:W-:Y:S02]  /*20f0*/  SHF.R.S32.HI R59, RZ, 0x5, R59 ;  /* 0x00000005ff3b7819 */ /* 0x000fe4000001143b */
[----:B------:R-:W-:Y:S02]  /*2100*/  SHF.R.S32.HI R64, RZ, 0x4, R64 ;  /* 0x00000004ff407819 */ /* 0x000fe40000011440 */
[----:B------:R-:W-:Y:S01]  /*2110*/  IADD3 R149, R147, R149, RZ ;  /* 0x0000009593957210 */ /* 0x000fe20007ffe0ff */
[----:B------:R-:W-:Y:S05]  /*2120*/  @!P0 BRA `(.L_x_7675) ;  /* 0x0000afd000008947 */ /* 0x000fea0003800000 */
[----:B-1----:R-:W2:Y:S04]  /*2130*/  LD.E.64 R28, [R18.64+0x120] ;  /* 0x00012006121c7980 */ /* 0x002ea8000c101b00 */
        /* <DEDUP_REMOVED lines=10> */
[----:B------:R-:W-:Y:S01]  /*21e0*/  SHF.R.S32.HI R13, RZ, 0x1f, R76 ;  /* 0x0000001fff0d7819 */ /* 0x000fe2000001144c */
[C---:B------:R-:W-:Y:S01]  /*21f0*/  IMAD.SHL.U32 R68, R170.reuse, 0x20, RZ ;  /* 0x00000020aa447824 */ /* 0x040fe200078e00ff */
[----:B------:R-:W-:Y:S01]  /*2200*/  SHF.L.U64.HI R69, R170, 0x5, R171 ;  /* 0x00000005aa457819 */ /* 0x000fe200000102ab */
[----:B------:R-:W-:Y:S01]  /*2210*/  IMAD R67, R171, 0x60, RZ ;  /* 0x00000060ab437824 */ /* 0x000fe200078e02ff */
[----:B------:R-:W-:Y:S01]  /*2220*/  IADD3 R139, R144, 0x10, RZ ;  /* 0x00000010908b7810 */ /* 0x000fe20007ffe0ff */
[----:B------:R-:W-:Y:S01]  /*2230*/  IMAD.WIDE.U32 R154, R170, 0x60, RZ ;  /* 0x00000060aa9a7825 */ /* 0x000fe200078e00ff */
[----:B------:R-:W-:-:S02]  /*2240*/  SHF.L.U64.HI R69, R68, 0x1, R69 ;  /* 0x0000000144457819 */ /* 0x000fc40000010245 */
[C---:B------:R-:W-:Y:S01]  /*2250*/  IADD3 R138, R144.reuse, 0x20, RZ ;  /* 0x00000020908a7810 */ /* 0x040fe20007ffe0ff */
[----:B------:R-:W-:Y:S01]  /*2260*/  IMAD.MOV.U32 R113, RZ, RZ, R242 ;  /* 0x000000ffff717224 */ /* 0x000fe200078e00f2 */
[----:B------:R-:W-:Y:S01]  /*2270*/  IADD3 R136, R144, 0x30, RZ ;  /* 0x0000003090887810 */ /* 0x000fe20007ffe0ff */
[----:B------:R-:W-:Y:S01]  /*2280*/  IMAD.MOV.U32 R112, RZ, RZ, R243 ;  /* 0x000000ffff707224 */ /* 0x000fe200078e00f3 */
[----:B------:R-:W-:Y:S01]  /*2290*/  SHF.L.U64.HI R71, R168, 0x5, R169 ;  /* 0x00000005a8477819 */ /* 0x000fe200000102a9 */
[----:B------:R-:W-:Y:S01]  /*22a0*/  IMAD.SHL.U32 R68, R68, 0x2, RZ ;  /* 0x0000000244447824 */ /* 0x000fe200078e00ff */
[----:B------:R-:W-:Y:S01]  /*22b0*/  SHF.L.U32 R70, R168, 0x5, RZ ;  /* 0x00000005a8467819 */ /* 0x000fe200000006ff */
[----:B------:R-:W-:Y:S02]  /*22c0*/  IMAD.IADD R67, R155, 0x1, R67 ;  /* 0x000000019b437824 */ /* 0x000fe400078e0243 */
[----:B------:R-:W-:Y:S02]  /*22d0*/  IMAD.MOV.U32 R158, RZ, RZ, R232 ;  /* 0x000000ffff9e7224 */ /* 0x000fe400078e00e8 */
[----:B------:R-:W-:-:S02]  /*22e0*/  IMAD.MOV.U32 R159, RZ, RZ, R231 ;  /* 0x000000ffff9f7224 */ /* 0x000fc400078e00e7 */
[----:B--2---:R-:W-:-:S04]  /*22f0*/  IMAD R3, R29, R239, RZ ;  /* 0x000000ef1d037224 */ /* 0x004fc800078e02ff */
[----:B------:R-:W-:Y:S02]  /*2300*/  IMAD R0, R28, R66, R3 ;  /* 0x000000421c007224 */ /* 0x000fe400078e0203 */
[----:B------:R-:W-:Y:S01]  /*2310*/  IMAD.WIDE.U32 R28, R239, R28, R26 ;  /* 0x0000001cef1c7225 */ /* 0x000fe200078e001a */
[----:B----4-:R-:W-:-:S03]  /*2320*/  SHF.L.U32 R93, R156, 0x4, RZ ;  /* 0x000000049c5d7819 */ /* 0x010fc600000006ff */
[----:B---3--:R-:W-:Y:S01]  /*2330*/  IMAD R3, R31, R239, RZ ;  /* 0x000000ef1f037224 */ /* 0x008fe200078e02ff */
[----:B------:R-:W-:Y:S01]  /*2340*/  SHF.L.U64.HI R94, R156, 0x5, R157 ;  /* 0x000000059c5e7819 */ /* 0x000fe2000001029d */
[----:B------:R-:W-:Y:S01]  /*2350*/  IMAD.IADD R29, R29, 0x1, R0 ;  /* 0x000000011d1d7824 */ /* 0x000fe200078e0200 */
[C---:B------:R-:W-:Y:S01]  /*2360*/  SHF.L.U64.HI R75, R160.reuse, 0x4, R161 ;  /* 0x00000004a04b7819 */ /* 0x040fe200000102a1 */
[----:B------:R-:W-:Y:S01]  /*2370*/  IMAD.WIDE.U32 R24, R239, R30, R26 ;  /* 0x0000001eef187225 */ /* 0x000fe200078e001a */
[----:B------:R-:W-:-:S03]  /*2380*/  SHF.L.U64.HI R77, R160, 0x5, R161 ;  /* 0x00000005a04d7819 */ /* 0x000fc600000102a1 */
[----:B------:R-:W-:Y:S01]  /*2390*/  IMAD R0, R30, R66, R3 ;  /* 0x000000421e007224 */ /* 0x000fe200078e0203 */
[----:B------:R-:W-:Y:S01]  /*23a0*/  SHF.R.S32.HI R3, RZ, 0x1f, R5 ;  /* 0x0000001fff037819 */ /* 0x000fe20000011405 */
[-C--:B------:R-:W-:Y:S02]  /*23b0*/  IMAD R2, R157, R5.reuse, RZ ;  /* 0x000000059d027224 */ /* 0x080fe400078e02ff */
[----:B------:R-:W-:Y:S02]  /*23c0*/  IMAD.IADD R25, R25, 0x1, R0 ;  /* 0x0000000119197824 */ /* 0x000fe400078e0200 */
[----:B------:R-:W-:Y:S01]  /*23d0*/  IMAD R0, R161, R5, RZ ;  /* 0x00000005a1007224 */ /* 0x000fe200078e02ff */
[----:B------:R-:W-:Y:S01]  /*23e0*/  LEA.HI R135, R10, R10, RZ, 0x1 ;  /* 0x0000000a0a877211 */ /* 0x000fe200078f08ff */
[C---:B------:R-:W-:Y:S02]  /*23f0*/  IMAD R2, R156.reuse, R3, R2 ;  /* 0x000000039c027224 */ /* 0x040fe400078e0202 */
[----:B------:R-:W-:Y:S01]  /*2400*/  IMAD.WIDE.U32 R28, R156, R5, R28 ;  /* 0x000000059c1c7225 */ /* 0x000fe200078e001c */
[----:B------:R-:W-:-:S03]  /*2410*/  SHF.R.S32.HI R135, RZ, 0x1, R135 ;  /* 0x00000001ff877819 */ /* 0x000fc60000011487 */
[----:B------:R-:W-:Y:S01]  /*2420*/  IMAD R0, R160, R3, R0 ;  /* 0x00000003a0007224 */ /* 0x000fe200078e0200 */
[----:B------:R-:W-:Y:S01]  /*2430*/  IADD3 R3, P0, -R76, R144, RZ ;  /* 0x000000904c037210 */ /* 0x000fe20007f1e1ff */
[----:B------:R-:W-:-:S04]  /*2440*/  IMAD.WIDE.U32 R24, R160, R5, R24 ;  /* 0x00000005a0187225 */ /* 0x000fc800078e0018 */
[----:B------:R-:W-:Y:S02]  /*2450*/  IMAD.IADD R29, R29, 0x1, R2 ;  /* 0x000000011d1d7824 */ /* 0x000fe400078e0202 */
[----:B------:R-:W-:Y:S02]  /*2460*/  IMAD.IADD R25, R25, 0x1, R0 ;  /* 0x0000000119197824 */ /* 0x000fe400078e0200 */
[-C--:B------:R-:W-:Y:S02]  /*2470*/  IMAD R2, R23, R4.reuse, RZ ;  /* 0x0000000417027224 */ /* 0x080fe400078e02ff */
[----:B------:R-:W-:Y:S02]  /*2480*/  IMAD R0, R21, R4, RZ ;  /* 0x0000000415007224 */ /* 0x000fe400078e02ff */
[-C--:B------:R-:W-:Y:S02]  /*2490*/  IMAD R2, R22, R11.reuse, R2 ;  /* 0x0000000b16027224 */ /* 0x080fe400078e0202 */
[----:B------:R-:W-:-:S02]  /*24a0*/  IMAD R0, R20, R11, R0 ;  /* 0x0000000b14007224 */ /* 0x000fc400078e0200 */
[----:B------:R-:W-:-:S04]  /*24b0*/  IMAD.WIDE.U32 R22, R22, R4, R28 ;  /* 0x0000000416167225 */ /* 0x000fc800078e001c */
[----:B------:R-:W-:-:S04]  /*24c0*/  IMAD.WIDE.U32 R20, R20, R4, R24 ;  /* 0x0000000414147225 */ /* 0x000fc800078e0018 */
[----:B-----5:R-:W-:Y:S01]  /*24d0*/  IMAD.IADD R4, R12, 0x1, R5 ;  /* 0x000000010c047824 */ /* 0x020fe200078e0205 */
[----:B------:R-:W-:Y:S01]  /*24e0*/  IADD3 R21, R21, R0, RZ ;  /* 0x0000000015157210 */ /* 0x000fe20007ffe0ff */
[----:B------:R-:W-:Y:S02]  /*24f0*/  IMAD.X R13, R145, 0x1, ~R13, P0 ;  /* 0x00000001910d7824 */ /* 0x000fe400000e0e0d */
[----:B------:R-:W-:Y:S02]  /*2500*/  IMAD R4, R135, R4, RZ ;  /* 0x0000000487047224 */ /* 0x000fe400078e02ff */
[----:B------:R-:W-:Y:S02]  /*2510*/  IMAD R5, R144, R135, R140 ;  /* 0x0000008790057224 */ /* 0x000fe400078e028c */
[----:B------:R-:W-:Y:S01]  /*2520*/  IMAD.IADD R23, R23, 0x1, R2 ;  /* 0x0000000117177824 */ /* 0x000fe200078e0202 */
[----:B------:R-:W-:Y:S01]  /*2530*/  SHF.R.S32.HI R2, RZ, 0x1f, R4 ;  /* 0x0000001fff027819 */ /* 0x000fe20000011404 */
[C---:B------:R-:W-:Y:S01]  /*2540*/  IMAD R103, R13.reuse, R156, RZ ;  /* 0x0000009c0d677224 */ /* 0x040fe200078e02ff */
[----:B------:R-:W-:Y:S01]  /*2550*/  IADD3 R0, P3, R4, R5, RZ ;  /* 0x0000000504007210 */ /* 0x000fe20007f7e0ff */
[----:B------:R-:W-:-:S02]  /*2560*/  IMAD R107, R13, R160, RZ ;  /* 0x000000a00d6b7224 */ /* 0x000fc400078e02ff */
[-C--:B------:R-:W-:Y:S02]  /*2570*/  IMAD R103, R157, R3.reuse, R103 ;  /* 0x000000039d677224 */ /* 0x080fe400078e0267 */
[----:B------:R-:W-:Y:S01]  /*2580*/  IMAD.WIDE.U32 R10, R156, R3, R22 ;  /* 0x000000039c0a7225 */ /* 0x000fe200078e0016 */
[----:B------:R-:W-:-:S03]  /*2590*/  IADD3 R22, R26, 0x40, RZ ;  /* 0x000000401a167810 */ /* 0x000fc60007ffe0ff */
[-C--:B------:R-:W-:Y:S01]  /*25a0*/  IMAD R107, R161, R3.reuse, R107 ;  /* 0x00000003a16b7224 */ /* 0x080fe200078e026b */
[----:B------:R-:W-:Y:S01]  /*25b0*/  LEA R104, P1, R10, R16, 0x1 ;  /* 0x000000100a687211 */ /* 0x000fe200078208ff */
[----:B------:R-:W-:Y:S01]  /*25c0*/  IMAD.WIDE.U32 R12, R160, R3, R20 ;  /* 0x00000003a00c7225 */ /* 0x000fe200078e0014 */
[C---:B------:R-:W-:Y:S02]  /*25d0*/  IADD3 R21, R26.reuse, 0x80, RZ ;  /* 0x000000801a157810 */ /* 0x040fe40007ffe0ff */
[----:B------:R-:W-:Y:S01]  /*25e0*/  IADD3 R20, R26, 0xc0, RZ ;  /* 0x000000c01a147810 */ /* 0x000fe20007ffe0ff */
[----:B------:R-:W-:Y:S01]  /*25f0*/  IMAD.IADD R3, R140, 0x1, R5 ;  /* 0x000000018c037824 */ /* 0x000fe200078e0205 */
[----:B------:R-:W-:Y:S01]  /*2600*/  LEA R106, P0, R12, R14, 0x1 ;  /* 0x0000000e0c6a7211 */ /* 0x000fe200078008ff */
[----:B------:R-:W-:Y:S01]  /*2610*/  IMAD.IADD R103, R11, 0x1, R103 ;  /* 0x000000010b677824 */ /* 0x000fe200078e0267 */
[-C--:B------:R-:W-:Y:S01]  /*2620*/  LEA.HI.X.SX32 R5, R5, R2.reuse, 0x1, P3 ;  /* 0x0000000205057211 */ /* 0x080fe200018f0eff */
[----:B------:R-:W-:Y:S01]  /*2630*/  IMAD.IADD R107, R13, 0x1, R107 ;  /* 0x000000010d6b7824 */ /* 0x000fe200078e026b */
[----:B------:R-:W-:Y:S01]  /*2640*/  IADD3 R111, P2, R4, R3, RZ ;  /* 0x00000003046f7210 */ /* 0x000fe20007f5e0ff */
[----:B------:R-:W-:Y:S01]  /*2650*/  IMAD.SHL.U32 R28, R0, 0x2, RZ ;  /* 0x00000002001c7824 */ /* 0x000fe200078e00ff */
[----:B------:R-:W-:Y:S01]  /*2660*/  LEA.HI.X R103, R10, R17, R103, 0x1, P1 ;  /* 0x000000110a677211 */ /* 0x000fe200008f0c67 */
[----:B------:R-:W-:Y:S01]  /*2670*/  IMAD.SHL.U32 R78, R160, 0x10, RZ ;  /* 0x00000010a04e7824 */ /* 0x000fe200078e00ff */
[----:B------:R-:W-:Y:S01]  /*2680*/  LEA.HI.X R107, R12, R15, R107, 0x1, P0 ;  /* 0x0000000f0c6b7211 */ /* 0x000fe200000f0c6b */
[----:B------:R-:W-:Y:S01]  /*2690*/  IMAD.SHL.U32 R80, R160, 0x20, RZ ;  /* 0x00000020a0507824 */ /* 0x000fe200078e00ff */
[----:B------:R-:W-:Y:S01]  /*26a0*/  LEA.HI.X.SX32 R2, R3, R2, 0x1, P2 ;  /* 0x0000000203027211 */ /* 0x000fe200010f0eff */
[----:B------:R-:W-:Y:S01]  /*26b0*/  IMAD.SHL.U32 R141, R135, 0x10, RZ ;  /* 0x00000010878d7824 */ /* 0x000fe200078e00ff */
[----:B------:R-:W-:Y:S01]  /*26c0*/  SHF.L.U32 R110, R111, 0x1, RZ ;  /* 0x000000016f6e7819 */ /* 0x000fe200000006ff */
[----:B------:R-:W-:Y:S01]  /*26d0*/  IMAD.SHL.U32 R95, R156, 0x20, RZ ;  /* 0x000000209c5f7824 */ /* 0x000fe200078e00ff */
[-C--:B------:R-:W-:Y:S01]  /*26e0*/  IADD3 R54, P1, R8, R28.reuse, RZ ;  /* 0x0000001c08367210 */ /* 0x080fe20007f3e0ff */
[----:B------:R-:W-:Y:S01]  /*26f0*/  IMAD R3, R157, 0x60, RZ ;  /* 0x000000609d037824 */ /* 0x000fe200078e02ff */
[----:B------:R-:W-:Y:S01]  /*2700*/  SHF.L.U64.HI R0, R0, 0x1, R5 ;  /* 0x0000000100007819 */ /* 0x000fe20000010205 */
[C---:B------:R-:W-:Y:S01]  /*2710*/  IMAD.SHL.U32 R137, R135.reuse, 0x20, RZ ;  /* 0x0000002087897824 */ /* 0x040fe200078e00ff */
[----:B------:R-:W-:Y:S01]  /*2720*/  IADD3 R28, P0, R6, R28, RZ ;  /* 0x0000001c061c7210 */ /* 0x000fe20007f1e0ff */
[----:B------:R-:W-:Y:S01]  /*2730*/  IMAD R135, R135, 0x30, RZ ;  /* 0x0000003087877824 */ /* 0x000fe200078e02ff */
[----:B------:R-:W-:Y:S01]  /*2740*/  SHF.L.U64.HI R111, R111, 0x1, R2 ;  /* 0x000000016f6f7819 */ /* 0x000fe20000010202 */
[--C-:B------:R-:W-:Y:S01]  /*2750*/  IMAD.X R55, R9, 0x1, R0.reuse, P1 ;  /* 0x0000000109377824 */ /* 0x100fe200008e0600 */
[-C--:B------:R-:W-:Y:S01]  /*2760*/  IADD3 R108, P3, R8, R110.reuse, RZ ;  /* 0x0000006e086c7210 */ /* 0x080fe20007f7e0ff */
[----:B------:R-:W-:Y:S01]  /*2770*/  IMAD.X R29, R7, 0x1, R0, P0 ;  /* 0x00000001071d7824 */ /* 0x000fe200000e0600 */
[----:B------:R-:W-:Y:S01]  /*2780*/  IADD3 R110, P2, R6, R110, RZ ;  /* 0x0000006e066e7210 */ /* 0x000fe20007f5e0ff */
[----:B------:R-:W-:Y:S01]  /*2790*/  IMAD.MOV.U32 R17, RZ, RZ, R165 ;  /* 0x000000ffff117224 */ /* 0x000fe200078e00a5 */
[----:B------:R-:W-:Y:S01]  /*27a0*/  IADD3 R85, P1, P0, R78, R78, R78 ;  /* 0x0000004e4e557210 */ /* 0x000fe2000783e04e */
[--C-:B------:R-:W-:Y:S01]  /*27b0*/  IMAD.X R109, R9, 0x1, R111.reuse, P3 ;  /* 0x00000001096d7824 */ /* 0x100fe200018e066f */
[----:B------:R-:W-:Y:S01]  /*27c0*/  IADD3 R134, R141, 0x40, RZ ;  /* 0x000000408d867810 */ /* 0x000fe20007ffe0ff */
[----:B------:R-:W-:Y:S01]  /*27d0*/  IMAD.X R111, R7, 0x1, R111, P2 ;  /* 0x00000001076f7824 */ /* 0x000fe200010e066f */
[----:B------:R-:W-:-:S02]  /*27e0*/  IADD3.X R88, R75, R75, R75, P1, P0 ;  /* 0x0000004b4b587210 */ /* 0x000fc40000fe044b */
[C-C-:B------:R-:W-:Y:S02]  /*27f0*/  IADD3 R79, P5, P4, -R80.reuse, 0x40, R85.reuse ;  /* 0x00000040504f7810 */ /* 0x140fe40007cbe155 */
[C-C-:B------:R-:W-:Y:S02]  /*2800*/  IADD3 R81, P3, P2, -R80.reuse, 0x80, R85.reuse ;  /* 0x0000008050517810 */ /* 0x140fe40007a7e155 */
[----:B------:R-:W-:Y:S02]  /*2810*/  IADD3 R85, P1, P0, -R80, 0xc0, R85 ;  /* 0x000000c050557810 */ /* 0x000fe4000783e155 */
[C-C-:B------:R-:W-:Y:S02]  /*2820*/  IADD3.X R82, ~R77.reuse, RZ, R88.reuse, P5, P4 ;  /* 0x000000ff4d527210 */ /* 0x140fe40002fe8558 */
[C-C-:B------:R-:W-:Y:S02]  /*2830*/  IADD3.X R84, ~R77.reuse, RZ, R88.reuse, P3, P2 ;  /* 0x000000ff4d547210 */ /* 0x140fe40001fe4558 */
[----:B------:R-:W-:-:S02]  /*2840*/  IADD3.X R88, ~R77, RZ, R88, P1, P0 ;  /* 0x000000ff4d587210 */ /* 0x000fc40000fe0558 */
[-C--:B------:R-:W-:Y:S02]  /*2850*/  IADD3 R83, P2, R79, R78.reuse, RZ ;  /* 0x0000004e4f537210 */ /* 0x080fe40007f5e0ff */
[-C--:B------:R-:W-:Y:S02]  /*2860*/  IADD3 R87, P1, R81, R78.reuse, RZ ;  /* 0x0000004e51577210 */ /* 0x080fe40007f3e0ff */
[-C--:B------:R-:W-:Y:S01]  /*2870*/  IADD3 R89, P0, R85, R78.reuse, RZ ;  /* 0x0000004e55597210 */ /* 0x080fe20007f1e0ff */
[--C-:B------:R-:W-:Y:S01]  /*2880*/  IMAD.X R86, R82, 0x1, R75.reuse, P2 ;  /* 0x0000000152567824 */ /* 0x100fe200010e064b */
[C---:B------:R-:W-:Y:S01]  /*2890*/  IADD3 R133, R141.reuse, 0x80, RZ ;  /* 0x000000808d857810 */ /* 0x040fe20007ffe0ff */
[--C-:B------:R-:W-:Y:S01]  /*28a0*/  IMAD.X R90, R84, 0x1, R75.reuse, P1 ;  /* 0x00000001545a7824 */ /* 0x100fe200008e064b */
[----:B------:R-:W-:Y:S01]  /*28b0*/  IADD3 R131, R141, 0xc0, RZ ;  /* 0x000000c08d837810 */ /* 0x000fe20007ffe0ff */
[----:B------:R-:W-:Y:S01]  /*28c0*/  IMAD.X R92, R88, 0x1, R75, P0 ;  /* 0x00000001585c7824 */ /* 0x000fe200000e064b */
[-C--:B------:R-:W-:Y:S01]  /*28d0*/  IADD3 R98, P2, R83, R78.reuse, RZ ;  /* 0x0000004e53627210 */ /* 0x080fe20007f5e0ff */
[----:B------:R-:W-:Y:S01]  /*28e0*/  IMAD.IADD R130, R141, 0x1, R133 ;  /* 0x000000018d827824 */ /* 0x000fe200078e0285 */
[----:B------:R-:W-:Y:S01]  /*28f0*/  IADD3 R100, P1, R87, R78, RZ ;  /* 0x0000004e57647210 */ /* 0x000fe20007f3e0ff */
[C---:B------:R-:W-:Y:S01]  /*2900*/  IMAD.IADD R128, R141.reuse, 0x1, R131 ;  /* 0x000000018d807824 */ /* 0x040fe200078e0283 */
[----:B------:R-:W-:Y:S01]  /*2910*/  IADD3 R132, R141, R134, RZ ;  /* 0x000000868d847210 */ /* 0x000fe20007ffe0ff */
[--C-:B------:R-:W-:Y:S01]  /*2920*/  IMAD.X R97, R86, 0x1, R75.reuse, P2 ;  /* 0x0000000156617824 */ /* 0x100fe200010e064b */
[----:B------:R-:W-:Y:S01]  /*2930*/  IADD3 R102, P0, R89, R78, RZ ;  /* 0x0000004e59667210 */ /* 0x000fe20007f1e0ff */
[----:B------:R-:W-:Y:S01]  /*2940*/  IMAD.X R99, R90, 0x1, R75, P1 ;  /* 0x000000015a637824 */ /* 0x000fe200008e064b */
[C---:B------:R-:W-:Y:S01]  /*2950*/  SHF.L.U64.HI R0, R156.reuse, 0x4, R157 ;  /* 0x000000049c007819 */ /* 0x040fe2000001029d */
[----:B------:R-:W-:Y:S01]  /*2960*/  IMAD.WIDE.U32 R156, R156, 0x60, RZ ;  /* 0x000000609c9c7825 */ /* 0x000fe200078e00ff */
[----:B------:R-:W-:-:S02]  /*2970*/  IADD3.X R101, R92, R75, RZ, P0, !PT ;  /* 0x0000004b5c657210 */ /* 0x000fc400007fe4ff */
[C---:B------:R-:W-:Y:S01]  /*2980*/  IADD3 R127, R141.reuse, R130, RZ ;  /* 0x000000828d7f7210 */ /* 0x040fe20007ffe0ff */
[----:B------:R-:W-:Y:S01]  /*2990*/  IMAD.IADD R129, R141, 0x1, R132 ;  /* 0x000000018d817824 */ /* 0x000fe200078e0284 */
[----:B------:R-:W-:Y:S01]  /*29a0*/  SHF.L.U64.HI R91, R93, 0x1, R0 ;  /* 0x000000015d5b7819 */ /* 0x000fe20000010200 */
[----:B------:R-:W-:Y:S01]  /*29b0*/  IMAD.IADD R126, R141, 0x1, R128 ;  /* 0x000000018d7e7824 */ /* 0x000fe200078e0280 */
[----:B------:R-:W-:Y:S01]  /*29c0*/  SHF.L.U64.HI R94, R95, 0x1, R94 ;  /* 0x000000015f5e7819 */ /* 0x000fe2000001025e */
[----:B------:R-:W-:Y:S01]  /*29d0*/  IMAD.SHL.U32 R93, R93, 0x2, RZ ;  /* 0x000000025d5d7824 */ /* 0x000fe200078e00ff */
[----:B------:R-:W-:Y:S01]  /*29e0*/  SHF.L.U64.HI R97, R98, 0x1, R97 ;  /* 0x0000000162617819 */ /* 0x000fe20000010261 */
[----:B------:R-:W-:Y:S01]  /*29f0*/  IMAD.SHL.U32 R95, R95, 0x2, RZ ;  /* 0x000000025f5f7824 */ /* 0x000fe200078e00ff */
[----:B------:R-:W-:Y:S01]  /*2a00*/  SHF.L.U64.HI R99, R100, 0x1, R99 ;  /* 0x0000000164637819 */ /* 0x000fe20000010263 */
[----:B------:R-:W-:Y:S01]  /*2a10*/  IMAD.SHL.U32 R98, R98, 0x2, RZ ;  /* 0x0000000262627824 */ /* 0x000fe200078e00ff */
[----:B------:R-:W-:Y:S01]  /*2a20*/  SHF.L.U64.HI R101, R102, 0x1, R101 ;  /* 0x0000000166657819 */ /* 0x000fe20000010265 */
[----:B------:R-:W-:Y:S01]  /*2a30*/  IMAD.SHL.U32 R100, R100, 0x2, RZ ;  /* 0x0000000264647824 */ /* 0x000fe200078e00ff */
[----:B------:R-:W-:Y:S01]  /*2a40*/  IADD3 R96, R157, R3, RZ ;  /* 0x000000039d607210 */ /* 0x000fe20007ffe0ff */
[----:B------:R-:W-:Y:S01]  /*2a50*/  IMAD.SHL.U32 R102, R102, 0x2, RZ ;  /* 0x0000000266667824 */ /* 0x000fe200078e00ff */
        /* <DEDUP_REMOVED lines=12> */
.L_x_7731:
[----:B------:R-:W-:Y:S01]  /*2b20*/  IMAD.SHL.U32 R24, R17, 0x40, RZ ;  /* 0x0000004011187824 */ /* 0x000fe200078e00ff */
[----:B------:R-:W-:Y:S01]  /*2b30*/  BSSY B2, `(.L_x_7676) ;  /* 0x00009f5000027945 */ /* 0x000fe20003800000 */
[----:B------:R-:W-:Y:S03]  /*2b40*/  IMAD.MOV.U32 R105, RZ, RZ, R103 ;  /* 0x000000ffff697224 */ /* 0x000fe600078e0067 */
[----:B------:R-:W-:Y:S05]  /*2b50*/  IADD3 R23, R24, -0x40, RZ ;  /* 0xffffffc018177810 */ /* 0x000fea0007ffe0ff */
[--C-:B------:R-:W-:Y:S02]  /*2b60*/  IMAD.IADD R167, R63, 0x1, -R23.reuse ;  /* 0x000000013fa77824 */ /* 0x100fe400078e0a17 */
[----:B------:R-:W-:Y:S03]  /*2b70*/  IMAD.IADD R163, R76, 0x1, -R23 ;  /* 0x000000014ca37824 */ /* 0x000fe600078e0a17 */
[CC--:B------:R-:W-:Y:S02]  /*2b80*/  ISETP.GE.AND P3, PT, R144.reuse, R167.reuse, PT ;  /* 0x000000a79000720c */ /* 0x0c0fe40003f66270 */
[C---:B------:R-:W-:Y:S02]  /*2b90*/  ISETP.GE.AND P2, PT, R139.reuse, R167, PT ;  /* 0x000000a78b00720c */ /* 0x040fe40003f46270 */
[-C--:B------:R-:W-:Y:S02]  /*2ba0*/  ISETP.GE.AND P3, PT, R144, R163.reuse, !P3 ;  /* 0x000000a39000720c */ /* 0x080fe40005f66270 */
[----:B------:R-:W-:Y:S02]  /*2bb0*/  ISETP.GE.AND P2, PT, R139, R163, !P2 ;  /* 0x000000a38b00720c */ /* 0x000fe40005746270 */
[C---:B------:R-:W-:Y:S04]  /*2bc0*/  ISETP.GE.AND P1, PT, R138.reuse, R167, PT ;  /* 0x000000a78a00720c */ /* 0x040fe80003f26270 */
[----:B------:R-:W-:Y:S05]  /*2bd0*/  ISETP.GE.AND P1, PT, R138, R163, !P1 ;  /* 0x000000a38a00720c */ /* 0x000fea0004f26270 */
[----:B------:R-:W2:Y:S01]  /*2be0*/  @P3 LD.E.128 R12, [R104.64] ;  /* 0x00000006680c3980 */ /* 0x000ea2000c101d00 */
[----:B------:R-:W-:Y:S01]  /*2bf0*/  @P3 IMAD.MOV.U32 R2, RZ, RZ, R113 ;  /* 0x000000ffff023224 */ /* 0x000fe200078e0071 */
[C---:B------:R-:W-:Y:S01]  /*2c00*/  @P2 IADD3 R30, P0, R104.reuse, R93, RZ ;  /* 0x0000005d681e2210 */ /* 0x040fe20007f1e0ff */
[----:B------:R-:W-:Y:S04]  /*2c10*/  @P3 IMAD.MOV.U32 R3, RZ, RZ, R112 ;  /* 0x000000ffff033224 */ /* 0x000fe800078e0070 */
[----:B------:R-:W-:Y:S01]  /*2c20*/  @P2 IMAD.X R31, R105, 0x1, R91, P0 ;  /* 0x00000001691f2824 */ /* 0x000fe200000e065b */
[C---:B------:R-:W-:Y:S04]  /*2c30*/  @P2 LEA R40, P0, R65.reuse, R113, 0x1 ;  /* 0x0000007141282211 */ /* 0x040fe800078008ff */
[----:B------:R-:W-:Y:S01]  /*2c40*/  @P2 LEA.HI.X R41, R65, R112, R62, 0x1, P0 ;  /* 0x0000007041292211 */ /* 0x000fe200000f0c3e */
[----:B--2---:R1:W-:Y:S04]  /*2c50*/  @P3 ST.E.128 [R2.64], R12 ;  /* 0x0000000c02003985 */ /* 0x0043e8000c101d06 */
[----:B---34-:R-:W2:Y:S04]  /*2c60*/  @P3 LD.E.128 R8, [R104.64+0x80] ;  /* 0x0000800668083980 */ /* 0x018ea8000c101d00 */
[----:B--2---:R-:W-:Y:S04]  /*2c70*/  @P3 ST.E.128 [R2.64+0x80], R8 ;  /* 0x0000800802003985 */ /* 0x004fe8000c101d06 */
[----:B------:R-:W2:Y:S04]  /*2c80*/  @P3 LD.E.128 R4, [R104.64+0x100] ;  /* 0x0001000668043980 */ /* 0x000ea8000c101d00 */
[----:B--2---:R-:W-:Y:S04]  /*2c90*/  @P3 ST.E.128 [R2.64+0x100], R4 ;  /* 0x0001000402003985 */ /* 0x004fe8000c101d06 */
[----:B------:R-:W2:Y:S04]  /*2ca0*/  @P3 LD.E.128 R36, [R104.64+0x180] ;  /* 0x0001800668243980 */ /* 0x000ea8000c101d00 */
[----:B--2---:R2:W-:Y:S04]  /*2cb0*/  @P3 ST.E.128 [R2.64+0x180], R36 ;  /* 0x0001802402003985 */ /* 0x0045e8000c101d06 */
[----:B-1----:R-:W3:Y:S01]  /*2cc0*/  @P2 LD.E.128 R12, [R30.64] ;  /* 0x000000061e0c2980 */ /* 0x002ee2000c101d00 */
[----:B--2---:R-:W-:Y:S05]  /*2cd0*/  @P1 IADD3 R2, P0, R104, R95, RZ ;  /* 0x0000005f68021210 */ /* 0x004fea0007f1e0ff */
[----:B------:R-:W-:Y:S01]  /*2ce0*/  @P1 IMAD.X R3, R105, 0x1, R94, P0 ;  /* 0x0000000169031824 */ /* 0x000fe200000e065e */
[----:B------:R-:W-:Y:S05]  /*2cf0*/  @P1 IADD3 R42, P0, R113, R68, RZ ;  /* 0x00000044712a1210 */ /* 0x000fea0007f1e0ff */
[----:B------:R-:W-:Y:S01]  /*2d00*/  @P1 IMAD.X R43, R112, 0x1, R69, P0 ;  /* 0x00000001702b1824 */ /* 0x000fe200000e0645 */
[C---:B------:R-:W-:Y:S04]  /*2d10*/  ISETP.GE.AND P0, PT, R136.reuse, R167, PT ;  /* 0x000000a78800720c */ /* 0x040fe80003f06270 */
[----:B------:R-:W-:Y:S01]  /*2d20*/  ISETP.GE.AND P0, PT, R136, R163, !P0 ;  /* 0x000000a38800720c */ /* 0x000fe20004706270 */
[----:B---3--:R1:W-:Y:S04]  /*2d30*/  @P2 ST.E.128 [R40.64], R12 ;  /* 0x0000000c28002985 */ /* 0x0083e8000c101d06 */
[----:B------:R-:W2:Y:S04]  /*2d40*/  @P2 LD.E.128 R8, [R30.64+0x80] ;  /* 0x000080061e082980 */ /* 0x000ea8000c101d00 */
[----:B--2---:R2:W-:Y:S04]  /*2d50*/  @P2 ST.E.128 [R40.64+0x80], R8 ;  /* 0x0000800828002985 */ /* 0x0045e8000c101d06 */
[----:B------:R-:W3:Y:S04]  /*2d60*/  @P2 LD.E.128 R4, [R30.64+0x100] ;  /* 0x000100061e042980 */ /* 0x000ee8000c101d00 */
[----:B---3--:R3:W-:Y:S04]  /*2d70*/  @P2 ST.E.128 [R40.64+0x100], R4 ;  /* 0x0001000428002985 */ /* 0x0087e8000c101d06 */
[----:B------:R4:W5:Y:S02]  /*2d80*/  @P2 LD.E.128 R32, [R30.64+0x180] ;  /* 0x000180061e202980 */ /* 0x000964000c101d00 */
[----:B----4-:R-:W-:Y:S05]  /*2d90*/  @P0 IADD3 R30, P4, R104, R156, RZ ;  /* 0x0000009c681e0210 */ /* 0x010fea0007f9e0ff */
[----:B------:R-:W-:Y:S01]  /*2da0*/  @P0 IMAD.X R31, R105, 0x1, R96, P4 ;  /* 0x00000001691f0824 */ /* 0x000fe200020e0660 */
[----:B-----5:R4:W-:Y:S04]  /*2db0*/  @P2 ST.E.128 [R40.64+0x180], R32 ;  /* 0x0001802028002985 */ /* 0x0209e8000c101d06 */
[----:B-1----:R-:W5:Y:S04]  /*2dc0*/  @P1 LD.E.128 R12, [R2.64] ;  /* 0x00000006020c1980 */ /* 0x002f68000c101d00 */
[----:B-----5:R1:W-:Y:S04]  /*2dd0*/  @P1 ST.E.128 [R42.64], R12 ;  /* 0x0000000c2a001985 */ /* 0x0203e8000c101d06 */
[----:B--2---:R-:W2:Y:S04]  /*2de0*/  @P1 LD.E.128 R8, [R2.64+0x80] ;  /* 0x0000800602081980 */ /* 0x004ea8000c101d00 */
[----:B--2---:R2:W-:Y:S04]  /*2df0*/  @P1 ST.E.128 [R42.64+0x80], R8 ;  /* 0x000080082a001985 */ /* 0x0045e8000c101d06 */
[----:B---3--:R-:W3:Y:S04]  /*2e00*/  @P1 LD.E.128 R4, [R2.64+0x100] ;  /* 0x0001000602041980 */ /* 0x008ee8000c101d00 */
[----:B---3--:R3:W-:Y:S04]  /*2e10*/  @P1 ST.E.128 [R42.64+0x100], R4 ;  /* 0x000100042a001985 */ /* 0x0087e8000c101d06 */
[----:B------:R-:W5:Y:S04]  /*2e20*/  @P1 LD.E.128 R36, [R2.64+0x180] ;  /* 0x0001800602241980 */ /* 0x000f68000c101d00 */
[----:B-----5:R1:W-:Y:S01]  /*2e30*/  @P1 ST.E.128 [R42.64+0x180], R36 ;  /* 0x000180242a001985 */ /* 0x0203e2000c101d06 */
[----:B----4-:R-:W-:Y:S03]  /*2e40*/  @P0 IADD3 R40, P1, R113, R154, RZ ;  /* 0x0000009a71280210 */ /* 0x010fe60007f3e0ff */
[----:B------:R-:W4:Y:S02]  /*2e50*/  @P0 LD.E.128 R32, [R30.64] ;  /* 0x000000061e200980 */ /* 0x000f24000c101d00 */
[----:B------:R-:W-:Y:S05]  /*2e60*/  @P0 IMAD.X R41, R112, 0x1, R67, P1 ;  /* 0x0000000170290824 */ /* 0x000fea00008e0643 */
[----:B----4-:R4:W-:Y:S04]  /*2e70*/  @P0 ST.E.128 [R40.64], R32 ;  /* 0x0000002028000985 */ /* 0x0109e8000c101d06 */
[----:B-1----:R-:W5:Y:S04]  /*2e80*/  @P0 LD.E.128 R12, [R30.64+0x80] ;  /* 0x000080061e0c0980 */ /* 0x002f68000c101d00 */
[----:B-----5:R4:W-:Y:S04]  /*2e90*/  @P0 ST.E.128 [R40.64+0x80], R12 ;  /* 0x0000800c28000985 */ /* 0x0209e8000c101d06 */
[----:B--2---:R-:W2:Y:S04]  /*2ea0*/  @P0 LD.E.128 R8, [R30.64+0x100] ;  /* 0x000100061e080980 */ /* 0x004ea8000c101d00 */
[----:B--2---:R4:W-:Y:S04]  /*2eb0*/  @P0 ST.E.128 [R40.64+0x100], R8 ;  /* 0x0001000828000985 */ /* 0x0049e8000c101d06 */
[----:B---3--:R-:W2:Y:S04]  /*2ec0*/  @P0 LD.E.128 R4, [R30.64+0x180] ;  /* 0x000180061e040980 */ /* 0x008ea8000c101d00 */
[----:B--2---:R4:W-:Y:S04]  /*2ed0*/  @P0 ST.E.128 [R40.64+0x180], R4 ;  /* 0x0001800428000985 */ /* 0x0049e8000c101d06 */
[----:B------:R-:W2:Y:S04]  /*2ee0*/  LD.E R25, [R18.64+0xd0] ;  /* 0x0000d00612197980 */ /* 0x000ea8000c101900 */
[----:B------:R-:W3:Y:S01]  /*2ef0*/  LD.E R103, [R18.64+0x130] ;  /* 0x0001300612677980 */ /* 0x000ee2000c101900 */
[----:B--2---:R-:W-:Y:S01]  /*2f00*/  ISETP.NE.AND P1, PT, R25, RZ, PT ;  /* 0x000000ff1900720c */ /* 0x004fe20003f25270 */
[----:B---3--:R-:W-:Y:S05]  /*2f10*/  IMAD.U32 R103, R103, -0x40, RZ ;  /* 0xffffffc067677824 */ /* 0x008fea00078e00ff */
[C---:B------:R-:W-:Y:S04]  /*2f20*/  LEA R104, P0, R103.reuse, R104, 0x1 ;  /* 0x0000006867687211 */ /* 0x040fe800078008ff */
[----:B------:R-:W-:Y:S03]  /*2f30*/  LEA.HI.X.SX32 R103, R103, R105, 0x1, P0 ;  /* 0x0000006967677211 */ /* 0x000fe600000f0eff */
[----:B------:R-:W-:-:S05]  /*2f40*/  @!P1 BRA `(.L_x_7677) ;  /* 0x000097f000009947 */ /* 0x000fca0003800000 */
[----:B----4-:R-:W2:Y:S02]  /*2f50*/  LD.E.U8 R0, [R18.64+0x1b3] ;  /* 0x0001b30612007980 */ /* 0x010ea4000c101100 */
[----:B--2---:R-:W-:Y:S11]  /*2f60*/  ISETP.NE.AND P0, PT, R0, RZ, PT ;  /* 0x000000ff0000720c */ /* 0x004ff60003f05270 */
[----:B------:R-:W-:Y:S02]  /*2f70*/  @!UPT UIADD3 URZ, URZ, URZ, URZ ;  /* 0x0000003f3f3ff290 */ /* 0x000fe4000fffe03f */
[----:B------:R-:W-:-:S05]  /*2f80*/  @!P0 BRA `(.L_x_7678) ;  /* 0x0000349000008947 */ /* 0x000fca0003800000 */
[----:B------:R-:W-:Y:S01]  /*2f90*/  BSSY B0, `(.L_x_7679) ;  /* 0x00000c6000007945 */ /* 0x000fe20003800000 */
[----:B------:R-:W-:-:S05]  /*2fa0*/  @!P3 BRA `(.L_x_7680) ;  /* 0x00000c400000b947 */ /* 0x000fca0003800000 */
[-C--:B------:R-:W-:Y:S01]  /*2fb0*/  ISETP.GE.AND P0, PT, R26, R25.reuse, PT ;  /* 0x000000191a00720c */ /* 0x080fe20003f06270 */
[----:B------:R-:W2:Y:S01]  /*2fc0*/  LD.E.128 R36, [R106.64] ;  /* 0x000000066a247980 */ /* 0x000ea2000c101d00 */
[----:B------:R-:W-:Y:S11]  /*2fd0*/  ISETP.GE.AND P1, PT, R22, R25, PT ;  /* 0x000000191600720c */ /* 0x000ff60003f26270 */
        /* <DEDUP_REMOVED lines=18> */
[----:B------:R-:W-:Y:S01]  /*3100*/  @!P0 HADD2.F32 R43, -RZ, R34.H1_H1 ;  /* 0x30000022ff2b8230 */ /* 0x000fe20000004100 */
[----:B------:R-:W-:Y:S01]  /*3110*/  @!P0 FMUL.FTZ R3, R41, R30 ;  /* 0x0000001e29038220 */ /* 0x000fe20000410000 */
[----:B------:R-:W-:Y:S02]  /*3120*/  @!P0 HADD2.F32 R47, -RZ, R50.H1_H1 ;  /* 0x30000032ff2f8230 */ /* 0x000fe40000004100 */
[--C-:B------:R-:W-:Y:S01]  /*3130*/  @!P0 HADD2.F32 R48, -RZ, R51.reuse.H0_H0 ;  /* 0x20000033ff308230 */ /* 0x100fe20000004100 */
[C---:B------:R-:W-:Y:S01]  /*3140*/  @!P0 FMUL.FTZ R2, R43.reuse, R32 ;  /* 0x000000202b028220 */ /* 0x040fe20000410000 */
[----:B------:R-:W-:Y:S01]  /*3150*/  @!P0 HADD2.F32 R51, -RZ, R51.H1_H1 ;  /* 0x30000033ff338230 */ /* 0x000fe20000004100 */
[----:B------:R-:W-:Y:S01]  /*3160*/  @!P0 FMUL.FTZ R57, R43, R47 ;  /* 0x0000002f2b398220 */ /* 0x000fe20000410000 */
[----:B------:R-:W-:Y:S01]  /*3170*/  @!P0 HADD2.F32 R45, -RZ, R34.H0_H0 ;  /* 0x20000022ff2d8230 */ /* 0x000fe20000004100 */
[----:B------:R-:W-:Y:S01]  /*3180*/  @!P0 FMUL.FTZ R52, R41, R48 ;  /* 0x0000003029348220 */ /* 0x000fe20000410000 */
[----:B------:R-:W-:Y:S01]  /*3190*/  @!P0 HADD2.F32 R34, -RZ, R33.H1_H1 ;  /* 0x30000021ff228230 */ /* 0x000fe20000004100 */
[----:B------:R-:W-:Y:S01]  /*31a0*/  @!P0 F2FP.PACK_AB R53, R0, R53 ;  /* 0x000000350035823e */ /* 0x000fe200000000ff */
[----:B------:R-:W-:Y:S01]  /*31b0*/  @!P0 HADD2.F32 R49, -RZ, R35.H0_H0 ;  /* 0x20000023ff318230 */ /* 0x000fe20000004100 */
[----:B------:R-:W-:Y:S01]  /*31c0*/  @!P0 FFMA.FTZ R2, R47, R45, R2 ;  /* 0x0000002d2f028223 */ /* 0x000fe20000010002 */
[----:B------:R-:W-:Y:S01]  /*31d0*/  @!P0 HADD2.F32 R46, -RZ, R33.H0_H0 ;  /* 0x20000021ff2e8230 */ /* 0x000fe20000004100 */
[C---:B------:R-:W-:Y:S01]  /*31e0*/  @!P0 FMUL.FTZ R56, R34.reuse, R51 ;  /* 0x0000003322388220 */ /* 0x040fe20000410000 */
[----:B------:R-:W-:Y:S01]  /*31f0*/  @!P0 MOV R36, R53 ;  /* 0x0000003500248202 */ /* 0x000fe20000000f00 */
        /* <DEDUP_REMOVED lines=12> */
[----:B------:R-:W-:Y:S03]  /*32c0*/  ISETP.GE.AND P0, PT, R21, R25, PT ;  /* 0x000000191500720c */ /* 0x000fe60003f06270 */
[----:B------:R1:W-:Y:S08]  /*32d0*/  ST.E.128 [R158.64], R36 ;  /* 0x000000249e007985 */ /* 0x0003f0000c101d06 */
[----:B------:R-:W2:Y:S08]  /*32e0*/  LD.E.128 R32, [R106.64+0x80] ;  /* 0x000080066a207980 */ /* 0x000eb0000c101d00 */
[----:B------:R-:W3:Y:S06]  /*32f0*/  @!P1 LD.E.64 R50, [R54.64+0x40] ;  /* 0x0000400636329980 */ /* 0x000eec000c101b00 */
[----:B------:R-:W4:Y:S01]  /*3300*/  @!P1 LD.E.64 R30, [R28.64+0x40] ;  /* 0x000040061c1e9980 */ /* 0x000f22000c101b00 */
[----:B--2---:R-:W-:Y:S02]  /*3310*/  @!P1 MOV R42, R32 ;  /* 0x00000020002a9202 */ /* 0x004fe40000000f00 */
[----:B-1----:R-:W-:Y:S02]  /*3320*/  @!P1 MOV R38, R34 ;  /* 0x0000002200269202 */ /* 0x002fe40000000f00 */
[----:B------:R-:W-:Y:S01]  /*3330*/  @!P1 MOV R37, R35 ;  /* 0x0000002300259202 */ /* 0x000fe20000000f00 */
[--C-:B------:R-:W-:Y:S01]  /*3340*/  @!P1 HADD2.F32 R44, -RZ, R42.reuse.H1_H1 ;  /* 0x3000002aff2c9230 */ /* 0x100fe20000004100 */
[----:B------:R-:W-:Y:S01]  /*3350*/  @!P1 MOV R36, R33 ;  /* 0x0000002100249202 */ /* 0x000fe20000000f00 */
[----:B------:R-:W-:Y:S02]  /*3360*/  @!P1 HADD2.F32 R46, -RZ, R42.H0_H0 ;  /* 0x2000002aff2e9230 */ /* 0x000fe40000004100 */
[----:B---3--:R-:W-:Y:S02]  /*3370*/  @!P1 HADD2.F32 R45, -RZ, R50.H0_H0 ;  /* 0x20000032ff2d9230 */ /* 0x008fe40000004100 */
[----:B------:R-:W-:Y:S02]  /*3380*/  @!P1 HADD2.F32 R39, -RZ, R38.H1_H1 ;  /* 0x30000026ff279230 */ /* 0x000fe40000004100 */
[----:B------:R-:W-:Y:S01]  /*3390*/  @!P1 HADD2.F32 R47, -RZ, R50.H1_H1 ;  /* 0x30000032ff2f9230 */ /* 0x000fe20000004100 */
[C---:B------:R-:W-:Y:S01]  /*33a0*/  @!P1 FMUL.FTZ R52, R44.reuse, R45 ;  /* 0x0000002d2c349220 */ /* 0x040fe20000410000 */
[----:B----4-:R-:W-:Y:S02]  /*33b0*/  @!P1 HADD2.F32 R41, -RZ, R30.H0_H0 ;  /* 0x2000001eff299230 */ /* 0x010fe40000004100 */
[----:B------:R-:W-:Y:S02]  /*33c0*/  @!P1 HADD2.F32 R49, -RZ, R38.H0_H0 ;  /* 0x20000026ff319230 */ /* 0x000fe40000004100 */
[----:B------:R-:W-:Y:S01]  /*33d0*/  @!P1 HADD2.F32 R40, -RZ, R30.H1_H1 ;  /* 0x3000001eff289230 */ /* 0x000fe20000004100 */
[-C--:B------:R-:W-:Y:S01]  /*33e0*/  @!P1 FMUL.FTZ R5, R44, R41.reuse ;  /* 0x000000292c059220 */ /* 0x080fe20000410000 */
[--C-:B------:R-:W-:Y:S01]  /*33f0*/  @!P1 HADD2.F32 R30, -RZ, R31.reuse.H0_H0 ;  /* 0x2000001fff1e9230 */ /* 0x100fe20000004100 */
[----:B------:R-:W-:Y:S01]  /*3400*/  @!P1 FFMA.FTZ R52, R46, R41, -R52 ;  /* 0x000000292e349223 */ /* 0x000fe20000010834 */
[--C-:B------:R-:W-:Y:S01]  /*3410*/  @!P1 HADD2.F32 R41, -RZ, R36.reuse.H1_H1 ;  /* 0x30000024ff299230 */ /* 0x100fe20000004100 */
[----:B------:R-:W-:Y:S01]  /*3420*/  @!P1 FFMA.FTZ R5, R45, R46, R5 ;  /* 0x0000002e2d059223 */ /* 0x000fe20000010005 */
[----:B------:R-:W-:Y:S01]  /*3430*/  @!P1 HADD2.F32 R31, -RZ, R31.H1_H1 ;  /* 0x3000001fff1f9230 */ /* 0x000fe20000004100 */
[----:B------:R-:W-:Y:S01]  /*3440*/  @!P1 FMUL.FTZ R7, R39, R30 ;  /* 0x0000001e27079220 */ /* 0x000fe20000410000 */
[--C-:B------:R-:W-:Y:S01]  /*3450*/  @!P1 HADD2.F32 R48, -RZ, R51.reuse.H0_H0 ;  /* 0x20000033ff309230 */ /* 0x100fe20000004100 */
[C---:B------:R-:W-:Y:S01]  /*3460*/  @!P1 FMUL.FTZ R6, R41.reuse, R40 ;  /* 0x0000002829069220 */ /* 0x040fe20000410000 */
[----:B------:R-:W-:Y:S01]  /*3470*/  @!P1 HADD2.F32 R51, -RZ, R51.H1_H1 ;  /* 0x30000033ff339230 */ /* 0x000fe20000004100 */
[----:B------:R-:W-:Y:S01]  /*3480*/  @!P1 FMUL.FTZ R53, R41, R47 ;  /* 0x0000002f29359220 */ /* 0x000fe20000410000 */
[----:B------:R-:W-:Y:S01]  /*3490*/  @!P1 HADD2.F32 R45, -RZ, R36.H0_H0 ;  /* 0x20000024ff2d9230 */ /* 0x000fe20000004100 */
[----:B------:R-:W-:Y:S01]  /*34a0*/  @!P1 FMUL.FTZ R56, R39, R48 ;  /* 0x0000003027389220 */ /* 0x000fe20000410000 */
[--C-:B------:R-:W-:Y:S01]  /*34b0*/  @!P1 HADD2.F32 R36, -RZ, R37.reuse.H1_H1 ;  /* 0x30000025ff249230 */ /* 0x100fe20000004100 */
[----:B------:R-:W-:Y:S01]  /*34c0*/  @!P1 F2FP.PACK_AB R52, R5, R52 ;  /* 0x000000340534923e */ /* 0x000fe200000000ff */
[----:B------:R-:W-:Y:S01]  /*34d0*/  @!P1 HADD2.F32 R46, -RZ, R37.H0_H0 ;  /* 0x20000025ff2e9230 */ /* 0x000fe20000004100 */
[----:B------:R-:W-:Y:S02]  /*34e0*/  @!P1 FFMA.FTZ R6, R47, R45, R6 ;  /* 0x0000002d2f069223 */ /* 0x000fe40000010006 */
        /* <DEDUP_REMOVED lines=15> */
[----:B------:R1:W-:Y:S08]  /*35e0*/  ST.E.128 [R158.64+0x80], R32 ;  /* 0x000080209e007985 */ /* 0x0003f0000c101d06 */
        /* <DEDUP_REMOVED lines=39> */
[----:B------:R-:W-:Y:S01]  /*3860*/  @!P0 FFMA.FTZ R12, R51, R46, R12 ;  /* 0x0000002e330c8223 */ /* 0x000fe2000001000c */
[----:B------:R-:W-:Y:S01]  /*3870*/  @!P0 F2FP.PACK_AB R56, R11, R56 ;  /* 0x000000380b38823e */ /* 0x000fe200000000ff */
[----:B------:R-:W-:Y:S03]  /*3880*/  @!P0 FFMA.FTZ R53, R45, R40, -R53 ;  /* 0x000000282d358223 */ /* 0x000fe60000010835 */
[----:B------:R-:W-:Y:S02]  /*3890*/  @!P0 F2FP.PACK_AB R57, R12, R57 ;  /* 0x000000390c39823e */ /* 0x000fe400000000ff */
[----:B------:R-:W-:Y:S02]  /*38a0*/  @!P0 F2FP.PACK_AB R53, R10, R53 ;  /* 0x000000350a35823e */ /* 0x000fe400000000ff */
[----:B------:R-:W-:Y:S02]  /*38b0*/  @!P0 MOV R38, R56 ;  /* 0x0000003800268202 */ /* 0x000fe40000000f00 */
[----:B------:R-:W-:Y:S02]  /*38c0*/  @!P0 MOV R37, R53 ;  /* 0x0000003500258202 */ /* 0x000fe40000000f00 */
[----:B------:R-:W-:Y:S05]  /*38d0*/  @!P0 MOV R39, R57 ;  /* 0x0000003900278202 */ /* 0x000fea0000000f00 */
        /* <DEDUP_REMOVED lines=10> */
[--C-:B---3--:R-:W-:Y:S02]  /*3980*/  @!P1 HADD2.F32 R45, -RZ, R50.reuse.H0_H0 ;  /* 0x20000032ff2d9230 */ /* 0x108fe40000004100 */
[----:B------:R-:W-:Y:S02]  /*3990*/  @!P1 HADD2.F32 R47, -RZ, R50.H1_H1 ;  /* 0x30000032ff2f9230 */ /* 0x000fe40000004100 */
[----:B------:R-:W-:Y:S01]  /*39a0*/  @!P1 HADD2.F32 R48, -RZ, R51.H0_H0 ;  /* 0x20000033ff309230 */ /* 0x000fe20000004100 */
[C---:B------:R-:W-:Y:S01]  /*39b0*/  @!P1 FMUL.FTZ R52, R44.reuse, R45 ;  /* 0x0000002d2c349220 */ /* 0x040fe20000410000 */
[--C-:B----4-:R-:W-:Y:S02]  /*39c0*/  @!P1 HADD2.F32 R41, -RZ, R30.reuse.H0_H0 ;  /* 0x2000001eff299230 */ /* 0x110fe40000004100 */
[----:B------:R-:W-:Y:S02]  /*39d0*/  @!P1 HADD2.F32 R40, -RZ, R30.H1_H1 ;  /* 0x3000001eff289230 */ /* 0x000fe40000004100 */
[--C-:B------:R-:W-:Y:S01]  /*39e0*/  @!P1 HADD2.F32 R30, -RZ, R31.reuse.H0_H0 ;  /* 0x2000001fff1e9230 */ /* 0x100fe20000004100 */
[-C--:B------:R-:W-:Y:S01]  /*39f0*/  @!P1 FMUL.FTZ R13, R44, R41.reuse ;  /* 0x000000292c0d9220 */ /* 0x080fe20000410000 */
[----:B------:R-:W-:Y:S01]  /*3a00*/  @!P1 HADD2.F32 R31, -RZ, R31.H1_H1 ;  /* 0x3000001fff1f9230 */ /* 0x000fe20000004100 */
[----:B------:R-:W-:Y:S01]  /*3a10*/  @!P1 FFMA.FTZ R52, R46, R41, -R52 ;  /* 0x000000292e349223 */ /* 0x000fe20000010834 */
[----:B------:R-:W-:Y:S01]  /*3a20*/  @!P1 HADD2.F32 R41, -RZ, R36.H1_H1 ;  /* 0x30000024ff299230 */ /* 0x000fe20000004100 */
[----:B------:R-:W-:Y:S01]  /*3a30*/  @!P1 FFMA.FTZ R13, R45, R46, R13 ;  /* 0x0000002e2d0d9223 */ /* 0x000fe2000001000d */
[----:B------:R-:W-:Y:S02]  /*3a40*/  @!P1 HADD2.F32 R39, -RZ, R38.H1_H1 ;  /* 0x30000026ff279230 */ /* 0x000fe40000004100 */
[----:B------:R-:W-:Y:S01]  /*3a50*/  @!P1 HADD2.F32 R51, -RZ, R51.H1_H1 ;  /* 0x30000033ff339230 */ /* 0x000fe20000004100 */
[----:B------:R-:W-:Y:S01]  /*3a60*/  @!P1 FMUL.FTZ R14, R41, R40 ;  /* 0x00000028290e9220 */ /* 0x000fe20000410000 */
[----:B------:R-:W-:Y:S01]  /*3a70*/  @!P1 HADD2.F32 R45, -RZ, R36.H0_H0 ;  /* 0x20000024ff2d9230 */ /* 0x000fe20000004100 */
[----:B------:R-:W-:Y:S01]  /*3a80*/  @!P1 FMUL.FTZ R15, R39, R30 ;  /* 0x0000001e270f9220 */ /* 0x000fe20000410000 */
[--C-:B------:R-:W-:Y:S01]  /*3a90*/  @!P1 HADD2.F32 R36, -RZ, R37.reuse.H1_H1 ;  /* 0x30000025ff249230 */ /* 0x100fe20000004100 */
[----:B------:R-:W-:Y:S01]  /*3aa0*/  @!P1 FMUL.FTZ R53, R41, R47 ;  /* 0x0000002f29359220 */ /* 0x000fe20000410000 */
[----:B------:R-:W-:Y:S01]  /*3ab0*/  @!P1 HADD2.F32 R49, -RZ, R38.H0_H0 ;  /* 0x20000026ff319230 */ /* 0x000fe20000004100 */
[----:B------:R-:W-:Y:S01]  /*3ac0*/  @!P1 FMUL.FTZ R56, R39, R48 ;  /* 0x0000003027389220 */ /* 0x000fe20000410000 */
[----:B------:R-:W-:Y:S01]  /*3ad0*/  @!P1 F2FP.PACK_AB R52, R13, R52 ;  /* 0x000000340d34923e */ /* 0x000fe200000000ff */
[C---:B------:R-:W-:Y:S01]  /*3ae0*/  @!P1 FMUL.FTZ R57, R36.reuse, R51 ;  /* 0x0000003324399220 */ /* 0x040fe20000410000 */
[----:B------:R-:W-:Y:S01]  /*3af0*/  @!P1 HADD2.F32 R46, -RZ, R37.H0_H0 ;  /* 0x20000025ff2e9230 */ /* 0x000fe20000004100 */
[----:B------:R-:W-:Y:S01]  /*3b00*/  @!P1 FFMA.FTZ R14, R47, R45, R14 ;  /* 0x0000002d2f0e9223 */ /* 0x000fe2000001000e */
        /* <DEDUP_REMOVED lines=14> */
.L_x_7680:
[----:B------:R-:W-:Y:S05]  /*3bf0*/  BSYNC B0 ;  /* 0x0000000000007941 */ /* 0x000fea0003800000 */
.L_x_7679:
[----:B------:R-:W-:Y:S01]  /*3c00*/  BSSY B0, `(.L_x_7681) ;  /* 0x00000d0000007945 */ /* 0x000fe20003800000 */
[----:B------:R-:W-:-:S05]  /*3c10*/  @!P2 BRA `(.L_x_7682) ;  /* 0x00000ce00000a947 */ /* 0x000fca0003800000 */
[----:B------:R-:W-:Y:S02]  /*3c20*/  LEA R174, P1, R78, R106, 0x1 ;  /* 0x0000006a4eae7211 */ /* 0x000fe400078208ff */
[----:B------:R-:W-:Y:S02]  /*3c30*/  ISETP.GE.AND P0, PT, R26, R25, PT ;  /* 0x000000191a00720c */ /* 0x000fe40003f06270 */
[C---:B------:R-:W-:Y:S02]  /*3c40*/  SHF.L.U32 R173, R141.reuse, 0x1, RZ ;  /* 0x000000018dad7819 */ /* 0x040fe400000006ff */
[----:B------:R-:W-:Y:S02]  /*3c50*/  LEA.HI.X R175, R78, R107, R75, 0x1, P1 ;  /* 0x0000006b4eaf7211 */ /* 0x000fe400008f0c4b */
[-C--:B------:R-:W-:Y:S02]  /*3c60*/  IADD3 R56, P1, R54, R173.reuse, RZ ;  /* 0x000000ad36387210 */ /* 0x080fe40007f3e0ff */
[----:B------:R-:W-:Y:S01]  /*3c70*/  SHF.L.U64.HI R105, R141, 0x1, R125 ;  /* 0x000000018d697819 */ /* 0x000fe2000001027d */
[----:B------:R-:W2:Y:S01]  /*3c80*/  LD.E.128 R36, [R174.64] ;  /* 0x00000006ae247980 */ /* 0x000ea2000c101d00 */
[----:B------:R-:W-:Y:S02]  /*3c90*/  IADD3 R40, P2, R28, R173, RZ ;  /* 0x000000ad1c287210 */ /* 0x000fe40007f5e0ff */
[-C--:B------:R-:W-:Y:S02]  /*3ca0*/  IADD3.X R57, R55, R105.reuse, RZ, P1, !PT ;  /* 0x0000006937397210 */ /* 0x080fe40000ffe4ff */
[----:B------:R-:W-:Y:S02]  /*3cb0*/  IADD3.X R41, R29, R105, RZ, P2, !PT ;  /* 0x000000691d297210 */ /* 0x000fe400017fe4ff */
[----:B------:R-:W-:Y:S01]  /*3cc0*/  LEA R172, P2, R72, R158, 0x1 ;  /* 0x0000009e48ac7211 */ /* 0x000fe200078408ff */
[----:B------:R-:W3:Y:S01]  /*3cd0*/  @!P0 LD.E.64 R52, [R56.64] ;  /* 0x0000000638348980 */ /* 0x000ee2000c101b00 */
[----:B------:R-:W-:Y:S05]  /*3ce0*/  ISETP.GE.AND P1, PT, R22, R25, PT ;  /* 0x000000191600720c */ /* 0x000fea0003f26270 */
[----:B------:R-:W4:Y:S02]  /*3cf0*/  @!P0 LD.E.64 R30, [R40.64] ;  /* 0x00000006281e8980 */ /* 0x000f24000c101b00 */
[----:B-1--4-:R-:W-:Y:S01]  /*3d00*/  @!P0 HADD2.F32 R33, -RZ, R30.H0_H0 ;  /* 0x2000001eff218230 */ /* 0x012fe20000004100 */
        /* <DEDUP_REMOVED lines=105> */
[--C-:B------:R-:W-:Y:S02]  /*43a0*/  @!P0 HADD2.F32 R35, -RZ, R34.reuse.H1_H1 ;  /* 0x30000022ff238230 */ /* 0x100fe40000004100 */
        /* <DEDUP_REMOVED lines=8> */
[--C-:B------:R-:W-:Y:S01]  /*4430*/  @!P0 HADD2.F32 R43, -RZ, R32.reuse.H1_H1 ;  /* 0x30000020ff2b8230 */ /* 0x100fe20000004100 */
[----:B------:R-:W-:Y:S01]  /*4440*/  @!P0 FFMA.FTZ R9, R47, R48, R9 ;  /* 0x000000302f098223 */ /* 0x000fe20000010009 */
[--C-:B------:R-:W-:Y:S01]  /*4450*/  @!P0 HADD2.F32 R50, -RZ, R53.reuse.H0_H0 ;  /* 0x20000035ff328230 */ /* 0x100fe20000004100 */
[----:B------:R-:W-:Y:S01]  /*4460*/  @!P0 FMUL.FTZ R11, R35, R30 ;  /* 0x0000001e230b8220 */ /* 0x000fe20000410000 */
[----:B------:R-:W-:Y:S01]  /*4470*/  @!P0 HADD2.F32 R53, -RZ, R53.H1_H1 ;  /* 0x30000035ff358230 */ /* 0x000fe20000004100 */
[----:B------:R-:W-:Y:S01]  /*4480*/  @!P0 FMUL.FTZ R10, R43, R42 ;  /* 0x0000002a2b0a8220 */ /* 0x000fe20000410000 */
[----:B------:R-:W-:Y:S01]  /*4490*/  @!P0 HADD2.F32 R47, -RZ, R32.H0_H0 ;  /* 0x20000020ff2f8230 */ /* 0x000fe20000004100 */
[----:B------:R-:W-:Y:S01]  /*44a0*/  @!P0 FMUL.FTZ R164, R35, R50 ;  /* 0x0000003223a48220 */ /* 0x000fe20000410000 */
[--C-:B------:R-:W-:Y:S01]  /*44b0*/  @!P0 HADD2.F32 R32, -RZ, R33.reuse.H1_H1 ;  /* 0x30000021ff208230 */ /* 0x100fe20000004100 */
[----:B------:R-:W-:Y:S01]  /*44c0*/  @!P0 F2FP.PACK_AB R162, R9, R162 ;  /* 0x000000a209a2823e */ /* 0x000fe200000000ff */
[----:B------:R-:W-:Y:S01]  /*44d0*/  @!P0 HADD2.F32 R49, -RZ, R52.H1_H1 ;  /* 0x30000034ff318230 */ /* 0x000fe20000004100 */
[----:B------:R-:W-:Y:S01]  /*44e0*/  @!P0 FFMA.FTZ R164, R51, R30, -R164 ;  /* 0x0000001e33a48223 */ /* 0x000fe200000108a4 */
[----:B------:R-:W-:Y:S01]  /*44f0*/  @!P0 HADD2.F32 R48, -RZ, R33.H0_H0 ;  /* 0x20000021ff308230 */ /* 0x000fe20000004100 */
[C---:B------:R-:W-:Y:S01]  /*4500*/  @!P0 FMUL.FTZ R166, R32.reuse, R53 ;  /* 0x0000003520a68220 */ /* 0x040fe20000410000 */
[----:B------:R-:W-:Y:S01]  /*4510*/  @!P0 MOV R36, R162 ;  /* 0x000000a200248202 */ /* 0x000fe20000000f00 */
[-C--:B------:R-:W-:Y:S02]  /*4520*/  @!P0 FMUL.FTZ R12, R32, R31.reuse ;  /* 0x0000001f200c8220 */ /* 0x080fe40000410000 */
[----:B------:R-:W-:Y:S02]  /*4530*/  @!P0 FFMA.FTZ R166, R48, R31, -R166 ;  /* 0x0000001f30a68223 */ /* 0x000fe400000108a6 */
[----:B------:R-:W-:Y:S02]  /*4540*/  @!P0 FMUL.FTZ R105, R43, R49 ;  /* 0x000000312b698220 */ /* 0x000fe40000410000 */
[----:B------:R-:W-:Y:S02]  /*4550*/  @!P0 FFMA.FTZ R10, R49, R47, R10 ;  /* 0x0000002f310a8223 */ /* 0x000fe4000001000a */
[----:B------:R-:W-:Y:S02]  /*4560*/  @!P0 FFMA.FTZ R11, R50, R51, R11 ;  /* 0x00000033320b8223 */ /* 0x000fe4000001000b */
[----:B------:R-:W-:Y:S02]  /*4570*/  @!P0 FFMA.FTZ R105, R47, R42, -R105 ;  /* 0x0000002a2f698223 */ /* 0x000fe40000010869 */
[----:B------:R-:W-:Y:S01]  /*4580*/  @!P0 FFMA.FTZ R12, R53, R48, R12 ;  /* 0x00000030350c8223 */ /* 0x000fe2000001000c */
[----:B------:R-:W-:Y:S02]  /*4590*/  @!P0 F2FP.PACK_AB R164, R11, R164 ;  /* 0x000000a40ba4823e */ /* 0x000fe400000000ff */
        /* <DEDUP_REMOVED lines=17> */
[--C-:B------:R-:W-:Y:S01]  /*46b0*/  @!P1 HADD2.F32 R30, -RZ, R31.reuse.H0_H0 ;  /* 0x2000001fff1e9230 */ /* 0x100fe20000004100 */
[C---:B------:R-:W-:Y:S01]  /*46c0*/  @!P1 FMUL.FTZ R13, R46.reuse, R43 ;  /* 0x0000002b2e0d9220 */ /* 0x040fe20000410000 */
[----:B----4-:R-:W-:Y:S02]  /*46d0*/  @!P1 HADD2.F32 R47, -RZ, R56.H0_H0 ;  /* 0x20000038ff2f9230 */ /* 0x010fe40000004100 */
[----:B------:R-:W-:Y:S02]  /*46e0*/  @!P1 HADD2.F32 R41, -RZ, R36.H1_H1 ;  /* 0x30000024ff299230 */ /* 0x000fe40000004100 */
[----:B------:R-:W-:Y:S01]  /*46f0*/  @!P1 HADD2.F32 R39, -RZ, R38.H1_H1 ;  /* 0x30000026ff279230 */ /* 0x000fe20000004100 */
[----:B------:R-:W-:Y:S01]  /*4700*/  @!P1 FMUL.FTZ R162, R46, R47 ;  /* 0x0000002f2ea29220 */ /* 0x000fe20000410000 */
[----:B------:R-:W-:Y:S01]  /*4710*/  @!P1 HADD2.F32 R31, -RZ, R31.H1_H1 ;  /* 0x3000001fff1f9230 */ /* 0x000fe20000004100 */
[----:B------:R-:W-:Y:S01]  /*4720*/  @!P1 FFMA.FTZ R13, R47, R48, R13 ;  /* 0x000000302f0d9223 */ /* 0x000fe2000001000d */
[----:B------:R-:W-:Y:S01]  /*4730*/  @!P1 HADD2.F32 R49, -RZ, R56.H1_H1 ;  /* 0x30000038ff319230 */ /* 0x000fe20000004100 */
[----:B------:R-:W-:Y:S01]  /*4740*/  @!P1 FMUL.FTZ R14, R41, R42 ;  /* 0x0000002a290e9220 */ /* 0x000fe20000410000 */
[--C-:B------:R-:W-:Y:S01]  /*4750*/  @!P1 HADD2.F32 R50, -RZ, R57.reuse.H0_H0 ;  /* 0x20000039ff329230 */ /* 0x100fe20000004100 */
[----:B------:R-:W-:Y:S01]  /*4760*/  @!P1 FMUL.FTZ R15, R39, R30 ;  /* 0x0000001e270f9220 */ /* 0x000fe20000410000 */
[----:B------:R-:W-:Y:S01]  /*4770*/  @!P1 HADD2.F32 R53, -RZ, R57.H1_H1 ;  /* 0x30000039ff359230 */ /* 0x000fe20000004100 */
[----:B------:R-:W-:Y:S01]  /*4780*/  @!P1 FFMA.FTZ R162, R48, R43, -R162 ;  /* 0x0000002b30a29223 */ /* 0x000fe200000108a2 */
        /* <DEDUP_REMOVED lines=23> */
.L_x_7682:
[----:B------:R-:W-:Y:S05]  /*4900*/  BSYNC B0 ;  /* 0x0000000000007941 */ /* 0x000fea0003800000 */
.L_x_7681:
[C---:B------:R-:W-:Y:S01]  /*4910*/  ISETP.GE.AND P0, PT, R138.reuse, R167, PT ;  /* 0x000000a78a00720c */ /* 0x040fe20003f06270 */
[----:B------:R-:W-:Y:S03]  /*4920*/  BSSY B0, `(.L_x_7683) ;  /* 0x00000d2000007945 */ /* 0x000fe60003800000 */
[----:B------:R-:W-:Y:S11]  /*4930*/  ISETP.GE.AND P0, PT, R138, R163, !P0 ;  /* 0x000000a38a00720c */ /* 0x000ff60004706270 */
[----:B------:R-:W-:Y:S02]  /*4940*/  @!UPT UIADD3 URZ, URZ, URZ, URZ ;  /* 0x0000003f3f3ff290 */ /* 0x000fe4000fffe03f */
[----:B------:R-:W-:-:S05]  /*4950*/  @!P0 BRA `(.L_x_7684) ;  /* 0x00000ce000008947 */ /* 0x000fca0003800000 */
[----:B------:R-:W-:Y:S02]  /*4960*/  LEA R174, P1, R80, R106, 0x1 ;  /* 0x0000006a50ae7211 */ /* 0x000fe400078208ff */
[----:B------:R-:W-:Y:S02]  /*4970*/  ISETP.GE.AND P0, PT, R26, R25, PT ;  /* 0x000000191a00720c */ /* 0x000fe40003f06270 */
[C---:B-1----:R-:W-:Y:S02]  /*4980*/  SHF.L.U32 R173, R137.reuse, 0x1, RZ ;  /* 0x0000000189ad7819 */ /* 0x042fe400000006ff */
        /* <DEDUP_REMOVED lines=203> */
.L_x_7684:
[----:B------:R-:W-:Y:S05]  /*5640*/  BSYNC B0 ;  /* 0x0000000000007941 */ /* 0x000fea0003800000 */
.L_x_7683:
[C---:B------:R-:W-:Y:S01]  /*5650*/  ISETP.GE.AND P0, PT, R136.reuse, R167, PT ;  /* 0x000000a78800720c */ /* 0x040fe20003f06270 */
[----:B------:R-:W-:Y:S03]  /*5660*/  BSSY B0, `(.L_x_7685) ;  /* 0x00000d4000007945 */ /* 0x000fe60003800000 */
[----:B------:R-:W-:Y:S11]  /*5670*/  ISETP.GE.AND P0, PT, R136, R163, !P0 ;  /* 0x000000a38800720c */ /* 0x000ff60004706270 */
[----:B------:R-:W-:Y:S02]  /*5680*/  @!UPT UIADD3 URZ, URZ, URZ, URZ ;  /* 0x0000003f3f3ff290 */ /* 0x000fe4000fffe03f */
[----:B------:R-:W-:-:S05]  /*5690*/  @!P0 BRA `(.L_x_7686) ;  /* 0x00000d0000008947 */ /* 0x000fca0003800000 */
[----:B------:R-:W-:Y:S01]  /*56a0*/  IMAD R49, R161, 0x60, RZ ;  /* 0x00000060a1317824 */ /* 0x000fe200078e02ff */
[----:B------:R-:W-:Y:S01]  /*56b0*/  ISETP.GE.AND P0, PT, R26, R25, PT ;  /* 0x000000191a00720c */ /* 0x000fe20003f06270 */
[----:B------:R-:W-:Y:S01]  /*56c0*/  IMAD.WIDE.U32 R50, R160, 0x60, R106 ;  /* 0x00000060a0327825 */ /* 0x000fe200078e006a */
[C---:B------:R-:W-:Y:S02]  /*56d0*/  SHF.L.U32 R9, R135.reuse, 0x1, RZ ;  /* 0x0000000187097819 */ /* 0x040fe400000006ff */
[----:B------:R-:W-:Y:S01]  /*56e0*/  SHF.L.U64.HI R7, R135, 0x1, R122 ;  /* 0x0000000187077819 */ /* 0x000fe2000001027a */
[----:B------:R-:W-:Y:S01]  /*56f0*/  IMAD R57, R169, 0x60, RZ ;  /* 0x00000060a9397824 */ /* 0x000fe200078e02ff */
[----:B------:R-:W-:Y:S01]  /*5700*/  IADD3 R51, R51, R49, RZ ;  /* 0x0000003133337210 */ /* 0x000fe20007ffe0ff */
[----:B------:R-:W-:Y:S01]  /*5710*/  IMAD.WIDE.U32 R48, R168, 0x60, R158 ;  /* 0x00000060a8307825 */ /* 0x000fe200078e009e */
[-C--:B------:R-:W-:Y:S02]  /*5720*/  IADD3 R46, P1, R54, R9.reuse, RZ ;  /* 0x00000009362e7210 */ /* 0x080fe40007f3e0ff */
[----:B------:R-:W-:Y:S01]  /*5730*/  IADD3 R30, P2, R28, R9, RZ ;  /* 0x000000091c1e7210 */ /* 0x000fe20007f5e0ff */
[----:B------:R-:W2:Y:S01]  /*5740*/  LD.E.128 R12, [R50.64] ;  /* 0x00000006320c7980 */ /* 0x000ea2000c101d00 */
[-C--:B------:R-:W-:Y:S02]  /*5750*/  IADD3.X R47, R55, R7.reuse, RZ, P1, !PT ;  /* 0x00000007372f7210 */ /* 0x080fe40000ffe4ff */
[----:B------:R-:W-:Y:S02]  /*5760*/  IADD3.X R31, R29, R7, RZ, P2, !PT ;  /* 0x000000071d1f7210 */ /* 0x000fe400017fe4ff */
[----:B------:R-:W-:Y:S02]  /*5770*/  IADD3 R49, R49, R57, RZ ;  /* 0x0000003931317210 */ /* 0x000fe40007ffe0ff */
[----:B------:R-:W-:Y:S01]  /*5780*/  ISETP.GE.AND P1, PT, R22, R25, PT ;  /* 0x000000191600720c */ /* 0x000fe20003f26270 */
[----:B------:R-:W3:Y:S06]  /*5790*/  @!P0 LD.E.64 R44, [R46.64] ;  /* 0x000000062e2c8980 */ /* 0x000eec000c101b00 */
[----:B------:R-:W4:Y:S01]  /*57a0*/  @!P0 LD.E.64 R10, [R30.64] ;  /* 0x000000061e0a8980 */ /* 0x000f22000c101b00 */
[--C-:B---3--:R-:W-:Y:S01]  /*57b0*/  @!P0 HADD2.F32 R41, -RZ, R44.reuse.H0_H0 ;  /* 0x2000002cff298230 */ /* 0x108fe20000004100 */
[----:B-12---:R-:W-:Y:S01]  /*57c0*/  @!P0 MOV R34, R12 ;  /* 0x0000000c00228202 */ /* 0x006fe20000000f00 */
[----:B------:R-:W-:Y:S01]  /*57d0*/  @!P0 HADD2.F32 R40, -RZ, R44.H1_H1 ;  /* 0x3000002cff288230 */ /* 0x000fe20000004100 */
[----:B------:R-:W-:Y:S01]  /*57e0*/  @!P0 MOV R32, R13 ;  /* 0x0000000d00208202 */ /* 0x000fe20000000f00 */
[--C-:B------:R-:W-:Y:S02]  /*57f0*/  @!P0 HADD2.F32 R42, -RZ, R45.reuse.H0_H0 ;  /* 0x2000002dff2a8230 */ /* 0x100fe40000004100 */
[----:B------:R-:W-:Y:S02]  /*5800*/  @!P0 HADD2.F32 R36, -RZ, R34.H1_H1 ;  /* 0x30000022ff248230 */ /* 0x000fe40000004100 */
[----:B----4-:R-:W-:Y:S02]  /*5810*/  @!P0 HADD2.F32 R33, -RZ, R10.H0_H0 ;  /* 0x2000000aff218230 */ /* 0x010fe40000004100 */
        /* <DEDUP_REMOVED lines=8> */
[----:B------:R-:W-:Y:S02]  /*58a0*/  @!P0 HADD2.F32 R16, -RZ, R10.H1_H1 ;  /* 0x3000000aff108230 */ /* 0x000fe40000004100 */
[----:B------:R-:W-:Y:S02]  /*58b0*/  @!P0 HADD2.F32 R37, -RZ, R32.H1_H1 ;  /* 0x30000020ff258230 */ /* 0x000fe40000004100 */
[--C-:B------:R-:W-:Y:S01]  /*58c0*/  @!P0 HADD2.F32 R10, -RZ, R11.reuse.H0_H0 ;  /* 0x2000000bff0a8230 */ /* 0x100fe20000004100 */
[----:B------:R-:W-:Y:S01]  /*58d0*/  @!P0 F2FP.PACK_AB R7, R0, R7 ;  /* 0x000000070007823e */ /* 0x000fe200000000ff */
[----:B------:R-:W-:Y:S01]  /*58e0*/  @!P0 HADD2.F32 R35, -RZ, R34.H1_H1 ;  /* 0x30000022ff238230 */ /* 0x000fe20000004100 */
[C---:B------:R-:W-:Y:S01]  /*58f0*/  @!P0 FMUL.FTZ R2, R37.reuse, R16 ;  /* 0x0000001025028220 */ /* 0x040fe20000410000 */
[----:B------:R-:W-:Y:S01]  /*5900*/  @!P0 HADD2.F32 R11, -RZ, R11.H1_H1 ;  /* 0x3000000bff0b8230 */ /* 0x000fe20000004100 */
[----:B------:R-:W-:Y:S01]  /*5910*/  @!P0 FMUL.FTZ R9, R37, R40 ;  /* 0x0000002825098220 */ /* 0x000fe20000410000 */
[----:B------:R-:W-:Y:S01]  /*5920*/  @!P0 HADD2.F32 R41, -RZ, R32.H0_H0 ;  /* 0x20000020ff298230 */ /* 0x000fe20000004100 */
[C---:B------:R-:W-:Y:S01]  /*5930*/  @!P0 FMUL.FTZ R3, R35.reuse, R10 ;  /* 0x0000000a23038220 */ /* 0x040fe20000410000 */
[--C-:B------:R-:W-:Y:S01]  /*5940*/  @!P0 HADD2.F32 R32, -RZ, R33.reuse.H1_H1 ;  /* 0x30000021ff208230 */ /* 0x100fe20000004100 */
[----:B------:R-:W-:Y:S01]  /*5950*/  @!P0 FMUL.FTZ R6, R35, R42 ;  /* 0x0000002a23068220 */ /* 0x000fe20000410000 */
        /* <DEDUP_REMOVED lines=27> */
[----:B------:R-:W-:Y:S02]  /*5b10*/  @!P1 HADD2.F32 R15, -RZ, R14.H1_H1 ;  /* 0x3000000eff0f9230 */ /* 0x000fe40000004100 */
[--C-:B---3--:R-:W-:Y:S02]  /*5b20*/  @!P1 HADD2.F32 R36, -RZ, R10.reuse.H0_H0 ;  /* 0x2000000aff249230 */ /* 0x108fe40000004100 */
[----:B------:R-:W-:Y:S02]  /*5b30*/  @!P1 HADD2.F32 R16, -RZ, R10.H1_H1 ;  /* 0x3000000aff109230 */ /* 0x000fe40000004100 */
[----:B------:R-:W-:Y:S01]  /*5b40*/  @!P1 HADD2.F32 R41, -RZ, R37.H0_H0 ;  /* 0x20000025ff299230 */ /* 0x000fe20000004100 */
[----:B------:R-:W-:Y:S01]  /*5b50*/  @!P1 FMUL.FTZ R5, R39, R36 ;  /* 0x0000002427059220 */ /* 0x000fe20000410000 */
[----:B----4-:R-:W-:Y:S01]  /*5b60*/  @!P1 HADD2.F32 R38, -RZ, R42.H0_H0 ;  /* 0x2000002aff269230 */ /* 0x010fe20000004100 */
[----:B------:R-:W-:Y:S01]  /*5b70*/  @!P1 FMUL.FTZ R6, R15, R16 ;  /* 0x000000100f069220 */ /* 0x000fe20000410000 */
[----:B------:R-:W-:Y:S02]  /*5b80*/  @!P1 HADD2.F32 R7, -RZ, R13.H1_H1 ;  /* 0x3000000dff079230 */ /* 0x000fe40000004100 */
[----:B------:R-:W-:Y:S01]  /*5b90*/  @!P1 HADD2.F32 R9, -RZ, R14.H0_H0 ;  /* 0x2000000eff099230 */ /* 0x000fe20000004100 */
[----:B------:R-:W-:Y:S01]  /*5ba0*/  @!P1 FMUL.FTZ R52, R39, R38 ;  /* 0x0000002627349220 */ /* 0x000fe20000410000 */
[----:B------:R-:W-:Y:S01]  /*5bb0*/  @!P1 HADD2.F32 R10, -RZ, R11.H0_H0 ;  /* 0x2000000bff0a9230 */ /* 0x000fe20000004100 */
[----:B------:R-:W-:Y:S01]  /*5bc0*/  @!P1 FFMA.FTZ R5, R38, R41, R5 ;  /* 0x0000002926059223 */ /* 0x000fe20000010005 */
[----:B------:R-:W-:Y:S01]  /*5bd0*/  @!P1 HADD2.F32 R40, -RZ, R42.H1_H1 ;  /* 0x3000002aff289230 */ /* 0x000fe20000004100 */
[----:B------:R-:W-:Y:S01]  /*5be0*/  @!P1 FFMA.FTZ R52, R41, R36, -R52 ;  /* 0x0000002429349223 */ /* 0x000fe20000010834 */
[----:B------:R-:W-:Y:S02]  /*5bf0*/  @!P1 HADD2.F32 R42, -RZ, R43.H0_H0 ;  /* 0x2000002bff2a9230 */ /* 0x000fe40000004100 */
[--C-:B------:R-:W-:Y:S01]  /*5c00*/  @!P1 HADD2.F32 R8, -RZ, R12.reuse.H1_H1 ;  /* 0x3000000cff089230 */ /* 0x100fe20000004100 */
[----:B------:R-:W-:Y:S01]  /*5c10*/  @!P1 FMUL.FTZ R53, R15, R40 ;  /* 0x000000280f359220 */ /* 0x000fe20000410000 */
[----:B------:R-:W-:Y:S01]  /*5c20*/  @!P1 HADD2.F32 R11, -RZ, R11.H1_H1 ;  /* 0x3000000bff0b9230 */ /* 0x000fe20000004100 */
[C---:B------:R-:W-:Y:S01]  /*5c30*/  @!P1 FMUL.FTZ R56, R7.reuse, R42 ;  /* 0x0000002a07389220 */ /* 0x040fe20000410000 */
[----:B------:R-:W-:Y:S01]  /*5c40*/  @!P1 HADD2.F32 R43, -RZ, R43.H1_H1 ;  /* 0x3000002bff2b9230 */ /* 0x000fe20000004100 */
[----:B------:R-:W-:Y:S01]  /*5c50*/  @!P1 FMUL.FTZ R7, R7, R10 ;  /* 0x0000000a07079220 */ /* 0x000fe20000410000 */
[----:B------:R-:W-:Y:S01]  /*5c60*/  @!P1 HADD2.F32 R41, -RZ, R13.H0_H0 ;  /* 0x2000000dff299230 */ /* 0x000fe20000004100 */
[----:B------:R-:W-:Y:S01]  /*5c70*/  @!P1 FFMA.FTZ R6, R40, R9, R6 ;  /* 0x0000000928069223 */ /* 0x000fe20000010006 */
[----:B------:R-:W-:Y:S01]  /*5c80*/  @!P1 HADD2.F32 R38, -RZ, R12.H0_H0 ;  /* 0x2000000cff269230 */ /* 0x000fe20000004100 */
[C---:B------:R-:W-:Y:S01]  /*5c90*/  @!P1 FMUL.FTZ R57, R8.reuse, R43 ;  /* 0x0000002b08399220 */ /* 0x040fe20000410000 */
[----:B------:R-:W-:Y:S01]  /*5ca0*/  @!P1 F2FP.PACK_AB R52, R5, R52 ;  /* 0x000000340534923e */ /* 0x000fe200000000ff */
[----:B------:R-:W-:Y:S02]  /*5cb0*/  @!P1 FMUL.FTZ R8, R8, R11 ;  /* 0x0000000b08089220 */ /* 0x000fe40000410000 */
[----:B------:R-:W-:Y:S01]  /*5cc0*/  @!P1 FFMA.FTZ R7, R42, R41, R7 ;  /* 0x000000292a079223 */ /* 0x000fe20000010007 */
        /* <DEDUP_REMOVED lines=17> */
[----:B------:R-:W-:Y:S03]  /*5de0*/  @!P0 MOV R11, R13 ;  /* 0x0000000d000b8202 */ /* 0x000fe60000000f00 */
[--C-:B------:R-:W-:Y:S02]  /*5df0*/  @!P0 HADD2.F32 R37, -RZ, R25.reuse.H1_H1 ;  /* 0x30000019ff258230 */ /* 0x100fe40000004100 */
[----:B------:R-:W-:Y:S01]  /*5e00*/  @!P0 HADD2.F32 R41, -RZ, R25.H0_H0 ;  /* 0x20000019ff298230 */ /* 0x000fe20000004100 */
[----:B------:R-:W-:Y:S01]  /*5e10*/  @!P0 MOV R25, R14 ;  /* 0x0000000e00198202 */ /* 0x000fe20000000f00 */
[----:B---3--:R-:W-:Y:S02]  /*5e20*/  @!P0 HADD2.F32 R38, -RZ, R44.H0_H0 ;  /* 0x2000002cff268230 */ /* 0x008fe40000004100 */
[----:B------:R-:W-:Y:S02]  /*5e30*/  @!P0 HADD2.F32 R43, -RZ, R45.H0_H0 ;  /* 0x2000002dff2b8230 */ /* 0x000fe40000004100 */
[----:B-1----:R-:W-:Y:S01]  /*5e40*/  @!P0 HADD2.F32 R32, -RZ, R25.H1_H1 ;  /* 0x30000019ff208230 */ /* 0x002fe20000004100 */
[C---:B------:R-:W-:Y:S01]  /*5e50*/  @!P0 FMUL.FTZ R53, R37.reuse, R38 ;  /* 0x0000002625358220 */ /* 0x040fe20000410000 */
[--C-:B----4-:R-:W-:Y:S02]  /*5e60*/  @!P0 HADD2.F32 R16, -RZ, R6.reuse.H0_H0 ;  /* 0x20000006ff108230 */ /* 0x110fe40000004100 */
[----:B------:R-:W-:Y:S01]  /*5e70*/  @!P0 HADD2.F32 R8, -RZ, R6.H1_H1 ;  /* 0x30000006ff088230 */ /* 0x000fe20000004100 */
[----:B------:R-:W-:Y:S01]  /*5e80*/  @!P0 FMUL.FTZ R57, R32, R43 ;  /* 0x0000002b20398220 */ /* 0x000fe20000410000 */
[--C-:B------:R-:W-:Y:S01]  /*5e90*/  @!P0 HADD2.F32 R9, -RZ, R7.reuse.H0_H0 ;  /* 0x20000007ff098230 */ /* 0x100fe20000004100 */
[-C--:B------:R-:W-:Y:S01]  /*5ea0*/  @!P0 FMUL.FTZ R6, R37, R16.reuse ;  /* 0x0000001025068220 */ /* 0x080fe20000410000 */
[----:B------:R-:W-:Y:S01]  /*5eb0*/  @!P0 HADD2.F32 R40, -RZ, R44.H1_H1 ;  /* 0x3000002cff288230 */ /* 0x000fe20000004100 */
[----:B------:R-:W-:Y:S01]  /*5ec0*/  @!P0 FFMA.FTZ R53, R41, R16, -R53 ;  /* 0x0000001029358223 */ /* 0x000fe20000010835 */
[----:B------:R-:W-:Y:S01]  /*5ed0*/  @!P0 HADD2.F32 R10, -RZ, R7.H1_H1 ;  /* 0x30000007ff0a8230 */ /* 0x000fe20000004100 */
[----:B------:R-:W-:Y:S01]  /*5ee0*/  @!P0 FFMA.FTZ R6, R38, R41, R6 ;  /* 0x0000002926068223 */ /* 0x000fe20000010006 */
[--C-:B------:R-:W-:Y:S01]  /*5ef0*/  @!P0 HADD2.F32 R7, -RZ, R11.reuse.H1_H1 ;  /* 0x3000000bff078230 */ /* 0x100fe20000004100 */
[----:B------:R-:W-:Y:S01]  /*5f00*/  @!P0 MOV R16, R15 ;  /* 0x0000000f00108202 */ /* 0x000fe20000000f00 */
[----:B------:R-:W-:Y:S02]  /*5f10*/  @!P0 HADD2.F32 R41, -RZ, R11.H0_H0 ;  /* 0x2000000bff298230 */ /* 0x000fe40000004100 */
[----:B------:R-:W-:Y:S01]  /*5f20*/  @!P0 F2FP.PACK_AB R6, R6, R53 ;  /* 0x000000350606823e */ /* 0x000fe200000000ff */
[C---:B------:R-:W-:Y:S01]  /*5f30*/  @!P0 FMUL.FTZ R52, R7.reuse, R40 ;  /* 0x0000002807348220 */ /* 0x040fe20000410000 */
[--C-:B------:R-:W-:Y:S01]  /*5f40*/  @!P0 HADD2.F32 R11, -RZ, R16.reuse.H1_H1 ;  /* 0x30000010ff0b8230 */ /* 0x100fe20000004100 */
[-C--:B------:R-:W-:Y:S01]  /*5f50*/  @!P0 FMUL.FTZ R7, R7, R8.reuse ;  /* 0x0000000807078220 */ /* 0x080fe20000410000 */
[----:B------:R-:W-:Y:S01]  /*5f60*/  @!P0 HADD2.F32 R38, -RZ, R25.H0_H0 ;  /* 0x20000019ff268230 */ /* 0x000fe20000004100 */
[----:B------:R-:W-:Y:S01]  /*5f70*/  @!P0 FFMA.FTZ R52, R41, R8, -R52 ;  /* 0x0000000829348223 */ /* 0x000fe20000010834 */
[----:B------:R-:W-:Y:S01]  /*5f80*/  @!P0 HADD2.F32 R42, -RZ, R45.H1_H1 ;  /* 0x3000002dff2a8230 */ /* 0x000fe20000004100 */
[----:B------:R-:W-:Y:S01]  /*5f90*/  @!P0 FMUL.FTZ R8, R32, R9 ;  /* 0x0000000920088220 */ /* 0x000fe20000410000 */
[----:B------:R-:W-:Y:S01]  /*5fa0*/  @!P0 HADD2.F32 R45, -RZ, R16.H0_H0 ;  /* 0x20000010ff2d8230 */ /* 0x000fe20000004100 */
[----:B------:R-:W-:Y:S01]  /*5fb0*/  @!P0 FFMA.FTZ R7, R40, R41, R7 ;  /* 0x0000002928078223 */ /* 0x000fe20000010007 */
[----:B------:R-:W-:Y:S01]  /*5fc0*/  @!P0 MOV R12, R6 ;  /* 0x00000006000c8202 */ /* 0x000fe20000000f00 */
[----:B------:R-:W-:Y:S02]  /*5fd0*/  @!P0 FMUL.FTZ R56, R11, R42 ;  /* 0x0000002a0b388220 */ /* 0x000fe40000410000 */
[----:B------:R-:W-:Y:S01]  /*5fe0*/  @!P0 FFMA.FTZ R57, R38, R9, -R57 ;  /* 0x0000000926398223 */ /* 0x000fe20000010839 */
[----:B------:R-:W-:Y:S01]  /*5ff0*/  @!P0 F2FP.PACK_AB R7, R7, R52 ;  /* 0x000000340707823e */ /* 0x000fe200000000ff */
[----:B------:R-:W-:Y:S02]  /*6000*/  @!P0 FMUL.FTZ R9, R11, R10 ;  /* 0x0000000a0b098220 */ /* 0x000fe40000410000 */
[----:B------:R-:W-:Y:S01]  /*6010*/  @!P0 FFMA.FTZ R8, R43, R38, R8 ;  /* 0x000000262b088223 */ /* 0x000fe20000010008 */
[----:B------:R-:W-:Y:S01]  /*6020*/  @!P0 MOV R13, R7 ;  /* 0x00000007000d8202 */ /* 0x000fe20000000f00 */
[----:B------:R-:W-:Y:S02]  /*6030*/  @!P0 FFMA.FTZ R56, R45, R10, -R56 ;  /* 0x0000000a2d388223 */ /* 0x000fe40000010838 */
[----:B------:R-:W-:Y:S01]  /*6040*/  @!P0 FFMA.FTZ R9, R42, R45, R9 ;  /* 0x0000002d2a098223 */ /* 0x000fe20000010009 */
[----:B------:R-:W-:Y:S04]  /*6050*/  @!P0 F2FP.PACK_AB R8, R8, R57 ;  /* 0x000000390808823e */ /* 0x000fe800000000ff */
[----:B------:R-:W-:Y:S02]  /*6060*/  @!P0 F2FP.PACK_AB R9, R9, R56 ;  /* 0x000000380909823e */ /* 0x000fe400000000ff */
[----:B------:R-:W-:Y:S02]  /*6070*/  @!P0 MOV R14, R8 ;  /* 0x00000008000e8202 */ /* 0x000fe40000000f00 */
[----:B------:R-:W-:Y:S05]  /*6080*/  @!P0 MOV R15, R9 ;  /* 0x00000009000f8202 */ /* 0x000fea0000000f00 */
[----:B------:R1:W-:Y:S08]  /*6090*/  ST.E.128 [R48.64+0x100], R12 ;  /* 0x0001000c30007985 */ /* 0x0003f0000c101d06 */
[----:B------:R-:W2:Y:S08]  /*60a0*/  LD.E.128 R32, [R50.64+0x180] ;  /* 0x0001800632207980 */ /* 0x000eb0000c101d00 */
[----:B------:R-:W3:Y:S06]  /*60b0*/  @!P1 LD.E.64 R6, [R30.64+0xc0] ;  /* 0x0000c0061e069980 */ /* 0x000eec000c101b00 */
[----:B------:R-:W4:Y:S01]  /*60c0*/  @!P1 LD.E.64 R46, [R46.64+0xc0] ;  /* 0x0000c0062e2e9980 */ /* 0x000f22000c101b00 */
[----:B--2---:R-:W-:Y:S02]  /*60d0*/  @!P1 MOV R25, R32 ;  /* 0x0000002000199202 */ /* 0x004fe40000000f00 */
[----:B------:R-:W-:Y:S02]  /*60e0*/  @!P1 MOV R11, R33 ;  /* 0x00000021000b9202 */ /* 0x000fe40000000f00 */
[----:B-1----:R-:W-:Y:S01]  /*60f0*/  @!P1 MOV R13, R34 ;  /* 0x00000022000d9202 */ /* 0x002fe20000000f00 */
[--C-:B------:R-:W-:Y:S01]  /*6100*/  @!P1 HADD2.F32 R37, -RZ, R25.reuse.H1_H1 ;  /* 0x30000019ff259230 */ /* 0x100fe20000004100 */
[----:B------:R-:W-:Y:S01]  /*6110*/  @!P1 MOV R12, R35 ;  /* 0x00000023000c9202 */ /* 0x000fe20000000f00 */
[----:B------:R-:W-:Y:S02]  /*6120*/  @!P1 HADD2.F32 R41, -RZ, R25.H0_H0 ;  /* 0x20000019ff299230 */ /* 0x000fe40000004100 */
[--C-:B---3--:R-:W-:Y:S02]  /*6130*/  @!P1 HADD2.F32 R16, -RZ, R6.reuse.H0_H0 ;  /* 0x20000006ff109230 */ /* 0x108fe40000004100 */
[----:B------:R-:W-:Y:S02]  /*6140*/  @!P1 HADD2.F32 R8, -RZ, R6.H1_H1 ;  /* 0x30000006ff089230 */ /* 0x000fe40000004100 */
[--C-:B------:R-:W-:Y:S01]  /*6150*/  @!P1 HADD2.F32 R9, -RZ, R7.reuse.H0_H0 ;  /* 0x20000007ff099230 */ /* 0x100fe20000004100 */
[C---:B------:R-:W-:Y:S01]  /*6160*/  @!P1 FMUL.FTZ R6, R37.reuse, R16 ;  /* 0x0000001025069220 */ /* 0x040fe20000410000 */
[--C-:B----4-:R-:W-:Y:S02]  /*6170*/  @!P1 HADD2.F32 R38, -RZ, R46.reuse.H0_H0 ;  /* 0x2000002eff269230 */ /* 0x110fe40000004100 */
[----:B------:R-:W-:Y:S02]  /*6180*/  @!P1 HADD2.F32 R10, -RZ, R7.H1_H1 ;  /* 0x30000007ff0a9230 */ /* 0x000fe40000004100 */
[----:B------:R-:W-:Y:S01]  /*6190*/  @!P1 HADD2.F32 R40, -RZ, R46.H1_H1 ;  /* 0x3000002eff289230 */ /* 0x000fe20000004100 */
[----:B------:R-:W-:Y:S01]  /*61a0*/  @!P1 FMUL.FTZ R51, R37, R38 ;  /* 0x0000002625339220 */ /* 0x000fe20000410000 */
[----:B------:R-:W-:Y:S01]  /*61b0*/  @!P1 HADD2.F32 R7, -RZ, R11.H1_H1 ;  /* 0x3000000bff079230 */ /* 0x000fe20000004100 */
[----:B------:R-:W-:Y:S01]  /*61c0*/  @!P1 FFMA.FTZ R6, R38, R41, R6 ;  /* 0x0000002926069223 */ /* 0x000fe20000010006 */
[----:B------:R-:W-:Y:S01]  /*61d0*/  @!P1 HADD2.F32 R43, -RZ, R47.H0_H0 ;  /* 0x2000002fff2b9230 */ /* 0x000fe20000004100 */
[----:B------:R-:W-:Y:S01]  /*61e0*/  @!P1 FFMA.FTZ R51, R41, R16, -R51 ;  /* 0x0000001029339223 */ /* 0x000fe20000010833 */
[----:B------:R-:W-:Y:S01]  /*61f0*/  @!P1 HADD2.F32 R14, -RZ, R13.H1_H1 ;  /* 0x3000000dff0e9230 */ /* 0x000fe20000004100 */
[C---:B------:R-:W-:Y:S01]  /*6200*/  @!P1 FMUL.FTZ R50, R7.reuse, R40 ;  /* 0x0000002807329220 */ /* 0x040fe20000410000 */
[----:B------:R-:W-:Y:S01]  /*6210*/  @!P1 HADD2.F32 R41, -RZ, R11.H0_H0 ;  /* 0x2000000bff299230 */ /* 0x000fe20000004100 */
[-C--:B------:R-:W-:Y:S01]  /*6220*/  @!P1 FMUL.FTZ R7, R7, R8.reuse ;  /* 0x0000000807079220 */ /* 0x080fe20000410000 */
[----:B------:R-:W-:Y:S01]  /*6230*/  @!P1 HADD2.F32 R42, -RZ, R47.H1_H1 ;  /* 0x3000002fff2a9230 */ /* 0x000fe20000004100 */
[----:B------:R-:W-:Y:S01]  /*6240*/  @!P1 FMUL.FTZ R53, R14, R43 ;  /* 0x0000002b0e359220 */ /* 0x000fe20000410000 */
[----:B------:R-:W-:Y:S01]  /*6250*/  @!P1 HADD2.F32 R38, -RZ, R13.H0_H0 ;  /* 0x2000000dff269230 */ /* 0x000fe20000004100 */
[----:B------:R-:W-:Y:S01]  /*6260*/  @!P1 FFMA.FTZ R50, R41, R8, -R50 ;  /* 0x0000000829329223 */ /* 0x000fe20000010832 */
[----:B------:R-:W-:Y:S01]  /*6270*/  @!P1 F2FP.PACK_AB R6, R6, R51 ;  /* 0x000000330606923e */ /* 0x000fe200000000ff */
[-C--:B------:R-:W-:Y:S01]  /*6280*/  @!P1 FMUL.FTZ R8, R14, R9.reuse ;  /* 0x000000090e089220 */ /* 0x080fe20000410000 */
[--C-:B------:R-:W-:Y:S01]  /*6290*/  @!P1 HADD2.F32 R11, -RZ, R12.reuse.H1_H1 ;  /* 0x3000000cff0b9230 */ /* 0x100fe20000004100 */
[----:B------:R-:W-:Y:S01]  /*62a0*/  @!P1 FFMA.FTZ R53, R38, R9, -R53 ;  /* 0x0000000926359223 */ /* 0x000fe20000010835 */
[----:B------:R-:W-:Y:S01]  /*62b0*/  @!P1 MOV R32, R6 ;  /* 0x0000000600209202 */ /* 0x000fe20000000f00 */
[----:B------:R-:W-:Y:S01]  /*62c0*/  @!P1 HADD2.F32 R45, -RZ, R12.H0_H0 ;  /* 0x2000000cff2d9230 */ /* 0x000fe20000004100 */
[----:B------:R-:W-:Y:S02]  /*62d0*/  @!P1 FFMA.FTZ R7, R40, R41, R7 ;  /* 0x0000002928079223 */ /* 0x000fe40000010007 */
[C---:B------:R-:W-:Y:S02]  /*62e0*/  @!P1 FMUL.FTZ R52, R11.reuse, R42 ;  /* 0x0000002a0b349220 */ /* 0x040fe40000410000 */
[----:B------:R-:W-:Y:S01]  /*62f0*/  @!P1 FMUL.FTZ R9, R11, R10 ;  /* 0x0000000a0b099220 */ /* 0x000fe20000410000 */
[----:B------:R-:W-:Y:S01]  /*6300*/  @!P1 F2FP.PACK_AB R7, R7, R50 ;  /* 0x000000320707923e */ /* 0x000fe200000000ff */
[----:B------:R-:W-:Y:S02]  /*6310*/  @!P1 FFMA.FTZ R8, R43, R38, R8 ;  /* 0x000000262b089223 */ /* 0x000fe40000010008 */
[----:B------:R-:W-:Y:S01]  /*6320*/  @!P1 FFMA.FTZ R52, R45, R10, -R52 ;  /* 0x0000000a2d349223 */ /* 0x000fe20000010834 */
[----:B------:R-:W-:Y:S01]  /*6330*/  @!P1 MOV R33, R7 ;  /* 0x0000000700219202 */ /* 0x000fe20000000f00 */
[----:B------:R-:W-:Y:S01]  /*6340*/  @!P1 FFMA.FTZ R9, R42, R45, R9 ;  /* 0x0000002d2a099223 */ /* 0x000fe20000010009 */
[----:B------:R-:W-:Y:S04]  /*6350*/  @!P1 F2FP.PACK_AB R8, R8, R53 ;  /* 0x000000350808923e */ /* 0x000fe800000000ff */
[----:B------:R-:W-:Y:S02]  /*6360*/  @!P1 F2FP.PACK_AB R9, R9, R52 ;  /* 0x000000340909923e */ /* 0x000fe400000000ff */
[----:B------:R-:W-:Y:S02]  /*6370*/  @!P1 MOV R34, R8 ;  /* 0x0000000800229202 */ /* 0x000fe40000000f00 */
[----:B------:R-:W-:Y:S05]  /*6380*/  @!P1 MOV R35, R9 ;  /* 0x0000000900239202 */ /* 0x000fea0000000f00 */
[----:B------:R1:W-:Y:S02]  /*6390*/  ST.E.128 [R48.64+0x180], R32 ;  /* 0x0001802030007985 */ /* 0x0003e4000c101d06 */
.L_x_7686:
[----:B------:R-:W-:Y:S05]  /*63a0*/  BSYNC B0 ;  /* 0x0000000000007941 */ /* 0x000fea0003800000 */
.L_x_7685:
[----:B------:R-:W2:Y:S02]  /*63b0*/  LD.E R3, [R18.64+0xd0] ;  /* 0x0000d00612037980 */ /* 0x000ea4000c101900 */
[----:B--2---:R-:W-:Y:S05]  /*63c0*/  IMAD.U32 R3, R3, -0x20, RZ ;  /* 0xffffffe003037824 */ /* 0x004fea00078e00ff */
[C---:B------:R-:W-:Y:S02]  /*63d0*/  LEA R28, P1, R3.reuse, R28, 0x1 ;  /* 0x0000001c031c7211 */ /* 0x040fe400078208ff */
[C---:B------:R-:W-:Y:S02]  /*63e0*/  LEA R54, P0, R3.reuse, R54, 0x1 ;  /* 0x0000003603367211 */ /* 0x040fe400078008ff */
[C---:B------:R-:W-:Y:S02]  /*63f0*/  LEA.HI.X.SX32 R29, R3.reuse, R29, 0x1, P1 ;  /* 0x0000001d031d7211 */ /* 0x040fe400008f0eff */
[----:B------:R-:W-:Y:S01]  /*6400*/  LEA.HI.X.SX32 R55, R3, R55, 0x1, P0 ;  /* 0x0000003703377211 */ /* 0x000fe200000f0eff */
[----:B------:R-:W-:-:S05]  /*6410*/  BRA `(.L_x_7687) ;  /* 0x0000666000007947 */ /* 0x000fca0003800000 */
.L_x_7678:
[----:B------:R-:W-:Y:S01]  /*6420*/  BSSY B1, `(.L_x_7688) ;  /* 0x0000175000017945 */ /* 0x000fe20003800000 */
[----:B------:R-:W-:-:S05]  /*6430*/  @!P3 BRA `(.L_x_7689) ;  /* 0x000017300000b947 */ /* 0x000fca0003800000 */
        /* <DEDUP_REMOVED lines=8> */
[----:B-----5:R-:W-:Y:S02]  /*64c0*/  MOV R37, R11 ;  /* 0x0000000b00257202 */ /* 0x020fe40000000f00 */
[-C--:B------:R-:W-:Y:S02]  /*64d0*/  ISETP.GE.AND P3, PT, R26, R5.reuse, PT ;  /* 0x000000051a00720c */ /* 0x080fe40003f66270 */
[----:B------:R-:W-:Y:S02]  /*64e0*/  MOV R13, R5 ;  /* 0x00000005000d7202 */ /* 0x000fe40000000f00 */
[----:B------:R-:W-:Y:S02]  /*64f0*/  MOV R39, R9 ;  /* 0x0000000900277202 */ /* 0x000fe40000000f00 */
[----:B------:R-:W-:Y:S02]  /*6500*/  MOV R36, R10 ;  /* 0x0000000a00247202 */ /* 0x000fe40000000f00 */
[----:B------:R-:W-:Y:S05]  /*6510*/  MOV R16, R8 ;  /* 0x0000000800107202 */ /* 0x000fea0000000f00 */
[C---:B------:R-:W-:Y:S02]  /*6520*/  @P3 IADD3 R13, -R5.reuse, RZ, RZ ;  /* 0x000000ff050d3210 */ /* 0x040fe40007ffe1ff */
[----:B------:R-:W-:Y:S02]  /*6530*/  @P3 IADD3 R7, -R5, RZ, RZ ;  /* 0x000000ff05073210 */ /* 0x000fe40007ffe1ff */
[----:B------:R-:W-:Y:S02]  /*6540*/  LEA R2, P1, R13, R106, 0x1 ;  /* 0x0000006a0d027211 */ /* 0x000fe400078208ff */
[----:B------:R-:W-:Y:S02]  /*6550*/  LEA R40, P0, R7, R108, 0x1 ;  /* 0x0000006c07287211 */ /* 0x000fe400078008ff */
[----:B------:R-:W-:Y:S02]  /*6560*/  LEA.HI.X.SX32 R3, R13, R107, 0x1, P1 ;  /* 0x0000006b0d037211 */ /* 0x000fe400008f0eff */
[----:B------:R-:W-:Y:S02]  /*6570*/  LEA.HI.X.SX32 R41, R7, R109, 0x1, P0 ;  /* 0x0000006d07297211 */ /* 0x000fe400000f0eff */
[----:B------:R-:W-:Y:S01]  /*6580*/  MOV R7, RZ ;  /* 0x000000ff00077202 */ /* 0x000fe20000000f00 */
[----:B------:R2:W3:Y:S01]  /*6590*/  LD.E.128 R12, [R2.64] ;  /* 0x00000006020c7980 */ /* 0x0004e2000c101d00 */
[----:B------:R-:W-:Y:S04]  /*65a0*/  @P3 IADD3 R7, -R5, RZ, RZ ;  /* 0x000000ff05073210 */ /* 0x000fe80007ffe1ff */
[C---:B------:R-:W-:Y:S03]  /*65b0*/  LEA R4, P0, R7.reuse, R110, 0x1 ;  /* 0x0000006e07047211 */ /* 0x040fe600078008ff */
[----:B------:R-:W2:Y:S01]  /*65c0*/  LD.E.128 R40, [R40.64] ;  /* 0x0000000628287980 */ /* 0x000ea2000c101d00 */
[----:B------:R-:W-:Y:S07]  /*65d0*/  LEA.HI.X.SX32 R5, R7, R111, 0x1, P0 ;  /* 0x0000006f07057211 */ /* 0x000fee00000f0eff */
        /* <DEDUP_REMOVED lines=65> */
.L_x_7691:
[----:B------:R-:W-:Y:S05]  /*69f0*/  BSYNC B0 ;  /* 0x0000000000007941 */ /* 0x000fea0003800000 */
.L_x_7690:
[----:B-----5:R2:W-:Y:S01]  /*6a00*/  ST.E.128 [R158.64], R8 ;  /* 0x000000089e007985 */ /* 0x0205e2000c101d06 */
[----:B------:R-:W-:Y:S01]  /*6a10*/  ISETP.GE.AND P0, PT, R22, R25, PT ;  /* 0x000000191600720c */ /* 0x000fe20003f06270 */
[----:B------:R-:W-:Y:S02]  /*6a20*/  BSSY B0, `(.L_x_7692) ;  /* 0x000005a000007945 */ /* 0x000fe40003800000 */
[----:B------:R2:W5:Y:S10]  /*6a30*/  LD.E.128 R4, [R106.64+0x80] ;  /* 0x000080066a047980 */ /* 0x000574000c101d00 */
[----:B------:R-:W-:-:S05]  /*6a40*/  @P0 BRA `(.L_x_7693) ;  /* 0x0000057000000947 */ /* 0x000fca0003800000 */
[----:B--2---:R-:W-:Y:S01]  /*6a50*/  LEA.HI R9, R25, R25, RZ, 0x1 ;  /* 0x0000001919097211 */ /* 0x004fe200078f08ff */
        /* <DEDUP_REMOVED lines=15> */
[----:B------:R2:W3:Y:S01]  /*6b50*/  LD.E.128 R12, [R2.64+0x80] ;  /* 0x00008006020c7980 */ /* 0x0004e2000c101d00 */
[----:B------:R-:W-:Y:S04]  /*6b60*/  @P3 IADD3 R11, -R9, RZ, RZ ;  /* 0x000000ff090b3210 */ /* 0x000fe80007ffe1ff */
[C---:B------:R-:W-:Y:S03]  /*6b70*/  LEA R30, P0, R11.reuse, R110, 0x1 ;  /* 0x0000006e0b1e7211 */ /* 0x040fe600078008ff */
[----:B------:R-:W2:Y:S01]  /*6b80*/  LD.E.128 R40, [R40.64+0x80] ;  /* 0x0000800628287980 */ /* 0x000ea2000c101d00 */
[----:B------:R-:W-:Y:S07]  /*6b90*/  LEA.HI.X.SX32 R31, R11, R111, 0x1, P0 ;  /* 0x0000006f0b1f7211 */ /* 0x000fee00000f0eff */
[----:B------:R-:W4:Y:S01]  /*6ba0*/  LD.E.128 R32, [R30.64+0x80] ;  /* 0x000080061e207980 */ /* 0x000f22000c101d00 */
[--C-:B--2---:R-:W-:Y:S01]  /*6bb0*/  HADD2.F32 R3, -RZ, R41.reuse.H0_H0 ;  /* 0x20000029ff037230 */ /* 0x104fe20000004100 */
[----:B---3--:R-:W-:Y:S01]  /*6bc0*/  IMAD.MOV.U32 R11, RZ, RZ, R13 ;  /* 0x000000ffff0b7224 */ /* 0x008fe200078e000d */
[----:B------:R-:W-:Y:S01]  /*6bd0*/  HADD2.F32 R4, -RZ, R41.H1_H1 ;  /* 0x30000029ff047230 */ /* 0x000fe20000004100 */
        /* <DEDUP_REMOVED lines=62> */
.L_x_7693:
[----:B------:R-:W-:Y:S05]  /*6fc0*/  BSYNC B0 ;  /* 0x0000000000007941 */ /* 0x000fea0003800000 */
.L_x_7692:
[----:B-----5:R3:W-:Y:S01]  /*6fd0*/  ST.E.128 [R158.64+0x80], R4 ;  /* 0x000080049e007985 */ /* 0x0207e2000c101d06 */
[----:B------:R-:W-:Y:S01]  /*6fe0*/  ISETP.GE.AND P0, PT, R21, R25, PT ;  /* 0x000000191500720c */ /* 0x000fe20003f06270 */
[----:B------:R-:W-:Y:S02]  /*6ff0*/  BSSY B0, `(.L_x_7694) ;  /* 0x0000059000007945 */ /* 0x000fe40003800000 */
[----:B--2---:R3:W5:Y:S10]  /*7000*/  LD.E.128 R8, [R106.64+0x100] ;  /* 0x000100066a087980 */ /* 0x004774000c101d00 */
[----:B------:R-:W-:-:S05]  /*7010*/  @P0 BRA `(.L_x_7695) ;  /* 0x0000056000000947 */ /* 0x000fca0003800000 */
[----:B------:R-:W-:Y:S02]  /*7020*/  LEA.HI R0, R25, R25, RZ, 0x1 ;  /* 0x0000001919007211 */ /* 0x000fe400078f08ff */
[----:B---3--:R-:W-:Y:S02]  /*7030*/  MOV R5, RZ ;  /* 0x000000ff00057202 */ /* 0x008fe40000000f00 */
        /* <DEDUP_REMOVED lines=8> */
[C---:B------:R-:W-:Y:S02]  /*70c0*/  @P3 IADD3 R5, -R0.reuse, RZ, RZ ;  /* 0x000000ff00053210 */ /* 0x040fe40007ffe1ff */
        /* <DEDUP_REMOVED lines=10> */
[----:B------:R4:W4:Y:S01]  /*7170*/  LD.E.128 R32, [R4.64+0x100] ;  /* 0x0001000604207980 */ /* 0x000922000c101d00 */
        /* <DEDUP_REMOVED lines=64> */
.L_x_7695:
[----:B------:R-:W-:Y:S05]  /*7580*/  BSYNC B0 ;  /* 0x0000000000007941 */ /* 0x000fea0003800000 */
.L_x_7694:
[----:B-----5:R2:W-:Y:S01]  /*7590*/  ST.E.128 [R158.64+0x100], R8 ;  /* 0x000100089e007985 */ /* 0x0205e2000c101d06 */
[----:B------:R-:W-:Y:S01]  /*75a0*/  ISETP.GE.AND P0, PT, R20, R25, PT ;  /* 0x000000191400720c */ /* 0x000fe20003f06270 */
[----:B------:R-:W-:Y:S02]  /*75b0*/  BSSY B0, `(.L_x_7696) ;  /* 0x000005a000007945 */ /* 0x000fe40003800000 */
[----:B---3--:R2:W5:Y:S10]  /*75c0*/  LD.E.128 R4, [R106.64+0x180] ;  /* 0x000180066a047980 */ /* 0x008574000c101d00 */
        /* <DEDUP_REMOVED lines=88> */
.L_x_7697:
[----:B------:R-:W-:Y:S05]  /*7b50*/  BSYNC B0 ;  /* 0x0000000000007941 */ /* 0x000fea0003800000 */
.L_x_7696:
[----:B-----5:R3:W-:Y:S02]  /*7b60*/  ST.E.128 [R158.64+0x180], R4 ;  /* 0x000180049e007985 */ /* 0x0207e4000c101d06 */
.L_x_7689:
[----:B------:R-:W-:Y:S05]  /*7b70*/  BSYNC B1 ;  /* 0x0000000000017941 */ /* 0x000fea0003800000 */
.L_x_7688:
[----:B------:R-:W-:Y:S01]  /*7b80*/  BSSY B1, `(.L_x_7698) ;  /* 0x000018e000017945 */ /* 0x000fe20003800000 */
[----:B------:R-:W-:-:S05]  /*7b90*/  @!P2 BRA `(.L_x_7699) ;  /* 0x000018c00000a947 */ /* 0x000fca0003800000 */
[C---:B------:R-:W-:Y:S01]  /*7ba0*/  LEA R46, P0, R78.reuse, R106, 0x1 ;  /* 0x0000006a4e2e7211 */ /* 0x040fe200078008ff */
[----:B------:R-:W-:Y:S03]  /*7bb0*/  BSSY B0, `(.L_x_7700) ;  /* 0x000005f000007945 */ /* 0x000fe60003800000 */
[----:B------:R-:W-:Y:S02]  /*7bc0*/  LEA.HI.X R47, R78, R107, R75, 0x1, P0 ;  /* 0x0000006b4e2f7211 */ /* 0x000fe400000f0c4b */
[----:B------:R-:W-:Y:S03]  /*7bd0*/  ISETP.GE.AND P0, PT, R26, R25, PT ;  /* 0x000000191a00720c */ /* 0x000fe60003f06270 */
[----:B--2---:R2:W5:Y:S10]  /*7be0*/  LD.E.128 R8, [R46.64] ;  /* 0x000000062e087980 */ /* 0x004574000c101d00 */
[----:B------:R-:W-:-:S05]  /*7bf0*/  @P0 BRA `(.L_x_7701) ;  /* 0x000005a000000947 */ /* 0x000fca0003800000 */
[----:B---3--:R-:W-:Y:S01]  /*7c00*/  LEA.HI R5, R25, R25, RZ, 0x1 ;  /* 0x0000001919057211 */ /* 0x008fe200078f08ff */
        /* <DEDUP_REMOVED lines=8> */
[----:B------:R-:W-:Y:S01]  /*7c90*/  @P1 IMAD.MOV R13, RZ, RZ, -R5 ;  /* 0x000000ffff0d1224 */ /* 0x000fe200078e0a05 */
[----:B------:R-:W-:Y:S04]  /*7ca0*/  @P1 IADD3 R0, -R5, RZ, RZ ;  /* 0x000000ff05001210 */ /* 0x000fe80007ffe1ff */
[----:B------:R-:W-:Y:S02]  /*7cb0*/  LEA R2, P0, R13, R46, 0x1 ;  /* 0x0000002e0d027211 */ /* 0x000fe400078008ff */
[----:B------:R-:W-:Y:S02]  /*7cc0*/  IADD3 R7, P2, R141, R0, RZ ;  /* 0x000000008d077210 */ /* 0x000fe40007f5e0ff */
[----:B------:R-:W-:Y:S02]  /*7cd0*/  LEA.HI.X.SX32 R3, R13, R47, 0x1, P0 ;  /* 0x0000002f0d037211 */ /* 0x000fe400000f0eff */
[C---:B------:R-:W-:Y:S02]  /*7ce0*/  LEA R40, P0, R7.reuse, R108, 0x1 ;  /* 0x0000006c07287211 */ /* 0x040fe400078008ff */
[----:B------:R-:W-:Y:S01]  /*7cf0*/  LEA.HI.X.SX32 R0, R0, R125, 0x1, P2 ;  /* 0x0000007d00007211 */ /* 0x000fe200010f0eff */
[----:B------:R3:W4:Y:S03]  /*7d00*/  LD.E.128 R12, [R2.64] ;  /* 0x00000006020c7980 */ /* 0x000726000c101d00 */
[----:B------:R-:W-:Y:S02]  /*7d10*/  LEA.HI.X R41, R7, R109, R0, 0x1, P0 ;  /* 0x0000006d07297211 */ /* 0x000fe400000f0c00 */
[----:B------:R-:W-:Y:S02]  /*7d20*/  MOV R0, RZ ;  /* 0x000000ff00007202 */ /* 0x000fe40000000f00 */
[----:B------:R-:W-:Y:S02]  /*7d30*/  @P1 IADD3 R0, -R5, RZ, RZ ;  /* 0x000000ff05001210 */ /* 0x000fe40007ffe1ff */
[----:B------:R-:W3:Y:S02]  /*7d40*/  LD.E.128 R40, [R40.64] ;  /* 0x0000000628287980 */ /* 0x000ee4000c101d00 */
[----:B------:R-:W-:Y:S04]  /*7d50*/  IADD3 R7, P0, R141, R0, RZ ;  /* 0x000000008d077210 */ /* 0x000fe80007f1e0ff */
[----:B------:R-:W-:Y:S02]  /*7d60*/  LEA.HI.X.SX32 R0, R0, R125, 0x1, P0 ;  /* 0x0000007d00007211 */ /* 0x000fe400000f0eff */
[C---:B------:R-:W-:Y:S04]  /*7d70*/  LEA R4, P0, R7.reuse, R110, 0x1 ;  /* 0x0000006e07047211 */ /* 0x040fe800078008ff */
[----:B------:R-:W-:Y:S05]  /*7d80*/  LEA.HI.X R5, R7, R111, R0, 0x1, P0 ;  /* 0x0000006f07057211 */ /* 0x000fea00000f0c00 */
[----:B--2---:R1:W2:Y:S01]  /*7d90*/  LD.E.128 R32, [R4.64] ;  /* 0x0000000604207980 */ /* 0x0042a2000c101d00 */
[--C-:B---3--:R-:W-:Y:S01]  /*7da0*/  HADD2.F32 R3, -RZ, R41.reuse.H0_H0 ;  /* 0x20000029ff037230 */ /* 0x108fe20000004100 */
[----:B----4-:R-:W-:Y:S01]  /*7db0*/  IMAD.MOV.U32 R11, RZ, RZ, R13 ;  /* 0x000000ffff0b7224 */ /* 0x010fe200078e000d */
[----:B-1----:R-:W-:Y:S01]  /*7dc0*/  HADD2.F32 R4, -RZ, R41.H1_H1 ;  /* 0x30000029ff047230 */ /* 0x002fe20000004100 */
        /* <DEDUP_REMOVED lines=61> */
.L_x_7701:
[----:B------:R-:W-:Y:S05]  /*81a0*/  BSYNC B0 ;  /* 0x0000000000007941 */ /* 0x000fea0003800000 */
.L_x_7700:
[C---:B------:R-:W-:Y:S01]  /*81b0*/  LEA R44, P0, R72.reuse, R158, 0x1 ;  /* 0x0000009e482c7211 */ /* 0x040fe200078008ff */
[----:B------:R-:W-:Y:S03]  /*81c0*/  BSSY B0, `(.L_x_7702) ;  /* 0x0000063000007945 */ /* 0x000fe60003800000 */
[----:B------:R-:W-:Y:S02]  /*81d0*/  LEA.HI.X R45, R72, R159, R73, 0x1, P0 ;  /* 0x0000009f482d7211 */ /* 0x000fe400000f0c49 */
[----:B------:R-:W-:Y:S03]  /*81e0*/  ISETP.GE.AND P0, PT, R22, R25, PT ;  /* 0x000000191600720c */ /* 0x000fe60003f06270 */
[----:B-----5:R4:W-:Y:S04]  /*81f0*/  ST.E.128 [R44.64], R8 ;  /* 0x000000082c007985 */ /* 0x0209e8000c101d06 */
[----:B---3--:R4:W5:Y:S06]  /*8200*/  LD.E.128 R4, [R46.64+0x80] ;  /* 0x000080062e047980 */ /* 0x00896c000c101d00 */
[----:B------:R-:W-:-:S05]  /*8210*/  @P0 BRA `(.L_x_7703) ;  /* 0x000005d000000947 */ /* 0x000fca0003800000 */
[----:B----4-:R-:W-:Y:S01]  /*8220*/  LEA.HI R9, R25, R25, RZ, 0x1 ;  /* 0x0000001919097211 */ /* 0x010fe200078f08ff */
[----:B-----5:R-:W-:Y:S01]  /*8230*/  IMAD.MOV.U32 R16, RZ, RZ, R4 ;  /* 0x000000ffff107224 */ /* 0x020fe200078e0004 */
[----:B------:R-:W-:Y:S01]  /*8240*/  MOV R8, RZ ;  /* 0x000000ff00087202 */ /* 0x000fe20000000f00 */
[----:B------:R-:W-:Y:S01]  /*8250*/  IMAD.MOV.U32 R37, RZ, RZ, R7 ;  /* 0x000000ffff257224 */ /* 0x000fe200078e0007 */
[----:B------:R-:W-:Y:S02]  /*8260*/  SHF.R.S32.HI R9, RZ, 0x1, R9 ;  /* 0x00000001ff097819 */ /* 0x000fe40000011409 */
[C---:B------:R-:W-:Y:S02]  /*8270*/  LEA R12, P0, R79.reuse, R106, 0x1 ;  /* 0x0000006a4f0c7211 */ /* 0x040fe400078008ff */
[-C--:B------:R-:W-:Y:S02]  /*8280*/  ISETP.GE.AND P1, PT, R22, R9.reuse, PT ;  /* 0x000000091600720c */ /* 0x080fe40003f26270 */
[----:B------:R-:W-:Y:S02]  /*8290*/  MOV R10, R9 ;  /* 0x00000009000a7202 */ /* 0x000fe40000000f00 */
[----:B------:R-:W-:Y:S02]  /*82a0*/  LEA.HI.X R13, R79, R107, R82, 0x1, P0 ;  /* 0x0000006b4f0d7211 */ /* 0x000fe400000f0c52 */
[----:B------:R-:W-:Y:S02]  /*82b0*/  MOV R39, R5 ;  /* 0x0000000500277202 */ /* 0x000fe40000000f00 */
[----:B------:R-:W-:Y:S05]  /*82c0*/  MOV R36, R6 ;  /* 0x0000000600247202 */ /* 0x000fea0000000f00 */
[----:B------:R-:W-:Y:S01]  /*82d0*/  @P1 IMAD.MOV R10, RZ, RZ, -R9 ;  /* 0x000000ffff0a1224 */ /* 0x000fe200078e0a09 */
[C---:B------:R-:W-:Y:S04]  /*82e0*/  @P1 IADD3 R8, -R9.reuse, RZ, RZ ;  /* 0x000000ff09081210 */ /* 0x040fe80007ffe1ff */
[----:B------:R-:W-:Y:S02]  /*82f0*/  LEA R2, P0, R10, R12, 0x1 ;  /* 0x0000000c0a027211 */ /* 0x000fe400078008ff */
[----:B------:R-:W-:Y:S02]  /*8300*/  IADD3 R0, P2, R134, R8, RZ ;  /* 0x0000000886007210 */ /* 0x000fe40007f5e0ff */
[----:B------:R-:W-:Y:S02]  /*8310*/  LEA.HI.X.SX32 R3, R10, R13, 0x1, P0 ;  /* 0x0000000d0a037211 */ /* 0x000fe400000f0eff */
[----:B------:R-:W-:Y:S02]  /*8320*/  LEA R40, P0, R0, R108, 0x1 ;  /* 0x0000006c00287211 */ /* 0x000fe400078008ff */
[----:B------:R-:W-:Y:S01]  /*8330*/  LEA.HI.X.SX32 R8, R8, R123, 0x1, P2 ;  /* 0x0000007b08087211 */ /* 0x000fe200010f0eff */
[----:B------:R3:W4:Y:S03]  /*8340*/  LD.E.128 R12, [R2.64] ;  /* 0x00000006020c7980 */ /* 0x000726000c101d00 */
        /* <DEDUP_REMOVED lines=8> */
[----:B--2---:R-:W2:Y:S01]  /*83d0*/  LD.E.128 R32, [R30.64] ;  /* 0x000000061e207980 */ /* 0x004ea2000c101d00 */
[--C-:B---3--:R-:W-:Y:S01]  /*83e0*/  HADD2.F32 R3, -RZ, R41.reuse.H0_H0 ;  /* 0x20000029ff037230 */ /* 0x108fe20000004100 */
[----:B----4-:R-:W-:Y:S01]  /*83f0*/  MOV R11, R13 ;  /* 0x0000000d000b7202 */ /* 0x010fe20000000f00 */
[----:B------:R-:W-:Y:S01]  /*8400*/  HADD2.F32 R4, -RZ, R41.H1_H1 ;  /* 0x30000029ff047230 */ /* 0x000fe20000004100 */
[----:B------:R-:W-:Y:S01]  /*8410*/  MOV R10, R14 ;  /* 0x0000000e000a7202 */ /* 0x000fe20000000f00 */
[--C-:B------:R-:W-:Y:S01]  /*8420*/  HADD2.F32 R13, -RZ, R12.reuse.H1_H1 ;  /* 0x3000000cff0d7230 */ /* 0x100fe20000004100 */
[----:B------:R-:W-:Y:S01]  /*8430*/  IMAD.MOV.U32 R9, RZ, RZ, R15 ;  /* 0x000000ffff097224 */ /* 0x000fe200078e000f */
        /* <DEDUP_REMOVED lines=59> */
.L_x_7703:
[----:B------:R-:W-:Y:S05]  /*87f0*/  BSYNC B0 ;  /* 0x0000000000007941 */ /* 0x000fea0003800000 */
.L_x_7702:
[----:B-----5:R3:W-:Y:S01]  /*8800*/  ST.E.128 [R44.64+0x80], R4 ;  /* 0x000080042c007985 */ /* 0x0207e2000c101d06 */
[----:B------:R-:W-:Y:S01]  /*8810*/  ISETP.GE.AND P0, PT, R21, R25, PT ;  /* 0x000000191500720c */ /* 0x000fe20003f06270 */
[----:B------:R-:W-:Y:S02]  /*8820*/  BSSY B0, `(.L_x_7704) ;  /* 0x000005f000007945 */ /* 0x000fe40003800000 */
[----:B----4-:R3:W5:Y:S10]  /*8830*/  LD.E.128 R8, [R46.64+0x100] ;  /* 0x000100062e087980 */ /* 0x010774000c101d00 */
[----:B------:R-:W-:-:S05]  /*8840*/  @P0 BRA `(.L_x_7705) ;  /* 0x000005c000000947 */ /* 0x000fca0003800000 */
[----:B------:R-:W-:Y:S01]  /*8850*/  LEA.HI R0, R25, R25, RZ, 0x1 ;  /* 0x0000001919007211 */ /* 0x000fe200078f08ff */
[----:B-----5:R-:W-:Y:S01]  /*8860*/  IMAD.MOV.U32 R36, RZ, RZ, R10 ;  /* 0x000000ffff247224 */ /* 0x020fe200078e000a */
[----:B---3--:R-:W-:Y:S02]  /*8870*/  MOV R6, RZ ;  /* 0x000000ff00067202 */ /* 0x008fe40000000f00 */
[----:B------:R-:W-:Y:S02]  /*8880*/  SHF.R.S32.HI R0, RZ, 0x1, R0 ;  /* 0x00000001ff007819 */ /* 0x000fe40000011400 */
[----:B------:R-:W-:Y:S02]  /*8890*/  LEA R12, P0, R81, R106, 0x1 ;  /* 0x0000006a510c7211 */ /* 0x000fe400078008ff */
[-C--:B------:R-:W-:Y:S02]  /*88a0*/  ISETP.GE.AND P1, PT, R21, R0.reuse, PT ;  /* 0x000000001500720c */ /* 0x080fe40003f26270 */
[----:B------:R-:W-:Y:S02]  /*88b0*/  MOV R5, R0 ;  /* 0x0000000000057202 */ /* 0x000fe40000000f00 */
[----:B------:R-:W-:Y:S02]  /*88c0*/  LEA.HI.X R13, R81, R107, R84, 0x1, P0 ;  /* 0x0000006b510d7211 */ /* 0x000fe400000f0c54 */
[----:B------:R-:W-:Y:S02]  /*88d0*/  MOV R37, R11 ;  /* 0x0000000b00257202 */ /* 0x000fe40000000f00 */
[----:B------:R-:W-:Y:S02]  /*88e0*/  MOV R39, R9 ;  /* 0x0000000900277202 */ /* 0x000fe40000000f00 */
[----:B------:R-:W-:Y:S03]  /*88f0*/  MOV R16, R8 ;  /* 0x0000000800107202 */ /* 0x000fe60000000f00 */
[----:B------:R-:W-:Y:S01]  /*8900*/  @P1 IMAD.MOV R5, RZ, RZ, -R0 ;  /* 0x000000ffff051224 */ /* 0x000fe200078e0a00 */
[----:B------:R-:W-:Y:S04]  /*8910*/  @P1 IADD3 R6, -R0, RZ, RZ ;  /* 0x000000ff00061210 */ /* 0x000fe80007ffe1ff */
[----:B------:R-:W-:Y:S02]  /*8920*/  LEA R2, P0, R5, R12, 0x1 ;  /* 0x0000000c05027211 */ /* 0x000fe400078008ff */
[----:B------:R-:W-:Y:S02]  /*8930*/  IADD3 R4, P2, R133, R6, RZ ;  /* 0x0000000685047210 */ /* 0x000fe40007f5e0ff */
[----:B------:R-:W-:Y:S02]  /*8940*/  LEA.HI.X.SX32 R3, R5, R13, 0x1, P0 ;  /* 0x0000000d05037211 */ /* 0x000fe400000f0eff */
[----:B------:R-:W-:Y:S02]  /*8950*/  LEA R40, P0, R4, R108, 0x1 ;  /* 0x0000006c04287211 */ /* 0x000fe400078008ff */
[----:B------:R-:W-:Y:S01]  /*8960*/  LEA.HI.X.SX32 R6, R6, R121, 0x1, P2 ;  /* 0x0000007906067211 */ /* 0x000fe200010f0eff */
[----:B------:R3:W4:Y:S03]  /*8970*/  LD.E.128 R12, [R2.64] ;  /* 0x00000006020c7980 */ /* 0x000726000c101d00 */
        /* <DEDUP_REMOVED lines=8> */
[----:B--2---:R1:W2:Y:S01]  /*8a00*/  LD.E.128 R32, [R4.64] ;  /* 0x0000000604207980 */ /* 0x0042a2000c101d00 */
[--C-:B---3--:R-:W-:Y:S01]  /*8a10*/  HADD2.F32 R3, -RZ, R41.reuse.H0_H0 ;  /* 0x20000029ff037230 */ /* 0x108fe20000004100 */
[----:B----4-:R-:W-:Y:S01]  /*8a20*/  MOV R11, R13 ;  /* 0x0000000d000b7202 */ /* 0x010fe20000000f00 */
[----:B-1----:R-:W-:Y:S01]  /*8a30*/  HADD2.F32 R4, -RZ, R41.H1_H1 ;  /* 0x30000029ff047230 */ /* 0x002fe20000004100 */
        /* <DEDUP_REMOVED lines=61> */
.L_x_7705:
[----:B------:R-:W-:Y:S05]  /*8e10*/  BSYNC B0 ;  /* 0x0000000000007941 */ /* 0x000fea0003800000 */
.L_x_7704:
[----:B-----5:R4:W-:Y:S01]  /*8e20*/  ST.E.128 [R44.64+0x100], R8 ;  /* 0x000100082c007985 */ /* 0x0209e2000c101d06 */
[----:B------:R-:W-:Y:S01]  /*8e30*/  ISETP.GE.AND P0, PT, R20, R25, PT ;  /* 0x000000191400720c */ /* 0x000fe20003f06270 */
[----:B------:R-:W-:Y:S02]  /*8e40*/  BSSY B0, `(.L_x_7706) ;  /* 0x0000060000007945 */ /* 0x000fe40003800000 */
[----:B---3--:R4:W5:Y:S10]  /*8e50*/  LD.E.128 R4, [R46.64+0x180] ;  /* 0x000180062e047980 */ /* 0x008974000c101d00 */
        /* <DEDUP_REMOVED lines=13> */
[----:B------:R-:W-:Y:S04]  /*8f30*/  @P1 IADD3 R8, -R9, RZ, RZ ;  /* 0x000000ff09081210 */ /* 0x000fe80007ffe1ff */
[C---:B------:R-:W-:Y:S02]  /*8f40*/  LEA R2, P0, R10.reuse, R12, 0x1 ;  /* 0x0000000c0a027211 */ /* 0x040fe400078008ff */
        /* <DEDUP_REMOVED lines=79> */
.L_x_7707:
[----:B------:R-:W-:Y:S05]  /*9440*/  BSYNC B0 ;  /* 0x0000000000007941 */ /* 0x000fea0003800000 */
.L_x_7706:
[----:B-----5:R3:W-:Y:S02]  /*9450*/  ST.E.128 [R44.64+0x180], R4 ;  /* 0x000180042c007985 */ /* 0x0207e4000c101d06 */
.L_x_7699:
[----:B------:R-:W-:Y:S05]  /*9460*/  BSYNC B1 ;  /* 0x0000000000017941 */ /* 0x000fea0003800000 */
.L_x_7698:
[C---:B------:R-:W-:Y:S01]  /*9470*/  ISETP.GE.AND P0, PT, R138.reuse, R167, PT ;  /* 0x000000a78a00720c */ /* 0x040fe20003f06270 */
[----:B------:R-:W-:Y:S03]  /*9480*/  BSSY B1, `(.L_x_7708) ;  /* 0x0000190000017945 */ /* 0x000fe60003800000 */
[----:B------:R-:W-:Y:S11]  /*9490*/  ISETP.GE.AND P0, PT, R138, R163, !P0 ;  /* 0x000000a38a00720c */ /* 0x000ff60004706270 */
[----:B------:R-:W-:Y:S02]  /*94a0*/  @!UPT UIADD3 URZ, URZ, URZ, URZ ;  /* 0x0000003f3f3ff290 */ /* 0x000fe4000fffe03f */
[----:B------:R-:W-:-:S05]  /*94b0*/  @!P0 BRA `(.L_x_7709) ;  /* 0x000018c000008947 */ /* 0x000fca0003800000 */
[C---:B--2-4-:R-:W-:Y:S01]  /*94c0*/  LEA R46, P0, R80.reuse, R106, 0x1 ;  /* 0x0000006a502e7211 */ /* 0x054fe200078008ff */
[----:B------:R-:W-:Y:S03]  /*94d0*/  BSSY B0, `(.L_x_7710) ;  /* 0x000005f000007945 */ /* 0x000fe60003800000 */
[----:B------:R-:W-:Y:S02]  /*94e0*/  LEA.HI.X R47, R80, R107, R77, 0x1, P0 ;  /* 0x0000006b502f7211 */ /* 0x000fe400000f0c4d */
[----:B------:R-:W-:Y:S03]  /*94f0*/  ISETP.GE.AND P0, PT, R26, R25, PT ;  /* 0x000000191a00720c */ /* 0x000fe60003f06270 */
[----:B------:R2:W5:Y:S10]  /*9500*/  LD.E.128 R8, [R46.64] ;  /* 0x000000062e087980 */ /* 0x000574000c101d00 */
        /* <DEDUP_REMOVED lines=91> */
.L_x_7711:
[----:B------:R-:W-:Y:S05]  /*9ac0*/  BSYNC B0 ;  /* 0x0000000000007941 */ /* 0x000fea0003800000 */
.L_x_7710:
[C---:B---3--:R-:W-:Y:S01]  /*9ad0*/  LEA R44, P0, R70.reuse, R158, 0x1 ;  /* 0x0000009e462c7211 */ /* 0x048fe200078008ff */
[----:B------:R-:W-:Y:S03]  /*9ae0*/  BSSY B0, `(.L_x_7712) ;  /* 0x0000063000007945 */ /* 0x000fe60003800000 */
[----:B------:R-:W-:Y:S02]  /*9af0*/  LEA.HI.X R45, R70, R159, R71, 0x1, P0 ;  /* 0x0000009f462d7211 */ /* 0x000fe400000f0c47 */
[----:B------:R-:W-:Y:S03]  /*9b00*/  ISETP.GE.AND P0, PT, R22, R25, PT ;  /* 0x000000191600720c */ /* 0x000fe60003f06270 */
[----:B-----5:R3:W-:Y:S04]  /*9b10*/  ST.E.128 [R44.64], R8 ;  /* 0x000000082c007985 */ /* 0x0207e8000c101d06 */
[----:B------:R3:W5:Y:S06]  /*9b20*/  LD.E.128 R4, [R46.64+0x80] ;  /* 0x000080062e047980 */ /* 0x00076c000c101d00 */
[----:B------:R-:W-:-:S05]  /*9b30*/  @P0 BRA `(.L_x_7713) ;  /* 0x000005d000000947 */ /* 0x000fca0003800000 */
[----:B---3--:R-:W-:Y:S01]  /*9b40*/  LEA.HI R9, R25, R25, RZ, 0x1 ;  /* 0x0000001919097211 */ /* 0x008fe200078f08ff */
        /* <DEDUP_REMOVED lines=12> */
[----:B------:R-:W-:Y:S02]  /*9c10*/  LEA R2, P0, R8, R12, 0x1 ;  /* 0x0000000c08027211 */ /* 0x000fe400078008ff */
[----:B------:R-:W-:Y:S02]  /*9c20*/  IADD3 R0, P2, R132, R11, RZ ;  /* 0x0000000b84007210 */ /* 0x000fe40007f5e0ff */
[----:B------:R-:W-:Y:S02]  /*9c30*/  LEA.HI.X.SX32 R3, R8, R13, 0x1, P0 ;  /* 0x0000000d08037211 */ /* 0x000fe400000f0eff */
[C---:B------:R-:W-:Y:S02]  /*9c40*/  LEA R40, P0, R0.reuse, R108, 0x1 ;  /* 0x0000006c00287211 */ /* 0x040fe400078008ff */
[-C--:B------:R-:W-:Y:S01]  /*9c50*/  LEA.HI.X.SX32 R11, R11, R120.reuse, 0x1, P2 ;  /* 0x000000780b0b7211 */ /* 0x080fe200010f0eff */
        /* <DEDUP_REMOVED lines=75> */
.L_x_7713:
[----:B------:R-:W-:Y:S05]  /*a110*/  BSYNC B0 ;  /* 0x0000000000007941 */ /* 0x000fea0003800000 */
.L_x_7712:
[----:B-----5:R4:W-:Y:S01]  /*a120*/  ST.E.128 [R44.64+0x80], R4 ;  /* 0x000080042c007985 */ /* 0x0209e2000c101d06 */
[----:B------:R-:W-:Y:S01]  /*a130*/  ISETP.GE.AND P0, PT, R21, R25, PT ;  /* 0x000000191500720c */ /* 0x000fe20003f06270 */
[----:B------:R-:W-:Y:S02]  /*a140*/  BSSY B0, `(.L_x_7714) ;  /* 0x000005f000007945 */ /* 0x000fe40003800000 */
[----:B---3--:R4:W5:Y:S10]  /*a150*/  LD.E.128 R8, [R46.64+0x100] ;  /* 0x000100062e087980 */ /* 0x008974000c101d00 */
[----:B------:R-:W-:-:S05]  /*a160*/  @P0 BRA `(.L_x_7715) ;  /* 0x000005c000000947 */ /* 0x000fca0003800000 */
[----:B------:R-:W-:Y:S01]  /*a170*/  LEA.HI R0, R25, R25, RZ, 0x1 ;  /* 0x0000001919007211 */ /* 0x000fe200078f08ff */
[----:B-----5:R-:W-:Y:S01]  /*a180*/  IMAD.MOV.U32 R36, RZ, RZ, R10 ;  /* 0x000000ffff247224 */ /* 0x020fe200078e000a */
[----:B----4-:R-:W-:Y:S02]  /*a190*/  MOV R5, RZ ;  /* 0x000000ff00057202 */ /* 0x010fe40000000f00 */
[----:B------:R-:W-:Y:S02]  /*a1a0*/  SHF.R.S32.HI R0, RZ, 0x1, R0 ;  /* 0x00000001ff007819 */ /* 0x000fe40000011400 */
[----:B------:R-:W-:Y:S02]  /*a1b0*/  LEA R12, P0, R87, R106, 0x1 ;  /* 0x0000006a570c7211 */ /* 0x000fe400078008ff */
[-C--:B------:R-:W-:Y:S02]  /*a1c0*/  ISETP.GE.AND P1, PT, R21, R0.reuse, PT ;  /* 0x000000001500720c */ /* 0x080fe40003f26270 */
[----:B------:R-:W-:Y:S02]  /*a1d0*/  MOV R6, R0 ;  /* 0x0000000000067202 */ /* 0x000fe40000000f00 */
[----:B------:R-:W-:Y:S02]  /*a1e0*/  LEA.HI.X R13, R87, R107, R90, 0x1, P0 ;  /* 0x0000006b570d7211 */ /* 0x000fe400000f0c5a */
[----:B------:R-:W-:Y:S02]  /*a1f0*/  MOV R31, RZ ;  /* 0x000000ff001f7202 */ /* 0x000fe40000000f00 */
[----:B------:R-:W-:Y:S02]  /*a200*/  MOV R37, R11 ;  /* 0x0000000b00257202 */ /* 0x000fe40000000f00 */
[----:B------:R-:W-:Y:S02]  /*a210*/  MOV R39, R9 ;  /* 0x0000000900277202 */ /* 0x000fe40000000f00 */
[----:B------:R-:W-:Y:S01]  /*a220*/  MOV R16, R8 ;  /* 0x0000000800107202 */ /* 0x000fe20000000f00 */
[--C-:B------:R-:W-:Y:S01]  /*a230*/  @P1 IMAD.MOV R6, RZ, RZ, -R0.reuse ;  /* 0x000000ffff061224 */ /* 0x100fe200078e0a00 */
[----:B------:R-:W-:Y:S01]  /*a240*/  @P1 IADD3 R5, -R0, RZ, RZ ;  /* 0x000000ff00051210 */ /* 0x000fe20007ffe1ff */
[----:B------:R-:W-:Y:S03]  /*a250*/  @P1 IMAD.MOV R31, RZ, RZ, -R0 ;  /* 0x000000ffff1f1224 */ /* 0x000fe600078e0a00 */
[----:B------:R-:W-:Y:S02]  /*a260*/  LEA R2, P0, R6, R12, 0x1 ;  /* 0x0000000c06027211 */ /* 0x000fe400078008ff */
[----:B------:R-:W-:Y:S02]  /*a270*/  IADD3 R4, P2, R130, R5, RZ ;  /* 0x0000000582047210 */ /* 0x000fe40007f5e0ff */
[----:B------:R-:W-:Y:S02]  /*a280*/  LEA.HI.X.SX32 R3, R6, R13, 0x1, P0 ;  /* 0x0000000d06037211 */ /* 0x000fe400000f0eff */
[C---:B------:R-:W-:Y:S02]  /*a290*/  LEA R40, P0, R4.reuse, R108, 0x1 ;  /* 0x0000006c04287211 */ /* 0x040fe400078008ff */
[-C--:B------:R-:W-:Y:S01]  /*a2a0*/  LEA.HI.X.SX32 R5, R5, R118.reuse, 0x1, P2 ;  /* 0x0000007605057211 */ /* 0x080fe200010f0eff */
[----:B------:R3:W4:Y:S03]  /*a2b0*/  LD.E.128 R12, [R2.64] ;  /* 0x00000006020c7980 */ /* 0x000726000c101d00 */
[----:B------:R-:W-:Y:S02]  /*a2c0*/  LEA.HI.X R41, R4, R109, R5, 0x1, P0 ;  /* 0x0000006d04297211 */ /* 0x000fe400000f0c05 */
[----:B------:R-:W-:Y:S04]  /*a2d0*/  IADD3 R7, P0, R130, R31, RZ ;  /* 0x0000001f82077210 */ /* 0x000fe80007f1e0ff */
[----:B------:R-:W3:Y:S01]  /*a2e0*/  LD.E.128 R40, [R40.64] ;  /* 0x0000000628287980 */ /* 0x000ee2000c101d00 */
        /* <DEDUP_REMOVED lines=68> */
.L_x_7715:
[----:B------:R-:W-:Y:S05]  /*a730*/  BSYNC B0 ;  /* 0x0000000000007941 */ /* 0x000fea0003800000 */
.L_x_7714:
[----:B-----5:R3:W-:Y:S01]  /*a740*/  ST.E.128 [R44.64+0x100], R8 ;  /* 0x000100082c007985 */ /* 0x0207e2000c101d06 */
[----:B------:R-:W-:Y:S01]  /*a750*/  ISETP.GE.AND P0, PT, R20, R25, PT ;  /* 0x000000191400720c */ /* 0x000fe20003f06270 */
[----:B------:R-:W-:Y:S02]  /*a760*/  BSSY B0, `(.L_x_7716) ;  /* 0x0000060000007945 */ /* 0x000fe40003800000 */
[----:B----4-:R3:W5:Y:S10]  /*a770*/  LD.E.128 R4, [R46.64+0x180] ;  /* 0x000180062e047980 */ /* 0x010774000c101d00 */
        /* <DEDUP_REMOVED lines=94> */
.L_x_7717:
[----:B------:R-:W-:Y:S05]  /*ad60*/  BSYNC B0 ;  /* 0x0000000000007941 */ /* 0x000fea0003800000 */
.L_x_7716:
[----:B-----5:R4:W-:Y:S02]  /*ad70*/  ST.E.128 [R44.64+0x180], R4 ;  /* 0x000180042c007985 */ /* 0x0209e4000c101d06 */
.L_x_7709:
[----:B------:R-:W-:Y:S05]  /*ad80*/  BSYNC B1 ;  /* 0x0000000000017941 */ /* 0x000fea0003800000 */
.L_x_7708:
[C---:B------:R-:W-:Y:S01]  /*ad90*/  ISETP.GE.AND P0, PT, R136.reuse, R167, PT ;  /* 0x000000a78800720c */ /* 0x040fe20003f06270 */
[----:B------:R-:W-:Y:S03]  /*ada0*/  BSSY B1, `(.L_x_7718) ;  /* 0x0000192000017945 */ /* 0x000fe60003800000 */
[----:B------:R-:W-:Y:S11]  /*adb0*/  ISETP.GE.AND P0, PT, R136, R163, !P0 ;  /* 0x000000a38800720c */ /* 0x000ff60004706270 */
[----:B------:R-:W-:Y:S02]  /*adc0*/  @!UPT UIADD3 URZ, URZ, URZ, URZ ;  /* 0x0000003f3f3ff290 */ /* 0x000fe4000fffe03f */
[----:B------:R-:W-:-:S05]  /*add0*/  @!P0 BRA `(.L_x_7719) ;  /* 0x000018e000008947 */ /* 0x000fca0003800000 */
[----:B--234-:R-:W-:Y:S01]  /*ade0*/  IMAD.WIDE.U32 R46, R160, 0x60, R106 ;  /* 0x00000060a02e7825 */ /* 0x01cfe200078e006a */
[----:B------:R-:W-:Y:S01]  /*adf0*/  ISETP.GE.AND P0, PT, R26, R25, PT ;  /* 0x000000191a00720c */ /* 0x000fe20003f06270 */
[----:B------:R-:W-:Y:S02]  /*ae00*/  BSSY B0, `(.L_x_7720) ;  /* 0x000005f000007945 */ /* 0x000fe40003800000 */
[----:B------:R-:W-:Y:S05]  /*ae10*/  IMAD R3, R161, 0x60, RZ ;  /* 0x00000060a1037824 */ /* 0x000fea00078e02ff */
        /* <DEDUP_REMOVED lines=93> */
.L_x_7721:
[----:B------:R-:W-:Y:S05]  /*b3f0*/  BSYNC B0 ;  /* 0x0000000000007941 */ /* 0x000fea0003800000 */
.L_x_7720:
[----:B------:R-:W-:Y:S01]  /*b400*/  IMAD.WIDE.U32 R44, R168, 0x60, R158 ;  /* 0x00000060a82c7825 */ /* 0x000fe200078e009e */
[----:B------:R-:W-:Y:S01]  /*b410*/  ISETP.GE.AND P0, PT, R22, R25, PT ;  /* 0x000000191600720c */ /* 0x000fe20003f06270 */
[----:B------:R-:W-:Y:S02]  /*b420*/  BSSY B0, `(.L_x_7722) ;  /* 0x0000063000007945 */ /* 0x000fe40003800000 */
[----:B------:R-:W-:Y:S05]  /*b430*/  IMAD R3, R169, 0x60, RZ ;  /* 0x00000060a9037824 */ /* 0x000fea00078e02ff */
[----:B------:R-:W-:Y:S05]  /*b440*/  IADD3 R45, R45, R3, RZ ;  /* 0x000000032d2d7210 */ /* 0x000fea0007ffe0ff */
[----:B-----5:R3:W-:Y:S04]  /*b450*/  ST.E.128 [R44.64], R8 ;  /* 0x000000082c007985 */ /* 0x0207e8000c101d06 */
[----:B------:R3:W5:Y:S01]  /*b460*/  LD.E.128 R4, [R46.64+0x80] ;  /* 0x000080062e047980 */ /* 0x000762000c101d00 */
[----:B------:R-:W-:-:S05]  /*b470*/  @P0 BRA `(.L_x_7723) ;  /* 0x000005d000000947 */ /* 0x000fca0003800000 */
[----:B---3--:R-:W-:Y:S01]  /*b480*/  LEA.HI R9, R25, R25, RZ, 0x1 ;  /* 0x0000001919097211 */ /* 0x008fe200078f08ff */
[----:B-----5:R-:W-:Y:S01]  /*b490*/  IMAD.MOV.U32 R16, RZ, RZ, R4 ;  /* 0x000000ffff107224 */ /* 0x020fe200078e0004 */
[----:B------:R-:W-:Y:S01]  /*b4a0*/  IADD3 R12, P0, R106, R98, RZ ;  /* 0x000000626a0c7210 */ /* 0x000fe20007f1e0ff */
[----:B------:R-:W-:Y:S01]  /*b4b0*/  IMAD.MOV.U32 R37, RZ, RZ, R7 ;  /* 0x000000ffff257224 */ /* 0x000fe200078e0007 */
[----:B------:R-:W-:Y:S02]  /*b4c0*/  SHF.R.S32.HI R9, RZ, 0x1, R9 ;  /* 0x00000001ff097819 */ /* 0x000fe40000011409 */
[----:B------:R-:W-:Y:S01]  /*b4d0*/  MOV R8, RZ ;  /* 0x000000ff00087202 */ /* 0x000fe20000000f00 */
[----:B------:R-:W-:Y:S01]  /*b4e0*/  IMAD.X R13, R107, 0x1, R97, P0 ;  /* 0x000000016b0d7824 */ /* 0x000fe200000e0661 */
[-C--:B------:R-:W-:Y:S02]  /*b4f0*/  ISETP.GE.AND P1, PT, R22, R9.reuse, PT ;  /* 0x000000091600720c */ /* 0x080fe40003f26270 */
[----:B------:R-:W-:Y:S02]  /*b500*/  MOV R10, R9 ;  /* 0x00000009000a7202 */ /* 0x000fe40000000f00 */
[----:B------:R-:W-:Y:S02]  /*b510*/  MOV R39, R5 ;  /* 0x0000000500277202 */ /* 0x000fe40000000f00 */
[----:B------:R-:W-:Y:S07]  /*b520*/  MOV R36, R6 ;  /* 0x0000000600247202 */ /* 0x000fee0000000f00 */
        /* <DEDUP_REMOVED lines=82> */
.L_x_7723:
[----:B------:R-:W-:Y:S05]  /*ba50*/  BSYNC B0 ;  /* 0x0000000000007941 */ /* 0x000fea0003800000 */
.L_x_7722:
[----:B-----5:R4:W-:Y:S01]  /*ba60*/  ST.E.128 [R44.64+0x80], R4 ;  /* 0x000080042c007985 */ /* 0x0209e2000c101d06 */
[----:B------:R-:W-:Y:S01]  /*ba70*/  ISETP.GE.AND P0, PT, R21, R25, PT ;  /* 0x000000191500720c */ /* 0x000fe20003f06270 */
[----:B------:R-:W-:Y:S02]  /*ba80*/  BSSY B0, `(.L_x_7724) ;  /* 0x000005f000007945 */ /* 0x000fe40003800000 */
[----:B---3--:R4:W5:Y:S10]  /*ba90*/  LD.E.128 R8, [R46.64+0x100] ;  /* 0x000100062e087980 */ /* 0x008974000c101d00 */
[----:B------:R-:W-:-:S05]  /*baa0*/  @P0 BRA `(.L_x_7725) ;  /* 0x000005c000000947 */ /* 0x000fca0003800000 */
[----:B------:R-:W-:Y:S01]  /*bab0*/  LEA.HI R0, R25, R25, RZ, 0x1 ;  /* 0x0000001919007211 */ /* 0x000fe200078f08ff */
[----:B-----5:R-:W-:Y:S01]  /*bac0*/  IMAD.MOV.U32 R39, RZ, RZ, R9 ;  /* 0x000000ffff277224 */ /* 0x020fe200078e0009 */
[----:B------:R-:W-:Y:S02]  /*bad0*/  IADD3 R12, P0, R106, R100, RZ ;  /* 0x000000646a0c7210 */ /* 0x000fe40007f1e0ff */
[----:B------:R-:W-:Y:S02]  /*bae0*/  SHF.R.S32.HI R0, RZ, 0x1, R0 ;  /* 0x00000001ff007819 */ /* 0x000fe40000011400 */
[----:B----4-:R-:W-:Y:S01]  /*baf0*/  MOV R6, RZ ;  /* 0x000000ff00067202 */ /* 0x010fe20000000f00 */
[----:B------:R-:W-:Y:S01]  /*bb00*/  IMAD.X R13, R107, 0x1, R99, P0 ;  /* 0x000000016b0d7824 */ /* 0x000fe200000e0663 */
        /* <DEDUP_REMOVED lines=86> */
.L_x_7725:
[----:B------:R-:W-:Y:S05]  /*c070*/  BSYNC B0 ;  /* 0x0000000000007941 */ /* 0x000fea0003800000 */
.L_x_7724:
[----:B-----5:R3:W-:Y:S01]  /*c080*/  ST.E.128 [R44.64+0x100], R8 ;  /* 0x000100082c007985 */ /* 0x0207e2000c101d06 */
[----:B------:R-:W-:Y:S01]  /*c090*/  ISETP.GE.AND P0, PT, R20, R25, PT ;  /* 0x000000191400720c */ /* 0x000fe20003f06270 */
[----:B------:R-:W-:Y:S02]  /*c0a0*/  BSSY B0, `(.L_x_7726) ;  /* 0x0000060000007945 */ /* 0x000fe40003800000 */
[----:B----4-:R3:W5:Y:S10]  /*c0b0*/  LD.E.128 R4, [R46.64+0x180] ;  /* 0x000180062e047980 */ /* 0x010774000c101d00 */
        /* <DEDUP_REMOVED lines=94> */
.L_x_7727:
[----:B------:R-:W-:Y:S05]  /*c6a0*/  BSYNC B0 ;  /* 0x0000000000007941 */ /* 0x000fea0003800000 */
.L_x_7726:
[----:B-----5:R4:W-:Y:S02]  /*c6b0*/  ST.E.128 [R44.64+0x180], R4 ;  /* 0x000180042c007985 */ /* 0x0209e4000c101d06 */
.L_x_7719:
[----:B------:R-:W-:Y:S05]  /*c6c0*/  BSYNC B1 ;  /* 0x0000000000017941 */ /* 0x000fea0003800000 */
.L_x_7718:
[----:B------:R-:W5:Y:S02]  /*c6d0*/  LD.E R3, [R18.64+0xd0] ;  /* 0x0000d00612037980 */ /* 0x000f64000c101900 */
[----:B-----5:R-:W-:Y:S05]  /*c6e0*/  IMAD.U32 R3, R3, -0x20, RZ ;  /* 0xffffffe003037824 */ /* 0x020fea00078e00ff */
[C---:B------:R-:W-:Y:S02]  /*c6f0*/  LEA R110, P1, R3.reuse, R110, 0x1 ;  /* 0x0000006e036e7211 */ /* 0x040fe400078208ff */
[C---:B------:R-:W-:Y:S02]  /*c700*/  LEA R108, P0, R3.reuse, R108, 0x1 ;  /* 0x0000006c036c7211 */ /* 0x040fe400078008ff */
[C---:B------:R-:W-:Y:S02]  /*c710*/  LEA.HI.X.SX32 R111, R3.reuse, R111, 0x1, P1 ;  /* 0x0000006f036f7211 */ /* 0x040fe400008f0eff */
[----:B------:R-:W-:Y:S01]  /*c720*/  LEA.HI.X.SX32 R109, R3, R109, 0x1, P0 ;  /* 0x0000006d036d7211 */ /* 0x000fe200000f0eff */
[----:B------:R-:W-:-:S05]  /*c730*/  BRA `(.L_x_7687) ;  /* 0x0000034000007947 */ /* 0x000fca0003800000 */
.L_x_7677:
[----:B----4-:R-:W2:Y:S01]  /*c740*/  @P3 LD.E.128 R36, [R106.64] ;  /* 0x000000066a243980 */ /* 0x010ea2000c101d00 */
[C---:B------:R-:W-:Y:S04]  /*c750*/  @P2 LEA R42, P0, R78.reuse, R106, 0x1 ;  /* 0x0000006a4e2a2211 */ /* 0x040fe800078008ff */
        /* <DEDUP_REMOVED lines=8> */
[C---:B------:R-:W-:Y:S04]  /*c7e0*/  @P0 LEA R2, P1, R70.reuse, R158, 0x1 ;  /* 0x0000009e46020211 */ /* 0x040fe800078208ff */
[----:B------:R-:W-:Y:S02]  /*c7f0*/  @P0 LEA.HI.X R3, R70, R159, R71, 0x1, P1 ;  /* 0x0000009f46030211 */ /* 0x000fe400008f0c47 */
[C---:B------:R-:W-:Y:S04]  /*c800*/  ISETP.GE.AND P1, PT, R136.reuse, R167, PT ;  /* 0x000000a78800720c */ /* 0x040fe80003f26270 */
[----:B------:R-:W-:Y:S11]  /*c810*/  ISETP.GE.AND P1, PT, R136, R163, !P1 ;  /* 0x000000a38800720c */ /* 0x000ff60004f26270 */
[----:B------:R-:W-:Y:S02]  /*c820*/  @!UPT UIADD3 URZ, URZ, URZ, URZ ;  /* 0x0000003f3f3ff290 */ /* 0x000fe4000fffe03f */
[----:B------:R-:W-:Y:S01]  /*c830*/  @P1 IMAD R0, R161, 0x60, RZ ;  /* 0x00000060a1001824 */ /* 0x000fe200078e02ff */
[----:B--2---:R-:W-:Y:S04]  /*c840*/  @P3 ST.E.128 [R158.64], R36 ;  /* 0x000000249e003985 */ /* 0x004fe8000c101d06 */
[----:B------:R-:W2:Y:S04]  /*c850*/  @P3 LD.E.128 R8, [R106.64+0x80] ;  /* 0x000080066a083980 */ /* 0x000ea8000c101d00 */
[----:B--2---:R1:W-:Y:S04]  /*c860*/  @P3 ST.E.128 [R158.64+0x80], R8 ;  /* 0x000080089e003985 */ /* 0x0043e8000c101d06 */
[----:B------:R-:W2:Y:S04]  /*c870*/  @P3 LD.E.128 R4, [R106.64+0x100] ;  /* 0x000100066a043980 */ /* 0x000ea8000c101d00 */
[----:B--2---:R2:W-:Y:S04]  /*c880*/  @P3 ST.E.128 [R158.64+0x100], R4 ;  /* 0x000100049e003985 */ /* 0x0045e8000c101d06 */
[----:B------:R-:W3:Y:S04]  /*c890*/  @P3 LD.E.128 R32, [R106.64+0x180] ;  /* 0x000180066a203980 */ /* 0x000ee8000c101d00 */
[----:B---3--:R3:W-:Y:S04]  /*c8a0*/  @P3 ST.E.128 [R158.64+0x180], R32 ;  /* 0x000180209e003985 */ /* 0x0087e8000c101d06 */
[----:B------:R-:W4:Y:S04]  /*c8b0*/  @P2 LD.E.128 R12, [R42.64] ;  /* 0x000000062a0c2980 */ /* 0x000f28000c101d00 */
[----:B----4-:R-:W-:Y:S04]  /*c8c0*/  @P2 ST.E.128 [R40.64], R12 ;  /* 0x0000000c28002985 */ /* 0x010fe8000c101d06 */
[----:B-1----:R-:W4:Y:S04]  /*c8d0*/  @P2 LD.E.128 R8, [R42.64+0x80] ;  /* 0x000080062a082980 */ /* 0x002f28000c101d00 */
[----:B----4-:R-:W-:Y:S04]  /*c8e0*/  @P2 ST.E.128 [R40.64+0x80], R8 ;  /* 0x0000800828002985 */ /* 0x010fe8000c101d06 */
[----:B--2---:R-:W2:Y:S04]  /*c8f0*/  @P2 LD.E.128 R4, [R42.64+0x100] ;  /* 0x000100062a042980 */ /* 0x004ea8000c101d00 */
[----:B--2---:R-:W-:Y:S04]  /*c900*/  @P2 ST.E.128 [R40.64+0x100], R4 ;  /* 0x0001000428002985 */ /* 0x004fe8000c101d06 */
[----:B------:R-:W2:Y:S04]  /*c910*/  @P2 LD.E.128 R36, [R42.64+0x180] ;  /* 0x000180062a242980 */ /* 0x000ea8000c101d00 */
[----:B--2---:R1:W-:Y:S04]  /*c920*/  @P2 ST.E.128 [R40.64+0x180], R36 ;  /* 0x0001802428002985 */ /* 0x0043e8000c101d06 */
[----:B---3--:R-:W2:Y:S01]  /*c930*/  @P0 LD.E.128 R32, [R30.64] ;  /* 0x000000061e200980 */ /* 0x008ea2000c101d00 */
[----:B-1----:R-:W-:Y:S04]  /*c940*/  @P1 IMAD.WIDE.U32 R36, R160, 0x60, R106 ;  /* 0x00000060a0241825 */ /* 0x002fe800078e006a */
[----:B------:R-:W-:Y:S02]  /*c950*/  @P1 IMAD.IADD R37, R37, 0x1, R0 ;  /* 0x0000000125251824 */ /* 0x000fe400078e0200 */
[----:B------:R-:W-:Y:S01]  /*c960*/  @P1 IMAD R0, R169, 0x60, RZ ;  /* 0x00000060a9001824 */ /* 0x000fe200078e02ff */
[----:B--2---:R1:W-:Y:S04]  /*c970*/  @P0 ST.E.128 [R2.64], R32 ;  /* 0x0000002002000985 */ /* 0x0043e8000c101d06 */
[----:B------:R-:W2:Y:S04]  /*c980*/  @P0 LD.E.128 R12, [R30.64+0x80] ;  /* 0x000080061e0c0980 */ /* 0x000ea8000c101d00 */
[----:B--2---:R2:W-:Y:S04]  /*c990*/  @P0 ST.E.128 [R2.64+0x80], R12 ;  /* 0x0000800c02000985 */ /* 0x0045e8000c101d06 */
[----:B------:R-:W3:Y:S04]  /*c9a0*/  @P0 LD.E.128 R8, [R30.64+0x100] ;  /* 0x000100061e080980 */ /* 0x000ee8000c101d00 */
[----:B---3--:R3:W-:Y:S04]  /*c9b0*/  @P0 ST.E.128 [R2.64+0x100], R8 ;  /* 0x0001000802000985 */ /* 0x0087e8000c101d06 */
[----:B------:R4:W5:Y:S02]  /*c9c0*/  @P0 LD.E.128 R4, [R30.64+0x180] ;  /* 0x000180061e040980 */ /* 0x000964000c101d00 */
[----:B----4-:R-:W-:Y:S04]  /*c9d0*/  @P1 IMAD.WIDE.U32 R30, R168, 0x60, R158 ;  /* 0x00000060a81e1825 */ /* 0x010fe800078e009e */
[----:B------:R-:W-:Y:S01]  /*c9e0*/  @P1 IMAD.IADD R31, R31, 0x1, R0 ;  /* 0x000000011f1f1824 */ /* 0x000fe200078e0200 */
[----:B-----5:R4:W-:Y:S04]  /*c9f0*/  @P0 ST.E.128 [R2.64+0x180], R4 ;  /* 0x0001800402000985 */ /* 0x0209e8000c101d06 */
[----:B-1----:R-:W5:Y:S04]  /*ca00*/  @P1 LD.E.128 R32, [R36.64] ;  /* 0x0000000624201980 */ /* 0x002f68000c101d00 */
[----:B-----5:R1:W-:Y:S04]  /*ca10*/  @P1 ST.E.128 [R30.64], R32 ;  /* 0x000000201e001985 */ /* 0x0203e8000c101d06 */
[----:B--2---:R-:W2:Y:S04]  /*ca20*/  @P1 LD.E.128 R12, [R36.64+0x80] ;  /* 0x00008006240c1980 */ /* 0x004ea8000c101d00 */
[----:B--2---:R1:W-:Y:S04]  /*ca30*/  @P1 ST.E.128 [R30.64+0x80], R12 ;  /* 0x0000800c1e001985 */ /* 0x0043e8000c101d06 */
[----:B---3--:R-:W2:Y:S04]  /*ca40*/  @P1 LD.E.128 R8, [R36.64+0x100] ;  /* 0x0001000624081980 */ /* 0x008ea8000c101d00 */
[----:B--2---:R1:W-:Y:S04]  /*ca50*/  @P1 ST.E.128 [R30.64+0x100], R8 ;  /* 0x000100081e001985 */ /* 0x0043e8000c101d06 */
[----:B----4-:R-:W2:Y:S04]  /*ca60*/  @P1 LD.E.128 R4, [R36.64+0x180] ;  /* 0x0001800624041980 */ /* 0x010ea8000c101d00 */
[----:B--2---:R1:W-:Y:S02]  /*ca70*/  @P1 ST.E.128 [R30.64+0x180], R4 ;  /* 0x000180041e001985 */ /* 0x0043e4000c101d06 */
.L_x_7687:
[----:B------:R-:W-:Y:S05]  /*ca80*/  BSYNC B2 ;  /* 0x0000000000027941 */ /* 0x000fea0003800000 */
.L_x_7676:
[----:B------:R-:W-:Y:S01]  /*ca90*/  ISETP.NE.U32.AND P1, PT, R240, RZ, PT ;  /* 0x000000fff000720c */ /* 0x000fe20003f25070 */
[----:B------:R-:W5:Y:S01]  /*caa0*/  LD.E R3, [R18.64+0x128] ;  /* 0x0001280612037980 */ /* 0x000f62000c101900 */
[----:B------:R-:W-:Y:S02]  /*cab0*/  BSSY B0, `(.L_x_7728) ;  /* 0x0000060000007945 */ /* 0x000fe40003800000 */
[----:B------:R-:W-:Y:S01]  /*cac0*/  ISETP.NE.AND.EX P1, PT, R241, RZ, PT, P1 ;  /* 0x000000fff100720c */ /* 0x000fe20003f25310 */
[----:B-----5:R-:W-:Y:S05]  /*cad0*/  IMAD.U32 R3, R3, -0x40, RZ ;  /* 0xffffffc003037824 */ /* 0x020fea00078e00ff */
[C---:B-12---:R-:W-:Y:S04]  /*cae0*/  LEA R106, P0, R3.reuse, R106, 0x1 ;  /* 0x0000006a036a7211 */ /* 0x046fe800078008ff */
[----:B------:R-:W-:Y:S03]  /*caf0*/  LEA.HI.X.SX32 R107, R3, R107, 0x1, P0 ;  /* 0x0000006b036b7211 */ /* 0x000fe600000f0eff */
[----:B------:R-:W-:-:S05]  /*cb00*/  @!P1 BRA `(.L_x_7729) ;  /* 0x0000050000009947 */ /* 0x000fca0003800000 */
[----:B------:R-:W-:Y:S04]  /*cb10*/  IADD3 R3, R17, -0x1, RZ ;  /* 0xffffffff11037810 */ /* 0x000fe80007ffe0ff */
[----:B------:R-:W-:Y:S11]  /*cb20*/  ISETP.GT.AND P0, PT, R3, R74, PT ;  /* 0x0000004a0300720c */ /* 0x000ff60003f04270 */
[----:B------:R-:W-:Y:S02]  /*cb30*/  @!UPT UIADD3 URZ, URZ, URZ, URZ ;  /* 0x0000003f3f3ff290 */ /* 0x000fe4000fffe03f */
[----:B------:R-:W-:-:S05]  /*cb40*/  @!P0 BRA `(.L_x_7730) ;  /* 0x0000056000008947 */ /* 0x000fca0003800000 */
[----:B---34-:R-:W-:Y:S01]  /*cb50*/  IMAD.MOV.U32 R10, RZ, RZ, RZ ;  /* 0x000000ffff0a7224 */ /* 0x018fe200078e00ff */
        /* <DEDUP_REMOVED lines=23> */
[----:B------:R-:W-:Y:S01]  /*ccd0*/  @!P3 IADD3 R6, R6, 0x1, RZ ;  /* 0x000000010606b810 */ /* 0x000fe20007ffe0ff */
[--C-:B------:R-:W-:Y:S01]  /*cce0*/  @!P3 IMAD.IADD R8, R8, 0x1, -R3.reuse ;  /* 0x000000010808b824 */ /* 0x100fe200078e0a03 */
[----:B------:R-:W-:Y:S01]  /*ccf0*/  @!P0 IADD3 R4, R4, 0x1, RZ ;  /* 0x0000000104048810 */ /* 0x000fe20007ffe0ff */
[----:B------:R-:W-:Y:S01]  /*cd00*/  @!P0 IMAD.IADD R5, R5, 0x1, -R3 ;  /* 0x0000000105058824 */ /* 0x000fe200078e0a03 */
[----:B------:R-:W-:Y:S02]  /*cd10*/  ISETP.NE.AND P0, PT, R2, RZ, PT ;  /* 0x000000ff0200720c */ /* 0x000fe40003f05270 */
[-C--:B------:R-:W-:Y:S02]  /*cd20*/  ISETP.GE.U32.AND P5, PT, R8, R3.reuse, PT ;  /* 0x000000030800720c */ /* 0x080fe40003fa6070 */
[----:B------:R-:W-:Y:S01]  /*cd30*/  ISETP.GE.U32.AND P4, PT, R5, R3, PT ;  /* 0x000000030500720c */ /* 0x000fe20003f86070 */
[----:B------:R-:W5:Y:S01]  /*cd40*/  LD.E.64 R8, [R18.64+0x28] ;  /* 0x0000280612087980 */ /* 0x000f62000c101b00 */
[-C--:B------:R-:W-:Y:S02]  /*cd50*/  LOP3.LUT R5, R23, R2.reuse, RZ, 0x3c, !PT ;  /* 0x0000000217057212 */ /* 0x080fe400078e3cff */
[-C--:B------:R-:W-:Y:S02]  /*cd60*/  LOP3.LUT R3, R0, R2.reuse, RZ, 0x3c, !PT ;  /* 0x0000000200037212 */ /* 0x080fe400078e3cff */
[----:B------:R-:W-:Y:S02]  /*cd70*/  ISETP.GE.AND P2, PT, R5, RZ, PT ;  /* 0x000000ff0500720c */ /* 0x000fe40003f46270 */
[----:B------:R-:W-:Y:S02]  /*cd80*/  ISETP.GE.AND P1, PT, R3, RZ, PT ;  /* 0x000000ff0300720c */ /* 0x000fe40003f26270 */
[----:B------:R-:W-:Y:S02]  /*cd90*/  LOP3.LUT R3, RZ, R2, RZ, 0x33, !PT ;  /* 0x00000002ff037212 */ /* 0x000fe400078e33ff */
[----:B------:R-:W-:Y:S02]  /*cda0*/  @P5 IADD3 R6, R6, 0x1, RZ ;  /* 0x0000000106065810 */ /* 0x000fe40007ffe0ff */
[----:B------:R-:W-:Y:S02]  /*cdb0*/  @P4 IADD3 R4, R4, 0x1, RZ ;  /* 0x0000000104044810 */ /* 0x000fe40007ffe0ff */
[----:B------:R-:W-:Y:S03]  /*cdc0*/  IADD3 R0, -R23, R0, RZ ;  /* 0x0000000017007210 */ /* 0x000fe60007ffe1ff */
        /* <DEDUP_REMOVED lines=11> */
[----:B------:R-:W2:Y:S02]  /*ce80*/  LD.E R6, [R24.64] ;  /* 0x0000000618067980 */ /* 0x000ea4000c101900 */
[----:B----4-:R-:W-:Y:S02]  /*ce90*/  IMAD R4, R13, R0, RZ ;  /* 0x000000000d047224 */ /* 0x010fe400078e02ff */
[----:B--2---:R-:W-:Y:S01]  /*cea0*/  IMAD.IADD R5, R5, 0x1, -R6 ;  /* 0x0000000105057824 */ /* 0x004fe200078e0a06 */
[----:B------:R-:W-:Y:S03]  /*ceb0*/  SHF.R.S32.HI R6, RZ, 0x1f, R0 ;  /* 0x0000001fff067819 */ /* 0x000fe60000011400 */
[----:B---3--:R-:W-:Y:S01]  /*cec0*/  IMAD R3, R15, R5, RZ ;  /* 0x000000050f037224 */ /* 0x008fe200078e02ff */
[----:B------:R-:W-:Y:S01]  /*ced0*/  SHF.R.S32.HI R7, RZ, 0x1f, R5 ;  /* 0x0000001fff077819 */ /* 0x000fe20000011405 */
[C---:B------:R-:W-:Y:S02]  /*cee0*/  IMAD R4, R12.reuse, R6, R4 ;  /* 0x000000060c047224 */ /* 0x040fe400078e0204 */
[----:B------:R-:W-:Y:S04]  /*cef0*/  IMAD.WIDE.U32 R12, R12, R0, RZ ;  /* 0x000000000c0c7225 */ /* 0x000fe800078e00ff */
[C---:B------:R-:W-:Y:S01]  /*cf00*/  IMAD R3, R14.reuse, R7, R3 ;  /* 0x000000070e037224 */ /* 0x040fe200078e0203 */
[----:B------:R-:W-:Y:S01]  /*cf10*/  IADD3 R13, R13, R4, RZ ;  /* 0x000000040d0d7210 */ /* 0x000fe20007ffe0ff */
[-C--:B------:R-:W-:Y:S04]  /*cf20*/  IMAD.WIDE.U32 R14, R14, R5.reuse, RZ ;  /* 0x000000050e0e7225 */ /* 0x080fe800078e00ff */
[----:B------:R-:W-:Y:S02]  /*cf30*/  IMAD.IADD R15, R15, 0x1, R3 ;  /* 0x000000010f0f7824 */ /* 0x000fe400078e0203 */
[----:B------:R-:W-:Y:S02]  /*cf40*/  IMAD R3, R11, R0, RZ ;  /* 0x000000000b037224 */ /* 0x000fe400078e02ff */
[----:B------:R-:W-:Y:S04]  /*cf50*/  IMAD.WIDE.U32 R14, R0, R10, R14 ;  /* 0x0000000a000e7225 */ /* 0x000fe800078e000e */
[----:B-----5:R-:W-:Y:S01]  /*cf60*/  IMAD R0, R9, R5, RZ ;  /* 0x0000000509007224 */ /* 0x020fe200078e02ff */
[----:B------:R-:W-:Y:S01]  /*cf70*/  LEA R158, P0, R14, R158, 0x1 ;  /* 0x0000009e0e9e7211 */ /* 0x000fe200078008ff */
[----:B------:R-:W-:Y:S02]  /*cf80*/  IMAD R3, R10, R6, R3 ;  /* 0x000000060a037224 */ /* 0x000fe400078e0203 */
[----:B------:R-:W-:Y:S04]  /*cf90*/  IMAD.WIDE.U32 R12, R5, R8, R12 ;  /* 0x00000008050c7225 */ /* 0x000fe800078e000c */
[----:B------:R-:W-:Y:S01]  /*cfa0*/  IMAD R0, R8, R7, R0 ;  /* 0x0000000708007224 */ /* 0x000fe200078e0200 */
[----:B------:R-:W-:Y:S01]  /*cfb0*/  LEA R113, P1, R12, R113, 0x1 ;  /* 0x000000710c717211 */ /* 0x000fe200078208ff */
[----:B------:R-:W-:Y:S02]  /*cfc0*/  IMAD.IADD R3, R15, 0x1, R3 ;  /* 0x000000010f037824 */ /* 0x000fe400078e0203 */
[----:B------:R-:W-:Y:S03]  /*cfd0*/  IMAD.IADD R5, R13, 0x1, R0 ;  /* 0x000000010d057824 */ /* 0x000fe600078e0200 */
[----:B------:R-:W-:Y:S02]  /*cfe0*/  LEA.HI.X R159, R14, R159, R3, 0x1, P0 ;  /* 0x0000009f0e9f7211 */ /* 0x000fe400000f0c03 */
[----:B------:R-:W-:Y:S01]  /*cff0*/  LEA.HI.X R112, R12, R112, R5, 0x1, P1 ;  /* 0x000000700c707211 */ /* 0x000fe200008f0c05 */
[----:B------:R-:W-:-:S05]  /*d000*/  BRA `(.L_x_7730) ;  /* 0x000000a000007947 */ /* 0x000fca0003800000 */
.L_x_7729:
[----:B------:R-:W2:Y:S01]  /*d010*/  LD.E R0, [R18.64+0x40] ;  /* 0x0000400612007980 */ /* 0x000ea2000c101900 */
[----:B---34-:R-:W-:Y:S02]  /*d020*/  IMAD.MOV.U32 R4, RZ, RZ, R113 ;  /* 0x000000ffff047224 */ /* 0x018fe400078e0071 */
[----:B------:R-:W-:Y:S01]  /*d030*/  IMAD.MOV.U32 R5, RZ, RZ, R112 ;  /* 0x000000ffff057224 */ /* 0x000fe200078e0070 */
[----:B------:R-:W3:Y:S02]  /*d040*/  LD.E R3, [R18.64+0x38] ;  /* 0x0000380612037980 */ /* 0x000ee4000c101900 */
[----:B---3--:R-:W-:Y:S02]  /*d050*/  IMAD.U32 R3, R3, -0x40, RZ ;  /* 0xffffffc003037824 */ /* 0x008fe400078e00ff */
[----:B--2---:R-:W-:Y:S03]  /*d060*/  IMAD.U32 R0, R0, -0x40, RZ ;  /* 0xffffffc000007824 */ /* 0x004fe600078e00ff */
[C---:B------:R-:W-:Y:S02]  /*d070*/  LEA R158, P0, R3.reuse, R158, 0x1 ;  /* 0x0000009e039e7211 */ /* 0x040fe400078008ff */
[C---:B------:R-:W-:Y:S02]  /*d080*/  LEA R113, P1, R0.reuse, R4, 0x1 ;  /* 0x0000000400717211 */ /* 0x040fe400078208ff */
[----:B------:R-:W-:Y:S02]  /*d090*/  LEA.HI.X.SX32 R159, R3, R159, 0x1, P0 ;  /* 0x0000009f039f7211 */ /* 0x000fe400000f0eff */
[----:B------:R-:W-:Y:S04]  /*d0a0*/  LEA.HI.X.SX32 R112, R0, R5, 0x1, P1 ;  /* 0x0000000500707211 */ /* 0x000fe800008f0eff */
.L_x_7730:
[----:B------:R-:W-:Y:S05]  /*d0b0*/  BSYNC B0 ;  /* 0x0000000000007941 */ /* 0x000fea0003800000 */
.L_x_7728:
[----:B------:R-:W-:Y:S04]  /*d0c0*/  IADD3 R17, R17, -0x1, RZ ;  /* 0xffffffff11117810 */ /* 0x000fe80007ffe0ff */
[----:B------:R-:W-:Y:S11]  /*d0d0*/  ISETP.GT.AND P0, PT, R17, R74, PT ;  /* 0x0000004a1100720c */ /* 0x000ff60003f04270 */
[----:B------:R-:W-:Y:S02]  /*d0e0*/  @!UPT UIADD3 URZ, URZ, URZ, URZ ;  /* 0x0000003f3f3ff290 */ /* 0x000fe4000fffe03f */
[----:B------:R-:W-:-:S05]  /*d0f0*/  @P0 BRA `(.L_x_7731) ;  /* 0xffff5a2000000947 */ /* 0x000fca000383ffff */
.L_x_7675:
[----:B-1----:R-:W-:Y:S01]  /*d100*/  WARPSYNC 0xffffffff ;  /* 0xffffffff00007948 */ /* 0x002fe20003800000 */
[----:B------:R-:W-:Y:S06]  /*d110*/  BAR.SYNC.DEFER_BLOCKING 0x0 ;  /* 0x0000000000007b1d */ /* 0x000fec0000010000 */
[----:B------:R-:W2:Y:S01]  /*d120*/  LD.E R3, [R18.64+0xd0] ;  /* 0x0000d00612037980 */ /* 0x000ea2000c101900 */
[----:B------:R-:W-:Y:S01]  /*d130*/  BSSY B2, `(.L_x_7732) ;  /* 0x0000904000027945 */ /* 0x000fe20003800000 */
[----:B------:R-:W-:Y:S01]  /*d140*/  IMAD.SHL.U32 R245, R143, 0x2, RZ ;  /* 0x000000028ff57824 */ /* 0x000fe200078e00ff */
[C---:B---34-:R-:W-:Y:S01]  /*d150*/  SHF.L.U64.HI R9, R150.reuse, 0x4, R151 ;  /* 0x0000000496097819 */ /* 0x058fe20000010297 */
        /* <DEDUP_REMOVED lines=12> */
[----:B------:R-:W2:Y:S01]  /*d220*/  @P1 LD.E R2, [R10.64] ;  /* 0x000000060a021980 */ /* 0x000ea2000c101900 */
[-C--:B------:R-:W-:Y:S02]  /*d230*/  IADD3 R5, P1, R5, R146.reuse, RZ ;  /* 0x0000009205057210 */ /* 0x080fe40007f3e0ff */
[----:B------:R-:W-:Y:S02]  /*d240*/  LEA.HI R13, R3, R3, RZ, 0x1 ;  /* 0x00000003030d7211 */ /* 0x000fe400078f08ff */
[C---:B------:R-:W-:Y:S01]  /*d250*/  LEA R7, P0, R150.reuse, R146, 0x5 ;  /* 0x0000009296077211 */ /* 0x040fe200078028ff */
[----:B------:R-:W-:Y:S01]  /*d260*/  IMAD.X R9, R9, 0x1, R149, P1 ;  /* 0x0000000109097824 */ /* 0x000fe200008e0695 */
[----:B-----5:R-:W-:Y:S02]  /*d270*/  LEA R30, P1, R5, R152, 0x1 ;  /* 0x00000098051e7211 */ /* 0x020fe400078208ff */
[----:B------:R-:W-:Y:S02]  /*d280*/  SHF.R.S32.HI R13, RZ, 0x1, R13 ;  /* 0x00000001ff0d7819 */ /* 0x000fe4000001140d */
[----:B------:R-:W-:-:S02]  /*d290*/  LEA.HI.X R6, R150, R149, R151, 0x5, P0 ;  /* 0x0000009596067211 */ /* 0x000fc400000f2c97 */
[----:B---3--:R-:W-:Y:S01]  /*d2a0*/  ISETP.NE.AND P4, PT, R0, RZ, PT ;  /* 0x000000ff0000720c */ /* 0x008fe20003f85270 */
[----:B------:R-:W-:Y:S01]  /*d2b0*/  IMAD.MOV.U32 R148, RZ, RZ, R146 ;  /* 0x000000ffff947224 */ /* 0x000fe200078e0092 */
[-C--:B------:R-:W-:Y:S02]  /*d2c0*/  LEA R44, P2, R146, R152.reuse, 0x1 ;  /* 0x00000098922c7211 */ /* 0x080fe400078408ff */
[----:B------:R-:W-:Y:S02]  /*d2d0*/  LEA R24, P0, R7, R152, 0x1 ;  /* 0x0000009807187211 */ /* 0x000fe400078008ff */
[----:B------:R-:W-:Y:S01]  /*d2e0*/  LEA.HI.X R31, R5, R153, R9, 0x1, P1 ;  /* 0x00000099051f7211 */ /* 0x000fe200008f0c09 */
[----:B------:R-:W-:Y:S01]  /*d2f0*/  IMAD R9, R144, R13, R140 ;  /* 0x0000000d90097224 */ /* 0x000fe200078e028c */
[-CC-:B------:R-:W-:Y:S01]  /*d300*/  LEA.HI.X R45, R146, R153.reuse, R149.reuse, 0x1, P2 ;  /* 0x00000099922d7211 */ /* 0x180fe200010f0c95 */
[----:B------:R-:W-:Y:S01]  /*d310*/  IMAD R4, R151, 0x30, RZ ;  /* 0x0000003097047824 */ /* 0x000fe200078e02ff */
[----:B------:R-:W-:Y:S01]  /*d320*/  LEA.HI.X R25, R7, R153, R6, 0x1, P0 ;  /* 0x0000009907197211 */ /* 0x000fe200000f0c06 */
[----:B------:R-:W-:-:S04]  /*d330*/  IMAD.WIDE.U32 R148, R150, 0x30, R148 ;  /* 0x0000003096947825 */ /* 0x000fc800078e0094 */
        /* <DEDUP_REMOVED lines=8> */
[----:B--2---:R-:W-:-:S05]  /*d3c0*/  IADD3 R2, R2, R76, R61 ;  /* 0x0000004c02027210 */ /* 0x004fca0007ffe03d */
        /* <DEDUP_REMOVED lines=9> */
[----:B------:R1:W5:Y:S01]  /*d460*/  LD.E.128 R32, [R44.64] ;  /* 0x000000062c207980 */ /* 0x000362000c101d00 */
[----:B------:R-:W-:Y:S01]  /*d470*/  ISETP.GE.AND P2, PT, R26, R3, PT ;  /* 0x000000031a00720c */ /* 0x000fe20003f46270 */
[C---:B------:R-:W-:Y:S01]  /*d480*/  IMAD.SHL.U32 R41, R8.reuse, 0x2, RZ ;  /* 0x0000000208297824 */ /* 0x040fe200078e00ff */
[----:B------:R-:W-:Y:S01]  /*d490*/  SHF.L.U64.HI R5, R8, 0x1, R9 ;  /* 0x0000000108057819 */ /* 0x000fe20000010209 */
[----:B------:R-:W-:Y:S03]  /*d4a0*/  BSSY B0, `(.L_x_7737) ;  /* 0x000002d000007945 */ /* 0x000fe60003800000 */
[----:B------:R-:W-:-:S02]  /*d4b0*/  IADD3 R10, P1, R14, R41, RZ ;  /* 0x000000290e0a7210 */ /* 0x000fc40007f3e0ff */
[----:B------:R-:W-:-:S03]  /*d4c0*/  IADD3 R40, P0, R16, R41, RZ ;  /* 0x0000002910287210 */ /* 0x000fc60007f1e0ff */
[--C-:B------:R-:W-:Y:S02]  /*d4d0*/  IMAD.X R11, R15, 0x1, R5.reuse, P1 ;  /* 0x000000010f0b7824 */ /* 0x100fe400008e0605 */
[----:B------:R-:W-:Y:S01]  /*d4e0*/  IMAD.X R41, R17, 0x1, R5, P0 ;  /* 0x0000000111297824 */ /* 0x000fe200000e0605 */
[----:B------:R-:W-:Y:S05]  /*d4f0*/  @P2 BRA `(.L_x_7738) ;  /* 0x0000027000002947 */ /* 0x000fea0003800000 */
[----:B------:R-:W2:Y:S04]  /*d500*/  LD.E.64 R4, [R40.64] ;  /* 0x0000000628047980 */ /* 0x000ea8000c101b00 */
[----:B------:R-:W3:Y:S01]  /*d510*/  LD.E.64 R6, [R10.64] ;  /* 0x000000060a067980 */ /* 0x000ee2000c101b00 */
[--C-:B-----5:R-:W-:Y:S02]  /*d520*/  HADD2.F32 R37, -RZ, R33.reuse.H0_H0 ;  /* 0x20000021ff257230 */ /* 0x120fe40000004100 */
[----:B------:R-:W-:-:S02]  /*d530*/  HADD2.F32 R43, -RZ, R33.H1_H1 ;  /* 0x30000021ff2b7230 */ /* 0x000fc40000004100 */
[--C-:B------:R-:W-:Y:S02]  /*d540*/  HADD2.F32 R33, -RZ, R35.reuse.H1_H1 ;  /* 0x30000023ff217230 */ /* 0x100fe40000004100 */
[----:B------:R-:W-:Y:S02]  /*d550*/  HADD2.F32 R39, -RZ, R35.H0_H0 ;  /* 0x20000023ff277230 */ /* 0x000fe40000004100 */
        /* <DEDUP_REMOVED lines=9> */
[-C--:B------:R-:W-:Y:S01]  /*d5f0*/  FMUL.FTZ R28, R43, R22.reuse ;  /* 0x000000162b1c7220 */ /* 0x080fe20000410000 */
[----:B------:R-:W-:Y:S01]  /*d600*/  HADD2.F32 R5, -RZ, R5.H0_H0 ;  /* 0x20000005ff057230 */ /* 0x000fe20000004100 */
[----:B------:R-:W-:Y:S01]  /*d610*/  FFMA.FTZ R36, R37, R22, -R36 ;  /* 0x0000001625247223 */ /* 0x000fe20000010824 */
[----:B------:R-:W-:Y:S01]  /*d620*/  HADD2.F32 R7, -RZ, R7.H0_H0 ;  /* 0x20000007ff077230 */ /* 0x000fe20000004100 */
[----:B------:R-:W-:Y:S01]  /*d630*/  FFMA.FTZ R0, R39, R0, R33 ;  /* 0x0000000027007223 */ /* 0x000fe20000010021 */
[----:B------:R-:W-:Y:S01]  /*d640*/  HADD2.F32 R33, -RZ, R32.H1_H1 ;  /* 0x30000020ff217230 */ /* 0x000fe20000004100 */
[----:B------:R-:W-:Y:S01]  /*d650*/  FFMA.FTZ R37, R37, R2, R28 ;  /* 0x0000000225257223 */ /* 0x000fe2000001001c */
[----:B------:R-:W-:Y:S01]  /*d660*/  HADD2.F32 R2, -RZ, R34.H1_H1 ;  /* 0x30000022ff027230 */ /* 0x000fe20000004100 */
        /* <DEDUP_REMOVED lines=16> */
.L_x_7738:
[----:B------:R-:W-:Y:S05]  /*d770*/  BSYNC B0 ;  /* 0x0000000000007941 */ /* 0x000fea0003800000 */
.L_x_7737:
[----:B-----5:R2:W-:Y:S04]  /*d780*/  STS.128 [R245], R32 ;  /* 0x00000020f5007388 */ /* 0x0205e80000000c00 */
[----:B------:R2:W5:Y:S01]  /*d790*/  LD.E.128 R36, [R44.64+0x80] ;  /* 0x000080062c247980 */ /* 0x000562000c101d00 */
[----:B------:R-:W-:Y:S01]  /*d7a0*/  IADD3 R0, R26, 0x40, RZ ;  /* 0x000000401a007810 */ /* 0x000fe20007ffe0ff */
[----:B------:R-:W-:Y:S03]  /*d7b0*/  BSSY B0, `(.L_x_7739) ;  /* 0x000002a000007945 */ /* 0x000fe60003800000 */
[----:B------:R-:W-:-:S13]  /*d7c0*/  ISETP.GE.AND P0, PT, R0, R3, PT ;  /* 0x000000030000720c */ /* 0x000fda0003f06270 */
[----:B------:R-:W-:Y:S05]  /*d7d0*/  @P0 BRA `(.L_x_7740) ;  /* 0x0000027000000947 */ /* 0x000fea0003800000 */
[----:B------:R-:W3:Y:S04]  /*d7e0*/  LD.E.64 R4, [R40.64+0x40] ;  /* 0x0000400628047980 */ /* 0x000ee8000c101b00 */
[----:B------:R-:W4:Y:S01]  /*d7f0*/  LD.E.64 R6, [R10.64+0x40] ;  /* 0x000040060a067980 */ /* 0x000f22000c101b00 */
[--C-:B--2--5:R-:W-:Y:S02]  /*d800*/  HADD2.F32 R35, -RZ, R37.reuse.H0_H0 ;  /* 0x20000025ff237230 */ /* 0x124fe40000004100 */
[----:B------:R-:W-:Y:S02]  /*d810*/  HADD2.F32 R37, -RZ, R37.H1_H1 ;  /* 0x30000025ff257230 */ /* 0x000fe40000004100 */
[--C-:B------:R-:W-:Y:S02]  /*d820*/  HADD2.F32 R33, -RZ, R39.reuse.H1_H1 ;  /* 0x30000027ff217230 */ /* 0x100fe40000004100 */
[----:B------:R-:W-:-:S02]  /*d830*/  HADD2.F32 R39, -RZ, R39.H0_H0 ;  /* 0x20000027ff277230 */ /* 0x000fc40000004100 */
[----:B---3--:R-:W-:Y:S02]  /*d840*/  HADD2.F32 R2, -RZ, R4.H1_H1 ;  /* 0x30000004ff027230 */ /* 0x008fe40000004100 */
[----:B------:R-:W-:Y:S02]  /*d850*/  HADD2.F32 R0, -RZ, R5.H1_H1 ;  /* 0x30000005ff007230 */ /* 0x000fe40000004100 */
[----:B----4-:R-:W-:Y:S01]  /*d860*/  HADD2.F32 R22, -RZ, R6.H1_H1 ;  /* 0x30000006ff167230 */ /* 0x010fe20000004100 */
        /* <DEDUP_REMOVED lines=9> */
[----:B------:R-:W-:-:S02]  /*d900*/  FFMA.FTZ R32, R35, R22, -R32 ;  /* 0x0000001623207223 */ /* 0x000fc40000010820 */
[----:B------:R-:W-:Y:S01]  /*d910*/  FFMA.FTZ R35, R35, R2, R28 ;  /* 0x0000000223237223 */ /* 0x000fe2000001001c */
[----:B------:R-:W-:Y:S01]  /*d920*/  HADD2.F32 R2, -RZ, R38.H1_H1 ;  /* 0x30000026ff027230 */ /* 0x000fe20000004100 */
[C---:B------:R-:W-:Y:S01]  /*d930*/  FFMA.FTZ R0, R39.reuse, R0, R33 ;  /* 0x0000000027007223 */ /* 0x040fe20000010021 */
[--C-:B------:R-:W-:Y:S01]  /*d940*/  HADD2.F32 R33, -RZ, R36.reuse.H1_H1 ;  /* 0x30000024ff217230 */ /* 0x100fe20000004100 */
[----:B------:R-:W-:Y:S01]  /*d950*/  FFMA.FTZ R37, R39, R12, -R37 ;  /* 0x0000000c27257223 */ /* 0x000fe20000010825 */
[----:B------:R-:W-:Y:S01]  /*d960*/  HADD2.F32 R39, -RZ, R36.H0_H0 ;  /* 0x20000024ff277230 */ /* 0x000fe20000004100 */
[----:B------:R-:W-:Y:S01]  /*d970*/  FMUL.FTZ R22, R2, R5 ;  /* 0x0000000502167220 */ /* 0x000fe20000410000 */
        /* <DEDUP_REMOVED lines=8> */
[C---:B------:R-:W-:Y:S01]  /*da00*/  FFMA.FTZ R22, R38.reuse, R7, -R22 ;  /* 0x0000000726167223 */ /* 0x040fe20000010816 */
[----:B------:R-:W-:Y:S01]  /*da10*/  MOV R37, R32 ;  /* 0x0000002000257202 */ /* 0x000fe20000000f00 */
[----:B------:R-:W-:Y:S01]  /*da20*/  FFMA.FTZ R5, R38, R5, R2 ;  /* 0x0000000526057223 */ /* 0x000fe20000010002 */
[----:B------:R-:W-:-:S04]  /*da30*/  F2FP.PACK_AB R36, R33, R12 ;  /* 0x0000000c2124723e */ /* 0x000fc800000000ff */
[----:B------:R-:W-:Y:S02]  /*da40*/  F2FP.PACK_AB R38, R5, R22 ;  /* 0x000000160526723e */ /* 0x000fe400000000ff */
.L_x_7740:
[----:B------:R-:W-:Y:S05]  /*da50*/  BSYNC B0 ;  /* 0x0000000000007941 */ /* 0x000fea0003800000 */
.L_x_7739:
[----:B-----5:R3:W-:Y:S04]  /*da60*/  STS.128 [R245+0x2000], R36 ;  /* 0x00200024f5007388 */ /* 0x0207e80000000c00 */
[----:B--2---:R3:W5:Y:S01]  /*da70*/  LD.E.128 R32, [R44.64+0x100] ;  /* 0x000100062c207980 */ /* 0x004762000c101d00 */
[----:B------:R-:W-:Y:S01]  /*da80*/  IADD3 R0, R26, 0x80, RZ ;  /* 0x000000801a007810 */ /* 0x000fe20007ffe0ff */
[----:B------:R-:W-:Y:S03]  /*da90*/  BSSY B0, `(.L_x_7741) ;  /* 0x000002a000007945 */ /* 0x000fe60003800000 */
[----:B------:R-:W-:-:S13]  /*daa0*/  ISETP.GE.AND P0, PT, R0, R3, PT ;  /* 0x000000030000720c */ /* 0x000fda0003f06270 */
[----:B------:R-:W-:Y:S05]  /*dab0*/  @P0 BRA `(.L_x_7742) ;  /* 0x0000027000000947 */ /* 0x000fea0003800000 */
[----:B------:R-:W2:Y:S04]  /*dac0*/  LD.E.64 R4, [R40.64+0x80] ;  /* 0x0000800628047980 */ /* 0x000ea8000c101b00 */
[----:B------:R-:W4:Y:S01]  /*dad0*/  LD.E.64 R6, [R10.64+0x80] ;  /* 0x000080060a067980 */ /* 0x000f22000c101b00 */
[--C-:B---3-5:R-:W-:Y:S02]  /*dae0*/  HADD2.F32 R37, -RZ, R33.reuse.H0_H0 ;  /* 0x20000021ff257230 */ /* 0x128fe40000004100 */
[----:B------:R-:W-:Y:S02]  /*daf0*/  HADD2.F32 R43, -RZ, R33.H1_H1 ;  /* 0x30000021ff2b7230 */ /* 0x000fe40000004100 */
[--C-:B------:R-:W-:Y:S02]  /*db00*/  HADD2.F32 R33, -RZ, R35.reuse.H1_H1 ;  /* 0x30000023ff217230 */ /* 0x100fe40000004100 */
        /* <DEDUP_REMOVED lines=34> */
.L_x_7742:
[----:B------:R-:W-:Y:S05]  /*dd30*/  BSYNC B0 ;  /* 0x0000000000007941 */ /* 0x000fea0003800000 */
.L_x_7741:
[----:B-----5:R2:W-:Y:S04]  /*dd40*/  STS.128 [R245+0x4000], R32 ;  /* 0x00400020f5007388 */ /* 0x0205e80000000c00 */
[----:B-1-3--:R-:W5:Y:S01]  /*dd50*/  LD.E.128 R44, [R44.64+0x180] ;  /* 0x000180062c2c7980 */ /* 0x00af62000c101d00 */
[----:B------:R-:W-:Y:S01]  /*dd60*/  IADD3 R0, R26, 0xc0, RZ ;  /* 0x000000c01a007810 */ /* 0x000fe20007ffe0ff */
[----:B------:R-:W-:Y:S03]  /*dd70*/  BSSY B0, `(.L_x_7743) ;  /* 0x0000029000007945 */ /* 0x000fe60003800000 */
[----:B------:R-:W-:-:S13]  /*dd80*/  ISETP.GE.AND P0, PT, R0, R3, PT ;  /* 0x000000030000720c */ /* 0x000fda0003f06270 */
[----:B------:R-:W-:Y:S05]  /*dd90*/  @P0 BRA `(.L_x_7744) ;  /* 0x0000026000000947 */ /* 0x000fea0003800000 */
[----:B------:R-:W3:Y:S04]  /*dda0*/  LD.E.64 R4, [R40.64+0xc0] ;  /* 0x0000c00628047980 */ /* 0x000ee8000c101b00 */
[----:B------:R-:W4:Y:S01]  /*ddb0*/  LD.E.64 R6, [R10.64+0xc0] ;  /* 0x0000c0060a067980 */ /* 0x000f22000c101b00 */
[----:B-----5:R-:W-:Y:S02]  /*ddc0*/  HADD2.F32 R37, -RZ, R45.H1_H1 ;  /* 0x3000002dff257230 */ /* 0x020fe40000004100 */
[----:B--2---:R-:W-:Y:S02]  /*ddd0*/  HADD2.F32 R33, -RZ, R47.H1_H1 ;  /* 0x3000002fff217230 */ /* 0x004fe40000004100 */
[----:B------:R-:W-:Y:S02]  /*dde0*/  HADD2.F32 R35, -RZ, R45.H0_H0 ;  /* 0x2000002dff237230 */ /* 0x000fe40000004100 */
[----:B------:R-:W-:-:S02]  /*ddf0*/  HADD2.F32 R47, -RZ, R47.H0_H0 ;  /* 0x2000002fff2f7230 */ /* 0x000fc40000004100 */
[----:B---3--:R-:W-:Y:S02]  /*de00*/  HADD2.F32 R2, -RZ, R4.H1_H1 ;  /* 0x30000004ff027230 */ /* 0x008fe40000004100 */
        /* <DEDUP_REMOVED lines=10> */
[C---:B------:R-:W-:Y:S01]  /*deb0*/  FFMA.FTZ R28, R35.reuse, R12, -R28 ;  /* 0x0000000c231c7223 */ /* 0x040fe2000001081c */
[----:B------:R-:W-:Y:S01]  /*dec0*/  HADD2.F32 R7, -RZ, R7.H0_H0 ;  /* 0x20000007ff077230 */ /* 0x000fe20000004100 */
        /* <DEDUP_REMOVED lines=19> */
.L_x_7744:
[----:B------:R-:W-:Y:S05]  /*e000*/  BSYNC B0 ;  /* 0x0000000000007941 */ /* 0x000fea0003800000 */
.L_x_7743:
[----:B-----5:R1:W-:Y:S02]  /*e010*/  STS.128 [R245+0x6000], R44 ;  /* 0x0060002cf5007388 */ /* 0x0203e40000000c00 */
.L_x_7736:
[----:B------:R-:W-:Y:S05]  /*e020*/  BSYNC B1 ;  /* 0x0000000000017941 */ /* 0x000fea0003800000 */
.L_x_7735:
[----:B------:R-:W-:Y:S01]  /*e030*/  IADD3 R12, R144, 0x10, RZ ;  /* 0x00000010900c7810 */ /* 0x000fe20007ffe0ff */
[----:B------:R-:W-:Y:S03]  /*e040*/  BSSY B1, `(.L_x_7745) ;  /* 0x00000c2000017945 */ /* 0x000fe60003800000 */
[----:B------:R-:W-:-:S04]  /*e050*/  ISETP.GE.AND P0, PT, R12, R23, PT ;  /* 0x000000170c00720c */ /* 0x000fc80003f06270 */
[----:B------:R-:W-:-:S13]  /*e060*/  ISETP.LT.OR P0, PT, R58, -0x87, P0 ;  /* 0xffffff793a00780c */ /* 0x000fda0000701670 */
[----:B------:R-:W-:Y:S05]  /*e070*/  @P0 BRA `(.L_x_7746) ;  /* 0x00000be000000947 */ /* 0x000fea0003800000 */
[----:B--2---:R2:W5:Y:S01]  /*e080*/  LD.E.128 R32, [R30.64] ;  /* 0x000000061e207980 */ /* 0x004562000c101d00 */
[C---:B------:R-:W-:Y:S01]  /*e090*/  IADD3 R5, P0, R29.reuse, R8, RZ ;  /* 0x000000081d057210 */ /* 0x040fe20007f1e0ff */
[----:B------:R-:W-:Y:S03]  /*e0a0*/  BSSY B0, `(.L_x_7747) ;  /* 0x0000031000007945 */ /* 0x000fe60003800000 */
[----:B------:R-:W-:Y:S01]  /*e0b0*/  LEA.HI.X.SX32 R0, R29, R9, 0x1, P0 ;  /* 0x000000091d007211 */ /* 0x000fe200000f0eff */
[C---:B------:R-:W-:Y:S01]  /*e0c0*/  IMAD.SHL.U32 R41, R5.reuse, 0x2, RZ ;  /* 0x0000000205297824 */ /* 0x040fe200078e00ff */
[----:B------:R-:W-:Y:S02]  /*e0d0*/  ISETP.GE.AND P0, PT, R26, R3, PT ;  /* 0x000000031a00720c */ /* 0x000fe40003f06270 */
[----:B------:R-:W-:Y:S02]  /*e0e0*/  SHF.L.U64.HI R5, R5, 0x1, R0 ;  /* 0x0000000105057819 */ /* 0x000fe40000010200 */
[----:B------:R-:W-:-:S02]  /*e0f0*/  IADD3 R10, P2, R14, R41, RZ ;  /* 0x000000290e0a7210 */ /* 0x000fc40007f5e0ff */
[----:B------:R-:W-:-:S03]  /*e100*/  IADD3 R40, P1, R16, R41, RZ ;  /* 0x0000002910287210 */ /* 0x000fc60007f3e0ff */
[--C-:B------:R-:W-:Y:S02]  /*e110*/  IMAD.X R11, R15, 0x1, R5.reuse, P2 ;  /* 0x000000010f0b7824 */ /* 0x100fe400010e0605 */
[----:B------:R-:W-:Y:S02]  /*e120*/  IMAD.X R41, R17, 0x1, R5, P1 ;  /* 0x0000000111297824 */ /* 0x000fe400008e0605 */
[----:B------:R-:W-:Y:S05]  /*e130*/  @P0 BRA `(.L_x_7748) ;  /* 0x0000027000000947 */ /* 0x000fea0003800000 */
[----:B------:R-:W3:Y:S04]  /*e140*/  LD.E.64 R4, [R40.64] ;  /* 0x0000000628047980 */ /* 0x000ee8000c101b00 */
[----:B------:R-:W4:Y:S01]  /*e150*/  LD.E.64 R6, [R10.64] ;  /* 0x000000060a067980 */ /* 0x000f22000c101b00 */
[----:B-----5:R-:W-:Y:S01]  /*e160*/  MOV R43, R33 ;  /* 0x00000021002b7202 */ /* 0x020fe20000000f00 */
[----:B------:R-:W-:-:S02]  /*e170*/  HADD2.F32 R29, -RZ, R35.H1_H1 ;  /* 0x30000023ff1d7230 */ /* 0x000fc40000004100 */
[----:B------:R-:W-:Y:S02]  /*e180*/  HADD2.F32 R39, -RZ, R35.H0_H0 ;  /* 0x20000023ff277230 */ /* 0x000fe40000004100 */
[--C-:B------:R-:W-:Y:S02]  /*e190*/  HADD2.F32 R33, -RZ, R43.reuse.H0_H0 ;  /* 0x2000002bff217230 */ /* 0x100fe40000004100 */
        /* <DEDUP_REMOVED lines=33> */
.L_x_7748:
[----:B------:R-:W-:Y:S05]  /*e3b0*/  BSYNC B0 ;  /* 0x0000000000007941 */ /* 0x000fea0003800000 */
.L_x_7747:
[----:B-----5:R3:W-:Y:S04]  /*e3c0*/  STS.128 [R245+0x800], R32 ;  /* 0x00080020f5007388 */ /* 0x0207e80000000c00 */
[----:B------:R3:W5:Y:S01]  /*e3d0*/  LD.E.128 R36, [R30.64+0x80] ;  /* 0x000080061e247980 */ /* 0x000762000c101d00 */
[----:B------:R-:W-:Y:S01]  /*e3e0*/  IADD3 R0, R26, 0x40, RZ ;  /* 0x000000401a007810 */ /* 0x000fe20007ffe0ff */
[----:B------:R-:W-:Y:S03]  /*e3f0*/  BSSY B0, `(.L_x_7749) ;  /* 0x0000029000007945 */ /* 0x000fe60003800000 */
[----:B------:R-:W-:-:S13]  /*e400*/  ISETP.GE.AND P0, PT, R0, R3, PT ;  /* 0x000000030000720c */ /* 0x000fda0003f06270 */
[----:B------:R-:W-:Y:S05]  /*e410*/  @P0 BRA `(.L_x_7750) ;  /* 0x0000026000000947 */ /* 0x000fea0003800000 */
[----:B------:R-:W4:Y:S04]  /*e420*/  LD.E.64 R4, [R40.64+0x40] ;  /* 0x0000400628047980 */ /* 0x000f28000c101b00 */
[----:B--2---:R-:W2:Y:S01]  /*e430*/  LD.E.64 R6, [R10.64+0x40] ;  /* 0x000040060a067980 */ /* 0x004ea2000c101b00 */
[----:B---3-5:R-:W-:Y:S02]  /*e440*/  HADD2.F32 R35, -RZ, R37.H1_H1 ;  /* 0x30000025ff237230 */ /* 0x028fe40000004100 */
[----:B------:R-:W-:Y:S02]  /*e450*/  HADD2.F32 R29, -RZ, R39.H1_H1 ;  /* 0x30000027ff1d7230 */ /* 0x000fe40000004100 */
[----:B------:R-:W-:Y:S02]  /*e460*/  HADD2.F32 R33, -RZ, R37.H0_H0 ;  /* 0x20000025ff217230 */ /* 0x000fe40000004100 */
[----:B------:R-:W-:-:S02]  /*e470*/  HADD2.F32 R39, -RZ, R39.H0_H0 ;  /* 0x20000027ff277230 */ /* 0x000fc40000004100 */
[----:B------:R-:W-:Y:S02]  /*e480*/  HADD2.F32 R37, -RZ, R36.H0_H0 ;  /* 0x20000024ff257230 */ /* 0x000fe40000004100 */
[----:B----4-:R-:W-:Y:S02]  /*e490*/  HADD2.F32 R2, -RZ, R4.H1_H1 ;  /* 0x30000004ff027230 */ /* 0x010fe40000004100 */
        /* <DEDUP_REMOVED lines=15> */
[----:B------:R-:W-:Y:S01]  /*e590*/  HADD2.F32 R29, -RZ, R36.H1_H1 ;  /* 0x30000024ff1d7230 */ /* 0x000fe20000004100 */
[----:B------:R-:W-:Y:S01]  /*e5a0*/  FFMA.FTZ R35, R39, R22, -R35 ;  /* 0x0000001627237223 */ /* 0x000fe20000010823 */
[----:B------:R-:W-:Y:S01]  /*e5b0*/  HADD2.F32 R38, -RZ, R38.H0_H0 ;  /* 0x20000026ff267230 */ /* 0x000fe20000004100 */
[----:B------:R-:W-:Y:S02]  /*e5c0*/  FMUL.FTZ R28, R2, R5 ;  /* 0x00000005021c7220 */ /* 0x000fe40000410000 */
[C---:B------:R-:W-:Y:S01]  /*e5d0*/  FMUL.FTZ R22, R29.reuse, R4 ;  /* 0x000000041d167220 */ /* 0x040fe20000410000 */
        /* <DEDUP_REMOVED lines=10> */
.L_x_7750:
[----:B------:R-:W-:Y:S05]  /*e680*/  BSYNC B0 ;  /* 0x0000000000007941 */ /* 0x000fea0003800000 */
.L_x_7749:
[----:B-----5:R4:W-:Y:S04]  /*e690*/  STS.128 [R245+0x2800], R36 ;  /* 0x00280024f5007388 */ /* 0x0209e80000000c00 */
[----:B---3--:R4:W5:Y:S01]  /*e6a0*/  LD.E.128 R32, [R30.64+0x100] ;  /* 0x000100061e207980 */ /* 0x008962000c101d00 */
[----:B------:R-:W-:Y:S01]  /*e6b0*/  IADD3 R0, R26, 0x80, RZ ;  /* 0x000000801a007810 */ /* 0x000fe20007ffe0ff */
[----:B------:R-:W-:Y:S03]  /*e6c0*/  BSSY B0, `(.L_x_7751) ;  /* 0x000002a000007945 */ /* 0x000fe60003800000 */
[----:B------:R-:W-:-:S13]  /*e6d0*/  ISETP.GE.AND P0, PT, R0, R3, PT ;  /* 0x000000030000720c */ /* 0x000fda0003f06270 */
        /* <DEDUP_REMOVED lines=40> */
.L_x_7752:
[----:B------:R-:W-:Y:S05]  /*e960*/  BSYNC B0 ;  /* 0x0000000000007941 */ /* 0x000fea0003800000 */
.L_x_7751:
[----:B-----5:R3:W-:Y:S04]  /*e970*/  STS.128 [R245+0x4800], R32 ;  /* 0x00480020f5007388 */ /* 0x0207e80000000c00 */
[----:B--2-4-:R-:W5:Y:S01]  /*e980*/  LD.E.128 R28, [R30.64+0x180] ;  /* 0x000180061e1c7980 */ /* 0x014f62000c101d00 */
        /* <DEDUP_REMOVED lines=43> */
.L_x_7754:
[----:B------:R-:W-:Y:S05]  /*ec40*/  BSYNC B0 ;  /* 0x0000000000007941 */ /* 0x000fea0003800000 */
.L_x_7753:
[----:B-----5:R2:W-:Y:S02]  /*ec50*/  STS.128 [R245+0x6800], R28 ;  /* 0x0068001cf5007388 */ /* 0x0205e40000000c00 */
.L_x_7746:
[----:B------:R-:W-:Y:S05]  /*ec60*/  BSYNC B1 ;  /* 0x0000000000017941 */ /* 0x000fea0003800000 */
.L_x_7745:
[----:B------:R-:W-:Y:S01]  /*ec70*/  IADD3 R22, R144, 0x20, RZ ;  /* 0x0000002090167810 */ /* 0x000fe20007ffe0ff */
[----:B------:R-:W-:Y:S03]  /*ec80*/  BSSY B1, `(.L_x_7755) ;  /* 0x00000c5000017945 */ /* 0x000fe60003800000 */
[----:B------:R-:W-:-:S04]  /*ec90*/  ISETP.GE.AND P0, PT, R22, R23, PT ;  /* 0x000000171600720c */ /* 0x000fc80003f06270 */
[----:B------:R-:W-:-:S13]  /*eca0*/  ISETP.LT.OR P0, PT, R58, -0x107, P0 ;  /* 0xfffffef93a00780c */ /* 0x000fda0000701670 */
[----:B------:R-:W-:Y:S05]  /*ecb0*/  @P0 BRA `(.L_x_7756) ;  /* 0x00000c1000000947 */ /* 0x000fea0003800000 */
[----:B--2---:R2:W5:Y:S01]  /*ecc0*/  LD.E.128 R28, [R24.64] ;  /* 0x00000006181c7980 */ /* 0x004562000c101d00 */
[----:B------:R-:W-:Y:S01]  /*ecd0*/  IMAD.SHL.U32 R5, R13, 0x20, RZ ;  /* 0x000000200d057824 */ /* 0x000fe200078e00ff */
[----:B------:R-:W-:Y:S04]  /*ece0*/  BSSY B0, `(.L_x_7757) ;  /* 0x0000033000007945 */ /* 0x000fe80003800000 */
[----:B------:R-:W-:-:S04]  /*ecf0*/  IADD3 R0, P0, R5, R8, RZ ;  /* 0x0000000805007210 */ /* 0x000fc80007f1e0ff */
[----:B------:R-:W-:Y:S01]  /*ed00*/  LEA.HI.X.SX32 R5, R5, R9, 0x1, P0 ;  /* 0x0000000905057211 */ /* 0x000fe200000f0eff */
[----:B------:R-:W-:Y:S01]  /*ed10*/  IMAD.SHL.U32 R37, R0, 0x2, RZ ;  /* 0x0000000200257824 */ /* 0x000fe200078e00ff */
[----:B------:R-:W-:Y:S02]  /*ed20*/  ISETP.GE.AND P0, PT, R26, R3, PT ;  /* 0x000000031a00720c */ /* 0x000fe40003f06270 */
[----:B------:R-:W-:Y:S02]  /*ed30*/  SHF.L.U64.HI R5, R0, 0x1, R5 ;  /* 0x0000000100057819 */ /* 0x000fe40000010205 */
[-C--:B------:R-:W-:Y:S02]  /*ed40*/  IADD3 R10, P2, R14, R37.reuse, RZ ;  /* 0x000000250e0a7210 */ /* 0x080fe40007f5e0ff */
[----:B------:R-:W-:-:S03]  /*ed50*/  IADD3 R36, P1, R16, R37, RZ ;  /* 0x0000002510247210 */ /* 0x000fc60007f3e0ff */
[--C-:B------:R-:W-:Y:S02]  /*ed60*/  IMAD.X R11, R15, 0x1, R5.reuse, P2 ;  /* 0x000000010f0b7824 */ /* 0x100fe400010e0605 */
[----:B------:R-:W-:Y:S02]  /*ed70*/  IMAD.X R37, R17, 0x1, R5, P1 ;  /* 0x0000000111257824 */ /* 0x000fe400008e0605 */
[----:B------:R-:W-:Y:S05]  /*ed80*/  @P0 BRA `(.L_x_7758) ;  /* 0x0000028000000947 */ /* 0x000fea0003800000 */
[----:B--2---:R-:W2:Y:S04]  /*ed90*/  LD.E.64 R4, [R36.64] ;  /* 0x0000000624047980 */ /* 0x004ea8000c101b00 */
[----:B------:R-:W4:Y:S01]  /*eda0*/  LD.E.64 R6, [R10.64] ;  /* 0x000000060a067980 */ /* 0x000f22000c101b00 */
[--C-:B---3-5:R-:W-:Y:S01]  /*edb0*/  HADD2.F32 R35, -RZ, R29.reuse.H0_H0 ;  /* 0x2000001dff237230 */ /* 0x128fe20000004100 */
[----:B------:R-:W-:Y:S01]  /*edc0*/  MOV R33, R30 ;  /* 0x0000001e00217202 */ /* 0x000fe20000000f00 */
[----:B------:R-:W-:-:S02]  /*edd0*/  HADD2.F32 R41, -RZ, R29.H1_H1 ;  /* 0x3000001dff297230 */ /* 0x000fc40000004100 */
[--C-:B------:R-:W-:Y:S02]  /*ede0*/  HADD2.F32 R32, -RZ, R31.reuse.H1_H1 ;  /* 0x3000001fff207230 */ /* 0x100fe40000004100 */
[----:B------:R-:W-:Y:S02]  /*edf0*/  HADD2.F32 R39, -RZ, R31.H0_H0 ;  /* 0x2000001fff277230 */ /* 0x000fe40000004100 */
[----:B--2---:R-:W-:Y:S02]  /*ee00*/  HADD2.F32 R0, -RZ, R5.H1_H1 ;  /* 0x30000005ff007230 */ /* 0x004fe40000004100 */
[----:B------:R-:W-:Y:S02]  /*ee10*/  HADD2.F32 R2, -RZ, R4.H1_H1 ;  /* 0x30000004ff027230 */ /* 0x000fe40000004100 */
[----:B----4-:R-:W-:Y:S01]  /*ee20*/  HADD2.F32 R29, -RZ, R7.H1_H1 ;  /* 0x30000007ff1d7230 */ /* 0x010fe20000004100 */
[C---:B------:R-:W-:Y:S01]  /*ee30*/  FMUL.FTZ R34, R32.reuse, R0 ;  /* 0x0000000020227220 */ /* 0x040fe20000410000 */
        /* <DEDUP_REMOVED lines=29> */
.L_x_7758:
[----:B--2---:R-:W-:Y:S05]  /*f010*/  BSYNC B0 ;  /* 0x0000000000007941 */ /* 0x004fea0003800000 */
.L_x_7757:
[----:B-----5:R2:W-:Y:S04]  /*f020*/  STS.128 [R245+0x1000], R28 ;  /* 0x0010001cf5007388 */ /* 0x0205e80000000c00 */
[----:B---3--:R2:W5:Y:S01]  /*f030*/  LD.E.128 R32, [R24.64+0x80] ;  /* 0x0000800618207980 */ /* 0x008562000c101d00 */
        /* <DEDUP_REMOVED lines=12> */
[--C-:B----4-:R-:W-:Y:S01]  /*f100*/  HADD2.F32 R29, -RZ, R6.reuse.H1_H1 ;  /* 0x30000006ff1d7230 */ /* 0x110fe20000004100 */
        /* <DEDUP_REMOVED lines=30> */
.L_x_7760:
[----:B------:R-:W-:Y:S05]  /*f2f0*/  BSYNC B0 ;  /* 0x0000000000007941 */ /* 0x000fea0003800000 */
.L_x_7759:
        /* <DEDUP_REMOVED lines=8> */
[--C-:B---3-5:R-:W-:Y:S01]  /*f380*/  HADD2.F32 R35, -RZ, R29.reuse.H0_H0 ;  /* 0x2000001dff237230 */ /* 0x128fe20000004100 */
[----:B------:R-:W-:Y:S01]  /*f390*/  MOV R33, R30 ;  /* 0x0000001e00217202 */ /* 0x000fe20000000f00 */
[----:B------:R-:W-:Y:S02]  /*f3a0*/  HADD2.F32 R41, -RZ, R29.H1_H1 ;  /* 0x3000001dff297230 */ /* 0x000fe40000004100 */
[--C-:B------:R-:W-:Y:S02]  /*f3b0*/  HADD2.F32 R32, -RZ, R31.reuse.H1_H1 ;  /* 0x3000001fff207230 */ /* 0x100fe40000004100 */
[----:B------:R-:W-:-:S02]  /*f3c0*/  HADD2.F32 R39, -RZ, R31.H0_H0 ;  /* 0x2000001fff277230 */ /* 0x000fc40000004100 */
        /* <DEDUP_REMOVED lines=33> */
.L_x_7762:
[----:B------:R-:W-:Y:S05]  /*f5e0*/  BSYNC B0 ;  /* 0x0000000000007941 */ /* 0x000fea0003800000 */
.L_x_7761:
        /* <DEDUP_REMOVED lines=8> */
[----:B--2--5:R-:W-:Y:S02]  /*f670*/  HADD2.F32 R31, -RZ, R33.H1_H1 ;  /* 0x30000021ff1f7230 */ /* 0x024fe40000004100 */
[----:B------:R-:W-:Y:S02]  /*f680*/  HADD2.F32 R25, -RZ, R35.H1_H1 ;  /* 0x30000023ff197230 */ /* 0x000fe40000004100 */
        /* <DEDUP_REMOVED lines=34> */
.L_x_7764:
[----:B------:R-:W-:Y:S05]  /*f8b0*/  BSYNC B0 ;  /* 0x0000000000007941 */ /* 0x000fea0003800000 */
.L_x_7763:
[----:B-----5:R3:W-:Y:S02]  /*f8c0*/  STS.128 [R245+0x7000], R32 ;  /* 0x00700020f5007388 */ /* 0x0207e40000000c00 */
.L_x_7756:
[----:B------:R-:W-:Y:S05]  /*f8d0*/  BSYNC B1 ;  /* 0x0000000000017941 */ /* 0x000fea0003800000 */
.L_x_7755:
[----:B--2---:R-:W-:-:S04]  /*f8e0*/  IADD3 R24, R144, 0x30, RZ ;  /* 0x0000003090187810 */ /* 0x004fc80007ffe0ff */
[----:B------:R-:W-:-:S04]  /*f8f0*/  ISETP.GE.AND P0, PT, R24, R23, PT ;  /* 0x000000171800720c */ /* 0x000fc80003f06270 */
[----:B------:R-:W-:-:S13]  /*f900*/  ISETP.LT.OR P0, PT, R58, -0x187, P0 ;  /* 0xfffffe793a00780c */ /* 0x000fda0000701670 */
[----:B------:R-:W-:Y:S05]  /*f910*/  @P0 BRA `(.L_x_7765) ;  /* 0x0000685000000947 */ /* 0x000fea0003800000 */
[----:B------:R2:W5:Y:S01]  /*f920*/  LD.E.128 R28, [R20.64] ;  /* 0x00000006141c7980 */ /* 0x000562000c101d00 */
[----:B------:R-:W-:Y:S01]  /*f930*/  IMAD R13, R13, 0x30, RZ ;  /* 0x000000300d0d7824 */ /* 0x000fe200078e02ff */
[----:B------:R-:W-:Y:S04]  /*f940*/  BSSY B0, `(.L_x_7766) ;  /* 0x0000031000007945 */ /* 0x000fe80003800000 */
[----:B------:R-:W-:-:S04]  /*f950*/  IADD3 R5, P0, R13, R8, RZ ;  /* 0x000000080d057210 */ /* 0x000fc80007f1e0ff */
[----:B------:R-:W-:Y:S01]  /*f960*/  LEA.HI.X.SX32 R0, R13, R9, 0x1, P0 ;  /* 0x000000090d007211 */ /* 0x000fe200000f0eff */
[C---:B------:R-:W-:Y:S01]  /*f970*/  IMAD.SHL.U32 R7, R5.reuse, 0x2, RZ ;  /* 0x0000000205077824 */ /* 0x040fe200078e00ff */
        /* <DEDUP_REMOVED lines=9> */
[----:B-----5:R-:W-:Y:S02]  /*fa10*/  HADD2.F32 R23, -RZ, R29.H1_H1 ;  /* 0x3000001dff177230 */ /* 0x020fe40000004100 */
[----:B------:R-:W-:-:S02]  /*fa20*/  HADD2.F32 R11, -RZ, R31.H1_H1 ;  /* 0x3000001fff0b7230 */ /* 0x000fc40000004100 */
[----:B------:R-:W-:Y:S02]  /*fa30*/  HADD2.F32 R10, -RZ, R29.H0_H0 ;  /* 0x2000001dff0a7230 */ /* 0x000fe40000004100 */
[----:B------:R-:W-:Y:S02]  /*fa40*/  HADD2.F32 R31, -RZ, R31.H0_H0 ;  /* 0x2000001fff1f7230 */ /* 0x000fe40000004100 */
[----:B--2---:R-:W-:Y:S02]  /*fa50*/  HADD2.F32 R2, -RZ, R4.H1_H1 ;  /* 0x30000004ff027230 */ /* 0x004fe40000004100 */
[----:B------:R-:W-:Y:S02]  /*fa60*/  HADD2.F32 R0, -RZ, R5.H1_H1 ;  /* 0x30000005ff007230 */ /* 0x000fe40000004100 */
[--C-:B----4-:R-:W-:Y:S01]  /*fa70*/  HADD2.F32 R9, -RZ, R6.reuse.H1_H1 ;  /* 0x30000006ff097230 */ /* 0x110fe20000004100 */
        /* <DEDUP_REMOVED lines=8> */
[-C--:B------:R-:W-:Y:S01]  /*fb00*/  FMUL.FTZ R11, R11, R8.reuse ;  /* 0x000000080b0b7220 */ /* 0x080fe20000410000 */
[----:B------:R-:W-:Y:S01]  /*fb10*/  HADD2.F32 R5, -RZ, R5.H0_H0 ;  /* 0x20000005ff057230 */ /* 0x000fe20000004100 */
[C---:B------:R-:W-:Y:S01]  /*fb20*/  FFMA.FTZ R13, R31.reuse, R8, -R13 ;  /* 0x000000081f0d7223 */ /* 0x040fe2000001080d */
[----:B------:R-:W-:Y:S01]  /*fb30*/  HADD2.F32 R8, -RZ, R30.H1_H1 ;  /* 0x3000001eff087230 */ /* 0x000fe20000004100 */
[----:B------:R-:W-:Y:S01]  /*fb40*/  FFMA.FTZ R2, R10, R2, R23 ;  /* 0x000000020a027223 */ /* 0x000fe20000010017 */
        /* <DEDUP_REMOVED lines=16> */
.L_x_7767:
[----:B--2---:R-:W-:Y:S05]  /*fc50*/  BSYNC B0 ;  /* 0x0000000000007941 */ /* 0x004fea0003800000 */
.L_x_7766:
        /* <DEDUP_REMOVED lines=8> */
[----:B-----5:R-:W-:Y:S02]  /*fce0*/  HADD2.F32 R23, -RZ, R33.H1_H1 ;  /* 0x30000021ff177230 */ /* 0x020fe40000004100 */
[----:B------:R-:W-:Y:S02]  /*fcf0*/  HADD2.F32 R11, -RZ, R35.H1_H1 ;  /* 0x30000023ff0b7230 */ /* 0x000fe40000004100 */
[----:B------:R-:W-:Y:S02]  /*fd00*/  HADD2.F32 R10, -RZ, R33.H0_H0 ;  /* 0x20000021ff0a7230 */ /* 0x000fe40000004100 */
[----:B------:R-:W-:-:S02]  /*fd10*/  HADD2.F32 R35, -RZ, R35.H0_H0 ;  /* 0x20000023ff237230 */ /* 0x000fc40000004100 */
[----:B---3--:R-:W-:Y:S02]  /*fd20*/  HADD2.F32 R2, -RZ, R4.H1_H1 ;  /* 0x30000004ff027230 */ /* 0x008fe40000004100 */
        /* <DEDUP_REMOVED lines=31> */
.L_x_7769:
[----:B------:R-:W-:Y:S05]  /*ff20*/  BSYNC B0 ;  /* 0x0000000000007941 */ /* 0x000fea0003800000 */
.L_x_7768:
        /* <DEDUP_REMOVED lines=8> */
[--C-:B-----5:R-:W-:Y:S01]  /*ffb0*/  HADD2.F32 R25, -RZ, R9.reuse.H0_H0 ;  /* 0x20000009ff197230 */ /* 0x120fe20000004100 */
[----:B------:R-:W-:Y:S01]  /*ffc0*/  MOV R23, R10 ;  /* 0x0000000a00177202 */ /* 0x000fe20000000f00 */
[----:B---3--:R-:W-:Y:S02]  /*ffd0*/  HADD2.F32 R33, -RZ, R9.H1_H1 ;  /* 0x30000009ff217230 */ /* 0x008fe40000004100 */
        /* <DEDUP_REMOVED lines=14> */
[--C-:B------:R-:W-:Y:S01]  /*100c0*/  HADD2.F32 R9, -RZ, R8.reuse.H1_H1 ;  /* 0x30000008ff097230 */ /* 0x100fe20000004100 */
        /* <DEDUP_REMOVED lines=16> */
[----:B------:R-:W-:Y:S02]  /*101d0*/  F2FP.PACK_AB R10, R0, R9 ;  /* 0x00000009000a723e */ /* 0x000fe400000000ff */
[----:B------:R-:W-:-:S02]  /*101e0*/  F2FP.PACK_AB R11, R13, R28 ;  /* 0x0000001c0d0b723e */ /* 0x000fc400000000ff */
[----:B------:R-:W-:Y:S02]  /*101f0*/  F2FP.PACK_AB R8, R23, R8 ;  /* 0x000000081708723e */ /* 0x000fe400000000ff */
[----:B------:R-:W-:Y:S02]  /*10200*/  MOV R9, R2 ;  /* 0x0000000200097202 */ /* 0x000fe40000000f00 */
.L_x_7771:
[----:B------:R-:W-:Y:S05]  /*10210*/  BSYNC B0 ;  /* 0x0000000000007941 */ /* 0x000fea0003800000 */
.L_x_7770:
[----:B-----5:R4:W-:Y:S04]  /*10220*/  STS.128 [R245+0x5800], R8 ;  /* 0x00580008f5007388 */ /* 0x0209e80000000c00 */
[----:B--2---:R4:W5:Y:S01]  /*10230*/  LD.E.128 R28, [R20.64+0x180] ;  /* 0x00018006141c7980 */ /* 0x004962000c101d00 */
[----:B------:R-:W-:Y:S01]  /*10240*/  IADD3 R26, R26, 0xc0, RZ ;  /* 0x000000c01a1a7810 */ /* 0x000fe20007ffe0ff */
[----:B------:R-:W-:Y:S03]  /*10250*/  BSSY B0, `(.L_x_7772) ;  /* 0x0000029000007945 */ /* 0x000fe60003800000 */
[----:B------:R-:W-:-:S13]  /*10260*/  ISETP.GE.AND P0, PT, R26, R3, PT ;  /* 0x000000031a00720c */ /* 0x000fda0003f06270 */
[----:B------:R-:W-:Y:S05]  /*10270*/  @P0 BRA `(.L_x_7773) ;  /* 0x0000026000000947 */ /* 0x000fea0003800000 */
[----:B------:R-:W2:Y:S04]  /*10280*/  LD.E.64 R2, [R16.64+0xc0] ;  /* 0x0000c00610027980 */ /* 0x000ea8000c101b00 */
[----:B---3--:R-:W3:Y:S01]  /*10290*/  LD.E.64 R4, [R14.64+0xc0] ;  /* 0x0000c0060e047980 */ /* 0x008ee2000c101b00 */
[----:B----45:R-:W-:Y:S02]  /*102a0*/  HADD2.F32 R9, -RZ, R31.H1_H1 ;  /* 0x3000001fff097230 */ /* 0x030fe40000004100 */
[----:B------:R-:W-:Y:S02]  /*102b0*/  HADD2.F32 R13, -RZ, R29.H1_H1 ;  /* 0x3000001dff0d7230 */ /* 0x000fe40000004100 */
[----:B------:R-:W-:Y:S02]  /*102c0*/  HADD2.F32 R31, -RZ, R31.H0_H0 ;  /* 0x2000001fff1f7230 */ /* 0x000fe40000004100 */
        /* <DEDUP_REMOVED lines=33> */
.L_x_7773:
[----:B------:R-:W-:Y:S05]  /*104e0*/  BSYNC B0 ;  /* 0x0000000000007941 */ /* 0x000fea0003800000 */
.L_x_7772:
[----:B-----5:R2:W-:Y:S01]  /*104f0*/  STS.128 [R245+0x7800], R28 ;  /* 0x0078001cf5007388 */ /* 0x0205e20000000c00 */
[----:B------:R-:W-:Y:S05]  /*10500*/  BRA `(.L_x_7765) ;  /* 0x00005c6000007947 */ /* 0x000fea0003800000 */
.L_x_7734:
[----:B-1----:R-:W-:Y:S01]  /*10510*/  BSSY B1, `(.L_x_7774) ;  /* 0x000015a000017945 */ /* 0x002fe20003800000 */
[----:B------:R-:W-:Y:S05]  /*10520*/  @!P0 BRA `(.L_x_7775) ;  /* 0x0000158000008947 */ /* 0x000fea0003800000 */
        /* <DEDUP_REMOVED lines=14> */
[----:B------:R-:W2:Y:S01]  /*10610*/  LD.E.128 R32, [R32.64] ;  /* 0x0000000620207980 */ /* 0x000ea2000c101d00 */
[----:B------:R-:W-:Y:S02]  /*10620*/  LEA.HI.X R5, R7, R17, R5, 0x1, P0 ;  /* 0x0000001107057211 */ /* 0x000fe400000f0c05 */
[----:B------:R-:W-:-:S04]  /*10630*/  @P1 IADD3 R9, -R13, RZ, RZ ;  /* 0x000000ff0d091210 */ /* 0x000fc80007ffe1ff */
[----:B------:R-:W3:Y:S01]  /*10640*/  LD.E.128 R4, [R4.64] ;  /* 0x0000000604047980 */ /* 0x000ee2000c101d00 */
[----:B------:R-:W-:-:S04]  /*10650*/  IADD3 R11, P0, R9, R0, RZ ;  /* 0x00000000090b7210 */ /* 0x000fc80007f1e0ff */
[----:B------:R-:W-:Y:S02]  /*10660*/  LEA.HI.X.SX32 R9, R9, R2, 0x1, P0 ;  /* 0x0000000209097211 */ /* 0x000fe400000f0eff */
[----:B------:R-:W-:-:S04]  /*10670*/  LEA R8, P0, R11, R14, 0x1 ;  /* 0x0000000e0b087211 */ /* 0x000fc800078008ff */
[----:B------:R-:W-:-:S06]  /*10680*/  LEA.HI.X R9, R11, R15, R9, 0x1, P0 ;  /* 0x0000000f0b097211 */ /* 0x000fcc00000f0c09 */
[----:B------:R-:W4:Y:S01]  /*10690*/  LD.E.128 R8, [R8.64] ;  /* 0x0000000608087980 */ /* 0x000f22000c101d00 */
        /* <DEDUP_REMOVED lines=25> */
[--C-:B----4-:R-:W-:Y:S01]  /*10830*/  HADD2.F32 R5, -RZ, R9.reuse.H0_H0 ;  /* 0x20000009ff057230 */ /* 0x110fe20000004100 */
[----:B------:R-:W-:Y:S01]  /*10840*/  @!P1 FADD.FTZ R36, -R36, -RZ ;  /* 0x800000ff24249221 */ /* 0x000fe20000010100 */
[----:B------:R-:W-:Y:S01]  /*10850*/  HADD2.F32 R32, -RZ, R9.H1_H1 ;  /* 0x30000009ff207230 */ /* 0x000fe20000004100 */
[----:B------:R-:W-:Y:S01]  /*10860*/  FMUL.FTZ R4, R7, R4 ;  /* 0x0000000407047220 */ /* 0x000fe20000410000 */
[----:B-----5:R-:W-:-:S02]  /*10870*/  HADD2.F32 R7, -RZ, R43.H0_H0 ;  /* 0x2000002bff077230 */ /* 0x020fc40000004100 */
[----:B------:R-:W-:Y:S01]  /*10880*/  HADD2.F32 R9, -RZ, R11.H0_H0 ;  /* 0x2000000bff097230 */ /* 0x000fe20000004100 */
[----:B------:R-:W-:Y:S01]  /*10890*/  FMUL.FTZ R37, R37, R12 ;  /* 0x0000000c25257220 */ /* 0x000fe20000410000 */
[--C-:B------:R-:W-:Y:S01]  /*108a0*/  HADD2.F32 R12, -RZ, R41.reuse.H0_H0 ;  /* 0x20000029ff0c7230 */ /* 0x100fe20000004100 */
[----:B------:R-:W-:Y:S01]  /*108b0*/  FMUL.FTZ R33, R33, R22 ;  /* 0x0000001621217220 */ /* 0x000fe20000410000 */
[----:B------:R-:W-:Y:S01]  /*108c0*/  HADD2.F32 R22, -RZ, R41.H1_H1 ;  /* 0x30000029ff167230 */ /* 0x000fe20000004100 */
[----:B------:R-:W-:Y:S01]  /*108d0*/  @!P1 FADD.FTZ R28, -R28, -RZ ;  /* 0x800000ff1c1c9221 */ /* 0x000fe20000010100 */
[--C-:B------:R-:W-:Y:S01]  /*108e0*/  HADD2.F32 R41, -RZ, R8.reuse.H1_H1 ;  /* 0x30000008ff297230 */ /* 0x100fe20000004100 */
[----:B------:R-:W-:Y:S01]  /*108f0*/  FMUL.FTZ R36, R35, R36 ;  /* 0x0000002423247220 */ /* 0x000fe20000410000 */
[----:B------:R-:W-:Y:S01]  /*10900*/  HADD2.F32 R35, -RZ, R8.H0_H0 ;  /* 0x20000008ff237230 */ /* 0x000fe20000004100 */
[----:B------:R-:W-:Y:S01]  /*10910*/  FFMA.FTZ R7, R7, R9, R38 ;  /* 0x0000000907077223 */ /* 0x000fe20000010026 */
[--C-:B------:R-:W-:Y:S01]  /*10920*/  HADD2.F32 R8, -RZ, R40.reuse.H0_H0 ;  /* 0x20000028ff087230 */ /* 0x100fe20000004100 */
[----:B------:R-:W-:Y:S01]  /*10930*/  FMUL.FTZ R28, R39, R28 ;  /* 0x0000001c271c7220 */ /* 0x000fe20000410000 */
[----:B------:R-:W-:-:S02]  /*10940*/  HADD2.F32 R40, -RZ, R40.H1_H1 ;  /* 0x30000028ff287230 */ /* 0x000fc40000004100 */
[----:B------:R-:W-:Y:S01]  /*10950*/  HADD2.F32 R9, -RZ, R42.H0_H0 ;  /* 0x2000002aff097230 */ /* 0x000fe20000004100 */
[----:B------:R-:W-:Y:S01]  /*10960*/  FFMA.FTZ R5, R12, R5, R37 ;  /* 0x000000050c057223 */ /* 0x000fe20000010025 */
[----:B------:R-:W-:Y:S01]  /*10970*/  HADD2.F32 R11, -RZ, R11.H1_H1 ;  /* 0x3000000bff0b7230 */ /* 0x000fe20000004100 */
[----:B------:R-:W-:Y:S01]  /*10980*/  FFMA.FTZ R22, R22, R32, R33 ;  /* 0x0000002016167223 */ /* 0x000fe20000010021 */
[--C-:B------:R-:W-:Y:S02]  /*10990*/  HADD2.F32 R39, -RZ, R10.reuse.H0_H0 ;  /* 0x2000000aff277230 */ /* 0x100fe40000004100 */
[----:B------:R-:W-:Y:S02]  /*109a0*/  HADD2.F32 R47, -RZ, R10.H1_H1 ;  /* 0x3000000aff2f7230 */ /* 0x000fe40000004100 */
[----:B------:R-:W-:Y:S02]  /*109b0*/  HADD2.F32 R43, -RZ, R43.H1_H1 ;  /* 0x3000002bff2b7230 */ /* 0x000fe40000004100 */
[----:B------:R-:W-:Y:S01]  /*109c0*/  HADD2.F32 R42, -RZ, R42.H1_H1 ;  /* 0x3000002aff2a7230 */ /* 0x000fe20000004100 */
[----:B------:R-:W-:-:S02]  /*109d0*/  FFMA.FTZ R8, R8, R35, R28 ;  /* 0x0000002308087223 */ /* 0x000fc4000001001c */
[----:B------:R-:W-:Y:S01]  /*109e0*/  FFMA.FTZ R41, R40, R41, R36 ;  /* 0x0000002928297223 */ /* 0x000fe20000010024 */
[----:B------:R-:W-:Y:S01]  /*109f0*/  F2FP.PACK_AB R5, R22, R5 ;  /* 0x000000051605723e */ /* 0x000fe200000000ff */
[----:B------:R-:W-:Y:S02]  /*10a00*/  FFMA.FTZ R46, R43, R11, R46 ;  /* 0x0000000b2b2e7223 */ /* 0x000fe4000001002e */
[----:B------:R-:W-:Y:S02]  /*10a10*/  FFMA.FTZ R4, R9, R39, R4 ;  /* 0x0000002709047223 */ /* 0x000fe40000010004 */
[----:B------:R-:W-:Y:S01]  /*10a20*/  FFMA.FTZ R47, R42, R47, R6 ;  /* 0x0000002f2a2f7223 */ /* 0x000fe20000010006 */
[----:B------:R-:W-:Y:S02]  /*10a30*/  F2FP.PACK_AB R40, R41, R8 ;  /* 0x000000082928723e */ /* 0x000fe400000000ff */
[----:B------:R-:W-:Y:S02]  /*10a40*/  F2FP.PACK_AB R43, R46, R7 ;  /* 0x000000072e2b723e */ /* 0x000fe400000000ff */
[----:B------:R-:W-:-:S02]  /*10a50*/  F2FP.PACK_AB R42, R47, R4 ;  /* 0x000000042f2a723e */ /* 0x000fc400000000ff */
[----:B------:R-:W-:Y:S02]  /*10a60*/  MOV R41, R5 ;  /* 0x0000000500297202 */ /* 0x000fe40000000f00 */
.L_x_7777:
[----:B------:R-:W-:Y:S05]  /*10a70*/  BSYNC B0 ;  /* 0x0000000000007941 */ /* 0x000fea0003800000 */
.L_x_7776:
[----:B-----5:R2:W-:Y:S04]  /*10a80*/  STS.128 [R245], R40 ;  /* 0x00000028f5007388 */ /* 0x0205e80000000c00 */
[----:B------:R2:W5:Y:S01]  /*10a90*/  LD.E.128 R36, [R44.64+0x80] ;  /* 0x000080062c247980 */ /* 0x000562000c101d00 */
[----:B------:R-:W-:Y:S01]  /*10aa0*/  IADD3 R4, R26, 0x40, RZ ;  /* 0x000000401a047810 */ /* 0x000fe20007ffe0ff */
[----:B------:R-:W-:Y:S03]  /*10ab0*/  BSSY B0, `(.L_x_7778) ;  /* 0x0000052000007945 */ /* 0x000fe60003800000 */
[----:B------:R-:W-:-:S13]  /*10ac0*/  ISETP.GE.AND P0, PT, R4, R3, PT ;  /* 0x000000030400720c */ /* 0x000fda0003f06270 */
        /* <DEDUP_REMOVED lines=33> */
[----:B------:R-:W-:Y:S01]  /*10ce0*/  HADD2.F32 R12, -RZ, R34.H0_H0 ;  /* 0x20000022ff0c7230 */ /* 0x000fe20000004100 */
[----:B------:R-:W-:Y:S01]  /*10cf0*/  FMUL.FTZ R43, R43, R4 ;  /* 0x000000042b2b7220 */ /* 0x000fe20000410000 */
[----:B------:R-:W-:Y:S01]  /*10d00*/  HADD2.F32 R4, -RZ, R35.H1_H1 ;  /* 0x30000023ff047230 */ /* 0x000fe20000004100 */
[----:B------:R-:W-:Y:S02]  /*10d10*/  @!P1 FADD.FTZ R5, -R5, -RZ ;  /* 0x800000ff05059221 */ /* 0x000fe40000010100 */
[----:B------:R-:W-:Y:S01]  /*10d20*/  @!P1 FADD.FTZ R7, -R7, -RZ ;  /* 0x800000ff07079221 */ /* 0x000fe20000010100 */
[----:B------:R-:W-:Y:S01]  /*10d30*/  HADD2.F32 R33, -RZ, R33.H1_H1 ;  /* 0x30000021ff217230 */ /* 0x000fe20000004100 */
[----:B------:R-:W-:Y:S01]  /*10d40*/  @!P1 FADD.FTZ R28, -R28, -RZ ;  /* 0x800000ff1c1c9221 */ /* 0x000fe20000010100 */
[----:B------:R-:W-:Y:S01]  /*10d50*/  HADD2.F32 R47, -RZ, R32.H1_H1 ;  /* 0x30000020ff2f7230 */ /* 0x000fe20000004100 */
[----:B------:R-:W-:Y:S01]  /*10d60*/  FMUL.FTZ R5, R12, R5 ;  /* 0x000000050c057220 */ /* 0x000fe20000410000 */
[----:B--2---:R-:W-:Y:S01]  /*10d70*/  HADD2.F32 R12, -RZ, R8.H0_H0 ;  /* 0x20000008ff0c7230 */ /* 0x004fe20000004100 */
[----:B------:R-:W-:Y:S01]  /*10d80*/  FMUL.FTZ R7, R4, R7 ;  /* 0x0000000704077220 */ /* 0x000fe20000410000 */
[----:B-----5:R-:W-:Y:S01]  /*10d90*/  HADD2.F32 R4, -RZ, R36.H0_H0 ;  /* 0x20000024ff047230 */ /* 0x020fe20000004100 */
[----:B------:R-:W-:Y:S01]  /*10da0*/  @!P1 FADD.FTZ R22, -R22, -RZ ;  /* 0x800000ff16169221 */ /* 0x000fe20000010100 */
[----:B------:R-:W-:Y:S01]  /*10db0*/  HADD2.F32 R51, -RZ, R34.H1_H1 ;  /* 0x30000022ff337230 */ /* 0x000fe20000004100 */
[----:B------:R-:W-:Y:S01]  /*10dc0*/  FMUL.FTZ R33, R33, R28 ;  /* 0x0000001c21217220 */ /* 0x000fe20000410000 */
[----:B------:R-:W-:Y:S01]  /*10dd0*/  HADD2.F32 R49, -RZ, R35.H0_H0 ;  /* 0x20000023ff317230 */ /* 0x000fe20000004100 */
[----:B------:R-:W-:Y:S01]  /*10de0*/  @!P1 FADD.FTZ R40, -R40, -RZ ;  /* 0x800000ff28289221 */ /* 0x000fe20000010100 */
[----:B------:R-:W-:Y:S01]  /*10df0*/  HADD2.F32 R28, -RZ, R8.H1_H1 ;  /* 0x30000008ff1c7230 */ /* 0x000fe20000004100 */
[----:B------:R-:W-:Y:S01]  /*10e00*/  @!P1 FADD.FTZ R6, -R6, -RZ ;  /* 0x800000ff06069221 */ /* 0x000fe20000010100 */
[--C-:B------:R-:W-:Y:S01]  /*10e10*/  HADD2.F32 R8, -RZ, R9.reuse.H0_H0 ;  /* 0x20000009ff087230 */ /* 0x100fe20000004100 */
[----:B------:R-:W-:Y:S01]  /*10e20*/  FMUL.FTZ R47, R47, R22 ;  /* 0x000000162f2f7220 */ /* 0x000fe20000410000 */
[----:B------:R-:W-:Y:S01]  /*10e30*/  HADD2.F32 R34, -RZ, R9.H1_H1 ;  /* 0x30000009ff227230 */ /* 0x000fe20000004100 */
[----:B------:R-:W-:Y:S01]  /*10e40*/  FFMA.FTZ R4, R4, R12, R41 ;  /* 0x0000000c04047223 */ /* 0x000fe20000010029 */
[----:B------:R-:W-:-:S02]  /*10e50*/  HADD2.F32 R32, -RZ, R10.H0_H0 ;  /* 0x2000000aff207230 */ /* 0x000fc40000004100 */
[----:B------:R-:W-:Y:S02]  /*10e60*/  HADD2.F32 R35, -RZ, R10.H1_H1 ;  /* 0x3000000aff237230 */ /* 0x000fe40000004100 */
[--C-:B------:R-:W-:Y:S02]  /*10e70*/  HADD2.F32 R9, -RZ, R11.reuse.H0_H0 ;  /* 0x2000000bff097230 */ /* 0x100fe40000004100 */
[----:B------:R-:W-:Y:S02]  /*10e80*/  HADD2.F32 R10, -RZ, R11.H1_H1 ;  /* 0x3000000bff0a7230 */ /* 0x000fe40000004100 */
[----:B------:R-:W-:Y:S02]  /*10e90*/  HADD2.F32 R22, -RZ, R37.H0_H0 ;  /* 0x20000025ff167230 */ /* 0x000fe40000004100 */
[----:B------:R-:W-:Y:S02]  /*10ea0*/  HADD2.F32 R12, -RZ, R38.H0_H0 ;  /* 0x20000026ff0c7230 */ /* 0x000fe40000004100 */
[----:B------:R-:W-:Y:S01]  /*10eb0*/  HADD2.F32 R11, -RZ, R39.H0_H0 ;  /* 0x20000027ff0b7230 */ /* 0x000fe20000004100 */
[----:B------:R-:W-:Y:S01]  /*10ec0*/  FMUL.FTZ R40, R51, R40 ;  /* 0x0000002833287220 */ /* 0x000fe20000410000 */
[----:B------:R-:W-:Y:S01]  /*10ed0*/  HADD2.F32 R36, -RZ, R36.H1_H1 ;  /* 0x30000024ff247230 */ /* 0x000fe20000004100 */
[----:B------:R-:W-:Y:S01]  /*10ee0*/  FMUL.FTZ R6, R49, R6 ;  /* 0x0000000631067220 */ /* 0x000fe20000410000 */
        /* <DEDUP_REMOVED lines=14> */
.L_x_7779:
[----:B------:R-:W-:Y:S05]  /*10fd0*/  BSYNC B0 ;  /* 0x0000000000007941 */ /* 0x000fea0003800000 */
.L_x_7778:
[----:B-----5:R3:W-:Y:S04]  /*10fe0*/  STS.128 [R245+0x2000], R36 ;  /* 0x00200024f5007388 */ /* 0x0207e80000000c00 */
[----:B--2---:R3:W5:Y:S01]  /*10ff0*/  LD.E.128 R40, [R44.64+0x100] ;  /* 0x000100062c287980 */ /* 0x004762000c101d00 */
        /* <DEDUP_REMOVED lines=14> */
[----:B------:R-:W2:Y:S01]  /*110e0*/  LD.E.128 R32, [R32.64+0x100] ;  /* 0x0001000620207980 */ /* 0x000ea2000c101d00 */
[----:B------:R-:W-:Y:S02]  /*110f0*/  LEA.HI.X R5, R7, R17, R5, 0x1, P0 ;  /* 0x0000001107057211 */ /* 0x000fe400000f0c05 */
[----:B------:R-:W-:-:S04]  /*11100*/  @P1 IADD3 R9, -R13, RZ, RZ ;  /* 0x000000ff0d091210 */ /* 0x000fc80007ffe1ff */
[----:B------:R-:W4:Y:S01]  /*11110*/  LD.E.128 R4, [R4.64+0x100] ;  /* 0x0001000604047980 */ /* 0x000f22000c101d00 */
[----:B------:R-:W-:-:S04]  /*11120*/  IADD3 R11, P0, R9, R0, RZ ;  /* 0x00000000090b7210 */ /* 0x000fc80007f1e0ff */
[----:B------:R-:W-:Y:S02]  /*11130*/  LEA.HI.X.SX32 R9, R9, R2, 0x1, P0 ;  /* 0x0000000209097211 */ /* 0x000fe400000f0eff */
[----:B------:R-:W-:-:S04]  /*11140*/  LEA R8, P0, R11, R14, 0x1 ;  /* 0x0000000e0b087211 */ /* 0x000fc800078008ff */
[----:B------:R-:W-:-:S06]  /*11150*/  LEA.HI.X R9, R11, R15, R9, 0x1, P0 ;  /* 0x0000000f0b097211 */ /* 0x000fcc00000f0c09 */
[----:B---3--:R-:W3:Y:S01]  /*11160*/  LD.E.128 R8, [R8.64+0x100] ;  /* 0x0001000608087980 */ /* 0x008ee2000c101d00 */
[----:B--2---:R-:W-:Y:S02]  /*11170*/  HADD2.F32 R37, -RZ, R32.H0_H0 ;  /* 0x20000020ff257230 */ /* 0x004fe40000004100 */
        /* <DEDUP_REMOVED lines=21> */
[----:B---3--:R-:W-:Y:S01]  /*112d0*/  HADD2.F32 R12, -RZ, R8.H0_H0 ;  /* 0x20000008ff0c7230 */ /* 0x008fe20000004100 */
        /* <DEDUP_REMOVED lines=37> */
.L_x_7781:
[----:B------:R-:W-:Y:S05]  /*11530*/  BSYNC B0 ;  /* 0x0000000000007941 */ /* 0x000fea0003800000 */
.L_x_7780:
[----:B-----5:R2:W-:Y:S04]  /*11540*/  STS.128 [R245+0x4000], R40 ;  /* 0x00400028f5007388 */ /* 0x0205e80000000c00 */
[----:B---3--:R2:W5:Y:S01]  /*11550*/  LD.E.128 R36, [R44.64+0x180] ;  /* 0x000180062c247980 */ /* 0x008562000c101d00 */
        /* <DEDUP_REMOVED lines=42> */
[----:B------:R-:W-:Y:S01]  /*11800*/  FMUL.FTZ R5, R12, R5 ;  /* 0x000000050c057220 */ /* 0x000fe20000410000 */
[----:B--2---:R-:W-:Y:S01]  /*11810*/  HADD2.F32 R12, -RZ, R9.H0_H0 ;  /* 0x20000009ff0c7230 */ /* 0x004fe20000004100 */
[----:B------:R-:W-:Y:S01]  /*11820*/  FMUL.FTZ R7, R4, R7 ;  /* 0x0000000704077220 */ /* 0x000fe20000410000 */
[----:B-----5:R-:W-:Y:S01]  /*11830*/  HADD2.F32 R4, -RZ, R37.H0_H0 ;  /* 0x20000025ff047230 */ /* 0x020fe20000004100 */
[----:B------:R-:W-:Y:S01]  /*11840*/  @!P1 FADD.FTZ R28, -R28, -RZ ;  /* 0x800000ff1c1c9221 */ /* 0x000fe20000010100 */
[----:B-1----:R-:W-:Y:S01]  /*11850*/  HADD2.F32 R45, -RZ, R32.H1_H1 ;  /* 0x30000020ff2d7230 */ /* 0x002fe20000004100 */
[----:B------:R-:W-:Y:S01]  /*11860*/  @!P1 FADD.FTZ R22, -R22, -RZ ;  /* 0x800000ff16169221 */ /* 0x000fe20000010100 */
[----:B------:R-:W-:Y:S01]  /*11870*/  HADD2.F32 R49, -RZ, R34.H1_H1 ;  /* 0x30000022ff317230 */ /* 0x000fe20000004100 */
[----:B------:R-:W-:Y:S01]  /*11880*/  @!P1 FADD.FTZ R40, -R40, -RZ ;  /* 0x800000ff28289221 */ /* 0x000fe20000010100 */
[----:B------:R-:W-:Y:S01]  /*11890*/  HADD2.F32 R47, -RZ, R35.H0_H0 ;  /* 0x20000023ff2f7230 */ /* 0x000fe20000004100 */
[----:B------:R-:W-:Y:S01]  /*118a0*/  @!P1 FADD.FTZ R6, -R6, -RZ ;  /* 0x800000ff06069221 */ /* 0x000fe20000010100 */
[--C-:B------:R-:W-:Y:S01]  /*118b0*/  HADD2.F32 R35, -RZ, R11.reuse.H0_H0 ;  /* 0x2000000bff237230 */ /* 0x100fe20000004100 */
[----:B------:R-:W-:Y:S01]  /*118c0*/  FMUL.FTZ R33, R33, R28 ;  /* 0x0000001c21217220 */ /* 0x000fe20000410000 */
[----:B------:R-:W-:Y:S01]  /*118d0*/  HADD2.F32 R34, -RZ, R11.H1_H1 ;  /* 0x3000000bff227230 */ /* 0x000fe20000004100 */
[----:B------:R-:W-:Y:S01]  /*118e0*/  FFMA.FTZ R4, R4, R12, R43 ;  /* 0x0000000c04047223 */ /* 0x000fe2000001002b */
[--C-:B------:R-:W-:Y:S01]  /*118f0*/  HADD2.F32 R42, -RZ, R10.reuse.H0_H0 ;  /* 0x2000000aff2a7230 */ /* 0x100fe20000004100 */
[----:B------:R-:W-:Y:S01]  /*11900*/  FMUL.FTZ R45, R45, R22 ;  /* 0x000000162d2d7220 */ /* 0x000fe20000410000 */
[----:B------:R-:W-:-:S02]  /*11910*/  HADD2.F32 R11, -RZ, R10.H1_H1 ;  /* 0x3000000aff0b7230 */ /* 0x000fc40000004100 */
[----:B------:R-:W-:Y:S02]  /*11920*/  HADD2.F32 R28, -RZ, R36.H0_H0 ;  /* 0x20000024ff1c7230 */ /* 0x000fe40000004100 */
        /* <DEDUP_REMOVED lines=22> */
.L_x_7783:
[----:B------:R-:W-:Y:S05]  /*11a90*/  BSYNC B0 ;  /* 0x0000000000007941 */ /* 0x000fea0003800000 */
.L_x_7782:
[----:B-----5:R3:W-:Y:S02]  /*11aa0*/  STS.128 [R245+0x6000], R36 ;  /* 0x00600024f5007388 */ /* 0x0207e40000000c00 */
.L_x_7775:
[----:B------:R-:W-:Y:S05]  /*11ab0*/  BSYNC B1 ;  /* 0x0000000000017941 */ /* 0x000fea0003800000 */
.L_x_7774:
[----:B------:R-:W-:Y:S01]  /*11ac0*/  IADD3 R12, R144, 0x10, RZ ;  /* 0x00000010900c7810 */ /* 0x000fe20007ffe0ff */
[----:B------:R-:W-:Y:S03]  /*11ad0*/  BSSY B1, `(.L_x_7784) ;  /* 0x0000166000017945 */ /* 0x000fe60003800000 */
[----:B------:R-:W-:-:S04]  /*11ae0*/  ISETP.GE.AND P0, PT, R12, R23, PT ;  /* 0x000000170c00720c */ /* 0x000fc80003f06270 */
[----:B------:R-:W-:-:S13]  /*11af0*/  ISETP.LT.OR P0, PT, R58, -0x87, P0 ;  /* 0xffffff793a00780c */ /* 0x000fda0000701670 */
[----:B------:R-:W-:Y:S05]  /*11b00*/  @P0 BRA `(.L_x_7785) ;  /* 0x0000162000000947 */ /* 0x000fea0003800000 */
[----:B---3--:R3:W5:Y:S01]  /*11b10*/  LD.E.128 R36, [R30.64] ;  /* 0x000000061e247980 */ /* 0x008762000c101d00 */
        /* <DEDUP_REMOVED lines=10> */
[----:B------:R-:W-:Y:S02]  /*11bc0*/  IADD3 R7, P1, R5, R9, RZ ;  /* 0x0000000905077210 */ /* 0x000fe40007f3e0ff */
[----:B------:R-:W-:Y:S01]  /*11bd0*/  MOV R10, RZ ;  /* 0x000000ff000a7202 */ /* 0x000fe20000000f00 */
[----:B------:R-:W-:Y:S01]  /*11be0*/  IMAD.WIDE R32, R11, 0x2, R30 ;  /* 0x000000020b207825 */ /* 0x000fe200078e021e */
[----:B------:R-:W-:Y:S02]  /*11bf0*/  LEA.HI.X.SX32 R5, R5, R8, 0x1, P1 ;  /* 0x0000000805057211 */ /* 0x000fe400008f0eff */
[----:B------:R-:W-:-:S02]  /*11c00*/  LEA R4, P1, R7, R16, 0x1 ;  /* 0x0000001007047211 */ /* 0x000fc400078208ff */
[----:B------:R-:W-:Y:S01]  /*11c10*/  @P0 IADD3 R10, -R13, RZ, RZ ;  /* 0x000000ff0d0a0210 */ /* 0x000fe20007ffe1ff */
[----:B------:R-:W4:Y:S01]  /*11c20*/  LD.E.128 R32, [R32.64] ;  /* 0x0000000620207980 */ /* 0x000f22000c101d00 */
[----:B------:R-:W-:Y:S02]  /*11c30*/  LEA.HI.X R5, R7, R17, R5, 0x1, P1 ;  /* 0x0000001107057211 */ /* 0x000fe400008f0c05 */
[----:B------:R-:W-:-:S04]  /*11c40*/  IADD3 R9, P1, R10, R9, RZ ;  /* 0x000000090a097210 */ /* 0x000fc80007f3e0ff */
[----:B--2---:R-:W2:Y:S01]  /*11c50*/  LD.E.128 R4, [R4.64] ;  /* 0x0000000604047980 */ /* 0x004ea2000c101d00 */
[----:B------:R-:W-:Y:S02]  /*11c60*/  LEA.HI.X.SX32 R8, R10, R8, 0x1, P1 ;  /* 0x000000080a087211 */ /* 0x000fe400008f0eff */
[----:B------:R-:W-:-:S04]  /*11c70*/  LEA R10, P1, R9, R14, 0x1 ;  /* 0x0000000e090a7211 */ /* 0x000fc800078208ff */
[----:B------:R-:W-:-:S06]  /*11c80*/  LEA.HI.X R11, R9, R15, R8, 0x1, P1 ;  /* 0x0000000f090b7211 */ /* 0x000fcc00008f0c08 */
[----:B---3--:R-:W3:Y:S01]  /*11c90*/  LD.E.128 R8, [R10.64] ;  /* 0x000000060a087980 */ /* 0x008ee2000c101d00 */
[----:B----4-:R-:W-:Y:S02]  /*11ca0*/  HADD2.F32 R43, -RZ, R32.H0_H0 ;  /* 0x20000020ff2b7230 */ /* 0x010fe40000004100 */
[----:B-1----:R-:W-:Y:S02]  /*11cb0*/  HADD2.F32 R45, -RZ, R33.H0_H0 ;  /* 0x20000021ff2d7230 */ /* 0x002fe40000004100 */
        /* <DEDUP_REMOVED lines=20> */
[----:B------:R-:W-:Y:S01]  /*11e00*/  HADD2.F32 R34, -RZ, R34.H1_H1 ;  /* 0x30000022ff227230 */ /* 0x000fe20000004100 */
[----:B------:R-:W-:Y:S01]  /*11e10*/  FMUL.FTZ R7, R4, R7 ;  /* 0x0000000704077220 */ /* 0x000fe20000410000 */
[----:B-----5:R-:W-:Y:S01]  /*11e20*/  HADD2.F32 R4, -RZ, R36.H0_H0 ;  /* 0x20000024ff047230 */ /* 0x020fe20000004100 */
[----:B------:R-:W-:Y:S01]  /*11e30*/  @!P0 FADD.FTZ R28, -R28, -RZ ;  /* 0x800000ff1c1c8221 */ /* 0x000fe20000010100 */
[--C-:B---3--:R-:W-:Y:S01]  /*11e40*/  HADD2.F32 R22, -RZ, R8.reuse.H0_H0 ;  /* 0x20000008ff167230 */ /* 0x108fe20000004100 */
[----:B------:R-:W-:Y:S01]  /*11e50*/  @!P0 FADD.FTZ R41, -R41, -RZ ;  /* 0x800000ff29298221 */ /* 0x000fe20000010100 */
[----:B------:R-:W-:Y:S01]  /*11e60*/  HADD2.F32 R49, -RZ, R35.H0_H0 ;  /* 0x20000023ff317230 */ /* 0x000fe20000004100 */
[----:B------:R-:W-:Y:S01]  /*11e70*/  FMUL.FTZ R33, R33, R40 ;  /* 0x0000002821217220 */ /* 0x000fe20000410000 */
        /* <DEDUP_REMOVED lines=30> */
.L_x_7787:
[----:B------:R-:W-:Y:S05]  /*12060*/  BSYNC B0 ;  /* 0x0000000000007941 */ /* 0x000fea0003800000 */
.L_x_7786:
[----:B-----5:R4:W-:Y:S04]  /*12070*/  STS.128 [R245+0x800], R36 ;  /* 0x00080024f5007388 */ /* 0x0209e80000000c00 */
[----:B--2---:R4:W5:Y:S01]  /*12080*/  LD.E.128 R40, [R30.64+0x80] ;  /* 0x000080061e287980 */ /* 0x004962000c101d00 */
[----:B------:R-:W-:Y:S01]  /*12090*/  IADD3 R4, R26, 0x40, RZ ;  /* 0x000000401a047810 */ /* 0x000fe20007ffe0ff */
[----:B------:R-:W-:Y:S03]  /*120a0*/  BSSY B0, `(.L_x_7788) ;  /* 0x0000055000007945 */ /* 0x000fe60003800000 */
[----:B------:R-:W-:-:S13]  /*120b0*/  ISETP.GE.AND P0, PT, R4, R3, PT ;  /* 0x000000030400720c */ /* 0x000fda0003f06270 */
        /* <DEDUP_REMOVED lines=15> */
[----:B------:R-:W2:Y:S01]  /*121b0*/  LD.E.128 R32, [R32.64+0x80] ;  /* 0x0000800620207980 */ /* 0x000ea2000c101d00 */
[----:B------:R-:W-:Y:S02]  /*121c0*/  LEA.HI.X R5, R7, R17, R5, 0x1, P1 ;  /* 0x0000001107057211 */ /* 0x000fe400008f0c05 */
[----:B------:R-:W-:-:S04]  /*121d0*/  IADD3 R9, P1, R10, R9, RZ ;  /* 0x000000090a097210 */ /* 0x000fc80007f3e0ff */
[----:B---3--:R-:W3:Y:S01]  /*121e0*/  LD.E.128 R4, [R4.64] ;  /* 0x0000000604047980 */ /* 0x008ee2000c101d00 */
[----:B------:R-:W-:Y:S02]  /*121f0*/  LEA.HI.X.SX32 R8, R10, R8, 0x1, P1 ;  /* 0x000000080a087211 */ /* 0x000fe400008f0eff */
[----:B------:R-:W-:-:S04]  /*12200*/  LEA R10, P1, R9, R14, 0x1 ;  /* 0x0000000e090a7211 */ /* 0x000fc800078208ff */
[----:B------:R-:W-:-:S06]  /*12210*/  LEA.HI.X R11, R9, R15, R8, 0x1, P1 ;  /* 0x0000000f090b7211 */ /* 0x000fcc00008f0c08 */
[----:B----4-:R-:W4:Y:S01]  /*12220*/  LD.E.128 R8, [R10.64] ;  /* 0x000000060a087980 */ /* 0x010f22000c101d00 */
[----:B--2---:R-:W-:Y:S02]  /*12230*/  HADD2.F32 R39, -RZ, R32.H0_H0 ;  /* 0x20000020ff277230 */ /* 0x004fe40000004100 */
[----:B-1----:R-:W-:Y:S02]  /*12240*/  HADD2.F32 R45, -RZ, R33.H0_H0 ;  /* 0x20000021ff2d7230 */ /* 0x002fe40000004100 */
        /* <DEDUP_REMOVED lines=24> */
[--C-:B----4-:R-:W-:Y:S01]  /*123d0*/  HADD2.F32 R22, -RZ, R8.reuse.H0_H0 ;  /* 0x20000008ff167230 */ /* 0x110fe20000004100 */
        /* <DEDUP_REMOVED lines=33> */
.L_x_7789:
[----:B------:R-:W-:Y:S05]  /*125f0*/  BSYNC B0 ;  /* 0x0000000000007941 */ /* 0x000fea0003800000 */
.L_x_7788:
[----:B-----5:R2:W-:Y:S04]  /*12600*/  STS.128 [R245+0x2800], R40 ;  /* 0x00280028f5007388 */ /* 0x0205e80000000c00 */
[----:B----4-:R2:W5:Y:S01]  /*12610*/  LD.E.128 R36, [R30.64+0x100] ;  /* 0x000100061e247980 */ /* 0x010562000c101d00 */
        /* <DEDUP_REMOVED lines=18> */
[----:B------:R-:W4:Y:S01]  /*12740*/  LD.E.128 R32, [R32.64+0x100] ;  /* 0x0001000620207980 */ /* 0x000f22000c101d00 */
        /* <DEDUP_REMOVED lines=67> */
.L_x_7791:
[----:B------:R-:W-:Y:S05]  /*12b80*/  BSYNC B0 ;  /* 0x0000000000007941 */ /* 0x000fea0003800000 */
.L_x_7790:
[----:B-----5:R4:W-:Y:S04]  /*12b90*/  STS.128 [R245+0x4800], R36 ;  /* 0x00480024f5007388 */ /* 0x0209e80000000c00 */
[----:B------:R4:W5:Y:S01]  /*12ba0*/  LD.E.128 R32, [R30.64+0x180] ;  /* 0x000180061e207980 */ /* 0x000962000c101d00 */
        /* <DEDUP_REMOVED lines=14> */
[----:B--234-:R-:W-:Y:S01]  /*12c90*/  IMAD.WIDE R30, R11, 0x2, R30 ;  /* 0x000000020b1e7825 */ /* 0x01cfe200078e021e */
[----:B------:R-:W-:Y:S02]  /*12ca0*/  LEA.HI.X.SX32 R5, R5, R8, 0x1, P1 ;  /* 0x0000000805057211 */ /* 0x000fe400008f0eff */
[----:B------:R-:W-:-:S02]  /*12cb0*/  LEA R4, P1, R7, R16, 0x1 ;  /* 0x0000001007047211 */ /* 0x000fc400078208ff */
[----:B------:R-:W-:Y:S01]  /*12cc0*/  @P0 IADD3 R10, -R13, RZ, RZ ;  /* 0x000000ff0d0a0210 */ /* 0x000fe20007ffe1ff */
[----:B------:R-:W2:Y:S01]  /*12cd0*/  LD.E.128 R28, [R30.64+0x180] ;  /* 0x000180061e1c7980 */ /* 0x000ea2000c101d00 */
[----:B------:R-:W-:Y:S02]  /*12ce0*/  LEA.HI.X R5, R7, R17, R5, 0x1, P1 ;  /* 0x0000001107057211 */ /* 0x000fe400008f0c05 */
[----:B------:R-:W-:-:S04]  /*12cf0*/  IADD3 R9, P1, R10, R9, RZ ;  /* 0x000000090a097210 */ /* 0x000fc80007f3e0ff */
[----:B------:R-:W3:Y:S01]  /*12d00*/  LD.E.128 R4, [R4.64] ;  /* 0x0000000604047980 */ /* 0x000ee2000c101d00 */
[----:B------:R-:W-:Y:S02]  /*12d10*/  LEA.HI.X.SX32 R8, R10, R8, 0x1, P1 ;  /* 0x000000080a087211 */ /* 0x000fe400008f0eff */
[----:B------:R-:W-:-:S04]  /*12d20*/  LEA R10, P1, R9, R14, 0x1 ;  /* 0x0000000e090a7211 */ /* 0x000fc800078208ff */
[----:B------:R-:W-:-:S06]  /*12d30*/  LEA.HI.X R11, R9, R15, R8, 0x1, P1 ;  /* 0x0000000f090b7211 */ /* 0x000fcc00008f0c08 */
[----:B------:R-:W4:Y:S01]  /*12d40*/  LD.E.128 R8, [R10.64] ;  /* 0x000000060a087980 */ /* 0x000f22000c101d00 */
        /* <DEDUP_REMOVED lines=11> */
[----:B------:R-:W-:Y:S02]  /*12e00*/  HADD2.F32 R7, -RZ, R7.H1_H1 ;  /* 0x30000007ff077230 */ /* 0x000fe40000004100 */
[----:B------:R-:W-:Y:S01]  /*12e10*/  HADD2.F32 R43, -RZ, R28.H1_H1 ;  /* 0x3000001cff2b7230 */ /* 0x000fe20000004100 */
[----:B------:R-:W-:Y:S01]  /*12e20*/  @!P0 FADD.FTZ R37, -R37, -RZ ;  /* 0x800000ff25258221 */ /* 0x000fe20000010100 */
[----:B------:R-:W-:Y:S01]  /*12e30*/  HADD2.F32 R28, -RZ, R29.H1_H1 ;  /* 0x3000001dff1c7230 */ /* 0x000fe20000004100 */
[----:B------:R-:W-:Y:S01]  /*12e40*/  FMUL.FTZ R39, R39, R22 ;  /* 0x0000001627277220 */ /* 0x000fe20000410000 */
[----:B------:R-:W-:Y:S01]  /*12e50*/  HADD2.F32 R22, -RZ, R30.H0_H0 ;  /* 0x2000001eff167230 */ /* 0x000fe20000004100 */
[----:B------:R-:W-:Y:S01]  /*12e60*/  FMUL.FTZ R41, R41, R4 ;  /* 0x0000000429297220 */ /* 0x000fe20000410000 */
[----:B------:R-:W-:Y:S01]  /*12e70*/  HADD2.F32 R4, -RZ, R31.H1_H1 ;  /* 0x3000001fff047230 */ /* 0x000fe20000004100 */
[----:B------:R-:W-:-:S02]  /*12e80*/  @!P0 FADD.FTZ R5, -R5, -RZ ;  /* 0x800000ff05058221 */ /* 0x000fc40000010100 */
[----:B------:R-:W-:Y:S02]  /*12e90*/  @!P0 FADD.FTZ R7, -R7, -RZ ;  /* 0x800000ff07078221 */ /* 0x000fe40000010100 */
[----:B------:R-:W-:Y:S01]  /*12ea0*/  FMUL.FTZ R28, R28, R37 ;  /* 0x000000251c1c7220 */ /* 0x000fe20000410000 */
[----:B------:R-:W-:Y:S01]  /*12eb0*/  HADD2.F32 R37, -RZ, R30.H1_H1 ;  /* 0x3000001eff257230 */ /* 0x000fe20000004100 */
[----:B------:R-:W-:Y:S01]  /*12ec0*/  @!P0 FADD.FTZ R36, -R36, -RZ ;  /* 0x800000ff24248221 */ /* 0x000fe20000010100 */
[----:B------:R-:W-:Y:S01]  /*12ed0*/  HADD2.F32 R29, -RZ, R31.H0_H0 ;  /* 0x2000001fff1d7230 */ /* 0x000fe20000004100 */
[----:B------:R-:W-:Y:S02]  /*12ee0*/  @!P0 FADD.FTZ R38, -R38, -RZ ;  /* 0x800000ff26268221 */ /* 0x000fe40000010100 */
[----:B------:R-:W-:Y:S01]  /*12ef0*/  FMUL.FTZ R5, R22, R5 ;  /* 0x0000000516057220 */ /* 0x000fe20000410000 */
[----:B----4-:R-:W-:Y:S01]  /*12f00*/  HADD2.F32 R22, -RZ, R8.H0_H0 ;  /* 0x20000008ff167230 */ /* 0x010fe20000004100 */
[----:B------:R-:W-:Y:S01]  /*12f10*/  FMUL.FTZ R7, R4, R7 ;  /* 0x0000000704077220 */ /* 0x000fe20000410000 */
[----:B-----5:R-:W-:Y:S01]  /*12f20*/  HADD2.F32 R4, -RZ, R32.H0_H0 ;  /* 0x20000020ff047230 */ /* 0x020fe20000004100 */
[----:B------:R-:W-:-:S02]  /*12f30*/  @!P0 FADD.FTZ R6, -R6, -RZ ;  /* 0x800000ff06068221 */ /* 0x000fc40000010100 */
[----:B------:R-:W-:Y:S01]  /*12f40*/  FMUL.FTZ R43, R43, R36 ;  /* 0x000000242b2b7220 */ /* 0x000fe20000410000 */
        /* <DEDUP_REMOVED lines=28> */
.L_x_7793:
[----:B------:R-:W-:Y:S05]  /*13110*/  BSYNC B0 ;  /* 0x0000000000007941 */ /* 0x000fea0003800000 */
.L_x_7792:
[----:B-----5:R1:W-:Y:S02]  /*13120*/  STS.128 [R245+0x6800], R32 ;  /* 0x00680020f5007388 */ /* 0x0203e40000000c00 */
.L_x_7785:
[----:B------:R-:W-:Y:S05]  /*13130*/  BSYNC B1 ;  /* 0x0000000000017941 */ /* 0x000fea0003800000 */
.L_x_7784:
[----:B------:R-:W-:Y:S01]  /*13140*/  IADD3 R22, R144, 0x20, RZ ;  /* 0x0000002090167810 */ /* 0x000fe20007ffe0ff */
[----:B------:R-:W-:Y:S03]  /*13150*/  BSSY B1, `(.L_x_7794) ;  /* 0x000016a000017945 */ /* 0x000fe60003800000 */
[----:B------:R-:W-:-:S04]  /*13160*/  ISETP.GE.AND P0, PT, R22, R23, PT ;  /* 0x000000171600720c */ /* 0x000fc80003f06270 */
[----:B------:R-:W-:-:S13]  /*13170*/  ISETP.LT.OR P0, PT, R58, -0x107, P0 ;  /* 0xfffffef93a00780c */ /* 0x000fda0000701670 */
        /* <DEDUP_REMOVED lines=18> */
[----:B--234-:R-:W2:Y:S01]  /*132a0*/  LD.E.128 R28, [R28.64] ;  /* 0x000000061c1c7980 */ /* 0x01cea2000c101d00 */
        /* <DEDUP_REMOVED lines=31> */
[--C-:B-----5:R-:W-:Y:S01]  /*134a0*/  HADD2.F32 R37, -RZ, R32.reuse.H1_H1 ;  /* 0x30000020ff257230 */ /* 0x120fe20000004100 */
        /* <DEDUP_REMOVED lines=37> */
.L_x_7797:
[----:B------:R-:W-:Y:S05]  /*13700*/  BSYNC B0 ;  /* 0x0000000000007941 */ /* 0x000fea0003800000 */
.L_x_7796:
[----:B-----5:R1:W-:Y:S04]  /*13710*/  STS.128 [R245+0x1000], R32 ;  /* 0x00100020f5007388 */ /* 0x0203e80000000c00 */
[----:B---34-:R1:W5:Y:S01]  /*13720*/  LD.E.128 R36, [R24.64+0x80] ;  /* 0x0000800618247980 */ /* 0x018362000c101d00 */
[----:B------:R-:W-:Y:S01]  /*13730*/  IADD3 R4, R26, 0x40, RZ ;  /* 0x000000401a047810 */ /* 0x000fe20007ffe0ff */
[----:B------:R-:W-:Y:S03]  /*13740*/  BSSY B0, `(.L_x_7798) ;  /* 0x0000056000007945 */ /* 0x000fe60003800000 */
[----:B------:R-:W-:-:S13]  /*13750*/  ISETP.GE.AND P0, PT, R4, R3, PT ;  /* 0x000000030400720c */ /* 0x000fda0003f06270 */
        /* <DEDUP_REMOVED lines=35> */
[----:B------:R-:W-:Y:S01]  /*13990*/  HADD2.F32 R41, -RZ, R29.H0_H0 ;  /* 0x2000001dff297230 */ /* 0x000fe20000004100 */
[----:B------:R-:W-:Y:S01]  /*139a0*/  FMUL.FTZ R40, R40, R31 ;  /* 0x0000001f28287220 */ /* 0x000fe20000410000 */
[----:B------:R-:W-:Y:S01]  /*139b0*/  HADD2.F32 R31, -RZ, R32.H0_H0 ;  /* 0x20000020ff1f7230 */ /* 0x000fe20000004100 */
[----:B------:R-:W-:Y:S01]  /*139c0*/  @!P0 FADD.FTZ R33, -R33, -RZ ;  /* 0x800000ff21218221 */ /* 0x000fe20000010100 */
[----:B------:R-:W-:Y:S01]  /*139d0*/  HADD2.F32 R28, -RZ, R28.H1_H1 ;  /* 0x3000001cff1c7230 */ /* 0x000fe20000004100 */
[----:B------:R-:W-:Y:S01]  /*139e0*/  @!P0 FADD.FTZ R7, -R7, -RZ ;  /* 0x800000ff07078221 */ /* 0x000fe20000010100 */
[----:B------:R-:W-:Y:S01]  /*139f0*/  HADD2.F32 R32, -RZ, R32.H1_H1 ;  /* 0x30000020ff207230 */ /* 0x000fe20000004100 */
[----:B------:R-:W-:Y:S01]  /*13a00*/  FMUL.FTZ R41, R41, R4 ;  /* 0x0000000429297220 */ /* 0x000fe20000410000 */
[----:B------:R-:W-:Y:S01]  /*13a10*/  HADD2.F32 R4, -RZ, R30.H0_H0 ;  /* 0x2000001eff047230 */ /* 0x000fe20000004100 */
[----:B------:R-:W-:-:S02]  /*13a20*/  @!P0 FADD.FTZ R5, -R5, -RZ ;  /* 0x800000ff05058221 */ /* 0x000fc40000010100 */
[----:B------:R-:W-:Y:S01]  /*13a30*/  @!P0 FADD.FTZ R6, -R6, -RZ ;  /* 0x800000ff06068221 */ /* 0x000fe20000010100 */
[----:B------:R-:W-:Y:S01]  /*13a40*/  HADD2.F32 R29, -RZ, R29.H1_H1 ;  /* 0x3000001dff1d7230 */ /* 0x000fe20000004100 */
[----:B------:R-:W-:Y:S01]  /*13a50*/  FMUL.FTZ R28, R28, R33 ;  /* 0x000000211c1c7220 */ /* 0x000fe20000410000 */
[----:B------:R-:W-:Y:S01]  /*13a60*/  HADD2.F32 R30, -RZ, R30.H1_H1 ;  /* 0x3000001eff1e7230 */ /* 0x000fe20000004100 */
[----:B------:R-:W-:Y:S01]  /*13a70*/  FMUL.FTZ R7, R32, R7 ;  /* 0x0000000720077220 */ /* 0x000fe20000410000 */
[----:B-----5:R-:W-:Y:S01]  /*13a80*/  HADD2.F32 R33, -RZ, R36.H1_H1 ;  /* 0x30000024ff217230 */ /* 0x020fe20000004100 */
[----:B------:R-:W-:Y:S01]  /*13a90*/  @!P0 FADD.FTZ R34, -R34, -RZ ;  /* 0x800000ff22228221 */ /* 0x000fe20000010100 */
[--C-:B----4-:R-:W-:Y:S01]  /*13aa0*/  HADD2.F32 R32, -RZ, R8.reuse.H1_H1 ;  /* 0x30000008ff207230 */ /* 0x110fe20000004100 */
[----:B------:R-:W-:Y:S02]  /*13ab0*/  @!P0 FADD.FTZ R35, -R35, -RZ ;  /* 0x800000ff23238221 */ /* 0x000fe40000010100 */
[----:B------:R-:W-:Y:S01]  /*13ac0*/  FMUL.FTZ R5, R4, R5 ;  /* 0x0000000504057220 */ /* 0x000fe20000410000 */
[----:B------:R-:W-:Y:S01]  /*13ad0*/  HADD2.F32 R4, -RZ, R8.H0_H0 ;  /* 0x20000008ff047230 */ /* 0x000fe20000004100 */
[----:B------:R-:W-:Y:S01]  /*13ae0*/  FMUL.FTZ R6, R31, R6 ;  /* 0x000000061f067220 */ /* 0x000fe20000410000 */
[----:B------:R-:W-:Y:S01]  /*13af0*/  HADD2.F32 R31, -RZ, R36.H0_H0 ;  /* 0x20000024ff1f7230 */ /* 0x000fe20000004100 */
        /* <DEDUP_REMOVED lines=26> */
.L_x_7799:
[----:B------:R-:W-:Y:S05]  /*13ca0*/  BSYNC B0 ;  /* 0x0000000000007941 */ /* 0x000fea0003800000 */
.L_x_7798:
[----:B-----5:R3:W-:Y:S04]  /*13cb0*/  STS.128 [R245+0x3000], R36 ;  /* 0x00300024f5007388 */ /* 0x0207e80000000c00 */
[----:B-1----:R3:W5:Y:S01]  /*13cc0*/  LD.E.128 R32, [R24.64+0x100] ;  /* 0x0001000618207980 */ /* 0x002762000c101d00 */
        /* <DEDUP_REMOVED lines=20> */
[----:B------:R-:W4:Y:S01]  /*13e10*/  LD.E.128 R4, [R4.64] ;  /* 0x0000000604047980 */ /* 0x000f22000c101d00 */
[----:B------:R-:W-:-:S04]  /*13e20*/  IADD3 R9, P1, R10, R9, RZ ;  /* 0x000000090a097210 */ /* 0x000fc80007f3e0ff */
[----:B------:R-:W-:Y:S02]  /*13e30*/  LEA.HI.X.SX32 R8, R10, R8, 0x1, P1 ;  /* 0x000000080a087211 */ /* 0x000fe400008f0eff */
[----:B------:R-:W-:-:S04]  /*13e40*/  LEA R10, P1, R9, R14, 0x1 ;  /* 0x0000000e090a7211 */ /* 0x000fc800078208ff */
[----:B------:R-:W-:-:S06]  /*13e50*/  LEA.HI.X R11, R9, R15, R8, 0x1, P1 ;  /* 0x0000000f090b7211 */ /* 0x000fcc00008f0c08 */
[----:B---3--:R-:W3:Y:S01]  /*13e60*/  LD.E.128 R8, [R10.64] ;  /* 0x000000060a087980 */ /* 0x008ee2000c101d00 */
[----:B--2---:R-:W-:Y:S01]  /*13e70*/  MOV R36, R31 ;  /* 0x0000001f00247202 */ /* 0x004fe20000000f00 */
[----:B------:R-:W-:Y:S02]  /*13e80*/  HADD2.F32 R40, -RZ, R28.H0_H0 ;  /* 0x2000001cff287230 */ /* 0x000fe40000004100 */
[--C-:B----4-:R-:W-:Y:S02]  /*13e90*/  HADD2.F32 R31, -RZ, R4.reuse.H0_H0 ;  /* 0x20000004ff1f7230 */ /* 0x110fe40000004100 */
        /* <DEDUP_REMOVED lines=58> */
.L_x_7801:
[----:B------:R-:W-:Y:S05]  /*14240*/  BSYNC B0 ;  /* 0x0000000000007941 */ /* 0x000fea0003800000 */
.L_x_7800:
[----:B-----5:R1:W-:Y:S04]  /*14250*/  STS.128 [R245+0x5000], R32 ;  /* 0x00500020f5007388 */ /* 0x0203e80000000c00 */
[----:B--2---:R1:W5:Y:S01]  /*14260*/  LD.E.128 R28, [R24.64+0x180] ;  /* 0x00018006181c7980 */ /* 0x004362000c101d00 */
        /* <DEDUP_REMOVED lines=14> */
[----:B-1----:R-:W-:Y:S01]  /*14350*/  IMAD.WIDE R32, R11, 0x2, R24 ;  /* 0x000000020b207825 */ /* 0x002fe200078e0218 */
[----:B------:R-:W-:Y:S02]  /*14360*/  LEA.HI.X.SX32 R5, R5, R8, 0x1, P1 ;  /* 0x0000000805057211 */ /* 0x000fe400008f0eff */
[----:B------:R-:W-:-:S02]  /*14370*/  LEA R4, P1, R7, R16, 0x1 ;  /* 0x0000001007047211 */ /* 0x000fc400078208ff */
[----:B------:R-:W-:Y:S01]  /*14380*/  @P0 IADD3 R10, -R13, RZ, RZ ;  /* 0x000000ff0d0a0210 */ /* 0x000fe20007ffe1ff */
[----:B------:R-:W2:Y:S01]  /*14390*/  LD.E.128 R32, [R32.64+0x180] ;  /* 0x0001800620207980 */ /* 0x000ea2000c101d00 */
[----:B------:R-:W-:Y:S02]  /*143a0*/  LEA.HI.X R5, R7, R17, R5, 0x1, P1 ;  /* 0x0000001107057211 */ /* 0x000fe400008f0c05 */
[----:B------:R-:W-:-:S04]  /*143b0*/  IADD3 R9, P1, R10, R9, RZ ;  /* 0x000000090a097210 */ /* 0x000fc80007f3e0ff */
[----:B------:R-:W4:Y:S01]  /*143c0*/  LD.E.128 R4, [R4.64] ;  /* 0x0000000604047980 */ /* 0x000f22000c101d00 */
[----:B------:R-:W-:Y:S02]  /*143d0*/  LEA.HI.X.SX32 R8, R10, R8, 0x1, P1 ;  /* 0x000000080a087211 */ /* 0x000fe400008f0eff */
[----:B------:R-:W-:-:S04]  /*143e0*/  LEA R10, P1, R9, R14, 0x1 ;  /* 0x0000000e090a7211 */ /* 0x000fc800078208ff */
[----:B------:R-:W-:-:S06]  /*143f0*/  LEA.HI.X R11, R9, R15, R8, 0x1, P1 ;  /* 0x0000000f090b7211 */ /* 0x000fcc00008f0c08 */
[----:B---3--:R-:W3:Y:S01]  /*14400*/  LD.E.128 R8, [R10.64] ;  /* 0x000000060a087980 */ /* 0x008ee2000c101d00 */
        /* <DEDUP_REMOVED lines=26> */
[----:B---3--:R-:W-:Y:S01]  /*145b0*/  HADD2.F32 R24, -RZ, R8.H0_H0 ;  /* 0x20000008ff187230 */ /* 0x008fe20000004100 */
        /* <DEDUP_REMOVED lines=33> */
.L_x_7803:
[----:B------:R-:W-:Y:S05]  /*147d0*/  BSYNC B0 ;  /* 0x0000000000007941 */ /* 0x000fea0003800000 */
.L_x_7802:
[----:B-----5:R2:W-:Y:S02]  /*147e0*/  STS.128 [R245+0x7000], R28 ;  /* 0x0070001cf5007388 */ /* 0x0205e40000000c00 */
.L_x_7795:
[----:B------:R-:W-:Y:S05]  /*147f0*/  BSYNC B1 ;  /* 0x0000000000017941 */ /* 0x000fea0003800000 */
.L_x_7794:
[----:B-1-3--:R-:W-:-:S04]  /*14800*/  IADD3 R24, R144, 0x30, RZ ;  /* 0x0000003090187810 */ /* 0x00afc80007ffe0ff */
[----:B------:R-:W-:-:S04]  /*14810*/  ISETP.GE.AND P0, PT, R24, R23, PT ;  /* 0x000000171800720c */ /* 0x000fc80003f06270 */
[----:B------:R-:W-:-:S13]  /*14820*/  ISETP.LT.OR P0, PT, R58, -0x187, P0 ;  /* 0xfffffe793a00780c */ /* 0x000fda0000701670 */
        /* <DEDUP_REMOVED lines=13> */
[----:B------:R-:W-:Y:S02]  /*14900*/  IADD3 R7, P1, R5, R9, RZ ;  /* 0x0000000905077210 */ /* 0x000fe40007f3e0ff */
[----:B------:R-:W-:Y:S01]  /*14910*/  MOV R10, RZ ;  /* 0x000000ff000a7202 */ /* 0x000fe20000000f00 */
[----:B--2---:R-:W-:Y:S01]  /*14920*/  IMAD.WIDE R28, R11, 0x2, R20 ;  /* 0x000000020b1c7825 */ /* 0x004fe200078e0214 */
[----:B------:R-:W-:Y:S02]  /*14930*/  LEA.HI.X.SX32 R5, R5, R8, 0x1, P1 ;  /* 0x0000000805057211 */ /* 0x000fe400008f0eff */
[----:B------:R-:W-:-:S02]  /*14940*/  LEA R4, P1, R7, R16, 0x1 ;  /* 0x0000001007047211 */ /* 0x000fc400078208ff */
[----:B------:R-:W-:Y:S01]  /*14950*/  @P0 IADD3 R10, -R13, RZ, RZ ;  /* 0x000000ff0d0a0210 */ /* 0x000fe20007ffe1ff */
[----:B----4-:R-:W2:Y:S01]  /*14960*/  LD.E.128 R28, [R28.64] ;  /* 0x000000061c1c7980 */ /* 0x010ea2000c101d00 */
        /* <DEDUP_REMOVED lines=67> */
.L_x_7805:
[----:B------:R-:W-:Y:S05]  /*14da0*/  BSYNC B0 ;  /* 0x0000000000007941 */ /* 0x000fea0003800000 */
.L_x_7804:
[----:B-----5:R3:W-:Y:S04]  /*14db0*/  STS.128 [R245+0x1800], R32 ;  /* 0x00180020f5007388 */ /* 0x0207e80000000c00 */
[----:B----4-:R3:W5:Y:S01]  /*14dc0*/  LD.E.128 R36, [R20.64+0x80] ;  /* 0x0000800614247980 */ /* 0x010762000c101d00 */
[----:B------:R-:W-:Y:S01]  /*14dd0*/  IADD3 R4, R26, 0x40, RZ ;  /* 0x000000401a047810 */ /* 0x000fe20007ffe0ff */
[----:B------:R-:W-:Y:S03]  /*14de0*/  BSSY B0, `(.L_x_7806) ;  /* 0x0000056000007945 */ /* 0x000fe60003800000 */
[----:B------:R-:W-:-:S13]  /*14df0*/  ISETP.GE.AND P0, PT, R4, R3, PT ;  /* 0x000000030400720c */ /* 0x000fda0003f06270 */
        /* <DEDUP_REMOVED lines=13> */
[----:B--2---:R-:W-:-:S03]  /*14ed0*/  IMAD.WIDE R28, R11, 0x2, R20 ;  /* 0x000000020b1c7825 */ /* 0x004fc600078e0214 */
[----:B------:R-:W-:Y:S02]  /*14ee0*/  LEA.HI.X R5, R7, R17, R5, 0x1, P1 ;  /* 0x0000001107057211 */ /* 0x000fe400008f0c05 */
[----:B------:R-:W-:Y:S01]  /*14ef0*/  MOV R10, RZ ;  /* 0x000000ff000a7202 */ /* 0x000fe20000000f00 */
[----:B------:R-:W2:Y:S01]  /*14f00*/  LD.E.128 R28, [R28.64+0x80] ;  /* 0x000080061c1c7980 */ /* 0x000ea2000c101d00 */
[----:B------:R-:W-:-:S03]  /*14f10*/  @P0 IADD3 R10, -R13, RZ, RZ ;  /* 0x000000ff0d0a0210 */ /* 0x000fc60007ffe1ff */
[----:B------:R-:W4:Y:S01]  /*14f20*/  LD.E.128 R4, [R4.64] ;  /* 0x0000000604047980 */ /* 0x000f22000c101d00 */
[----:B------:R-:W-:-:S04]  /*14f30*/  IADD3 R9, P1, R10, R9, RZ ;  /* 0x000000090a097210 */ /* 0x000fc80007f3e0ff */
        /* <DEDUP_REMOVED lines=31> */
[----:B------:R-:W-:Y:S01]  /*15130*/  @!P0 FADD.FTZ R5, -R5, -RZ ;  /* 0x800000ff05058221 */ /* 0x000fe20000010100 */
[----:B-----5:R-:W-:Y:S01]  /*15140*/  HADD2.F32 R23, -RZ, R36.H0_H0 ;  /* 0x20000024ff177230 */ /* 0x020fe20000004100 */
[----:B------:R-:W-:Y:S01]  /*15150*/  @!P0 FADD.FTZ R33, -R33, -RZ ;  /* 0x800000ff21218221 */ /* 0x000fe20000010100 */
[----:B---3--:R-:W-:Y:S01]  /*15160*/  HADD2.F32 R4, -RZ, R8.H0_H0 ;  /* 0x20000008ff047230 */ /* 0x008fe20000004100 */
        /* <DEDUP_REMOVED lines=12> */
[----:B------:R-:W-:Y:S02]  /*15230*/  HADD2.F32 R32, -RZ, R10.H0_H0 ;  /* 0x2000000aff207230 */ /* 0x000fe40000004100 */
[----:B------:R-:W-:Y:S01]  /*15240*/  HADD2.F32 R11, -RZ, R38.H0_H0 ;  /* 0x20000026ff0b7230 */ /* 0x000fe20000004100 */
[----:B------:R-:W-:Y:S01]  /*15250*/  FFMA.FTZ R8, R30, R8, R35 ;  /* 0x000000081e087223 */ /* 0x000fe20000010023 */
[----:B------:R-:W-:Y:S02]  /*15260*/  HADD2.F32 R23, -RZ, R39.H0_H0 ;  /* 0x20000027ff177230 */ /* 0x000fe40000004100 */
[----:B------:R-:W-:Y:S01]  /*15270*/  HADD2.F32 R10, -RZ, R10.H1_H1 ;  /* 0x3000000aff0a7230 */ /* 0x000fe20000004100 */
[----:B------:R-:W-:Y:S01]  /*15280*/  FFMA.FTZ R5, R11, R32, R5 ;  /* 0x000000200b057223 */ /* 0x000fe20000010005 */
[----:B------:R-:W-:Y:S01]  /*15290*/  HADD2.F32 R37, -RZ, R37.H1_H1 ;  /* 0x30000025ff257230 */ /* 0x000fe20000004100 */
[----:B------:R-:W-:Y:S01]  /*152a0*/  FFMA.FTZ R6, R23, R9, R6 ;  /* 0x0000000917067223 */ /* 0x000fe20000010006 */
[----:B------:R-:W-:-:S02]  /*152b0*/  HADD2.F32 R38, -RZ, R38.H1_H1 ;  /* 0x30000026ff267230 */ /* 0x000fc40000004100 */
[----:B------:R-:W-:Y:S01]  /*152c0*/  HADD2.F32 R39, -RZ, R39.H1_H1 ;  /* 0x30000027ff277230 */ /* 0x000fe20000004100 */
[----:B------:R-:W-:Y:S01]  /*152d0*/  FFMA.FTZ R29, R37, R36, R29 ;  /* 0x00000024251d7223 */ /* 0x000fe2000001001d */
[----:B------:R-:W-:Y:S01]  /*152e0*/  F2FP.PACK_AB R36, R25, R4 ;  /* 0x000000041924723e */ /* 0x000fe200000000ff */
[----:B------:R-:W-:Y:S02]  /*152f0*/  FFMA.FTZ R10, R38, R10, R33 ;  /* 0x0000000a260a7223 */ /* 0x000fe40000010021 */
[----:B------:R-:W-:Y:S01]  /*15300*/  FFMA.FTZ R7, R39, R40, R7 ;  /* 0x0000002827077223 */ /* 0x000fe20000010007 */
[----:B------:R-:W-:Y:S02]  /*15310*/  F2FP.PACK_AB R37, R29, R8 ;  /* 0x000000081d25723e */ /* 0x000fe400000000ff */
[----:B------:R-:W-:Y:S02]  /*15320*/  F2FP.PACK_AB R38, R10, R5 ;  /* 0x000000050a26723e */ /* 0x000fe400000000ff */
[----:B------:R-:W-:-:S02]  /*15330*/  F2FP.PACK_AB R39, R7, R6 ;  /* 0x000000060727723e */ /* 0x000fc400000000ff */
.L_x_7807:
[----:B------:R-:W-:Y:S05]  /*15340*/  BSYNC B0 ;  /* 0x0000000000007941 */ /* 0x000fea0003800000 */
.L_x_7806:
[----:B-----5:R4:W-:Y:S04]  /*15350*/  STS.128 [R245+0x3800], R36 ;  /* 0x00380024f5007388 */ /* 0x0209e80000000c00 */
[----:B---3--:R4:W5:Y:S01]  /*15360*/  LD.E.128 R32, [R20.64+0x100] ;  /* 0x0001000614207980 */ /* 0x008962000c101d00 */
        /* <DEDUP_REMOVED lines=21> */
[----:B------:R-:W3:Y:S01]  /*154c0*/  LD.E.128 R4, [R4.64] ;  /* 0x0000000604047980 */ /* 0x000ee2000c101d00 */
        /* <DEDUP_REMOVED lines=45> */
[----:B------:R-:W-:Y:S01]  /*157a0*/  HADD2.F32 R40, -RZ, R11.H1_H1 ;  /* 0x3000000bff287230 */ /* 0x000fe20000004100 */
[----:B------:R-:W-:Y:S01]  /*157b0*/  FFMA.FTZ R25, R25, R31, R28 ;  /* 0x0000001f19197223 */ /* 0x000fe2000001001c */
[----:B------:R-:W-:Y:S02]  /*157c0*/  HADD2.F32 R30, -RZ, R33.H0_H0 ;  /* 0x20000021ff1e7230 */ /* 0x000fe40000004100 */
[----:B------:R-:W-:Y:S02]  /*157d0*/  HADD2.F32 R32, -RZ, R10.H0_H0 ;  /* 0x2000000aff207230 */ /* 0x000fe40000004100 */
[----:B------:R-:W-:Y:S01]  /*157e0*/  HADD2.F32 R11, -RZ, R34.H0_H0 ;  /* 0x20000022ff0b7230 */ /* 0x000fe20000004100 */
[----:B------:R-:W-:Y:S01]  /*157f0*/  FFMA.FTZ R8, R30, R8, R39 ;  /* 0x000000081e087223 */ /* 0x000fe20000010027 */
[----:B------:R-:W-:-:S02]  /*15800*/  HADD2.F32 R23, -RZ, R35.H0_H0 ;  /* 0x20000023ff177230 */ /* 0x000fc40000004100 */
[----:B------:R-:W-:Y:S01]  /*15810*/  HADD2.F32 R10, -RZ, R10.H1_H1 ;  /* 0x3000000aff0a7230 */ /* 0x000fe20000004100 */
[----:B------:R-:W-:Y:S01]  /*15820*/  FFMA.FTZ R5, R11, R32, R5 ;  /* 0x000000200b057223 */ /* 0x000fe20000010005 */
        /* <DEDUP_REMOVED lines=11> */
.L_x_7809:
[----:B------:R-:W-:Y:S05]  /*158e0*/  BSYNC B0 ;  /* 0x0000000000007941 */ /* 0x000fea0003800000 */
.L_x_7808:
[----:B-----5:R3:W-:Y:S04]  /*158f0*/  STS.128 [R245+0x5800], R32 ;  /* 0x00580020f5007388 */ /* 0x0207e80000000c00 */
[----:B--2---:R3:W5:Y:S01]  /*15900*/  LD.E.128 R28, [R20.64+0x180] ;  /* 0x00018006141c7980 */ /* 0x004762000c101d00 */
        /* <DEDUP_REMOVED lines=16> */
[----:B---3--:R-:W-:-:S03]  /*15a10*/  IMAD.WIDE R32, R7, 0x2, R20 ;  /* 0x0000000207207825 */ /* 0x008fc600078e0214 */
        /* <DEDUP_REMOVED lines=27> */
[----:B------:R-:W-:Y:S01]  /*15bd0*/  @!P0 FADD.FTZ R3, -R3, -RZ ;  /* 0x800000ff03038221 */ /* 0x000fe20000010100 */
[----:B-1----:R-:W-:Y:S01]  /*15be0*/  HADD2.F32 R21, -RZ, R32.H1_H1 ;  /* 0x30000020ff157230 */ /* 0x002fe20000004100 */
        /* <DEDUP_REMOVED lines=21> */
[----:B------:R-:W-:-:S02]  /*15d40*/  HADD2.F32 R2, -RZ, R31.H0_H0 ;  /* 0x2000001fff027230 */ /* 0x000fc40000004100 */
[----:B------:R-:W-:Y:S01]  /*15d50*/  HADD2.F32 R28, -RZ, R28.H1_H1 ;  /* 0x3000001cff1c7230 */ /* 0x000fe20000004100 */
[----:B------:R-:W-:Y:S01]  /*15d60*/  FFMA.FTZ R3, R5, R16, R3 ;  /* 0x0000001005037223 */ /* 0x000fe20000010003 */
[----:B------:R-:W-:Y:S02]  /*15d70*/  HADD2.F32 R8, -RZ, R8.H1_H1 ;  /* 0x30000008ff087230 */ /* 0x000fe40000004100 */
[----:B------:R-:W-:Y:S02]  /*15d80*/  HADD2.F32 R9, -RZ, R9.H1_H1 ;  /* 0x30000009ff097230 */ /* 0x000fe40000004100 */
[----:B------:R-:W-:Y:S01]  /*15d90*/  HADD2.F32 R10, -RZ, R10.H1_H1 ;  /* 0x3000000aff0a7230 */ /* 0x000fe20000004100 */
[----:B------:R-:W-:Y:S01]  /*15da0*/  FFMA.FTZ R21, R28, R8, R21 ;  /* 0x000000081c157223 */ /* 0x000fe20000010015 */
[--C-:B------:R-:W-:Y:S02]  /*15db0*/  HADD2.F32 R23, -RZ, R11.reuse.H0_H0 ;  /* 0x2000000bff177230 */ /* 0x100fe40000004100 */
        /* <DEDUP_REMOVED lines=12> */
.L_x_7811:
[----:B------:R-:W-:Y:S05]  /*15e80*/  BSYNC B0 ;  /* 0x0000000000007941 */ /* 0x000fea0003800000 */
.L_x_7810:
[----:B-----5:R2:W-:Y:S01]  /*15e90*/  STS.128 [R245+0x7800], R28 ;  /* 0x0078001cf5007388 */ /* 0x0205e20000000c00 */
[----:B------:R-:W-:Y:S05]  /*15ea0*/  BRA `(.L_x_7765) ;  /* 0x000002c000007947 */ /* 0x000fea0003800000 */
.L_x_7733:
[----:B------:R-:W-:Y:S01]  /*15eb0*/  IMAD.IADD R3, R236, 0x1, -R61 ;  /* 0x00000001ec037824 */ /* 0x000fe200078e0a3d */
[C---:B-----5:R-:W-:Y:S02]  /*15ec0*/  IADD3 R12, R144.reuse, 0x10, RZ ;  /* 0x00000010900c7810 */ /* 0x060fe40007ffe0ff */
[----:B------:R-:W-:Y:S02]  /*15ed0*/  IADD3 R24, R144, 0x30, RZ ;  /* 0x0000003090187810 */ /* 0x000fe40007ffe0ff */
[----:B------:R-:W-:Y:S02]  /*15ee0*/  ISETP.GE.AND P5, PT, R12, R3, PT ;  /* 0x000000030c00720c */ /* 0x000fe40003fa6270 */
[----:B------:R-:W-:-:S02]  /*15ef0*/  IADD3 R22, R144, 0x20, RZ ;  /* 0x0000002090167810 */ /* 0x000fc40007ffe0ff */
[-C--:B------:R-:W-:Y:S02]  /*15f00*/  ISETP.GE.AND P6, PT, R144, R3.reuse, PT ;  /* 0x000000039000720c */ /* 0x080fe40003fc6270 */
[-C--:B------:R-:W-:Y:S02]  /*15f10*/  ISETP.GE.AND P3, PT, R24, R3.reuse, PT ;  /* 0x000000031800720c */ /* 0x080fe40003f66270 */
[----:B------:R-:W-:-:S05]  /*15f20*/  ISETP.GE.AND P4, PT, R22, R3, PT ;  /* 0x000000031600720c */ /* 0x000fca0003f86270 */
[----:B------:R-:W-:-:S04]  /*15f30*/  @!P5 IADD3 R5, P1, R5, R146, RZ ;  /* 0x000000920505d210 */ /* 0x000fc80007f3e0ff */
[-C--:B------:R-:W-:Y:S01]  /*15f40*/  @!P6 LEA R6, P2, R146, R152.reuse, 0x1 ;  /* 0x000000989206e211 */ /* 0x080fe200078408ff */
[--C-:B------:R-:W-:Y:S01]  /*15f50*/  @!P5 IMAD.X R9, R9, 0x1, R149.reuse, P1 ;  /* 0x000000010909d824 */ /* 0x100fe200008e0695 */
[----:B------:R-:W-:Y:S01]  /*15f60*/  @!P5 LEA R8, P1, R5, R152, 0x1 ;  /* 0x000000980508d211 */ /* 0x000fe200078208ff */
[----:B------:R-:W-:Y:S01]  /*15f70*/  @!P3 IMAD.MOV.U32 R10, RZ, RZ, R146 ;  /* 0x000000ffff0ab224 */ /* 0x000fe200078e0092 */
[----:B------:R-:W-:Y:S01]  /*15f80*/  @!P4 LEA R3, P0, R150, R146, 0x5 ;  /* 0x000000929603c211 */ /* 0x000fe200078028ff */
[--C-:B------:R-:W-:Y:S01]  /*15f90*/  @!P3 IMAD.MOV.U32 R11, RZ, RZ, R149.reuse ;  /* 0x000000ffff0bb224 */ /* 0x100fe200078e0095 */
[-C--:B------:R-:W-:Y:S01]  /*15fa0*/  @!P6 LEA.HI.X R7, R146, R153.reuse, R149, 0x1, P2 ;  /* 0x000000999207e211 */ /* 0x080fe200010f0c95 */
[----:B------:R-:W-:Y:S01]  /*15fb0*/  @!P3 IMAD R0, R151, 0x30, RZ ;  /* 0x000000309700b824 */ /* 0x000fe200078e02ff */
[----:B------:R-:W-:Y:S01]  /*15fc0*/  @!P5 LEA.HI.X R9, R5, R153, R9, 0x1, P1 ;  /* 0x000000990509d211 */ /* 0x000fe200008f0c09 */
[C---:B------:R-:W-:Y:S01]  /*15fd0*/  @!P3 IMAD.WIDE.U32 R10, R150.reuse, 0x30, R10 ;  /* 0x00000030960ab825 */ /* 0x040fe200078e000a */
[----:B------:R-:W-:Y:S01]  /*15fe0*/  @!P4 LEA.HI.X R148, R150, R149, R151, 0x5, P0 ;  /* 0x000000959694c211 */ /* 0x000fe200000f2c97 */
[----:B------:R-:W-:Y:S01]  /*15ff0*/  @!PT LDS RZ, [RZ] ;  /* 0x00000000fffff984 */ /* 0x000fe20000000800 */
[----:B------:R-:W-:Y:S01]  /*16000*/  @!PT LDS RZ, [RZ] ;  /* 0x00000000fffff984 */ /* 0x000fe20000000800 */
[----:B------:R-:W-:Y:S01]  /*16010*/  @!PT LDS RZ, [RZ] ;  /* 0x00000000fffff984 */ /* 0x000fe20000000800 */
[----:B------:R1:W-:Y:S01]  /*16020*/  @!P6 LDGSTS.E.BYPASS.LTC128B.128 [R245], [R6.64] ;  /* 0x0000000006f5efae */ /* 0x0003e2000b901d46 */
[-C--:B------:R-:W-:Y:S01]  /*16030*/  @!P4 LEA R2, P1, R3, R152.reuse, 0x1 ;  /* 0x000000980302c211 */ /* 0x080fe200078208ff */
[----:B------:R-:W-:Y:S01]  /*16040*/  @!P3 IMAD.IADD R5, R11, 0x1, R0 ;  /* 0x000000010b05b824 */ /* 0x000fe200078e0200 */
[----:B------:R-:W-:Y:S01]  /*16050*/  @!P3 LEA R4, P0, R10, R152, 0x1 ;  /* 0x000000980a04b211 */ /* 0x000fe200078008ff */
[----:B------:R1:W-:Y:S01]  /*16060*/  @!P6 LDGSTS.E.BYPASS.LTC128B.128 [R245+0x2000], [R6.64+0x80] ;  /* 0x0200008006f5efae */ /* 0x0003e2000b901d46 */
[----:B------:R-:W-:-:S02]  /*16070*/  @!P4 LEA.HI.X R3, R3, R153, R148, 0x1, P1 ;  /* 0x000000990303c211 */ /* 0x000fc400008f0c94 */
[----:B------:R-:W-:Y:S01]  /*16080*/  @!P3 LEA.HI.X R5, R10, R153, R5, 0x1, P0 ;  /* 0x000000990a05b211 */ /* 0x000fe200000f0c05 */
        /* <DEDUP_REMOVED lines=14> */
.L_x_7765:
[----:B------:R-:W-:Y:S05]  /*16170*/  BSYNC B2 ;  /* 0x0000000000027941 */ /* 0x000fea0003800000 */
.L_x_7732:
[----:B------:R-:W-:Y:S01]  /*16180*/  IADD3 R247, R165, -0x1, RZ ;  /* 0xffffffffa5f77810 */ /* 0x000fe20007ffe0ff */
[----:B-1----:R-:W-:Y:S01]  /*16190*/  IMAD.SHL.U32 R2, R144, 0x8, RZ ;  /* 0x0000000890027824 */ /* 0x002fe200078e00ff */
[----:B------:R-:W-:-:S02]  /*161a0*/  LEA.HI R5, R64, R64, RZ, 0x1 ;  /* 0x0000004040057211 */ /* 0x000fc400078f08ff */
[----:B------:R-:W-:Y:S01]  /*161b0*/  SHF.R.S32.HI R7, RZ, 0x1f, R142 ;  /* 0x0000001fff077819 */ /* 0x000fe2000001148e */
[----:B------:R-:W-:Y:S01]  /*161c0*/  IMAD.SHL.U32 R16, R247, 0x40, RZ ;  /* 0x00000040f7107824 */ /* 0x000fe200078e00ff */
[----:B------:R-:W-:Y:S02]  /*161d0*/  LOP3.LUT R5, R5, 0xfffffffe, RZ, 0xc0, !PT ;  /* 0xfffffffe05057812 */ /* 0x000fe400078ec0ff */
[----:B------:R-:W-:Y:S01]  /*161e0*/  LEA.HI R0, R7, R142, RZ, 0x3 ;  /* 0x0000008e07007211 */ /* 0x000fe200078f18ff */
[----:B------:R-:W-:Y:S02]  /*161f0*/  IMAD.IADD R3, R63, 0x1, -R16 ;  /* 0x000000013f037824 */ /* 0x000fe400078e0a10 */
[----:B------:R-:W-:Y:S01]  /*16200*/  IMAD.IADD R64, R64, 0x1, -R5 ;  /* 0x0000000140407824 */ /* 0x000fe200078e0a05 */
[----:B------:R-:W-:Y:S01]  /*16210*/  LOP3.LUT R7, R0, 0xfffffff8, RZ, 0xc0, !PT ;  /* 0xfffffff800077812 */ /* 0x000fe200078ec0ff */
[----:B------:R-:W-:Y:S01]  /*16220*/  IMAD.SHL.U32 R5, R60, 0x40, RZ ;  /* 0x000000403c057824 */ /* 0x000fe200078e00ff */
[-C--:B------:R-:W-:Y:S01]  /*16230*/  ISETP.GE.AND P4, PT, R12, R3.reuse, PT ;  /* 0x000000030c00720c */ /* 0x080fe20003f86270 */
[----:B------:R-:W-:Y:S01]  /*16240*/  IMAD.SHL.U32 R56, R0, 0x40, RZ ;  /* 0x0000004000387824 */ /* 0x000fe200078e00ff */
[-C--:B------:R-:W-:Y:S01]  /*16250*/  ISETP.GE.AND P5, PT, R144, R3.reuse, PT ;  /* 0x000000039000720c */ /* 0x080fe20003fa6270 */
[----:B------:R-:W-:Y:S01]  /*16260*/  IMAD.IADD R142, R142, 0x1, -R7 ;  /* 0x000000018e8e7824 */ /* 0x000fe200078e0a07 */
[----:B------:R-:W-:-:S02]  /*16270*/  ISETP.GE.AND P3, PT, R22, R3, PT ;  /* 0x000000031600720c */ /* 0x000fc40003f66270 */
[-C--:B------:R-:W-:Y:S02]  /*16280*/  ISETP.GE.AND P2, PT, R12, R3.reuse, PT ;  /* 0x000000030c00720c */ /* 0x080fe40003f46270 */
[----:B------:R-:W-:Y:S02]  /*16290*/  LOP3.LUT R5, R5, 0x1c0, RZ, 0xc0, !PT ;  /* 0x000001c005057812 */ /* 0x000fe400078ec0ff */
[----:B------:R-:W-:Y:S02]  /*162a0*/  ISETP.GE.AND P1, PT, R22, R3, PT ;  /* 0x000000031600720c */ /* 0x000fe40003f26270 */
[----:B------:R-:W-:Y:S02]  /*162b0*/  LOP3.LUT R2, R5, 0x8, R2, 0xf8, !PT ;  /* 0x0000000805027812 */ /* 0x000fe400078ef802 */
[----:B----4-:R-:W-:Y:S01]  /*162c0*/  @!P4 LEA R10, P0, R72, R232, 0x1 ;  /* 0x000000e8480ac211 */ /* 0x010fe200078008ff */
[----:B------:R-:W-:Y:S01]  /*162d0*/  @!P5 IMAD.MOV.U32 R233, RZ, RZ, R231 ;  /* 0x000000ffffe9d224 */ /* 0x000fe200078e00e7 */
[----:B------:R-:W-:-:S02]  /*162e0*/  SHF.R.U32.HI R5, RZ, 0x3, R5 ;  /* 0x00000003ff057819 */ /* 0x000fc40000011605 */
[----:B------:R-:W-:Y:S02]  /*162f0*/  @!P4 LEA.HI.X R11, R72, R231, R73, 0x1, P0 ;  /* 0x000000e7480bc211 */ /* 0x000fe400000f0c49 */
[----:B------:R-:W-:Y:S01]  /*16300*/  ISETP.GE.AND P0, PT, R24, R3, PT ;  /* 0x000000031800720c */ /* 0x000fe20003f06270 */
[----:B------:R-:W-:Y:S01]  /*16310*/  @!PT LDS RZ, [RZ] ;  /* 0x00000000fffff984 */ /* 0x000fe20000000800 */
[----:B------:R-:W-:Y:S01]  /*16320*/  @!PT LDS RZ, [RZ] ;  /* 0x00000000fffff984 */ /* 0x000fe20000000800 */
[----:B------:R-:W-:Y:S01]  /*16330*/  @!PT LDS RZ, [RZ] ;  /* 0x00000000fffff984 */ /* 0x000fe20000000800 */
[----:B------:R1:W-:Y:S01]  /*16340*/  @!P5 LDGSTS.E.BYPASS.LTC128B.128 [R245+0x8000], [R232.64] ;  /* 0x08000000e8f5dfae */ /* 0x0003e2000b901d46 */
[----:B------:R-:W-:Y:S02]  /*16350*/  LOP3.LUT R5, R2, R5, RZ, 0x3c, !PT ;  /* 0x0000000502057212 */ /* 0x000fe400078e3cff */
[----:B------:R-:W-:Y:S01]  /*16360*/  LOP3.LUT R56, R56, 0xfffffe00, RZ, 0xc0, !PT ;  /* 0xfffffe0038387812 */ /* 0x000fe200078ec0ff */
[----:B------:R1:W-:Y:S02]  /*16370*/  @!P5 LDGSTS.E.BYPASS.LTC128B.128 [R245+0xa000], [R232.64+0x80] ;  /* 0x0a000080e8f5dfae */ /* 0x0003e4000b901d46 */
[C---:B------:R-:W-:Y:S02]  /*16380*/  IMAD R228, R64.reuse, 0x200, R5 ;  /* 0x0000020040e47824 */ /* 0x040fe400078e0205 */
[----:B------:R1:W-:Y:S01]  /*16390*/  @!P5 LDGSTS.E.BYPASS.LTC128B.128 [R245+0xc000], [R232.64+0x100] ;  /* 0x0c000100e8f5dfae */ /* 0x0003e2000b901d46 */
[----:B------:R-:W-:-:S03]  /*163a0*/  IMAD.SHL.U32 R64, R64, 0x8, RZ ;  /* 0x0000000840407824 */ /* 0x000fc600078e00ff */
[----:B------:R1:W-:Y:S01]  /*163b0*/  @!P5 LDGSTS.E.BYPASS.LTC128B.128 [R245+0xe000], [R232.64+0x180] ;  /* 0x0e000180e8f5dfae */ /* 0x0003e2000b901d46 */
[----:B------:R-:W-:Y:S01]  /*163c0*/  @!P0 IMAD R4, R169, 0x60, RZ ;  /* 0x00000060a9048824 */ /* 0x000fe200078e02ff */
[----:B------:R-:W-:Y:S02]  /*163d0*/  ISETP.GE.AND P5, PT, R144, R3, PT ;  /* 0x000000039000720c */ /* 0x000fe40003fa6270 */
[----:B------:R4:W-:Y:S04]  /*163e0*/  @!P4 LDGSTS.E.BYPASS.LTC128B.128 [R245+0x8800], [R10.64] ;  /* 0x088000000af5cfae */ /* 0x0009e8000b901d46 */
[----:B------:R4:W-:Y:S04]  /*163f0*/  @!P4 LDGSTS.E.BYPASS.LTC128B.128 [R245+0xa800], [R10.64+0x80] ;  /* 0x0a8000800af5cfae */ /* 0x0009e8000b901d46 */
[----:B------:R4:W-:Y:S04]  /*16400*/  @!P4 LDGSTS.E.BYPASS.LTC128B.128 [R245+0xc800], [R10.64+0x100] ;  /* 0x0c8001000af5cfae */ /* 0x0009e8000b901d46 */
[----:B------:R4:W-:Y:S01]  /*16410*/  @!P4 LDGSTS.E.BYPASS.LTC128B.128 [R245+0xe800], [R10.64+0x180] ;  /* 0x0e8001800af5cfae */ /* 0x0009e2000b901d46 */
[----:B-1----:R-:W-:-:S04]  /*16420*/  @!P0 IMAD.MOV.U32 R233, RZ, RZ, R231 ;  /* 0x000000ffffe98224 */ /* 0x002fc800078e00e7 */
[----:B------:R-:W-:-:S04]  /*16430*/  @!P0 IMAD.WIDE.U32 R8, R168, 0x60, R232 ;  /* 0x00000060a8088825 */ /* 0x000fc800078e00e8 */
[----:B------:R-:W-:Y:S01]  /*16440*/  @!P0 IMAD.IADD R9, R4, 0x1, R9 ;  /* 0x0000000104098824 */ /* 0x000fe200078e0209 */
[----:B----4-:R-:W-:-:S04]  /*16450*/  @!P3 LEA R10, P4, R168, R232, 0x6 ;  /* 0x000000e8a80ab211 */ /* 0x010fc800078830ff */
[----:B------:R-:W-:Y:S02]  /*16460*/  @!P3 LEA.HI.X R11, R168, R231, R169, 0x6, P4 ;  /* 0x000000e7a80bb211 */ /* 0x000fe400020f34a9 */
[----:B------:R-:W-:Y:S01]  /*16470*/  ISETP.GE.AND P4, PT, R24, R3, PT ;  /* 0x000000031800720c */ /* 0x000fe20003f86270 */
[----:B------:R-:W-:Y:S02]  /*16480*/  IMAD.SHL.U32 R3, R142, 0x40, RZ ;  /* 0x000000408e037824 */ /* 0x000fe400078e00ff */
[----:B------:R1:W-:Y:S03]  /*16490*/  @!P3 LDGSTS.E.BYPASS.LTC128B.128 [R245+0x9000], [R10.64] ;  /* 0x090000000af5bfae */ /* 0x0003e6000b901d46 */
[----:B------:R-:W-:Y:S01]  /*164a0*/  LOP3.LUT R3, R3, 0x1c0, RZ, 0xc0, !PT ;  /* 0x000001c003037812 */ /* 0x000fe200078ec0ff */
[----:B------:R1:W-:Y:S03]  /*164b0*/  @!P3 LDGSTS.E.BYPASS.LTC128B.128 [R245+0xb000], [R10.64+0x80] ;  /* 0x0b0000800af5bfae */ /* 0x0003e6000b901d46 */
[----:B------:R-:W-:Y:S01]  /*164c0*/  LOP3.LUT R17, R3, 0x8, R64, 0xf8, !PT ;  /* 0x0000000803117812 */ /* 0x000fe200078ef840 */
[----:B------:R1:W-:Y:S01]  /*164d0*/  @!P3 LDGSTS.E.BYPASS.LTC128B.128 [R245+0xd000], [R10.64+0x100] ;  /* 0x0d0001000af5bfae */ /* 0x0003e2000b901d46 */
[----:B------:R-:W-:Y:S01]  /*164e0*/  SHF.R.U32.HI R0, RZ, 0x3, R3 ;  /* 0x00000003ff007819 */ /* 0x000fe20000011603 */
[----:B------:R-:W-:-:S02]  /*164f0*/  @!P4 IMAD R2, R171, 0x60, RZ ;  /* 0x00000060ab02c824 */ /* 0x000fc400078e02ff */
[----:B------:R1:W-:Y:S01]  /*16500*/  @!P3 LDGSTS.E.BYPASS.LTC128B.128 [R245+0xf000], [R10.64+0x180] ;  /* 0x0f0001800af5bfae */ /* 0x0003e2000b901d46 */
[----:B------:R-:W-:Y:S01]  /*16510*/  @!P4 IMAD.WIDE.U32 R6, R170, 0x60, R242 ;  /* 0x00000060aa06c825 */ /* 0x000fe200078e00f2 */
[----:B------:R-:W-:Y:S02]  /*16520*/  LOP3.LUT R17, R17, R0, RZ, 0x3c, !PT ;  /* 0x0000000011117212 */ /* 0x000fe400078e3cff */
[----:B------:R1:W-:Y:S01]  /*16530*/  @!P0 LDGSTS.E.BYPASS.LTC128B.128 [R245+0x9800], [R8.64] ;  /* 0x0980000008f58fae */ /* 0x0003e2000b901d46 */
[----:B------:R-:W-:Y:S02]  /*16540*/  @!P4 IMAD.IADD R7, R2, 0x1, R7 ;  /* 0x000000010207c824 */ /* 0x000fe400078e0207 */
[----:B------:R-:W-:Y:S01]  /*16550*/  IMAD R0, R59, 0x400, R56 ;  /* 0x000004003b007824 */ /* 0x000fe200078e0238 */
[----:B------:R1:W-:Y:S04]  /*16560*/  @!P0 LDGSTS.E.BYPASS.LTC128B.128 [R245+0xb800], [R8.64+0x80] ;  /* 0x0b80008008f58fae */ /* 0x0003e8000b901d46 */
[----:B------:R1:W-:Y:S04]  /*16570*/  @!P0 LDGSTS.E.BYPASS.LTC128B.128 [R245+0xd800], [R8.64+0x100] ;  /* 0x0d80010008f58fae */ /* 0x0003e8000b901d46 */
[----:B------:R1:W-:Y:S01]  /*16580*/  @!P0 LDGSTS.E.BYPASS.LTC128B.128 [R245+0xf800], [R8.64+0x180] ;  /* 0x0f80018008f58fae */ /* 0x0003e2000b901d46 */
[----:B------:R-:W-:-:S03]  /*16590*/  @!P2 LEA R4, P0, R65, R242, 0x1 ;  /* 0x000000f24104a211 */ /* 0x000fc600078008ff */
[----:B------:R-:W0:Y:S01]  /*165a0*/  LDGDEPBAR ;  /* 0x00000000000079af */ /* 0x000e220000000000 */
[-C--:B------:R-:W-:Y:S02]  /*165b0*/  @!P2 LEA.HI.X R5, R65, R243.reuse, R62, 0x1, P0 ;  /* 0x000000f34105a211 */ /* 0x080fe400000f0c3e */
[C---:B------:R-:W-:Y:S01]  /*165c0*/  @!P1 LEA R2, P0, R170.reuse, R242, 0x6 ;  /* 0x000000f2aa029211 */ /* 0x040fe200078030ff */
[----:B------:R-:W4:Y:S03]  /*165d0*/  LD.E R62, [R18.64+0x184] ;  /* 0x00018406123e7980 */ /* 0x000f26000c101900 */
[----:B------:R-:W-:Y:S01]  /*165e0*/  @!P1 LEA.HI.X R3, R170, R243, R171, 0x6, P0 ;  /* 0x000000f3aa039211 */ /* 0x000fe200000f34ab */
[----:B------:R-:W5:Y:S01]  /*165f0*/  LD.E R57, [R18.64+0x188] ;  /* 0x0001880612397980 */ /* 0x000f62000c101900 */
[----:B------:R-:W-:-:S04]  /*16600*/  DEPBAR.LE SB0, 0x0 ;  /* 0x000080000000791a */ /* 0x000fc80000000000 */
[----:B------:R-:W-:Y:S01]  /*16610*/  BAR.SYNC.DEFER_BLOCKING 0x0 ;  /* 0x0000000000007b1d */ /* 0x000fe20000010000 */
[----:B------:R-:W-:Y:S02]  /*16620*/  IMAD.IADD R229, R17, 0x1, R0 ;  /* 0x0000000111e57824 */ /* 0x000fe400078e0200 */
[----:B------:R-:W-:Y:S02]  /*16630*/  IMAD.SHL.U32 R228, R228, 0x2, RZ ;  /* 0x00000002e4e47824 */ /* 0x000fe400078e00ff */
        /* <DEDUP_REMOVED lines=43> */
[----:B------:R-:W-:-:S03]  /*168f0*/  R2P PR, R142, 0x6 ;  /* 0x000000068e007804 */ /* 0x000fc60000000000 */
[----:B------:R3:W-:Y:S01]  /*16900*/  @!P4 LDGSTS.E.BYPASS.LTC128B.128 [R245+0x15800], [R6.64+0x100] ;  /* 0x1580010006f5cfae */ /* 0x0007e2000b901d46 */
[----:B-1----:R-:W-:-:S03]  /*16910*/  IMAD.MOV.U32 R2, RZ, RZ, 0x10 ;  /* 0x00000010ff027424 */ /* 0x002fc600078e00ff */
[----:B------:R3:W-:Y:S01]  /*16920*/  @!P4 LDGSTS.E.BYPASS.LTC128B.128 [R245+0x17800], [R6.64+0x180] ;  /* 0x1780018006f5cfae */ /* 0x0007e2000b901d46 */
[----:B------:R-:W-:-:S03]  /*16930*/  IMAD.MOV.U32 R0, RZ, RZ, 0x20 ;  /* 0x00000020ff007424 */ /* 0x000fc600078e00ff */
[----:B------:R-:W-:Y:S04]  /*16940*/  LDSM.16.M88.4 R64, [R229] ;  /* 0x00000000e540783b */ /* 0x000fe80000000200 */
[----:B--2---:R-:W1:Y:S01]  /*16950*/  LDSM.16.M88.4 R28, [R228+0x8000] ;  /* 0x00800000e41c783b */ /* 0x004e620000000200 */
[----:B------:R-:W-:Y:S02]  /*16960*/  SEL R2, R2, 0xfffffff0, !P1 ;  /* 0xfffffff002027807 */ /* 0x000fe40004800000 */
[----:B------:R-:W-:Y:S01]  /*16970*/  SEL R0, R0, 0xffffffe0, !P2 ;  /* 0xffffffe000007807 */ /* 0x000fe20005000000 */
[----:B---3--:R-:W2:Y:S01]  /*16980*/  LDSM.16.M88.4 R20, [R228+0x8800] ;  /* 0x00880000e414783b */ /* 0x008ea20000000200 */
[----:B------:R-:W-:Y:S02]  /*16990*/  R2P PR, R60, 0x6 ;  /* 0x000000063c007804 */ /* 0x000fe40000000000 */
[----:B------:R-:W-:Y:S01]  /*169a0*/  IADD3 R3, R228, 0x8000, RZ ;  /* 0x00008000e4037810 */ /* 0x000fe20007ffe0ff */
[----:B------:R-:W-:Y:S01]  /*169b0*/  IMAD R227, R2, 0x2, R229 ;  /* 0x0000000202e37824 */ /* 0x000fe200078e02e5 */
[----:B------:R-:W-:Y:S01]  /*169c0*/  IADD3 R226, R228, 0x8020, RZ ;  /* 0x00008020e4e27810 */ /* 0x000fe20007ffe0ff */
[----:B------:R-:W3:Y:S04]  /*169d0*/  LDSM.16.M88.4 R72, [R228+0x9000] ;  /* 0x00900000e448783b */ /* 0x000ee80000000200 */
[----:B------:R-:W-:Y:S04]  /*169e0*/  LDSM.16.M88.4 R40, [R227] ;  /* 0x00000000e328783b */ /* 0x000fe80000000200 */
[----:B------:R-:W-:Y:S01]  /*169f0*/  @P1 IADD3 R226, R3, -0x20, RZ ;  /* 0xffffffe003e21810 */ /* 0x000fe20007ffe0ff */
[----:B------:R-:W-:Y:S04]  /*16a00*/  LDSM.16.M88.4 R36, [R228+0x9800] ;  /* 0x00980000e424783b */ /* 0x000fe80000000200 */
[----:B------:R-:W3:Y:S01]  /*16a10*/  LDSM.16.M88.4 R8, [R226] ;  /* 0x00000000e208783b */ /* 0x000ee20000000200 */
[----:B------:R-:W-:-:S03]  /*16a20*/  IMAD.MOV.U32 R3, RZ, RZ, 0x40 ;  /* 0x00000040ff037424 */ /* 0x000fc600078e00ff */
[----:B------:R-:W3:Y:S02]  /*16a30*/  LDSM.16.M88.4 R52, [R226+0x800] ;  /* 0x00080000e234783b */ /* 0x000ee40000000200 */
[----:B------:R-:W-:Y:S01]  /*16a40*/  SEL R3, R3, 0xffffffc0, !P2 ;  /* 0xffffffc003037807 */ /* 0x000fe20005000000 */
[----:B------:R-:W-:Y:S01]  /*16a50*/  IMAD R225, R0, 0x2, R229 ;  /* 0x0000000200e17824 */ /* 0x000fe200078e02e5 */
[----:B------:R-:W3:Y:S03]  /*16a60*/  LDSM.16.M88.4 R48, [R226+0x1000] ;  /* 0x00100000e230783b */ /* 0x000ee60000000200 */
[----:B------:R-:W-:Y:S01]  /*16a70*/  IMAD.IADD R222, R228, 0x1, R3 ;  /* 0x00000001e4de7824 */ /* 0x000fe200078e0203 */
[----:B------:R-:W-:Y:S04]  /*16a80*/  LDSM.16.M88.4 R4, [R225] ;  /* 0x00000000e104783b */ /* 0x000fe80000000200 */
[----:B------:R-:W4:Y:S01]  /*16a90*/  LDSM.16.M88.4 R12, [R222+0x8000] ;  /* 0x00800000de0c783b */ /* 0x000f220000000200 */
[C---:B-1----:R-:W-:Y:S03]  /*16aa0*/  HMMA.16816.F32 R32, R64.reuse, R28, RZ ;  /* 0x0000001c4020723c */ /* 0x042fe600000018ff */
[----:B------:R-:W1:Y:S04]  /*16ab0*/  LDSM.16.M88.4 R44, [R226+0x1800] ;  /* 0x00180000e22c783b */ /* 0x000e680000000200 */
[----:B------:R-:W-:Y:S01]  /*16ac0*/  LDSM.16.M88.4 R88, [R229+0x2000] ;  /* 0x00200000e558783b */ /* 0x000fe20000000200 */
[C---:B------:R-:W-:Y:S03]  /*16ad0*/  HMMA.16816.F32 R28, R64.reuse, R30, RZ ;  /* 0x0000001e401c723c */ /* 0x040fe600000018ff */
[----:B------:R-:W-:Y:S04]  /*16ae0*/  LDSM.16.M88.4 R84, [R228+0xb000] ;  /* 0x00b00000e454783b */ /* 0x000fe80000000200 */
[----:B------:R-:W-:Y:S01]  /*16af0*/  LDSM.16.M88.4 R80, [R228+0xb800] ;  /* 0x00b80000e450783b */ /* 0x000fe20000000200 */
[C---:B--2---:R-:W-:Y:S03]  /*16b00*/  HMMA.16816.F32 R24, R64.reuse, R20, RZ ;  /* 0x000000144018723c */ /* 0x044fe600000018ff */
[----:B------:R-:W0:Y:S05]  /*16b10*/  LDGDEPBAR ;  /* 0x00000000000079af */ /* 0x000e2a0000000000 */
[C---:B------:R-:W-:Y:S08]  /*16b20*/  HMMA.16816.F32 R20, R64.reuse, R22, RZ ;  /* 0x000000164014723c */ /* 0x040ff000000018ff */
[C---:B---3--:R-:W-:Y:S08]  /*16b30*/  HMMA.16816.F32 R76, R64.reuse, R72, RZ ;  /* 0x00000048404c723c */ /* 0x048ff000000018ff */
[----:B------:R-:W-:Y:S08]  /*16b40*/  HMMA.16816.F32 R72, R64, R74, RZ ;  /* 0x0000004a4048723c */ /* 0x000ff000000018ff */
[C---:B------:R-:W-:Y:S08]  /*16b50*/  HMMA.16816.F32 R32, R40.reuse, R8, R32 ;  /* 0x000000082820723c */ /* 0x040ff00000001820 */
[----:B------:R-:W-:Y:S01]  /*16b60*/  HMMA.16816.F32 R28, R40, R10, R28 ;  /* 0x0000000a281c723c */ /* 0x000fe2000000181c */
[----:B------:R-:W-:Y:S07]  /*16b70*/  LDSM.16.M88.4 R8, [R222+0x9000] ;  /* 0x00900000de08783b */ /* 0x000fee0000000200 */
[C---:B------:R-:W-:Y:S08]  /*16b80*/  HMMA.16816.F32 R68, R64.reuse, R36, RZ ;  /* 0x000000244044723c */ /* 0x040ff000000018ff */
[----:B------:R-:W-:Y:S01]  /*16b90*/  HMMA.16816.F32 R64, R64, R38, RZ ;  /* 0x000000264040723c */ /* 0x000fe200000018ff */
[----:B------:R-:W2:Y:S01]  /*16ba0*/  LDSM.16.M88.4 R36, [R222+0x8800] ;  /* 0x00880000de24783b */ /* 0x000ea20000000200 */
[----:B------:R-:W-:-:S06]  /*16bb0*/  IMAD R224, R0, 0x2, R227 ;  /* 0x0000000200e07824 */ /* 0x000fcc00078e02e3 */
[----:B------:R-:W-:Y:S01]  /*16bc0*/  HMMA.16816.F32 R24, R40, R52, R24 ;  /* 0x000000342818723c */ /* 0x000fe20000001818 */
[----:B------:R-:W-:-:S07]  /*16bd0*/  IMAD.IADD R215, R3, 0x1, R226 ;  /* 0x0000000103d77824 */ /* 0x000fce00078e02e2 */
[C---:B------:R-:W-:Y:S01]  /*16be0*/  HMMA.16816.F32 R20, R40.reuse, R54, R20 ;  /* 0x000000362814723c */ /* 0x040fe20000001814 */
[----:B------:R-:W3:Y:S07]  /*16bf0*/  LDSM.16.M88.4 R52, [R222+0x9800] ;  /* 0x00980000de34783b */ /* 0x000eee0000000200 */
[C---:B------:R-:W-:Y:S08]  /*16c00*/  HMMA.16816.F32 R76, R40.reuse, R48, R76 ;  /* 0x00000030284c723c */ /* 0x040ff0000000184c */
[----:B------:R-:W-:Y:S01]  /*16c10*/  HMMA.16816.F32 R72, R40, R50, R72 ;  /* 0x000000322848723c */ /* 0x000fe20000001848 */
[----:B------:R-:W-:Y:S07]  /*16c20*/  LDSM.16.M88.4 R48, [R215] ;  /* 0x00000000d730783b */ /* 0x000fee0000000200 */
[C---:B----4-:R-:W-:Y:S08]  /*16c30*/  HMMA.16816.F32 R32, R4.reuse, R12, R32 ;  /* 0x0000000c0420723c */ /* 0x050ff00000001820 */
[----:B------:R-:W-:Y:S01]  /*16c40*/  HMMA.16816.F32 R28, R4, R14, R28 ;  /* 0x0000000e041c723c */ /* 0x000fe2000000181c */
[----:B------:R-:W4:Y:S07]  /*16c50*/  LDSM.16.M88.4 R12, [R224] ;  /* 0x00000000e00c783b */ /* 0x000f2e0000000200 */
[C---:B-1----:R-:W-:Y:S08]  /*16c60*/  HMMA.16816.F32 R68, R40.reuse, R44, R68 ;  /* 0x0000002c2844723c */ /* 0x042ff00000001844 */
[----:B------:R-:W-:Y:S01]  /*16c70*/  HMMA.16816.F32 R64, R40, R46, R64 ;  /* 0x0000002e2840723c */ /* 0x000fe20000001840 */
[----:B------:R-:W1:Y:S04]  /*16c80*/  LDSM.16.M88.4 R44, [R215+0x800] ;  /* 0x00080000d72c783b */ /* 0x000e680000000200 */
[----:B------:R-:W1:Y:S03]  /*16c90*/  LDSM.16.M88.4 R40, [R215+0x1000] ;  /* 0x00100000d728783b */ /* 0x000e660000000200 */
[C---:B--2---:R-:W-:Y:S08]  /*16ca0*/  HMMA.16816.F32 R24, R4.reuse, R36, R24 ;  /* 0x000000240418723c */ /* 0x044ff00000001818 */
[C---:B------:R-:W-:Y:S01]  /*16cb0*/  HMMA.16816.F32 R20, R4.reuse, R38, R20 ;  /* 0x000000260414723c */ /* 0x040fe20000001814 */
[----:B------:R-:W2:Y:S07]  /*16cc0*/  LDSM.16.M88.4 R36, [R215+0x1800] ;  /* 0x00180000d724783b */ /* 0x000eae0000000200 */
[C---:B------:R-:W-:Y:S08]  /*16cd0*/  HMMA.16816.F32 R76, R4.reuse, R8, R76 ;  /* 0x00000008044c723c */ /* 0x040ff0000000184c */
[C---:B------:R-:W-:Y:S01]  /*16ce0*/  HMMA.16816.F32 R72, R4.reuse, R10, R72 ;  /* 0x0000000a0448723c */ /* 0x040fe20000001848 */
[----:B------:R-:W2:Y:S07]  /*16cf0*/  LDSM.16.M88.4 R8, [R228+0xa000] ;  /* 0x00a00000e408783b */ /* 0x000eae0000000200 */
[C---:B---3--:R-:W-:Y:S08]  /*16d00*/  HMMA.16816.F32 R68, R4.reuse, R52, R68 ;  /* 0x000000340444723c */ /* 0x048ff00000001844 */
[----:B------:R-:W-:Y:S01]  /*16d10*/  HMMA.16816.F32 R64, R4, R54, R64 ;  /* 0x000000360440723c */ /* 0x000fe20000001840 */
[----:B------:R-:W3:Y:S04]  /*16d20*/  LDSM.16.M88.4 R4, [R228+0xa800] ;  /* 0x00a80000e404783b */ /* 0x000ee80000000200 */
[----:B------:R-:W-:Y:S03]  /*16d30*/  LDSM.16.M88.4 R52, [R227+0x2000] ;  /* 0x00200000e334783b */ /* 0x000fe60000000200 */
        /* <DEDUP_REMOVED lines=8> */
[----:B------:R-:W1:Y:S07]  /*16dc0*/  LDSM.16.M88.4 R40, [R226+0x3000] ;  /* 0x00300000e228783b */ /* 0x000e6e0000000200 */
[C---:B--2---:R-:W-:Y:S08]  /*16dd0*/  HMMA.16816.F32 R68, R12.reuse, R36, R68 ;  /* 0x000000240c44723c */ /* 0x044ff00000001844 */
[----:B------:R-:W-:Y:S01]  /*16de0*/  HMMA.16816.F32 R64, R12, R38, R64 ;  /* 0x000000260c40723c */ /* 0x000fe20000001840 */
[----:B------:R-:W2:Y:S04]  /*16df0*/  LDSM.16.M88.4 R36, [R226+0x3800] ;  /* 0x00380000e224783b */ /* 0x000ea80000000200 */
[----:B------:R-:W-:Y:S03]  /*16e00*/  LDSM.16.M88.4 R12, [R225+0x2000] ;  /* 0x00200000e10c783b */ /* 0x000fe60000000200 */
        /* <DEDUP_REMOVED lines=24> */
[----:B------:R-:W-:Y:S03]  /*16f90*/  LDSM.16.M88.4 R52, [R229+0x4000] ;  /* 0x00400000e534783b */ /* 0x000fe60000000200 */
[C---:B------:R-:W-:Y:S08]  /*16fa0*/  HMMA.16816.F32 R32, R12.reuse, R8, R32 ;  /* 0x000000080c20723c */ /* 0x040ff00000001820 */
        /* <DEDUP_REMOVED lines=32> */
[----:B------:R-:W2:Y:S07]  /*171b0*/  LDSM.16.M88.4 R8, [R226+0x5800] ;  /* 0x00580000e208783b */ /* 0x000eae0000000200 */
[C---:B---3--:R-:W-:Y:S08]  /*171c0*/  HMMA.16816.F32 R68, R52.reuse, R4, R68 ;  /* 0x000000043444723c */ /* 0x048ff00000001844 */
[----:B------:R-:W-:Y:S01]  /*171d0*/  HMMA.16816.F32 R64, R52, R6, R64 ;  /* 0x000000063440723c */ /* 0x000fe20000001840 */
[----:B------:R-:W3:Y:S04]  /*171e0*/  LDSM.16.M88.4 R4, [R222+0xc000] ;  /* 0x00c00000de04783b */ /* 0x000ee80000000200 */
[----:B------:R-:W-:Y:S03]  /*171f0*/  LDSM.16.M88.4 R52, [R228+0xe000] ;  /* 0x00e00000e434783b */ /* 0x000fe60000000200 */
        /* <DEDUP_REMOVED lines=22> */
[C---:B----4-:R-:W-:Y:S01]  /*17360*/  HMMA.16816.F32 R80, R48.reuse, R12, R68 ;  /* 0x0000000c3050723c */ /* 0x050fe20000001844 */
[----:B------:R-:W4:Y:S07]  /*17370*/  LDSM.16.M88.4 R68, [R229+0x6000] ;  /* 0x00600000e544783b */ /* 0x000f2e0000000200 */
        /* <DEDUP_REMOVED lines=18> */
[----:B------:R-:W-:Y:S07]  /*174a0*/  LDSM.16.M88.4 R52, [R225+0x6000] ;  /* 0x00600000e134783b */ /* 0x000fee0000000200 */
        /* <DEDUP_REMOVED lines=8> */
[----:B------:R-:W-:Y:S01]  /*17530*/  SHF.R.S32.HI R3, RZ, 0x1f, R58 ;  /* 0x0000001fff037819 */ /* 0x000fe2000001143a */
[----:B------:R-:W-:Y:S06]  /*17540*/  LDSM.16.M88.4 R40, [R222+0xf800] ;  /* 0x00f80000de28783b */ /* 0x000fec0000000200 */
[C---:B------:R-:W-:Y:S08]  /*17550*/  HMMA.16816.F32 R32, R36.reuse, R4, R32 ;  /* 0x000000042420723c */ /* 0x040ff00000001820 */
[C---:B------:R-:W-:Y:S01]  /*17560*/  HMMA.16816.F32 R28, R36.reuse, R6, R28 ;  /* 0x00000006241c723c */ /* 0x040fe2000000181c */
[----:B------:R-:W1:Y:S07]  /*17570*/  LDSM.16.M88.4 R4, [R222+0xf000] ;  /* 0x00f00000de04783b */ /* 0x000e6e0000000200 */
[C---:B---3--:R-:W-:Y:S08]  /*17580*/  HMMA.16816.F32 R24, R36.reuse, R44, R24 ;  /* 0x0000002c2418723c */ /* 0x048ff00000001818 */
[C---:B------:R-:W-:Y:S08]  /*17590*/  HMMA.16816.F32 R20, R36.reuse, R46, R20 ;  /* 0x0000002e2414723c */ /* 0x040ff00000001814 */
[----:B------:R-:W-:Y:S01]  /*175a0*/  HMMA.16816.F32 R76, R36, R48, R76 ;  /* 0x00000030244c723c */ /* 0x000fe2000000184c */
[----:B------:R-:W-:-:S07]  /*175b0*/  LEA.HI R3, R3, R58, RZ, 0x5 ;  /* 0x0000003a03037211 */ /* 0x000fce00078f28ff */
[C---:B------:R-:W-:Y:S08]  /*175c0*/  HMMA.16816.F32 R72, R36.reuse, R50, R72 ;  /* 0x000000322448723c */ /* 0x040ff00000001848 */
[C---:B------:R-:W-:Y:S08]  /*175d0*/  HMMA.16816.F32 R80, R36.reuse, R84, R80 ;  /* 0x000000542450723c */ /* 0x040ff00000001850 */
[----:B------:R-:W-:Y:S01]  /*175e0*/  HMMA.16816.F32 R64, R36, R86, R64 ;  /* 0x000000562440723c */ /* 0x000fe20000001840 */
[----:B------:R-:W-:Y:S07]  /*175f0*/  LDSM.16.M88.4 R36, [R215+0x6000] ;  /* 0x00600000d724783b */ /* 0x000fee0000000200 */
[C---:B----4-:R-:W-:Y:S08]  /*17600*/  HMMA.16816.F32 R32, R52.reuse, R12, R32 ;  /* 0x0000000c3420723c */ /* 0x050ff00000001820 */
[----:B------:R-:W-:Y:S01]  /*17610*/  HMMA.16816.F32 R28, R52, R14, R28 ;  /* 0x0000000e341c723c */ /* 0x000fe2000000181c */
[----:B------:R-:W3:Y:S01]  /*17620*/  LDSM.16.M88.4 R12, [R224+0x6000] ;  /* 0x00600000e00c783b */ /* 0x000ee20000000200 */
[----:B------:R-:W-:-:S06]  /*17630*/  LOP3.LUT R3, R3, 0xffffffe0, RZ, 0xc0, !PT ;  /* 0xffffffe003037812 */ /* 0x000fcc00078ec0ff */
[----:B--2---:R-:W-:Y:S01]  /*17640*/  HMMA.16816.F32 R24, R52, R8, R24 ;  /* 0x000000083418723c */ /* 0x004fe20000001818 */
[----:B------:R-:W-:-:S07]  /*17650*/  IMAD.IADD R3, R58, 0x1, -R3 ;  /* 0x000000013a037824 */ /* 0x000fce00078e0a03 */
[C---:B------:R-:W-:Y:S01]  /*17660*/  HMMA.16816.F32 R20, R52.reuse, R10, R20 ;  /* 0x0000000a3414723c */ /* 0x040fe20000001814 */
[----:B------:R-:W2:Y:S07]  /*17670*/  LDSM.16.M88.4 R8, [R215+0x6800] ;  /* 0x00680000d708783b */ /* 0x000eae0000000200 */
[----:B-1----:R-:W-:Y:S07]  /*17680*/  HMMA.16816.F32 R76, R52, R4, R76 ;  /* 0x00000004344c723c */ /* 0x002fee000000184c */
[----:B------:R-:W-:-:S04]  /*17690*/  SHF.R.S32.HI R4, RZ, 0x1f, R3 ;  /* 0x0000001fff047819 */ /* 0x000fc80000011403 */
[----:B------:R-:W-:-:S04]  /*176a0*/  LEA.HI R4, R4, R3, RZ, 0x2 ;  /* 0x0000000304047211 */ /* 0x000fc800078f10ff */
[----:B------:R-:W-:Y:S01]  /*176b0*/  SHF.R.S32.HI R4, RZ, 0x2, R4 ;  /* 0x00000002ff047819 */ /* 0x000fe20000011404 */
[----:B------:R-:W-:-:S04]  /*176c0*/  IMAD.SHL.U32 R58, R58, 0x2, RZ ;  /* 0x000000023a3a7824 */ /* 0x000fc800078e00ff */
[----:B------:R-:W-:Y:S01]  /*176d0*/  IMAD R4, R59, 0x10, R4 ;  /* 0x000000103b047824 */ /* 0x000fe200078e0204 */
[C---:B---3--:R-:W-:Y:S03]  /*176e0*/  HMMA.16816.F32 R32, R12.reuse, R36, R32 ;  /* 0x000000240c20723c */ /* 0x048fe60000001820 */
[----:B------:R-:W-:Y:S01]  /*176f0*/  IMAD.IADD R61, R61, 0x1, R4 ;  /* 0x000000013d3d7824 */ /* 0x000fe200078e0204 */
[--C-:B------:R-:W-:Y:S02]  /*17700*/  IADD3 R4, R63, 0x1, -R236.reuse ;  /* 0x000000013f047810 */ /* 0x100fe40007ffe8ec */
[----:B------:R-:W-:Y:S02]  /*17710*/  LOP3.LUT R5, R58, 0x6, RZ, 0xc0, !PT ;  /* 0x000000063a057812 */ /* 0x000fe400078ec0ff */
[----:B------:R-:W-:Y:S01]  /*17720*/  HMMA.16816.F32 R28, R12, R38, R28 ;  /* 0x000000260c1c723c */ /* 0x000fe2000000181c */
[----:B------:R-:W1:Y:S01]  /*17730*/  LDSM.16.M88.4 R36, [R215+0x7000] ;  /* 0x00700000d724783b */ /* 0x000e620000000200 */
[----:B------:R-:W-:-:S02]  /*17740*/  IADD3 R62, -R62, R63, -R236 ;  /* 0x0000003f3e3e7210 */ /* 0x000fc40007ffe9ec */
[----:B------:R-:W-:Y:S01]  /*17750*/  IADD3 R248, R61, 0x8, RZ ;  /* 0x000000083df87810 */ /* 0x000fe20007ffe0ff */
[----:B-----5:R-:W-:Y:S02]  /*17760*/  IMAD.IADD R57, R57, 0x1, R4 ;  /* 0x0000000139397824 */ /* 0x020fe400078e0204 */
[----:B------:R-:W-:Y:S02]  /*17770*/  IMAD.IADD R5, R16, 0x1, R5 ;  /* 0x0000000110057824 */ /* 0x000fe400078e0205 */
[C---:B------:R-:W-:Y:S02]  /*17780*/  IMAD.IADD R246, R61.reuse, 0x1, R62 ;  /* 0x000000013df67824 */ /* 0x040fe400078e023e */
[--C-:B------:R-:W-:Y:S01]  /*17790*/  IMAD.IADD R238, R62, 0x1, R248.reuse ;  /* 0x000000013eee7824 */ /* 0x100fe200078e02f8 */
[----:B--2---:R-:W-:Y:S01]  /*177a0*/  HMMA.16816.F32 R24, R12, R8, R24 ;  /* 0x000000080c18723c */ /* 0x004fe20000001818 */
[----:B------:R-:W-:Y:S01]  /*177b0*/  IMAD.IADD R244, R61, 0x1, R57 ;  /* 0x000000013df47824 */ /* 0x000fe200078e0239 */
[----:B------:R-:W-:Y:S01]  /*177c0*/  IMNMX R246, RZ, R246, !PT ;  /* 0x000000f6fff67217 */ /* 0x000fe20007800200 */
[----:B------:R-:W-:Y:S01]  /*177d0*/  IMAD.IADD R248, R57, 0x1, R248 ;  /* 0x0000000139f87824 */ /* 0x000fe200078e02f8 */
[----:B------:R-:W-:-:S03]  /*177e0*/  IMNMX R238, RZ, R238, !PT ;  /* 0x000000eeffee7217 */ /* 0x000fc60007800200 */
[----:B------:R-:W-:Y:S02]  /*177f0*/  IADD3 R9, R5, 0x8, RZ ;  /* 0x0000000805097810 */ /* 0x000fe40007ffe0ff */
[-C--:B------:R-:W-:Y:S02]  /*17800*/  IMNMX R244, R244, R63.reuse, PT ;  /* 0x0000003ff4f47217 */ /* 0x080fe40003800200 */
[----:B------:R-:W-:Y:S02]  /*17810*/  IMNMX R248, R248, R63, PT ;  /* 0x0000003ff8f87217 */ /* 0x000fe40003800200 */
[C---:B------:R-:W-:Y:S02]  /*17820*/  ISETP.GE.AND P1, PT, R9.reuse, R246, PT ;  /* 0x000000f60900720c */ /* 0x040fe40003f26270 */
[----:B------:R-:W-:Y:S01]  /*17830*/  ISETP.GE.AND P3, PT, R9, R238, PT ;  /* 0x000000ee0900720c */ /* 0x000fe20003f66270 */
[----:B------:R-:W-:Y:S01]  /*17840*/  HMMA.16816.F32 R20, R12, R10, R20 ;  /* 0x0000000a0c14723c */ /* 0x000fe20000001814 */
[----:B------:R-:W-:-:S02]  /*17850*/  IADD3 R3, R5, 0x1, RZ ;  /* 0x0000000105037810 */ /* 0x000fc40007ffe0ff */
[C---:B------:R-:W-:Y:S02]  /*17860*/  ISETP.GE.OR P1, PT, R9.reuse, R244, !P1 ;  /* 0x000000f40900720c */ /* 0x040fe40004f26670 */
[----:B------:R-:W-:Y:S02]  /*17870*/  ISETP.GE.OR P3, PT, R9, R248, !P3 ;  /* 0x000000f80900720c */ /* 0x000fe40005f66670 */
[-C--:B------:R-:W-:Y:S01]  /*17880*/  ISETP.GE.AND P0, PT, R5, R246.reuse, PT ;  /* 0x000000f60500720c */ /* 0x080fe20003f06270 */
[----:B------:R-:W2:Y:S01]  /*17890*/  LDSM.16.M88.4 R8, [R215+0x7800] ;  /* 0x00780000d708783b */ /* 0x000ea20000000200 */
[C---:B------:R-:W-:Y:S01]  /*178a0*/  ISETP.GE.AND P6, PT, R3.reuse, R246, PT ;  /* 0x000000f60300720c */ /* 0x040fe20003fc6270 */
[----:B------:R-:W-:Y:S01]  /*178b0*/  HMMA.16816.F32 R72, R52, R6, R72 ;  /* 0x000000063448723c */ /* 0x000fe20000001848 */
[----:B------:R-:W-:Y:S01]  /*178c0*/  ISETP.GE.AND P2, PT, R3, R238, PT ;  /* 0x000000ee0300720c */ /* 0x000fe20003f46270 */
[----:B------:R-:W-:-:S04]  /*178d0*/  DEPBAR.LE SB0, 0x0 ;  /* 0x000080000000791a */ /* 0x000fc80000000000 */
[CC--:B------:R-:W-:Y:S02]  /*178e0*/  ISETP.GE.OR P0, PT, R5.reuse, R244.reuse, !P0 ;  /* 0x000000f40500720c */ /* 0x0c0fe40004706670 */
[----:B------:R-:W-:Y:S02]  /*178f0*/  IADD3 R7, R5, 0x9, RZ ;  /* 0x0000000905077810 */ /* 0x000fe40007ffe0ff */
[C---:B------:R-:W-:Y:S02]  /*17900*/  ISETP.GE.OR P6, PT, R3.reuse, R244, !P6 ;  /* 0x000000f40300720c */ /* 0x040fe400077c6670 */
[----:B------:R-:W-:Y:S02]  /*17910*/  ISETP.GE.OR P2, PT, R3, R248, !P2 ;  /* 0x000000f80300720c */ /* 0x000fe40005746670 */
[----:B------:R-:W-:Y:S02]  /*17920*/  FSEL R3, R32, -INF , !P0 ;  /* 0xff80000020037808 */ /* 0x000fe40004000000 */
[----:B------:R-:W-:-:S02]  /*17930*/  ISETP.GE.AND P5, PT, R5, R238, PT ;  /* 0x000000ee0500720c */ /* 0x000fc40003fa6270 */
[C---:B------:R-:W-:Y:S02]  /*17940*/  ISETP.GE.AND P4, PT, R7.reuse, R246, PT ;  /* 0x000000f60700720c */ /* 0x040fe40003f86270 */
[----:B------:R-:W-:Y:S02]  /*17950*/  ISETP.GE.AND P0, PT, R7, R238, PT ;  /* 0x000000ee0700720c */ /* 0x000fe40003f06270 */
[----:B------:R-:W-:Y:S02]  /*17960*/  LOP3.LUT R4, R17, R56, RZ, 0xfc, !PT ;  /* 0x0000003811047212 */ /* 0x000fe400078efcff */
[----:B------:R-:W-:Y:S02]  /*17970*/  ISETP.GE.OR P5, PT, R5, R248, !P5 ;  /* 0x000000f80500720c */ /* 0x000fe40006fa6670 */
[C---:B------:R-:W-:Y:S02]  /*17980*/  ISETP.GE.OR P4, PT, R7.reuse, R244, !P4 ;  /* 0x000000f40700720c */ /* 0x040fe40006786670 */
[----:B------:R-:W-:-:S02]  /*17990*/  ISETP.GE.OR P0, PT, R7, R248, !P0 ;  /* 0x000000f80700720c */ /* 0x000fc40004706670 */
[C---:B------:R-:W-:Y:S02]  /*179a0*/  IADD3 R7, R5.reuse, 0x10, RZ ;  /* 0x0000001005077810 */ /* 0x040fe40007ffe0ff */
[----:B------:R-:W-:Y:S01]  /*179b0*/  IADD3 R17, R5, 0x11, RZ ;  /* 0x0000001105117810 */ /* 0x000fe20007ffe0ff */
[----:B------:R-:W-:Y:S01]  /*179c0*/  HMMA.16816.F32 R80, R52, R40, R80 ;  /* 0x000000283450723c */ /* 0x000fe20000001850 */
[----:B------:R-:W-:Y:S02]  /*179d0*/  FSEL R34, R34, -INF , !P5 ;  /* 0xff80000022227808 */ /* 0x000fe40006800000 */
[----:B------:R-:W-:Y:S02]  /*179e0*/  FSEL R6, R33, -INF , !P6 ;  /* 0xff80000021067808 */ /* 0x000fe40007000000 */
[----:B------:R-:W-:Y:S02]  /*179f0*/  FSEL R35, R35, -INF , !P2 ;  /* 0xff80000023237808 */ /* 0x000fe40005000000 */
[----:B------:R-:W-:-:S02]  /*17a00*/  FSEL R28, R28, -INF , !P1 ;  /* 0xff8000001c1c7808 */ /* 0x000fc40004800000 */
[C---:B------:R-:W-:Y:S02]  /*17a10*/  ISETP.GE.AND P2, PT, R7.reuse, R246, PT ;  /* 0x000000f60700720c */ /* 0x040fe40003f46270 */
[----:B------:R-:W-:Y:S02]  /*17a20*/  ISETP.GE.AND P5, PT, R7, R238, PT ;  /* 0x000000ee0700720c */ /* 0x000fe40003fa6270 */
[C---:B------:R-:W-:Y:S02]  /*17a30*/  ISETP.GE.AND P6, PT, R17.reuse, R246, PT ;  /* 0x000000f61100720c */ /* 0x040fe40003fc6270 */
[----:B------:R-:W-:Y:S01]  /*17a40*/  ISETP.GE.AND P1, PT, R17, R238, PT ;  /* 0x000000ee1100720c */ /* 0x000fe20003f26270 */
[----:B-1----:R-:W-:Y:S01]  /*17a50*/  HMMA.16816.F32 R76, R12, R36, R76 ;  /* 0x000000240c4c723c */ /* 0x002fe2000000184c */
[C---:B------:R-:W-:Y:S02]  /*17a60*/  ISETP.GE.OR P2, PT, R7.reuse, R244, !P2 ;  /* 0x000000f40700720c */ /* 0x040fe40005746670 */
[----:B------:R-:W-:-:S02]  /*17a70*/  ISETP.GE.OR P5, PT, R7, R248, !P5 ;  /* 0x000000f80700720c */ /* 0x000fc40006fa6670 */
[C---:B------:R-:W-:Y:S02]  /*17a80*/  ISETP.GE.OR P6, PT, R17.reuse, R244, !P6 ;  /* 0x000000f41100720c */ /* 0x040fe400077c6670 */
[----:B------:R-:W-:Y:S01]  /*17a90*/  ISETP.GE.OR P1, PT, R17, R248, !P1 ;  /* 0x000000f81100720c */ /* 0x000fe20004f26670 */
[----:B------:R-:W-:Y:S01]  /*17aa0*/  HMMA.16816.F32 R64, R52, R42, R64 ;  /* 0x0000002a3440723c */ /* 0x000fe20000001840 */
[C---:B------:R-:W-:Y:S02]  /*17ab0*/  IADD3 R17, R5.reuse, 0x18, RZ ;  /* 0x0000001805117810 */ /* 0x040fe40007ffe0ff */
[----:B------:R-:W-:Y:S02]  /*17ac0*/  IADD3 R7, R5, 0x19, RZ ;  /* 0x0000001905077810 */ /* 0x000fe40007ffe0ff */
[----:B------:R-:W-:Y:S02]  /*17ad0*/  FSEL R30, R30, -INF , !P3 ;  /* 0xff8000001e1e7808 */ /* 0x000fe40005800000 */
[----:B------:R-:W-:-:S02]  /*17ae0*/  FSEL R29, R29, -INF , !P4 ;  /* 0xff8000001d1d7808 */ /* 0x000fc40006000000 */
[----:B------:R-:W-:Y:S02]  /*17af0*/  FSEL R31, R31, -INF , !P0 ;  /* 0xff8000001f1f7808 */ /* 0x000fe40004000000 */
[----:B------:R-:W-:Y:S02]  /*17b00*/  FSEL R24, R24, -INF , !P2 ;  /* 0xff80000018187808 */ /* 0x000fe40005000000 */
[C---:B------:R-:W-:Y:S02]  /*17b10*/  ISETP.GE.AND P0, PT, R17.reuse, R246, PT ;  /* 0x000000f61100720c */ /* 0x040fe40003f06270 */
[----:B------:R-:W-:Y:S02]  /*17b20*/  ISETP.GE.AND P3, PT, R17, R238, PT ;  /* 0x000000ee1100720c */ /* 0x000fe40003f66270 */
[C---:B------:R-:W-:Y:S02]  /*17b30*/  ISETP.GE.AND P4, PT, R7.reuse, R246, PT ;  /* 0x000000f60700720c */ /* 0x040fe40003f86270 */
[----:B------:R-:W-:Y:S01]  /*17b40*/  ISETP.GE.AND P2, PT, R7, R238, PT ;  /* 0x000000ee0700720c */ /* 0x000fe20003f46270 */
[----:B------:R-:W-:Y:S01]  /*17b50*/  HMMA.16816.F32 R72, R12, R38, R72 ;  /* 0x000000260c48723c */ /* 0x000fe20000001848 */
[----:B------:R-:W-:-:S02]  /*17b60*/  ISETP.GE.OR P0, PT, R17, R244, !P0 ;  /* 0x000000f41100720c */ /* 0x000fc40004706670 */
[----:B------:R-:W-:Y:S02]  /*17b70*/  ISETP.GE.OR P3, PT, R17, R248, !P3 ;  /* 0x000000f81100720c */ /* 0x000fe40005f66670 */
[C---:B------:R-:W-:Y:S02]  /*17b80*/  ISETP.GE.OR P4, PT, R7.reuse, R244, !P4 ;  /* 0x000000f40700720c */ /* 0x040fe40006786670 */
[----:B------:R-:W-:Y:S02]  /*17b90*/  ISETP.GE.OR P2, PT, R7, R248, !P2 ;  /* 0x000000f80700720c */ /* 0x000fe40005746670 */
[C---:B------:R-:W-:Y:S02]  /*17ba0*/  IADD3 R17, R5.reuse, 0x20, RZ ;  /* 0x0000002005117810 */ /* 0x040fe40007ffe0ff */
[----:B------:R-:W-:Y:S02]  /*17bb0*/  IADD3 R7, R5, 0x21, RZ ;  /* 0x0000002105077810 */ /* 0x000fe40007ffe0ff */
[----:B------:R-:W-:-:S02]  /*17bc0*/  FSEL R25, R25, -INF , !P6 ;  /* 0xff80000019197808 */ /* 0x000fc40007000000 */
[----:B------:R-:W-:Y:S02]  /*17bd0*/  FSEL R27, R27, -INF , !P1 ;  /* 0xff8000001b1b7808 */ /* 0x000fe40004800000 */
[----:B------:R-:W-:Y:S02]  /*17be0*/  FSEL R20, R20, -INF , !P0 ;  /* 0xff80000014147808 */ /* 0x000fe40004000000 */
[-C--:B------:R-:W-:Y:S02]  /*17bf0*/  ISETP.GE.AND P1, PT, R17, R246.reuse, PT ;  /* 0x000000f61100720c */ /* 0x080fe40003f26270 */
[C---:B------:R-:W-:Y:S02]  /*17c00*/  ISETP.GE.AND P6, PT, R7.reuse, R246, PT ;  /* 0x000000f60700720c */ /* 0x040fe40003fc6270 */
[----:B------:R-:W-:Y:S01]  /*17c10*/  ISETP.GE.AND P0, PT, R7, R238, PT ;  /* 0x000000ee0700720c */ /* 0x000fe20003f06270 */
[----:B--2---:R-:W-:Y:S01]  /*17c20*/  HMMA.16816.F32 R80, R12, R8, R80 ;  /* 0x000000080c50723c */ /* 0x004fe20000001850 */
        /* <DEDUP_REMOVED lines=8> */
[-C--:B------:R-:W-:Y:S02]  /*17cb0*/  ISETP.GE.AND P4, PT, R9, R246.reuse, PT ;  /* 0x000000f60900720c */ /* 0x080fe40003f86270 */
[C---:B------:R-:W-:Y:S02]  /*17cc0*/  ISETP.GE.AND P3, PT, R7.reuse, R246, PT ;  /* 0x000000f60700720c */ /* 0x040fe40003f66270 */
[----:B------:R-:W-:Y:S01]  /*17cd0*/  ISETP.GE.AND P1, PT, R7, R238, PT ;  /* 0x000000ee0700720c */ /* 0x000fe20003f26270 */
[----:B------:R-:W-:Y:S01]  /*17ce0*/  HMMA.16816.F32 R64, R12, R10, R64 ;  /* 0x0000000a0c40723c */ /* 0x000fe20000001840 */
[-C--:B------:R-:W-:Y:S02]  /*17cf0*/  ISETP.GE.OR P4, PT, R9, R244.reuse, !P4 ;  /* 0x000000f40900720c */ /* 0x080fe40006786670 */
[----:B------:R-:W-:-:S02]  /*17d00*/  ISETP.GE.OR P3, PT, R7, R244, !P3 ;  /* 0x000000f40700720c */ /* 0x000fc40005f66670 */
[----:B------:R-:W-:Y:S02]  /*17d10*/  ISETP.GE.OR P1, PT, R7, R248, !P1 ;  /* 0x000000f80700720c */ /* 0x000fe40004f26670 */
[----:B------:R-:W-:Y:S02]  /*17d20*/  IADD3 R7, R5, 0x31, RZ ;  /* 0x0000003105077810 */ /* 0x000fe40007ffe0ff */
[----:B------:R-:W-:Y:S02]  /*17d30*/  FSEL R187, R77, -INF , !P6 ;  /* 0xff8000004dbb7808 */ /* 0x000fe40007000000 */
[----:B------:R-:W-:Y:S02]  /*17d40*/  FSEL R182, R72, -INF , !P4 ;  /* 0xff80000048b67808 */ /* 0x000fe40006000000 */
[C---:B------:R-:W-:Y:S02]  /*17d50*/  ISETP.GE.AND P6, PT, R7.reuse, R246, PT ;  /* 0x000000f60700720c */ /* 0x040fe40003fc6270 */
[----:B------:R-:W-:-:S02]  /*17d60*/  ISETP.GE.AND P4, PT, R7, R238, PT ;  /* 0x000000ee0700720c */ /* 0x000fc40003f86270 */
[----:B------:R-:W-:Y:S02]  /*17d70*/  FSEL R32, R23, -INF , !P2 ;  /* 0xff80000017207808 */ /* 0x000fe40005000000 */
[----:B------:R-:W-:Y:S02]  /*17d80*/  ISETP.GE.AND P2, PT, R9, R238, PT ;  /* 0x000000ee0900720c */ /* 0x000fe40003f46270 */
[C---:B------:R-:W-:Y:S02]  /*17d90*/  ISETP.GE.OR P6, PT, R7.reuse, R244, !P6 ;  /* 0x000000f40700720c */ /* 0x040fe400077c6670 */
[-C--:B------:R-:W-:Y:S02]  /*17da0*/  ISETP.GE.OR P4, PT, R7, R248.reuse, !P4 ;  /* 0x000000f80700720c */ /* 0x080fe40006786670 */
[----:B------:R-:W-:Y:S02]  /*17db0*/  IADD3 R7, R5, 0x38, RZ ;  /* 0x0000003805077810 */ /* 0x000fe40007ffe0ff */
[----:B------:R-:W-:-:S02]  /*17dc0*/  ISETP.GE.OR P2, PT, R9, R248, !P2 ;  /* 0x000000f80900720c */ /* 0x000fc40005746670 */
[----:B------:R-:W-:Y:S02]  /*17dd0*/  IADD3 R9, R5, 0x30, RZ ;  /* 0x0000003005097810 */ /* 0x000fe40007ffe0ff */
[----:B------:R-:W-:Y:S02]  /*17de0*/  FSEL R190, R75, -INF , !P1 ;  /* 0xff8000004bbe7808 */ /* 0x000fe40004800000 */
[----:B------:R-:W-:Y:S02]  /*17df0*/  ISETP.GE.AND P1, PT, R7, R238, PT ;  /* 0x000000ee0700720c */ /* 0x000fe40003f26270 */
[----:B------:R-:W-:Y:S02]  /*17e00*/  FSEL R195, R79, -INF , !P0 ;  /* 0xff8000004fc37808 */ /* 0x000fe40004000000 */
[----:B------:R-:W-:Y:S02]  /*17e10*/  ISETP.GE.AND P0, PT, R9, R246, PT ;  /* 0x000000f60900720c */ /* 0x000fe40003f06270 */
[----:B------:R-:W-:-:S02]  /*17e20*/  ISETP.GE.OR P1, PT, R7, R248, !P1 ;  /* 0x000000f80700720c */ /* 0x000fc40004f26670 */
[----:B------:R-:W-:Y:S02]  /*17e30*/  FSEL R26, R26, -INF , !P5 ;  /* 0xff8000001a1a7808 */ /* 0x000fe40006800000 */
[----:B------:R-:W-:Y:S02]  /*17e40*/  ISETP.GE.OR P0, PT, R9, R244, !P0 ;  /* 0x000000f40900720c */ /* 0x000fe40004706670 */
[----:B------:R-:W-:Y:S02]  /*17e50*/  ISETP.GE.AND P5, PT, R17, R238, PT ;  /* 0x000000ee1100720c */ /* 0x000fe40003fa6270 */
[----:B------:R-:W-:Y:S02]  /*17e60*/  IADD3 R5, R5, 0x39, RZ ;  /* 0x0000003905057810 */ /* 0x000fe40007ffe0ff */
[----:B------:R-:W-:Y:S02]  /*17e70*/  FSEL R186, R66, -INF , !P1 ;  /* 0xff80000042ba7808 */ /* 0x000fe40004800000 */
[----:B------:R-:W-:-:S02]  /*17e80*/  ISETP.GT.AND P1, PT, R247, R230, PT ;  /* 0x000000e6f700720c */ /* 0x000fc40003f24270 */
[----:B------:R-:W-:Y:S02]  /*17e90*/  FSEL R201, R80, -INF , !P0 ;  /* 0xff80000050c97808 */ /* 0x000fe40004000000 */
[----:B------:R-:W-:Y:S02]  /*17ea0*/  ISETP.GE.OR P5, PT, R17, R248, !P5 ;  /* 0x000000f81100720c */ /* 0x000fe40006fa6670 */
[----:B------:R-:W-:Y:S02]  /*17eb0*/  ISETP.GE.AND P0, PT, R5, R238, PT ;  /* 0x000000ee0500720c */ /* 0x000fe40003f06270 */
[----:B------:R-:W-:Y:S02]  /*17ec0*/  FSEL R192, R78, -INF , !P5 ;  /* 0xff8000004ec07808 */ /* 0x000fe40006800000 */
[----:B------:R-:W-:Y:S02]  /*17ed0*/  FSEL R193, R74, -INF , !P2 ;  /* 0xff8000004ac17808 */ /* 0x000fe40005000000 */
[----:B------:R-:W-:-:S02]  /*17ee0*/  FSEL R189, R73, -INF , !P3 ;  /* 0xff80000049bd7808 */ /* 0x000fc40005800000 */
[----:B------:R-:W-:Y:S02]  /*17ef0*/  ISETP.GE.OR P0, PT, R5, R248, !P0 ;  /* 0x000000f80500720c */ /* 0x000fe40004706670 */
[----:B------:R-:W-:Y:S02]  /*17f00*/  ISETP.GE.AND P5, PT, R9, R238, PT ;  /* 0x000000ee0900720c */ /* 0x000fe40003fa6270 */
[-C--:B------:R-:W-:Y:S02]  /*17f10*/  ISETP.GE.AND P3, PT, R7, R246.reuse, PT ;  /* 0x000000f60700720c */ /* 0x080fe40003f66270 */
[----:B------:R-:W-:Y:S02]  /*17f20*/  ISETP.GE.AND P2, PT, R5, R246, PT ;  /* 0x000000f60500720c */ /* 0x000fe40003f46270 */
[----:B------:R-:W-:Y:S01]  /*17f30*/  FSEL R184, R67, -INF , !P0 ;  /* 0xff80000043b87808 */ /* 0x000fe20004000000 */
[----:B------:R-:W-:Y:S01]  /*17f40*/  BSSY B1, `(.L_x_7812) ;  /* 0x000007d000017945 */ /* 0x000fe20003800000 */
[----:B------:R-:W-:-:S02]  /*17f50*/  ISETP.GE.OR P5, PT, R9, R248, !P5 ;  /* 0x000000f80900720c */ /* 0x000fc40006fa6670 */
[-C--:B------:R-:W-:Y:S02]  /*17f60*/  ISETP.GE.OR P3, PT, R7, R244.reuse, !P3 ;  /* 0x000000f40700720c */ /* 0x080fe40005f66670 */
[----:B------:R-:W-:Y:S02]  /*17f70*/  ISETP.GE.OR P2, PT, R5, R244, !P2 ;  /* 0x000000f40500720c */ /* 0x000fe40005746670 */
[----:B------:R-:W-:Y:S02]  /*17f80*/  ISETP.NE.U32.AND P0, PT, R240, RZ, PT ;  /* 0x000000fff000720c */ /* 0x000fe40003f05070 */
[----:B------:R-:W-:Y:S02]  /*17f90*/  FSEL R196, R82, -INF , !P5 ;  /* 0xff80000052c47808 */ /* 0x000fe40006800000 */
[----:B------:R-:W-:Y:S02]  /*17fa0*/  FSEL R200, R81, -INF , !P6 ;  /* 0xff80000051c87808 */ /* 0x000fe40007000000 */
[----:B------:R-:W-:-:S02]  /*17fb0*/  FSEL R194, R83, -INF , !P4 ;  /* 0xff80000053c27808 */ /* 0x000fc40006000000 */
[----:B------:R-:W-:Y:S02]  /*17fc0*/  FSEL R198, R64, -INF , !P3 ;  /* 0xff80000040c67808 */ /* 0x000fe40005800000 */
[----:B------:R-:W-:Y:S02]  /*17fd0*/  FSEL R197, R65, -INF , !P2 ;  /* 0xff80000041c57808 */ /* 0x000fe40005000000 */
[----:B------:R-:W-:Y:S02]  /*17fe0*/  ISETP.NE.AND.EX P0, PT, R241, RZ, PT, P0 ;  /* 0x000000fff100720c */ /* 0x000fe40003f05300 */
        /* <DEDUP_REMOVED lines=14> */
[----:B------:R-:W-:Y:S01]  /*180d0*/  IADD3 R167, R226, 0x7800, RZ ;  /* 0x00007800e2a77810 */ /* 0x000fe20007ffe0ff */
[----:B------:R-:W-:Y:S06]  /*180e0*/  BAR.SYNC.DEFER_BLOCKING 0x0 ;  /* 0x0000000000007b1d */ /* 0x000fec0000010000 */
[----:B------:R-:W-:Y:S05]  /*180f0*/  @!P1 BRA `(.L_x_7813) ;  /* 0x0000061000009947 */ /* 0x000fea0003800000 */
        /* <DEDUP_REMOVED lines=13> */
[----:B------:R-:W2:Y:S01]  /*181d0*/  LD.E.64 R16, [R18.64+0x20] ;  /* 0x0000200612107980 */ /* 0x000ea2000c101b00 */
        /* <DEDUP_REMOVED lines=17> */
[----:B------:R-:W-:Y:S01]  /*182f0*/  ISETP.GE.U32.AND P5, PT, R8, R9, PT ;  /* 0x000000090800720c */ /* 0x000fe20003fa6070 */
[----:B------:R-:W3:Y:S01]  /*18300*/  LD.E.64 R14, [R18.64+0x38] ;  /* 0x00003806120e7980 */ /* 0x000ee2000c101b00 */
[----:B------:R-:W-:Y:S02]  /*18310*/  ISETP.GE.AND P2, PT, R11, RZ, PT ;  /* 0x000000ff0b00720c */ /* 0x000fe40003f46270 */
[----:B------:R-:W-:-:S02]  /*18320*/  @!P3 IADD3 R10, R10, 0x1, RZ ;  /* 0x000000010a0ab810 */ /* 0x000fc40007ffe0ff */
[----:B------:R-:W-:Y:S02]  /*18330*/  ISETP.NE.AND P3, PT, R13, RZ, PT ;  /* 0x000000ff0d00720c */ /* 0x000fe40003f65270 */
[----:B------:R-:W-:-:S03]  /*18340*/  LOP3.LUT R9, RZ, R13, RZ, 0x33, !PT ;  /* 0x0000000dff097212 */ /* 0x000fc600078e33ff */
        /* <DEDUP_REMOVED lines=21> */
[----:B------:R-:W-:-:S05]  /*184a0*/  IMAD R7, R16, R8, R7 ;  /* 0x0000000810077224 */ /* 0x000fca00078e0207 */
[----:B------:R-:W-:Y:S01]  /*184b0*/  IADD3 R10, R13, R7, RZ ;  /* 0x000000070d0a7210 */ /* 0x000fe20007ffe0ff */
[----:B------:R-:W-:Y:S01]  /*184c0*/  IMAD.MOV.U32 R7, RZ, RZ, R12 ;  /* 0x000000ffff077224 */ /* 0x000fe200078e000c */
[----:B------:R-:W-:Y:S05]  /*184d0*/  BRA `(.L_x_7816) ;  /* 0x0000003000007947 */ /* 0x000fea0003800000 */
.L_x_7815:
[----:B------:R-:W2:Y:S02]  /*184e0*/  LD.E R7, [R18.64+0x38] ;  /* 0x0000380612077980 */ /* 0x000ea4000c101900 */
[----:B--2---:R-:W-:-:S04]  /*184f0*/  LEA R7, -R7, RZ, 0x6 ;  /* 0x000000ff07077211 */ /* 0x004fc800078e31ff */
[----:B------:R-:W-:Y:S02]  /*18500*/  SHF.R.S32.HI R10, RZ, 0x1f, R7 ;  /* 0x0000001fff0a7819 */ /* 0x000fe40000011407 */
.L_x_7816:
[----:B------:R-:W-:Y:S05]  /*18510*/  BSYNC B0 ;  /* 0x0000000000007941 */ /* 0x000fea0003800000 */
.L_x_7814:
[C---:B------:R-:W-:Y:S01]  /*18520*/  LEA R232, P3, R7.reuse, R232, 0x1 ;  /* 0x000000e807e87211 */ /* 0x040fe200078608ff */
[C---:B------:R-:W-:Y:S01]  /*18530*/  IMAD.SHL.U32 R5, R168.reuse, 0x20, RZ ;  /* 0x00000020a8057824 */ /* 0x040fe200078e00ff */
[----:B------:R-:W-:Y:S02]  /*18540*/  SHF.L.U64.HI R8, R168, 0x5, R169 ;  /* 0x00000005a8087819 */ /* 0x000fe400000102a9 */
[----:B------:R-:W-:Y:S02]  /*18550*/  LEA.HI.X R231, R7, R231, R10, 0x1, P3 ;  /* 0x000000e707e77211 */ /* 0x000fe400018f0c0a */
[----:B------:R-:W-:-:S03]  /*18560*/  IADD3 R12, P2, R232, R5, RZ ;  /* 0x00000005e80c7210 */ /* 0x000fc60007f5e0ff */
[----:B------:R-:W-:Y:S01]  /*18570*/  IMAD.MOV.U32 R233, RZ, RZ, R231 ;  /* 0x000000ffffe97224 */ /* 0x000fe200078e00e7 */
[----:B------:R-:W-:Y:S01]  /*18580*/  IADD3 R10, P3, R12, R5, RZ ;  /* 0x000000050c0a7210 */ /* 0x000fe20007f7e0ff */
[----:B------:R-:W-:-:S03]  /*18590*/  IMAD.X R13, R231, 0x1, R8, P2 ;  /* 0x00000001e70d7824 */ /* 0x000fc600010e0608 */
[----:B------:R-:W-:Y:S01]  /*185a0*/  @!PT LDS RZ, [RZ] ;  /* 0x00000000fffff984 */ /* 0x000fe20000000800 */
[----:B------:R-:W-:Y:S01]  /*185b0*/  @!PT LDS RZ, [RZ] ;  /* 0x00000000fffff984 */ /* 0x000fe20000000800 */
[----:B------:R-:W-:Y:S01]  /*185c0*/  @!PT LDS RZ, [RZ] ;  /* 0x00000000fffff984 */ /* 0x000fe20000000800 */
[----:B------:R1:W-:Y:S01]  /*185d0*/  LDGSTS.E.BYPASS.LTC128B.128 [R245+0x8000], [R232.64] ;  /* 0x08000000e8f57fae */ /* 0x0003e2000b901d46 */
[----:B------:R-:W-:Y:S01]  /*185e0*/  IADD3 R14, P2, R10, R5, RZ ;  /* 0x000000050a0e7210 */ /* 0x000fe20007f5e0ff */
[--C-:B------:R-:W-:Y:S02]  /*185f0*/  IMAD.X R11, R13, 0x1, R8.reuse, P3 ;  /* 0x000000010d0b7824 */ /* 0x100fe400018e0608 */
[----:B------:R1:W-:Y:S02]  /*18600*/  LDGSTS.E.BYPASS.LTC128B.128 [R245+0xa000], [R232.64+0x80] ;  /* 0x0a000080e8f57fae */ /* 0x0003e4000b901d46 */
[----:B------:R-:W-:Y:S02]  /*18610*/  IMAD.X R15, R11, 0x1, R8, P2 ;  /* 0x000000010b0f7824 */ /* 0x000fe400010e0608 */
        /* <DEDUP_REMOVED lines=15> */
.L_x_7813:
[----:B------:R-:W-:Y:S05]  /*18710*/  BSYNC B1 ;  /* 0x0000000000017941 */ /* 0x000fea0003800000 */
.L_x_7812:
[----:B------:R-:W2:Y:S01]  /*18720*/  LD.E R188, [R18.64+0xdc] ;  /* 0x0000dc0612bc7980 */ /* 0x000ea2000c101900 */
        /* <DEDUP_REMOVED lines=47> */
[----:B-1----:R-:W-:-:S03]  /*18a20*/  FMNMX.FTZ R7, R10, R7, !PT ;  /* 0x000000070a077209 */ /* 0x002fc60007810000 */
[----:B------:R-:W-:Y:S04]  /*18a30*/  LDSM.16.MT88.4 R96, [R219+0x14000] ;  /* 0x01400000db60783b */ /* 0x000fe80000004200 */
[----:B------:R-:W1:Y:S04]  /*18a40*/  SHFL.BFLY PT, R164, R7, 0x1, 0x1f ;  /* 0x0c201f0007a47f89 */ /* 0x000e6800000e0000 */
[----:B------:R-:W-:Y:S04]  /*18a50*/  LDSM.16.MT88.4 R104, [R223+0x16000] ;  /* 0x01600000df68783b */ /* 0x000fe80000004200 */
[----:B------:R-:W-:Y:S01]  /*18a60*/  LDSM.16.MT88.4 R112, [R221+0x16000] ;  /* 0x01600000dd70783b */ /* 0x000fe20000004200 */
[----:B---3--:R-:W-:-:S03]  /*18a70*/  FMNMX.FTZ R8, R9, R8, !PT ;  /* 0x0000000809087209 */ /* 0x008fc60007810000 */
[----:B------:R-:W-:Y:S04]  /*18a80*/  LDSM.16.MT88.4 R120, [R220+0x16000] ;  /* 0x01600000dc78783b */ /* 0x000fe80000004200 */
[----:B------:R-:W3:Y:S04]  /*18a90*/  SHFL.BFLY PT, R5, R8, 0x1, 0x1f ;  /* 0x0c201f0008057f89 */ /* 0x000ee800000e0000 */
[----:B------:R-:W-:Y:S01]  /*18aa0*/  LDSM.16.MT88.4 R12, [R219+0x10800] ;  /* 0x01080000db0c783b */ /* 0x000fe20000004200 */
[----:B-1----:R-:W-:-:S04]  /*18ab0*/  FMNMX.FTZ R164, R7, R164, !PT ;  /* 0x000000a407a47209 */ /* 0x002fc80007810000 */
[----:B------:R-:W-:Y:S01]  /*18ac0*/  FSETP.NEU.FTZ.AND P2, PT, R164, -INF , PT ;  /* 0xff800000a400780b */ /* 0x000fe20003f5d000 */
[----:B--2---:R-:W-:-:S05]  /*18ad0*/  FMUL.FTZ R199, R188, R164 ;  /* 0x000000a4bcc77220 */ /* 0x004fca0000410000 */
[----:B------:R-:W-:-:S05]  /*18ae0*/  FSEL R199, R199, RZ, P2 ;  /* 0x000000ffc7c77208 */ /* 0x000fca0001000000 */
[-CC-:B------:R-:W-:Y:S01]  /*18af0*/  FFMA.FTZ R181, R3, R188.reuse, -R199.reuse ;  /* 0x000000bc03b57223 */ /* 0x180fe200000108c7 */
[----:B---3--:R-:W-:Y:S01]  /*18b00*/  FMNMX.FTZ R3, R8, R5, !PT ;  /* 0x0000000508037209 */ /* 0x008fe20007810000 */
[-CC-:B------:R-:W-:Y:S01]  /*18b10*/  FFMA.FTZ R176, R6, R188.reuse, -R199.reuse ;  /* 0x000000bc06b07223 */ /* 0x180fe200000108c7 */
[----:B------:R-:W-:Y:S01]  /*18b20*/  LDSM.16.MT88.4 R8, [R223+0x12800] ;  /* 0x01280000df08783b */ /* 0x000fe20000004200 */
[-CC-:B------:R-:W-:Y:S01]  /*18b30*/  FFMA.FTZ R179, R28, R188.reuse, -R199.reuse ;  /* 0x000000bc1cb37223 */ /* 0x180fe200000108c7 */
[----:B------:R-:W-:Y:S01]  /*18b40*/  FSETP.NEU.FTZ.AND P2, PT, R3, -INF , PT ;  /* 0xff8000000300780b */ /* 0x000fe20003f5d000 */
[----:B------:R-:W-:Y:S01]  /*18b50*/  FMUL.FTZ R191, R188, R3 ;  /* 0x00000003bcbf7220 */ /* 0x000fe20000410000 */
[----:B------:R-:W1:Y:S01]  /*18b60*/  LDSM.16.MT88.4 R4, [R219+0x16000] ;  /* 0x01600000db04783b */ /* 0x000e620000004200 */
[-CC-:B------:R-:W-:Y:S01]  /*18b70*/  FFMA.FTZ R172, R29, R188.reuse, -R199.reuse ;  /* 0x000000bc1dac7223 */ /* 0x180fe200000108c7 */
[----:B------:R-:W-:Y:S01]  /*18b80*/  MUFU.EX2 R181, R181 ;  /* 0x000000b500b57308 */ /* 0x000fe20000000800 */
[-CC-:B------:R-:W-:Y:S01]  /*18b90*/  FFMA.FTZ R177, R24, R188.reuse, -R199.reuse ;  /* 0x000000bc18b17223 */ /* 0x180fe200000108c7 */
[----:B------:R-:W-:Y:S01]  /*18ba0*/  FSEL R191, R191, RZ, P2 ;  /* 0x000000ffbfbf7208 */ /* 0x000fe20001000000 */
[----:B------:R-:W-:-:S02]  /*18bb0*/  FFMA.FTZ R166, R25, R188, -R199 ;  /* 0x000000bc19a67223 */ /* 0x000fc400000108c7 */
[-C--:B------:R-:W-:Y:S02]  /*18bc0*/  FFMA.FTZ R17, R20, R188.reuse, -R199 ;  /* 0x000000bc14117223 */ /* 0x080fe400000108c7 */
[-CC-:B------:R-:W-:Y:S01]  /*18bd0*/  FFMA.FTZ R178, R34, R188.reuse, -R191.reuse ;  /* 0x000000bc22b27223 */ /* 0x180fe200000108bf */
[----:B------:R-:W2:Y:S01]  /*18be0*/  MUFU.EX2 R176, R176 ;  /* 0x000000b000b07308 */ /* 0x000ea20000000800 */
[-CC-:B------:R-:W-:Y:S02]  /*18bf0*/  FFMA.FTZ R185, R35, R188.reuse, -R191.reuse ;  /* 0x000000bc23b97223 */ /* 0x180fe400000108bf */
[-CC-:B------:R-:W-:Y:S02]  /*18c00*/  FFMA.FTZ R183, R30, R188.reuse, -R191.reuse ;  /* 0x000000bc1eb77223 */ /* 0x180fe400000108bf */
[-CC-:B------:R-:W-:Y:S02]  /*18c10*/  FFMA.FTZ R174, R31, R188.reuse, -R191.reuse ;  /* 0x000000bc1fae7223 */ /* 0x180fe400000108bf */
[-CC-:B------:R-:W-:Y:S01]  /*18c20*/  FFMA.FTZ R175, R26, R188.reuse, -R191.reuse ;  /* 0x000000bc1aaf7223 */ /* 0x180fe200000108bf */
[----:B------:R-:W-:Y:S01]  /*18c30*/  MUFU.EX2 R179, R179 ;  /* 0x000000b300b37308 */ /* 0x000fe20000000800 */
[-C--:B------:R-:W-:Y:S01]  /*18c40*/  FFMA.FTZ R16, R27, R188.reuse, -R191 ;  /* 0x000000bc1b107223 */ /* 0x080fe200000108bf */
[----:B------:R-:W-:Y:S01]  /*18c50*/  LDSM.16.MT88.4 R28, [R223+0x10800] ;  /* 0x01080000df1c783b */ /* 0x000fe20000004200 */
[----:B------:R-:W-:-:S02]  /*18c60*/  FFMA.FTZ R2, R21, R188, -R199 ;  /* 0x000000bc15027223 */ /* 0x000fc400000108c7 */
[-CC-:B------:R-:W-:Y:S01]  /*18c70*/  FFMA.FTZ R173, R33, R188.reuse, -R191.reuse ;  /* 0x000000bc21ad7223 */ /* 0x180fe200000108bf */
[----:B------:R-:W3:Y:S01]  /*18c80*/  LDSM.16.MT88.4 R24, [R221+0x10800] ;  /* 0x01080000dd18783b */ /* 0x000ee20000004200 */
[-C--:B------:R-:W-:Y:S01]  /*18c90*/  FFMA.FTZ R0, R32, R188.reuse, -R191 ;  /* 0x000000bc20007223 */ /* 0x080fe200000108bf */
[----:B------:R-:W4:Y:S01]  /*18ca0*/  MUFU.EX2 R172, R172 ;  /* 0x000000ac00ac7308 */ /* 0x000f220000000800 */
[----:B--2---:R-:W-:Y:S01]  /*18cb0*/  F2FP.PACK_AB R128, R176, R181 ;  /* 0x000000b5b080723e */ /* 0x004fe200000000ff */
[----:B------:R-:W2:Y:S01]  /*18cc0*/  LDSM.16.MT88.4 R20, [R220+0x10800] ;  /* 0x01080000dc14783b */ /* 0x000ea20000004200 */
[-CC-:B------:R-:W-:Y:S02]  /*18cd0*/  FFMA.FTZ R180, R180, R188.reuse, -R199.reuse ;  /* 0x000000bcb4b47223 */ /* 0x180fe400000108c7 */
[-CC-:B------:R-:W-:Y:S01]  /*18ce0*/  FFMA.FTZ R187, R187, R188.reuse, -R199.reuse ;  /* 0x000000bcbbbb7223 */ /* 0x180fe200000108c7 */
[----:B------:R-:W-:Y:S01]  /*18cf0*/  LDSM.16.MT88.4 R32, [R221+0x12800] ;  /* 0x01280000dd20783b */ /* 0x000fe20000004200 */
[-CC-:B------:R-:W-:Y:S01]  /*18d00*/  FFMA.FTZ R182, R182, R188.reuse, -R199.reuse ;  /* 0x000000bcb6b67223 */ /* 0x180fe200000108c7 */
[----:B------:R-:W-:Y:S01]  /*18d10*/  MUFU.EX2 R178, R178 ;  /* 0x000000b200b27308 */ /* 0x000fe20000000800 */
[----:B------:R-:W-:-:S02]  /*18d20*/  FFMA.FTZ R189, R189, R188, -R199 ;  /* 0x000000bcbdbd7223 */ /* 0x000fc400000108c7 */
[-CC-:B------:R-:W-:Y:S02]  /*18d30*/  FFMA.FTZ R192, R192, R188.reuse, -R191.reuse ;  /* 0x000000bcc0c07223 */ /* 0x180fe400000108bf */
[-CC-:B------:R-:W-:Y:S02]  /*18d40*/  FFMA.FTZ R195, R195, R188.reuse, -R191.reuse ;  /* 0x000000bcc3c37223 */ /* 0x180fe400000108bf */
[-CC-:B------:R-:W-:Y:S01]  /*18d50*/  FFMA.FTZ R193, R193, R188.reuse, -R191.reuse ;  /* 0x000000bcc1c17223 */ /* 0x180fe200000108bf */
[----:B------:R-:W5:Y:S01]  /*18d60*/  MUFU.EX2 R185, R185 ;  /* 0x000000b900b97308 */ /* 0x000f620000000800 */
[----:B----4-:R-:W-:Y:S01]  /*18d70*/  F2FP.PACK_AB R130, R172, R179 ;  /* 0x000000b3ac82723e */ /* 0x010fe200000000ff */
[-C--:B------:R-:W-:Y:S02]  /*18d80*/  FFMA.FTZ R190, R190, R188.reuse, -R191 ;  /* 0x000000bcbebe7223 */ /* 0x080fe400000108bf */
[-C--:B------:R-:W-:Y:S02]  /*18d90*/  FFMA.FTZ R251, R197, R188.reuse, -R199 ;  /* 0x000000bcc5fb7223 */ /* 0x080fe400000108c7 */
[----:B------:R-:W-:-:S02]  /*18da0*/  FFMA.FTZ R194, R194, R188, -R191 ;  /* 0x000000bcc2c27223 */ /* 0x000fc400000108bf */
[----:B------:R-:W-:Y:S01]  /*18db0*/  MUFU.EX2 R183, R183 ;  /* 0x000000b700b77308 */ /* 0x000fe20000000800 */
[-CC-:B------:R-:W-:Y:S02]  /*18dc0*/  FFMA.FTZ R186, R186, R188.reuse, -R191.reuse ;  /* 0x000000bcbaba7223 */ /* 0x180fe400000108bf */
[----:B------:R-:W-:Y:S02]  /*18dd0*/  FFMA.FTZ R249, R184, R188, -R191 ;  /* 0x000000bcb8f97223 */ /* 0x000fe400000108bf */
[----:B------:R-:W-:-:S03]  /*18de0*/  FADD.FTZ R176, R181, R176 ;  /* 0x000000b0b5b07221 */ /* 0x000fc60000010000 */
[----:B------:R-:W4:Y:S01]  /*18df0*/  MUFU.EX2 R174, R174 ;  /* 0x000000ae00ae7308 */ /* 0x000f220000000800 */
[----:B-----5:R-:W-:Y:S01]  /*18e00*/  F2FP.PACK_AB R129, R185, R178 ;  /* 0x000000b2b981723e */ /* 0x020fe200000000ff */
[----:B------:R-:W-:Y:S02]  /*18e10*/  FADD.FTZ R178, R178, R185 ;  /* 0x000000b9b2b27221 */ /* 0x000fe40000010000 */
[----:B------:R-:W-:-:S04]  /*18e20*/  FADD.FTZ R179, R179, R176 ;  /* 0x000000b0b3b37221 */ /* 0x000fc80000010000 */
[----:B------:R-:W-:Y:S01]  /*18e30*/  MUFU.EX2 R177, R177 ;  /* 0x000000b100b17308 */ /* 0x000fe20000000800 */
[----:B------:R-:W-:Y:S01]  /*18e40*/  FADD.FTZ R172, R172, R179 ;  /* 0x000000b3acac7221 */ /* 0x000fe20000010000 */
[----:B----4-:R-:W-:-:S06]  /*18e50*/  F2FP.PACK_AB R131, R174, R183 ;  /* 0x000000b7ae83723e */ /* 0x010fcc00000000ff */
        /* <DEDUP_REMOVED lines=38> */
[----:B------:R-:W-:Y:S06]  /*190c0*/  MUFU.EX2 R249, R249 ;  /* 0x000000f900f97308 */ /* 0x000fec0000000800 */
        /* <DEDUP_REMOVED lines=116> */
[C---:B------:R-:W-:Y:S07]  /*19810*/  HMMA.16816.F32 R136, R4.reuse, R32, R136 ;  /* 0x000000200488723c */ /* 0x040fee0000001888 */
[-CC-:B------:R-:W-:Y:S01]  /*19820*/  FFMA.FTZ R32, R201, R188.reuse, -R199.reuse ;  /* 0x000000bcc9207223 */ /* 0x180fe200000108c7 */
[----:B-1----:R-:W-:Y:S01]  /*19830*/  HMMA.16816.F32 R124, R4, R8, R124 ;  /* 0x00000008047c723c */ /* 0x002fe2000000187c */
[----:B------:R-:W-:-:S04]  /*19840*/  FFMA.FTZ R33, R200, R188, -R199 ;  /* 0x000000bcc8217223 */ /* 0x000fc800000108c7 */
[----:B------:R-:W-:Y:S03]  /*19850*/  MUFU.EX2 R32, R32 ;  /* 0x0000002000207308 */ /* 0x000fe60000000800 */
[C---:B------:R-:W-:Y:S01]  /*19860*/  HMMA.16816.F32 R128, R4.reuse, R10, R128 ;  /* 0x0000000a0480723c */ /* 0x040fe20000001880 */
[----:B------:R-:W1:Y:S04]  /*19870*/  LDSM.16.MT88.4 R8, [R223+0x13800] ;  /* 0x01380000df08783b */ /* 0x000e680000004200 */
[----:B------:R-:W4:Y:S03]  /*19880*/  MUFU.EX2 R33, R33 ;  /* 0x0000002100217308 */ /* 0x000f260000000800 */
[C---:B------:R-:W-:Y:S07]  /*19890*/  HMMA.16816.F32 R132, R4.reuse, R34, R132 ;  /* 0x000000220484723c */ /* 0x040fee0000001884 */
[-C--:B------:R-:W-:Y:S01]  /*198a0*/  FFMA.FTZ R34, R198, R188.reuse, -R199 ;  /* 0x000000bcc6227223 */ /* 0x080fe200000108c7 */
[----:B------:R-:W-:Y:S01]  /*198b0*/  HMMA.16816.F32 R36, R4, R28, R36 ;  /* 0x0000001c0424723c */ /* 0x000fe20000001824 */
[----:B------:R-:W-:-:S04]  /*198c0*/  FFMA.FTZ R35, R196, R188, -R191 ;  /* 0x000000bcc4237223 */ /* 0x000fc800000108bf */
[----:B------:R-:W-:Y:S03]  /*198d0*/  MUFU.EX2 R34, R34 ;  /* 0x0000002200227308 */ /* 0x000fe60000000800 */
[C---:B------:R-:W-:Y:S01]  /*198e0*/  HMMA.16816.F32 R40, R4.reuse, R30, R40 ;  /* 0x0000001e0428723c */ /* 0x040fe20000001828 */
[----:B------:R-:W5:Y:S04]  /*198f0*/  LDSM.16.MT88.4 R28, [R223+0x11800] ;  /* 0x01180000df1c783b */ /* 0x000f680000004200 */
[----:B------:R-:W1:Y:S03]  /*19900*/  MUFU.EX2 R35, R35 ;  /* 0x0000002300237308 */ /* 0x000e660000000800 */
[C---:B------:R-:W-:Y:S08]  /*19910*/  HMMA.16816.F32 R100, R4.reuse, R24, R100 ;  /* 0x000000180464723c */ /* 0x040ff00000001864 */
[C---:B------:R-:W-:Y:S01]  /*19920*/  HMMA.16816.F32 R104, R4.reuse, R26, R104 ;  /* 0x0000001a0468723c */ /* 0x040fe20000001868 */
[----:B------:R-:W1:Y:S07]  /*19930*/  LDSM.16.MT88.4 R24, [R221+0x11800] ;  /* 0x01180000dd18783b */ /* 0x000e6e0000004200 */
[C---:B--2---:R-:W-:Y:S08]  /*19940*/  HMMA.16816.F32 R108, R4.reuse, R20, R108 ;  /* 0x00000014046c723c */ /* 0x044ff0000000186c */
[C---:B------:R-:W-:Y:S01]  /*19950*/  HMMA.16816.F32 R112, R4.reuse, R22, R112 ;  /* 0x000000160470723c */ /* 0x040fe20000001870 */
[----:B------:R-:W2:Y:S07]  /*19960*/  LDSM.16.MT88.4 R20, [R220+0x11800] ;  /* 0x01180000dc14783b */ /* 0x000eae0000004200 */
[C---:B---3--:R-:W-:Y:S08]  /*19970*/  HMMA.16816.F32 R116, R4.reuse, R12, R116 ;  /* 0x0000000c0474723c */ /* 0x048ff00000001874 */
[----:B------:R-:W-:Y:S01]  /*19980*/  HMMA.16816.F32 R120, R4, R14, R120 ;  /* 0x0000000e0478723c */ /* 0x000fe20000001878 */
[----:B------:R-:W3:Y:S06]  /*19990*/  LDSM.16.MT88.4 R12, [R219+0x11800] ;  /* 0x01180000db0c783b */ /* 0x000eec0000004200 */
[----:B----4-:R-:W-:Y:S01]  /*199a0*/  F2FP.PACK_AB R4, R33, R32 ;  /* 0x000000202104723e */ /* 0x010fe200000000ff */
[----:B------:R-:W-:Y:S01]  /*199b0*/  FADD.FTZ R32, R32, R189 ;  /* 0x000000bd20207221 */ /* 0x000fe20000010000 */
[C---:B-1----:R-:W-:Y:S01]  /*199c0*/  F2FP.PACK_AB R5, R194.reuse, R35 ;  /* 0x00000023c205723e */ /* 0x042fe200000000ff */
[----:B------:R-:W-:Y:S01]  /*199d0*/  FADD.FTZ R35, R35, R190 ;  /* 0x000000be23237221 */ /* 0x000fe20000010000 */
[----:B------:R-:W-:Y:S01]  /*199e0*/  F2FP.PACK_AB R6, R251, R34 ;  /* 0x00000022fb06723e */ /* 0x000fe200000000ff */
[----:B------:R-:W-:Y:S01]  /*199f0*/  FADD.FTZ R33, R33, R32 ;  /* 0x0000002021217221 */ /* 0x000fe20000010000 */
[----:B------:R-:W-:Y:S01]  /*19a00*/  F2FP.PACK_AB R7, R249, R186 ;  /* 0x000000baf907723e */ /* 0x000fe200000000ff */
[----:B------:R-:W-:-:S02]  /*19a10*/  FADD.FTZ R35, R194, R35 ;  /* 0x00000023c2237221 */ /* 0x000fc40000010000 */
[----:B------:R-:W-:Y:S02]  /*19a20*/  FADD.FTZ R34, R34, R33 ;  /* 0x0000002122227221 */ /* 0x000fe40000010000 */
[----:B------:R-:W-:Y:S02]  /*19a30*/  FADD.FTZ R186, R186, R35 ;  /* 0x00000023baba7221 */ /* 0x000fe40000010000 */
[----:B------:R-:W-:Y:S01]  /*19a40*/  HMMA.16816.F32 R36, R4, R8, R36 ;  /* 0x000000080424723c */ /* 0x000fe20000001824 */
[----:B------:R-:W-:Y:S02]  /*19a50*/  FADD.FTZ R251, R251, R34 ;  /* 0x00000022fbfb7221 */ /* 0x000fe40000010000 */
[----:B------:R-:W-:-:S05]  /*19a60*/  FADD.FTZ R249, R249, R186 ;  /* 0x000000baf9f97221 */ /* 0x000fca0000010000 */
[C---:B------:R-:W-:Y:S01]  /*19a70*/  HMMA.16816.F32 R40, R4.reuse, R10, R40 ;  /* 0x0000000a0428723c */ /* 0x040fe20000001828 */
[----:B------:R-:W1:Y:S07]  /*19a80*/  LDSM.16.MT88.4 R8, [R223+0x15800] ;  /* 0x01580000df08783b */ /* 0x000e6e0000004200 */
[C---:B-----5:R-:W-:Y:S08]  /*19a90*/  HMMA.16816.F32 R160, R4.reuse, R28, R160 ;  /* 0x0000001c04a0723c */ /* 0x060ff000000018a0 */
        /* <DEDUP_REMOVED lines=30> */
[C---:B------:R-:W-:Y:S08]  /*19c80*/  HMMA.16816.F32 R88, R4.reuse, R30, R88 ;  /* 0x0000001e0458723c */ /* 0x040ff00000001858 */
[C---:B-----5:R-:W-:Y:S08]  /*19c90*/  HMMA.16816.F32 R92, R4.reuse, R24, R92 ;  /* 0x00000018045c723c */ /* 0x060ff0000000185c */
[C---:B------:R-:W-:Y:S08]  /*19ca0*/  HMMA.16816.F32 R96, R4.reuse, R26, R96 ;  /* 0x0000001a0460723c */ /* 0x040ff00000001860 */
[C---:B--2---:R-:W-:Y:S08]  /*19cb0*/  HMMA.16816.F32 R108, R4.reuse, R20, R108 ;  /* 0x00000014046c723c */ /* 0x044ff0000000186c */
[C---:B------:R-:W-:Y:S08]  /*19cc0*/  HMMA.16816.F32 R112, R4.reuse, R22, R112 ;  /* 0x000000160470723c */ /* 0x040ff00000001870 */
[C---:B---3--:R-:W-:Y:S08]  /*19cd0*/  HMMA.16816.F32 R116, R4.reuse, R12, R116 ;  /* 0x0000000c0474723c */ /* 0x048ff00000001874 */
        /* <DEDUP_REMOVED lines=50> */
[----:B------:R-:W-:Y:S01]  /*1a000*/  @!P1 IMAD.MOV R7, RZ, RZ, -R7 ;  /* 0x000000ffff079224 */ /* 0x000fe200078e0a07 */
[----:B------:R-:W-:-:S04]  /*1a010*/  @!P3 IADD3 R8, -R8, RZ, RZ ;  /* 0x000000ff0808b210 */ /* 0x000fc80007ffe1ff */
[C---:B------:R-:W-:Y:S02]  /*1a020*/  SEL R2, R0.reuse, R7, !P2 ;  /* 0x0000000700027207 */ /* 0x040fe40005000000 */
[----:B------:R-:W-:-:S03]  /*1a030*/  SEL R7, R0, R8, !P2 ;  /* 0x0000000800077207 */ /* 0x000fc60005000000 */
[----:B------:R-:W-:-:S04]  /*1a040*/  IMAD.WIDE R16, R2, 0x4, R240 ;  /* 0x0000000402107825 */ /* 0x000fc800078e02f0 */
[C---:B------:R-:W-:Y:S01]  /*1a050*/  IMAD.WIDE R14, R7.reuse, 0x4, R240 ;  /* 0x00000004070e7825 */ /* 0x040fe200078e02f0 */
[----:B------:R-:W4:Y:S04]  /*1a060*/  LD.E R0, [R16.64] ;  /* 0x0000000410007980 */ /* 0x000f28000c101900 */
[----:B------:R-:W4:Y:S01]  /*1a070*/  LD.E R5, [R14.64] ;  /* 0x000000040e057980 */ /* 0x000f22000c101900 */
[----:B------:R-:W-:-:S04]  /*1a080*/  IMAD.IADD R2, R7, 0x1, -R2 ;  /* 0x0000000107027824 */ /* 0x000fc800078e0a02 */
[----:B------:R-:W-:-:S05]  /*1a090*/  IMAD R9, R9, R2, -0x40 ;  /* 0xffffffc009097424 */ /* 0x000fca00078e0202 */
[----:B------:R-:W-:Y:S01]  /*1a0a0*/  SHF.R.S32.HI R7, RZ, 0x1f, R9 ;  /* 0x0000001fff077819 */ /* 0x000fe20000011409 */
[-C--:B---3--:R-:W-:Y:S02]  /*1a0b0*/  IMAD R2, R11, R9.reuse, RZ ;  /* 0x000000090b027224 */ /* 0x088fe400078e02ff */
[----:B------:R-:W-:-:S04]  /*1a0c0*/  IMAD.WIDE.U32 R8, R10, R9, RZ ;  /* 0x000000090a087225 */ /* 0x000fc800078e00ff */
[----:B------:R-:W-:-:S05]  /*1a0d0*/  IMAD R2, R10, R7, R2 ;  /* 0x000000070a027224 */ /* 0x000fca00078e0202 */
[----:B------:R-:W-:Y:S01]  /*1a0e0*/  IADD3 R9, R9, R2, RZ ;  /* 0x0000000209097210 */ /* 0x000fe20007ffe0ff */
[----:B----4-:R-:W-:-:S04]  /*1a0f0*/  IMAD.IADD R5, R0, 0x1, -R5 ;  /* 0x0000000100057824 */ /* 0x010fc800078e0a05 */
[----:B--2---:R-:W-:Y:S01]  /*1a100*/  IMAD R7, R13, R5, RZ ;  /* 0x000000050d077224 */ /* 0x004fe200078e02ff */
[----:B------:R-:W-:Y:S01]  /*1a110*/  SHF.R.S32.HI R0, RZ, 0x1f, R5 ;  /* 0x0000001fff007819 */ /* 0x000fe20000011405 */
[----:B------:R-:W-:-:S04]  /*1a120*/  IMAD.WIDE.U32 R4, R5, R12, R8 ;  /* 0x0000000c05047225 */ /* 0x000fc800078e0008 */
[----:B------:R-:W-:-:S04]  /*1a130*/  IMAD R0, R12, R0, R7 ;  /* 0x000000000c007224 */ /* 0x000fc800078e0207 */
[----:B------:R-:W-:Y:S01]  /*1a140*/  IMAD.IADD R5, R5, 0x1, R0 ;  /* 0x0000000105057824 */ /* 0x000fe200078e0200 */
[----:B------:R-:W-:Y:S05]  /*1a150*/  BRA `(.L_x_7820) ;  /* 0x0000004000007947 */ /* 0x000fea0003800000 */
.L_x_7819:
[----:B------:R-:W-:Y:S02]  /*1a160*/  ULDC.64 UR4, c[0x0][0x118] ;  /* 0x0000460000047ab9 */ /* 0x000fe40000000a00 */
[----:B------:R-:W2:Y:S02]  /*1a170*/  LD.E R4, [R18.64+0x40] ;  /* 0x0000400412047980 */ /* 0x000ea4000c101900 */
[----:B--2---:R-:W-:-:S04]  /*1a180*/  LEA R4, -R4, RZ, 0x6 ;  /* 0x000000ff04047211 */ /* 0x004fc800078e31ff */
[----:B------:R-:W-:Y:S02]  /*1a190*/  SHF.R.S32.HI R5, RZ, 0x1f, R4 ;  /* 0x0000001fff057819 */ /* 0x000fe40000011404 */
.L_x_7820:
[----:B------:R-:W-:Y:S05]  /*1a1a0*/  BSYNC B0 ;  /* 0x0000000000007941 */ /* 0x000fea0003800000 */
.L_x_7818:
[----:B------:R-:W-:Y:S01]  /*1a1b0*/  IMAD.SHL.U32 R0, R170, 0x20, RZ ;  /* 0x00000020aa007824 */ /* 0x000fe200078e00ff */
[----:B------:R-:W-:Y:S01]  /*1a1c0*/  LEA R242, P2, R4, R242, 0x1 ;  /* 0x000000f204f27211 */ /* 0x000fe200078408ff */
[----:B------:R-:W-:Y:S01]  /*1a1d0*/  ULDC.64 UR4, c[0x0][0x118] ;  /* 0x0000460000047ab9 */ /* 0x000fe20000000a00 */
[----:B------:R-:W-:Y:S01]  /*1a1e0*/  SHF.L.U64.HI R2, R170, 0x5, R171 ;  /* 0x00000005aa027819 */ /* 0x000fe200000102ab */
[----:B------:R-:W-:Y:S01]  /*1a1f0*/  BSSY B1, `(.L_x_7821) ;  /* 0x00001c9000017945 */ /* 0x000fe20003800000 */
[----:B------:R-:W-:Y:S02]  /*1a200*/  IADD3 R6, P1, R0, R242, RZ ;  /* 0x000000f200067210 */ /* 0x000fe40007f3e0ff */
[----:B------:R-:W-:Y:S02]  /*1a210*/  LEA.HI.X R243, R4, R243, R5, 0x1, P2 ;  /* 0x000000f304f37211 */ /* 0x000fe400010f0c05 */
[----:B------:R-:W-:-:S03]  /*1a220*/  IADD3 R8, P2, R0, R6, RZ ;  /* 0x0000000600087210 */ /* 0x000fc60007f5e0ff */
[----:B------:R-:W-:Y:S01]  /*1a230*/  IMAD.X R7, R2, 0x1, R243, P1 ;  /* 0x0000000102077824 */ /* 0x000fe200008e06f3 */
        /* <DEDUP_REMOVED lines=25> */
[----:B--2---:R-:W3:Y:S04]  /*1a3d0*/  LDSM.16.M88.4 R4, [R228+0x9000] ;  /* 0x00900000e404783b */ /* 0x004ee80000000200 */
[----:B------:R-:W2:Y:S04]  /*1a3e0*/  LDSM.16.M88.4 R180, [R228+0x9800] ;  /* 0x00980000e4b4783b */ /* 0x000ea80000000200 */
[----:B------:R-:W-:Y:S04]  /*1a3f0*/  LDSM.16.M88.4 R176, [R227] ;  /* 0x00000000e3b0783b */ /* 0x000fe80000000200 */
[----:B------:R-:W1:Y:S04]  /*1a400*/  LDSM.16.M88.4 R172, [R226] ;  /* 0x00000000e2ac783b */ /* 0x000e680000000200 */
[----:B------:R-:W1:Y:S04]  /*1a410*/  LDSM.16.M88.4 R32, [R218] ;  /* 0x00000000da20783b */ /* 0x000e680000000200 */
[----:B------:R-:W1:Y:S04]  /*1a420*/  LDSM.16.M88.4 R196, [R217] ;  /* 0x00000000d9c4783b */ /* 0x000e680000000200 */
[----:B------:R-:W1:Y:S04]  /*1a430*/  LDSM.16.M88.4 R184, [R216] ;  /* 0x00000000d8b8783b */ /* 0x000e680000000200 */
[----:B------:R-:W-:Y:S01]  /*1a440*/  LDSM.16.M88.4 R200, [R222+0x9000] ;  /* 0x00900000dec8783b */ /* 0x000fe20000000200 */
[C---:B----4-:R-:W-:Y:S03]  /*1a450*/  HMMA.16816.F32 R28, R188.reuse, R24, RZ ;  /* 0x00000018bc1c723c */ /* 0x050fe600000018ff */
[----:B------:R-:W4:Y:S04]  /*1a460*/  S2R R0, SR_TID.X ;  /* 0x0000000000007919 */ /* 0x000f280000002100 */
[----:B------:R-:W0:Y:S01]  /*1a470*/  LDGDEPBAR ;  /* 0x00000000000079af */ /* 0x000e220000000000 */
[C---:B-----5:R-:W-:Y:S08]  /*1a480*/  HMMA.16816.F32 R20, R188.reuse, R12, RZ ;  /* 0x0000000cbc14723c */ /* 0x060ff000000018ff */
[C---:B------:R-:W-:Y:S08]  /*1a490*/  HMMA.16816.F32 R24, R188.reuse, R26, RZ ;  /* 0x0000001abc18723c */ /* 0x040ff000000018ff */
[----:B------:R-:W-:Y:S01]  /*1a4a0*/  HMMA.16816.F32 R12, R188, R14, RZ ;  /* 0x0000000ebc0c723c */ /* 0x000fe200000018ff */
[----:B----4-:R-:W-:-:S05]  /*1a4b0*/  IMAD.SHL.U32 R0, R0, 0x2, RZ ;  /* 0x0000000200007824 */ /* 0x010fca00078e00ff */
[----:B------:R-:W-:Y:S02]  /*1a4c0*/  LOP3.LUT R0, R0, 0x6, RZ, 0xc0, !PT ;  /* 0x0000000600007812 */ /* 0x000fe400078ec0ff */
[----:B---3--:R-:W-:Y:S03]  /*1a4d0*/  HMMA.16816.F32 R8, R188, R4, RZ ;  /* 0x00000004bc08723c */ /* 0x008fe600000018ff */
[----:B------:R-:W-:-:S05]  /*1a4e0*/  IMAD R17, R247, 0x40, R0 ;  /* 0x00000040f7117824 */ /* 0x000fca00078e0200 */
[C---:B------:R-:W-:Y:S01]  /*1a4f0*/  HMMA.16816.F32 R4, R188.reuse, R6, RZ ;  /* 0x00000006bc04723c */ /* 0x040fe200000018ff */
[C---:B------:R-:W-:Y:S02]  /*1a500*/  ISETP.GE.AND P5, PT, R17.reuse, R246, PT ;  /* 0x000000f61100720c */ /* 0x040fe40003fa6270 */
[C---:B------:R-:W-:Y:S02]  /*1a510*/  ISETP.GE.AND P2, PT, R17.reuse, R238, PT ;  /* 0x000000ee1100720c */ /* 0x040fe40003f46270 */
[C---:B------:R-:W-:Y:S02]  /*1a520*/  ISETP.GE.OR P5, PT, R17.reuse, R244, !P5 ;  /* 0x000000f41100720c */ /* 0x040fe40006fa6670 */
[C---:B------:R-:W-:Y:S01]  /*1a530*/  ISETP.GE.OR P2, PT, R17.reuse, R248, !P2 ;  /* 0x000000f81100720c */ /* 0x040fe20005746670 */
[----:B--2---:R-:W-:Y:S01]  /*1a540*/  HMMA.16816.F32 R192, R188, R180, RZ ;  /* 0x000000b4bcc0723c */ /* 0x004fe200000018ff */
[----:B------:R-:W-:-:S07]  /*1a550*/  IADD3 R165, R17, 0x9, RZ ;  /* 0x0000000911a57810 */ /* 0x000fce0007ffe0ff */
[----:B------:R-:W-:Y:S01]  /*1a560*/  HMMA.16816.F32 R188, R188, R182, RZ ;  /* 0x000000b6bcbc723c */ /* 0x000fe200000018ff */
[----:B------:R-:W-:Y:S07]  /*1a570*/  LDSM.16.M88.4 R180, [R225] ;  /* 0x00000000e1b4783b */ /* 0x000fee0000000200 */
        /* <DEDUP_REMOVED lines=37> */
[----:B------:R-:W-:Y:S04]  /*1a7d0*/  LDSM.16.M88.4 R184, [R212] ;  /* 0x00000000d4b8783b */ /* 0x000fe80000000200 */
[----:B------:R-:W-:Y:S03]  /*1a7e0*/  LDSM.16.M88.4 R200, [R209] ;  /* 0x00000000d1c8783b */ /* 0x000fe60000000200 */
[C---:B---3--:R-:W-:Y:S08]  /*1a7f0*/  HMMA.16816.F32 R28, R180.reuse, R176, R28 ;  /* 0x000000b0b41c723c */ /* 0x048ff0000000181c */
[C---:B------:R-:W-:Y:S01]  /*1a800*/  HMMA.16816.F32 R24, R180.reuse, R178, R24 ;  /* 0x000000b2b418723c */ /* 0x040fe20000001818 */
[----:B------:R-:W3:Y:S07]  /*1a810*/  LDSM.16.M88.4 R176, [R227+0x2000] ;  /* 0x00200000e3b0783b */ /* 0x000eee0000000200 */
[C---:B-1----:R-:W-:Y:S08]  /*1a820*/  HMMA.16816.F32 R20, R180.reuse, R172, R20 ;  /* 0x000000acb414723c */ /* 0x042ff00000001814 */
[C---:B------:R-:W-:Y:S01]  /*1a830*/  HMMA.16816.F32 R12, R180.reuse, R174, R12 ;  /* 0x000000aeb40c723c */ /* 0x040fe2000000180c */
[----:B------:R-:W1:Y:S07]  /*1a840*/  LDSM.16.M88.4 R172, [R214] ;  /* 0x00000000d6ac783b */ /* 0x000e6e0000000200 */
[C---:B--2---:R-:W-:Y:S08]  /*1a850*/  HMMA.16816.F32 R8, R180.reuse, R32, R8 ;  /* 0x00000020b408723c */ /* 0x044ff00000001808 */
[C---:B------:R-:W-:Y:S01]  /*1a860*/  HMMA.16816.F32 R4, R180.reuse, R34, R4 ;  /* 0x00000022b404723c */ /* 0x040fe20000001804 */
[----:B------:R-:W2:Y:S07]  /*1a870*/  LDSM.16.M88.4 R32, [R213] ;  /* 0x00000000d520783b */ /* 0x000eae0000000200 */
[C---:B------:R-:W-:Y:S08]  /*1a880*/  HMMA.16816.F32 R192, R180.reuse, R196, R192 ;  /* 0x000000c4b4c0723c */ /* 0x040ff000000018c0 */
[----:B------:R-:W-:Y:S01]  /*1a890*/  HMMA.16816.F32 R188, R180, R198, R188 ;  /* 0x000000c6b4bc723c */ /* 0x000fe200000018bc */
[----:B------:R-:W4:Y:S04]  /*1a8a0*/  LDSM.16.M88.4 R180, [R211] ;  /* 0x00000000d3b4783b */ /* 0x000f280000000200 */
[----:B------:R-:W-:Y:S03]  /*1a8b0*/  LDSM.16.M88.4 R196, [R222+0xa800] ;  /* 0x00a80000dec4783b */ /* 0x000fe60000000200 */
[C---:B---3--:R-:W-:Y:S08]  /*1a8c0*/  HMMA.16816.F32 R8, R176.reuse, R184, R8 ;  /* 0x000000b8b008723c */ /* 0x048ff00000001808 */
[C---:B-1----:R-:W-:Y:S08]  /*1a8d0*/  HMMA.16816.F32 R28, R176.reuse, R172, R28 ;  /* 0x000000acb01c723c */ /* 0x042ff0000000181c */
[C---:B------:R-:W-:Y:S01]  /*1a8e0*/  HMMA.16816.F32 R24, R176.reuse, R174, R24 ;  /* 0x000000aeb018723c */ /* 0x040fe20000001818 */
[----:B------:R-:W1:Y:S07]  /*1a8f0*/  LDSM.16.M88.4 R172, [R225+0x2000] ;  /* 0x00200000e1ac783b */ /* 0x000e6e0000000200 */
[C---:B--2---:R-:W-:Y:S08]  /*1a900*/  HMMA.16816.F32 R20, R176.reuse, R32, R20 ;  /* 0x00000020b014723c */ /* 0x044ff00000001814 */
[C---:B------:R-:W-:Y:S01]  /*1a910*/  HMMA.16816.F32 R12, R176.reuse, R34, R12 ;  /* 0x00000022b00c723c */ /* 0x040fe2000000180c */
[----:B------:R-:W2:Y:S07]  /*1a920*/  LDSM.16.M88.4 R32, [R222+0xa000] ;  /* 0x00a00000de20783b */ /* 0x000eae0000000200 */
[C---:B------:R-:W-:Y:S01]  /*1a930*/  HMMA.16816.F32 R4, R176.reuse, R186, R4 ;  /* 0x000000bab004723c */ /* 0x040fe20000001804 */
[----:B------:R-:W3:Y:S07]  /*1a940*/  LDSM.16.M88.4 R184, [R222+0xb000] ;  /* 0x00b00000deb8783b */ /* 0x000eee0000000200 */
[C---:B----4-:R-:W-:Y:S08]  /*1a950*/  HMMA.16816.F32 R192, R176.reuse, R180, R192 ;  /* 0x000000b4b0c0723c */ /* 0x050ff000000018c0 */
        /* <DEDUP_REMOVED lines=14> */
[----:B------:R-:W4:Y:S04]  /*1aa40*/  LDSM.16.M88.4 R180, [R215+0x3800] ;  /* 0x00380000d7b4783b */ /* 0x000f280000000200 */
[----:B------:R-:W-:Y:S03]  /*1aa50*/  LDSM.16.M88.4 R172, [R229+0x4000] ;  /* 0x00400000e5ac783b */ /* 0x000fe60000000200 */
[C---:B-1----:R-:W-:Y:S08]  /*1aa60*/  HMMA.16816.F32 R20, R176.reuse, R196, R20 ;  /* 0x000000c4b014723c */ /* 0x042ff00000001814 */
[C---:B--2---:R-:W-:Y:S08]  /*1aa70*/  HMMA.16816.F32 R28, R176.reuse, R32, R28 ;  /* 0x00000020b01c723c */ /* 0x044ff0000000181c */
[C---:B------:R-:W-:Y:S01]  /*1aa80*/  HMMA.16816.F32 R24, R176.reuse, R34, R24 ;  /* 0x00000022b018723c */ /* 0x040fe20000001818 */
[----:B------:R-:W1:Y:S07]  /*1aa90*/  LDSM.16.M88.4 R32, [R228+0xc000] ;  /* 0x00c00000e420783b */ /* 0x000e6e0000000200 */
        /* <DEDUP_REMOVED lines=51> */
[C---:B----4-:R-:W-:Y:S08]  /*1add0*/  HMMA.16816.F32 R20, R200.reuse, R172, R20 ;  /* 0x000000acc814723c */ /* 0x050ff00000001814 */
[C---:B------:R-:W-:Y:S01]  /*1ade0*/  HMMA.16816.F32 R12, R200.reuse, R174, R12 ;  /* 0x000000aec80c723c */ /* 0x040fe2000000180c */
[----:B------:R-:W4:Y:S07]  /*1adf0*/  LDSM.16.M88.4 R172, [R228+0xf000] ;  /* 0x00f00000e4ac783b */ /* 0x000f2e0000000200 */
[C---:B-1----:R-:W-:Y:S08]  /*1ae00*/  HMMA.16816.F32 R8, R200.reuse, R32, R8 ;  /* 0x00000020c808723c */ /* 0x042ff00000001808 */
[----:B------:R-:W-:Y:S01]  /*1ae10*/  HMMA.16816.F32 R4, R200, R34, R4 ;  /* 0x00000022c804723c */ /* 0x000fe20000001804 */
[----:B------:R-:W-:Y:S07]  /*1ae20*/  LDSM.16.M88.4 R32, [R228+0xf800] ;  /* 0x00f80000e420783b */ /* 0x000fee0000000200 */
[C---:B--2---:R-:W-:Y:S08]  /*1ae30*/  HMMA.16816.F32 R28, R184.reuse, R180, R28 ;  /* 0x000000b4b81c723c */ /* 0x044ff0000000181c */
[C---:B------:R-:W-:Y:S01]  /*1ae40*/  HMMA.16816.F32 R24, R184.reuse, R182, R24 ;  /* 0x000000b6b818723c */ /* 0x040fe20000001818 */
[----:B------:R-:W-:Y:S07]  /*1ae50*/  LDSM.16.M88.4 R180, [R227+0x6000] ;  /* 0x00600000e3b4783b */ /* 0x000fee0000000200 */
[C---:B---3--:R-:W-:Y:S08]  /*1ae60*/  HMMA.16816.F32 R20, R184.reuse, R176, R20 ;  /* 0x000000b0b814723c */ /* 0x048ff00000001814 */
[C---:B------:R-:W-:Y:S01]  /*1ae70*/  HMMA.16816.F32 R12, R184.reuse, R178, R12 ;  /* 0x000000b2b80c723c */ /* 0x040fe2000000180c */
[----:B------:R-:W1:Y:S07]  /*1ae80*/  LDSM.16.M88.4 R176, [R206] ;  /* 0x00000000ceb0783b */ /* 0x000e6e0000000200 */
[C---:B----4-:R-:W-:Y:S08]  /*1ae90*/  HMMA.16816.F32 R8, R184.reuse, R172, R8 ;  /* 0x000000acb808723c */ /* 0x050ff00000001808 */
[----:B------:R-:W-:Y:S01]  /*1aea0*/  HMMA.16816.F32 R4, R184, R174, R4 ;  /* 0x000000aeb804723c */ /* 0x000fe20000001804 */
[----:B------:R-:W2:Y:S07]  /*1aeb0*/  LDSM.16.M88.4 R172, [R205] ;  /* 0x00000000cdac783b */ /* 0x000eae0000000200 */
[C---:B------:R-:W-:Y:S08]  /*1aec0*/  HMMA.16816.F32 R192, R200.reuse, R196, R192 ;  /* 0x000000c4c8c0723c */ /* 0x040ff000000018c0 */
[----:B------:R-:W-:Y:S01]  /*1aed0*/  HMMA.16816.F32 R188, R200, R198, R188 ;  /* 0x000000c6c8bc723c */ /* 0x000fe200000018bc */
[----:B------:R-:W3:Y:S07]  /*1aee0*/  LDSM.16.M88.4 R196, [R204] ;  /* 0x00000000ccc4783b */ /* 0x000eee0000000200 */
[----:B-1----:R-:W-:Y:S08]  /*1aef0*/  HMMA.16816.F32 R28, R180, R176, R28 ;  /* 0x000000b0b41c723c */ /* 0x002ff0000000181c */
[C---:B------:R-:W-:Y:S08]  /*1af00*/  HMMA.16816.F32 R192, R184.reuse, R32, R192 ;  /* 0x00000020b8c0723c */ /* 0x040ff000000018c0 */
[----:B------:R-:W-:Y:S01]  /*1af10*/  HMMA.16816.F32 R188, R184, R34, R188 ;  /* 0x00000022b8bc723c */ /* 0x000fe200000018bc */
[----:B------:R-:W1:Y:S04]  /*1af20*/  LDSM.16.M88.4 R32, [R167] ;  /* 0x00000000a720783b */ /* 0x000e680000000200 */
[----:B------:R-:W-:Y:S03]  /*1af30*/  LDSM.16.M88.4 R184, [R222+0xe800] ;  /* 0x00e80000deb8783b */ /* 0x000fe60000000200 */
        /* <DEDUP_REMOVED lines=13> */
[C---:B--2---:R-:W-:Y:S08]  /*1b010*/  HMMA.16816.F32 R28, R176.reuse, R172, R28 ;  /* 0x000000acb01c723c */ /* 0x044ff0000000181c */
[C---:B------:R-:W-:Y:S01]  /*1b020*/  HMMA.16816.F32 R24, R176.reuse, R174, R24 ;  /* 0x000000aeb018723c */ /* 0x040fe20000001818 */
[----:B------:R-:W2:Y:S07]  /*1b030*/  LDSM.16.M88.4 R172, [R215+0x6000] ;  /* 0x00600000d7ac783b */ /* 0x000eae0000000200 */
[C---:B------:R-:W-:Y:S01]  /*1b040*/  HMMA.16816.F32 R12, R176.reuse, R186, R12 ;  /* 0x000000bab00c723c */ /* 0x040fe2000000180c */
[----:B------:R-:W4:Y:S07]  /*1b050*/  LDSM.16.M88.4 R184, [R215+0x6800] ;  /* 0x00680000d7b8783b */ /* 0x000f2e0000000200 */
[C---:B---3--:R-:W-:Y:S08]  /*1b060*/  HMMA.16816.F32 R8, R176.reuse, R196, R8 ;  /* 0x000000c4b008723c */ /* 0x048ff00000001808 */
[C---:B-1----:R-:W-:Y:S07]  /*1b070*/  HMMA.16816.F32 R192, R176.reuse, R32, R192 ;  /* 0x00000020b0c0723c */ /* 0x042fee00000018c0 */
[----:B------:R-:W-:Y:S01]  /*1b080*/  IADD3 R33, R17, 0x1, RZ ;  /* 0x0000000111217810 */ /* 0x000fe20007ffe0ff */
[----:B------:R-:W-:Y:S03]  /*1b090*/  HMMA.16816.F32 R4, R176, R198, R4 ;  /* 0x000000c6b004723c */ /* 0x000fe60000001804 */
[----:B------:R-:W-:-:S02]  /*1b0a0*/  ISETP.GE.AND P4, PT, R33, R246, PT ;  /* 0x000000f62100720c */ /* 0x000fc40003f86270 */
[C---:B------:R-:W-:Y:S02]  /*1b0b0*/  ISETP.GE.AND P1, PT, R33.reuse, R238, PT ;  /* 0x000000ee2100720c */ /* 0x040fe40003f26270 */
[C---:B------:R-:W-:Y:S01]  /*1b0c0*/  ISETP.GE.OR P4, PT, R33.reuse, R244, !P4 ;  /* 0x000000f42100720c */ /* 0x040fe20006786670 */
[----:B------:R-:W-:Y:S01]  /*1b0d0*/  HMMA.16816.F32 R188, R176, R34, R188 ;  /* 0x00000022b0bc723c */ /* 0x000fe200000018bc */
[----:B------:R-:W-:-:S07]  /*1b0e0*/  ISETP.GE.OR P1, PT, R33, R248, !P1 ;  /* 0x000000f82100720c */ /* 0x000fce0004f26670 */
[C---:B--2---:R-:W-:Y:S08]  /*1b0f0*/  HMMA.16816.F32 R28, R180.reuse, R172, R28 ;  /* 0x000000acb41c723c */ /* 0x044ff0000000181c */
[C---:B------:R-:W-:Y:S01]  /*1b100*/  HMMA.16816.F32 R24, R180.reuse, R174, R24 ;  /* 0x000000aeb418723c */ /* 0x040fe20000001818 */
[----:B------:R-:W1:Y:S07]  /*1b110*/  LDSM.16.M88.4 R172, [R215+0x7000] ;  /* 0x00700000d7ac783b */ /* 0x000e6e0000000200 */
[C---:B----4-:R-:W-:Y:S07]  /*1b120*/  HMMA.16816.F32 R20, R180.reuse, R184, R20 ;  /* 0x000000b8b414723c */ /* 0x050fee0000001814 */
[----:B------:R-:W-:Y:S01]  /*1b130*/  IADD3 R185, R17, 0x8, RZ ;  /* 0x0000000811b97810 */ /* 0x000fe20007ffe0ff */
[----:B------:R-:W-:Y:S01]  /*1b140*/  HMMA.16816.F32 R12, R180, R186, R12 ;  /* 0x000000bab40c723c */ /* 0x000fe2000000180c */
[----:B------:R-:W-:-:S02]  /*1b150*/  FSEL R33, R28, -INF , !P5 ;  /* 0xff8000001c217808 */ /* 0x000fc40006800000 */
[----:B------:R-:W-:Y:S02]  /*1b160*/  FSEL R0, R30, -INF , !P2 ;  /* 0xff8000001e007808 */ /* 0x000fe40005000000 */
[C---:B------:R-:W-:Y:S02]  /*1b170*/  ISETP.GE.AND P6, PT, R185.reuse, R246, PT ;  /* 0x000000f6b900720c */ /* 0x040fe40003fc6270 */
[----:B------:R-:W-:Y:S02]  /*1b180*/  ISETP.GE.AND P3, PT, R185, R238, PT ;  /* 0x000000eeb900720c */ /* 0x000fe40003f66270 */
[C---:B------:R-:W-:Y:S02]  /*1b190*/  ISETP.GE.AND P5, PT, R165.reuse, R246, PT ;  /* 0x000000f6a500720c */ /* 0x040fe40003fa6270 */
[----:B------:R-:W-:Y:S02]  /*1b1a0*/  ISETP.GE.AND P2, PT, R165, R238, PT ;  /* 0x000000eea500720c */ /* 0x000fe40003f46270 */
[----:B------:R-:W-:-:S02]  /*1b1b0*/  ISETP.GE.OR P6, PT, R185, R244, !P6 ;  /* 0x000000f4b900720c */ /* 0x000fc400077c6670 */
[----:B------:R-:W-:Y:S02]  /*1b1c0*/  ISETP.GE.OR P3, PT, R185, R248, !P3 ;  /* 0x000000f8b900720c */ /* 0x000fe40005f66670 */
[C---:B------:R-:W-:Y:S02]  /*1b1d0*/  ISETP.GE.OR P5, PT, R165.reuse, R244, !P5 ;  /* 0x000000f4a500720c */ /* 0x040fe40006fa6670 */
[----:B------:R-:W-:Y:S02]  /*1b1e0*/  ISETP.GE.OR P2, PT, R165, R248, !P2 ;  /* 0x000000f8a500720c */ /* 0x000fe40005746670 */
[----:B------:R-:W-:Y:S02]  /*1b1f0*/  FSEL R28, R24, -INF , !P6 ;  /* 0xff800000181c7808 */ /* 0x000fe40007000000 */
[----:B------:R-:W-:Y:S02]  /*1b200*/  FSEL R16, R26, -INF , !P3 ;  /* 0xff8000001a107808 */ /* 0x000fe40005800000 */
[----:B------:R-:W-:Y:S01]  /*1b210*/  FSEL R250, R25, -INF , !P5 ;  /* 0xff80000019fa7808 */ /* 0x000fe20006800000 */
[----:B-1----:R-:W-:Y:S01]  /*1b220*/  HMMA.16816.F32 R8, R180, R172, R8 ;  /* 0x000000acb408723c */ /* 0x002fe20000001808 */
[----:B------:R-:W-:-:S02]  /*1b230*/  FSEL R186, R27, -INF , !P2 ;  /* 0xff8000001bba7808 */ /* 0x000fc40005000000 */
[----:B------:R-:W1:Y:S01]  /*1b240*/  LDSM.16.M88.4 R24, [R215+0x7800] ;  /* 0x00780000d718783b */ /* 0x000e620000000200 */
[----:B------:R-:W-:Y:S01]  /*1b250*/  FSEL R2, R31, -INF , !P1 ;  /* 0xff8000001f027808 */ /* 0x000fe20004800000 */
[----:B------:R-:W-:-:S04]  /*1b260*/  DEPBAR.LE SB0, 0x0 ;  /* 0x000080000000791a */ /* 0x000fc80000000000 */
[C---:B------:R-:W-:Y:S01]  /*1b270*/  IADD3 R31, R17.reuse, 0x11, RZ ;  /* 0x00000011111f7810 */ /* 0x040fe20007ffe0ff */
[----:B------:R-:W-:Y:S01]  /*1b280*/  HMMA.16816.F32 R4, R180, R174, R4 ;  /* 0x000000aeb404723c */ /* 0x000fe20000001804 */
[----:B------:R-:W-:Y:S01]  /*1b290*/  IADD3 R165, R17, 0x10, RZ ;  /* 0x0000001011a57810 */ /* 0x000fe20007ffe0ff */
[----:B------:R-:W-:Y:S01]  /*1b2a0*/  BAR.SYNC.DEFER_BLOCKING 0x0 ;  /* 0x0000000000007b1d */ /* 0x000fe20000010000 */
[C---:B------:R-:W-:Y:S02]  /*1b2b0*/  ISETP.GE.AND P6, PT, R31.reuse, R246, PT ;  /* 0x000000f61f00720c */ /* 0x040fe40003fc6270 */
[C---:B------:R-:W-:Y:S02]  /*1b2c0*/  ISETP.GE.AND P3, PT, R31.reuse, R238, PT ;  /* 0x000000ee1f00720c */ /* 0x040fe40003f66270 */
[C---:B------:R-:W-:Y:S02]  /*1b2d0*/  ISETP.GE.OR P6, PT, R31.reuse, R244, !P6 ;  /* 0x000000f41f00720c */ /* 0x040fe400077c6670 */
[----:B------:R-:W-:-:S02]  /*1b2e0*/  ISETP.GE.OR P3, PT, R31, R248, !P3 ;  /* 0x000000f81f00720c */ /* 0x000fc40005f66670 */
[----:B------:R-:W-:Y:S02]  /*1b2f0*/  IADD3 R31, R17, 0x18, RZ ;  /* 0x00000018111f7810 */ /* 0x000fe40007ffe0ff */
[----:B------:R-:W-:Y:S02]  /*1b300*/  FSEL R29, R29, -INF , !P4 ;  /* 0xff8000001d1d7808 */ /* 0x000fe40006000000 */
[C---:B------:R-:W-:Y:S02]  /*1b310*/  ISETP.GE.AND P4, PT, R165.reuse, R246, PT ;  /* 0x000000f6a500720c */ /* 0x040fe40003f86270 */
[----:B------:R-:W-:Y:S02]  /*1b320*/  ISETP.GE.AND P1, PT, R165, R238, PT ;  /* 0x000000eea500720c */ /* 0x000fe40003f26270 */
[C---:B------:R-:W-:Y:S02]  /*1b330*/  ISETP.GE.AND P5, PT, R31.reuse, R246, PT ;  /* 0x000000f61f00720c */ /* 0x040fe40003fa6270 */
[----:B------:R-:W-:-:S02]  /*1b340*/  ISETP.GE.AND P2, PT, R31, R238, PT ;  /* 0x000000ee1f00720c */ /* 0x000fc40003f46270 */
[C---:B------:R-:W-:Y:S02]  /*1b350*/  ISETP.GE.OR P4, PT, R165.reuse, R244, !P4 ;  /* 0x000000f4a500720c */ /* 0x040fe40006786670 */
[----:B------:R-:W-:Y:S02]  /*1b360*/  ISETP.GE.OR P1, PT, R165, R248, !P1 ;  /* 0x000000f8a500720c */ /* 0x000fe40004f26670 */
[C---:B------:R-:W-:Y:S02]  /*1b370*/  ISETP.GE.OR P5, PT, R31.reuse, R244, !P5 ;  /* 0x000000f41f00720c */ /* 0x040fe40006fa6670 */
[----:B------:R-:W-:Y:S02]  /*1b380*/  ISETP.GE.OR P2, PT, R31, R248, !P2 ;  /* 0x000000f81f00720c */ /* 0x000fe40005746670 */
[C---:B------:R-:W-:Y:S02]  /*1b390*/  IADD3 R165, R17.reuse, 0x19, RZ ;  /* 0x0000001911a57810 */ /* 0x040fe40007ffe0ff */
[----:B------:R-:W-:Y:S01]  /*1b3a0*/  IADD3 R31, R17, 0x20, RZ ;  /* 0x00000020111f7810 */ /* 0x000fe20007ffe0ff */
[----:B-1----:R-:W-:Y:S01]  /*1b3b0*/  HMMA.16816.F32 R192, R180, R24, R192 ;  /* 0x00000018b4c0723c */ /* 0x002fe200000018c0 */
[----:B------:R-:W-:-:S02]  /*1b3c0*/  FSEL R22, R22, -INF , !P1 ;  /* 0xff80000016167808 */ /* 0x000fc40004800000 */
[----:B------:R-:W-:Y:S02]  /*1b3d0*/  FSEL R184, R21, -INF , !P6 ;  /* 0xff80000015b87808 */ /* 0x000fe40007000000 */
[----:B------:R-:W-:Y:S02]  /*1b3e0*/  FSEL R23, R23, -INF , !P3 ;  /* 0xff80000017177808 */ /* 0x000fe40005800000 */
[----:B------:R-:W-:Y:S01]  /*1b3f0*/  ISETP.GE.AND P1, PT, R165, R238, PT ;  /* 0x000000eea500720c */ /* 0x000fe20003f26270 */
[----:B------:R-:W-:Y:S01]  /*1b400*/  HMMA.16816.F32 R188, R180, R26, R188 ;  /* 0x0000001ab4bc723c */ /* 0x000fe200000018bc */
[C---:B------:R-:W-:Y:S02]  /*1b410*/  ISETP.GE.AND P6, PT, R31.reuse, R246, PT ;  /* 0x000000f61f00720c */ /* 0x040fe40003fc6270 */
[----:B------:R-:W-:Y:S02]  /*1b420*/  ISETP.GE.AND P3, PT, R31, R238, PT ;  /* 0x000000ee1f00720c */ /* 0x000fe40003f66270 */
[----:B------:R-:W-:-:S02]  /*1b430*/  IADD3 R21, R17, 0x21, RZ ;  /* 0x0000002111157810 */ /* 0x000fc40007ffe0ff */
[----:B------:R-:W-:Y:S02]  /*1b440*/  FSEL R185, R20, -INF , !P4 ;  /* 0xff80000014b97808 */ /* 0x000fe40006000000 */
[C---:B------:R-:W-:Y:S02]  /*1b450*/  ISETP.GE.AND P4, PT, R165.reuse, R246, PT ;  /* 0x000000f6a500720c */ /* 0x040fe40003f86270 */
[----:B------:R-:W-:Y:S02]  /*1b460*/  ISETP.GE.OR P1, PT, R165, R248, !P1 ;  /* 0x000000f8a500720c */ /* 0x000fe40004f26670 */
[----:B------:R-:W-:Y:S02]  /*1b470*/  FSEL R20, R12, -INF , !P5 ;  /* 0xff8000000c147808 */ /* 0x000fe40006800000 */
[C---:B------:R-:W-:Y:S02]  /*1b480*/  ISETP.GE.OR P6, PT, R31.reuse, R244, !P6 ;  /* 0x000000f41f00720c */ /* 0x040fe400077c6670 */
[----:B------:R-:W-:-:S02]  /*1b490*/  ISETP.GE.OR P3, PT, R31, R248, !P3 ;  /* 0x000000f81f00720c */ /* 0x000fc40005f66670 */
[----:B------:R-:W-:Y:S02]  /*1b4a0*/  ISETP.GE.AND P5, PT, R21, R246, PT ;  /* 0x000000f61500720c */ /* 0x000fe40003fa6270 */
[----:B------:R-:W-:Y:S02]  /*1b4b0*/  FSEL R187, R14, -INF , !P2 ;  /* 0xff8000000ebb7808 */ /* 0x000fe40005000000 */
[----:B------:R-:W-:Y:S02]  /*1b4c0*/  IADD3 R31, R17, 0x28, RZ ;  /* 0x00000028111f7810 */ /* 0x000fe40007ffe0ff */
[----:B------:R-:W-:Y:S02]  /*1b4d0*/  ISETP.GE.AND P2, PT, R21, R238, PT ;  /* 0x000000ee1500720c */ /* 0x000fe40003f46270 */
[----:B------:R-:W-:Y:S02]  /*1b4e0*/  ISETP.GE.OR P4, PT, R165, R244, !P4 ;  /* 0x000000f4a500720c */ /* 0x000fe40006786670 */
[----:B------:R-:W-:-:S02]  /*1b4f0*/  FSEL R233, R15, -INF , !P1 ;  /* 0xff8000000fe97808 */ /* 0x000fc40004800000 */
[----:B------:R-:W-:Y:S02]  /*1b500*/  ISETP.GE.OR P5, PT, R21, R244, !P5 ;  /* 0x000000f41500720c */ /* 0x000fe40006fa6670 */
[----:B------:R-:W-:Y:S02]  /*1b510*/  ISETP.GE.AND P1, PT, R31, R246, PT ;  /* 0x000000f61f00720c */ /* 0x000fe40003f26270 */
[----:B------:R-:W-:Y:S02]  /*1b520*/  ISETP.GE.OR P2, PT, R21, R248, !P2 ;  /* 0x000000f81500720c */ /* 0x000fe40005746670 */
[----:B------:R-:W-:Y:S02]  /*1b530*/  FSEL R21, R13, -INF , !P4 ;  /* 0xff8000000d157808 */ /* 0x000fe40006000000 */
[----:B------:R-:W-:Y:S02]  /*1b540*/  IADD3 R13, R17, 0x29, RZ ;  /* 0x00000029110d7810 */ /* 0x000fe40007ffe0ff */
[----:B------:R-:W-:-:S02]  /*1b550*/  ISETP.GE.OR P1, PT, R31, R244, !P1 ;  /* 0x000000f41f00720c */ /* 0x000fc40004f26670 */
[----:B------:R-:W-:Y:S02]  /*1b560*/  FSEL R201, R9, -INF , !P5 ;  /* 0xff80000009c97808 */ /* 0x000fe40006800000 */
[----:B------:R-:W-:Y:S02]  /*1b570*/  IADD3 R9, R17, 0x31, RZ ;  /* 0x0000003111097810 */ /* 0x000fe40007ffe0ff */
[----:B------:R-:W-:Y:S02]  /*1b580*/  ISETP.GE.AND P4, PT, R31, R238, PT ;  /* 0x000000ee1f00720c */ /* 0x000fe40003f86270 */
[----:B------:R-:W-:Y:S02]  /*1b590*/  FSEL R200, R8, -INF , !P6 ;  /* 0xff80000008c87808 */ /* 0x000fe40007000000 */
[----:B------:R-:W-:Y:S02]  /*1b5a0*/  FSEL R198, R10, -INF , !P3 ;  /* 0xff8000000ac67808 */ /* 0x000fe40005800000 */
[----:B------:R-:W-:-:S02]  /*1b5b0*/  ISETP.GE.AND P6, PT, R13, R246, PT ;  /* 0x000000f60d00720c */ /* 0x000fc40003fc6270 */
[----:B------:R-:W-:Y:S02]  /*1b5c0*/  ISETP.GE.AND P3, PT, R13, R238, PT ;  /* 0x000000ee0d00720c */ /* 0x000fe40003f66270 */
[----:B------:R-:W-:Y:S02]  /*1b5d0*/  FSEL R202, R4, -INF , !P1 ;  /* 0xff80000004ca7808 */ /* 0x000fe40004800000 */
[----:B------:R-:W-:Y:S02]  /*1b5e0*/  ISETP.GE.AND P1, PT, R9, R246, PT ;  /* 0x000000f60900720c */ /* 0x000fe40003f26270 */
[----:B------:R-:W-:Y:S02]  /*1b5f0*/  ISETP.GE.OR P4, PT, R31, R248, !P4 ;  /* 0x000000f81f00720c */ /* 0x000fe40006786670 */
[C---:B------:R-:W-:Y:S02]  /*1b600*/  ISETP.GE.OR P6, PT, R13.reuse, R244, !P6 ;  /* 0x000000f40d00720c */ /* 0x040fe400077c6670 */
[----:B------:R-:W-:-:S02]  /*1b610*/  ISETP.GE.OR P3, PT, R13, R248, !P3 ;  /* 0x000000f80d00720c */ /* 0x000fc40005f66670 */
[----:B------:R-:W-:Y:S02]  /*1b620*/  IADD3 R13, R17, 0x30, RZ ;  /* 0x00000030110d7810 */ /* 0x000fe40007ffe0ff */
[----:B------:R-:W-:Y:S02]  /*1b630*/  ISETP.GE.OR P1, PT, R9, R244, !P1 ;  /* 0x000000f40900720c */ /* 0x000fe40004f26670 */
[----:B------:R-:W-:Y:S02]  /*1b640*/  FSEL R196, R6, -INF , !P4 ;  /* 0xff80000006c47808 */ /* 0x000fe40006000000 */
[----:B------:R-:W-:Y:S02]  /*1b650*/  FSEL R197, R11, -INF , !P2 ;  /* 0xff8000000bc57808 */ /* 0x000fe40005000000 */
[----:B------:R-:W-:Y:S02]  /*1b660*/  ISETP.GE.AND P4, PT, R9, R238, PT ;  /* 0x000000ee0900720c */ /* 0x000fe40003f86270 */
[----:B------:R-:W-:-:S02]  /*1b670*/  ISETP.GE.AND P5, PT, R13, R246, PT ;  /* 0x000000f60d00720c */ /* 0x000fc40003fa6270 */
[----:B------:R-:W-:Y:S02]  /*1b680*/  ISETP.GE.AND P2, PT, R13, R238, PT ;  /* 0x000000ee0d00720c */ /* 0x000fe40003f46270 */
[----:B------:R-:W-:Y:S02]  /*1b690*/  FSEL R178, R193, -INF , !P1 ;  /* 0xff800000c1b27808 */ /* 0x000fe40004800000 */
[----:B------:R-:W-:Y:S02]  /*1b6a0*/  ISETP.GT.AND P1, PT, R247, R230, PT ;  /* 0x000000e6f700720c */ /* 0x000fe40003f24270 */
[----:B------:R-:W-:Y:S02]  /*1b6b0*/  ISETP.GE.OR P4, PT, R9, R248, !P4 ;  /* 0x000000f80900720c */ /* 0x000fe40006786670 */
[C---:B------:R-:W-:Y:S02]  /*1b6c0*/  ISETP.GE.OR P5, PT, R13.reuse, R244, !P5 ;  /* 0x000000f40d00720c */ /* 0x040fe40006fa6670 */
[----:B------:R-:W-:-:S02]  /*1b6d0*/  ISETP.GE.OR P2, PT, R13, R248, !P2 ;  /* 0x000000f80d00720c */ /* 0x000fc40005746670 */
[C---:B------:R-:W-:Y:S02]  /*1b6e0*/  IADD3 R9, R17.reuse, 0x38, RZ ;  /* 0x0000003811097810 */ /* 0x040fe40007ffe0ff */
[----:B------:R-:W-:Y:S02]  /*1b6f0*/  IADD3 R17, R17, 0x39, RZ ;  /* 0x0000003911117810 */ /* 0x000fe40007ffe0ff */
[----:B------:R-:W-:Y:S02]  /*1b700*/  FSEL R203, R5, -INF , !P6 ;  /* 0xff80000005cb7808 */ /* 0x000fe40007000000 */
[----:B------:R-:W-:Y:S02]  /*1b710*/  FSEL R199, R7, -INF , !P3 ;  /* 0xff80000007c77808 */ /* 0x000fe40005800000 */
[----:B------:R-:W-:Y:S02]  /*1b720*/  FSEL R180, R192, -INF , !P5 ;  /* 0xff800000c0b47808 */ /* 0x000fe40006800000 */
[----:B------:R-:W-:-:S02]  /*1b730*/  FSEL R175, R194, -INF , !P2 ;  /* 0xff800000c2af7808 */ /* 0x000fc40005000000 */
[C---:B------:R-:W-:Y:S02]  /*1b740*/  ISETP.GE.AND P6, PT, R9.reuse, R246, PT ;  /* 0x000000f60900720c */ /* 0x040fe40003fc6270 */
[----:B------:R-:W-:Y:S02]  /*1b750*/  ISETP.GE.AND P3, PT, R9, R238, PT ;  /* 0x000000ee0900720c */ /* 0x000fe40003f66270 */
[C---:B------:R-:W-:Y:S02]  /*1b760*/  ISETP.GE.AND P5, PT, R17.reuse, R246, PT ;  /* 0x000000f61100720c */ /* 0x040fe40003fa6270 */
[----:B------:R-:W-:Y:S02]  /*1b770*/  ISETP.GE.AND P2, PT, R17, R238, PT ;  /* 0x000000ee1100720c */ /* 0x000fe40003f46270 */
[C---:B------:R-:W-:Y:S02]  /*1b780*/  ISETP.GE.OR P6, PT, R9.reuse, R244, !P6 ;  /* 0x000000f40900720c */ /* 0x040fe400077c6670 */
[----:B------:R-:W-:-:S02]  /*1b790*/  ISETP.GE.OR P3, PT, R9, R248, !P3 ;  /* 0x000000f80900720c */ /* 0x000fc40005f66670 */
[C---:B------:R-:W-:Y:S02]  /*1b7a0*/  ISETP.GE.OR P5, PT, R17.reuse, R244, !P5 ;  /* 0x000000f41100720c */ /* 0x040fe40006fa6670 */
[----:B------:R-:W-:Y:S02]  /*1b7b0*/  ISETP.GE.OR P2, PT, R17, R248, !P2 ;  /* 0x000000f81100720c */ /* 0x000fe40005746670 */
[----:B------:R-:W-:Y:S02]  /*1b7c0*/  FSEL R172, R195, -INF , !P4 ;  /* 0xff800000c3ac7808 */ /* 0x000fe40006000000 */
[----:B------:R-:W-:Y:S02]  /*1b7d0*/  FSEL R176, R188, -INF , !P6 ;  /* 0xff800000bcb07808 */ /* 0x000fe40007000000 */
[----:B------:R-:W-:Y:S02]  /*1b7e0*/  FSEL R166, R190, -INF , !P3 ;  /* 0xff800000bea67808 */ /* 0x000fe40005800000 */
[----:B------:R-:W-:-:S02]  /*1b7f0*/  FSEL R177, R189, -INF , !P5 ;  /* 0xff800000bdb17808 */ /* 0x000fc40006800000 */
[----:B------:R-:W-:Y:S01]  /*1b800*/  FSEL R165, R191, -INF , !P2 ;  /* 0xff800000bfa57808 */ /* 0x000fe20005000000 */
[----:B------:R-:W-:Y:S05]  /*1b810*/  @!P1 BRA `(.L_x_7822) ;  /* 0x0000066000009947 */ /* 0x000fea0003800000 */
[----:B------:R-:W-:Y:S01]  /*1b820*/  BSSY B0, `(.L_x_7823) ;  /* 0x0000044000007945 */ /* 0x000fe20003800000 */
[----:B------:R-:W-:Y:S05]  /*1b830*/  @!P0 BRA `(.L_x_7824) ;  /* 0x000003e000008947 */ /* 0x000fea0003800000 */
[----:B------:R-:W-:Y:S02]  /*1b840*/  ULDC.64 UR4, c[0x0][0x118] ;  /* 0x0000460000047ab9 */ /* 0x000fe40000000a00 */
[----:B------:R-:W2:Y:S01]  /*1b850*/  LD.E R13, [R18.64+0x170] ;  /* 0x00017004120d7980 */ /* 0x000ea2000c101900 */
[----:B------:R-:W-:-:S05]  /*1b860*/  IMAD.SHL.U32 R4, R247, 0x40, RZ ;  /* 0x00000040f7047824 */ /* 0x000fca00078e00ff */
[C---:B------:R-:W-:Y:S02]  /*1b870*/  IADD3 R10, R4.reuse, -0x40, RZ ;  /* 0xffffffc0040a7810 */ /* 0x040fe40007ffe0ff */
        /* <DEDUP_REMOVED lines=24> */
[-C--:B------:R-:W-:Y:S02]  /*1ba00*/  @!P4 IADD3 R7, R7, -R8.reuse, RZ ;  /* 0x800000080707c210 */ /* 0x080fe40007ffe0ff */
[----:B------:R-:W-:Y:S01]  /*1ba10*/  @!P2 IMAD.IADD R5, R5, 0x1, -R8 ;  /* 0x000000010505a824 */ /* 0x000fe200078e0a08 */
[----:B------:R-:W-:Y:S02]  /*1ba20*/  @!P4 IADD3 R11, R11, 0x1, RZ ;  /* 0x000000010b0bc810 */ /* 0x000fe40007ffe0ff */
        /* <DEDUP_REMOVED lines=31> */
.L_x_7824:
[----:B------:R-:W-:Y:S02]  /*1bc20*/  ULDC.64 UR4, c[0x0][0x118] ;  /* 0x0000460000047ab9 */ /* 0x000fe40000000a00 */
[----:B------:R-:W2:Y:S02]  /*1bc30*/  LD.E R7, [R18.64+0x38] ;  /* 0x0000380412077980 */ /* 0x000ea4000c101900 */
[----:B--2---:R-:W-:-:S04]  /*1bc40*/  LEA R7, -R7, RZ, 0x6 ;  /* 0x000000ff07077211 */ /* 0x004fc800078e31ff */
[----:B------:R-:W-:Y:S02]  /*1bc50*/  SHF.R.S32.HI R6, RZ, 0x1f, R7 ;  /* 0x0000001fff067819 */ /* 0x000fe40000011407 */
.L_x_7825:
[----:B------:R-:W-:Y:S05]  /*1bc60*/  BSYNC B0 ;  /* 0x0000000000007941 */ /* 0x000fea0003800000 */
.L_x_7823:
[C---:B------:R-:W-:Y:S01]  /*1bc70*/  LEA R232, P2, R7.reuse, R232, 0x1 ;  /* 0x000000e807e87211 */ /* 0x040fe200078408ff */
[C---:B------:R-:W-:Y:S01]  /*1bc80*/  IMAD.SHL.U32 R5, R168.reuse, 0x20, RZ ;  /* 0x00000020a8057824 */ /* 0x040fe200078e00ff */
[----:B------:R-:W-:Y:S01]  /*1bc90*/  SHF.L.U64.HI R4, R168, 0x5, R169 ;  /* 0x00000005a8047819 */ /* 0x000fe200000102a9 */
[----:B------:R-:W-:Y:S01]  /*1bca0*/  ULDC.64 UR4, c[0x0][0x118] ;  /* 0x0000460000047ab9 */ /* 0x000fe20000000a00 */
[----:B------:R-:W-:Y:S01]  /*1bcb0*/  LEA.HI.X R231, R7, R231, R6, 0x1, P2 ;  /* 0x000000e707e77211 */ /* 0x000fe200010f0c06 */
[----:B------:R-:W-:Y:S01]  /*1bcc0*/  IMAD.MOV.U32 R12, RZ, RZ, R232 ;  /* 0x000000ffff0c7224 */ /* 0x000fe200078e00e8 */
        /* <DEDUP_REMOVED lines=27> */
.L_x_7822:
[----:B------:R-:W-:Y:S05]  /*1be80*/  BSYNC B1 ;  /* 0x0000000000017941 */ /* 0x000fea0003800000 */
.L_x_7821:
[----:B------:R-:W-:Y:S01]  /*1be90*/  ULDC.64 UR4, c[0x0][0x118] ;  /* 0x0000460000047ab9 */ /* 0x000fe20000000a00 */
[----:B------:R-:W-:Y:S01]  /*1bea0*/  FMNMX.FTZ R4, R164, R33, !PT ;  /* 0x00000021a4047209 */ /* 0x000fe20007810000 */
[----:B------:R-:W2:Y:S03]  /*1beb0*/  LD.E R174, [R18.64+0xdc] ;  /* 0x0000dc0412ae7980 */ /* 0x000ea6000c101900 */
[----:B------:R-:W-:Y:S01]  /*1bec0*/  FMNMX.FTZ R5, R29, R4, !PT ;  /* 0x000000041d057209 */ /* 0x000fe20007810000 */
[----:B-1----:R-:W-:Y:S03]  /*1bed0*/  LDSM.16.MT88.4 R12, [R221+0x10000] ;  /* 0x01000000dd0c783b */ /* 0x002fe60000004200 */
[----:B------:R-:W-:Y:S01]  /*1bee0*/  FMNMX.FTZ R5, R28, R5, !PT ;  /* 0x000000051c057209 */ /* 0x000fe20007810000 */
[----:B------:R-:W-:Y:S03]  /*1bef0*/  LDSM.16.MT88.4 R24, [R219+0x16000] ;  /* 0x01600000db18783b */ /* 0x000fe60000004200 */
        /* <DEDUP_REMOVED lines=26> */
[----:B------:R-:W1:Y:S01]  /*1c0a0*/  SHFL.BFLY PT, R7, R8, 0x2, 0x1f ;  /* 0x0c401f0008077f89 */ /* 0x000e6200000e0000 */
[----:B------:R-:W-:-:S04]  /*1c0b0*/  FMNMX.FTZ R5, R172, R5, !PT ;  /* 0x00000005ac057209 */ /* 0x000fc80007810000 */
[----:B------:R-:W-:-:S04]  /*1c0c0*/  FMNMX.FTZ R6, R166, R5, !PT ;  /* 0x00000005a6067209 */ /* 0x000fc80007810000 */
[----:B------:R-:W-:-:S05]  /*1c0d0*/  FMNMX.FTZ R6, R165, R6, !PT ;  /* 0x00000006a5067209 */ /* 0x000fca0007810000 */
[----:B------:R-:W3:Y:S01]  /*1c0e0*/  SHFL.BFLY PT, R5, R6, 0x2, 0x1f ;  /* 0x0c401f0006057f89 */ /* 0x000ee200000e0000 */
[----:B-1----:R-:W-:-:S03]  /*1c0f0*/  FMNMX.FTZ R7, R8, R7, !PT ;  /* 0x0000000708077209 */ /* 0x002fc60007810000 */
[----:B------:R-:W-:Y:S04]  /*1c100*/  LDSM.16.MT88.4 R8, [R220+0x10000] ;  /* 0x01000000dc08783b */ /* 0x000fe80000004200 */
[----:B------:R-:W1:Y:S01]  /*1c110*/  SHFL.BFLY PT, R34, R7, 0x1, 0x1f ;  /* 0x0c201f0007227f89 */ /* 0x000e6200000e0000 */
[----:B---3--:R-:W-:-:S05]  /*1c120*/  FMNMX.FTZ R5, R6, R5, !PT ;  /* 0x0000000506057209 */ /* 0x008fca0007810000 */
[----:B------:R-:W3:Y:S01]  /*1c130*/  SHFL.BFLY PT, R4, R5, 0x1, 0x1f ;  /* 0x0c201f0005047f89 */ /* 0x000ee200000e0000 */
[----:B-1----:R-:W-:-:S04]  /*1c140*/  FMNMX.FTZ R34, R7, R34, !PT ;  /* 0x0000002207227209 */ /* 0x002fc80007810000 */
[----:B------:R-:W-:Y:S01]  /*1c150*/  FSETP.NEU.FTZ.AND P2, PT, R34, -INF , PT ;  /* 0xff8000002200780b */ /* 0x000fe20003f5d000 */
[----:B--2---:R-:W-:-:S05]  /*1c160*/  FMUL.FTZ R179, R174, R34 ;  /* 0x00000022aeb37220 */ /* 0x004fca0000410000 */
[----:B------:R-:W-:-:S05]  /*1c170*/  FSEL R179, R179, RZ, P2 ;  /* 0x000000ffb3b37208 */ /* 0x000fca0001000000 */
[--C-:B------:R-:W-:Y:S01]  /*1c180*/  FFMA.FTZ R32, R33, R174, -R179.reuse ;  /* 0x000000ae21207223 */ /* 0x100fe200000108b3 */
[----:B---3--:R-:W-:Y:S01]  /*1c190*/  FMNMX.FTZ R33, R5, R4, !PT ;  /* 0x0000000405217209 */ /* 0x008fe20007810000 */
[-CC-:B------:R-:W-:Y:S01]  /*1c1a0*/  FFMA.FTZ R30, R28, R174.reuse, -R179.reuse ;  /* 0x000000ae1c1e7223 */ /* 0x180fe200000108b3 */
[----:B------:R-:W-:Y:S01]  /*1c1b0*/  FSEL R5, R34, RZ, P2 ;  /* 0x000000ff22057208 */ /* 0x000fe20001000000 */
[-C--:B------:R-:W-:Y:S01]  /*1c1c0*/  FFMA.FTZ R31, R29, R174.reuse, -R179 ;  /* 0x000000ae1d1f7223 */ /* 0x080fe200000108b3 */
[C---:B------:R-:W-:Y:S01]  /*1c1d0*/  FSETP.NEU.FTZ.AND P0, PT, R33.reuse, -INF , PT ;  /* 0xff8000002100780b */ /* 0x040fe20003f1d000 */
[----:B------:R-:W-:Y:S01]  /*1c1e0*/  FMUL.FTZ R173, R174, R33 ;  /* 0x00000021aead7220 */ /* 0x000fe20000410000 */
[----:B------:R-:W-:Y:S01]  /*1c1f0*/  MUFU.EX2 R32, R32 ;  /* 0x0000002000207308 */ /* 0x000fe20000000800 */
[----:B------:R-:W-:Y:S01]  /*1c200*/  FADD.FTZ R5, R164, -R5 ;  /* 0x80000005a4057221 */ /* 0x000fe20000010000 */
[----:B------:R-:W-:Y:S01]  /*1c210*/  FSEL R4, R33, RZ, P0 ;  /* 0x000000ff21047208 */ /* 0x000fe20000000000 */
[----:B------:R-:W-:Y:S01]  /*1c220*/  FFMA.FTZ R29, R250, R174, -R179 ;  /* 0x000000aefa1d7223 */ /* 0x000fe200000108b3 */
[----:B------:R-:W-:Y:S01]  /*1c230*/  FSEL R173, R173, RZ, P0 ;  /* 0x000000ffadad7208 */ /* 0x000fe20000000000 */
[----:B------:R-:W-:-:S02]  /*1c240*/  FMUL.FTZ R164, R174, R5 ;  /* 0x00000005aea47220 */ /* 0x000fc40000410000 */
[----:B------:R-:W-:Y:S01]  /*1c250*/  FADD.FTZ R3, R3, -R4 ;  /* 0x8000000403037221 */ /* 0x000fe20000010000 */
[----:B------:R-:W1:Y:S01]  /*1c260*/  MUFU.EX2 R31, R31 ;  /* 0x0000001f001f7308 */ /* 0x000e620000000800 */
[-CC-:B------:R-:W-:Y:S02]  /*1c270*/  FFMA.FTZ R28, R0, R174.reuse, -R173.reuse ;  /* 0x000000ae001c7223 */ /* 0x180fe400000108ad */
[-CC-:B------:R-:W-:Y:S02]  /*1c280*/  FFMA.FTZ R2, R2, R174.reuse, -R173.reuse ;  /* 0x000000ae02027223 */ /* 0x180fe400000108ad */
[-CC-:B------:R-:W-:Y:S02]  /*1c290*/  FFMA.FTZ R0, R16, R174.reuse, -R173.reuse ;  /* 0x000000ae10007223 */ /* 0x180fe400000108ad */
[-C--:B------:R-:W-:Y:S01]  /*1c2a0*/  FFMA.FTZ R35, R186, R174.reuse, -R173 ;  /* 0x000000aeba237223 */ /* 0x080fe200000108ad */
[----:B------:R-:W-:Y:S01]  /*1c2b0*/  MUFU.EX2 R30, R30 ;  /* 0x0000001e001e7308 */ /* 0x000fe20000000800 */
[----:B------:R-:W-:Y:S01]  /*1c2c0*/  FMUL.FTZ R3, R174, R3 ;  /* 0x00000003ae037220 */ /* 0x000fe20000410000 */
[----:B------:R-:W2:Y:S01]  /*1c2d0*/  LDSM.16.MT88.4 R16, [R223+0x10000] ;  /* 0x01000000df10783b */ /* 0x000ea20000004200 */
[----:B------:R-:W-:-:S02]  /*1c2e0*/  FFMA.FTZ R181, R185, R174, -R179 ;  /* 0x000000aeb9b57223 */ /* 0x000fc400000108b3 */
[-C--:B------:R-:W-:Y:S02]  /*1c2f0*/  FFMA.FTZ R182, R184, R174.reuse, -R179 ;  /* 0x000000aeb8b67223 */ /* 0x080fe400000108b3 */
[----:B------:R-:W-:Y:S01]  /*1c300*/  FFMA.FTZ R188, R187, R174, -R173 ;  /* 0x000000aebbbc7223 */ /* 0x000fe200000108ad */
[----:B------:R-:W3:Y:S01]  /*1c310*/  MUFU.EX2 R29, R29 ;  /* 0x0000001d001d7308 */ /* 0x000ee20000000800 */
[----:B-1----:R-:W-:Y:S01]  /*1c320*/  F2FP.PACK_AB R4, R31, R32 ;  /* 0x000000201f04723e */ /* 0x002fe200000000ff */
[-CC-:B------:R-:W-:Y:S02]  /*1c330*/  FFMA.FTZ R183, R20, R174.reuse, -R179.reuse ;  /* 0x000000ae14b77223 */ /* 0x180fe400000108b3 */
[-C--:B------:R-:W-:Y:S02]  /*1c340*/  FFMA.FTZ R184, R21, R174.reuse, -R179 ;  /* 0x000000ae15b87223 */ /* 0x080fe400000108b3 */
[-CC-:B------:R-:W-:Y:S02]  /*1c350*/  FFMA.FTZ R185, R22, R174.reuse, -R173.reuse ;  /* 0x000000ae16b97223 */ /* 0x180fe400000108ad */
[----:B------:R-:W-:Y:S01]  /*1c360*/  MUFU.EX2 R28, R28 ;  /* 0x0000001c001c7308 */ /* 0x000fe20000000800 */
[----:B------:R-:W-:-:S02]  /*1c370*/  FFMA.FTZ R186, R23, R174, -R173 ;  /* 0x000000ae17ba7223 */ /* 0x000fc400000108ad */
[-CC-:B------:R-:W-:Y:S01]  /*1c380*/  FFMA.FTZ R187, R233, R174.reuse, -R173.reuse ;  /* 0x000000aee9bb7223 */ /* 0x180fe200000108ad */
[----:B------:R-:W-:Y:S01]  /*1c390*/  LDSM.16.MT88.4 R20, [R223+0x10800] ;  /* 0x01080000df14783b */ /* 0x000fe20000004200 */
[-C--:B------:R-:W-:Y:S02]  /*1c3a0*/  FFMA.FTZ R195, R196, R174.reuse, -R173 ;  /* 0x000000aec4c37223 */ /* 0x080fe400000108ad */
[--C-:B------:R-:W-:Y:S01]  /*1c3b0*/  FFMA.FTZ R189, R200, R174, -R179.reuse ;  /* 0x000000aec8bd7223 */ /* 0x100fe200000108b3 */
[----:B------:R-:W1:Y:S01]  /*1c3c0*/  MUFU.EX2 R2, R2 ;  /* 0x0000000200027308 */ /* 0x000e620000000800 */
[----:B---3--:R-:W-:Y:S01]  /*1c3d0*/  F2FP.PACK_AB R6, R29, R30 ;  /* 0x0000001e1d06723e */ /* 0x008fe200000000ff */
[-CC-:B------:R-:W-:Y:S02]  /*1c3e0*/  FFMA.FTZ R190, R201, R174.reuse, -R179.reuse ;  /* 0x000000aec9be7223 */ /* 0x180fe400000108b3 */
[-CC-:B------:R-:W-:Y:S02]  /*1c3f0*/  FFMA.FTZ R191, R202, R174.reuse, -R179.reuse ;  /* 0x000000aecabf7223 */ /* 0x180fe400000108b3 */
[----:B------:R-:W-:-:S02]  /*1c400*/  FFMA.FTZ R192, R203, R174, -R179 ;  /* 0x000000aecbc07223 */ /* 0x000fc400000108b3 */
[----:B------:R-:W-:Y:S01]  /*1c410*/  MUFU.EX2 R0, R0 ;  /* 0x0000000000007308 */ /* 0x000fe20000000800 */
[-CC-:B------:R-:W-:Y:S02]  /*1c420*/  FFMA.FTZ R193, R198, R174.reuse, -R173.reuse ;  /* 0x000000aec6c17223 */ /* 0x180fe400000108ad */
[-CC-:B------:R-:W-:Y:S02]  /*1c430*/  FFMA.FTZ R194, R197, R174.reuse, -R173.reuse ;  /* 0x000000aec5c27223 */ /* 0x180fe400000108ad */
[-C--:B------:R-:W-:Y:S02]  /*1c440*/  FFMA.FTZ R196, R199, R174.reuse, -R173 ;  /* 0x000000aec7c47223 */ /* 0x080fe400000108ad */
[--C-:B------:R-:W-:Y:S01]  /*1c450*/  FFMA.FTZ R180, R180, R174, -R179.reuse ;  /* 0x000000aeb4b47223 */ /* 0x100fe200000108b3 */
[----:B------:R-:W3:Y:S01]  /*1c460*/  MUFU.EX2 R35, R35 ;  /* 0x0000002300237308 */ /* 0x000ee20000000800 */
[----:B-1----:R-:W-:Y:S01]  /*1c470*/  F2FP.PACK_AB R5, R2, R28 ;  /* 0x0000001c0205723e */ /* 0x002fe200000000ff */
[----:B------:R-:W-:-:S02]  /*1c480*/  FFMA.FTZ R197, R178, R174, -R179 ;  /* 0x000000aeb2c57223 */ /* 0x000fc400000108b3 */
[-CC-:B------:R-:W-:Y:S02]  /*1c490*/  FFMA.FTZ R176, R176, R174.reuse, -R179.reuse ;  /* 0x000000aeb0b07223 */ /* 0x180fe400000108b3 */
[-C--:B------:R-:W-:Y:S02]  /*1c4a0*/  FFMA.FTZ R177, R177, R174.reuse, -R179 ;  /* 0x000000aeb1b17223 */ /* 0x080fe400000108b3 */
[----:B------:R-:W1:Y:S01]  /*1c4b0*/  MUFU.EX2 R164, R164 ;  /* 0x000000a400a47308 */ /* 0x000e620000000800 */
[-CC-:B------:R-:W-:Y:S02]  /*1c4c0*/  FFMA.FTZ R175, R175, R174.reuse, -R173.reuse ;  /* 0x000000aeafaf7223 */ /* 0x180fe400000108ad */
[-CC-:B------:R-:W-:Y:S02]  /*1c4d0*/  FFMA.FTZ R172, R172, R174.reuse, -R173.reuse ;  /* 0x000000aeacac7223 */ /* 0x180fe400000108ad */
[-CC-:B------:R-:W-:Y:S02]  /*1c4e0*/  FFMA.FTZ R166, R166, R174.reuse, -R173.reuse ;  /* 0x000000aea6a67223 */ /* 0x180fe400000108ad */
[----:B------:R-:W-:Y:S01]  /*1c4f0*/  FFMA.FTZ R165, R165, R174, -R173 ;  /* 0x000000aea5a57223 */ /* 0x000fe200000108ad */
        /* <DEDUP_REMOVED lines=62> */
[----:B------:R-:W1:Y:S01]  /*1c8e0*/  MUFU.EX2 R190, R190 ;  /* 0x000000be00be7308 */ /* 0x000e620000000800 */
[-C--:B------:R-:W-:Y:S02]  /*1c8f0*/  FMUL.FTZ R135, R135, R3.reuse ;  /* 0x0000000387877220 */ /* 0x080fe40000410000 */
        /* <DEDUP_REMOVED lines=8> */
[-C--:B------:R-:W-:Y:S01]  /*1c980*/  FMUL.FTZ R49, R49, R164.reuse ;  /* 0x000000a431317220 */ /* 0x080fe20000410000 */
[----:B------:R-:W2:Y:S01]  /*1c990*/  LDSM.16.MT88.4 R16, [R220+0x12000] ;  /* 0x01200000dc10783b */ /* 0x000ea20000004200 */
        /* <DEDUP_REMOVED lines=11> */
[----:B------:R-:W5:Y:S01]  /*1ca50*/  LDSM.16.MT88.4 R8, [R223+0x14000] ;  /* 0x01400000df08783b */ /* 0x000f620000004200 */
[----:B------:R-:W-:Y:S02]  /*1ca60*/  FMUL.FTZ R65, R65, R164 ;  /* 0x000000a441417220 */ /* 0x000fe40000410000 */
[-C--:B------:R-:W-:Y:S01]  /*1ca70*/  FMUL.FTZ R66, R66, R3.reuse ;  /* 0x0000000342427220 */ /* 0x080fe20000410000 */
[----:B------:R-:W1:Y:S01]  /*1ca80*/  MUFU.EX2 R194, R194 ;  /* 0x000000c200c27308 */ /* 0x000e620000000800 */
[----:B------:R-:W-:-:S02]  /*1ca90*/  FMUL.FTZ R67, R67, R3 ;  /* 0x0000000343437220 */ /* 0x000fc40000410000 */
        /* <DEDUP_REMOVED lines=69> */
[-C--:B------:R-:W-:Y:S02]  /*1cef0*/  FMUL.FTZ R111, R111, R3.reuse ;  /* 0x000000036f6f7220 */ /* 0x080fe40000410000 */
        /* <DEDUP_REMOVED lines=8> */
[-C--:B------:R-:W-:Y:S02]  /*1cf80*/  FMUL.FTZ R101, R101, R164.reuse ;  /* 0x000000a465657220 */ /* 0x080fe40000410000 */
[-C--:B------:R-:W-:Y:S02]  /*1cf90*/  FMUL.FTZ R102, R102, R3.reuse ;  /* 0x0000000366667220 */ /* 0x080fe40000410000 */
[----:B------:R-:W-:Y:S01]  /*1cfa0*/  FMUL.FTZ R103, R103, R3 ;  /* 0x0000000367677220 */ /* 0x000fe20000410000 */
[----:B------:R-:W-:Y:S01]  /*1cfb0*/  HMMA.16816.F32 R112, R4, R14, R112 ;  /* 0x0000000e0470723c */ /* 0x000fe20000001870 */
[----:B------:R-:W3:Y:S01]  /*1cfc0*/  LDSM.16.MT88.4 R12, [R220+0x10800] ;  /* 0x01080000dc0c783b */ /* 0x000ee20000004200 */
[----:B------:R-:W-:-:S02]  /*1cfd0*/  FMUL.FTZ R104, R104, R164 ;  /* 0x000000a468687220 */ /* 0x000fc40000410000 */
[-C--:B------:R-:W-:Y:S02]  /*1cfe0*/  FMUL.FTZ R105, R105, R164.reuse ;  /* 0x000000a469697220 */ /* 0x080fe40000410000 */
[-C--:B------:R-:W-:Y:S02]  /*1cff0*/  FMUL.FTZ R106, R106, R3.reuse ;  /* 0x000000036a6a7220 */ /* 0x080fe40000410000 */
[-C--:B------:R-:W-:Y:S02]  /*1d000*/  FMUL.FTZ R107, R107, R3.reuse ;  /* 0x000000036b6b7220 */ /* 0x080fe40000410000 */
[-C--:B------:R-:W-:Y:S01]  /*1d010*/  FMUL.FTZ R116, R116, R164.reuse ;  /* 0x000000a474747220 */ /* 0x080fe20000410000 */
[----:B--2---:R-:W-:Y:S01]  /*1d020*/  HMMA.16816.F32 R100, R4, R16, R100 ;  /* 0x000000100464723c */ /* 0x004fe20000001864 */
[----:B------:R-:W-:Y:S02]  /*1d030*/  FMUL.FTZ R117, R117, R164 ;  /* 0x000000a475757220 */ /* 0x000fe40000410000 */
[----:B------:R-:W-:-:S02]  /*1d040*/  FMUL.FTZ R118, R118, R3 ;  /* 0x0000000376767220 */ /* 0x000fc40000410000 */
[-C--:B------:R-:W-:Y:S02]  /*1d050*/  FMUL.FTZ R119, R119, R3.reuse ;  /* 0x0000000377777220 */ /* 0x080fe40000410000 */
[-C--:B------:R-:W-:Y:S01]  /*1d060*/  FMUL.FTZ R120, R120, R164.reuse ;  /* 0x000000a478787220 */ /* 0x080fe20000410000 */
[C---:B------:R-:W-:Y:S01]  /*1d070*/  HMMA.16816.F32 R104, R4.reuse, R18, R104 ;  /* 0x000000120468723c */ /* 0x040fe20000001868 */
[-C--:B------:R-:W-:Y:S01]  /*1d080*/  FMUL.FTZ R121, R121, R164.reuse ;  /* 0x000000a479797220 */ /* 0x080fe20000410000 */
[----:B------:R-:W2:Y:S01]  /*1d090*/  LDSM.16.MT88.4 R16, [R221+0x10800] ;  /* 0x01080000dd10783b */ /* 0x000ea20000004200 */
[-C--:B------:R-:W-:Y:S02]  /*1d0a0*/  FMUL.FTZ R122, R122, R3.reuse ;  /* 0x000000037a7a7220 */ /* 0x080fe40000410000 */
        /* <DEDUP_REMOVED lines=8> */
[----:B------:R-:W-:Y:S01]  /*1d130*/  FMUL.FTZ R129, R129, R164 ;  /* 0x000000a481817220 */ /* 0x000fe20000410000 */
[----:B------:R-:W5:Y:S01]  /*1d140*/  LDSM.16.MT88.4 R8, [R219+0x10800] ;  /* 0x01080000db08783b */ /* 0x000f620000004200 */
[-C--:B------:R-:W-:Y:S02]  /*1d150*/  FMUL.FTZ R130, R130, R3.reuse ;  /* 0x0000000382827220 */ /* 0x080fe40000410000 */
[----:B------:R-:W-:-:S02]  /*1d160*/  FMUL.FTZ R131, R131, R3 ;  /* 0x0000000383837220 */ /* 0x000fc40000410000 */
[----:B------:R-:W-:Y:S01]  /*1d170*/  FFMA.FTZ R32, R251, R164, R32 ;  /* 0x000000a4fb207223 */ /* 0x000fe20000010020 */
[C---:B------:R-:W-:Y:S01]  /*1d180*/  HMMA.16816.F32 R124, R4.reuse, R24, R124 ;  /* 0x00000018047c723c */ /* 0x040fe2000000187c */
[----:B------:R-:W-:Y:S01]  /*1d190*/  FFMA.FTZ R3, R249, R3, R28 ;  /* 0x00000003f9037223 */ /* 0x000fe2000001001c */
[----:B------:R-:W-:Y:S01]  /*1d1a0*/  MOV R164, R34 ;  /* 0x0000002200a47202 */ /* 0x000fe20000000f00 */
[----:B------:R-:W-:Y:S02]  /*1d1b0*/  FADD.FTZ R31, R31, R32 ;  /* 0x000000201f1f7221 */ /* 0x000fe40000010000 */
[----:B------:R-:W-:Y:S02]  /*1d1c0*/  FADD.FTZ R3, R2, R3 ;  /* 0x0000000302037221 */ /* 0x000fe40000010000 */
[----:B------:R-:W-:Y:S01]  /*1d1d0*/  FADD.FTZ R30, R30, R31 ;  /* 0x0000001f1e1e7221 */ /* 0x000fe20000010000 */
[----:B------:R-:W-:Y:S01]  /*1d1e0*/  HMMA.16816.F32 R128, R4, R26, R128 ;  /* 0x0000001a0480723c */ /* 0x000fe20000001880 */
[----:B------:R-:W-:Y:S01]  /*1d1f0*/  LDSM.16.MT88.4 R24, [R223+0x12800] ;  /* 0x01280000df18783b */ /* 0x000fe20000004200 */
[----:B------:R-:W-:-:S02]  /*1d200*/  FADD.FTZ R2, R0, R3 ;  /* 0x0000000300027221 */ /* 0x000fc40000010000 */
[----:B------:R-:W-:Y:S02]  /*1d210*/  FADD.FTZ R0, R29, R30 ;  /* 0x0000001e1d007221 */ /* 0x000fe40000010000 */
[----:B------:R-:W-:Y:S01]  /*1d220*/  FADD.FTZ R2, R35, R2 ;  /* 0x0000000223027221 */ /* 0x000fe20000010000 */
[----:B-1----:R-:W-:Y:S01]  /*1d230*/  F2FP.PACK_AB R4, R182, R181 ;  /* 0x000000b5b604723e */ /* 0x002fe200000000ff */
        /* <DEDUP_REMOVED lines=56> */
[C---:B------:R-:W-:Y:S08]  /*1d5c0*/  HMMA.16816.F32 R124, R4.reuse, R20, R124 ;  /* 0x00000014047c723c */ /* 0x040ff0000000187c */
        /* <DEDUP_REMOVED lines=64> */
[C---:B------:R-:W-:Y:S01]  /*1d9d0*/  F2FP.PACK_AB R5, R172.reuse, R175 ;  /* 0x000000afac05723e */ /* 0x040fe200000000ff */
        /* <DEDUP_REMOVED lines=10> */
[----:B------:R-:W-:-:S05]  /*1da80*/  FADD.FTZ R249, R165, R166 ;  /* 0x000000a6a5f97221 */ /* 0x000fca0000010000 */
        /* <DEDUP_REMOVED lines=18> */
[C---:B------:R-:W-:Y:S01]  /*1dbb0*/  HMMA.16816.F32 R140, R4.reuse, R26, R140 ;  /* 0x0000001a048c723c */ /* 0x040fe2000000188c */
[----:B------:R-:W-:Y:S07]  /*1dbc0*/  LDSM.16.MT88.4 R24, [R219+0x15800] ;  /* 0x01580000db18783b */ /* 0x000fee0000004200 */
        /* <DEDUP_REMOVED lines=21> */
[----:B------:R-:W-:Y:S11]  /*1dd20*/  HMMA.16816.F32 R128, R4, R14, R128 ;  /* 0x0000000e0480723c */ /* 0x000ff60000001880 */
[----:B------:R-:W-:Y:S08]  /*1dd30*/  @!UPT UIADD3 URZ, URZ, URZ, URZ ;  /* 0x0000003f3f3ff290 */ /* 0x000ff0000fffe03f */
.L_x_7817:
[----:B------:R-:W-:Y:S05]  /*1dd40*/  @!P1 BRA `(.L_x_7826) ;  /* 0x0000431000009947 */ /* 0x000fea0003800000 */
[C---:B------:R-:W-:Y:S01]  /*1dd50*/  SHF.L.U64.HI R2, R168.reuse, 0x5, R169 ;  /* 0x00000005a8027819 */ /* 0x040fe200000102a9 */
[----:B------:R-:W-:Y:S01]  /*1dd60*/  IMAD.SHL.U32 R4, R168, 0x20, RZ ;  /* 0x00000020a8047824 */ /* 0x000fe200078e00ff */
[C---:B------:R-:W-:Y:S01]  /*1dd70*/  SHF.L.U64.HI R250, R170.reuse, 0x5, R171 ;  /* 0x00000005aafa7819 */ /* 0x040fe200000102ab */
[----:B------:R-:W-:Y:S01]  /*1dd80*/  IMAD.SHL.U32 R252, R170, 0x20, RZ ;  /* 0x00000020aafc7824 */ /* 0x000fe200078e00ff */
[----:B------:R-:W-:Y:S01]  /*1dd90*/  MOV R0, R3 ;  /* 0x0000000300007202 */ /* 0x000fe20000000f00 */
[----:B------:R1:W-:Y:S04]  /*1dda0*/  STL [R1], R2 ;  /* 0x0000000201007387 */ /* 0x0003e80000100800 */
[----:B------:R2:W-:Y:S01]  /*1ddb0*/  STL [R1+0x4], R4 ;  /* 0x0000040401007387 */ /* 0x0005e20000100800 */
[----:B-1----:R-:W-:-:S03]  /*1ddc0*/  IMAD.MOV.U32 R2, RZ, RZ, R164 ;  /* 0x000000ffff027224 */ /* 0x002fc600078e00a4 */
.L_x_7835:
        /* <DEDUP_REMOVED lines=14> */
[----:B------:R-:W3:Y:S04]  /*1deb0*/  LD.E R10, [R164.64+0x170] ;  /* 0x00017004a40a7980 */ /* 0x000ee8000c101900 */
[----:B------:R-:W4:Y:S01]  /*1dec0*/  LD.E.64 R14, [R164.64+0x28] ;  /* 0x00002804a40e7980 */ /* 0x000f22000c101b00 */
[-C--:B---3--:R-:W-:Y:S02]  /*1ded0*/  IABS R7, R10.reuse ;  /* 0x0000000a00077213 */ /* 0x088fe40000000000 */
        /* <DEDUP_REMOVED lines=8> */
[----:B--2---:R-:W-:Y:S02]  /*1df60*/  IABS R4, R3 ;  /* 0x0000000300047213 */ /* 0x004fe40000000000 */
        /* <DEDUP_REMOVED lines=36> */
[----:B------:R-:W3:Y:S04]  /*1e1b0*/  LD.E R3, [R18.64] ;  /* 0x0000000412037980 */ /* 0x000ee8000c101900 */
[----:B------:R-:W3:Y:S01]  /*1e1c0*/  LD.E R4, [R16.64] ;  /* 0x0000000410047980 */ /* 0x000ee2000c101900 */
[----:B------:R-:W-:Y:S01]  /*1e1d0*/  SHF.R.S32.HI R6, RZ, 0x1f, R10 ;  /* 0x0000001fff067819 */ /* 0x000fe2000001140a */
[-C--:B--2---:R-:W-:Y:S02]  /*1e1e0*/  IMAD R5, R13, R10.reuse, RZ ;  /* 0x0000000a0d057224 */ /* 0x084fe400078e02ff */
[C---:B------:R-:W-:Y:S04]  /*1e1f0*/  IMAD.WIDE.U32 R10, R12.reuse, R10, RZ ;  /* 0x0000000a0c0a7225 */ /* 0x040fe800078e00ff */
[----:B------:R-:W-:Y:S04]  /*1e200*/  IMAD R5, R12, R6, R5 ;  /* 0x000000060c057224 */ /* 0x000fe800078e0205 */
[----:B------:R-:W-:Y:S02]  /*1e210*/  IMAD.IADD R11, R11, 0x1, R5 ;  /* 0x000000010b0b7824 */ /* 0x000fe400078e0205 */
[----:B---3--:R-:W-:Y:S04]  /*1e220*/  IMAD.IADD R3, R3, 0x1, -R4 ;  /* 0x0000000103037824 */ /* 0x008fe800078e0a04 */
[----:B----4-:R-:W-:Y:S01]  /*1e230*/  IMAD R5, R15, R3, RZ ;  /* 0x000000030f057224 */ /* 0x010fe200078e02ff */
[----:B------:R-:W-:Y:S01]  /*1e240*/  SHF.R.S32.HI R4, RZ, 0x1f, R3 ;  /* 0x0000001fff047819 */ /* 0x000fe20000011403 */
[----:B------:R-:W-:Y:S04]  /*1e250*/  IMAD.WIDE.U32 R10, R3, R14, R10 ;  /* 0x0000000e030a7225 */ /* 0x000fe800078e000a */
[----:B------:R-:W-:Y:S04]  /*1e260*/  IMAD R5, R14, R4, R5 ;  /* 0x000000040e057224 */ /* 0x000fe800078e0205 */
[----:B------:R-:W-:Y:S01]  /*1e270*/  IMAD.IADD R5, R11, 0x1, R5 ;  /* 0x000000010b057824 */ /* 0x000fe200078e0205 */
[----:B------:R-:W-:-:S05]  /*1e280*/  BRA `(.L_x_7829) ;  /* 0x0000004000007947 */ /* 0x000fca0003800000 */
.L_x_7828:
[----:B------:R-:W-:Y:S02]  /*1e290*/  ULDC.64 UR4, c[0x0][0x118] ;  /* 0x0000460000047ab9 */ /* 0x000fe40000000a00 */
[----:B------:R-:W3:Y:S02]  /*1e2a0*/  LD.E R10, [R164.64+0x40] ;  /* 0x00004004a40a7980 */ /* 0x000ee4000c101900 */
[----:B---3--:R-:W-:Y:S04]  /*1e2b0*/  LEA R10, -R10, RZ, 0x6 ;  /* 0x000000ff0a0a7211 */ /* 0x008fe800078e31ff */
[----:B------:R-:W-:Y:S02]  /*1e2c0*/  SHF.R.S32.HI R5, RZ, 0x1f, R10 ;  /* 0x0000001fff057819 */ /* 0x000fe4000001140a */
.L_x_7829:
[----:B------:R-:W-:Y:S05]  /*1e2d0*/  BSYNC B0 ;  /* 0x0000000000007941 */ /* 0x000fea0003800000 */
.L_x_7827:
[C---:B------:R-:W-:Y:S01]  /*1e2e0*/  LEA R242, P0, R10.reuse, R242, 0x1 ;  /* 0x000000f20af27211 */ /* 0x040fe200078008ff */
[----:B------:R-:W-:Y:S01]  /*1e2f0*/  ULDC.64 UR4, c[0x0][0x118] ;  /* 0x0000460000047ab9 */ /* 0x000fe20000000a00 */
[----:B------:R-:W-:Y:S02]  /*1e300*/  BSSY B1, `(.L_x_7830) ;  /* 0x000015a000017945 */ /* 0x000fe40003800000 */
[----:B------:R-:W-:Y:S02]  /*1e310*/  LEA.HI.X R243, R10, R243, R5, 0x1, P0 ;  /* 0x000000f30af37211 */ /* 0x000fe400000f0c05 */
[----:B------:R-:W-:Y:S03]  /*1e320*/  IADD3 R6, P0, R252, R242, RZ ;  /* 0x000000f2fc067210 */ /* 0x000fe60007f1e0ff */
[----:B------:R-:W-:Y:S01]  /*1e330*/  @!PT LDS RZ, [RZ] ;  /* 0x00000000fffff984 */ /* 0x000fe20000000800 */
[----:B------:R-:W-:Y:S01]  /*1e340*/  @!PT LDS RZ, [RZ] ;  /* 0x00000000fffff984 */ /* 0x000fe20000000800 */
[----:B------:R-:W-:Y:S01]  /*1e350*/  @!PT LDS RZ, [RZ] ;  /* 0x00000000fffff984 */ /* 0x000fe20000000800 */
[----:B------:R1:W-:Y:S02]  /*1e360*/  LDGSTS.E.BYPASS.LTC128B.128 [R245+0x10000], [R242.64] ;  /* 0x10000000f2f57fae */ /* 0x0003e4000b901d44 */
[----:B------:R-:W-:Y:S01]  /*1e370*/  IMAD.X R7, R250, 0x1, R243, P0 ;  /* 0x00000001fa077824 */ /* 0x000fe200000e06f3 */
[----:B--2---:R-:W-:Y:S01]  /*1e380*/  IADD3 R4, P0, R252, R6, RZ ;  /* 0x00000006fc047210 */ /* 0x004fe20007f1e0ff */
[----:B------:R1:W-:Y:S04]  /*1e390*/  LDGSTS.E.BYPASS.LTC128B.128 [R245+0x12000], [R242.64+0x80] ;  /* 0x12000080f2f57fae */ /* 0x0003e8000b901d44 */
[----:B------:R1:W-:Y:S01]  /*1e3a0*/  LDGSTS.E.BYPASS.LTC128B.128 [R245+0x14000], [R242.64+0x100] ;  /* 0x14000100f2f57fae */ /* 0x0003e2000b901d44 */
[----:B------:R-:W-:Y:S01]  /*1e3b0*/  IMAD.X R5, R250, 0x1, R7, P0 ;  /* 0x00000001fa057824 */ /* 0x000fe200000e0607 */
[----:B------:R-:W-:Y:S02]  /*1e3c0*/  IADD3 R12, P0, R252, R4, RZ ;  /* 0x00000004fc0c7210 */ /* 0x000fe40007f1e0ff */
[----:B------:R1:W-:Y:S03]  /*1e3d0*/  LDGSTS.E.BYPASS.LTC128B.128 [R245+0x16000], [R242.64+0x180] ;  /* 0x16000180f2f57fae */ /* 0x0003e6000b901d44 */
[----:B------:R-:W-:Y:S01]  /*1e3e0*/  IMAD.X R13, R250, 0x1, R5, P0 ;  /* 0x00000001fa0d7824 */ /* 0x000fe200000e0605 */
[----:B------:R2:W-:Y:S01]  /*1e3f0*/  LDGSTS.E.BYPASS.LTC128B.128 [R245+0x10800], [R6.64] ;  /* 0x1080000006f57fae */ /* 0x0005e2000b901d44 */
[----:B------:R-:W-:Y:S03]  /*1e400*/  ISETP.GT.AND P0, PT, R247, R230, PT ;  /* 0x000000e6f700720c */ /* 0x000fe60003f04270 */
        /* <DEDUP_REMOVED lines=23> */
[----:B------:R-:W-:Y:S04]  /*1e580*/  LDSM.16.M88.4 R192, [R222+0x8000] ;  /* 0x00800000dec0783b */ /* 0x000fe80000000200 */
[----:B------:R-:W-:Y:S01]  /*1e590*/  LDSM.16.M88.4 R196, [R222+0x8800] ;  /* 0x00880000dec4783b */ /* 0x000fe20000000200 */
[C---:B------:R-:W-:Y:S03]  /*1e5a0*/  HMMA.16816.F32 R8, R32.reuse, R10, RZ ;  /* 0x0000000a2008723c */ /* 0x040fe600000018ff */
[----:B------:R-:W-:Y:S05]  /*1e5b0*/  LDSM.16.M88.4 R200, [R222+0x9800] ;  /* 0x00980000dec8783b */ /* 0x000fea0000000200 */
[C---:B---3--:R-:W-:Y:S08]  /*1e5c0*/  HMMA.16816.F32 R12, R32.reuse, R16, RZ ;  /* 0x00000010200c723c */ /* 0x048ff000000018ff */
[C---:B------:R-:W-:Y:S08]  /*1e5d0*/  HMMA.16816.F32 R16, R32.reuse, R18, RZ ;  /* 0x000000122010723c */ /* 0x040ff000000018ff */
[C---:B----4-:R-:W-:Y:S08]  /*1e5e0*/  HMMA.16816.F32 R20, R32.reuse, R24, RZ ;  /* 0x000000182014723c */ /* 0x050ff000000018ff */
[C---:B------:R-:W-:Y:S08]  /*1e5f0*/  HMMA.16816.F32 R24, R32.reuse, R26, RZ ;  /* 0x0000001a2018723c */ /* 0x040ff000000018ff */
[C---:B-----5:R-:W-:Y:S08]  /*1e600*/  HMMA.16816.F32 R28, R32.reuse, R168, RZ ;  /* 0x000000a8201c723c */ /* 0x060ff000000018ff */
[----:B------:R-:W-:Y:S01]  /*1e610*/  HMMA.16816.F32 R32, R32, R170, RZ ;  /* 0x000000aa2020723c */ /* 0x000fe200000018ff */
[----:B------:R-:W2:Y:S07]  /*1e620*/  LDSM.16.M88.4 R168, [R225] ;  /* 0x00000000e1a8783b */ /* 0x000eae0000000200 */
[C---:B-1----:R-:W-:Y:S08]  /*1e630*/  HMMA.16816.F32 R4, R172.reuse, R176, R4 ;  /* 0x000000b0ac04723c */ /* 0x042ff00000001804 */
[C---:B------:R-:W-:Y:S01]  /*1e640*/  HMMA.16816.F32 R8, R172.reuse, R178, R8 ;  /* 0x000000b2ac08723c */ /* 0x040fe20000001808 */
[----:B------:R-:W1:Y:S07]  /*1e650*/  LDSM.16.M88.4 R176, [R222+0x9000] ;  /* 0x00900000deb0783b */ /* 0x000e6e0000000200 */
        /* <DEDUP_REMOVED lines=28> */
[----:B------:R-:W-:Y:S07]  /*1e820*/  LDSM.16.M88.4 R172, [R214] ;  /* 0x00000000d6ac783b */ /* 0x000fee0000000200 */
[C---:B-1----:R-:W-:Y:S08]  /*1e830*/  HMMA.16816.F32 R20, R180.reuse, R176, R20 ;  /* 0x000000b0b414723c */ /* 0x042ff00000001814 */
[C---:B------:R-:W-:Y:S01]  /*1e840*/  HMMA.16816.F32 R24, R180.reuse, R178, R24 ;  /* 0x000000b2b418723c */ /* 0x040fe20000001818 */
[----:B------:R-:W-:Y:S07]  /*1e850*/  LDSM.16.M88.4 R176, [R213] ;  /* 0x00000000d5b0783b */ /* 0x000fee0000000200 */
[C---:B--2---:R-:W-:Y:S08]  /*1e860*/  HMMA.16816.F32 R28, R180.reuse, R168, R28 ;  /* 0x000000a8b41c723c */ /* 0x044ff0000000181c */
[----:B------:R-:W-:Y:S01]  /*1e870*/  HMMA.16816.F32 R32, R180, R170, R32 ;  /* 0x000000aab420723c */ /* 0x000fe20000001820 */
[----:B------:R-:W1:Y:S04]  /*1e880*/  LDSM.16.M88.4 R168, [R227+0x2000] ;  /* 0x00200000e3a8783b */ /* 0x000e680000000200 */
[----:B------:R-:W2:Y:S03]  /*1e890*/  LDSM.16.M88.4 R180, [R212] ;  /* 0x00000000d4b4783b */ /* 0x000ea60000000200 */
[C---:B------:R-:W-:Y:S08]  /*1e8a0*/  HMMA.16816.F32 R4, R188.reuse, R192, R4 ;  /* 0x000000c0bc04723c */ /* 0x040ff00000001804 */
[C---:B------:R-:W-:Y:S01]  /*1e8b0*/  HMMA.16816.F32 R8, R188.reuse, R194, R8 ;  /* 0x000000c2bc08723c */ /* 0x040fe20000001808 */
[----:B------:R-:W-:Y:S07]  /*1e8c0*/  LDSM.16.M88.4 R192, [R225+0x2000] ;  /* 0x00200000e1c0783b */ /* 0x000fee0000000200 */
[C---:B------:R-:W-:Y:S08]  /*1e8d0*/  HMMA.16816.F32 R12, R188.reuse, R196, R12 ;  /* 0x000000c4bc0c723c */ /* 0x040ff0000000180c */
[C---:B------:R-:W-:Y:S01]  /*1e8e0*/  HMMA.16816.F32 R16, R188.reuse, R198, R16 ;  /* 0x000000c6bc10723c */ /* 0x040fe20000001810 */
[----:B------:R-:W-:Y:S07]  /*1e8f0*/  LDSM.16.M88.4 R196, [R222+0xa000] ;  /* 0x00a00000dec4783b */ /* 0x000fee0000000200 */
[C---:B---3--:R-:W-:Y:S08]  /*1e900*/  HMMA.16816.F32 R20, R188.reuse, R184, R20 ;  /* 0x000000b8bc14723c */ /* 0x048ff00000001814 */
        /* <DEDUP_REMOVED lines=18> */
[----:B------:R-:W3:Y:S03]  /*1ea30*/  LDSM.16.M88.4 R184, [R215+0x3000] ;  /* 0x00300000d7b8783b */ /* 0x000ee60000000200 */
[C---:B------:R-:W-:Y:S08]  /*1ea40*/  HMMA.16816.F32 R4, R192.reuse, R196, R4 ;  /* 0x000000c4c004723c */ /* 0x040ff00000001804 */
        /* <DEDUP_REMOVED lines=10> */
[----:B------:R-:W-:Y:S04]  /*1eaf0*/  LDSM.16.M88.4 R192, [R210] ;  /* 0x00000000d2c0783b */ /* 0x000fe80000000200 */
[----:B------:R-:W-:Y:S03]  /*1eb00*/  LDSM.16.M88.4 R200, [R207] ;  /* 0x00000000cfc8783b */ /* 0x000fe60000000200 */
        /* <DEDUP_REMOVED lines=9> */
[C---:B-----5:R-:W-:Y:S08]  /*1eba0*/  HMMA.16816.F32 R28, R168.reuse, R196, R28 ;  /* 0x000000c4a81c723c */ /* 0x060ff0000000181c */
[----:B------:R-:W-:Y:S01]  /*1ebb0*/  HMMA.16816.F32 R32, R168, R198, R32 ;  /* 0x000000c6a820723c */ /* 0x000fe20000001820 */
[----:B------:R-:W3:Y:S04]  /*1ebc0*/  LDSM.16.M88.4 R168, [R228+0xd800] ;  /* 0x00d80000e4a8783b */ /* 0x000ee80000000200 */
[----:B------:R-:W5:Y:S03]  /*1ebd0*/  LDSM.16.M88.4 R196, [R209] ;  /* 0x00000000d1c4783b */ /* 0x000f660000000200 */
[C---:B-1----:R-:W-:Y:S08]  /*1ebe0*/  HMMA.16816.F32 R4, R172.reuse, R188, R4 ;  /* 0x000000bcac04723c */ /* 0x042ff00000001804 */
[C---:B------:R-:W-:Y:S01]  /*1ebf0*/  HMMA.16816.F32 R8, R172.reuse, R190, R8 ;  /* 0x000000beac08723c */ /* 0x040fe20000001808 */
[----:B------:R-:W1:Y:S07]  /*1ec00*/  LDSM.16.M88.4 R188, [R208] ;  /* 0x00000000d0bc783b */ /* 0x000e6e0000000200 */
[C---:B--2---:R-:W-:Y:S08]  /*1ec10*/  HMMA.16816.F32 R12, R172.reuse, R176, R12 ;  /* 0x000000b0ac0c723c */ /* 0x044ff0000000180c */
[C---:B------:R-:W-:Y:S01]  /*1ec20*/  HMMA.16816.F32 R16, R172.reuse, R178, R16 ;  /* 0x000000b2ac10723c */ /* 0x040fe20000001810 */
[----:B------:R-:W-:Y:S07]  /*1ec30*/  LDSM.16.M88.4 R176, [R222+0xc800] ;  /* 0x00c80000deb0783b */ /* 0x000fee0000000200 */
[C---:B----4-:R-:W-:Y:S08]  /*1ec40*/  HMMA.16816.F32 R20, R172.reuse, R180, R20 ;  /* 0x000000b4ac14723c */ /* 0x050ff00000001814 */
[C---:B------:R-:W-:Y:S01]  /*1ec50*/  HMMA.16816.F32 R24, R172.reuse, R182, R24 ;  /* 0x000000b6ac18723c */ /* 0x040fe20000001818 */
[----:B------:R-:W-:Y:S07]  /*1ec60*/  LDSM.16.M88.4 R180, [R222+0xd000] ;  /* 0x00d00000deb4783b */ /* 0x000fee0000000200 */
[C---:B---3--:R-:W-:Y:S08]  /*1ec70*/  HMMA.16816.F32 R28, R172.reuse, R168, R28 ;  /* 0x000000a8ac1c723c */ /* 0x048ff0000000181c */
[----:B------:R-:W-:Y:S01]  /*1ec80*/  HMMA.16816.F32 R32, R172, R170, R32 ;  /* 0x000000aaac20723c */ /* 0x000fe20000001820 */
[----:B------:R-:W-:Y:S04]  /*1ec90*/  LDSM.16.M88.4 R168, [R225+0x4000] ;  /* 0x00400000e1a8783b */ /* 0x000fe80000000200 */
[----:B------:R-:W2:Y:S03]  /*1eca0*/  LDSM.16.M88.4 R172, [R222+0xc000] ;  /* 0x00c00000deac783b */ /* 0x000ea60000000200 */
[C---:B------:R-:W-:Y:S08]  /*1ecb0*/  HMMA.16816.F32 R4, R184.reuse, R192, R4 ;  /* 0x000000c0b804723c */ /* 0x040ff00000001804 */
[C---:B------:R-:W-:Y:S01]  /*1ecc0*/  HMMA.16816.F32 R8, R184.reuse, R194, R8 ;  /* 0x000000c2b808723c */ /* 0x040fe20000001808 */
[----:B------:R-:W3:Y:S07]  /*1ecd0*/  LDSM.16.M88.4 R192, [R222+0xd800] ;  /* 0x00d80000dec0783b */ /* 0x000eee0000000200 */
        /* <DEDUP_REMOVED lines=15> */
[----:B------:R-:W5:Y:S07]  /*1edd0*/  LDSM.16.M88.4 R176, [R215+0x5800] ;  /* 0x00580000d7b0783b */ /* 0x000f6e0000000200 */
[C---:B------:R-:W-:Y:S08]  /*1ede0*/  HMMA.16816.F32 R20, R168.reuse, R180, R20 ;  /* 0x000000b4a814723c */ /* 0x040ff00000001814 */
[C---:B------:R-:W-:Y:S01]  /*1edf0*/  HMMA.16816.F32 R24, R168.reuse, R182, R24 ;  /* 0x000000b6a818723c */ /* 0x040fe20000001818 */
[----:B------:R-:W2:Y:S07]  /*1ee00*/  LDSM.16.M88.4 R180, [R229+0x6000] ;  /* 0x00600000e5b4783b */ /* 0x000eae0000000200 */
[C---:B---3--:R-:W-:Y:S08]  /*1ee10*/  HMMA.16816.F32 R28, R168.reuse, R192, R28 ;  /* 0x000000c0a81c723c */ /* 0x048ff0000000181c */
[----:B------:R-:W-:Y:S01]  /*1ee20*/  HMMA.16816.F32 R32, R168, R194, R32 ;  /* 0x000000c2a820723c */ /* 0x000fe20000001820 */
[----:B------:R-:W3:Y:S04]  /*1ee30*/  LDSM.16.M88.4 R168, [R228+0xe800] ;  /* 0x00e80000e4a8783b */ /* 0x000ee80000000200 */
[----:B------:R-:W3:Y:S03]  /*1ee40*/  LDSM.16.M88.4 R192, [R228+0xf000] ;  /* 0x00f00000e4c0783b */ /* 0x000ee60000000200 */
[C---:B-1----:R-:W-:Y:S08]  /*1ee50*/  HMMA.16816.F32 R4, R188.reuse, R196, R4 ;  /* 0x000000c4bc04723c */ /* 0x042ff00000001804 */
[C---:B------:R-:W-:Y:S01]  /*1ee60*/  HMMA.16816.F32 R8, R188.reuse, R198, R8 ;  /* 0x000000c6bc08723c */ /* 0x040fe20000001808 */
[----:B------:R-:W1:Y:S07]  /*1ee70*/  LDSM.16.M88.4 R196, [R228+0xf800] ;  /* 0x00f80000e4c4783b */ /* 0x000e6e0000000200 */
[C---:B----4-:R-:W-:Y:S08]  /*1ee80*/  HMMA.16816.F32 R12, R188.reuse, R184, R12 ;  /* 0x000000b8bc0c723c */ /* 0x050ff0000000180c */
[C---:B------:R-:W-:Y:S01]  /*1ee90*/  HMMA.16816.F32 R16, R188.reuse, R186, R16 ;  /* 0x000000babc10723c */ /* 0x040fe20000001810 */
[----:B------:R-:W-:Y:S07]  /*1eea0*/  LDSM.16.M88.4 R184, [R205] ;  /* 0x00000000cdb8783b */ /* 0x000fee0000000200 */
[C---:B--2---:R-:W-:Y:S08]  /*1eeb0*/  HMMA.16816.F32 R20, R188.reuse, R172, R20 ;  /* 0x000000acbc14723c */ /* 0x044ff00000001814 */
[C---:B------:R-:W-:Y:S01]  /*1eec0*/  HMMA.16816.F32 R24, R188.reuse, R174, R24 ;  /* 0x000000aebc18723c */ /* 0x040fe20000001818 */
[----:B------:R-:W-:Y:S07]  /*1eed0*/  LDSM.16.M88.4 R172, [R227+0x6000] ;  /* 0x00600000e3ac783b */ /* 0x000fee0000000200 */
[C---:B-----5:R-:W-:Y:S08]  /*1eee0*/  HMMA.16816.F32 R28, R188.reuse, R176, R28 ;  /* 0x000000b0bc1c723c */ /* 0x060ff0000000181c */
[----:B------:R-:W-:Y:S01]  /*1eef0*/  HMMA.16816.F32 R32, R188, R178, R32 ;  /* 0x000000b2bc20723c */ /* 0x000fe20000001820 */
[----:B------:R-:W2:Y:S04]  /*1ef00*/  LDSM.16.M88.4 R176, [R206] ;  /* 0x00000000ceb0783b */ /* 0x000ea80000000200 */
[----:B------:R-:W-:Y:S03]  /*1ef10*/  LDSM.16.M88.4 R188, [R167] ;  /* 0x00000000a7bc783b */ /* 0x000fe60000000200 */
[C---:B------:R-:W-:Y:S08]  /*1ef20*/  HMMA.16816.F32 R4, R180.reuse, R200, R4 ;  /* 0x000000c8b404723c */ /* 0x040ff00000001804 */
[C---:B------:R-:W-:Y:S01]  /*1ef30*/  HMMA.16816.F32 R8, R180.reuse, R202, R8 ;  /* 0x000000cab408723c */ /* 0x040fe20000001808 */
[----:B------:R-:W-:Y:S07]  /*1ef40*/  LDSM.16.M88.4 R200, [R222+0xe000] ;  /* 0x00e00000dec8783b */ /* 0x000fee0000000200 */
[C---:B---3--:R-:W-:Y:S08]  /*1ef50*/  HMMA.16816.F32 R12, R180.reuse, R168, R12 ;  /* 0x000000a8b40c723c */ /* 0x048ff0000000180c */
[C---:B------:R-:W-:Y:S01]  /*1ef60*/  HMMA.16816.F32 R16, R180.reuse, R170, R16 ;  /* 0x000000aab410723c */ /* 0x040fe20000001810 */
[----:B------:R-:W3:Y:S07]  /*1ef70*/  LDSM.16.M88.4 R168, [R204] ;  /* 0x00000000cca8783b */ /* 0x000eee0000000200 */
        /* <DEDUP_REMOVED lines=18> */
[----:B------:R-:W3:Y:S04]  /*1f0a0*/  LDSM.16.M88.4 R172, [R215+0x6000] ;  /* 0x00600000d7ac783b */ /* 0x000ee80000000200 */
[----:B------:R-:W5:Y:S03]  /*1f0b0*/  LDSM.16.M88.4 R188, [R215+0x7000] ;  /* 0x00700000d7bc783b */ /* 0x000f660000000200 */
[C---:B----4-:R-:W-:Y:S08]  /*1f0c0*/  HMMA.16816.F32 R4, R192.reuse, R200, R4 ;  /* 0x000000c8c004723c */ /* 0x050ff00000001804 */
[C---:B------:R-:W-:Y:S01]  /*1f0d0*/  HMMA.16816.F32 R8, R192.reuse, R202, R8 ;  /* 0x000000cac008723c */ /* 0x040fe20000001808 */
[----:B------:R-:W4:Y:S01]  /*1f0e0*/  LDSM.16.M88.4 R200, [R215+0x7800] ;  /* 0x00780000d7c8783b */ /* 0x000f220000000200 */
[----:B------:R-:W-:Y:S04]  /*1f0f0*/  DEPBAR.LE SB0, 0x0 ;  /* 0x000080000000791a */ /* 0x000fe80000000000 */
[----:B------:R-:W-:Y:S02]  /*1f100*/  BAR.SYNC.DEFER_BLOCKING 0x0 ;  /* 0x0000000000007b1d */ /* 0x000fe40000010000 */
[C---:B-1----:R-:W-:Y:S08]  /*1f110*/  HMMA.16816.F32 R12, R192.reuse, R180, R12 ;  /* 0x000000b4c00c723c */ /* 0x042ff0000000180c */
        /* <DEDUP_REMOVED lines=9> */
[C---:B-----5:R-:W-:Y:S08]  /*1f1b0*/  HMMA.16816.F32 R20, R168.reuse, R188, R20 ;  /* 0x000000bca814723c */ /* 0x060ff00000001814 */
        /* <DEDUP_REMOVED lines=20> */
[C---:B------:R-:W-:Y:S02]  /*1f300*/  IADD3 R172, R3.reuse, -0x40, RZ ;  /* 0xffffffc003ac7810 */ /* 0x040fe40007ffe0ff */
[----:B------:R-:W-:Y:S02]  /*1f310*/  IABS R168, R3 ;  /* 0x0000000300a87213 */ /* 0x000fe40000000000 */
[-C--:B------:R-:W-:Y:S04]  /*1f320*/  LOP3.LUT R3, R3, R174.reuse, RZ, 0x3c, !PT ;  /* 0x000000ae03037212 */ /* 0x080fe800078e3cff */
[----:B------:R-:W-:Y:S02]  /*1f330*/  ISETP.GE.AND P2, PT, R3, RZ, PT ;  /* 0x000000ff0300720c */ /* 0x000fe40003f46270 */
[----:B------:R-:W-:Y:S01]  /*1f340*/  LOP3.LUT R3, RZ, R174, RZ, 0x33, !PT ;  /* 0x000000aeff037212 */ /* 0x000fe200078e33ff */
        /* <DEDUP_REMOVED lines=48> */
.L_x_7833:
[----:B------:R-:W-:Y:S02]  /*1f650*/  ULDC.64 UR4, c[0x0][0x118] ;  /* 0x0000460000047ab9 */ /* 0x000fe40000000a00 */
[----:B------:R-:W2:Y:S02]  /*1f660*/  LD.E R174, [R164.64+0x38] ;  /* 0x00003804a4ae7980 */ /* 0x000ea4000c101900 */
[----:B--2---:R-:W-:Y:S04]  /*1f670*/  LEA R174, -R174, RZ, 0x6 ;  /* 0x000000ffaeae7211 */ /* 0x004fe800078e31ff */
[----:B------:R-:W-:Y:S02]  /*1f680*/  SHF.R.S32.HI R169, RZ, 0x1f, R174 ;  /* 0x0000001fffa97819 */ /* 0x000fe400000114ae */
.L_x_7834:
[----:B------:R-:W-:Y:S05]  /*1f690*/  BSYNC B0 ;  /* 0x0000000000007941 */ /* 0x000fea0003800000 */
.L_x_7832:
[----:B------:R-:W2:Y:S01]  /*1f6a0*/  LDL R166, [R1+0x4] ;  /* 0x0000040001a67983 */ /* 0x000ea20000100800 */
[C---:B------:R-:W-:Y:S01]  /*1f6b0*/  LEA R232, P0, R174.reuse, R232, 0x1 ;  /* 0x000000e8aee87211 */ /* 0x040fe200078008ff */
[----:B------:R-:W-:Y:S02]  /*1f6c0*/  ULDC.64 UR4, c[0x0][0x118] ;  /* 0x0000460000047ab9 */ /* 0x000fe40000000a00 */
[----:B------:R-:W3:Y:S01]  /*1f6d0*/  LDL R3, [R1] ;  /* 0x0000000001037983 */ /* 0x000ee20000100800 */
[----:B------:R-:W-:Y:S05]  /*1f6e0*/  LEA.HI.X R231, R174, R231, R169, 0x1, P0 ;  /* 0x000000e7aee77211 */ /* 0x000fea00000f0ca9 */
[--C-:B------:R-:W-:Y:S05]  /*1f6f0*/  IMAD.MOV.U32 R233, RZ, RZ, R231.reuse ;  /* 0x000000ffffe97224 */ /* 0x100fea00078e00e7 */
[----:B------:R-:W-:Y:S01]  /*1f700*/  @!PT LDS RZ, [RZ] ;  /* 0x00000000fffff984 */ /* 0x000fe20000000800 */
[----:B------:R-:W-:Y:S01]  /*1f710*/  @!PT LDS RZ, [RZ] ;  /* 0x00000000fffff984 */ /* 0x000fe20000000800 */
[----:B------:R-:W-:Y:S01]  /*1f720*/  @!PT LDS RZ, [RZ] ;  /* 0x00000000fffff984 */ /* 0x000fe20000000800 */
[----:B------:R1:W-:Y:S04]  /*1f730*/  LDGSTS.E.BYPASS.LTC128B.128 [R245+0x8000], [R232.64] ;  /* 0x08000000e8f57fae */ /* 0x0003e8000b901d44 */
[----:B------:R1:W-:Y:S04]  /*1f740*/  LDGSTS.E.BYPASS.LTC128B.128 [R245+0xa000], [R232.64+0x80] ;  /* 0x0a000080e8f57fae */ /* 0x0003e8000b901d44 */
[----:B------:R1:W-:Y:S04]  /*1f750*/  LDGSTS.E.BYPASS.LTC128B.128 [R245+0xc000], [R232.64+0x100] ;  /* 0x0c000100e8f57fae */ /* 0x0003e8000b901d44 */
[----:B------:R1:W-:Y:S01]  /*1f760*/  LDGSTS.E.BYPASS.LTC128B.128 [R245+0xe000], [R232.64+0x180] ;  /* 0x0e000180e8f57fae */ /* 0x0003e2000b901d44 */
[C---:B--2---:R-:W-:Y:S05]  /*1f770*/  IADD3 R172, P0, R166.reuse, R232, RZ ;  /* 0x000000e8a6ac7210 */ /* 0x044fea0007f1e0ff */
[C---:B---3--:R-:W-:Y:S01]  /*1f780*/  IMAD.X R173, R3.reuse, 0x1, R231, P0 ;  /* 0x0000000103ad7824 */ /* 0x048fe200000e06e7 */
[C---:B------:R-:W-:Y:S04]  /*1f790*/  IADD3 R170, P0, R166.reuse, R172, RZ ;  /* 0x000000aca6aa7210 */ /* 0x040fe80007f1e0ff */
[----:B------:R1:W-:Y:S01]  /*1f7a0*/  LDGSTS.E.BYPASS.LTC128B.128 [R245+0x8800], [R172.64] ;  /* 0x08800000acf57fae */ /* 0x0003e2000b901d44 */
[C---:B------:R-:W-:Y:S01]  /*1f7b0*/  IMAD.X R171, R3.reuse, 0x1, R173, P0 ;  /* 0x0000000103ab7824 */ /* 0x040fe200000e06ad */
[----:B------:R-:W-:Y:S02]  /*1f7c0*/  IADD3 R168, P0, R166, R170, RZ ;  /* 0x000000aaa6a87210 */ /* 0x000fe40007f1e0ff */
        /* <DEDUP_REMOVED lines=13> */
.L_x_7831:
[----:B------:R-:W-:Y:S05]  /*1f8a0*/  BSYNC B1 ;  /* 0x0000000000017941 */ /* 0x000fea0003800000 */
.L_x_7830:
[----:B------:R-:W-:Y:S01]  /*1f8b0*/  ULDC.64 UR4, c[0x0][0x118] ;  /* 0x0000460000047ab9 */ /* 0x000fe20000000a00 */
[----:B------:R-:W2:Y:S08]  /*1f8c0*/  S2R R166, SR_TID.X ;  /* 0x0000000000a67919 */ /* 0x000eb00000002100 */
[----:B------:R3:W4:Y:S01]  /*1f8d0*/  LD.E R165, [R164.64+0xdc] ;  /* 0x0000dc04a4a57980 */ /* 0x000722000c101900 */
[----:B--2---:R-:W-:Y:S04]  /*1f8e0*/  SHF.L.U32 R166, R166, 0x1, RZ ;  /* 0x00000001a6a67819 */ /* 0x004fe800000006ff */
[----:B------:R-:W-:Y:S04]  /*1f8f0*/  LOP3.LUT R166, R166, 0x6, RZ, 0xc0, !PT ;  /* 0x00000006a6a67812 */ /* 0x000fe800078ec0ff */
[----:B------:R-:W-:Y:S04]  /*1f900*/  LEA R3, R247, R166, 0x6 ;  /* 0x000000a6f7037211 */ /* 0x000fe800078e30ff */
[C---:B-1----:R-:W-:Y:S02]  /*1f910*/  IADD3 R169, R3.reuse, 0x1, RZ ;  /* 0x0000000103a97810 */ /* 0x042fe40007ffe0ff */
[----:B------:R-:W-:Y:S02]  /*1f920*/  IADD3 R173, R3, 0x8, RZ ;  /* 0x0000000803ad7810 */ /* 0x000fe40007ffe0ff */
[C---:B------:R-:W-:Y:S02]  /*1f930*/  ISETP.GE.AND P6, PT, R169.reuse, R246, PT ;  /* 0x000000f6a900720c */ /* 0x040fe40003fc6270 */
[----:B------:R-:W-:Y:S02]  /*1f940*/  ISETP.GE.AND P1, PT, R169, R238, PT ;  /* 0x000000eea900720c */ /* 0x000fe40003f26270 */
[C---:B------:R-:W-:Y:S02]  /*1f950*/  ISETP.GE.AND P0, PT, R173.reuse, R246, PT ;  /* 0x000000f6ad00720c */ /* 0x040fe40003f06270 */
[----:B------:R-:W-:Y:S02]  /*1f960*/  ISETP.GE.AND P4, PT, R173, R238, PT ;  /* 0x000000eead00720c */ /* 0x000fe40003f86270 */
[----:B------:R-:W-:Y:S02]  /*1f970*/  ISETP.GE.OR P1, PT, R169, R248, !P1 ;  /* 0x000000f8a900720c */ /* 0x000fe40004f26670 */
[C---:B------:R-:W-:Y:S02]  /*1f980*/  ISETP.GE.OR P0, PT, R173.reuse, R244, !P0 ;  /* 0x000000f4ad00720c */ /* 0x040fe40004706670 */
[----:B------:R-:W-:Y:S02]  /*1f990*/  ISETP.GE.OR P4, PT, R173, R248, !P4 ;  /* 0x000000f8ad00720c */ /* 0x000fe40006786670 */
[----:B------:R-:W-:Y:S02]  /*1f9a0*/  IADD3 R173, R3, 0x11, RZ ;  /* 0x0000001103ad7810 */ /* 0x000fe40007ffe0ff */
[----:B------:R-:W-:Y:S02]  /*1f9b0*/  ISETP.GE.OR P6, PT, R169, R244, !P6 ;  /* 0x000000f4a900720c */ /* 0x000fe400077c6670 */
[C---:B------:R-:W-:Y:S02]  /*1f9c0*/  IADD3 R169, R3.reuse, 0x9, RZ ;  /* 0x0000000903a97810 */ /* 0x040fe40007ffe0ff */
[----:B------:R-:W-:Y:S02]  /*1f9d0*/  FSEL R8, R8, -INF , !P0 ;  /* 0xff80000008087808 */ /* 0x000fe40004000000 */
[-C--:B------:R-:W-:Y:S02]  /*1f9e0*/  ISETP.GE.AND P2, PT, R3, R246.reuse, PT ;  /* 0x000000f60300720c */ /* 0x080fe40003f46270 */
[----:B------:R-:W-:Y:S02]  /*1f9f0*/  FSEL R5, R5, -INF , !P6 ;  /* 0xff80000005057808 */ /* 0x000fe40007000000 */
[-C--:B------:R-:W-:Y:S02]  /*1fa00*/  ISETP.GE.AND P5, PT, R169, R246.reuse, PT ;  /* 0x000000f6a900720c */ /* 0x080fe40003fa6270 */
[C---:B------:R-:W-:Y:S02]  /*1fa10*/  ISETP.GE.AND P6, PT, R173.reuse, R246, PT ;  /* 0x000000f6ad00720c */ /* 0x040fe40003fc6270 */
[----:B------:R-:W-:Y:S02]  /*1fa20*/  ISETP.GE.AND P0, PT, R173, R238, PT ;  /* 0x000000eead00720c */ /* 0x000fe40003f06270 */
[-C--:B------:R-:W-:Y:S02]  /*1fa30*/  ISETP.GE.OR P2, PT, R3, R244.reuse, !P2 ;  /* 0x000000f40300720c */ /* 0x080fe40005746670 */
[-C--:B------:R-:W-:Y:S02]  /*1fa40*/  ISETP.GE.OR P5, PT, R169, R244.reuse, !P5 ;  /* 0x000000f4a900720c */ /* 0x080fe40006fa6670 */
[C---:B------:R-:W-:Y:S02]  /*1fa50*/  ISETP.GE.OR P6, PT, R173.reuse, R244, !P6 ;  /* 0x000000f4ad00720c */ /* 0x040fe400077c6670 */
[----:B------:R-:W-:Y:S02]  /*1fa60*/  ISETP.GE.OR P0, PT, R173, R248, !P0 ;  /* 0x000000f8ad00720c */ /* 0x000fe40004706670 */
[----:B------:R-:W-:Y:S02]  /*1fa70*/  IADD3 R173, R3, 0x19, RZ ;  /* 0x0000001903ad7810 */ /* 0x000fe40007ffe0ff */
[----:B------:R-:W-:Y:S02]  /*1fa80*/  FSEL R9, R9, -INF , !P5 ;  /* 0xff80000009097808 */ /* 0x000fe40006800000 */
[----:B------:R-:W-:Y:S02]  /*1fa90*/  ISETP.GE.AND P3, PT, R3, R238, PT ;  /* 0x000000ee0300720c */ /* 0x000fe40003f66270 */
[----:B------:R-:W-:Y:S02]  /*1faa0*/  FSEL R171, R4, -INF , !P2 ;  /* 0xff80000004ab7808 */ /* 0x000fe40005000000 */
[----:B------:R-:W-:Y:S02]  /*1fab0*/  ISETP.GE.AND P5, PT, R173, R246, PT ;  /* 0x000000f6ad00720c */ /* 0x000fe40003fa6270 */
[C---:B------:R-:W-:Y:S02]  /*1fac0*/  ISETP.GE.OR P3, PT, R3.reuse, R248, !P3 ;  /* 0x000000f80300720c */ /* 0x040fe40005f66670 */
[----:B------:R-:W-:Y:S02]  /*1fad0*/  IADD3 R175, R3, 0x10, RZ ;  /* 0x0000001003af7810 */ /* 0x000fe40007ffe0ff */
[----:B------:R-:W-:Y:S02]  /*1fae0*/  ISETP.GE.OR P5, PT, R173, R244, !P5 ;  /* 0x000000f4ad00720c */ /* 0x000fe40006fa6670 */
[----:B------:R-:W-:Y:S02]  /*1faf0*/  FMNMX.FTZ R4, R171, R2, !PT ;  /* 0x00000002ab047209 */ /* 0x000fe40007810000 */
[----:B------:R-:W-:Y:S02]  /*1fb00*/  ISETP.GE.AND P2, PT, R169, R238, PT ;  /* 0x000000eea900720c */ /* 0x000fe40003f46270 */
[----:B------:R-:W-:Y:S02]  /*1fb10*/  FSEL R7, R7, -INF , !P1 ;  /* 0xff80000007077808 */ /* 0x000fe40004800000 */
[----:B------:R-:W-:Y:S02]  /*1fb20*/  ISETP.GE.OR P2, PT, R169, R248, !P2 ;  /* 0x000000f8a900720c */ /* 0x000fe40005746670 */
[----:B------:R-:W-:Y:S02]  /*1fb30*/  FSEL R169, R6, -INF , !P3 ;  /* 0xff80000006a97808 */ /* 0x000fe40005800000 */
[----:B------:R-:W-:Y:S02]  /*1fb40*/  ISETP.GE.AND P3, PT, R175, R238, PT ;  /* 0x000000eeaf00720c */ /* 0x000fe40003f66270 */
[----:B------:R-:W-:Y:S02]  /*1fb50*/  FSEL R195, R17, -INF , !P5 ;  /* 0xff80000011c37808 */ /* 0x000fe40006800000 */
[----:B------:R-:W-:Y:S02]  /*1fb60*/  FMNMX.FTZ R17, R5, R4, !PT ;  /* 0x0000000405117209 */ /* 0x000fe40007810000 */
[C---:B------:R-:W-:Y:S02]  /*1fb70*/  ISETP.GE.AND P1, PT, R175.reuse, R246, PT ;  /* 0x000000f6af00720c */ /* 0x040fe40003f26270 */
[C---:B------:R-:W-:Y:S02]  /*1fb80*/  ISETP.GE.OR P3, PT, R175.reuse, R248, !P3 ;  /* 0x000000f8af00720c */ /* 0x040fe40005f66670 */
[----:B------:R-:W-:Y:S02]  /*1fb90*/  FMNMX.FTZ R4, R8, R17, !PT ;  /* 0x0000001108047209 */ /* 0x000fe40007810000 */
[----:B------:R-:W-:Y:S02]  /*1fba0*/  ISETP.GE.OR P1, PT, R175, R244, !P1 ;  /* 0x000000f4af00720c */ /* 0x000fe40004f26670 */
[----:B------:R-:W-:Y:S02]  /*1fbb0*/  IADD3 R175, R3, 0x18, RZ ;  /* 0x0000001803af7810 */ /* 0x000fe40007ffe0ff */
[----:B------:R-:W-:Y:S02]  /*1fbc0*/  FSEL R10, R10, -INF , !P4 ;  /* 0xff8000000a0a7808 */ /* 0x000fe40006000000 */
[----:B------:R-:W-:Y:S02]  /*1fbd0*/  FSEL R11, R11, -INF , !P2 ;  /* 0xff8000000b0b7808 */ /* 0x000fe40005000000 */
[----:B------:R-:W-:Y:S02]  /*1fbe0*/  FSEL R192, R12, -INF , !P1 ;  /* 0xff8000000cc07808 */ /* 0x000fe40004800000 */
[----:B------:R-:W-:Y:S02]  /*1fbf0*/  FMNMX.FTZ R17, R9, R4, !PT ;  /* 0x0000000409117209 */ /* 0x000fe40007810000 */
[C---:B------:R-:W-:Y:S02]  /*1fc00*/  ISETP.GE.AND P2, PT, R175.reuse, R246, PT ;  /* 0x000000f6af00720c */ /* 0x040fe40003f46270 */
[-C--:B------:R-:W-:Y:S02]  /*1fc10*/  ISETP.GE.AND P4, PT, R175, R238.reuse, PT ;  /* 0x000000eeaf00720c */ /* 0x080fe40003f86270 */
[----:B------:R-:W-:Y:S02]  /*1fc20*/  ISETP.GE.AND P1, PT, R173, R238, PT ;  /* 0x000000eead00720c */ /* 0x000fe40003f26270 */
[C---:B------:R-:W-:Y:S02]  /*1fc30*/  ISETP.GE.OR P2, PT, R175.reuse, R244, !P2 ;  /* 0x000000f4af00720c */ /* 0x040fe40005746670 */
[-C--:B------:R-:W-:Y:S02]  /*1fc40*/  ISETP.GE.OR P4, PT, R175, R248.reuse, !P4 ;  /* 0x000000f8af00720c */ /* 0x080fe40006786670 */
[----:B------:R-:W-:Y:S02]  /*1fc50*/  IADD3 R175, R3, 0x20, RZ ;  /* 0x0000002003af7810 */ /* 0x000fe40007ffe0ff */
[----:B------:R-:W-:Y:S02]  /*1fc60*/  ISETP.GE.OR P1, PT, R173, R248, !P1 ;  /* 0x000000f8ad00720c */ /* 0x000fe40004f26670 */
[----:B------:R-:W-:Y:S02]  /*1fc70*/  FSEL R193, R13, -INF , !P6 ;  /* 0xff8000000dc17808 */ /* 0x000fe40007000000 */
[----:B------:R-:W-:Y:S02]  /*1fc80*/  FMNMX.FTZ R4, R192, R17, !PT ;  /* 0x00000011c0047209 */ /* 0x000fe40007810000 */
[----:B------:R-:W-:Y:S02]  /*1fc90*/  IADD3 R173, R3, 0x21, RZ ;  /* 0x0000002103ad7810 */ /* 0x000fe40007ffe0ff */
[----:B------:R-:W-:Y:S02]  /*1fca0*/  FSEL R194, R16, -INF , !P2 ;  /* 0xff80000010c27808 */ /* 0x000fe40005000000 */
[----:B------:R-:W-:Y:S02]  /*1fcb0*/  FSEL R197, R15, -INF , !P0 ;  /* 0xff8000000fc57808 */ /* 0x000fe40004000000 */
[----:B------:R-:W-:Y:S02]  /*1fcc0*/  ISETP.GE.AND P0, PT, R175, R246, PT ;  /* 0x000000f6af00720c */ /* 0x000fe40003f06270 */
[----:B------:R-:W-:Y:S02]  /*1fcd0*/  FSEL R199, R19, -INF , !P1 ;  /* 0xff80000013c77808 */ /* 0x000fe40004800000 */
[----:B------:R-:W-:Y:S02]  /*1fce0*/  FMNMX.FTZ R19, R193, R4, !PT ;  /* 0x00000004c1137209 */ /* 0x000fe40007810000 */
[----:B------:R-:W-:Y:S02]  /*1fcf0*/  FMNMX.FTZ R4, R169, R0, !PT ;  /* 0x00000000a9047209 */ /* 0x000fe40007810000 */
[----:B------:R-:W-:Y:S02]  /*1fd00*/  ISETP.GE.AND P6, PT, R173, R246, PT ;  /* 0x000000f6ad00720c */ /* 0x000fe40003fc6270 */
[----:B------:R-:W-:Y:S02]  /*1fd10*/  ISETP.GE.OR P0, PT, R175, R244, !P0 ;  /* 0x000000f4af00720c */ /* 0x000fe40004706670 */
[----:B------:R-:W-:Y:S02]  /*1fd20*/  FMNMX.FTZ R6, R194, R19, !PT ;  /* 0x00000013c2067209 */ /* 0x000fe40007810000 */
[----:B------:R-:W-:Y:S02]  /*1fd30*/  FMNMX.FTZ R19, R7, R4, !PT ;  /* 0x0000000407137209 */ /* 0x000fe40007810000 */
[----:B------:R-:W-:Y:S02]  /*1fd40*/  FSEL R203, R20, -INF , !P0 ;  /* 0xff80000014cb7808 */ /* 0x000fe40004000000 */
[----:B------:R-:W-:Y:S02]  /*1fd50*/  ISETP.GE.OR P6, PT, R173, R244, !P6 ;  /* 0x000000f4ad00720c */ /* 0x000fe400077c6670 */
[----:B------:R-:W-:Y:S02]  /*1fd60*/  IADD3 R13, R3, 0x28, RZ ;  /* 0x00000028030d7810 */ /* 0x000fe40007ffe0ff */
[----:B------:R-:W-:Y:S02]  /*1fd70*/  FMNMX.FTZ R4, R195, R6, !PT ;  /* 0x00000006c3047209 */ /* 0x000fe40007810000 */
[----:B------:R-:W-:Y:S02]  /*1fd80*/  FMNMX.FTZ R6, R10, R19, !PT ;  /* 0x000000130a067209 */ /* 0x000fe40007810000 */
[----:B------:R-:W-:Y:S02]  /*1fd90*/  FSEL R196, R14, -INF , !P3 ;  /* 0xff8000000ec47808 */ /* 0x000fe40005800000 */
[----:B------:R-:W-:Y:S02]  /*1fda0*/  IADD3 R15, R3, 0x29, RZ ;  /* 0x00000029030f7810 */ /* 0x000fe40007ffe0ff */
[----:B------:R-:W-:Y:S02]  /*1fdb0*/  FMNMX.FTZ R19, R11, R6, !PT ;  /* 0x000000060b137209 */ /* 0x000fe40007810000 */
[----:B------:R-:W-:Y:S02]  /*1fdc0*/  ISETP.GE.AND P5, PT, R13, R246, PT ;  /* 0x000000f60d00720c */ /* 0x000fe40003fa6270 */
[----:B------:R-:W-:Y:S02]  /*1fdd0*/  FSEL R233, R21, -INF , !P6 ;  /* 0xff80000015e97808 */ /* 0x000fe40007000000 */
[----:B------:R-:W-:Y:S02]  /*1fde0*/  FMNMX.FTZ R4, R203, R4, !PT ;  /* 0x00000004cb047209 */ /* 0x000fe40007810000 */
[----:B------:R-:W-:Y:S02]  /*1fdf0*/  FSEL R198, R18, -INF , !P4 ;  /* 0xff80000012c67808 */ /* 0x000fe40006000000 */
[----:B------:R-:W-:Y:S02]  /*1fe00*/  ISETP.GE.AND P4, PT, R15, R246, PT ;  /* 0x000000f60f00720c */ /* 0x000fe40003f86270 */
[----:B------:R-:W-:Y:S02]  /*1fe10*/  ISETP.GE.OR P5, PT, R13, R244, !P5 ;  /* 0x000000f40d00720c */ /* 0x000fe40006fa6670 */
[----:B------:R-:W-:Y:S02]  /*1fe20*/  IADD3 R17, R3, 0x30, RZ ;  /* 0x0000003003117810 */ /* 0x000fe40007ffe0ff */
[----:B------:R-:W-:Y:S02]  /*1fe30*/  FMNMX.FTZ R21, R233, R4, !PT ;  /* 0x00000004e9157209 */ /* 0x000fe40007810000 */
[----:B------:R-:W-:Y:S02]  /*1fe40*/  FMNMX.FTZ R4, R196, R19, !PT ;  /* 0x00000013c4047209 */ /* 0x000fe40007810000 */
[-C--:B------:R-:W-:Y:S02]  /*1fe50*/  ISETP.GE.AND P3, PT, R175, R238.reuse, PT ;  /* 0x000000eeaf00720c */ /* 0x080fe40003f66270 */
[C---:B------:R-:W-:Y:S02]  /*1fe60*/  ISETP.GE.AND P0, PT, R15.reuse, R238, PT ;  /* 0x000000ee0f00720c */ /* 0x040fe40003f06270 */
[----:B------:R-:W-:Y:S02]  /*1fe70*/  ISETP.GE.OR P4, PT, R15, R244, !P4 ;  /* 0x000000f40f00720c */ /* 0x000fe40006786670 */
[----:B------:R-:W-:Y:S02]  /*1fe80*/  FSEL R202, R24, -INF , !P5 ;  /* 0xff80000018ca7808 */ /* 0x000fe40006800000 */
[----:B------:R-:W-:Y:S02]  /*1fe90*/  ISETP.GE.AND P6, PT, R17, R246, PT ;  /* 0x000000f61100720c */ /* 0x000fe40003fc6270 */
[----:B------:R-:W-:Y:S02]  /*1fea0*/  FMNMX.FTZ R19, R197, R4, !PT ;  /* 0x00000004c5137209 */ /* 0x000fe40007810000 */
[----:B------:R-:W-:Y:S02]  /*1feb0*/  ISETP.GE.AND P2, PT, R173, R238, PT ;  /* 0x000000eead00720c */ /* 0x000fe40003f46270 */
[-C--:B------:R-:W-:Y:S02]  /*1fec0*/  ISETP.GE.OR P3, PT, R175, R248.reuse, !P3 ;  /* 0x000000f8af00720c */ /* 0x080fe40005f66670 */
[----:B------:R-:W-:Y:S02]  /*1fed0*/  ISETP.GE.OR P0, PT, R15, R248, !P0 ;  /* 0x000000f80f00720c */ /* 0x000fe40004706670 */
[----:B------:R-:W-:Y:S02]  /*1fee0*/  IADD3 R15, R3, 0x31, RZ ;  /* 0x00000031030f7810 */ /* 0x000fe40007ffe0ff */
[----:B------:R-:W-:Y:S02]  /*1fef0*/  ISETP.GE.OR P6, PT, R17, R244, !P6 ;  /* 0x000000f41100720c */ /* 0x000fe400077c6670 */
[----:B------:R-:W-:Y:S02]  /*1ff00*/  FSEL R201, R25, -INF , !P4 ;  /* 0xff80000019c97808 */ /* 0x000fe40006000000 */
[----:B------:R-:W-:Y:S02]  /*1ff10*/  FMNMX.FTZ R4, R198, R19, !PT ;  /* 0x00000013c6047209 */ /* 0x000fe40007810000 */
[----:B------:R-:W-:Y:S02]  /*1ff20*/  ISETP.GE.AND P1, PT, R13, R238, PT ;  /* 0x000000ee0d00720c */ /* 0x000fe40003f26270 */
[----:B------:R-:W-:Y:S02]  /*1ff30*/  FMNMX.FTZ R6, R202, R21, !PT ;  /* 0x00000015ca067209 */ /* 0x000fe40007810000 */
[----:B------:R-:W-:Y:S02]  /*1ff40*/  ISETP.GE.AND P5, PT, R15, R246, PT ;  /* 0x000000f60f00720c */ /* 0x000fe40003fa6270 */
[----:B------:R-:W-:Y:S02]  /*1ff50*/  FSEL R177, R28, -INF , !P6 ;  /* 0xff8000001cb17808 */ /* 0x000fe40007000000 */
[----:B------:R-:W-:Y:S02]  /*1ff60*/  FSEL R200, R22, -INF , !P3 ;  /* 0xff80000016c87808 */ /* 0x000fe40005800000 */
[----:B------:R-:W-:Y:S02]  /*1ff70*/  ISETP.GE.OR P2, PT, R173, R248, !P2 ;  /* 0x000000f8ad00720c */ /* 0x000fe40005746670 */
[----:B------:R-:W-:Y:S02]  /*1ff80*/  FMNMX.FTZ R19, R199, R4, !PT ;  /* 0x00000004c7137209 */ /* 0x000fe40007810000 */
[----:B------:R-:W-:Y:S02]  /*1ff90*/  ISETP.GE.OR P1, PT, R13, R248, !P1 ;  /* 0x000000f80d00720c */ /* 0x000fe40004f26670 */
[----:B------:R-:W-:Y:S02]  /*1ffa0*/  IADD3 R13, R3, 0x38, RZ ;  /* 0x00000038030d7810 */ /* 0x000fe40007ffe0ff */
[----:B------:R-:W-:Y:S02]  /*1ffb0*/  FMNMX.FTZ R6, R201, R6, !PT ;  /* 0x00000006c9067209 */ /* 0x000fe40007810000 */
[----:B------:R-:W-:Y:S02]  /*1ffc0*/  ISETP.GE.OR P5, PT, R15, R244, !P5 ;  /* 0x000000f40f00720c */ /* 0x000fe40006fa6670 */
[----:B------:R-:W-:Y:S02]  /*1ffd0*/  FSEL R183, R23, -INF , !P2 ;  /* 0xff80000017b77808 */ /* 0x000fe40005000000 */
[----:B------:R-:W-:Y:S02]  /*1ffe0*/  IADD3 R3, R3, 0x39, RZ ;  /* 0x0000003903037810 */ /* 0x000fe40007ffe0ff */
[----:B------:R-:W-:Y:S02]  /*1fff0*/  ISETP.GE.AND P4, PT, R13, R246, PT ;  /* 0x000000f60d00720c */ /* 0x000fe40003f86270 */
[----:B------:R-:W-:Y:S02]  /*20000*/  FMNMX.FTZ R21, R177, R6, !PT ;  /* 0x00000006b1157209 */ /* 0x000fe40007810000 */
[----:B------:R-:W-:Y:S02]  /*20010*/  FMNMX.FTZ R6, R200, R19, !PT ;  /* 0x00000013c8067209 */ /* 0x000fe40007810000 */
[----:B------:R-:W-:Y:S02]  /*20020*/  FSEL R180, R29, -INF , !P5 ;  /* 0xff8000001db47808 */ /* 0x000fe40006800000 */
[----:B------:R-:W-:Y:S02]  /*20030*/  ISETP.GE.AND P6, PT, R3, R246, PT ;  /* 0x000000f60300720c */ /* 0x000fe40003fc6270 */
        /* <DEDUP_REMOVED lines=18> */
[----:B------:R-:W-:Y:S01]  /*20160*/  FSEL R174, R31, -INF , !P2 ;  /* 0xff8000001fae7808 */ /* 0x000fe20005000000 */
[----:B------:R-:W-:Y:S01]  /*20170*/  LDSM.16.MT88.4 R20, [R221+0x10000] ;  /* 0x01000000dd14783b */ /* 0x000fe20000004200 */
[----:B------:R-:W-:Y:S02]  /*20180*/  ISETP.GE.OR P1, PT, R13, R248, !P0 ;  /* 0x000000f80d00720c */ /* 0x000fe40004726670 */
[----:B------:R-:W-:Y:S02]  /*20190*/  FMNMX.FTZ R13, R175, R6, !PT ;  /* 0x00000006af0d7209 */ /* 0x000fe40007810000 */
[C---:B------:R-:W-:Y:S02]  /*201a0*/  ISETP.GE.AND P0, PT, R3.reuse, R238, PT ;  /* 0x000000ee0300720c */ /* 0x040fe40003f06270 */
[----:B------:R-:W-:Y:S01]  /*201b0*/  FSEL R173, R34, -INF , !P1 ;  /* 0xff80000022ad7808 */ /* 0x000fe20004800000 */
[----:B------:R-:W1:Y:S01]  /*201c0*/  SHFL.BFLY PT, R17, R4, 0x2, 0x1f ;  /* 0x0c401f0004117f89 */ /* 0x000e6200000e0000 */
[----:B------:R-:W-:Y:S02]  /*201d0*/  FMNMX.FTZ R12, R174, R13, !PT ;  /* 0x0000000dae0c7209 */ /* 0x000fe40007810000 */
[----:B------:R-:W-:Y:S02]  /*201e0*/  ISETP.GE.OR P0, PT, R3, R248, !P0 ;  /* 0x000000f80300720c */ /* 0x000fe40004706670 */
[----:B------:R-:W-:Y:S02]  /*201f0*/  FMNMX.FTZ R3, R173, R12, !PT ;  /* 0x0000000cad037209 */ /* 0x000fe40007810000 */
[----:B------:R-:W-:Y:S01]  /*20200*/  FSEL R166, R35, -INF , !P0 ;  /* 0xff80000023a67808 */ /* 0x000fe20004000000 */
[----:B------:R-:W-:Y:S03]  /*20210*/  LDSM.16.MT88.4 R12, [R223+0x10000] ;  /* 0x01000000df0c783b */ /* 0x000fe60000004200 */
[----:B------:R-:W-:Y:S05]  /*20220*/  FMNMX.FTZ R6, R166, R3, !PT ;  /* 0x00000003a6067209 */ /* 0x000fea0007810000 */
[----:B------:R-:W2:Y:S01]  /*20230*/  SHFL.BFLY PT, R3, R6, 0x2, 0x1f ;  /* 0x0c401f0006037f89 */ /* 0x000ea200000e0000 */
[----:B-1----:R-:W-:Y:S07]  /*20240*/  FMNMX.FTZ R17, R4, R17, !PT ;  /* 0x0000001104117209 */ /* 0x002fee0007810000 */
[----:B------:R-:W-:Y:S08]  /*20250*/  LDSM.16.MT88.4 R28, [R220+0x10000] ;  /* 0x01000000dc1c783b */ /* 0x000ff00000004200 */
[----:B---3--:R-:W1:Y:S01]  /*20260*/  SHFL.BFLY PT, R164, R17, 0x1, 0x1f ;  /* 0x0c201f0011a47f89 */ /* 0x008e6200000e0000 */
[----:B--2---:R-:W-:Y:S07]  /*20270*/  FMNMX.FTZ R4, R6, R3, !PT ;  /* 0x0000000306047209 */ /* 0x004fee0007810000 */
[----:B------:R-:W2:Y:S01]  /*20280*/  SHFL.BFLY PT, R3, R4, 0x1, 0x1f ;  /* 0x0c201f0004037f89 */ /* 0x000ea200000e0000 */
[----:B-1----:R-:W-:Y:S04]  /*20290*/  FMNMX.FTZ R164, R17, R164, !PT ;  /* 0x000000a411a47209 */ /* 0x002fe80007810000 */
[----:B------:R-:W-:Y:S01]  /*202a0*/  FSETP.NEU.FTZ.AND P1, PT, R164, -INF , PT ;  /* 0xff800000a400780b */ /* 0x000fe20003f3d000 */
[----:B----4-:R-:W-:Y:S05]  /*202b0*/  FMUL.FTZ R182, R165, R164 ;  /* 0x000000a4a5b67220 */ /* 0x010fea0000410000 */
[----:B------:R-:W-:Y:S02]  /*202c0*/  FSEL R182, R182, RZ, P1 ;  /* 0x000000ffb6b67208 */ /* 0x000fe40000800000 */
[----:B--2---:R-:W-:Y:S03]  /*202d0*/  FMNMX.FTZ R3, R4, R3, !PT ;  /* 0x0000000304037209 */ /* 0x004fe60007810000 */
[--C-:B------:R-:W-:Y:S01]  /*202e0*/  FFMA.FTZ R184, R5, R165, -R182.reuse ;  /* 0x000000a505b87223 */ /* 0x100fe200000108b6 */
[----:B------:R-:W-:Y:S01]  /*202f0*/  FSEL R5, R164, RZ, P1 ;  /* 0x000000ffa4057208 */ /* 0x000fe20000800000 */
[----:B------:R-:W-:Y:S01]  /*20300*/  FMUL.FTZ R172, R165, R3 ;  /* 0x00000003a5ac7220 */ /* 0x000fe20000410000 */
[----:B------:R-:W-:Y:S01]  /*20310*/  FSETP.NEU.FTZ.AND P0, PT, R3, -INF , PT ;  /* 0xff8000000300780b */ /* 0x000fe20003f1d000 */
[-C--:B------:R-:W-:Y:S02]  /*20320*/  FFMA.FTZ R185, R171, R165.reuse, -R182 ;  /* 0x000000a5abb97223 */ /* 0x080fe400000108b6 */
[----:B------:R-:W-:Y:S01]  /*20330*/  FADD.FTZ R4, -R5, R2 ;  /* 0x0000000205047221 */ /* 0x000fe20000010100 */
[----:B------:R-:W-:Y:S01]  /*20340*/  FSEL R5, R3, RZ, P0 ;  /* 0x000000ff03057208 */ /* 0x000fe20000000000 */
[-C--:B------:R-:W-:Y:S01]  /*20350*/  FFMA.FTZ R191, R8, R165.reuse, -R182 ;  /* 0x000000a508bf7223 */ /* 0x080fe200000108b6 */
[----:B------:R-:W-:Y:S01]  /*20360*/  FSEL R172, R172, RZ, P0 ;  /* 0x000000ffacac7208 */ /* 0x000fe20000000000 */
[----:B------:R-:W-:Y:S01]  /*20370*/  FMUL.FTZ R2, R165, R4 ;  /* 0x00000004a5027220 */ /* 0x000fe20000410000 */
[----:B------:R-:W-:Y:S01]  /*20380*/  MUFU.EX2 R185, R185 ;  /* 0x000000b900b97308 */ /* 0x000fe20000000800 */
[----:B------:R-:W-:Y:S01]  /*20390*/  FADD.FTZ R4, -R5, R0 ;  /* 0x0000000005047221 */ /* 0x000fe20000010100 */
[----:B------:R-:W-:Y:S01]  /*203a0*/  ISETP.GT.AND P0, PT, R247, R230, PT ;  /* 0x000000e6f700720c */ /* 0x000fe20003f04270 */
[-C--:B------:R-:W-:Y:S02]  /*203b0*/  FFMA.FTZ R190, R9, R165.reuse, -R182 ;  /* 0x000000a509be7223 */ /* 0x080fe400000108b6 */
[-CC-:B------:R-:W-:Y:S02]  /*203c0*/  FFMA.FTZ R189, R169, R165.reuse, -R172.reuse ;  /* 0x000000a5a9bd7223 */ /* 0x180fe400000108ac */
[-CC-:B------:R-:W-:Y:S02]  /*203d0*/  FFMA.FTZ R188, R7, R165.reuse, -R172.reuse ;  /* 0x000000a507bc7223 */ /* 0x180fe400000108ac */
[-CC-:B------:R-:W-:Y:S01]  /*203e0*/  FFMA.FTZ R187, R10, R165.reuse, -R172.reuse ;  /* 0x000000a50abb7223 */ /* 0x180fe200000108ac */
[----:B------:R-:W1:Y:S01]  /*203f0*/  MUFU.EX2 R2, R2 ;  /* 0x0000000200027308 */ /* 0x000e620000000800 */
[-C--:B------:R-:W-:Y:S02]  /*20400*/  FFMA.FTZ R186, R11, R165.reuse, -R172 ;  /* 0x000000a50bba7223 */ /* 0x080fe400000108ac */
[----:B------:R-:W-:Y:S02]  /*20410*/  FMUL.FTZ R0, R165, R4 ;  /* 0x00000004a5007220 */ /* 0x000fe40000410000 */
[-CC-:B------:R-:W-:Y:S02]  /*20420*/  FFMA.FTZ R177, R177, R165.reuse, -R182.reuse ;  /* 0x000000a5b1b17223 */ /* 0x180fe400000108b6 */
[-CC-:B------:R-:W-:Y:S02]  /*20430*/  FFMA.FTZ R180, R180, R165.reuse, -R182.reuse ;  /* 0x000000a5b4b47223 */ /* 0x180fe400000108b6 */
[-C--:B------:R-:W-:Y:S01]  /*20440*/  FFMA.FTZ R178, R178, R165.reuse, -R182 ;  /* 0x000000a5b2b27223 */ /* 0x080fe200000108b6 */
[----:B------:R-:W2:Y:S01]  /*20450*/  MUFU.EX2 R0, R0 ;  /* 0x0000000000007308 */ /* 0x000ea20000000800 */
[-CC-:B------:R-:W-:Y:S02]  /*20460*/  FFMA.FTZ R175, R175, R165.reuse, -R172.reuse ;  /* 0x000000a5afaf7223 */ /* 0x180fe400000108ac */
[-C--:B------:R-:W-:Y:S02]  /*20470*/  FFMA.FTZ R174, R174, R165.reuse, -R172 ;  /* 0x000000a5aeae7223 */ /* 0x080fe400000108ac */
[-CC-:B------:R-:W-:Y:S02]  /*20480*/  FFMA.FTZ R192, R192, R165.reuse, -R182.reuse ;  /* 0x000000a5c0c07223 */ /* 0x180fe400000108b6 */
[-CC-:B------:R-:W-:Y:S02]  /*20490*/  FFMA.FTZ R193, R193, R165.reuse, -R182.reuse ;  /* 0x000000a5c1c17223 */ /* 0x180fe400000108b6 */
[-CC-:B------:R-:W-:Y:S01]  /*204a0*/  FFMA.FTZ R194, R194, R165.reuse, -R182.reuse ;  /* 0x000000a5c2c27223 */ /* 0x180fe200000108b6 */
[----:B------:R-:W3:Y:S01]  /*204b0*/  MUFU.EX2 R184, R184 ;  /* 0x000000b800b87308 */ /* 0x000ee20000000800 */
[-C--:B------:R-:W-:Y:S02]  /*204c0*/  FFMA.FTZ R195, R195, R165.reuse, -R182 ;  /* 0x000000a5c3c37223 */ /* 0x080fe400000108b6 */
[--C-:B------:R-:W-:Y:S02]  /*204d0*/  FFMA.FTZ R196, R196, R165, -R172.reuse ;  /* 0x000000a5c4c47223 */ /* 0x100fe400000108ac */
[C---:B-1----:R-:W-:Y:S02]  /*204e0*/  FMUL.FTZ R4, R2.reuse, R160 ;  /* 0x000000a002047220 */ /* 0x042fe40000410000 */
        /* <DEDUP_REMOVED lines=8> */
[----:B------:R-:W1:Y:S01]  /*20570*/  MUFU.EX2 R190, R190 ;  /* 0x000000be00be7308 */ /* 0x000e620000000800 */
[----:B------:R-:W-:Y:S01]  /*20580*/  FMUL.FTZ R11, R0, R159 ;  /* 0x0000009f000b7220 */ /* 0x000fe20000410000 */
[----:B------:R-:W-:Y:S01]  /*20590*/  LDSM.16.MT88.4 R160, [R219+0x12800] ;  /* 0x01280000dba0783b */ /* 0x000fe20000004200 */
[----:B------:R-:W-:Y:S01]  /*205a0*/  FMUL.FTZ R17, R2, R149 ;  /* 0x0000009502117220 */ /* 0x000fe20000410000 */
[----:B---3--:R-:W-:Y:S01]  /*205b0*/  F2FP.PACK_AB R168, R184, R185 ;  /* 0x000000b9b8a8723e */ /* 0x008fe200000000ff */
        /* <DEDUP_REMOVED lines=13> */
[----:B-1----:R-:W-:Y:S01]  /*20690*/  F2FP.PACK_AB R170, R190, R191 ;  /* 0x000000bfbeaa723e */ /* 0x002fe200000000ff */
[----:B------:R-:W-:Y:S02]  /*206a0*/  FMUL.FTZ R35, R0, R135 ;  /* 0x0000008700237220 */ /* 0x000fe40000410000 */
[C---:B------:R-:W-:Y:S03]  /*206b0*/  FMUL.FTZ R36, R2.reuse, R36 ;  /* 0x0000002402247220 */ /* 0x040fe60000410000 */
[----:B------:R-:W-:Y:S01]  /*206c0*/  LDSM.16.MT88.4 R132, [R220+0x12000] ;  /* 0x01200000dc84783b */ /* 0x000fe20000004200 */
[----:B------:R-:W-:Y:S01]  /*206d0*/  MUFU.EX2 R187, R187 ;  /* 0x000000bb00bb7308 */ /* 0x000fe20000000800 */
[----:B------:R-:W-:Y:S02]  /*206e0*/  FMUL.FTZ R37, R2, R37 ;  /* 0x0000002502257220 */ /* 0x000fe40000410000 */
[C---:B------:R-:W-:Y:S02]  /*206f0*/  FMUL.FTZ R38, R0.reuse, R38 ;  /* 0x0000002600267220 */ /* 0x040fe40000410000 */
[----:B------:R-:W-:Y:S02]  /*20700*/  FMUL.FTZ R39, R0, R39 ;  /* 0x0000002700277220 */ /* 0x000fe40000410000 */
[----:B------:R-:W-:Y:S01]  /*20710*/  LDSM.16.MT88.4 R156, [R220+0x12800] ;  /* 0x01280000dc9c783b */ /* 0x000fe20000004200 */
[C---:B------:R-:W-:Y:S02]  /*20720*/  FMUL.FTZ R40, R2.reuse, R40 ;  /* 0x0000002802287220 */ /* 0x040fe40000410000 */
[----:B------:R-:W1:Y:S01]  /*20730*/  MUFU.EX2 R186, R186 ;  /* 0x000000ba00ba7308 */ /* 0x000e620000000800 */
[----:B------:R-:W-:Y:S02]  /*20740*/  FMUL.FTZ R41, R2, R41 ;  /* 0x0000002902297220 */ /* 0x000fe40000410000 */
[----:B------:R-:W-:Y:S01]  /*20750*/  FMUL.FTZ R42, R0, R42 ;  /* 0x0000002a002a7220 */ /* 0x000fe20000410000 */
        /* <DEDUP_REMOVED lines=12> */
[----:B------:R-:W-:Y:S01]  /*20820*/  FMUL.FTZ R52, R2, R52 ;  /* 0x0000003402347220 */ /* 0x000fe20000410000 */
[----:B-1----:R-:W-:Y:S01]  /*20830*/  F2FP.PACK_AB R171, R186, R187 ;  /* 0x000000bbbaab723e */ /* 0x002fe200000000ff */
[----:B------:R-:W-:Y:S02]  /*20840*/  FMUL.FTZ R53, R2, R53 ;  /* 0x0000003502357220 */ /* 0x000fe40000410000 */
[C---:B------:R-:W-:Y:S02]  /*20850*/  FMUL.FTZ R54, R0.reuse, R54 ;  /* 0x0000003600367220 */ /* 0x040fe40000410000 */
[----:B------:R-:W-:Y:S01]  /*20860*/  FMUL.FTZ R55, R0, R55 ;  /* 0x0000003700377220 */ /* 0x000fe20000410000 */
[----:B------:R-:W-:Y:S01]  /*20870*/  MUFU.EX2 R194, R194 ;  /* 0x000000c200c27308 */ /* 0x000fe20000000800 */
[C---:B------:R-:W-:Y:S05]  /*20880*/  HMMA.16816.F32 R4, R168.reuse, R12, R4 ;  /* 0x0000000ca804723c */ /* 0x040fea0000001804 */
        /* <DEDUP_REMOVED lines=44> */
[C---:B---3--:R-:W-:Y:S04]  /*20b50*/  HMMA.16816.F32 R36, R168.reuse, R144, R36 ;  /* 0x00000090a824723c */ /* 0x048fe80000001824 */
[----:B------:R-:W-:Y:S02]  /*20b60*/  FMUL.FTZ R75, R0, R75 ;  /* 0x0000004b004b7220 */ /* 0x000fe40000410000 */
[C---:B------:R-:W-:Y:S02]  /*20b70*/  FMUL.FTZ R76, R2.reuse, R76 ;  /* 0x0000004c024c7220 */ /* 0x040fe40000410000 */
[C---:B------:R-:W-:Y:S01]  /*20b80*/  HMMA.16816.F32 R40, R168.reuse, R146, R40 ;  /* 0x00000092a828723c */ /* 0x040fe20000001828 */
[----:B------:R-:W-:Y:S03]  /*20b90*/  LDSM.16.MT88.4 R144, [R220+0x10800] ;  /* 0x01080000dc90783b */ /* 0x000fe60000004200 */
[----:B------:R-:W-:Y:S02]  /*20ba0*/  FMUL.FTZ R77, R2, R77 ;  /* 0x0000004d024d7220 */ /* 0x000fe40000410000 */
[C---:B------:R-:W-:Y:S02]  /*20bb0*/  FMUL.FTZ R78, R0.reuse, R78 ;  /* 0x0000004e004e7220 */ /* 0x040fe40000410000 */
[----:B------:R-:W-:Y:S01]  /*20bc0*/  FMUL.FTZ R79, R0, R79 ;  /* 0x0000004f004f7220 */ /* 0x000fe20000410000 */
[C---:B----4-:R-:W-:Y:S03]  /*20bd0*/  HMMA.16816.F32 R44, R168.reuse, R136, R44 ;  /* 0x00000088a82c723c */ /* 0x050fe6000000182c */
        /* <DEDUP_REMOVED lines=66> */
[-CC-:B------:R-:W-:Y:S02]  /*21000*/  FFMA.FTZ R197, R197, R165.reuse, -R172.reuse ;  /* 0x000000a5c5c57223 */ /* 0x180fe400000108ac */
[--C-:B------:R-:W-:Y:S03]  /*21010*/  FFMA.FTZ R198, R198, R165, -R172.reuse ;  /* 0x000000a5c6c67223 */ /* 0x100fe600000108ac */
[C---:B-1----:R-:W-:Y:S01]  /*21020*/  HMMA.16816.F32 R116, R168.reuse, R136, R116 ;  /* 0x00000088a874723c */ /* 0x042fe20000001874 */
[----:B------:R-:W1:Y:S02]  /*21030*/  MUFU.EX2 R197, R197 ;  /* 0x000000c500c57308 */ /* 0x000e640000000800 */
[C---:B------:R-:W-:Y:S02]  /*21040*/  FMUL.FTZ R120, R2.reuse, R120 ;  /* 0x0000007802787220 */ /* 0x040fe40000410000 */
[----:B------:R-:W-:Y:S02]  /*21050*/  FMUL.FTZ R121, R2, R121 ;  /* 0x0000007902797220 */ /* 0x000fe40000410000 */
[C---:B------:R-:W-:Y:S02]  /*21060*/  FMUL.FTZ R122, R0.reuse, R122 ;  /* 0x0000007a007a7220 */ /* 0x040fe40000410000 */
[----:B------:R-:W-:Y:S02]  /*21070*/  FMUL.FTZ R123, R0, R123 ;  /* 0x0000007b007b7220 */ /* 0x000fe40000410000 */
[----:B------:R-:W-:Y:S01]  /*21080*/  MUFU.EX2 R198, R198 ;  /* 0x000000c600c67308 */ /* 0x000fe20000000800 */
[-C--:B------:R-:W-:Y:S02]  /*21090*/  FFMA.FTZ R199, R199, R165.reuse, -R172 ;  /* 0x000000a5c7c77223 */ /* 0x080fe400000108ac */
[--C-:B------:R-:W-:Y:S02]  /*210a0*/  FFMA.FTZ R203, R203, R165, -R182.reuse ;  /* 0x000000a5cbcb7223 */ /* 0x100fe400000108b6 */
[C---:B------:R-:W-:Y:S01]  /*210b0*/  HMMA.16816.F32 R120, R168.reuse, R138, R120 ;  /* 0x0000008aa878723c */ /* 0x040fe20000001878 */
[----:B------:R-:W5:Y:S02]  /*210c0*/  LDSM.16.MT88.4 R136, [R221+0x10800] ;  /* 0x01080000dd88783b */ /* 0x000f640000004200 */
[C---:B------:R-:W-:Y:S02]  /*210d0*/  FMUL.FTZ R124, R2.reuse, R124 ;  /* 0x0000007c027c7220 */ /* 0x040fe40000410000 */
[----:B------:R-:W1:Y:S01]  /*210e0*/  MUFU.EX2 R199, R199 ;  /* 0x000000c700c77308 */ /* 0x000e620000000800 */
[----:B------:R-:W-:Y:S02]  /*210f0*/  FMUL.FTZ R125, R2, R125 ;  /* 0x0000007d027d7220 */ /* 0x000fe40000410000 */
[C---:B------:R-:W-:Y:S04]  /*21100*/  FMUL.FTZ R126, R0.reuse, R126 ;  /* 0x0000007e007e7220 */ /* 0x040fe80000410000 */
[----:B------:R-:W-:Y:S02]  /*21110*/  FMUL.FTZ R127, R0, R127 ;  /* 0x0000007f007f7220 */ /* 0x000fe40000410000 */
[-CC-:B------:R-:W-:Y:S01]  /*21120*/  FFMA.FTZ R233, R233, R165.reuse, -R182.reuse ;  /* 0x000000a5e9e97223 */ /* 0x180fe200000108b6 */
[----:B------:R-:W-:Y:S01]  /*21130*/  MUFU.EX2 R203, R203 ;  /* 0x000000cb00cb7308 */ /* 0x000fe20000000800 */
[-CC-:B------:R-:W-:Y:S02]  /*21140*/  FFMA.FTZ R202, R202, R165.reuse, -R182.reuse ;  /* 0x000000a5caca7223 */ /* 0x180fe400000108b6 */
[--C-:B------:R-:W-:Y:S01]  /*21150*/  FFMA.FTZ R201, R201, R165, -R182.reuse ;  /* 0x000000a5c9c97223 */ /* 0x100fe200000108b6 */
[C---:B---3--:R-:W-:Y:S03]  /*21160*/  HMMA.16816.F32 R124, R168.reuse, R132, R124 ;  /* 0x00000084a87c723c */ /* 0x048fe6000000187c */
[C---:B------:R-:W-:Y:S02]  /*21170*/  FMUL.FTZ R128, R2.reuse, R128 ;  /* 0x0000008002807220 */ /* 0x040fe40000410000 */
[----:B------:R-:W-:Y:S01]  /*21180*/  FMUL.FTZ R129, R2, R129 ;  /* 0x0000008102817220 */ /* 0x000fe20000410000 */
[----:B------:R-:W3:Y:S01]  /*21190*/  MUFU.EX2 R233, R233 ;  /* 0x000000e900e97308 */ /* 0x000ee20000000800 */
[C---:B------:R-:W-:Y:S01]  /*211a0*/  FMUL.FTZ R130, R0.reuse, R130 ;  /* 0x0000008200827220 */ /* 0x040fe20000410000 */
[----:B--2---:R-:W-:Y:S01]  /*211b0*/  F2FP.PACK_AB R132, R193, R192 ;  /* 0x000000c0c184723e */ /* 0x004fe200000000ff */
[----:B------:R-:W-:Y:S03]  /*211c0*/  FMUL.FTZ R131, R0, R131 ;  /* 0x0000008300837220 */ /* 0x000fe60000410000 */
[-C--:B------:R-:W-:Y:S01]  /*211d0*/  FFMA.FTZ R182, R176, R165.reuse, -R182 ;  /* 0x000000a5b0b67223 */ /* 0x080fe200000108b6 */
[----:B-1----:R-:W-:Y:S01]  /*211e0*/  F2FP.PACK_AB R133, R197, R196 ;  /* 0x000000c4c585723e */ /* 0x002fe200000000ff */
[-CC-:B------:R-:W-:Y:S02]  /*211f0*/  FFMA.FTZ R200, R200, R165.reuse, -R172.reuse ;  /* 0x000000a5c8c87223 */ /* 0x180fe400000108ac */
[----:B------:R-:W-:Y:S01]  /*21200*/  HMMA.16816.F32 R128, R168, R134, R128 ;  /* 0x00000086a880723c */ /* 0x000fe20000001880 */
[----:B------:R-:W-:Y:S02]  /*21210*/  MUFU.EX2 R168, R180 ;  /* 0x000000b400a87308 */ /* 0x000fe40000000800 */
[-CC-:B------:R-:W-:Y:S02]  /*21220*/  FFMA.FTZ R183, R183, R165.reuse, -R172.reuse ;  /* 0x000000a5b7b77223 */ /* 0x180fe400000108ac */
[-CC-:B------:R-:W-:Y:S02]  /*21230*/  FFMA.FTZ R181, R181, R165.reuse, -R172.reuse ;  /* 0x000000a5b5b57223 */ /* 0x180fe400000108ac */
[----:B------:R-:W-:Y:S01]  /*21240*/  F2FP.PACK_AB R134, R195, R194 ;  /* 0x000000c2c386723e */ /* 0x000fe200000000ff */
[--C-:B------:R-:W-:Y:S01]  /*21250*/  FFMA.FTZ R179, R179, R165, -R172.reuse ;  /* 0x000000a5b3b37223 */ /* 0x100fe200000108ac */
[----:B------:R-:W-:Y:S02]  /*21260*/  F2FP.PACK_AB R135, R199, R198 ;  /* 0x000000c6c787723e */ /* 0x000fe400000000ff */
[----:B------:R-:W-:Y:S01]  /*21270*/  MUFU.EX2 R169, R183 ;  /* 0x000000b700a97308 */ /* 0x000fe20000000800 */
[----:B------:R-:W-:Y:S01]  /*21280*/  FFMA.FTZ R185, R2, R251, R185 ;  /* 0x000000fb02b97223 */ /* 0x000fe200000100b9 */
[----:B------:R-:W-:Y:S01]  /*21290*/  MOV R2, R164 ;  /* 0x000000a400027202 */ /* 0x000fe20000000f00 */
[----:B------:R-:W-:Y:S02]  /*212a0*/  FFMA.FTZ R189, R0, R249, R189 ;  /* 0x000000f900bd7223 */ /* 0x000fe400000100bd */
[C---:B----4-:R-:W-:Y:S05]  /*212b0*/  HMMA.16816.F32 R4, R132.reuse, R140, R4 ;  /* 0x0000008c8404723c */ /* 0x050fea0000001804 */
[----:B------:R-:W-:Y:S01]  /*212c0*/  MUFU.EX2 R183, R174 ;  /* 0x000000ae00b77308 */ /* 0x000fe20000000800 */
[----:B------:R-:W-:Y:S02]  /*212d0*/  FADD.FTZ R184, R184, R185 ;  /* 0x000000b9b8b87221 */ /* 0x000fe40000010000 */
[C---:B------:R-:W-:Y:S01]  /*212e0*/  HMMA.16816.F32 R8, R132.reuse, R142, R8 ;  /* 0x0000008e8408723c */ /* 0x040fe20000001808 */
[----:B------:R-:W1:Y:S03]  /*212f0*/  LDSM.16.MT88.4 R140, [R221+0x12800] ;  /* 0x01280000dd8c783b */ /* 0x000e660000004200 */
[----:B------:R-:W-:Y:S03]  /*21300*/  FADD.FTZ R188, R188, R189 ;  /* 0x000000bdbcbc7221 */ /* 0x000fe60000010000 */
[----:B------:R-:W-:Y:S01]  /*21310*/  MUFU.EX2 R170, R181 ;  /* 0x000000b500aa7308 */ /* 0x000fe20000000800 */
[C---:B-----5:R-:W-:Y:S08]  /*21320*/  HMMA.16816.F32 R12, R132.reuse, R136, R12 ;  /* 0x00000088840c723c */ /* 0x060ff0000000180c */
[C---:B------:R-:W-:Y:S01]  /*21330*/  HMMA.16816.F32 R16, R132.reuse, R138, R16 ;  /* 0x0000008a8410723c */ /* 0x040fe20000001810 */
[----:B------:R-:W2:Y:S01]  /*21340*/  LDSM.16.MT88.4 R136, [R223+0x14800] ;  /* 0x01480000df88783b */ /* 0x000ea20000004200 */
[----:B------:R-:W-:Y:S06]  /*21350*/  MUFU.EX2 R181, R177 ;  /* 0x000000b100b57308 */ /* 0x000fec0000000800 */
[C---:B------:R-:W-:Y:S04]  /*21360*/  HMMA.16816.F32 R20, R132.reuse, R144, R20 ;  /* 0x000000908414723c */ /* 0x040fe80000001814 */
[----:B------:R-:W-:Y:S04]  /*21370*/  MUFU.EX2 R171, R179 ;  /* 0x000000b300ab7308 */ /* 0x000fe80000000800 */
[C---:B------:R-:W-:Y:S01]  /*21380*/  HMMA.16816.F32 R24, R132.reuse, R146, R24 ;  /* 0x000000928418723c */ /* 0x040fe20000001818 */
[----:B------:R-:W4:Y:S05]  /*21390*/  LDSM.16.MT88.4 R144, [R221+0x14800] ;  /* 0x01480000dd90783b */ /* 0x000f2a0000004200 */
[----:B------:R-:W-:Y:S02]  /*213a0*/  MUFU.EX2 R179, R175 ;  /* 0x000000af00b37308 */ /* 0x000fe40000000800 */
[C---:B------:R-:W-:Y:S08]  /*213b0*/  HMMA.16816.F32 R28, R132.reuse, R148, R28 ;  /* 0x00000094841c723c */ /* 0x040ff0000000181c */
[C---:B------:R-:W-:Y:S01]  /*213c0*/  HMMA.16816.F32 R32, R132.reuse, R150, R32 ;  /* 0x000000968420723c */ /* 0x040fe20000001820 */
[----:B------:R-:W5:Y:S01]  /*213d0*/  LDSM.16.MT88.4 R148, [R220+0x14800] ;  /* 0x01480000dc94783b */ /* 0x000f620000004200 */
[----:B------:R-:W-:Y:S06]  /*213e0*/  MUFU.EX2 R202, R202 ;  /* 0x000000ca00ca7308 */ /* 0x000fec0000000800 */
[C---:B------:R-:W-:Y:S04]  /*213f0*/  HMMA.16816.F32 R36, R132.reuse, R152, R36 ;  /* 0x000000988424723c */ /* 0x040fe80000001824 */
[----:B------:R-:W2:Y:S04]  /*21400*/  MUFU.EX2 R201, R201 ;  /* 0x000000c900c97308 */ /* 0x000ea80000000800 */
[C---:B------:R-:W-:Y:S01]  /*21410*/  HMMA.16816.F32 R40, R132.reuse, R154, R40 ;  /* 0x0000009a8428723c */ /* 0x040fe20000001828 */
[----:B------:R-:W-:Y:S05]  /*21420*/  LDSM.16.MT88.4 R152, [R220+0x16800] ;  /* 0x01680000dc98783b */ /* 0x000fea0000004200 */
[----:B------:R-:W2:Y:S02]  /*21430*/  MUFU.EX2 R200, R200 ;  /* 0x000000c800c87308 */ /* 0x000ea40000000800 */
        /* <DEDUP_REMOVED lines=31> */
[----:B------:R-:W-:Y:S01]  /*21630*/  HMMA.16816.F32 R128, R132, R150, R128 ;  /* 0x000000968480723c */ /* 0x000fe20000001880 */
[----:B------:R-:W-:Y:S06]  /*21640*/  LDSM.16.MT88.4 R148, [R221+0x13000] ;  /* 0x01300000dd94783b */ /* 0x000fec0000004200 */
[----:B---3--:R-:W-:Y:S02]  /*21650*/  F2FP.PACK_AB R132, R233, R203 ;  /* 0x000000cbe984723e */ /* 0x008fe400000000ff */
[----:B------:R-:W-:Y:S03]  /*21660*/  F2FP.PACK_AB R134, R201, R202 ;  /* 0x000000cac986723e */ /* 0x000fe600000000ff */
[----:B------:R-:W-:Y:S02]  /*21670*/  F2FP.PACK_AB R133, R169, R200 ;  /* 0x000000c8a985723e */ /* 0x000fe400000000ff */
[-C--:B------:R-:W-:Y:S07]  /*21680*/  F2FP.PACK_AB R135, R171, R170.reuse ;  /* 0x000000aaab87723e */ /* 0x080fee00000000ff */
        /* <DEDUP_REMOVED lines=23> */
[----:B------:R-:W-:Y:S07]  /*21800*/  LDSM.16.MT88.4 R156, [R223+0x11800] ;  /* 0x01180000df9c783b */ /* 0x000fee0000004200 */
[C---:B------:R-:W-:Y:S07]  /*21810*/  HMMA.16816.F32 R68, R132.reuse, R160, R68 ;  /* 0x000000a08444723c */ /* 0x040fee0000001844 */
[-CC-:B------:R-:W-:Y:S01]  /*21820*/  FFMA.FTZ R160, R173, R165.reuse, -R172.reuse ;  /* 0x000000a5ada07223 */ /* 0x180fe200000108ac */
[C---:B------:R-:W-:Y:S01]  /*21830*/  HMMA.16816.F32 R72, R132.reuse, R162, R72 ;  /* 0x000000a28448723c */ /* 0x040fe20000001848 */
[----:B------:R-:W3:Y:S03]  /*21840*/  MUFU.EX2 R162, R182 ;  /* 0x000000b600a27308 */ /* 0x000ee60000000800 */
[----:B------:R-:W-:Y:S01]  /*21850*/  FFMA.FTZ R172, R166, R165, -R172 ;  /* 0x000000a5a6ac7223 */ /* 0x000fe200000108ac */
[----:B------:R-:W-:Y:S02]  /*21860*/  MOV R161, R170 ;  /* 0x000000aa00a17202 */ /* 0x000fe40000000f00 */
[----:B------:R-:W-:Y:S01]  /*21870*/  MOV R163, R171 ;  /* 0x000000ab00a37202 */ /* 0x000fe20000000f00 */
[C---:B--2---:R-:W-:Y:S03]  /*21880*/  HMMA.16816.F32 R76, R132.reuse, R136, R76 ;  /* 0x00000088844c723c */ /* 0x044fe6000000184c */
[----:B------:R-:W-:Y:S05]  /*21890*/  MUFU.EX2 R171, R178 ;  /* 0x000000b200ab7308 */ /* 0x000fea0000000800 */
[C---:B------:R-:W-:Y:S01]  /*218a0*/  HMMA.16816.F32 R80, R132.reuse, R138, R80 ;  /* 0x0000008a8450723c */ /* 0x040fe20000001850 */
[----:B------:R-:W2:Y:S04]  /*218b0*/  LDSM.16.MT88.4 R136, [R221+0x17000] ;  /* 0x01700000dd88783b */ /* 0x000ea80000004200 */
[----:B------:R5:W-:Y:S03]  /*218c0*/  MUFU.EX2 R165, R172 ;  /* 0x000000ac00a57308 */ /* 0x000be60000000800 */
[C---:B----4-:R-:W-:Y:S04]  /*218d0*/  HMMA.16816.F32 R84, R132.reuse, R144, R84 ;  /* 0x000000908454723c */ /* 0x050fe80000001854 */
[----:B---3--:R-:W-:Y:S03]  /*218e0*/  MOV R166, R162 ;  /* 0x000000a200a67202 */ /* 0x008fe60000000f00 */
[----:B------:R-:W3:Y:S01]  /*218f0*/  MUFU.EX2 R170, R160 ;  /* 0x000000a000aa7308 */ /* 0x000ee20000000800 */
[C---:B------:R-:W-:Y:S01]  /*21900*/  HMMA.16816.F32 R88, R132.reuse, R146, R88 ;  /* 0x000000928458723c */ /* 0x040fe20000001858 */
[----:B------:R-:W4:Y:S07]  /*21910*/  LDSM.16.MT88.4 R144, [R220+0x17000] ;  /* 0x01700000dc90783b */ /* 0x000f2e0000004200 */
[C---:B-1----:R-:W-:Y:S01]  /*21920*/  HMMA.16816.F32 R92, R132.reuse, R140, R92 ;  /* 0x0000008c845c723c */ /* 0x042fe2000000185c */
[----:B-----5:R-:W-:Y:S07]  /*21930*/  LDSM.16.MT88.4 R172, [R219+0x11800] ;  /* 0x01180000dbac783b */ /* 0x020fee0000004200 */
[C---:B------:R-:W-:Y:S01]  /*21940*/  HMMA.16816.F32 R96, R132.reuse, R142, R96 ;  /* 0x0000008e8460723c */ /* 0x040fe20000001860 */
[----:B------:R-:W-:Y:S07]  /*21950*/  LDSM.16.MT88.4 R140, [R220+0x11800] ;  /* 0x01180000dc8c783b */ /* 0x000fee0000004200 */
[C---:B------:R-:W-:Y:S08]  /*21960*/  HMMA.16816.F32 R100, R132.reuse, R148, R100 ;  /* 0x000000948464723c */ /* 0x040ff00000001864 */
[C---:B------:R-:W-:Y:S01]  /*21970*/  HMMA.16816.F32 R104, R132.reuse, R150, R104 ;  /* 0x000000968468723c */ /* 0x040fe20000001868 */
[----:B------:R-:W1:Y:S07]  /*21980*/  LDSM.16.MT88.4 R148, [R221+0x11800] ;  /* 0x01180000dd94783b */ /* 0x000e6e0000004200 */
[C---:B--2---:R-:W-:Y:S07]  /*21990*/  HMMA.16816.F32 R108, R132.reuse, R136, R108 ;  /* 0x00000088846c723c */ /* 0x044fee000000186c */
[----:B------:R-:W-:Y:S01]  /*219a0*/  MOV R136, R163 ;  /* 0x000000a300887202 */ /* 0x000fe20000000f00 */
[C---:B------:R-:W-:Y:S04]  /*219b0*/  HMMA.16816.F32 R112, R132.reuse, R138, R112 ;  /* 0x0000008a8470723c */ /* 0x040fe80000001870 */
[----:B------:R-:W-:Y:S03]  /*219c0*/  MOV R137, R161 ;  /* 0x000000a100897202 */ /* 0x000fe60000000f00 */
[----:B------:R-:W-:Y:S01]  /*219d0*/  MOV R138, R179 ;  /* 0x000000b3008a7202 */ /* 0x000fe20000000f00 */
[C---:B----4-:R-:W-:Y:S01]  /*219e0*/  HMMA.16816.F32 R116, R132.reuse, R144, R116 ;  /* 0x000000908474723c */ /* 0x050fe20000001874 */
[----:B------:R-:W2:Y:S03]  /*219f0*/  LDSM.16.MT88.4 R176, [R223+0x13800] ;  /* 0x01380000dfb0783b */ /* 0x000ea60000004200 */
[----:B------:R-:W-:Y:S03]  /*21a00*/  MOV R139, R181 ;  /* 0x000000b5008b7202 */ /* 0x000fe60000000f00 */
[----:B------:R-:W-:Y:S01]  /*21a10*/  MOV R144, R183 ;  /* 0x000000b700907202 */ /* 0x000fe20000000f00 */
[C---:B------:R-:W-:Y:S01]  /*21a20*/  HMMA.16816.F32 R120, R132.reuse, R146, R120 ;  /* 0x000000928478723c */ /* 0x040fe20000001878 */
[----:B------:R-:W4:Y:S03]  /*21a30*/  LDSM.16.MT88.4 R180, [R221+0x13800] ;  /* 0x01380000ddb4783b */ /* 0x000f260000004200 */
[----:B------:R-:W-:Y:S04]  /*21a40*/  MOV R145, R168 ;  /* 0x000000a800917202 */ /* 0x000fe80000000f00 */
[C---:B------:R-:W-:Y:S04]  /*21a50*/  HMMA.16816.F32 R124, R132.reuse, R152, R124 ;  /* 0x00000098847c723c */ /* 0x040fe8000000187c */
[----:B------:R-:W-:Y:S04]  /*21a60*/  F2FP.PACK_AB R168, R145, R139 ;  /* 0x0000008b91a8723e */ /* 0x000fe800000000ff */
[----:B------:R-:W-:Y:S07]  /*21a70*/  HMMA.16816.F32 R128, R132, R154, R128 ;  /* 0x0000009a8480723c */ /* 0x000fee0000001880 */
[----:B---3--:R-:W-:Y:S02]  /*21a80*/  MOV R134, R170 ;  /* 0x000000aa00867202 */ /* 0x008fe40000000f00 */
[----:B------:R-:W-:Y:S03]  /*21a90*/  MOV R135, R171 ;  /* 0x000000ab00877202 */ /* 0x000fe60000000f00 */
[----:B------:R-:W-:Y:S02]  /*21aa0*/  MOV R133, R169 ;  /* 0x000000a900857202 */ /* 0x000fe40000000f00 */
[----:B------:R-:W-:Y:S02]  /*21ab0*/  F2FP.PACK_AB R170, R166, R135 ;  /* 0x00000087a6aa723e */ /* 0x000fe400000000ff */
[----:B------:R-:W-:Y:S02]  /*21ac0*/  F2FP.PACK_AB R169, R144, R138 ;  /* 0x0000008a90a9723e */ /* 0x000fe400000000ff */
[----:B------:R-:W-:Y:S07]  /*21ad0*/  F2FP.PACK_AB R171, R165, R134 ;  /* 0x00000086a5ab723e */ /* 0x000fee00000000ff */
[C---:B------:R-:W-:Y:S01]  /*21ae0*/  HMMA.16816.F32 R160, R168.reuse, R156, R4 ;  /* 0x0000009ca8a0723c */ /* 0x040fe20000001804 */
[----:B------:R-:W3:Y:S07]  /*21af0*/  LDSM.16.MT88.4 R4, [R220+0x13800] ;  /* 0x01380000dc04783b */ /* 0x000eee0000004200 */
[C---:B------:R-:W-:Y:S01]  /*21b00*/  HMMA.16816.F32 R156, R168.reuse, R158, R8 ;  /* 0x0000009ea89c723c */ /* 0x040fe20000001808 */
[----:B------:R-:W5:Y:S07]  /*21b10*/  LDSM.16.MT88.4 R8, [R219+0x13800] ;  /* 0x01380000db08783b */ /* 0x000f6e0000004200 */
[C---:B-1----:R-:W-:Y:S07]  /*21b20*/  HMMA.16816.F32 R152, R168.reuse, R148, R12 ;  /* 0x00000094a898723c */ /* 0x042fee000000180c */
[----:B------:R-:W-:Y:S01]  /*21b30*/  MOV R14, R144 ;  /* 0x00000090000e7202 */ /* 0x000fe20000000f00 */
[C---:B------:R-:W-:Y:S04]  /*21b40*/  HMMA.16816.F32 R148, R168.reuse, R150, R16 ;  /* 0x00000096a894723c */ /* 0x040fe80000001810 */
[----:B------:R-:W-:Y:S03]  /*21b50*/  IMAD.MOV.U32 R15, RZ, RZ, R145 ;  /* 0x000000ffff0f7224 */ /* 0x000fe600078e0091 */
[----:B------:R-:W-:Y:S01]  /*21b60*/  MOV R16, R138 ;  /* 0x0000008a00107202 */ /* 0x000fe20000000f00 */
[C---:B------:R-:W-:Y:S01]  /*21b70*/  HMMA.16816.F32 R144, R168.reuse, R140, R20 ;  /* 0x0000008ca890723c */ /* 0x040fe20000001814 */
[----:B------:R-:W-:Y:S03]  /*21b80*/  LDSM.16.MT88.4 R20, [R220+0x15800] ;  /* 0x01580000dc14783b */ /* 0x000fe60000004200 */
[----:B------:R-:W-:Y:S02]  /*21b90*/  MOV R17, R139 ;  /* 0x0000008b00117202 */ /* 0x000fe40000000f00 */
[----:B------:R-:W-:Y:S02]  /*21ba0*/  MOV R18, R136 ;  /* 0x0000008800127202 */ /* 0x000fe40000000f00 */
[C---:B------:R-:W-:Y:S01]  /*21bb0*/  HMMA.16816.F32 R140, R168.reuse, R142, R24 ;  /* 0x0000008ea88c723c */ /* 0x040fe20000001818 */
[----:B------:R-:W-:Y:S03]  /*21bc0*/  LDSM.16.MT88.4 R24, [R219+0x15800] ;  /* 0x01580000db18783b */ /* 0x000fe60000004200 */
[----:B------:R-:W-:Y:S04]  /*21bd0*/  MOV R19, R137 ;  /* 0x0000008900137202 */ /* 0x000fe80000000f00 */
[C---:B------:R-:W-:Y:S07]  /*21be0*/  HMMA.16816.F32 R136, R168.reuse, R172, R28 ;  /* 0x000000aca888723c */ /* 0x040fee000000181c */
[----:B------:R-:W-:Y:S02]  /*21bf0*/  MOV R31, R133 ;  /* 0x00000085001f7202 */ /* 0x000fe40000000f00 */
[----:B------:R-:W-:Y:S03]  /*21c00*/  MOV R173, R134 ;  /* 0x0000008600ad7202 */ /* 0x000fe60000000f00 */
[----:B------:R-:W-:Y:S02]  /*21c10*/  MOV R172, R135 ;  /* 0x0000008700ac7202 */ /* 0x000fe40000000f00 */
[C---:B------:R-:W-:Y:S01]  /*21c20*/  HMMA.16816.F32 R132, R168.reuse, R174, R32 ;  /* 0x000000aea884723c */ /* 0x040fe20000001820 */
[----:B------:R-:W-:Y:S06]  /*21c30*/  LDSM.16.MT88.4 R32, [R221+0x17800] ;  /* 0x01780000dd20783b */ /* 0x000fec0000004200 */
[----:B------:R-:W-:Y:S01]  /*21c40*/  IMAD.MOV.U32 R175, RZ, RZ, R14 ;  /* 0x000000ffffaf7224 */ /* 0x000fe200078e000e */
[C---:B--2---:R-:W-:Y:S04]  /*21c50*/  HMMA.16816.F32 R36, R168.reuse, R176, R36 ;  /* 0x000000b0a824723c */ /* 0x044fe80000001824 */
[----:B------:R-:W-:Y:S02]  /*21c60*/  MOV R174, R15 ;  /* 0x0000000f00ae7202 */ /* 0x000fe40000000f00 */
[----:B------:R-:W1:Y:S01]  /*21c70*/  LDSM.16.MT88.4 R12, [R223+0x15800] ;  /* 0x01580000df0c783b */ /* 0x000e620000004200 */
[----:B------:R-:W-:Y:S01]  /*21c80*/  MOV R177, R16 ;  /* 0x0000001000b17202 */ /* 0x000fe20000000f00 */
[C---:B------:R-:W-:Y:S04]  /*21c90*/  HMMA.16816.F32 R40, R168.reuse, R178, R40 ;  /* 0x000000b2a828723c */ /* 0x040fe80000001828 */
[----:B------:R-:W-:Y:S03]  /*21ca0*/  MOV R176, R17 ;  /* 0x0000001100b07202 */ /* 0x000fe60000000f00 */
[----:B------:R-:W-:Y:S01]  /*21cb0*/  MOV R179, R18 ;  /* 0x0000001200b37202 */ /* 0x000fe20000000f00 */
[C---:B----4-:R-:W-:Y:S04]  /*21cc0*/  HMMA.16816.F32 R44, R168.reuse, R180, R44 ;  /* 0x000000b4a82c723c */ /* 0x050fe8000000182c */
[----:B------:R-:W-:Y:S02]  /*21cd0*/  MOV R178, R19 ;  /* 0x0000001300b27202 */ /* 0x000fe40000000f00 */
[----:B------:R-:W2:Y:S01]  /*21ce0*/  LDSM.16.MT88.4 R16, [R221+0x15800] ;  /* 0x01580000dd10783b */ /* 0x000ea20000004200 */
[----:B------:R-:W-:Y:S01]  /*21cf0*/  MOV R181, R31 ;  /* 0x0000001f00b57202 */ /* 0x000fe20000000f00 */
[C---:B------:R-:W-:Y:S06]  /*21d00*/  HMMA.16816.F32 R48, R168.reuse, R182, R48 ;  /* 0x000000b6a830723c */ /* 0x040fec0000001830 */
[----:B------:R-:W4:Y:S02]  /*21d10*/  LDSM.16.MT88.4 R28, [R223+0x17800] ;  /* 0x01780000df1c783b */ /* 0x000f240000004200 */
[C---:B---3--:R-:W-:Y:S08]  /*21d20*/  HMMA.16816.F32 R52, R168.reuse, R4, R52 ;  /* 0x00000004a834723c */ /* 0x048ff00000001834 */
[C---:B------:R-:W-:Y:S01]  /*21d30*/  HMMA.16816.F32 R56, R168.reuse, R6, R56 ;  /* 0x00000006a838723c */ /* 0x040fe20000001838 */
[----:B------:R-:W3:Y:S07]  /*21d40*/  LDSM.16.MT88.4 R4, [R220+0x17800] ;  /* 0x01780000dc04783b */ /* 0x000eee0000004200 */
[C---:B-----5:R-:W-:Y:S08]  /*21d50*/  HMMA.16816.F32 R60, R168.reuse, R8, R60 ;  /* 0x00000008a83c723c */ /* 0x060ff0000000183c */
[C---:B------:R-:W-:Y:S01]  /*21d60*/  HMMA.16816.F32 R64, R168.reuse, R10, R64 ;  /* 0x0000000aa840723c */ /* 0x040fe20000001840 */
[----:B------:R-:W5:Y:S07]  /*21d70*/  LDSM.16.MT88.4 R8, [R219+0x17800] ;  /* 0x01780000db08783b */ /* 0x000f6e0000004200 */
        /* <DEDUP_REMOVED lines=41> */
[C---:B-----5:R-:W-:Y:S04]  /*22010*/  HMMA.16816.F32 R124, R168.reuse, R8, R124 ;  /* 0x00000008a87c723c */ /* 0x060fe8000000187c */
[----:B------:R-:W-:Y:S01]  /*22020*/  FADD.FTZ R249, R165, R0 ;  /* 0x00000000a5f97221 */ /* 0x000fe20000010000 */
[----:B------:R-:W-:Y:S03]  /*22030*/  MOV R0, R3 ;  /* 0x0000000300007202 */ /* 0x000fe60000000f00 */
[----:B------:R-:W-:Y:S01]  /*22040*/  HMMA.16816.F32 R128, R168, R10, R128 ;  /* 0x0000000aa880723c */ /* 0x000fe20000001880 */
[----:B------:R-:W-:-:S07]  /*22050*/  @P0 BRA `(.L_x_7835) ;  /* 0xffffbd7000000947 */ /* 0x000fce000383ffff */
.L_x_7826:
        /* <DEDUP_REMOVED lines=11> */
.L_x_7840:
[----:B--23--:R-:W-:Y:S01]  /*22110*/  FADD.FTZ R251, R10, R251 ;  /* 0x000000fb0afb7221 */ /* 0x00cfe20000010000 */
[----:B------:R-:W-:Y:S05]  /*22120*/  BRA.DIV ~URZ, `(.L_x_7837) ;  /* 0x000019227f007947 */ /* 0x000fea000b800000 */
[----:B------:R-:W2:Y:S04]  /*22130*/  SHFL.BFLY PT, R6, R249, 0x2, 0x1f ;  /* 0x0c401f00f9067f89 */ /* 0x000ea800000e0000 */
[----:B------:R-:W3:Y:S01]  /*22140*/  SHFL.BFLY PT, R2, R251, 0x1, 0x1f ;  /* 0x0c201f00fb027f89 */ /* 0x000ee200000e0000 */
[----:B--2---:R-:W-:Y:S02]  /*22150*/  FADD.FTZ R11, R6, R249 ;  /* 0x000000f9060b7221 */ /* 0x004fe40000010000 */
[----:B---3--:R-:W-:-:S03]  /*22160*/  FADD.FTZ R2, R251, R2 ;  /* 0x00000002fb027221 */ /* 0x008fc60000010000 */
[----:B------:R2:W3:Y:S04]  /*22170*/  SHFL.BFLY PT, R10, R11, 0x1, 0x1f ;  /* 0x0c201f000b0a7f89 */ /* 0x0004e800000e0000 */
.L_x_7841:
        /* <DEDUP_REMOVED lines=11> */
[CC--:B--2---:R-:W-:Y:S02]  /*22230*/  LEA.HI R11, R10.reuse, R9.reuse, RZ, 0x2 ;  /* 0x000000090a0b7211 */ /* 0x0c4fe400078f10ff */
[----:B------:R-:W-:Y:S02]  /*22240*/  LEA.HI R10, R10, R9, RZ, 0x5 ;  /* 0x000000090a0a7211 */ /* 0x000fe400078f28ff */
[--C-:B------:R-:W-:Y:S02]  /*22250*/  SHF.R.S32.HI R12, RZ, 0x2, R11.reuse ;  /* 0x00000002ff0c7819 */ /* 0x100fe4000001140b */
[----:B------:R-:W-:Y:S01]  /*22260*/  SHF.R.S32.HI R13, RZ, 0x1f, R11 ;  /* 0x0000001fff0d7819 */ /* 0x000fe2000001140b */
[C---:B---3--:R-:W-:Y:S01]  /*22270*/  FMUL.FTZ R160, R8.reuse, R160 ;  /* 0x000000a008a07220 */ /* 0x048fe20000410000 */
[----:B------:R-:W-:Y:S01]  /*22280*/  LOP3.LUT R16, R11, 0x1ffffffc, RZ, 0xc0, !PT ;  /* 0x1ffffffc0b107812 */ /* 0x000fe200078ec0ff */
[C---:B------:R-:W-:Y:S01]  /*22290*/  FMUL.FTZ R161, R8.reuse, R161 ;  /* 0x000000a108a17220 */ /* 0x040fe20000410000 */
[----:B------:R-:W-:Y:S01]  /*222a0*/  LEA.HI R13, R13, R12, RZ, 0x3 ;  /* 0x0000000c0d0d7211 */ /* 0x000fe200078f18ff */
[C---:B------:R-:W-:Y:S01]  /*222b0*/  FMUL.FTZ R156, R8.reuse, R156 ;  /* 0x0000009c089c7220 */ /* 0x040fe20000410000 */
        /* <DEDUP_REMOVED lines=9> */
[----:B------:R-:W-:Y:S01]  /*22350*/  FMUL.FTZ R149, R8, R149 ;  /* 0x0000009508957220 */ /* 0x000fe20000410000 */
[----:B------:R-:W-:Y:S01]  /*22360*/  SHF.L.U32 R14, R12, 0x6, RZ ;  /* 0x000000060c0e7819 */ /* 0x000fe200000006ff */
[----:B------:R-:W-:Y:S01]  /*22370*/  FMUL.FTZ R144, R8, R144 ;  /* 0x0000009008907220 */ /* 0x000fe20000410000 */
[----:B------:R-:W-:Y:S01]  /*22380*/  LOP3.LUT R15, R12, 0x1, RZ, 0xc0, !PT ;  /* 0x000000010c0f7812 */ /* 0x000fe200078ec0ff */
[----:B------:R-:W-:Y:S01]  /*22390*/  FMUL.FTZ R145, R8, R145 ;  /* 0x0000009108917220 */ /* 0x000fe20000410000 */
[----:B------:R-:W-:Y:S01]  /*223a0*/  LOP3.LUT R14, R14, 0x1c0, RZ, 0xc0, !PT ;  /* 0x000001c00e0e7812 */ /* 0x000fe200078ec0ff */
[C---:B------:R-:W-:Y:S01]  /*223b0*/  FMUL.FTZ R140, R8.reuse, R140 ;  /* 0x0000008c088c7220 */ /* 0x040fe20000410000 */
[----:B------:R-:W-:Y:S01]  /*223c0*/  ISETP.NE.U32.AND P0, PT, R15, 0x1, PT ;  /* 0x000000010f00780c */ /* 0x000fe20003f05070 */
[----:B------:R-:W-:Y:S01]  /*223d0*/  FMUL.FTZ R141, R8, R141 ;  /* 0x0000008d088d7220 */ /* 0x000fe20000410000 */
[----:B------:R-:W-:Y:S01]  /*223e0*/  LEA.HI R14, R14, R14, RZ, 0x1d ;  /* 0x0000000e0e0e7211 */ /* 0x000fe200078fe8ff */
[----:B------:R-:W-:Y:S01]  /*223f0*/  FMUL.FTZ R136, R8, R136 ;  /* 0x0000008808887220 */ /* 0x000fe20000410000 */
[----:B------:R-:W-:Y:S01]  /*22400*/  R2P PR, R12, 0x6 ;  /* 0x000000060c007804 */ /* 0x000fe20000000000 */
[C---:B------:R-:W-:Y:S01]  /*22410*/  FMUL.FTZ R137, R8.reuse, R137 ;  /* 0x0000008908897220 */ /* 0x040fe20000410000 */
[----:B------:R-:W-:Y:S01]  /*22420*/  LEA R13, R13, R14, 0x1 ;  /* 0x0000000e0d0d7211 */ /* 0x000fe200078e08ff */
[----:B------:R-:W-:-:S02]  /*22430*/  FMUL.FTZ R132, R8, R132 ;  /* 0x0000008408847220 */ /* 0x000fc40000410000 */
[C---:B------:R-:W-:Y:S01]  /*22440*/  FMUL.FTZ R133, R8.reuse, R133 ;  /* 0x0000008508857220 */ /* 0x040fe20000410000 */
[----:B------:R-:W-:Y:S01]  /*22450*/  SHF.L.U32 R12, R13, 0x2, RZ ;  /* 0x000000020d0c7819 */ /* 0x000fe200000006ff */
[C---:B------:R-:W-:Y:S01]  /*22460*/  FMUL.FTZ R36, R8.reuse, R36 ;  /* 0x0000002408247220 */ /* 0x040fe20000410000 */
[----:B------:R-:W-:Y:S01]  /*22470*/  STS.64 [R13.X4], R160 ;  /* 0x000000a00d007388 */ /* 0x000fe20000004a00 */
[----:B------:R-:W-:Y:S01]  /*22480*/  FMUL.FTZ R37, R8, R37 ;  /* 0x0000002508257220 */ /* 0x000fe20000410000 */
[----:B------:R-:W-:Y:S01]  /*22490*/  IADD3 R14, R12, -0x20, RZ ;  /* 0xffffffe00c0e7810 */ /* 0x000fe20007ffe0ff */
[----:B------:R-:W-:Y:S01]  /*224a0*/  FMUL.FTZ R40, R8, R40 ;  /* 0x0000002808287220 */ /* 0x000fe20000410000 */
[----:B------:R-:W-:Y:S01]  /*224b0*/  @P0 IADD3 R14, R12, 0x20, RZ ;  /* 0x000000200c0e0810 */ /* 0x000fe20007ffe0ff */
        /* <DEDUP_REMOVED lines=44> */
[----:B------:R-:W-:Y:S01]  /*22780*/  FMUL.FTZ R129, R8, R129 ;  /* 0x0000008108817220 */ /* 0x000fe20000410000 */
[----:B------:R-:W-:Y:S01]  /*22790*/  MOV R8, 0x40 ;  /* 0x0000004000087802 */ /* 0x000fe20000000f00 */
[C---:B----4-:R-:W-:Y:S02]  /*227a0*/  FMUL.FTZ R163, R7.reuse, R163 ;  /* 0x000000a307a37220 */ /* 0x050fe40000410000 */
[C---:B------:R-:W-:Y:S02]  /*227b0*/  FMUL.FTZ R162, R7.reuse, R162 ;  /* 0x000000a207a27220 */ /* 0x040fe40000410000 */
        /* <DEDUP_REMOVED lines=65> */
[----:B------:R-:W-:Y:S02]  /*22bd0*/  SEL R7, R8, 0xffffffc0, !P1 ;  /* 0xffffffc008077807 */ /* 0x000fe40004800000 */
[----:B------:R-:W-:-:S02]  /*22be0*/  MOV R8, 0x80 ;  /* 0x0000008000087802 */ /* 0x000fc40000000f00 */
[----:B------:R-:W-:Y:S02]  /*22bf0*/  IADD3 R15, R12, R7, RZ ;  /* 0x000000070c0f7210 */ /* 0x000fe40007ffe0ff */
[----:B------:R-:W-:Y:S02]  /*22c00*/  SEL R17, R8, 0xffffff80, !P2 ;  /* 0xffffff8008117807 */ /* 0x000fe40005000000 */
        /* <DEDUP_REMOVED lines=65> */
[----:B--2---:R4:W2:Y:S04]  /*23020*/  LD.E.64 R12, [R4.64+0xb0] ;  /* 0x0000b004040c7980 */ /* 0x0048a8000c101b00 */
[----:B---3--:R3:W2:Y:S04]  /*23030*/  LD.E R8, [R4.64+0x60] ;  /* 0x0000600404087980 */ /* 0x0086a8000c101900 */
[----:B------:R-:W1:Y:S04]  /*23040*/  S2R R145, SR_TID.X ;  /* 0x0000000000917919 */ /* 0x000e680000002100 */
[----:B------:R3:W5:Y:S04]  /*23050*/  LD.E R7, [R4.64+0xcc] ;  /* 0x0000cc0404077980 */ /* 0x000768000c101900 */
[----:B------:R3:W5:Y:S04]  /*23060*/  LD.E.64 R148, [R4.64+0x78] ;  /* 0x0000780404947980 */ /* 0x000768000c101b00 */
[----:B------:R3:W5:Y:S01]  /*23070*/  LD.E.64 R150, [R4.64+0xa8] ;  /* 0x0000a80404967980 */ /* 0x000762000c101b00 */
[----:B------:R-:W-:Y:S01]  /*23080*/  LOP3.LUT R10, R10, 0xffffffe0, RZ, 0xc0, !PT ;  /* 0xffffffe00a0a7812 */ /* 0x000fe200078ec0ff */
[----:B------:R-:W4:Y:S01]  /*23090*/  @P4 MUFU.LG2 R2, R2 ;  /* 0x0000000200024308 */ /* 0x000f220000000c00 */
[----:B------:R-:W-:Y:S01]  /*230a0*/  SHF.R.S32.HI R144, RZ, 0x1f, R11 ;  /* 0x0000001fff907819 */ /* 0x000fe2000001140b */
[----:B------:R-:W-:Y:S01]  /*230b0*/  BSSY B0, `(.L_x_7838) ;  /* 0x0000056000007945 */ /* 0x000fe20003800000 */
[----:B------:R-:W-:-:S02]  /*230c0*/  IADD3 R10, R9, -R10, RZ ;  /* 0x8000000a090a7210 */ /* 0x000fc40007ffe0ff */
[----:B------:R-:W-:Y:S01]  /*230d0*/  LEA.HI R144, R144, R11, RZ, 0x2 ;  /* 0x0000000b90907211 */ /* 0x000fe200078f10ff */
[----:B------:R-:W-:Y:S01]  /*230e0*/  BAR.SYNC.DEFER_BLOCKING 0x0 ;  /* 0x0000000000007b1d */ /* 0x000fe20000010000 */
[----:B------:R-:W-:Y:S02]  /*230f0*/  LOP3.LUT P0, RZ, R10, 0x3, RZ, 0xc0, !PT ;  /* 0x000000030aff7812 */ /* 0x000fe4000780c0ff */
[----:B------:R-:W-:Y:S02]  /*23100*/  LOP3.LUT R144, R144, 0xffffffc, RZ, 0xc0, !PT ;  /* 0x0ffffffc90907812 */ /* 0x000fe400078ec0ff */
[----:B-1----:R-:W-:Y:S01]  /*23110*/  SHF.R.S32.HI R14, RZ, 0x1f, R145 ;  /* 0x0000001fff0e7819 */ /* 0x002fe20000011491 */
[----:B------:R-:W1:Y:S01]  /*23120*/  @P3 MUFU.LG2 R6, R6 ;  /* 0x0000000600063308 */ /* 0x000e620000000c00 */
[----:B------:R-:W-:Y:S02]  /*23130*/  IADD3 R144, R11, -R144, RZ ;  /* 0x800000900b907210 */ /* 0x000fe40007ffe0ff */
[----:B------:R-:W-:Y:S01]  /*23140*/  LEA.HI R14, R14, R145, RZ, 0x4 ;  /* 0x000000910e0e7211 */ /* 0x000fe200078f20ff */
[----:B----4-:R-:W-:Y:S01]  /*23150*/  @P4 FMUL.FTZ R11, R2, 0.69314718246459960938 ;  /* 0x3f317218020b4820 */ /* 0x010fe20000410000 */
[----:B------:R-:W-:-:S02]  /*23160*/  MOV R9, 0xff800000 ;  /* 0xff80000000097802 */ /* 0x000fc40000000f00 */
[----:B------:R-:W-:Y:S01]  /*23170*/  LOP3.LUT R16, R14, 0xfffffff0, RZ, 0xc0, !PT ;  /* 0xfffffff00e107812 */ /* 0x000fe200078ec0ff */
[----:B-----5:R-:W-:Y:S01]  /*23180*/  @P4 FFMA.FTZ R9, R164, R0, R11 ;  /* 0x00000000a4094223 */ /* 0x020fe2000001000b */
[----:B------:R-:W-:Y:S02]  /*23190*/  SHF.R.S32.HI R14, RZ, 0x4, R14 ;  /* 0x00000004ff0e7819 */ /* 0x000fe4000001140e */
[----:B------:R-:W-:Y:S02]  /*231a0*/  IADD3 R15, -R16, R145, RZ ;  /* 0x00000091100f7210 */ /* 0x000fe40007ffe1ff */
[----:B------:R-:W-:Y:S02]  /*231b0*/  SHF.L.U32 R17, R14, 0x6, RZ ;  /* 0x000000060e117819 */ /* 0x000fe400000006ff */
[----:B------:R-:W-:Y:S01]  /*231c0*/  LEA.HI R16, R15, R15, RZ, 0x1 ;  /* 0x0000000f0f107211 */ /* 0x000fe200078f08ff */
[----:B-1----:R-:W-:Y:S01]  /*231d0*/  @P3 FMUL.FTZ R6, R6, 0.69314718246459960938 ;  /* 0x3f31721806063820 */ /* 0x002fe20000410000 */
[----:B------:R-:W-:-:S02]  /*231e0*/  LOP3.LUT R17, R17, 0x1c0, RZ, 0xc0, !PT ;  /* 0x000001c011117812 */ /* 0x000fc400078ec0ff */
[C---:B------:R-:W-:Y:S02]  /*231f0*/  SHF.L.U32 R18, R16.reuse, 0x2, RZ ;  /* 0x0000000210127819 */ /* 0x040fe400000006ff */
[----:B---3--:R-:W-:Y:S02]  /*23200*/  SHF.R.U32.HI R4, RZ, 0x3, R17 ;  /* 0x00000003ff047819 */ /* 0x008fe40000011611 */
[----:B------:R-:W-:Y:S02]  /*23210*/  LOP3.LUT R5, R17, 0x38, R18, 0xf8, !PT ;  /* 0x0000003811057812 */ /* 0x000fe400078ef812 */
[----:B------:R-:W-:Y:S02]  /*23220*/  LOP3.LUT R16, R16, 0xffffffe, RZ, 0xc0, !PT ;  /* 0x0ffffffe10107812 */ /* 0x000fe400078ec0ff */
[----:B------:R-:W-:Y:S02]  /*23230*/  LOP3.LUT R4, R5, R4, RZ, 0x3c, !PT ;  /* 0x0000000405047212 */ /* 0x000fe400078e3cff */
[----:B------:R-:W-:-:S02]  /*23240*/  IADD3 R5, R15, -R16, RZ ;  /* 0x800000100f057210 */ /* 0x000fc40007ffe0ff */
[----:B------:R-:W-:Y:S01]  /*23250*/  MOV R10, 0xff800000 ;  /* 0xff800000000a7802 */ /* 0x000fe20000000f00 */
[----:B------:R-:W-:Y:S01]  /*23260*/  @P3 FFMA.FTZ R10, R3, R0, R6 ;  /* 0x00000000030a3223 */ /* 0x000fe20000010006 */
[----:B------:R-:W-:Y:S02]  /*23270*/  LEA R146, R5, R4, 0x2 ;  /* 0x0000000405927211 */ /* 0x000fe400078e10ff */
[----:B------:R-:W-:-:S03]  /*23280*/  SHF.R.S32.HI R4, RZ, 0x1f, R145 ;  /* 0x0000001fff047819 */ /* 0x000fc60000011491 */
[----:B------:R1:W3:Y:S01]  /*23290*/  LDS.128 R140, [R146.X4] ;  /* 0x00000000928c7984 */ /* 0x0002e20000004c00 */
[----:B------:R-:W-:-:S03]  /*232a0*/  LEA.HI R4, R4, R145, RZ, 0x5 ;  /* 0x0000009104047211 */ /* 0x000fc600078f28ff */
[----:B------:R1:W4:Y:S01]  /*232b0*/  LDS.128 R136, [R146.X4+0x800] ;  /* 0x0008000092887984 */ /* 0x0003220000004c00 */
[----:B------:R-:W-:-:S03]  /*232c0*/  LOP3.LUT R4, R4, 0xffffffe0, RZ, 0xc0, !PT ;  /* 0xffffffe004047812 */ /* 0x000fc600078ec0ff */
[----:B------:R1:W1:Y:S01]  /*232d0*/  LDS.128 R132, [R146.X4+0x1000] ;  /* 0x0010000092847984 */ /* 0x0002620000004c00 */
[----:B------:R-:W-:-:S03]  /*232e0*/  IADD3 R4, R145, -R4, RZ ;  /* 0x8000000491047210 */ /* 0x000fc60007ffe0ff */
[----:B------:R1:W1:Y:S01]  /*232f0*/  LDS.128 R128, [R146.X4+0x1800] ;  /* 0x0018000092807984 */ /* 0x0002620000004c00 */
[----:B------:R-:W-:-:S03]  /*23300*/  SHF.R.S32.HI R5, RZ, 0x1f, R4 ;  /* 0x0000001fff057819 */ /* 0x000fc60000011404 */
[----:B------:R1:W1:Y:S01]  /*23310*/  LDS.128 R124, [R146.X4+0x2000] ;  /* 0x00200000927c7984 */ /* 0x0002620000004c00 */
[----:B------:R-:W-:Y:S02]  /*23320*/  LEA.HI R5, R5, R4, RZ, 0x2 ;  /* 0x0000000405057211 */ /* 0x000fe400078f10ff */
[----:B------:R-:W-:Y:S01]  /*23330*/  SHF.L.U32 R4, R235, 0x6, RZ ;  /* 0x00000006eb047819 */ /* 0x000fe200000006ff */
[----:B------:R1:W1:Y:S01]  /*23340*/  LDS.128 R120, [R146.X4+0x2800] ;  /* 0x0028000092787984 */ /* 0x0002620000004c00 */
[----:B------:R-:W-:-:S03]  /*23350*/  SHF.R.S32.HI R5, RZ, 0x2, R5 ;  /* 0x00000002ff057819 */ /* 0x000fc60000011405 */
[----:B------:R1:W1:Y:S01]  /*23360*/  LDS.128 R116, [R146.X4+0x3000] ;  /* 0x0030000092747984 */ /* 0x0002620000004c00 */
[----:B------:R-:W-:-:S03]  /*23370*/  LEA R5, R144, R5, 0x4 ;  /* 0x0000000590057211 */ /* 0x000fc600078e20ff */
        /* <DEDUP_REMOVED lines=25> */
[----:B--2---:R-:W-:-:S04]  /*23510*/  IMAD R12, R12, UR8, R239 ;  /* 0x000000080c0c7c24 */ /* 0x004fc8000f8e02ef */
[----:B------:R-:W-:-:S04]  /*23520*/  IMAD R8, R12, R8, R237 ;  /* 0x000000080c087224 */ /* 0x000fc800078e02ed */
[----:B------:R-:W-:Y:S01]  /*23530*/  IMAD R8, R13, R8, R4 ;  /* 0x000000080d087224 */ /* 0x000fe200078e0204 */
        /* <DEDUP_REMOVED lines=13> */
.L_x_7839:
[----:B-1-34-:R-:W-:Y:S05]  /*23610*/  BSYNC B0 ;  /* 0x0000000000007941 */ /* 0x01afea0003800000 */
.L_x_7838:
[----:B------:R-:W-:Y:S01]  /*23620*/  IMAD.SHL.U32 R2, R15, 0x4, RZ ;  /* 0x000000040f027824 */ /* 0x000fe200078e00ff */
[----:B------:R-:W-:Y:S01]  /*23630*/  IADD3 R0, R14, 0x8, RZ ;  /* 0x000000080e007810 */ /* 0x000fe20007ffe0ff */
[----:B------:R-:W-:Y:S01]  /*23640*/  IMAD R235, R235, -0x40, R236 ;  /* 0xffffffc0ebeb7824 */ /* 0x000fe200078e02ec */
[----:B------:R-:W-:Y:S01]  /*23650*/  ULDC.64 UR4, c[0x0][0x118] ;  /* 0x0000460000047ab9 */ /* 0x000fe20000000a00 */
[----:B------:R-:W-:Y:S01]  /*23660*/  IMAD R7, R8, R7, RZ ;  /* 0x0000000708077224 */ /* 0x000fe200078e02ff */
[----:B------:R-:W-:Y:S02]  /*23670*/  SHF.R.S32.HI R3, RZ, 0x1f, R2 ;  /* 0x0000001fff037819 */ /* 0x000fe40000011402 */
[----:B------:R-:W-:-:S02]  /*23680*/  ISETP.GE.AND P5, PT, R0, R235, PT ;  /* 0x000000eb0000720c */ /* 0x000fc40003fa6270 */
[C---:B------:R-:W-:Y:S01]  /*23690*/  IADD3 R0, R14.reuse, 0x18, RZ ;  /* 0x000000180e007810 */ /* 0x040fe20007ffe0ff */
[C---:B------:R-:W-:Y:S01]  /*236a0*/  IMAD.WIDE R4, R14.reuse, 0x100, R2 ;  /* 0x000001000e047825 */ /* 0x040fe200078e0202 */
[----:B------:R-:W-:Y:S02]  /*236b0*/  IADD3 R2, R14, 0x10, RZ ;  /* 0x000000100e027810 */ /* 0x000fe40007ffe0ff */
[----:B------:R-:W-:Y:S02]  /*236c0*/  ISETP.GE.AND P3, PT, R0, R235, PT ;  /* 0x000000eb0000720c */ /* 0x000fe40003f66270 */
[----:B------:R-:W-:Y:S02]  /*236d0*/  IADD3 R6, P0, R4, R7, RZ ;  /* 0x0000000704067210 */ /* 0x000fe40007f1e0ff */
[----:B------:R-:W-:Y:S02]  /*236e0*/  IADD3 R0, R14, 0x30, RZ ;  /* 0x000000300e007810 */ /* 0x000fe40007ffe0ff */
[----:B------:R-:W-:-:S02]  /*236f0*/  LEA.HI.X.SX32 R3, R7, R5, 0x1, P0 ;  /* 0x0000000507037211 */ /* 0x000fc400000f0eff */
[----:B------:R-:W-:Y:S02]  /*23700*/  LEA R8, P0, R6, R148, 0x2 ;  /* 0x0000009406087211 */ /* 0x000fe400078010ff */
[----:B------:R-:W-:Y:S02]  /*23710*/  ISETP.GE.AND P4, PT, R2, R235, PT ;  /* 0x000000eb0200720c */ /* 0x000fe40003f86270 */
[----:B------:R-:W-:Y:S02]  /*23720*/  LEA.HI.X R9, R6, R149, R3, 0x2, P0 ;  /* 0x0000009506097211 */ /* 0x000fe400000f1403 */
[-C--:B------:R-:W-:Y:S02]  /*23730*/  ISETP.GE.AND P0, PT, R0, R235.reuse, PT ;  /* 0x000000eb0000720c */ /* 0x080fe40003f06270 */
[C---:B------:R-:W-:Y:S01]  /*23740*/  ISETP.GE.AND P6, PT, R14.reuse, R235, PT ;  /* 0x000000eb0e00720c */ /* 0x040fe20003fc6270 */
[----:B------:R1:W-:Y:S01]  /*23750*/  @!P5 ST.E.128 [R8.64+0x2000], R136 ;  /* 0x002000880800d985 */ /* 0x0003e2000c101d04 */
[----:B------:R-:W-:-:S02]  /*23760*/  IADD3 R4, R14, 0x20, RZ ;  /* 0x000000200e047810 */ /* 0x000fc40007ffe0ff */
[C---:B------:R-:W-:Y:S01]  /*23770*/  IADD3 R2, R14.reuse, 0x28, RZ ;  /* 0x000000280e027810 */ /* 0x040fe20007ffe0ff */
[----:B------:R1:W-:Y:S01]  /*23780*/  @!P5 ST.E.128 [R8.64+0x2100], R104 ;  /* 0x002100680800d985 */ /* 0x0003e2000c101d04 */
[----:B------:R-:W-:Y:S02]  /*23790*/  IADD3 R14, R14, 0x38, RZ ;  /* 0x000000380e0e7810 */ /* 0x000fe40007ffe0ff */
[-C--:B------:R-:W-:Y:S01]  /*237a0*/  ISETP.GE.AND P2, PT, R4, R235.reuse, PT ;  /* 0x000000eb0400720c */ /* 0x080fe20003f46270 */
[----:B------:R1:W-:Y:S01]  /*237b0*/  @!P5 ST.E.128 [R8.64+0x2200], R72 ;  /* 0x002200480800d985 */ /* 0x0003e2000c101d04 */
[----:B------:R-:W-:-:S03]  /*237c0*/  ISETP.GE.AND P1, PT, R2, R235, PT ;  /* 0x000000eb0200720c */ /* 0x000fc60003f26270 */
[----:B------:R1:W-:Y:S04]  /*237d0*/  @!P0 ST.E.128 [R8.64+0xc000], R116 ;  /* 0x00c0007408008985 */ /* 0x0003e8000c101d04 */
[----:B------:R1:W-:Y:S04]  /*237e0*/  @!P0 ST.E.128 [R8.64+0xc100], R84 ;  /* 0x00c1005408008985 */ /* 0x0003e8000c101d04 */
[----:B------:R1:W-:Y:S04]  /*237f0*/  @!P0 ST.E.128 [R8.64+0xc200], R52 ;  /* 0x00c2003408008985 */ /* 0x0003e8000c101d04 */
[----:B------:R1:W-:Y:S01]  /*23800*/  @!P0 ST.E.128 [R8.64+0xc300], R20 ;  /* 0x00c3001408008985 */ /* 0x0003e2000c101d04 */
[----:B------:R-:W-:Y:S01]  /*23810*/  ISETP.GE.AND P0, PT, R14, R235, PT ;  /* 0x000000eb0e00720c */ /* 0x000fe20003f06270 */
[----:B------:R-:W-:-:S02]  /*23820*/  IMAD.MOV.U32 R235, RZ, RZ, 0x0 ;  /* 0x00000000ffeb7424 */ /* 0x000fc400078e00ff */
[----:B------:R1:W-:Y:S04]  /*23830*/  @!P6 ST.E.128 [R8.64+0x100], R108 ;  /* 0x0001006c0800e985 */ /* 0x0003e8000c101d04 */
        /* <DEDUP_REMOVED lines=19> */
[----:B------:R1:W-:Y:S04]  /*23970*/  @!P6 ST.E.64 [R8.64], R140 ;  /* 0x0000008c0800e985 */ /* 0x0003e8000c101b04 */
[----:B------:R1:W-:Y:S01]  /*23980*/  @!P6 ST.E.64 [R8.64+0x8], R142 ;  /* 0x0000088e0800e985 */ /* 0x0003e2000c101b04 */
[----:B------:R-:W-:Y:S05]  /*23990*/  @P0 RET.REL.NODEC R234 `(_ZN5flash24flash_fwd_splitkv_kernelI23Flash_fwd_kernel_traitsILi256ELi64ELi64ELi4ELb0ELb0EN7cutlass6half_tE19Flash_kernel_traitsILi256ELi64ELi64ELi4ES3_EELb0ELb1ELb0ELb0ELb1ELb0ELb1ELb1EEEvNS_16Flash_fwd_paramsE) ;  /* 0xfffdc660ea000950 */ /* 0x000fea0003c3ffff */
[----:B------:R-:W-:Y:S01]  /*239a0*/  MOV R235, 0x0 ;  /* 0x0000000000eb7802 */ /* 0x000fe20000000f00 */
[----:B------:R-:W-:-:S02]  /*239b0*/  ULDC.64 UR4, c[0x0][0x118] ;  /* 0x0000460000047ab9 */ /* 0x000fc40000000a00 */
[----:B------:R2:W-:Y:S04]  /*239c0*/  ST.E.128 [R8.64+0xe000], R112 ;  /* 0x00e0007008007985 */ /* 0x0005e8000c101d04 */
[----:B------:R2:W-:Y:S04]  /*239d0*/  ST.E.128 [R8.64+0xe100], R80 ;  /* 0x00e1005008007985 */ /* 0x0005e8000c101d04 */
[----:B------:R2:W-:Y:S04]  /*239e0*/  ST.E.128 [R8.64+0xe200], R48 ;  /* 0x00e2003008007985 */ /* 0x0005e8000c101d04 */
[----:B------:R2:W-:Y:S01]  /*239f0*/  ST.E.128 [R8.64+0xe300], R16 ;  /* 0x00e3001008007985 */ /* 0x0005e2000c101d04 */
[----:B------:R-:W-:Y:S05]  /*23a00*/  RET.REL.NODEC R234 `(_ZN5flash24flash_fwd_splitkv_kernelI23Flash_fwd_kernel_traitsILi256ELi64ELi64ELi4ELb0ELb0EN7cutlass6half_tE19Flash_kernel_traitsILi256ELi64ELi64ELi4ES3_EELb0ELb1ELb0ELb0ELb1ELb0ELb1ELb1EEEvNS_16Flash_fwd_paramsE) ;  /* 0xfffdc5f0ea007950 */ /* 0x000fea0003c3ffff */
.L_x_7836:
[----:B------:R-:W-:Y:S02]  /*23a10*/  MOV R9, 0x2 ;  /* 0x0000000200097802 */ /* 0x000fe40000000f00 */
[----:B------:R-:W-:-:S02]  /*23a20*/  MOV R8, 0x23a40 ;  /* 0x00023a4000087802 */ /* 0x000fc40000000f00 */
[----:B-1---5:R-:W-:Y:S05]  /*23a30*/  CALL.REL.NOINC `($__internal_28_$__cuda_sm70_shflsync_bfly_p) ;  /* 0x000000f000007944 */ /* 0x022fea0003c00000 */
[----:B-12---:R-:W-:Y:S05]  /*23a40*/  BRA `(.L_x_7840) ;  /* 0xffffe6c000007947 */ /* 0x006fea000383ffff */
.L_x_7837:
[----:B------:R-:W-:Y:S02]  /*23a50*/  MOV R9, 0x1 ;  /* 0x0000000100097802 */ /* 0x000fe40000000f00 */
[----:B------:R-:W-:-:S02]  /*23a60*/  MOV R8, 0x23a80 ;  /* 0x00023a8000087802 */ /* 0x000fc40000000f00 */
[----:B-1---5:R-:W-:Y:S05]  /*23a70*/  CALL.REL.NOINC `($__internal_28_$__cuda_sm70_shflsync_bfly_p) ;  /* 0x000000b000007944 */ /* 0x022fea0003c00000 */
[----:B--2---:R-:W-:Y:S01]  /*23a80*/  FADD.FTZ R2, R251, R10 ;  /* 0x0000000afb027221 */ /* 0x004fe20000010000 */
[----:B-1----:R-:W-:-:S02]  /*23a90*/  MOV R251, R249 ;  /* 0x000000f900fb7202 */ /* 0x002fc40000000f00 */
[----:B------:R-:W-:Y:S02]  /*23aa0*/  MOV R9, 0x2 ;  /* 0x0000000200097802 */ /* 0x000fe40000000f00 */
[----:B------:R-:W-:Y:S02]  /*23ab0*/  MOV R8, 0x23ad0 ;  /* 0x00023ad000087802 */ /* 0x000fe40000000f00 */
[----:B------:R-:W-:Y:S05]  /*23ac0*/  CALL.REL.NOINC `($__internal_28_$__cuda_sm70_shflsync_bfly_p) ;  /* 0x0000006000007944 */ /* 0x000fea0003c00000 */
[----:B--2---:R-:W-:Y:S01]  /*23ad0*/  FADD.FTZ R11, R249, R10 ;  /* 0x0000000af90b7221 */ /* 0x004fe20000010000 */
[----:B-1----:R-:W-:Y:S02]  /*23ae0*/  MOV R9, 0x1 ;  /* 0x0000000100097802 */ /* 0x002fe40000000f00 */
[----:B------:R-:W-:Y:S02]  /*23af0*/  MOV R8, 0x23b20 ;  /* 0x00023b2000087802 */ /* 0x000fe40000000f00 */
[----:B------:R-:W-:Y:S02]  /*23b00*/  MOV R251, R11 ;  /* 0x0000000b00fb7202 */ /* 0x000fe40000000f00 */
[----:B------:R-:W-:Y:S05]  /*23b10*/  CALL.REL.NOINC `($__internal_28_$__cuda_sm70_shflsync_bfly_p) ;  /* 0x0000001000007944 */ /* 0x000fea0003c00000 */
[----:B-12---:R-:W-:Y:S05]  /*23b20*/  BRA `(.L_x_7841) ;  /* 0xffffe65000007947 */ /* 0x006fea000383ffff */
        .weak           $__internal_28_$__cuda_sm70_shflsync_bfly_p
        .type           $__internal_28_$__cuda_sm70_shflsync_bfly_p,@function
        .size           $__internal_28_$__cuda_sm70_shflsync_bfly_p,(.L_x_8759 - $__internal_28_$__cuda_sm70_shflsync_bfly_p)
$__internal_28_$__cuda_sm70_shflsync_bfly_p:
[----:B------:R-:W-:Y:S01]  /*23b30*/  MOV R12, R8 ;  /* 0x00000008000c7202 */ /* 0x000fe20000000f00 */
[----:B------:R-:W-:Y:S04]  /*23b40*/  WARPSYNC R6 ;  /* 0x0000000600007348 */ /* 0x000fe80003800000 */
[----:B------:R-:W-:Y:S01]  /*23b50*/  MOV R13, 0x0 ;  /* 0x00000000000d7802 */ /* 0x000fe20000000f00 */
[----:B------:R1:W2:Y:S03]  /*23b60*/  SHFL.BFLY PT, R10, R251, R9, R7 ;  /* 0x0c000009fb0a7389 */ /* 0x0002a600000e0007 */
[----:B------:R-:W-:Y:S05]  /*23b70*/  RET.REL.NODEC R12 `(_ZN5flash24flash_fwd_splitkv_kernelI23Flash_fwd_kernel_traitsILi256ELi64ELi64ELi4ELb0ELb0EN7cutlass6half_tE19Flash_kernel_traitsILi256ELi64ELi64ELi4ES3_EELb0ELb1ELb0ELb0ELb1ELb0ELb1ELb1EEEvNS_16Flash_fwd_paramsE) ;  /* 0xfffdc4800c007950 */ /* 0x000fea0003c3ffff */
.L_x_7842:
        /* <DEDUP_REMOVED lines=16> */
.L_x_8759:


//--------------------- .text._ZN5flash24flash_fwd_splitkv_kernelI23Flash_fwd_kernel_traitsILi256ELi64ELi64ELi4ELb0ELb0EN7cutlass6half_tE19Flash_kernel_traitsILi256ELi64ELi64ELi4ES3_EELb0ELb1ELb0ELb0ELb1ELb1ELb1ELb1EEEvNS_16Flash_fwd_paramsE --------------------------
	.section	.text._ZN5flash24flash_fwd_splitkv_kernelI23Flash_fwd_kernel_traitsILi256ELi64ELi64ELi4ELb0ELb0EN7cutlass6half_tE19Flash_kernel_traitsILi256ELi64ELi64ELi4ES3_EELb0ELb1ELb0ELb0ELb1ELb1ELb1ELb1EEEvNS_16Flash_fwd_paramsE,"ax",@progbits
	.sectioninfo	@"SHI_REGISTERS=255"
	.align	128
        .global         _ZN5flash24flash_fwd_splitkv_kernelI23Flash_fwd_kernel_traitsILi256ELi64ELi64ELi4ELb0ELb0EN7cutlass6half_tE19Flash_kernel_traitsILi256ELi64ELi64ELi4ES3_EELb0ELb1ELb0ELb0ELb1ELb1ELb1ELb1EEEvNS_16Flash_fwd_paramsE
        .type           _ZN5flash24flash_fwd_splitkv_kernelI23Flash_fwd_kernel_traitsILi256ELi64ELi64ELi4ELb0ELb0EN7cutlass6half_tE19Flash_kernel_traitsILi256ELi64ELi64ELi4ES3_EELb0ELb1ELb0ELb0ELb1ELb1ELb1ELb1EEEvNS_16Flash_fwd_paramsE,@function
        .size           _ZN5flash24flash_fwd_splitkv_kernelI23Flash_fwd_kernel_traitsILi256ELi64ELi64ELi4ELb0ELb0EN7cutlass6half_tE19Flash_kernel_traitsILi256ELi64ELi64ELi4ES3_EELb0ELb1ELb0ELb0ELb1ELb1ELb1ELb1EEEvNS_16Flash_fwd_paramsE,(.L_x_8761 - _ZN5flash24flash_fwd_splitkv_kernelI23Flash_fwd_kernel_traitsILi256ELi64ELi64ELi4ELb0ELb0EN7cutlass6half_tE19Flash_kernel_traitsILi256ELi64ELi64ELi4ES3_EELb0ELb1ELb0ELb0ELb1ELb1ELb1ELb1EEEvNS_16Flash_fwd_paramsE)
        .other          _ZN5flash24flash_fwd_splitkv_kernelI23Flash_fwd_kernel_traitsILi256ELi64ELi64ELi4ELb0ELb0EN7cutlass6half_tE19Flash_kernel_traitsILi256ELi64ELi64ELi4ES3_EELb0ELb1ELb0ELb0ELb1ELb1ELb1ELb1EEEvNS_16Flash_fwd_paramsE,@"STO_CUDA_ENTRY STV_DEFAULT"
_ZN5flash24flash_fwd_splitkv_kernelI23Flash_fwd_kernel_traitsILi256ELi64ELi64ELi4ELb0ELb0EN7cutlass6half_tE19Flash_kernel_traitsILi256ELi64ELi64ELi4ES3_EELb0ELb1ELb0ELb0ELb1ELb1ELb1ELb1EEEvNS_16Flash_fwd_paramsE:
.text._ZN5flash24flash_fwd_splitkv_kernelI23Flash_fwd_kernel_traitsILi256ELi64ELi64ELi4ELb0ELb0EN7cutlass6half_tE19Flash_kernel_traitsILi256ELi64ELi64ELi4ES3_EELb0ELb1ELb0ELb0ELb1ELb1ELb1ELb1EEEvNS_16Flash_fwd_paramsE:
        /* <DEDUP_REMOVED lines=30> */
[----:B---34-:R-:W-:Y:S05]  /*01e0*/  CALL.REL.NOINC `($_ZN5flash24flash_fwd_splitkv_kernelI23Flash_fwd_kernel_traitsILi256ELi64ELi64ELi4ELb0ELb0EN7cutlass6half_tE19Flash_kernel_traitsILi256ELi64ELi64ELi4ES3_EELb0ELb1ELb0ELb0ELb1ELb1ELb1ELb1EEEvNS_16Flash_fwd_paramsE$_ZN5flash30compute_attn_1rowblock_splitkvI23Flash_fwd_kernel_traitsILi256ELi64ELi64ELi4ELb0ELb0EN7cutlass6half_tE19Flash_kernel_traitsILi256ELi64ELi64ELi4ES3_EELb0ELb1ELb0ELb0ELb1ELb1ELb1ELb1ENS_16Flash_fwd_paramsEEEvRKT8_iiiii) ;  /* 0x0000002000007944 */ /* 0x018fea0003c00000 */
[----:B------:R-:W-:Y:S05]  /*01f0*/  BSYNC B3 ;  /* 0x0000000000037941 */ /* 0x000fea0003800000 */
.L_x_7843:
[----:B------:R-:W-:Y:S05]  /*0200*/  EXIT ;  /* 0x000000000000794d */ /* 0x000fea0003800000 */
        .type           $_ZN5flash24flash_fwd_splitkv_kernelI23Flash_fwd_kernel_traitsILi256ELi64ELi64ELi4ELb0ELb0EN7cutlass6half_tE19Flash_kernel_traitsILi256ELi64ELi64ELi4ES3_EELb0ELb1ELb0ELb0ELb1ELb1ELb1ELb1EEEvNS_16Flash_fwd_paramsE$_ZN5flash30compute_attn_1rowblock_splitkvI23Flash_fwd_kernel_traitsILi256ELi64ELi64ELi4ELb0ELb0EN7cutlass6half_tE19Flash_kernel_traitsILi256ELi64ELi64ELi4ES3_EELb0ELb1ELb0ELb0ELb1ELb1ELb1ELb1ENS_16Flash_fwd_paramsEEEvRKT8_iiiii,@function
        .size           $_ZN5flash24flash_fwd_splitkv_kernelI23Flash_fwd_kernel_traitsILi256ELi64ELi64ELi4ELb0ELb0EN7cutlass6half_tE19Flash_kernel_traitsILi256ELi64ELi64ELi4ES3_EELb0ELb1ELb0ELb0ELb1ELb1ELb1ELb1EEEvNS_16Flash_fwd_paramsE$_ZN5flash30compute_attn_1rowblock_splitkvI23Flash_fwd_kernel_traitsILi256ELi64ELi64ELi4ELb0ELb0EN7cutlass6half_tE19Flash_kernel_traitsILi256ELi64ELi64ELi4ES3_EELb0ELb1ELb0ELb0ELb1ELb1ELb1ELb1ENS_16Flash_fwd_paramsEEEvRKT8_iiiii,($__internal_29_$__cuda_sm70_shflsync_bfly_p - $_ZN5flash24flash_fwd_splitkv_kernelI23Flash_fwd_kernel_traitsILi256ELi64ELi64ELi4ELb0ELb0EN7cutlass6half_tE19Flash_kernel_traitsILi256ELi64ELi64ELi4ES3_EELb0ELb1ELb0ELb0ELb1ELb1ELb1ELb1EEEvNS_16Flash_fwd_paramsE$_ZN5flash30compute_attn_1rowblock_splitkvI23Flash_fwd_kernel_traitsILi256ELi64ELi64ELi4ELb0ELb0EN7cutlass6half_tE19Flash_kernel_traitsILi256ELi64ELi64ELi4ES3_EELb0ELb1ELb0ELb0ELb1ELb1ELb1ELb1ENS_16Flash_fwd_paramsEEEvRKT8_iiiii)
$_ZN5flash24flash_fwd_splitkv_kernelI23Flash_fwd_kernel_traitsILi256ELi64ELi64ELi4ELb0ELb0EN7cutlass6half_tE19Flash_kernel_traitsILi256ELi64ELi64ELi4ES3_EELb0ELb1ELb0ELb0ELb1ELb1ELb1ELb1EEEvNS_16Flash_fwd_paramsE$_ZN5flash30compute_attn_1rowblock_splitkvI23Flash_fwd_kernel_traitsILi256ELi64ELi64ELi4ELb0ELb0EN7cutlass6half_tE19Flash_kernel_traitsILi256ELi64ELi64ELi4ES3_EELb0ELb1ELb0ELb0ELb1ELb1ELb1ELb1ENS_16Flash_fwd_paramsEEEvRKT8_iiiii:
        /* <DEDUP_REMOVED lines=21> */
.L_x_7845:
[----:B------:R-:W-:Y:S05]  /*0360*/  BSYNC B0 ;  /* 0x0000000000007941 */ /* 0x000fea0003800000 */
.L_x_7844:
        /* <DEDUP_REMOVED lines=14> */
[----:B-1--4-:R-:W-:-:S06]  /*0450*/  @P0 IADD3 R3, R0, -R15, RZ ;  /* 0x8000000f00030210 */ /* 0x012fcc0007ffe0ff */
[----:B------:R1:W5:Y:S01]  /*0460*/  @!P0 LD.E R3, [R4.64] ;  /* 0x0000000604038980 */ /* 0x000362000c101900 */
[----:B------:R-:W-:Y:S05]  /*0470*/  BRA `(.L_x_7848) ;  /* 0x0000001000007947 */ /* 0x000fea0003800000 */
.L_x_7847:
[----:B-1----:R1:W5:Y:S02]  /*0480*/  LD.E R3, [R18.64+0xb8] ;  /* 0x0000b80612037980 */ /* 0x002364000c101900 */
.L_x_7848:
[----:B------:R-:W-:Y:S05]  /*0490*/  BSYNC B0 ;  /* 0x0000000000007941 */ /* 0x000fea0003800000 */
.L_x_7846:
[----:B-1----:R-:W4:Y:S01]  /*04a0*/  LD.E.64 R4, [R18.64+0xf8] ;  /* 0x0000f80612047980 */ /* 0x002f22000c101b00 */
        /* <DEDUP_REMOVED lines=9> */
.L_x_7850:
[----:B------:R-:W4:Y:S01]  /*0540*/  LD.E.64 R2, [R18.64+0x108] ;  /* 0x0001080612027980 */ /* 0x000f22000c101b00 */
[----:B------:R-:W-:Y:S01]  /*0550*/  BSSY B0, `(.L_x_7852) ;  /* 0x0000006000007945 */ /* 0x000fe20003800000 */
[----:B------:R-:W-:Y:S01]  /*0560*/  IMAD.MOV.U32 R59, RZ, RZ, RZ ;  /* 0x000000ffff3b7224 */ /* 0x000fe200078e00ff */
[----:B----4-:R-:W-:-:S04]  /*0570*/  ISETP.NE.U32.AND P0, PT, R2, RZ, PT ;  /* 0x000000ff0200720c */ /* 0x010fc80003f05070 */
[----:B------:R-:W-:-:S13]  /*0580*/  ISETP.NE.AND.EX P0, PT, R3, RZ, PT, P0 ;  /* 0x000000ff0300720c */ /* 0x000fda0003f05300 */
[----:B------:R-:W-:Y:S05]  /*0590*/  @!P0 BRA `(.L_x_7853) ;  /* 0x0000001000008947 */ /* 0x000fea0003800000 */
[----:B------:R1:W5:Y:S02]  /*05a0*/  LD.E R59, [R18.64+0xbc] ;  /* 0x0000bc06123b7980 */ /* 0x000364000c101900 */
.L_x_7853:
[----:B------:R-:W-:Y:S05]  /*05b0*/  BSYNC B0 ;  /* 0x0000000000007941 */ /* 0x000fea0003800000 */
.L_x_7852:
[----:B-----5:R-:W-:Y:S02]  /*05c0*/  IADD3 R59, R76, R59, RZ ;  /* 0x0000003b4c3b7210 */ /* 0x020fe40007ffe0ff */
.L_x_7851:
[----:B------:R-:W-:Y:S05]  /*05d0*/  BSYNC B1 ;  /* 0x0000000000017941 */ /* 0x000fea0003800000 */
.L_x_7849:
[----:B------:R-:W-:Y:S01]  /*05e0*/  IMAD.SHL.U32 R61, R235, 0x40, RZ ;  /* 0x00000040eb3d7824 */ /* 0x000fe200078e00ff */
[----:B------:R-:W-:Y:S01]  /*05f0*/  MOV R2, R234 ;  /* 0x000000ea00027202 */ /* 0x000fe20000000f00 */
[----:B------:R-:W-:-:S03]  /*0600*/  IMAD.MOV.U32 R3, RZ, RZ, 0x0 ;  /* 0x00000000ff037424 */ /* 0x000fc600078e00ff */
[----:B------:R-:W-:-:S13]  /*0610*/  ISETP.GT.AND P0, PT, R236, R61, PT ;  /* 0x0000003dec00720c */ /* 0x000fda0003f04270 */
[----:B------:R-:W-:Y:S05]  /*0620*/  @!P0 RET.REL.NODEC R2 `(_ZN5flash24flash_fwd_splitkv_kernelI23Flash_fwd_kernel_traitsILi256ELi64ELi64ELi4ELb0ELb0EN7cutlass6half_tE19Flash_kernel_traitsILi256ELi64ELi64ELi4ES3_EELb0ELb1ELb0ELb0ELb1ELb1ELb1ELb1EEEvNS_16Flash_fwd_paramsE) ;  /* 0xfffff9d002008950 */ /* 0x000fea0003c3ffff */
[----:B------:R-:W4:Y:S04]  /*0630*/  LD.E R0, [R18.64+0xb8] ;  /* 0x0000b80612007980 */ /* 0x000f28000c101900 */
[----:B------:R-:W5:Y:S04]  /*0640*/  LD.E R5, [R18.64+0x184] ;  /* 0x0001840612057980 */ /* 0x000f68000c101900 */
[----:B---3--:R-:W3:Y:S01]  /*0650*/  LD.E R4, [R18.64+0x188] ;  /* 0x0001880612047980 */ /* 0x008ee2000c101900 */
[----:B------:R-:W-:-:S04]  /*0660*/  IABS R3, c[0x0][0x10] ;  /* 0x0000040000037a13 */ /* 0x000fc80000000000 */
        /* <DEDUP_REMOVED lines=24> */
[----:B------:R-:W-:Y:S02]  /*07f0*/  SHF.R.S32.HI R5, RZ, 0x1f, R2 ;  /* 0x0000001fff057819 */ /* 0x000fe40000011402 */
[----:B------:R-:W-:Y:S02]  /*0800*/  SHF.R.S32.HI R7, RZ, 0x1f, R6 ;  /* 0x0000001fff077819 */ /* 0x000fe40000011406 */
[----:B------:R-:W-:Y:S02]  /*0810*/  LEA.HI R2, R5, R2, RZ, 0x6 ;  /* 0x0000000205027211 */ /* 0x000fe400078f30ff */
[----:B------:R-:W-:Y:S02]  /*0820*/  LEA.HI R7, R7, R6, RZ, 0x6 ;  /* 0x0000000607077211 */ /* 0x000fe400078f30ff */
[----:B------:R-:W-:-:S02]  /*0830*/  SHF.R.S32.HI R2, RZ, 0x6, R2 ;  /* 0x00000006ff027819 */ /* 0x000fc40000011402 */
[----:B------:R-:W-:Y:S01]  /*0840*/  SHF.R.S32.HI R7, RZ, 0x6, R7 ;  /* 0x00000006ff077819 */ /* 0x000fe20000011407 */
[----:B------:R-:W-:Y:S01]  /*0850*/  @!P1 IMAD.IADD R0, R0, 0x1, -R3 ;  /* 0x0000000100009824 */ /* 0x000fe200078e0a03 */
[----:B------:R-:W-:Y:S02]  /*0860*/  @!P1 IADD3 R11, R11, 0x1, RZ ;  /* 0x000000010b0b9810 */ /* 0x000fe40007ffe0ff */
[----:B------:R-:W-:Y:S02]  /*0870*/  ISETP.NE.AND P1, PT, RZ, c[0x0][0x10], PT ;  /* 0x00000400ff007a0c */ /* 0x000fe40003f25270 */
[----:B------:R-:W-:Y:S02]  /*0880*/  ISETP.GE.U32.AND P2, PT, R0, R3, PT ;  /* 0x000000030000720c */ /* 0x000fe40003f46070 */
[----:B------:R-:W-:-:S04]  /*0890*/  IADD3 R0, -R236, 0x7f, R61 ;  /* 0x0000007fec007810 */ /* 0x000fc80007ffe13d */
[----:B---3--:R-:W-:-:S04]  /*08a0*/  IADD3 R0, R4, R0, R59 ;  /* 0x0000000004007210 */ /* 0x008fc80007ffe03b */
[----:B------:R-:W-:-:S03]  /*08b0*/  SHF.R.S32.HI R5, RZ, 0x1f, R0 ;  /* 0x0000001fff057819 */ /* 0x000fc60000011400 */
[----:B------:R-:W-:Y:S02]  /*08c0*/  @P2 IADD3 R11, R11, 0x1, RZ ;  /* 0x000000010b0b2810 */ /* 0x000fe40007ffe0ff */
[----:B------:R-:W-:-:S03]  /*08d0*/  LEA.HI R5, R5, R0, RZ, 0x6 ;  /* 0x0000000005057211 */ /* 0x000fc600078f30ff */
[----:B------:R-:W-:Y:S01]  /*08e0*/  IMAD.MOV.U32 R3, RZ, RZ, R11 ;  /* 0x000000ffff037224 */ /* 0x000fe200078e000b */
[----:B------:R-:W-:-:S03]  /*08f0*/  SHF.R.S32.HI R5, RZ, 0x6, R5 ;  /* 0x00000006ff057819 */ /* 0x000fc60000011405 */
[----:B------:R-:W-:Y:S01]  /*0900*/  @!P0 IMAD.MOV R3, RZ, RZ, -R3 ;  /* 0x000000ffff038224 */ /* 0x000fe200078e0a03 */
[----:B------:R-:W-:-:S05]  /*0910*/  @!P1 LOP3.LUT R3, RZ, c[0x0][0x10], RZ, 0x33, !PT ;  /* 0x00000400ff039a12 */ /* 0x000fca00078e33ff */
[----:B------:R-:W-:-:S04]  /*0920*/  IMAD R230, R3, UR8, RZ ;  /* 0x0000000803e67c24 */ /* 0x000fc8000f8e02ff */
        /* <DEDUP_REMOVED lines=104> */
[----:B------:R-:W-:Y:S05]  /*0fb0*/  @P6 RET.REL.NODEC R234 `(_ZN5flash24flash_fwd_splitkv_kernelI23Flash_fwd_kernel_traitsILi256ELi64ELi64ELi4ELb0ELb0EN7cutlass6half_tE19Flash_kernel_traitsILi256ELi64ELi64ELi4ES3_EELb0ELb1ELb0ELb0ELb1ELb1ELb1ELb1EEEvNS_16Flash_fwd_paramsE) ;  /* 0xfffff040ea006950 */ /* 0x000fea0003c3ffff */
[----:B-1----:R-:W-:Y:S02]  /*0fc0*/  MOV R3, 0xff800000 ;  /* 0xff80000000037802 */ /* 0x002fe40000000f00 */
[----:B------:R-:W-:-:S03]  /*0fd0*/  MOV R235, 0x0 ;  /* 0x0000000000eb7802 */ /* 0x000fc60000000f00 */
[----:B------:R1:W-:Y:S01]  /*0fe0*/  ST.E [R6.64+0xe0], R3 ;  /* 0x0000e00306007985 */ /* 0x0003e2000c101906 */
[----:B------:R-:W-:Y:S05]  /*0ff0*/  RET.REL.NODEC R234 `(_ZN5flash24flash_fwd_splitkv_kernelI23Flash_fwd_kernel_traitsILi256ELi64ELi64ELi4ELb0ELb0EN7cutlass6half_tE19Flash_kernel_traitsILi256ELi64ELi64ELi4ES3_EELb0ELb1ELb0ELb0ELb1ELb1ELb1ELb1EEEvNS_16Flash_fwd_paramsE) ;  /* 0xfffff000ea007950 */ /* 0x000fea0003c3ffff */
.L_x_7854:
        /* <DEDUP_REMOVED lines=38> */
[----:B-----5:R-:W-:Y:S01]  /*1260*/  IMAD R8, R3, R4, RZ ;  /* 0x0000000403087224 */ /* 0x020fe200078e02ff */
        /* <DEDUP_REMOVED lines=42> */
[----:B--2---:R-:W-:Y:S01]  /*1510*/  IMAD R8, R169, R2, RZ ;  /* 0x00000002a9087224 */ /* 0x004fe200078e02ff */
[----:B------:R-:W-:-:S04]  /*1520*/  SHF.R.S32.HI R13, RZ, 0x1f, R2 ;  /* 0x0000001fff0d7819 */ /* 0x000fc80000011402 */
[----:B------:R-:W-:Y:S02]  /*1530*/  @!P0 IMAD.MOV R4, RZ, RZ, -R4 ;  /* 0x000000ffff048224 */ /* 0x000fe400078e0a04 */
[----:B------:R-:W-:Y:S01]  /*1540*/  IMAD R8, R168, R13, R8 ;  /* 0x0000000da8087224 */ /* 0x000fe200078e0208 */
[----:B------:R-:W-:-:S05]  /*1550*/  @!P1 LOP3.LUT R4, RZ, R6, RZ, 0x33, !PT ;  /* 0x00000006ff049212 */ /* 0x000fca00078e33ff */
[----:B------:R-:W-:Y:S01]  /*1560*/  IMAD R6, R15, R4, RZ ;  /* 0x000000040f067224 */ /* 0x000fe200078e02ff */
[----:B---3--:R-:W-:Y:S01]  /*1570*/  SHF.R.S32.HI R0, RZ, 0x1f, R3 ;  /* 0x0000001fff007819 */ /* 0x008fe20000011403 */
[-C--:B------:R-:W-:Y:S02]  /*1580*/  IMAD R7, R21, R3.reuse, RZ ;  /* 0x0000000315077224 */ /* 0x080fe400078e02ff */
[----:B------:R-:W-:-:S04]  /*1590*/  IMAD.WIDE.U32 R16, R20, R3, RZ ;  /* 0x0000000314107225 */ /* 0x000fc800078e00ff */
[----:B------:R-:W-:-:S05]  /*15a0*/  IMAD R7, R20, R0, R7 ;  /* 0x0000000014077224 */ /* 0x000fca00078e0207 */
[----:B------:R-:W-:Y:S01]  /*15b0*/  IADD3 R17, R17, R7, RZ ;  /* 0x0000000711117210 */ /* 0x000fe20007ffe0ff */
[----:B------:R-:W-:-:S04]  /*15c0*/  IMAD R7, R11, R3, RZ ;  /* 0x000000030b077224 */ /* 0x000fc800078e02ff */
[----:B------:R-:W-:Y:S01]  /*15d0*/  IMAD.WIDE.U32 R16, R2, R168, R16 ;  /* 0x000000a802107225 */ /* 0x000fe200078e0010 */
[----:B------:R-:W-:-:S04]  /*15e0*/  SHF.R.S32.HI R11, RZ, 0x1f, R4 ;  /* 0x0000001fff0b7819 */ /* 0x000fc80000011404 */
[----:B------:R-:W-:Y:S01]  /*15f0*/  IADD3 R17, R17, R8, RZ ;  /* 0x0000000811117210 */ /* 0x000fe20007ffe0ff */
[----:B------:R-:W-:-:S04]  /*1600*/  IMAD.WIDE.U32 R20, R10, R3, RZ ;  /* 0x000000030a147225 */ /* 0x000fc800078e00ff */
[----:B------:R-:W-:Y:S02]  /*1610*/  IMAD R7, R10, R0, R7 ;  /* 0x000000000a077224 */ /* 0x000fe400078e0207 */
[----:B------:R-:W-:Y:S02]  /*1620*/  IMAD R0, R14, R11, R6 ;  /* 0x0000000b0e007224 */ /* 0x000fe400078e0206 */
[----:B------:R-:W-:Y:S01]  /*1630*/  IMAD.WIDE.U32 R14, R4, R14, R16 ;  /* 0x0000000e040e7225 */ /* 0x000fe200078e0010 */
[----:B------:R-:W-:-:S03]  /*1640*/  IADD3 R23, R21, R7, RZ ;  /* 0x0000000715177210 */ /* 0x000fc60007ffe0ff */
[----:B------:R-:W-:Y:S01]  /*1650*/  IMAD.IADD R7, R15, 0x1, R0 ;  /* 0x000000010f077824 */ /* 0x000fe200078e0200 */
[----:B------:R-:W-:Y:S01]  /*1660*/  MOV R0, R14 ;  /* 0x0000000e00007202 */ /* 0x000fe20000000f00 */
[----:B------:R-:W-:Y:S01]  /*1670*/  IMAD.MOV.U32 R6, RZ, RZ, R20 ;  /* 0x000000ffff067224 */ /* 0x000fe200078e0014 */
[----:B------:R-:W-:Y:S05]  /*1680*/  BRA `(.L_x_7857) ;  /* 0x000004f000007947 */ /* 0x000fea0003800000 */
.L_x_7856:
        /* <DEDUP_REMOVED lines=22> */
[----:B------:R-:W-:Y:S01]  /*17f0*/  @!P3 SHF.R.S32.HI R6, RZ, 0x1f, R12 ;  /* 0x0000001fff06b819 */ /* 0x000fe2000001140c */
[----:B----4-:R-:W-:-:S03]  /*1800*/  @!P3 IMAD R5, R169, R12, RZ ;  /* 0x0000000ca905b224 */ /* 0x010fc600078e02ff */
[----:B------:R-:W-:Y:S01]  /*1810*/  ISETP.GT.U32.AND P0, PT, R3, R0, PT ;  /* 0x000000000300720c */ /* 0x000fe20003f04070 */
[----:B------:R-:W-:Y:S02]  /*1820*/  @!P3 IMAD R5, R6, R168, R5 ;  /* 0x000000a80605b224 */ /* 0x000fe400078e0205 */
[----:B------:R-:W-:Y:S01]  /*1830*/  @!P3 IMAD.WIDE.U32 R26, R168, R12, RZ ;  /* 0x0000000ca81ab225 */ /* 0x000fe200078e00ff */
[----:B-----5:R-:W-:-:S03]  /*1840*/  @!P3 SHF.R.S32.HI R6, RZ, 0x1f, R8 ;  /* 0x0000001fff06b819 */ /* 0x020fc60000011408 */
[----:B------:R-:W-:Y:S01]  /*1850*/  @P3 IMAD.IADD R7, R12, 0x1, R15 ;  /* 0x000000010c073824 */ /* 0x000fe200078e020f */
[----:B------:R-:W-:Y:S01]  /*1860*/  @!P3 IADD3 R27, R27, R5, RZ ;  /* 0x000000051b1bb210 */ /* 0x000fe20007ffe0ff */
[----:B--2---:R-:W-:-:S04]  /*1870*/  @!P3 IMAD R5, R23, R8, RZ ;  /* 0x000000081705b224 */ /* 0x004fc800078e02ff */
[----:B------:R-:W-:Y:S01]  /*1880*/  @!P0 IADD3 R0, R0, -R3, RZ ;  /* 0x8000000300008210 */ /* 0x000fe20007ffe0ff */
[-C--:B------:R-:W-:Y:S02]  /*1890*/  @P3 IMAD R11, R169, R7.reuse, RZ ;  /* 0x00000007a90b3224 */ /* 0x080fe400078e02ff */
[----:B------:R-:W-:Y:S01]  /*18a0*/  @P3 IMAD.WIDE.U32 R28, R168, R7, RZ ;  /* 0x00000007a81c3225 */ /* 0x000fe200078e00ff */
[----:B------:R-:W-:-:S03]  /*18b0*/  ISETP.GE.U32.AND P2, PT, R0, R3, PT ;  /* 0x000000030000720c */ /* 0x000fc60003f46070 */
[C---:B------:R-:W-:Y:S02]  /*18c0*/  @!P3 IMAD R5, R22.reuse, R6, R5 ;  /* 0x000000061605b224 */ /* 0x040fe400078e0205 */
[----:B------:R-:W-:Y:S01]  /*18d0*/  @!P3 IMAD.WIDE.U32 R22, R22, R8, R26 ;  /* 0x000000081616b225 */ /* 0x000fe200078e001a */
[----:B------:R-:W-:-:S03]  /*18e0*/  @P3 MOV R10, R28 ;  /* 0x0000001c000a3202 */ /* 0x000fc60000000f00 */
[----:B------:R-:W-:Y:S01]  /*18f0*/  @P3 IMAD.IADD R11, R29, 0x1, R11 ;  /* 0x000000011d0b3824 */ /* 0x000fe200078e020b */
[----:B------:R-:W-:Y:S01]  /*1900*/  LOP3.LUT R0, R237, R4, RZ, 0x3c, !PT ;  /* 0x00000004ed007212 */ /* 0x000fe200078e3cff */
[----:B------:R-:W-:Y:S01]  /*1910*/  @!P3 IMAD.IADD R11, R23, 0x1, R5 ;  /* 0x00000001170bb824 */ /* 0x000fe200078e0205 */
[----:B------:R-:W-:Y:S02]  /*1920*/  LEA R5, R165, 0xffffffc0, 0x6 ;  /* 0xffffffc0a5057811 */ /* 0x000fe400078e30ff */
[----:B------:R-:W-:Y:S01]  /*1930*/  @!P3 MOV R10, R22 ;  /* 0x00000016000ab202 */ /* 0x000fe20000000f00 */
[----:B------:R-:W-:Y:S01]  /*1940*/  @!P3 IMAD R6, R171, R12, RZ ;  /* 0x0000000cab06b224 */ /* 0x000fe200078e02ff */
[----:B------:R-:W-:Y:S01]  /*1950*/  @!P3 SHF.R.S32.HI R3, RZ, 0x1f, R12 ;  /* 0x0000001fff03b819 */ /* 0x000fe2000001140c */
[----:B------:R-:W-:Y:S01]  /*1960*/  IMAD R7, R169, R5, RZ ;  /* 0x00000005a9077224 */ /* 0x000fe200078e02ff */
[----:B------:R-:W-:Y:S02]  /*1970*/  SHF.R.S32.HI R13, RZ, 0x1f, R5 ;  /* 0x0000001fff0d7819 */ /* 0x000fe40000011405 */
[----:B------:R-:W-:-:S02]  /*1980*/  ISETP.GE.AND P1, PT, R0, RZ, PT ;  /* 0x000000ff0000720c */ /* 0x000fc40003f26270 */
[----:B------:R-:W-:Y:S01]  /*1990*/  @!P0 IADD3 R2, R2, 0x1, RZ ;  /* 0x0000000102028810 */ /* 0x000fe20007ffe0ff */
[----:B------:R-:W-:Y:S01]  /*19a0*/  IMAD.WIDE.U32 R26, R168, R5, R10 ;  /* 0x00000005a81a7225 */ /* 0x000fe200078e000a */
[----:B------:R-:W-:Y:S02]  /*19b0*/  ISETP.NE.AND P0, PT, R4, RZ, PT ;  /* 0x000000ff0400720c */ /* 0x000fe40003f05270 */
[----:B------:R-:W-:Y:S01]  /*19c0*/  @P2 IADD3 R2, R2, 0x1, RZ ;  /* 0x0000000102022810 */ /* 0x000fe20007ffe0ff */
[----:B------:R-:W-:Y:S02]  /*19d0*/  @!P3 IMAD R3, R3, R170, R6 ;  /* 0x000000aa0303b224 */ /* 0x000fe400078e0206 */
[----:B------:R-:W-:-:S04]  /*19e0*/  @!P3 IMAD.WIDE.U32 R10, R170, R12, RZ ;  /* 0x0000000caa0ab225 */ /* 0x000fc800078e00ff */
[----:B------:R-:W-:Y:S02]  /*19f0*/  IMAD R7, R13, R168, R7 ;  /* 0x000000a80d077224 */ /* 0x000fe400078e0207 */
[----:B------:R-:W-:Y:S01]  /*1a00*/  @!P3 IMAD.IADD R11, R11, 0x1, R3 ;  /* 0x000000010b0bb824 */ /* 0x000fe200078e0203 */
[----:B------:R-:W-:Y:S02]  /*1a10*/  MOV R3, R2 ;  /* 0x0000000200037202 */ /* 0x000fe40000000f00 */
[----:B------:R-:W-:Y:S01]  /*1a20*/  IADD3 R27, R27, R7, RZ ;  /* 0x000000071b1b7210 */ /* 0x000fe20007ffe0ff */
[----:B------:R-:W-:Y:S01]  /*1a30*/  @!P3 IMAD R0, R21, R8, RZ ;  /* 0x000000081500b224 */ /* 0x000fe200078e02ff */
[----:B------:R-:W-:Y:S01]  /*1a40*/  @!P3 SHF.R.S32.HI R7, RZ, 0x1f, R8 ;  /* 0x0000001fff07b819 */ /* 0x000fe20000011408 */
[----:B------:R-:W-:Y:S01]  /*1a50*/  @!P1 IMAD.MOV R3, RZ, RZ, -R3 ;  /* 0x000000ffff039224 */ /* 0x000fe200078e0a03 */
[----:B------:R-:W-:Y:S02]  /*1a60*/  @!P0 LOP3.LUT R3, RZ, R4, RZ, 0x33, !PT ;  /* 0x00000004ff038212 */ /* 0x000fe400078e33ff */
[----:B------:R-:W-:Y:S01]  /*1a70*/  @P3 IADD3 R12, R12, R15, RZ ;  /* 0x0000000f0c0c3210 */ /* 0x000fe20007ffe0ff */
[----:B------:R-:W-:-:S02]  /*1a80*/  @!P3 IMAD R0, R20, R7, R0 ;  /* 0x000000071400b224 */ /* 0x000fc400078e0200 */
        /* <DEDUP_REMOVED lines=15> */
.L_x_7857:
[----:B-1----:R-:W-:Y:S05]  /*1b80*/  BSYNC B0 ;  /* 0x0000000000007941 */ /* 0x002fea0003800000 */
.L_x_7855:
        /* <DEDUP_REMOVED lines=11> */
[----:B------:R-:W-:Y:S01]  /*1c40*/  IMAD.IADD R62, R58, 0x1, -R27 ;  /* 0x000000013a3e7824 */ /* 0x000fe200078e0a1b */
[----:B------:R-:W-:-:S03]  /*1c50*/  SHF.R.S32.HI R144, RZ, 0x3, R144 ;  /* 0x00000003ff907819 */ /* 0x000fc60000011490 */
[----:B------:R-:W-:-:S05]  /*1c60*/  IMAD.SHL.U32 R26, R62, 0x8, RZ ;  /* 0x000000083e1a7824 */ /* 0x000fca00078e00ff */
[----:B------:R-:W-:Y:S02]  /*1c70*/  IADD3 R30, P0, R26, R6, RZ ;  /* 0x000000061a1e7210 */ /* 0x000fe40007f1e0ff */
[----:B------:R-:W-:Y:S01]  /*1c80*/  SHF.R.S32.HI R27, RZ, 0x1f, R26 ;  /* 0x0000001fff1b7819 */ /* 0x000fe2000001141a */
[----:B------:R-:W-:Y:S02]  /*1c90*/  IMAD.SHL.U32 R6, R144, 0x40, RZ ;  /* 0x0000004090067824 */ /* 0x000fe400078e00ff */
[-C--:B------:R-:W-:Y:S01]  /*1ca0*/  IMAD R13, R13, R170.reuse, RZ ;  /* 0x000000aa0d0d7224 */ /* 0x080fe200078e02ff */
[----:B------:R-:W-:Y:S02]  /*1cb0*/  IADD3.X R31, R27, R23, RZ, P0, !PT ;  /* 0x000000171b1f7210 */ /* 0x000fe400007fe4ff */
[----:B------:R-:W-:Y:S01]  /*1cc0*/  LOP3.LUT R23, R6, 0x1c0, RZ, 0xc0, !PT ;  /* 0x000001c006177812 */ /* 0x000fe200078ec0ff */
[C---:B------:R-:W-:Y:S02]  /*1cd0*/  IMAD R13, R2.reuse, R171, R13 ;  /* 0x000000ab020d7224 */ /* 0x040fe400078e020d */
[----:B------:R-:W-:Y:S01]  /*1ce0*/  IMAD.WIDE.U32 R30, R2, R170, R30 ;  /* 0x000000aa021e7225 */ /* 0x000fe200078e001e */
[----:B------:R-:W-:-:S02]  /*1cf0*/  LOP3.LUT R143, R23, 0x38, R26, 0xf8, !PT ;  /* 0x00000038178f7812 */ /* 0x000fc400078ef81a */
[----:B------:R-:W-:Y:S01]  /*1d00*/  SHF.R.U32.HI R2, RZ, 0x3, R23 ;  /* 0x00000003ff027819 */ /* 0x000fe20000011617 */
[----:B------:R-:W-:Y:S01]  /*1d10*/  IMAD.IADD R23, R31, 0x1, R13 ;  /* 0x000000011f177824 */ /* 0x000fe200078e020d */
[----:B------:R-:W-:Y:S01]  /*1d20*/  SHF.R.S32.HI R66, RZ, 0x1f, R239 ;  /* 0x0000001fff427819 */ /* 0x000fe200000114ef */
[----:B------:R-:W-:Y:S01]  /*1d30*/  IMAD.MOV.U32 R22, RZ, RZ, R30 ;  /* 0x000000ffff167224 */ /* 0x000fe200078e001e */
[----:B------:R-:W-:Y:S01]  /*1d40*/  LOP3.LUT R143, R143, R2, RZ, 0x3c, !PT ;  /* 0x000000028f8f7212 */ /* 0x000fe200078e3cff */
[----:B------:R-:W-:Y:S02]  /*1d50*/  IMAD R2, R25, R4, RZ ;  /* 0x0000000419027224 */ /* 0x000fe400078e02ff */
[----:B------:R-:W-:Y:S01]  /*1d60*/  IMAD.WIDE.U32 R22, R4, R24, R22 ;  /* 0x0000001804167225 */ /* 0x000fe200078e0016 */
[----:B------:R-:W-:-:S03]  /*1d70*/  SHF.R.S32.HI R145, RZ, 0x1f, R144 ;  /* 0x0000001fff917819 */ /* 0x000fc60000011490 */
[----:B------:R-:W-:Y:S02]  /*1d80*/  IMAD R2, R11, R24, R2 ;  /* 0x000000180b027224 */ /* 0x000fe400078e0202 */
[----:B------:R-:W-:Y:S01]  /*1d90*/  IMAD R231, R169, R144, RZ ;  /* 0x00000090a9e77224 */ /* 0x000fe200078e02ff */
[CC--:B------:R-:W-:Y:S02]  /*1da0*/  LEA.HI R10, R3.reuse, R58.reuse, RZ, 0x6 ;  /* 0x0000003a030a7211 */ /* 0x0c0fe400078f30ff */
[----:B------:R-:W-:Y:S01]  /*1db0*/  LEA.HI R65, R3, R58, RZ, 0x4 ;  /* 0x0000003a03417211 */ /* 0x000fe200078f20ff */
[----:B------:R-:W-:Y:S01]  /*1dc0*/  IMAD R231, R145, R168, R231 ;  /* 0x000000a891e77224 */ /* 0x000fe200078e02e7 */
[----:B------:R-:W-:Y:S01]  /*1dd0*/  LEA.HI R60, R3, R58, RZ, 0x5 ;  /* 0x0000003a033c7211 */ /* 0x000fe200078f28ff */
[----:B------:R-:W-:Y:S01]  /*1de0*/  IMAD.SHL.U32 R10, R10, 0x8, RZ ;  /* 0x000000080a0a7824 */ /* 0x000fe200078e00ff */
[----:B------:R-:W-:Y:S01]  /*1df0*/  LOP3.LUT R3, R65, 0xfffffff0, RZ, 0xc0, !PT ;  /* 0xfffffff041037812 */ /* 0x000fe200078ec0ff */
[----:B------:R-:W-:Y:S01]  /*1e00*/  IMAD.SHL.U32 R63, R170, 0x10, RZ ;  /* 0x00000010aa3f7824 */ /* 0x000fe200078e00ff */
[----:B------:R-:W-:Y:S01]  /*1e10*/  SHF.L.U64.HI R73, R168, 0x4, R169 ;  /* 0x00000004a8497819 */ /* 0x000fe200000102a9 */
[----:B------:R-:W-:Y:S01]  /*1e20*/  IMAD.SHL.U32 R140, R62, 0x4, RZ ;  /* 0x000000043e8c7824 */ /* 0x000fe200078e00ff */
[----:B------:R-:W-:-:S02]  /*1e30*/  LOP3.LUT R143, R143, 0xfffffe00, R10, 0xf8, !PT ;  /* 0xfffffe008f8f7812 */ /* 0x000fc400078ef80a */
[----:B------:R-:W-:Y:S02]  /*1e40*/  SHF.L.U32 R72, R168, 0x4, RZ ;  /* 0x00000004a8487819 */ /* 0x000fe400000006ff */
[----:B------:R-:W-:Y:S02]  /*1e50*/  SHF.L.U64.HI R64, R170, 0x4, R171 ;  /* 0x00000004aa407819 */ /* 0x000fe400000102ab */
[----:B------:R-:W-:Y:S02]  /*1e60*/  SHF.R.S32.HI R60, RZ, 0x5, R60 ;  /* 0x00000005ff3c7819 */ /* 0x000fe4000001143c */
[----:B------:R-:W-:Y:S02]  /*1e70*/  SHF.R.S32.HI R65, RZ, 0x4, R65 ;  /* 0x00000004ff417819 */ /* 0x000fe40000011441 */
[----:B------:R-:W-:Y:S01]  /*1e80*/  IADD3 R142, -R3, R58, RZ ;  /* 0x0000003a038e7210 */ /* 0x000fe20007ffe1ff */
[----:B--2---:R-:W-:-:S04]  /*1e90*/  @P1 IMAD.WIDE.U32 R32, R150, R9, RZ ;  /* 0x0000000996201225 */ /* 0x004fc800078e00ff */
[----:B------:R-:W-:Y:S01]  /*1ea0*/  @P1 IMAD R9, R151, R9, RZ ;  /* 0x0000000997091224 */ /* 0x000fe200078e02ff */
[----:B------:R-:W-:Y:S01]  /*1eb0*/  @P1 MOV R8, R32 ;  /* 0x0000002000081202 */ /* 0x000fe20000000f00 */
[-C--:B---3--:R-:W-:Y:S02]  /*1ec0*/  @!P1 IMAD R13, R29, R239.reuse, RZ ;  /* 0x000000ef1d0d9224 */ /* 0x088fe400078e02ff */
[----:B------:R-:W-:-:S04]  /*1ed0*/  @!P1 IMAD.WIDE.U32 R30, R28, R239, RZ ;  /* 0x000000ef1c1e9225 */ /* 0x000fc800078e00ff */
[----:B------:R-:W-:Y:S02]  /*1ee0*/  @!P1 IMAD R6, R28, R66, R13 ;  /* 0x000000421c069224 */ /* 0x000fe400078e020d */
[----:B------:R-:W-:Y:S02]  /*1ef0*/  @!P1 IMAD.MOV.U32 R8, RZ, RZ, R30 ;  /* 0x000000ffff089224 */ /* 0x000fe400078e001e */
[----:B------:R-:W-:Y:S01]  /*1f00*/  @P1 IMAD.IADD R9, R33, 0x1, R9 ;  /* 0x0000000121091824 */ /* 0x000fe200078e0209 */
[----:B------:R-:W-:Y:S02]  /*1f10*/  @!P1 IADD3 R9, R31, R6, RZ ;  /* 0x000000061f099210 */ /* 0x000fe40007ffe0ff */
[----:B------:R-:W-:Y:S01]  /*1f20*/  IADD3 R8, P0, R26, R8, RZ ;  /* 0x000000081a087210 */ /* 0x000fe20007f1e0ff */
[----:B------:R-:W-:Y:S01]  /*1f30*/  IMAD R13, R21, R237, RZ ;  /* 0x000000ed150d7224 */ /* 0x000fe200078e02ff */
[----:B------:R-:W-:-:S03]  /*1f40*/  SHF.R.S32.HI R6, RZ, 0x1f, R237 ;  /* 0x0000001fff067819 */ /* 0x000fc600000114ed */
[----:B------:R-:W-:Y:S02]  /*1f50*/  IMAD.X R9, R27, 0x1, R9, P0 ;  /* 0x000000011b097824 */ /* 0x000fe400000e0609 */
[----:B------:R-:W-:Y:S02]  /*1f60*/  IMAD R6, R20, R6, R13 ;  /* 0x0000000614067224 */ /* 0x000fe400078e020d */
[----:B------:R-:W-:-:S04]  /*1f70*/  IMAD.WIDE.U32 R146, R237, R20, R8 ;  /* 0x00000014ed927225 */ /* 0x000fc800078e0008 */
[----:B------:R-:W-:Y:S01]  /*1f80*/  IMAD.MOV.U32 R20, RZ, RZ, R22 ;  /* 0x000000ffff147224 */ /* 0x000fe200078e0016 */
[----:B------:R-:W-:Y:S02]  /*1f90*/  IADD3 R22, P0, R26, R0, RZ ;  /* 0x000000001a167210 */ /* 0x000fe40007f1e0ff */
[----:B------:R-:W-:Y:S02]  /*1fa0*/  IADD3 R21, R23, R2, RZ ;  /* 0x0000000217157210 */ /* 0x000fe40007ffe0ff */
[----:B------:R-:W-:Y:S01]  /*1fb0*/  IADD3.X R23, R27, R7, RZ, P0, !PT ;  /* 0x000000071b177210 */ /* 0x000fe200007fe4ff */
[----:B------:R-:W-:Y:S02]  /*1fc0*/  IMAD R7, R171, R144, RZ ;  /* 0x00000090ab077224 */ /* 0x000fe400078e02ff */
[----:B------:R-:W-:-:S04]  /*1fd0*/  IMAD.WIDE R8, R235, 0x40, R144 ;  /* 0x00000040eb087825 */ /* 0x000fc800078e0290 */
[-C--:B------:R-:W-:Y:S02]  /*1fe0*/  IMAD R7, R145, R170.reuse, R7 ;  /* 0x000000aa91077224 */ /* 0x080fe400078e0207 */
[----:B------:R-:W-:-:S04]  /*1ff0*/  IMAD.WIDE.U32 R20, R144, R170, R20 ;  /* 0x000000aa90147225 */ /* 0x000fc800078e0014 */
[----:B------:R-:W-:Y:S01]  /*2000*/  IMAD R149, R9, R150, RZ ;  /* 0x0000009609957224 */ /* 0x000fe200078e02ff */
[----:B------:R-:W-:Y:S01]  /*2010*/  SHF.R.S32.HI R9, RZ, 0x1f, R76 ;  /* 0x0000001fff097819 */ /* 0x000fe2000001144c */
[----:B------:R-:W-:Y:S01]  /*2020*/  IMAD.IADD R7, R21, 0x1, R7 ;  /* 0x0000000115077824 */ /* 0x000fe200078e0207 */
[C---:B----4-:R-:W-:Y:S02]  /*2030*/  LEA R242, P0, R20.reuse, R14, 0x1 ;  /* 0x0000000e14f27211 */ /* 0x050fe400078008ff */
[----:B------:R-:W-:Y:S02]  /*2040*/  LEA.HI R0, R9, R76, RZ, 0x6 ;  /* 0x0000004c09007211 */ /* 0x000fe400078f30ff */
[----:B------:R-:W-:Y:S02]  /*2050*/  LEA.HI.X R243, R20, R15, R7, 0x1, P0 ;  /* 0x0000000f14f37211 */ /* 0x000fe400000f0c07 */
[----:B------:R-:W-:-:S04]  /*2060*/  SHF.R.S32.HI R7, RZ, 0x6, R0 ;  /* 0x00000006ff077819 */ /* 0x000fc80000011400 */
[----:B------:R-:W-:-:S04]  /*2070*/  IMNMX R74, R230, R7, !PT ;  /* 0x00000007e64a7217 */ /* 0x000fc80007800200 */
[----:B------:R-:W-:Y:S01]  /*2080*/  ISETP.GT.AND P0, PT, R165, R74, PT ;  /* 0x0000004aa500720c */ /* 0x000fe20003f04270 */
[----:B------:R-:W-:Y:S02]  /*2090*/  IMAD.IADD R147, R147, 0x1, R6 ;  /* 0x0000000193937824 */ /* 0x000fe400078e0206 */
[----:B------:R-:W-:-:S04]  /*20a0*/  IMAD.WIDE.U32 R22, R144, R168, R22 ;  /* 0x000000a890167225 */ /* 0x000fc800078e0016 */
[----:B------:R-:W-:Y:S01]  /*20b0*/  IMAD R149, R8, R151, R149 ;  /* 0x0000009708957224 */ /* 0x000fe200078e0295 */
[----:B------:R-:W-:Y:S01]  /*20c0*/  LEA R232, P1, R22, R16, 0x1 ;  /* 0x0000001016e87211 */ /* 0x000fe200078208ff */
[----:B------:R-:W-:Y:S02]  /*20d0*/  IMAD.IADD R231, R23, 0x1, R231 ;  /* 0x0000000117e77824 */ /* 0x000fe400078e02e7 */
[----:B------:R-:W-:-:S03]  /*20e0*/  IMAD.WIDE.U32 R146, R8, R150, R146 ;  /* 0x0000009608927225 */ /* 0x000fc600078e0092 */
[----:B------:R-:W-:Y:S01]  /*20f0*/  LEA.HI.X R231, R22, R17, R231, 0x1, P1 ;  /* 0x0000001116e77211 */ /* 0x000fe200008f0ce7 */
[----:B------:R-:W-:Y:S01]  /*2100*/  @!P4 IMAD.MOV.U32 R12, RZ, RZ, RZ ;  /* 0x000000ffff0cc224 */ /* 0x000fe200078e00ff */
        /* <DEDUP_REMOVED lines=161> */
.L_x_7914:
        /* <DEDUP_REMOVED lines=269> */
.L_x_7863:
[----:B------:R-:W-:Y:S05]  /*3bf0*/  BSYNC B0 ;  /* 0x0000000000007941 */ /* 0x000fea0003800000 */
.L_x_7862:
        /* <DEDUP_REMOVED lines=208> */
.L_x_7865:
[----:B------:R-:W-:Y:S05]  /*4900*/  BSYNC B0 ;  /* 0x0000000000007941 */ /* 0x000fea0003800000 */
.L_x_7864:
        /* <DEDUP_REMOVED lines=211> */
.L_x_7867:
[----:B------:R-:W-:Y:S05]  /*5640*/  BSYNC B0 ;  /* 0x0000000000007941 */ /* 0x000fea0003800000 */
.L_x_7866:
        /* <DEDUP_REMOVED lines=213> */
.L_x_7869:
[----:B------:R-:W-:Y:S05]  /*63a0*/  BSYNC B0 ;  /* 0x0000000000007941 */ /* 0x000fea0003800000 */
.L_x_7868:
[----:B------:R-:W2:Y:S02]  /*63b0*/  LD.E R3, [R18.64+0xd0] ;  /* 0x0000d00612037980 */ /* 0x000ea4000c101900 */
[----:B--2---:R-:W-:Y:S05]  /*63c0*/  IMAD.U32 R3, R3, -0x20, RZ ;  /* 0xffffffe003037824 */ /* 0x004fea00078e00ff */
[C---:B------:R-:W-:Y:S02]  /*63d0*/  LEA R28, P1, R3.reuse, R28, 0x1 ;  /* 0x0000001c031c7211 */ /* 0x040fe400078208ff */
[C---:B------:R-:W-:Y:S02]  /*63e0*/  LEA R54, P0, R3.reuse, R54, 0x1 ;  /* 0x0000003603367211 */ /* 0x040fe400078008ff */
[C---:B------:R-:W-:Y:S02]  /*63f0*/  LEA.HI.X.SX32 R29, R3.reuse, R29, 0x1, P1 ;  /* 0x0000001d031d7211 */ /* 0x040fe400008f0eff */
[----:B------:R-:W-:Y:S01]  /*6400*/  LEA.HI.X.SX32 R55, R3, R55, 0x1, P0 ;  /* 0x0000003703377211 */ /* 0x000fe200000f0eff */
[----:B------:R-:W-:-:S05]  /*6410*/  BRA `(.L_x_7870) ;  /* 0x0000666000007947 */ /* 0x000fca0003800000 */
.L_x_7861:
        /* <DEDUP_REMOVED lines=93> */
.L_x_7874:
[----:B------:R-:W-:Y:S05]  /*69f0*/  BSYNC B0 ;  /* 0x0000000000007941 */ /* 0x000fea0003800000 */
.L_x_7873:
        /* <DEDUP_REMOVED lines=92> */
.L_x_7876:
[----:B------:R-:W-:Y:S05]  /*6fc0*/  BSYNC B0 ;  /* 0x0000000000007941 */ /* 0x000fea0003800000 */
.L_x_7875:
        /* <DEDUP_REMOVED lines=91> */
.L_x_7878:
[----:B------:R-:W-:Y:S05]  /*7580*/  BSYNC B0 ;  /* 0x0000000000007941 */ /* 0x000fea0003800000 */
.L_x_7877:
        /* <DEDUP_REMOVED lines=92> */
.L_x_7880:
[----:B------:R-:W-:Y:S05]  /*7b50*/  BSYNC B0 ;  /* 0x0000000000007941 */ /* 0x000fea0003800000 */
.L_x_7879:
[----:B-----5:R3:W-:Y:S02]  /*7b60*/  ST.E.128 [R158.64+0x180], R4 ;  /* 0x000180049e007985 */ /* 0x0207e4000c101d06 */
.L_x_7872:
[----:B------:R-:W-:Y:S05]  /*7b70*/  BSYNC B1 ;  /* 0x0000000000017941 */ /* 0x000fea0003800000 */
.L_x_7871:
        /* <DEDUP_REMOVED lines=98> */
.L_x_7884:
[----:B------:R-:W-:Y:S05]  /*81a0*/  BSYNC B0 ;  /* 0x0000000000007941 */ /* 0x000fea0003800000 */
.L_x_7883:
        /* <DEDUP_REMOVED lines=100> */
.L_x_7886:
[----:B------:R-:W-:Y:S05]  /*87f0*/  BSYNC B0 ;  /* 0x0000000000007941 */ /* 0x000fea0003800000 */
.L_x_7885:
        /* <DEDUP_REMOVED lines=97> */
.L_x_7888:
[----:B------:R-:W-:Y:S05]  /*8e10*/  BSYNC B0 ;  /* 0x0000000000007941 */ /* 0x000fea0003800000 */
.L_x_7887:
        /* <DEDUP_REMOVED lines=98> */
.L_x_7890:
[----:B------:R-:W-:Y:S05]  /*9440*/  BSYNC B0 ;  /* 0x0000000000007941 */ /* 0x000fea0003800000 */
.L_x_7889:
[----:B-----5:R3:W-:Y:S02]  /*9450*/  ST.E.128 [R44.64+0x180], R4 ;  /* 0x000180042c007985 */ /* 0x0207e4000c101d06 */
.L_x_7882:
[----:B------:R-:W-:Y:S05]  /*9460*/  BSYNC B1 ;  /* 0x0000000000017941 */ /* 0x000fea0003800000 */
.L_x_7881:
        /* <DEDUP_REMOVED lines=101> */
.L_x_7894:
[----:B------:R-:W-:Y:S05]  /*9ac0*/  BSYNC B0 ;  /* 0x0000000000007941 */ /* 0x000fea0003800000 */
.L_x_7893:
        /* <DEDUP_REMOVED lines=100> */
.L_x_7896:
[----:B------:R-:W-:Y:S05]  /*a110*/  BSYNC B0 ;  /* 0x0000000000007941 */ /* 0x000fea0003800000 */
.L_x_7895:
        /* <DEDUP_REMOVED lines=97> */
.L_x_7898:
[----:B------:R-:W-:Y:S05]  /*a730*/  BSYNC B0 ;  /* 0x0000000000007941 */ /* 0x000fea0003800000 */
.L_x_7897:
        /* <DEDUP_REMOVED lines=98> */
.L_x_7900:
[----:B------:R-:W-:Y:S05]  /*ad60*/  BSYNC B0 ;  /* 0x0000000000007941 */ /* 0x000fea0003800000 */
.L_x_7899:
[----:B-----5:R4:W-:Y:S02]  /*ad70*/  ST.E.128 [R44.64+0x180], R4 ;  /* 0x000180042c007985 */ /* 0x0209e4000c101d06 */
.L_x_7892:
[----:B------:R-:W-:Y:S05]  /*ad80*/  BSYNC B1 ;  /* 0x0000000000017941 */ /* 0x000fea0003800000 */
.L_x_7891:
        /* <DEDUP_REMOVED lines=102> */
.L_x_7904:
[----:B------:R-:W-:Y:S05]  /*b3f0*/  BSYNC B0 ;  /* 0x0000000000007941 */ /* 0x000fea0003800000 */
.L_x_7903:
        /* <DEDUP_REMOVED lines=101> */
.L_x_7906:
[----:B------:R-:W-:Y:S05]  /*ba50*/  BSYNC B0 ;  /* 0x0000000000007941 */ /* 0x000fea0003800000 */
.L_x_7905:
        /* <DEDUP_REMOVED lines=97> */
.L_x_7908:
[----:B------:R-:W-:Y:S05]  /*c070*/  BSYNC B0 ;  /* 0x0000000000007941 */ /* 0x000fea0003800000 */
.L_x_7907:
        /* <DEDUP_REMOVED lines=98> */
.L_x_7910:
[----:B------:R-:W-:Y:S05]  /*c6a0*/  BSYNC B0 ;  /* 0x0000000000007941 */ /* 0x000fea0003800000 */
.L_x_7909:
[----:B-----5:R4:W-:Y:S02]  /*c6b0*/  ST.E.128 [R44.64+0x180], R4 ;  /* 0x000180042c007985 */ /* 0x0209e4000c101d06 */
.L_x_7902:
[----:B------:R-:W-:Y:S05]  /*c6c0*/  BSYNC B1 ;  /* 0x0000000000017941 */ /* 0x000fea0003800000 */
.L_x_7901:
[----:B------:R-:W5:Y:S02]  /*c6d0*/  LD.E R3, [R18.64+0xd0] ;  /* 0x0000d00612037980 */ /* 0x000f64000c101900 */
[----:B-----5:R-:W-:Y:S05]  /*c6e0*/  IMAD.U32 R3, R3, -0x20, RZ ;  /* 0xffffffe003037824 */ /* 0x020fea00078e00ff */
[C---:B------:R-:W-:Y:S02]  /*c6f0*/  LEA R110, P1, R3.reuse, R110, 0x1 ;  /* 0x0000006e036e7211 */ /* 0x040fe400078208ff */
[C---:B------:R-:W-:Y:S02]  /*c700*/  LEA R108, P0, R3.reuse, R108, 0x1 ;  /* 0x0000006c036c7211 */ /* 0x040fe400078008ff */
[C---:B------:R-:W-:Y:S02]  /*c710*/  LEA.HI.X.SX32 R111, R3.reuse, R111, 0x1, P1 ;  /* 0x0000006f036f7211 */ /* 0x040fe400008f0eff */
[----:B------:R-:W-:Y:S01]  /*c720*/  LEA.HI.X.SX32 R109, R3, R109, 0x1, P0 ;  /* 0x0000006d036d7211 */ /* 0x000fe200000f0eff */
[----:B------:R-:W-:-:S05]  /*c730*/  BRA `(.L_x_7870) ;  /* 0x0000034000007947 */ /* 0x000fca0003800000 */
.L_x_7860:
        /* <DEDUP_REMOVED lines=52> */
.L_x_7870:
[----:B------:R-:W-:Y:S05]  /*ca80*/  BSYNC B2 ;  /* 0x0000000000027941 */ /* 0x000fea0003800000 */
.L_x_7859:
        /* <DEDUP_REMOVED lines=88> */
.L_x_7912:
        /* <DEDUP_REMOVED lines=10> */
.L_x_7913:
[----:B------:R-:W-:Y:S05]  /*d0b0*/  BSYNC B0 ;  /* 0x0000000000007941 */ /* 0x000fea0003800000 */
.L_x_7911:
[----:B------:R-:W-:Y:S04]  /*d0c0*/  IADD3 R17, R17, -0x1, RZ ;  /* 0xffffffff11117810 */ /* 0x000fe80007ffe0ff */
[----:B------:R-:W-:Y:S11]  /*d0d0*/  ISETP.GT.AND P0, PT, R17, R74, PT ;  /* 0x0000004a1100720c */ /* 0x000ff60003f04270 */
[----:B------:R-:W-:Y:S02]  /*d0e0*/  @!UPT UIADD3 URZ, URZ, URZ, URZ ;  /* 0x0000003f3f3ff290 */ /* 0x000fe4000fffe03f */
[----:B------:R-:W-:-:S05]  /*d0f0*/  @P0 BRA `(.L_x_7914) ;  /* 0xffff5a2000000947 */ /* 0x000fca000383ffff */
.L_x_7858:
        /* <DEDUP_REMOVED lines=103> */
.L_x_7921:
[----:B------:R-:W-:Y:S05]  /*d770*/  BSYNC B0 ;  /* 0x0000000000007941 */ /* 0x000fea0003800000 */
.L_x_7920:
        /* <DEDUP_REMOVED lines=45> */
.L_x_7923:
[----:B------:R-:W-:Y:S05]  /*da50*/  BSYNC B0 ;  /* 0x0000000000007941 */ /* 0x000fea0003800000 */
.L_x_7922:
        /* <DEDUP_REMOVED lines=45> */
.L_x_7925:
[----:B------:R-:W-:Y:S05]  /*dd30*/  BSYNC B0 ;  /* 0x0000000000007941 */ /* 0x000fea0003800000 */
.L_x_7924:
        /* <DEDUP_REMOVED lines=44> */
.L_x_7927:
[----:B------:R-:W-:Y:S05]  /*e000*/  BSYNC B0 ;  /* 0x0000000000007941 */ /* 0x000fea0003800000 */
.L_x_7926:
[----:B-----5:R1:W-:Y:S02]  /*e010*/  STS.128 [R245+0x6000], R44 ;  /* 0x0060002cf5007388 */ /* 0x0203e40000000c00 */
.L_x_7919:
[----:B------:R-:W-:Y:S05]  /*e020*/  BSYNC B1 ;  /* 0x0000000000017941 */ /* 0x000fea0003800000 */
.L_x_7918:
        /* <DEDUP_REMOVED lines=56> */
.L_x_7931:
[----:B------:R-:W-:Y:S05]  /*e3b0*/  BSYNC B0 ;  /* 0x0000000000007941 */ /* 0x000fea0003800000 */
.L_x_7930:
        /* <DEDUP_REMOVED lines=44> */
.L_x_7933:
[----:B------:R-:W-:Y:S05]  /*e680*/  BSYNC B0 ;  /* 0x0000000000007941 */ /* 0x000fea0003800000 */
.L_x_7932:
        /* <DEDUP_REMOVED lines=45> */
.L_x_7935:
[----:B------:R-:W-:Y:S05]  /*e960*/  BSYNC B0 ;  /* 0x0000000000007941 */ /* 0x000fea0003800000 */
.L_x_7934:
        /* <DEDUP_REMOVED lines=45> */
.L_x_7937:
[----:B------:R-:W-:Y:S05]  /*ec40*/  BSYNC B0 ;  /* 0x0000000000007941 */ /* 0x000fea0003800000 */
.L_x_7936:
[----:B-----5:R2:W-:Y:S02]  /*ec50*/  STS.128 [R245+0x6800], R28 ;  /* 0x0068001cf5007388 */ /* 0x0205e40000000c00 */
.L_x_7929:
[----:B------:R-:W-:Y:S05]  /*ec60*/  BSYNC B1 ;  /* 0x0000000000017941 */ /* 0x000fea0003800000 */
.L_x_7928:
        /* <DEDUP_REMOVED lines=58> */
.L_x_7941:
[----:B--2---:R-:W-:Y:S05]  /*f010*/  BSYNC B0 ;  /* 0x0000000000007941 */ /* 0x004fea0003800000 */
.L_x_7940:
        /* <DEDUP_REMOVED lines=45> */
.L_x_7943:
[----:B------:R-:W-:Y:S05]  /*f2f0*/  BSYNC B0 ;  /* 0x0000000000007941 */ /* 0x000fea0003800000 */
.L_x_7942:
        /* <DEDUP_REMOVED lines=46> */
.L_x_7945:
[----:B------:R-:W-:Y:S05]  /*f5e0*/  BSYNC B0 ;  /* 0x0000000000007941 */ /* 0x000fea0003800000 */
.L_x_7944:
        /* <DEDUP_REMOVED lines=44> */
.L_x_7947:
[----:B------:R-:W-:Y:S05]  /*f8b0*/  BSYNC B0 ;  /* 0x0000000000007941 */ /* 0x000fea0003800000 */
.L_x_7946:
[----:B-----5:R3:W-:Y:S02]  /*f8c0*/  STS.128 [R245+0x7000], R32 ;  /* 0x00700020f5007388 */ /* 0x0207e40000000c00 */
.L_x_7939:
[----:B------:R-:W-:Y:S05]  /*f8d0*/  BSYNC B1 ;  /* 0x0000000000017941 */ /* 0x000fea0003800000 */
.L_x_7938:
        /* <DEDUP_REMOVED lines=55> */
.L_x_7950:
[----:B--2---:R-:W-:Y:S05]  /*fc50*/  BSYNC B0 ;  /* 0x0000000000007941 */ /* 0x004fea0003800000 */
.L_x_7949:
        /* <DEDUP_REMOVED lines=44> */
.L_x_7952:
[----:B------:R-:W-:Y:S05]  /*ff20*/  BSYNC B0 ;  /* 0x0000000000007941 */ /* 0x000fea0003800000 */
.L_x_7951:
        /* <DEDUP_REMOVED lines=46> */
.L_x_7954:
[----:B------:R-:W-:Y:S05]  /*10210*/  BSYNC B0 ;  /* 0x0000000000007941 */ /* 0x000fea0003800000 */
.L_x_7953:
        /* <DEDUP_REMOVED lines=44> */
.L_x_7956:
[----:B------:R-:W-:Y:S05]  /*104e0*/  BSYNC B0 ;  /* 0x0000000000007941 */ /* 0x000fea0003800000 */
.L_x_7955:
[----:B-----5:R2:W-:Y:S01]  /*104f0*/  STS.128 [R245+0x7800], R28 ;  /* 0x0078001cf5007388 */ /* 0x0205e20000000c00 */
[----:B------:R-:W-:Y:S05]  /*10500*/  BRA `(.L_x_7948) ;  /* 0x00005c6000007947 */ /* 0x000fea0003800000 */
.L_x_7917:
        /* <DEDUP_REMOVED lines=86> */
.L_x_7960:
[----:B------:R-:W-:Y:S05]  /*10a70*/  BSYNC B0 ;  /* 0x0000000000007941 */ /* 0x000fea0003800000 */
.L_x_7959:
        /* <DEDUP_REMOVED lines=85> */
.L_x_7962:
[----:B------:R-:W-:Y:S05]  /*10fd0*/  BSYNC B0 ;  /* 0x0000000000007941 */ /* 0x000fea0003800000 */
.L_x_7961:
        /* <DEDUP_REMOVED lines=85> */
.L_x_7964:
[----:B------:R-:W-:Y:S05]  /*11530*/  BSYNC B0 ;  /* 0x0000000000007941 */ /* 0x000fea0003800000 */
.L_x_7963:
        /* <DEDUP_REMOVED lines=85> */
.L_x_7966:
[----:B------:R-:W-:Y:S05]  /*11a90*/  BSYNC B0 ;  /* 0x0000000000007941 */ /* 0x000fea0003800000 */
.L_x_7965:
[----:B-----5:R3:W-:Y:S02]  /*11aa0*/  STS.128 [R245+0x6000], R36 ;  /* 0x00600024f5007388 */ /* 0x0207e40000000c00 */
.L_x_7958:
[----:B------:R-:W-:Y:S05]  /*11ab0*/  BSYNC B1 ;  /* 0x0000000000017941 */ /* 0x000fea0003800000 */
.L_x_7957:
        /* <DEDUP_REMOVED lines=90> */
.L_x_7970:
[----:B------:R-:W-:Y:S05]  /*12060*/  BSYNC B0 ;  /* 0x0000000000007941 */ /* 0x000fea0003800000 */
.L_x_7969:
        /* <DEDUP_REMOVED lines=88> */
.L_x_7972:
[----:B------:R-:W-:Y:S05]  /*125f0*/  BSYNC B0 ;  /* 0x0000000000007941 */ /* 0x000fea0003800000 */
.L_x_7971:
        /* <DEDUP_REMOVED lines=88> */
.L_x_7974:
[----:B------:R-:W-:Y:S05]  /*12b80*/  BSYNC B0 ;  /* 0x0000000000007941 */ /* 0x000fea0003800000 */
.L_x_7973:
        /* <DEDUP_REMOVED lines=88> */
.L_x_7976:
[----:B------:R-:W-:Y:S05]  /*13110*/  BSYNC B0 ;  /* 0x0000000000007941 */ /* 0x000fea0003800000 */
.L_x_7975:
[----:B-----5:R1:W-:Y:S02]  /*13120*/  STS.128 [R245+0x6800], R32 ;  /* 0x00680020f5007388 */ /* 0x0203e40000000c00 */
.L_x_7968:
[----:B------:R-:W-:Y:S05]  /*13130*/  BSYNC B1 ;  /* 0x0000000000017941 */ /* 0x000fea0003800000 */
.L_x_7967:
        /* <DEDUP_REMOVED lines=92> */
.L_x_7980:
[----:B------:R-:W-:Y:S05]  /*13700*/  BSYNC B0 ;  /* 0x0000000000007941 */ /* 0x000fea0003800000 */
.L_x_7979:
        /* <DEDUP_REMOVED lines=89> */
.L_x_7982:
[----:B------:R-:W-:Y:S05]  /*13ca0*/  BSYNC B0 ;  /* 0x0000000000007941 */ /* 0x000fea0003800000 */
.L_x_7981:
        /* <DEDUP_REMOVED lines=89> */
.L_x_7984:
[----:B------:R-:W-:Y:S05]  /*14240*/  BSYNC B0 ;  /* 0x0000000000007941 */ /* 0x000fea0003800000 */
.L_x_7983:
        /* <DEDUP_REMOVED lines=88> */
.L_x_7986:
[----:B------:R-:W-:Y:S05]  /*147d0*/  BSYNC B0 ;  /* 0x0000000000007941 */ /* 0x000fea0003800000 */
.L_x_7985:
[----:B-----5:R2:W-:Y:S02]  /*147e0*/  STS.128 [R245+0x7000], R28 ;  /* 0x0070001cf5007388 */ /* 0x0205e40000000c00 */
.L_x_7978:
[----:B------:R-:W-:Y:S05]  /*147f0*/  BSYNC B1 ;  /* 0x0000000000017941 */ /* 0x000fea0003800000 */
.L_x_7977:
        /* <DEDUP_REMOVED lines=90> */
.L_x_7988:
[----:B------:R-:W-:Y:S05]  /*14da0*/  BSYNC B0 ;  /* 0x0000000000007941 */ /* 0x000fea0003800000 */
.L_x_7987:
        /* <DEDUP_REMOVED lines=89> */
.L_x_7990:
[----:B------:R-:W-:Y:S05]  /*15340*/  BSYNC B0 ;  /* 0x0000000000007941 */ /* 0x000fea0003800000 */
.L_x_7989:
        /* <DEDUP_REMOVED lines=89> */
.L_x_7992:
[----:B------:R-:W-:Y:S05]  /*158e0*/  BSYNC B0 ;  /* 0x0000000000007941 */ /* 0x000fea0003800000 */
.L_x_7991:
        /* <DEDUP_REMOVED lines=89> */
.L_x_7994:
[----:B------:R-:W-:Y:S05]  /*15e80*/  BSYNC B0 ;  /* 0x0000000000007941 */ /* 0x000fea0003800000 */
.L_x_7993:
[----:B-----5:R2:W-:Y:S01]  /*15e90*/  STS.128 [R245+0x7800], R28 ;  /* 0x0078001cf5007388 */ /* 0x0205e20000000c00 */
[----:B------:R-:W-:Y:S05]  /*15ea0*/  BRA `(.L_x_7948) ;  /* 0x000002c000007947 */ /* 0x000fea0003800000 */
.L_x_7916:
        /* <DEDUP_REMOVED lines=44> */
.L_x_7948:
[----:B------:R-:W-:Y:S05]  /*16170*/  BSYNC B2 ;  /* 0x0000000000027941 */ /* 0x000fea0003800000 */
.L_x_7915:
[----:B------:R-:W-:Y:S01]  /*16180*/  IADD3 R247, R165, -0x1, RZ ;  /* 0xffffffffa5f77810 */ /* 0x000fe20007ffe0ff */
[----:B-1----:R-:W-:Y:S01]  /*16190*/  IMAD.SHL.U32 R5, R62, 0x40, RZ ;  /* 0x000000403e057824 */ /* 0x002fe200078e00ff */
[----:B------:R-:W-:Y:S01]  /*161a0*/  LEA.HI R0, R65, R65, RZ, 0x1 ;  /* 0x0000004141007211 */ /* 0x000fe200078f08ff */
[----:B------:R-:W-:Y:S01]  /*161b0*/  IMAD.SHL.U32 R2, R144, 0x8, RZ ;  /* 0x0000000890027824 */ /* 0x000fe200078e00ff */
[----:B------:R-:W-:Y:S01]  /*161c0*/  SHF.R.S32.HI R7, RZ, 0x1f, R142 ;  /* 0x0000001fff077819 */ /* 0x000fe2000001148e */
[----:B------:R-:W-:Y:S01]  /*161d0*/  IMAD.SHL.U32 R16, R247, 0x40, RZ ;  /* 0x00000040f7107824 */ /* 0x000fe200078e00ff */
[----:B------:R-:W-:-:S02]  /*161e0*/  LOP3.LUT R0, R0, 0xfffffffe, RZ, 0xc0, !PT ;  /* 0xfffffffe00007812 */ /* 0x000fc400078ec0ff */
[----:B------:R-:W-:Y:S01]  /*161f0*/  LOP3.LUT R5, R5, 0x1c0, RZ, 0xc0, !PT ;  /* 0x000001c005057812 */ /* 0x000fe200078ec0ff */
[----:B------:R-:W-:Y:S02]  /*16200*/  IMAD.IADD R3, R59, 0x1, -R16 ;  /* 0x000000013b037824 */ /* 0x000fe400078e0a10 */
[----:B------:R-:W-:Y:S01]  /*16210*/  IMAD.IADD R65, R65, 0x1, -R0 ;  /* 0x0000000141417824 */ /* 0x000fe200078e0a00 */
[----:B------:R-:W-:Y:S02]  /*16220*/  LEA.HI R0, R7, R142, RZ, 0x3 ;  /* 0x0000008e07007211 */ /* 0x000fe400078f18ff */
[-C--:B------:R-:W-:Y:S02]  /*16230*/  ISETP.GE.AND P4, PT, R12, R3.reuse, PT ;  /* 0x000000030c00720c */ /* 0x080fe40003f86270 */
[-C--:B------:R-:W-:Y:S02]  /*16240*/  ISETP.GE.AND P5, PT, R144, R3.reuse, PT ;  /* 0x000000039000720c */ /* 0x080fe40003fa6270 */
[----:B------:R-:W-:-:S02]  /*16250*/  ISETP.GE.AND P3, PT, R22, R3, PT ;  /* 0x000000031600720c */ /* 0x000fc40003f66270 */
[-C--:B------:R-:W-:Y:S02]  /*16260*/  ISETP.GE.AND P2, PT, R12, R3.reuse, PT ;  /* 0x000000030c00720c */ /* 0x080fe40003f46270 */
[----:B------:R-:W-:Y:S02]  /*16270*/  LOP3.LUT R7, R0, 0xfffffff8, RZ, 0xc0, !PT ;  /* 0xfffffff800077812 */ /* 0x000fe400078ec0ff */
[----:B------:R-:W-:Y:S02]  /*16280*/  LOP3.LUT R2, R5, 0x8, R2, 0xf8, !PT ;  /* 0x0000000805027812 */ /* 0x000fe400078ef802 */
[----:B------:R-:W-:Y:S01]  /*16290*/  SHF.R.U32.HI R5, RZ, 0x3, R5 ;  /* 0x00000003ff057819 */ /* 0x000fe20000011605 */
[----:B------:R-:W-:Y:S01]  /*162a0*/  IMAD.IADD R142, R142, 0x1, -R7 ;  /* 0x000000018e8e7824 */ /* 0x000fe200078e0a07 */
[----:B----4-:R-:W-:Y:S01]  /*162b0*/  @!P4 LEA R10, P0, R72, R232, 0x1 ;  /* 0x000000e8480ac211 */ /* 0x010fe200078008ff */
[----:B------:R-:W-:Y:S01]  /*162c0*/  @!P5 IMAD.MOV.U32 R233, RZ, RZ, R231 ;  /* 0x000000ffffe9d224 */ /* 0x000fe200078e00e7 */
[----:B------:R-:W-:-:S02]  /*162d0*/  ISETP.GE.AND P1, PT, R22, R3, PT ;  /* 0x000000031600720c */ /* 0x000fc40003f26270 */
[----:B------:R-:W-:Y:S02]  /*162e0*/  @!P4 LEA.HI.X R11, R72, R231, R73, 0x1, P0 ;  /* 0x000000e7480bc211 */ /* 0x000fe400000f0c49 */
[----:B------:R-:W-:Y:S01]  /*162f0*/  ISETP.GE.AND P0, PT, R24, R3, PT ;  /* 0x000000031800720c */ /* 0x000fe20003f06270 */
[----:B------:R-:W-:Y:S01]  /*16300*/  @!PT LDS RZ, [RZ] ;  /* 0x00000000fffff984 */ /* 0x000fe20000000800 */
[----:B------:R-:W-:Y:S01]  /*16310*/  @!PT LDS RZ, [RZ] ;  /* 0x00000000fffff984 */ /* 0x000fe20000000800 */
[----:B------:R-:W-:Y:S01]  /*16320*/  @!PT LDS RZ, [RZ] ;  /* 0x00000000fffff984 */ /* 0x000fe20000000800 */
[----:B------:R1:W-:Y:S01]  /*16330*/  @!P5 LDGSTS.E.BYPASS.LTC128B.128 [R245+0x8000], [R232.64] ;  /* 0x08000000e8f5dfae */ /* 0x0003e2000b901d46 */
[----:B------:R-:W-:-:S03]  /*16340*/  LOP3.LUT R2, R2, R5, RZ, 0x3c, !PT ;  /* 0x0000000502027212 */ /* 0x000fc600078e3cff */
        /* <DEDUP_REMOVED lines=13> */
[----:B------:R-:W-:Y:S02]  /*16420*/  @!P0 IMAD.IADD R13, R4, 0x1, R9 ;  /* 0x00000001040d8824 */ /* 0x000fe400078e0209 */
[----:B------:R-:W-:Y:S01]  /*16430*/  @!P0 IMAD.MOV.U32 R12, RZ, RZ, R8 ;  /* 0x000000ffff0c8224 */ /* 0x000fe200078e0008 */
        /* <DEDUP_REMOVED lines=8> */
[----:B------:R1:W-:Y:S02]  /*164c0*/  @!P3 LDGSTS.E.BYPASS.LTC128B.128 [R245+0xd000], [R10.64+0x100] ;  /* 0x0d0001000af5bfae */ /* 0x0003e4000b901d46 */
[----:B------:R-:W-:-:S02]  /*164d0*/  @!P4 IMAD R2, R171, 0x60, RZ ;  /* 0x00000060ab02c824 */ /* 0x000fc400078e02ff */
[----:B------:R1:W-:Y:S01]  /*164e0*/  @!P3 LDGSTS.E.BYPASS.LTC128B.128 [R245+0xf000], [R10.64+0x180] ;  /* 0x0f0001800af5bfae */ /* 0x0003e2000b901d46 */
[----:B------:R-:W-:-:S03]  /*164f0*/  @!P4 IMAD.WIDE.U32 R8, R170, 0x60, R242 ;  /* 0x00000060aa08c825 */ /* 0x000fc600078e00f2 */
[----:B------:R4:W-:Y:S01]  /*16500*/  @!P0 LDGSTS.E.BYPASS.LTC128B.128 [R245+0x9800], [R12.64] ;  /* 0x098000000cf58fae */ /* 0x0009e2000b901d46 */
[----:B------:R-:W-:-:S03]  /*16510*/  @!P4 IMAD.IADD R7, R2, 0x1, R9 ;  /* 0x000000010207c824 */ /* 0x000fc600078e0209 */
[----:B------:R4:W-:Y:S04]  /*16520*/  @!P0 LDGSTS.E.BYPASS.LTC128B.128 [R245+0xb800], [R12.64+0x80] ;  /* 0x0b8000800cf58fae */ /* 0x0009e8000b901d46 */
[----:B------:R4:W-:Y:S04]  /*16530*/  @!P0 LDGSTS.E.BYPASS.LTC128B.128 [R245+0xd800], [R12.64+0x100] ;  /* 0x0d8001000cf58fae */ /* 0x0009e8000b901d46 */
[----:B------:R4:W-:Y:S01]  /*16540*/  @!P0 LDGSTS.E.BYPASS.LTC128B.128 [R245+0xf800], [R12.64+0x180] ;  /* 0x0f8001800cf58fae */ /* 0x0009e2000b901d46 */
[----:B------:R-:W-:-:S03]  /*16550*/  @!P2 LEA R4, P0, R63, R242, 0x1 ;  /* 0x000000f23f04a211 */ /* 0x000fc600078008ff */
[----:B------:R-:W0:Y:S01]  /*16560*/  LDGDEPBAR ;  /* 0x00000000000079af */ /* 0x000e220000000000 */
[-C--:B------:R-:W-:Y:S01]  /*16570*/  @!P2 LEA.HI.X R5, R63, R243.reuse, R64, 0x1, P0 ;  /* 0x000000f33f05a211 */ /* 0x080fe200000f0c40 */
[----:B------:R-:W-:Y:S01]  /*16580*/  IMAD.SHL.U32 R63, R0, 0x40, RZ ;  /* 0x00000040003f7824 */ /* 0x000fe200078e00ff */
[----:B------:R-:W-:Y:S01]  /*16590*/  SHF.R.U32.HI R0, RZ, 0x3, R6 ;  /* 0x00000003ff007819 */ /* 0x000fe20000011606 */
[----:B------:R-:W5:Y:S01]  /*165a0*/  LD.E R56, [R18.64+0x184] ;  /* 0x0001840612387980 */ /* 0x000f62000c101900 */
[C---:B------:R-:W-:Y:S01]  /*165b0*/  @!P1 LEA R2, P0, R170.reuse, R242, 0x6 ;  /* 0x000000f2aa029211 */ /* 0x040fe200078030ff */
[----:B------:R-:W-:Y:S01]  /*165c0*/  @!P4 IMAD.MOV.U32 R6, RZ, RZ, R8 ;  /* 0x000000ffff06c224 */ /* 0x000fe200078e0008 */
[----:B------:R-:W-:Y:S01]  /*165d0*/  LOP3.LUT R63, R63, 0xfffffe00, RZ, 0xc0, !PT ;  /* 0xfffffe003f3f7812 */ /* 0x000fe200078ec0ff */
[----:B--2---:R-:W2:Y:S01]  /*165e0*/  LD.E R17, [R18.64+0x188] ;  /* 0x0001880612117980 */ /* 0x004ea2000c101900 */
[----:B------:R-:W-:Y:S02]  /*165f0*/  LOP3.LUT R57, R57, R0, RZ, 0x3c, !PT ;  /* 0x0000000039397212 */ /* 0x000fe400078e3cff */
[----:B------:R-:W-:Y:S01]  /*16600*/  @!P1 LEA.HI.X R3, R170, R243, R171, 0x6, P0 ;  /* 0x000000f3aa039211 */ /* 0x000fe200000f34ab */
[----:B------:R-:W-:Y:S01]  /*16610*/  IMAD R0, R60, 0x400, R63 ;  /* 0x000004003c007824 */ /* 0x000fe200078e023f */
        /* <DEDUP_REMOVED lines=53> */
[----:B------:R-:W4:Y:S01]  /*16970*/  LDSM.16.M88.4 R8, [R228+0x8800] ;  /* 0x00880000e408783b */ /* 0x000f220000000200 */
[----:B------:R-:W-:-:S03]  /*16980*/  SEL R2, R2, 0xfffffff0, !P1 ;  /* 0xfffffff002027807 */ /* 0x000fc60004800000 */
[----:B---3--:R-:W1:Y:S01]  /*16990*/  LDSM.16.M88.4 R20, [R228+0x8000] ;  /* 0x00800000e414783b */ /* 0x008e620000000200 */
[----:B------:R-:W-:Y:S02]  /*169a0*/  SEL R0, R0, 0xffffffe0, !P2 ;  /* 0xffffffe000007807 */ /* 0x000fe40005000000 */
[----:B------:R-:W-:Y:S01]  /*169b0*/  R2P PR, R62, 0x6 ;  /* 0x000000063e007804 */ /* 0x000fe20000000000 */
[----:B------:R-:W3:Y:S01]  /*169c0*/  LDSM.16.M88.4 R84, [R228+0x9000] ;  /* 0x00900000e454783b */ /* 0x000ee20000000200 */
[----:B------:R-:W-:-:S03]  /*169d0*/  IADD3 R3, R228, 0x8000, RZ ;  /* 0x00008000e4037810 */ /* 0x000fc60007ffe0ff */
[----:B------:R-:W1:Y:S01]  /*169e0*/  LDSM.16.M88.4 R28, [R228+0x9800] ;  /* 0x00980000e41c783b */ /* 0x000e620000000200 */
[----:B------:R-:W-:Y:S01]  /*169f0*/  IADD3 R226, R228, 0x8020, RZ ;  /* 0x00008020e4e27810 */ /* 0x000fe20007ffe0ff */
[----:B------:R-:W-:Y:S02]  /*16a00*/  IMAD R227, R2, 0x2, R229 ;  /* 0x0000000202e37824 */ /* 0x000fe400078e02e5 */
[----:B------:R-:W0:Y:S04]  /*16a10*/  LDGDEPBAR ;  /* 0x00000000000079af */ /* 0x000e280000000000 */
[----:B------:R-:W-:Y:S01]  /*16a20*/  @P1 IADD3 R226, R3, -0x20, RZ ;  /* 0xffffffe003e21810 */ /* 0x000fe20007ffe0ff */
[----:B------:R-:W-:Y:S04]  /*16a30*/  LDSM.16.M88.4 R64, [R227] ;  /* 0x00000000e340783b */ /* 0x000fe80000000200 */
[----:B------:R-:W3:Y:S04]  /*16a40*/  LDSM.16.M88.4 R72, [R226+0x800] ;  /* 0x00080000e248783b */ /* 0x000ee80000000200 */
[----:B------:R-:W5:Y:S01]  /*16a50*/  LDSM.16.M88.4 R76, [R226] ;  /* 0x00000000e24c783b */ /* 0x000f620000000200 */
[----:B------:R-:W-:-:S03]  /*16a60*/  IMAD.MOV.U32 R3, RZ, RZ, 0x40 ;  /* 0x00000040ff037424 */ /* 0x000fc600078e00ff */
[----:B------:R-:W2:Y:S02]  /*16a70*/  LDSM.16.M88.4 R68, [R226+0x1000] ;  /* 0x00100000e244783b */ /* 0x000ea40000000200 */
[----:B------:R-:W-:Y:S01]  /*16a80*/  SEL R3, R3, 0xffffffc0, !P2 ;  /* 0xffffffc003037807 */ /* 0x000fe20005000000 */
[----:B------:R-:W-:Y:S01]  /*16a90*/  IMAD R225, R0, 0x2, R229 ;  /* 0x0000000200e17824 */ /* 0x000fe200078e02e5 */
[----:B------:R-:W2:Y:S01]  /*16aa0*/  LDSM.16.M88.4 R52, [R226+0x1800] ;  /* 0x00180000e234783b */ /* 0x000ea20000000200 */
[C---:B----4-:R-:W-:Y:S02]  /*16ab0*/  HMMA.16816.F32 R12, R44.reuse, R8, RZ ;  /* 0x000000082c0c723c */ /* 0x050fe400000018ff */
[----:B------:R-:W-:Y:S01]  /*16ac0*/  IMAD.IADD R222, R228, 0x1, R3 ;  /* 0x00000001e4de7824 */ /* 0x000fe200078e0203 */
[----:B------:R-:W-:Y:S04]  /*16ad0*/  LDSM.16.M88.4 R40, [R225] ;  /* 0x00000000e128783b */ /* 0x000fe80000000200 */
[----:B------:R-:W4:Y:S01]  /*16ae0*/  LDSM.16.M88.4 R32, [R222+0x8800] ;  /* 0x00880000de20783b */ /* 0x000f220000000200 */
[C---:B------:R-:W-:Y:S03]  /*16af0*/  HMMA.16816.F32 R8, R44.reuse, R10, RZ ;  /* 0x0000000a2c08723c */ /* 0x040fe600000018ff */
[----:B------:R-:W2:Y:S05]  /*16b00*/  LDSM.16.M88.4 R36, [R222+0x8000] ;  /* 0x00800000de24783b */ /* 0x000eaa0000000200 */
[C---:B-1----:R-:W-:Y:S08]  /*16b10*/  HMMA.16816.F32 R24, R44.reuse, R20, RZ ;  /* 0x000000142c18723c */ /* 0x042ff000000018ff */
[C---:B---3--:R-:W-:Y:S08]  /*16b20*/  HMMA.16816.F32 R4, R44.reuse, R84, RZ ;  /* 0x000000542c04723c */ /* 0x048ff000000018ff */
[----:B------:R-:W-:Y:S01]  /*16b30*/  HMMA.16816.F32 R48, R44, R28, RZ ;  /* 0x0000001c2c30723c */ /* 0x000fe200000018ff */
[----:B------:R-:W-:Y:S01]  /*16b40*/  IMAD R224, R0, 0x2, R227 ;  /* 0x0000000200e07824 */ /* 0x000fe200078e02e3 */
[----:B------:R-:W-:Y:S01]  /*16b50*/  LDSM.16.M88.4 R88, [R222+0x9800] ;  /* 0x00980000de58783b */ /* 0x000fe20000000200 */
[----:B------:R-:W-:-:S03]  /*16b60*/  IMAD.IADD R215, R3, 0x1, R226 ;  /* 0x0000000103d77824 */ /* 0x000fc600078e02e2 */
[----:B------:R-:W-:Y:S02]  /*16b70*/  LDSM.16.M88.4 R80, [R224] ;  /* 0x00000000e050783b */ /* 0x000fe40000000200 */
[C---:B------:R-:W-:Y:S02]  /*16b80*/  HMMA.16816.F32 R20, R44.reuse, R22, RZ ;  /* 0x000000162c14723c */ /* 0x040fe400000018ff */
[----:B------:R-:W3:Y:S06]  /*16b90*/  LD.E R3, [R18.64+0x18c] ;  /* 0x00018c0612037980 */ /* 0x000eec000c101900 */
[C---:B------:R-:W-:Y:S08]  /*16ba0*/  HMMA.16816.F32 R84, R44.reuse, R86, RZ ;  /* 0x000000562c54723c */ /* 0x040ff000000018ff */
[----:B------:R-:W-:Y:S01]  /*16bb0*/  HMMA.16816.F32 R44, R44, R30, RZ ;  /* 0x0000001e2c2c723c */ /* 0x000fe200000018ff */
[----:B------:R-:W1:Y:S07]  /*16bc0*/  LDSM.16.M88.4 R28, [R222+0x9000] ;  /* 0x00900000de1c783b */ /* 0x000e6e0000000200 */
[C---:B------:R-:W-:Y:S08]  /*16bd0*/  HMMA.16816.F32 R12, R64.reuse, R72, R12 ;  /* 0x00000048400c723c */ /* 0x040ff0000000180c */
[C---:B------:R-:W-:Y:S01]  /*16be0*/  HMMA.16816.F32 R8, R64.reuse, R74, R8 ;  /* 0x0000004a4008723c */ /* 0x040fe20000001808 */
[----:B------:R-:W1:Y:S07]  /*16bf0*/  LDSM.16.M88.4 R72, [R215+0x800] ;  /* 0x00080000d748783b */ /* 0x000e6e0000000200 */
[C---:B-----5:R-:W-:Y:S08]  /*16c00*/  HMMA.16816.F32 R24, R64.reuse, R76, R24 ;  /* 0x0000004c4018723c */ /* 0x060ff00000001818 */
[C---:B------:R-:W-:Y:S01]  /*16c10*/  HMMA.16816.F32 R20, R64.reuse, R78, R20 ;  /* 0x0000004e4014723c */ /* 0x040fe20000001814 */
[----:B------:R-:W5:Y:S07]  /*16c20*/  LDSM.16.M88.4 R76, [R215] ;  /* 0x00000000d74c783b */ /* 0x000f6e0000000200 */
[C---:B--2---:R-:W-:Y:S08]  /*16c30*/  HMMA.16816.F32 R4, R64.reuse, R68, R4 ;  /* 0x000000444004723c */ /* 0x044ff00000001804 */
[C---:B------:R-:W-:Y:S01]  /*16c40*/  HMMA.16816.F32 R84, R64.reuse, R70, R84 ;  /* 0x000000464054723c */ /* 0x040fe20000001854 */
[----:B------:R-:W2:Y:S07]  /*16c50*/  LDSM.16.M88.4 R68, [R215+0x1000] ;  /* 0x00100000d744783b */ /* 0x000eae0000000200 */
[C---:B------:R-:W-:Y:S08]  /*16c60*/  HMMA.16816.F32 R48, R64.reuse, R52, R48 ;  /* 0x000000344030723c */ /* 0x040ff00000001830 */
[----:B------:R-:W-:Y:S01]  /*16c70*/  HMMA.16816.F32 R44, R64, R54, R44 ;  /* 0x00000036402c723c */ /* 0x000fe2000000182c */
[----:B------:R-:W2:Y:S04]  /*16c80*/  LDSM.16.M88.4 R52, [R215+0x1800] ;  /* 0x00180000d734783b */ /* 0x000ea80000000200 */
[----:B------:R-:W-:Y:S03]  /*16c90*/  LDSM.16.M88.4 R64, [R228+0xa800] ;  /* 0x00a80000e440783b */ /* 0x000fe60000000200 */
[C---:B----4-:R-:W-:Y:S08]  /*16ca0*/  HMMA.16816.F32 R12, R40.reuse, R32, R12 ;  /* 0x00000020280c723c */ /* 0x050ff0000000180c */
[C---:B------:R-:W-:Y:S01]  /*16cb0*/  HMMA.16816.F32 R8, R40.reuse, R34, R8 ;  /* 0x000000222808723c */ /* 0x040fe20000001808 */
[----:B------:R-:W4:Y:S07]  /*16cc0*/  LDSM.16.M88.4 R32, [R229+0x2000] ;  /* 0x00200000e520783b */ /* 0x000f2e0000000200 */
[C---:B------:R-:W-:Y:S08]  /*16cd0*/  HMMA.16816.F32 R24, R40.reuse, R36, R24 ;  /* 0x000000242818723c */ /* 0x040ff00000001818 */
[C---:B------:R-:W-:Y:S08]  /*16ce0*/  HMMA.16816.F32 R20, R40.reuse, R38, R20 ;  /* 0x000000262814723c */ /* 0x040ff00000001814 */
[C---:B-1----:R-:W-:Y:S01]  /*16cf0*/  HMMA.16816.F32 R36, R40.reuse, R28, R4 ;  /* 0x0000001c2824723c */ /* 0x042fe20000001804 */
[----:B------:R-:W1:Y:S07]  /*16d00*/  LDSM.16.M88.4 R4, [R228+0xa000] ;  /* 0x00a00000e404783b */ /* 0x000e6e0000000200 */
[C---:B------:R-:W-:Y:S01]  /*16d10*/  HMMA.16816.F32 R84, R40.reuse, R30, R84 ;  /* 0x0000001e2854723c */ /* 0x040fe20000001854 */
[----:B------:R-:W1:Y:S07]  /*16d20*/  LDSM.16.M88.4 R28, [R228+0xb000] ;  /* 0x00b00000e41c783b */ /* 0x000e6e0000000200 */
[C---:B------:R-:W-:Y:S08]  /*16d30*/  HMMA.16816.F32 R48, R40.reuse, R88, R48 ;  /* 0x000000582830723c */ /* 0x040ff00000001830 */
[----:B------:R-:W-:Y:S01]  /*16d40*/  HMMA.16816.F32 R44, R40, R90, R44 ;  /* 0x0000005a282c723c */ /* 0x000fe2000000182c */
[----:B------:R-:W-:Y:S07]  /*16d50*/  LDSM.16.M88.4 R40, [R227+0x2000] ;  /* 0x00200000e328783b */ /* 0x000fee0000000200 */
[C---:B------:R-:W-:Y:S08]  /*16d60*/  HMMA.16816.F32 R12, R80.reuse, R72, R12 ;  /* 0x00000048500c723c */ /* 0x040ff0000000180c */
[C---:B------:R-:W-:Y:S08]  /*16d70*/  HMMA.16816.F32 R8, R80.reuse, R74, R8 ;  /* 0x0000004a5008723c */ /* 0x040ff00000001808 */
[C---:B-----5:R-:W-:Y:S08]  /*16d80*/  HMMA.16816.F32 R24, R80.reuse, R76, R24 ;  /* 0x0000004c5018723c */ /* 0x060ff00000001818 */
[C---:B------:R-:W-:Y:S01]  /*16d90*/  HMMA.16816.F32 R20, R80.reuse, R78, R20 ;  /* 0x0000004e5014723c */ /* 0x040fe20000001814 */
[----:B------:R-:W5:Y:S07]  /*16da0*/  LDSM.16.M88.4 R76, [R228+0xb800] ;  /* 0x00b80000e44c783b */ /* 0x000f6e0000000200 */
[C---:B--2---:R-:W-:Y:S01]  /*16db0*/  HMMA.16816.F32 R72, R80.reuse, R68, R36 ;  /* 0x000000445048723c */ /* 0x044fe20000001824 */
[----:B------:R-:W-:Y:S07]  /*16dc0*/  LDSM.16.M88.4 R36, [R226+0x2000] ;  /* 0x00200000e224783b */ /* 0x000fee0000000200 */
[C---:B------:R-:W-:Y:S01]  /*16dd0*/  HMMA.16816.F32 R88, R80.reuse, R70, R84 ;  /* 0x000000465058723c */ /* 0x040fe20000001854 */
[----:B------:R-:W2:Y:S04]  /*16de0*/  LDSM.16.M88.4 R84, [R226+0x2800] ;  /* 0x00280000e254783b */ /* 0x000ea80000000200 */
[----:B------:R-:W2:Y:S03]  /*16df0*/  LDSM.16.M88.4 R68, [R226+0x3000] ;  /* 0x00300000e244783b */ /* 0x000ea60000000200 */
[C---:B------:R-:W-:Y:S08]  /*16e00*/  HMMA.16816.F32 R48, R80.reuse, R52, R48 ;  /* 0x000000345030723c */ /* 0x040ff00000001830 */
[----:B------:R-:W-:Y:S01]  /*16e10*/  HMMA.16816.F32 R44, R80, R54, R44 ;  /* 0x00000036502c723c */ /* 0x000fe2000000182c */
[----:B------:R-:W2:Y:S04]  /*16e20*/  LDSM.16.M88.4 R80, [R226+0x3800] ;  /* 0x00380000e250783b */ /* 0x000ea80000000200 */
[----:B------:R-:W-:Y:S03]  /*16e30*/  LDSM.16.M88.4 R52, [R222+0xa000] ;  /* 0x00a00000de34783b */ /* 0x000fe60000000200 */
        /* <DEDUP_REMOVED lines=9> */
[C---:B-----5:R-:W-:Y:S08]  /*16ed0*/  HMMA.16816.F32 R48, R32.reuse, R76, R48 ;  /* 0x0000004c2030723c */ /* 0x060ff00000001830 */
[----:B------:R-:W-:Y:S01]  /*16ee0*/  HMMA.16816.F32 R44, R32, R78, R44 ;  /* 0x0000004e202c723c */ /* 0x000fe2000000182c */
[----:B------:R-:W-:Y:S07]  /*16ef0*/  LDSM.16.M88.4 R32, [R215+0x2800] ;  /* 0x00280000d720783b */ /* 0x000fee0000000200 */
[C---:B--2---:R-:W-:Y:S08]  /*16f00*/  HMMA.16816.F32 R12, R40.reuse, R84, R12 ;  /* 0x00000054280c723c */ /* 0x044ff0000000180c */
[C---:B------:R-:W-:Y:S01]  /*16f10*/  HMMA.16816.F32 R8, R40.reuse, R86, R8 ;  /* 0x000000562808723c */ /* 0x040fe20000001808 */
[----:B------:R-:W2:Y:S07]  /*16f20*/  LDSM.16.M88.4 R84, [R222+0xb800] ;  /* 0x00b80000de54783b */ /* 0x000eae0000000200 */
[C---:B------:R-:W-:Y:S08]  /*16f30*/  HMMA.16816.F32 R24, R40.reuse, R36, R24 ;  /* 0x000000242818723c */ /* 0x040ff00000001818 */
[C---:B------:R-:W-:Y:S01]  /*16f40*/  HMMA.16816.F32 R20, R40.reuse, R38, R20 ;  /* 0x000000262814723c */ /* 0x040fe20000001814 */
[----:B------:R-:W-:Y:S07]  /*16f50*/  LDSM.16.M88.4 R36, [R215+0x2000] ;  /* 0x00200000d724783b */ /* 0x000fee0000000200 */
[C---:B------:R-:W-:Y:S01]  /*16f60*/  HMMA.16816.F32 R76, R40.reuse, R68, R72 ;  /* 0x00000044284c723c */ /* 0x040fe20000001848 */
[----:B------:R-:W5:Y:S07]  /*16f70*/  LDSM.16.M88.4 R72, [R224+0x2000] ;  /* 0x00200000e048783b */ /* 0x000f6e0000000200 */
        /* <DEDUP_REMOVED lines=19> */
[C---:B-----5:R-:W-:Y:S08]  /*170b0*/  HMMA.16816.F32 R12, R72.reuse, R32, R12 ;  /* 0x00000020480c723c */ /* 0x060ff0000000180c */
[C---:B------:R-:W-:Y:S01]  /*170c0*/  HMMA.16816.F32 R8, R72.reuse, R34, R8 ;  /* 0x000000224808723c */ /* 0x040fe20000001808 */
[----:B------:R-:W5:Y:S07]  /*170d0*/  LDSM.16.M88.4 R32, [R226+0x4800] ;  /* 0x00480000e220783b */ /* 0x000f6e0000000200 */
[C---:B------:R-:W-:Y:S08]  /*170e0*/  HMMA.16816.F32 R24, R72.reuse, R36, R24 ;  /* 0x000000244818723c */ /* 0x040ff00000001818 */
[C---:B------:R-:W-:Y:S01]  /*170f0*/  HMMA.16816.F32 R20, R72.reuse, R38, R20 ;  /* 0x000000264814723c */ /* 0x040fe20000001814 */
[----:B------:R-:W2:Y:S07]  /*17100*/  LDSM.16.M88.4 R36, [R226+0x4000] ;  /* 0x00400000e224783b */ /* 0x000eae0000000200 */
        /* <DEDUP_REMOVED lines=18> */
[----:B------:R-:W2:Y:S07]  /*17230*/  LDSM.16.M88.4 R52, [R222+0xd800] ;  /* 0x00d80000de34783b */ /* 0x000eae0000000200 */
[C---:B-----5:R-:W-:Y:S08]  /*17240*/  HMMA.16816.F32 R12, R64.reuse, R32, R12 ;  /* 0x00000020400c723c */ /* 0x060ff0000000180c */
[C---:B------:R-:W-:Y:S01]  /*17250*/  HMMA.16816.F32 R8, R64.reuse, R34, R8 ;  /* 0x000000224008723c */ /* 0x040fe20000001808 */
[----:B------:R-:W-:Y:S07]  /*17260*/  LDSM.16.M88.4 R32, [R215+0x4000] ;  /* 0x00400000d720783b */ /* 0x000fee0000000200 */
[C---:B------:R-:W-:Y:S08]  /*17270*/  HMMA.16816.F32 R24, R64.reuse, R36, R24 ;  /* 0x000000244018723c */ /* 0x040ff00000001818 */
[C---:B------:R-:W-:Y:S01]  /*17280*/  HMMA.16816.F32 R20, R64.reuse, R38, R20 ;  /* 0x000000264014723c */ /* 0x040fe20000001814 */
[----:B------:R-:W-:Y:S07]  /*17290*/  LDSM.16.M88.4 R36, [R224+0x4000] ;  /* 0x00400000e024783b */ /* 0x000fee0000000200 */
[C---:B------:R-:W-:Y:S08]  /*172a0*/  HMMA.16816.F32 R76, R64.reuse, R68, R76 ;  /* 0x00000044404c723c */ /* 0x040ff0000000184c */
[C---:B------:R-:W-:Y:S01]  /*172b0*/  HMMA.16816.F32 R88, R64.reuse, R70, R88 ;  /* 0x000000464058723c */ /* 0x040fe20000001858 */
[----:B------:R-:W5:Y:S07]  /*172c0*/  LDSM.16.M88.4 R68, [R215+0x4800] ;  /* 0x00480000d744783b */ /* 0x000f6e0000000200 */
[C---:B------:R-:W-:Y:S08]  /*172d0*/  HMMA.16816.F32 R48, R64.reuse, R80, R48 ;  /* 0x000000504030723c */ /* 0x040ff00000001830 */
[----:B------:R-:W-:Y:S01]  /*172e0*/  HMMA.16816.F32 R44, R64, R82, R44 ;  /* 0x00000052402c723c */ /* 0x000fe2000000182c */
[----:B------:R-:W2:Y:S07]  /*172f0*/  LDSM.16.M88.4 R64, [R215+0x5000] ;  /* 0x00500000d740783b */ /* 0x000eae0000000200 */
[C---:B-1----:R-:W-:Y:S08]  /*17300*/  HMMA.16816.F32 R12, R72.reuse, R4, R12 ;  /* 0x00000004480c723c */ /* 0x042ff0000000180c */
[C---:B------:R-:W-:Y:S01]  /*17310*/  HMMA.16816.F32 R8, R72.reuse, R6, R8 ;  /* 0x000000064808723c */ /* 0x040fe20000001808 */
[----:B------:R-:W-:Y:S07]  /*17320*/  LDSM.16.M88.4 R4, [R228+0xe000] ;  /* 0x00e00000e404783b */ /* 0x000fee0000000200 */
[C---:B------:R-:W-:Y:S08]  /*17330*/  HMMA.16816.F32 R24, R72.reuse, R40, R24 ;  /* 0x000000284818723c */ /* 0x040ff00000001818 */
[C---:B----4-:R-:W-:Y:S08]  /*17340*/  HMMA.16816.F32 R76, R72.reuse, R28, R76 ;  /* 0x0000001c484c723c */ /* 0x050ff0000000184c */
[C---:B------:R-:W-:Y:S01]  /*17350*/  HMMA.16816.F32 R88, R72.reuse, R30, R88 ;  /* 0x0000001e4858723c */ /* 0x040fe20000001858 */
[----:B------:R-:W1:Y:S07]  /*17360*/  LDSM.16.M88.4 R28, [R215+0x5800] ;  /* 0x00580000d71c783b */ /* 0x000e6e0000000200 */
[C---:B------:R-:W-:Y:S01]  /*17370*/  HMMA.16816.F32 R20, R72.reuse, R42, R20 ;  /* 0x0000002a4814723c */ /* 0x040fe20000001814 */
[----:B------:R-:W4:Y:S07]  /*17380*/  LDSM.16.M88.4 R40, [R229+0x6000] ;  /* 0x00600000e528783b */ /* 0x000f2e0000000200 */
[C---:B--2---:R-:W-:Y:S08]  /*17390*/  HMMA.16816.F32 R48, R72.reuse, R52, R48 ;  /* 0x000000344830723c */ /* 0x044ff00000001830 */
[----:B------:R-:W-:Y:S01]  /*173a0*/  HMMA.16816.F32 R44, R72, R54, R44 ;  /* 0x00000036482c723c */ /* 0x000fe2000000182c */
[----:B------:R-:W-:Y:S07]  /*173b0*/  LDSM.16.M88.4 R72, [R228+0xe800] ;  /* 0x00e80000e448783b */ /* 0x000fee0000000200 */
[C---:B-----5:R-:W-:Y:S01]  /*173c0*/  HMMA.16816.F32 R52, R36.reuse, R68, R12 ;  /* 0x000000442434723c */ /* 0x060fe2000000180c */
[----:B------:R-:W-:Y:S07]  /*173d0*/  LDSM.16.M88.4 R12, [R226+0x6000] ;  /* 0x00600000e20c783b */ /* 0x000fee0000000200 */
[C---:B------:R-:W-:Y:S01]  /*173e0*/  HMMA.16816.F32 R8, R36.reuse, R70, R8 ;  /* 0x000000462408723c */ /* 0x040fe20000001808 */
[----:B------:R-:W2:Y:S07]  /*173f0*/  LDSM.16.M88.4 R68, [R228+0xf000] ;  /* 0x00f00000e444783b */ /* 0x000eae0000000200 */
[C---:B------:R-:W-:Y:S08]  /*17400*/  HMMA.16816.F32 R24, R36.reuse, R32, R24 ;  /* 0x000000202418723c */ /* 0x040ff00000001818 */
[C---:B------:R-:W-:Y:S01]  /*17410*/  HMMA.16816.F32 R20, R36.reuse, R34, R20 ;  /* 0x000000222414723c */ /* 0x040fe20000001814 */
[----:B------:R-:W5:Y:S07]  /*17420*/  LDSM.16.M88.4 R32, [R227+0x6000] ;  /* 0x00600000e320783b */ /* 0x000f6e0000000200 */
[C---:B------:R-:W-:Y:S08]  /*17430*/  HMMA.16816.F32 R76, R36.reuse, R64, R76 ;  /* 0x00000040244c723c */ /* 0x040ff0000000184c */
[C---:B------:R-:W-:Y:S01]  /*17440*/  HMMA.16816.F32 R88, R36.reuse, R66, R88 ;  /* 0x000000422458723c */ /* 0x040fe20000001858 */
[----:B------:R-:W-:Y:S07]  /*17450*/  LDSM.16.M88.4 R64, [R222+0xe000] ;  /* 0x00e00000de40783b */ /* 0x000fee0000000200 */
[C---:B-1----:R-:W-:Y:S01]  /*17460*/  HMMA.16816.F32 R80, R36.reuse, R28, R48 ;  /* 0x0000001c2450723c */ /* 0x042fe20000001830 */
[----:B------:R-:W-:Y:S07]  /*17470*/  LDSM.16.M88.4 R48, [R225+0x6000] ;  /* 0x00600000e130783b */ /* 0x000fee0000000200 */
[----:B------:R-:W-:Y:S01]  /*17480*/  HMMA.16816.F32 R44, R36, R30, R44 ;  /* 0x0000001e242c723c */ /* 0x000fe2000000182c */
[----:B------:R-:W1:Y:S04]  /*17490*/  LDSM.16.M88.4 R28, [R228+0xf800] ;  /* 0x00f80000e41c783b */ /* 0x000e680000000200 */
[----:B------:R-:W-:Y:S03]  /*174a0*/  LDSM.16.M88.4 R36, [R215+0x6000] ;  /* 0x00600000d724783b */ /* 0x000fe60000000200 */
[C---:B----4-:R-:W-:Y:S08]  /*174b0*/  HMMA.16816.F32 R24, R40.reuse, R4, R24 ;  /* 0x000000042818723c */ /* 0x050ff00000001818 */
[C---:B--2---:R-:W-:Y:S08]  /*174c0*/  HMMA.16816.F32 R76, R40.reuse, R68, R76 ;  /* 0x00000044284c723c */ /* 0x044ff0000000184c */
[C---:B------:R-:W-:Y:S01]  /*174d0*/  HMMA.16816.F32 R88, R40.reuse, R70, R88 ;  /* 0x000000462858723c */ /* 0x040fe20000001858 */
[----:B------:R-:W2:Y:S07]  /*174e0*/  LDSM.16.M88.4 R68, [R226+0x6800] ;  /* 0x00680000e244783b */ /* 0x000eae0000000200 */
[----:B------:R-:W-:Y:S08]  /*174f0*/  HMMA.16816.F32 R20, R40, R6, R20 ;  /* 0x000000062814723c */ /* 0x000ff00000001814 */
[----:B-----5:R-:W-:Y:S01]  /*17500*/  HMMA.16816.F32 R4, R32, R12, R24 ;  /* 0x0000000c2004723c */ /* 0x020fe20000001818 */
[----:B------:R-:W4:Y:S07]  /*17510*/  LDSM.16.M88.4 R24, [R224+0x6000] ;  /* 0x00600000e018783b */ /* 0x000f2e0000000200 */
[C---:B------:R-:W-:Y:S08]  /*17520*/  HMMA.16816.F32 R52, R40.reuse, R72, R52 ;  /* 0x000000482834723c */ /* 0x040ff00000001834 */
[C---:B------:R-:W-:Y:S08]  /*17530*/  HMMA.16816.F32 R8, R40.reuse, R74, R8 ;  /* 0x0000004a2808723c */ /* 0x040ff00000001808 */
[C---:B-1----:R-:W-:Y:S08]  /*17540*/  HMMA.16816.F32 R80, R40.reuse, R28, R80 ;  /* 0x0000001c2850723c */ /* 0x042ff00000001850 */
[----:B------:R-:W-:Y:S01]  /*17550*/  HMMA.16816.F32 R44, R40, R30, R44 ;  /* 0x0000001e282c723c */ /* 0x000fe2000000182c */
[----:B------:R-:W1:Y:S04]  /*17560*/  LDSM.16.M88.4 R28, [R222+0xe800] ;  /* 0x00e80000de1c783b */ /* 0x000e680000000200 */
[----:B------:R-:W-:Y:S03]  /*17570*/  LDSM.16.M88.4 R40, [R226+0x7800] ;  /* 0x00780000e228783b */ /* 0x000fe60000000200 */
[----:B------:R-:W-:Y:S08]  /*17580*/  HMMA.16816.F32 R4, R48, R64, R4 ;  /* 0x000000403004723c */ /* 0x000ff00000001804 */
[C---:B--2---:R-:W-:Y:S08]  /*17590*/  HMMA.16816.F32 R52, R32.reuse, R68, R52 ;  /* 0x000000442034723c */ /* 0x044ff00000001834 */
[C---:B------:R-:W-:Y:S01]  /*175a0*/  HMMA.16816.F32 R20, R32.reuse, R14, R20 ;  /* 0x0000000e2014723c */ /* 0x040fe20000001814 */
[----:B------:R-:W2:Y:S07]  /*175b0*/  LDSM.16.M88.4 R12, [R226+0x7000] ;  /* 0x00700000e20c783b */ /* 0x000eae0000000200 */
[----:B------:R-:W-:Y:S01]  /*175c0*/  HMMA.16816.F32 R68, R32, R70, R8 ;  /* 0x000000462044723c */ /* 0x000fe20000001808 */
[----:B------:R-:W5:Y:S07]  /*175d0*/  LDSM.16.M88.4 R8, [R215+0x6800] ;  /* 0x00680000d708783b */ /* 0x000f6e0000000200 */
[----:B----4-:R-:W-:Y:S08]  /*175e0*/  HMMA.16816.F32 R4, R24, R36, R4 ;  /* 0x000000241804723c */ /* 0x010ff00000001804 */
[----:B-1----:R-:W-:Y:S07]  /*175f0*/  HMMA.16816.F32 R52, R48, R28, R52 ;  /* 0x0000001c3034723c */ /* 0x002fee0000001834 */
[----:B------:R-:W-:-:S09]  /*17600*/  SHF.R.S32.HI R29, RZ, 0x1f, R58 ;  /* 0x0000001fff1d7819 */ /* 0x000fd2000001143a */
[----:B---3--:R-:W-:Y:S01]  /*17610*/  FMUL.FTZ R4, R4, R3 ;  /* 0x0000000304047220 */ /* 0x008fe20000410000 */
[C---:B--2---:R-:W-:Y:S03]  /*17620*/  HMMA.16816.F32 R76, R32.reuse, R12, R76 ;  /* 0x0000000c204c723c */ /* 0x044fe6000000184c */
[----:B------:R1:W2:Y:S05]  /*17630*/  MUFU.TANH R36, R4 ;  /* 0x0000000400247308 */ /* 0x0002aa0000002400 */
[----:B------:R-:W-:Y:S01]  /*17640*/  HMMA.16816.F32 R88, R32, R14, R88 ;  /* 0x0000000e2058723c */ /* 0x000fe20000001858 */
[----:B------:R-:W3:Y:S07]  /*17650*/  LDSM.16.M88.4 R12, [R222+0xf000] ;  /* 0x00f00000de0c783b */ /* 0x000eee0000000200 */
[----:B-----5:R-:W-:Y:S01]  /*17660*/  HMMA.16816.F32 R52, R24, R8, R52 ;  /* 0x000000081834723c */ /* 0x020fe20000001834 */
[----:B-1----:R-:W-:-:S06]  /*17670*/  LEA.HI R4, R29, R58, RZ, 0x5 ;  /* 0x0000003a1d047211 */ /* 0x002fcc00078f28ff */
[----:B------:R-:W-:-:S05]  /*17680*/  LOP3.LUT R9, R4, 0xffffffe0, RZ, 0xc0, !PT ;  /* 0xffffffe004097812 */ /* 0x000fca00078ec0ff */
[----:B------:R-:W-:-:S05]  /*17690*/  IMAD.IADD R4, R58, 0x1, -R9 ;  /* 0x000000013a047824 */ /* 0x000fca00078e0a09 */
[----:B------:R-:W-:-:S04]  /*176a0*/  SHF.R.S32.HI R9, RZ, 0x1f, R4 ;  /* 0x0000001fff097819 */ /* 0x000fc80000011404 */
[----:B------:R-:W-:-:S04]  /*176b0*/  LEA.HI R4, R9, R4, RZ, 0x2 ;  /* 0x0000000409047211 */ /* 0x000fc800078f10ff */
[----:B------:R-:W-:Y:S01]  /*176c0*/  SHF.R.S32.HI R9, RZ, 0x2, R4 ;  /* 0x00000002ff097819 */ /* 0x000fe20000011404 */
[----:B------:R-:W-:Y:S04]  /*176d0*/  HMMA.16816.F32 R80, R32, R40, R80 ;  /* 0x000000282050723c */ /* 0x000fe80000001850 */
[----:B------:R-:W-:-:S04]  /*176e0*/  IMAD R60, R60, 0x10, R9 ;  /* 0x000000103c3c7824 */ /* 0x000fc800078e0209 */
[----:B------:R-:W-:Y:S01]  /*176f0*/  HMMA.16816.F32 R44, R32, R42, R44 ;  /* 0x0000002a202c723c */ /* 0x000fe2000000182c */
[----:B------:R-:W-:Y:S01]  /*17700*/  IMAD.IADD R61, R61, 0x1, R60 ;  /* 0x000000013d3d7824 */ /* 0x000fe200078e023c */
[----:B------:R-:W-:-:S05]  /*17710*/  IADD3 R8, R59, 0x1, -R236 ;  /* 0x000000013b087810 */ /* 0x000fca0007ffe8ec */
[----:B------:R-:W-:Y:S01]  /*17720*/  IMAD.SHL.U32 R35, R58, 0x2, RZ ;  /* 0x000000023a237824 */ /* 0x000fe200078e00ff */
[C---:B------:R-:W-:Y:S01]  /*17730*/  HMMA.16816.F32 R68, R48.reuse, R30, R68 ;  /* 0x0000001e3044723c */ /* 0x040fe20000001844 */
[----:B------:R-:W-:Y:S02]  /*17740*/  IADD3 R56, -R56, R59, -R236 ;  /* 0x0000003b38387210 */ /* 0x000fe40007ffe9ec */
[----:B------:R-:W-:Y:S01]  /*17750*/  IADD3 R9, R61, 0x8, RZ ;  /* 0x000000083d097810 */ /* 0x000fe20007ffe0ff */
[----:B------:R-:W-:Y:S01]  /*17760*/  IMAD.IADD R8, R17, 0x1, R8 ;  /* 0x0000000111087824 */ /* 0x000fe200078e0208 */
[----:B------:R-:W-:Y:S01]  /*17770*/  LOP3.LUT R35, R35, 0x6, RZ, 0xc0, !PT ;  /* 0x0000000623237812 */ /* 0x000fe200078ec0ff */
[----:B------:R-:W-:Y:S01]  /*17780*/  IMAD.IADD R248, R61, 0x1, R56 ;  /* 0x000000013df87824 */ /* 0x000fe200078e0238 */
[----:B------:R-:W-:Y:S01]  /*17790*/  LDSM.16.M88.4 R28, [R215+0x7000] ;  /* 0x00700000d71c783b */ /* 0x000fe20000000200 */
[----:B---3--:R-:W-:Y:S01]  /*177a0*/  HMMA.16816.F32 R76, R48, R12, R76 ;  /* 0x0000000c304c723c */ /* 0x008fe2000000184c */
[----:B------:R-:W-:-:S02]  /*177b0*/  IMAD.IADD R246, R56, 0x1, R9 ;  /* 0x0000000138f67824 */ /* 0x000fc400078e0209 */
[----:B------:R-:W-:-:S05]  /*177c0*/  IMAD.IADD R35, R16, 0x1, R35 ;  /* 0x0000000110237824 */ /* 0x000fca00078e0223 */
[C---:B------:R-:W-:Y:S01]  /*177d0*/  HMMA.16816.F32 R88, R48.reuse, R14, R88 ;  /* 0x0000000e3058723c */ /* 0x040fe20000001858 */
[----:B------:R-:W1:Y:S01]  /*177e0*/  LDSM.16.M88.4 R12, [R222+0xf800] ;  /* 0x00f80000de0c783b */ /* 0x000e620000000200 */
[----:B------:R-:W-:Y:S01]  /*177f0*/  IMAD.IADD R238, R61, 0x1, R8 ;  /* 0x000000013dee7824 */ /* 0x000fe200078e0208 */
[----:B------:R-:W-:Y:S01]  /*17800*/  IMNMX R248, RZ, R248, !PT ;  /* 0x000000f8fff87217 */ /* 0x000fe20007800200 */
[----:B------:R-:W-:Y:S01]  /*17810*/  IMAD.IADD R244, R8, 0x1, R9 ;  /* 0x0000000108f47824 */ /* 0x000fe200078e0209 */
[----:B------:R-:W-:Y:S02]  /*17820*/  IADD3 R9, R35, 0x1, RZ ;  /* 0x0000000123097810 */ /* 0x000fe40007ffe0ff */
[----:B------:R-:W-:Y:S01]  /*17830*/  IMNMX R246, RZ, R246, !PT ;  /* 0x000000f6fff67217 */ /* 0x000fe20007800200 */
[----:B------:R-:W-:Y:S01]  /*17840*/  HMMA.16816.F32 R20, R48, R66, R20 ;  /* 0x000000423014723c */ /* 0x000fe20000001814 */
[-C--:B------:R-:W-:Y:S02]  /*17850*/  IMNMX R238, R238, R59.reuse, PT ;  /* 0x0000003beeee7217 */ /* 0x080fe40003800200 */
[----:B------:R-:W-:-:S02]  /*17860*/  IMNMX R244, R244, R59, PT ;  /* 0x0000003bf4f47217 */ /* 0x000fc40003800200 */
[C---:B------:R-:W-:Y:S02]  /*17870*/  ISETP.GE.AND P4, PT, R9.reuse, R248, PT ;  /* 0x000000f80900720c */ /* 0x040fe40003f86270 */
[C---:B------:R-:W-:Y:S01]  /*17880*/  ISETP.GE.AND P1, PT, R9.reuse, R246, PT ;  /* 0x000000f60900720c */ /* 0x040fe20003f26270 */
[----:B------:R-:W-:Y:S01]  /*17890*/  HMMA.16816.F32 R68, R24, R10, R68 ;  /* 0x0000000a1844723c */ /* 0x000fe20000001844 */
[C---:B------:R-:W-:Y:S02]  /*178a0*/  ISETP.GE.OR P4, PT, R9.reuse, R238, !P4 ;  /* 0x000000ee0900720c */ /* 0x040fe40006786670 */
[----:B------:R-:W-:Y:S02]  /*178b0*/  ISETP.GE.OR P1, PT, R9, R244, !P1 ;  /* 0x000000f40900720c */ /* 0x000fe40004f26670 */
[C---:B------:R-:W-:Y:S02]  /*178c0*/  IADD3 R9, R35.reuse, 0x9, RZ ;  /* 0x0000000923097810 */ /* 0x040fe40007ffe0ff */
[----:B------:R-:W-:-:S02]  /*178d0*/  IADD3 R11, R35, 0x8, RZ ;  /* 0x00000008230b7810 */ /* 0x000fc40007ffe0ff */
[-C--:B------:R-:W-:Y:S02]  /*178e0*/  ISETP.GE.AND P3, PT, R9, R248.reuse, PT ;  /* 0x000000f80900720c */ /* 0x080fe40003f66270 */
[C---:B------:R-:W-:Y:S02]  /*178f0*/  ISETP.GE.AND P0, PT, R11.reuse, R248, PT ;  /* 0x000000f80b00720c */ /* 0x040fe40003f06270 */
[-C--:B------:R-:W-:Y:S02]  /*17900*/  ISETP.GE.AND P6, PT, R11, R246.reuse, PT ;  /* 0x000000f60b00720c */ /* 0x080fe40003fc6270 */
[----:B------:R-:W-:Y:S02]  /*17910*/  ISETP.GE.AND P5, PT, R9, R246, PT ;  /* 0x000000f60900720c */ /* 0x000fe40003fa6270 */
[C---:B------:R-:W-:Y:S02]  /*17920*/  ISETP.GE.OR P0, PT, R11.reuse, R238, !P0 ;  /* 0x000000ee0b00720c */ /* 0x040fe40004706670 */
[----:B------:R-:W-:-:S02]  /*17930*/  ISETP.GE.OR P6, PT, R11, R244, !P6 ;  /* 0x000000f40b00720c */ /* 0x000fc400077c6670 */
[C---:B------:R-:W-:Y:S02]  /*17940*/  ISETP.GE.OR P3, PT, R9.reuse, R238, !P3 ;  /* 0x000000ee0900720c */ /* 0x040fe40005f66670 */
[----:B------:R-:W-:Y:S02]  /*17950*/  ISETP.GE.OR P5, PT, R9, R244, !P5 ;  /* 0x000000f40900720c */ /* 0x000fe40006fa6670 */
[----:B------:R-:W3:Y:S01]  /*17960*/  LDSM.16.M88.4 R8, [R215+0x7800] ;  /* 0x00780000d708783b */ /* 0x000ee20000000200 */
[----:B------:R-:W-:Y:S08]  /*17970*/  HMMA.16816.F32 R20, R24, R38, R20 ;  /* 0x000000261814723c */ /* 0x000ff00000001814 */
[----:B-1----:R-:W-:Y:S01]  /*17980*/  HMMA.16816.F32 R80, R48, R12, R80 ;  /* 0x0000000c3050723c */ /* 0x002fe20000001850 */
[----:B------:R-:W-:-:S02]  /*17990*/  FMUL.FTZ R6, R6, R3 ;  /* 0x0000000306067220 */ /* 0x000fc40000410000 */
[-C--:B------:R-:W-:Y:S01]  /*179a0*/  FMUL.FTZ R5, R5, R3.reuse ;  /* 0x0000000305057220 */ /* 0x080fe20000410000 */
[----:B------:R-:W-:Y:S01]  /*179b0*/  ISETP.GE.AND P2, PT, R35, R248, PT ;  /* 0x000000f82300720c */ /* 0x000fe20003f46270 */
[----:B------:R-:W-:-:S03]  /*179c0*/  FMUL.FTZ R7, R7, R3 ;  /* 0x0000000307077220 */ /* 0x000fc60000410000 */
[----:B------:R-:W-:Y:S01]  /*179d0*/  HMMA.16816.F32 R76, R24, R28, R76 ;  /* 0x0000001c184c723c */ /* 0x000fe2000000184c */
[----:B------:R-:W-:Y:S01]  /*179e0*/  MUFU.TANH R6, R6 ;  /* 0x0000000600067308 */ /* 0x000fe20000002400 */
[----:B------:R-:W-:Y:S01]  /*179f0*/  FMUL.FTZ R34, R52, R3 ;  /* 0x0000000334227220 */ /* 0x000fe20000410000 */
[----:B------:R-:W-:-:S05]  /*17a00*/  ISETP.GE.OR P2, PT, R35, R238, !P2 ;  /* 0x000000ee2300720c */ /* 0x000fca0005746670 */
[----:B------:R-:W-:Y:S01]  /*17a10*/  HMMA.16816.F32 R44, R48, R14, R44 ;  /* 0x0000000e302c723c */ /* 0x000fe2000000182c */
[----:B------:R-:W1:Y:S01]  /*17a20*/  MUFU.TANH R5, R5 ;  /* 0x0000000500057308 */ /* 0x000e620000002400 */
[-C--:B------:R-:W-:Y:S02]  /*17a30*/  FMUL.FTZ R22, R22, R3.reuse ;  /* 0x0000000316167220 */ /* 0x080fe40000410000 */
[-C--:B------:R-:W-:Y:S01]  /*17a40*/  FMUL.FTZ R37, R53, R3.reuse ;  /* 0x0000000335257220 */ /* 0x080fe20000410000 */
[----:B------:R-:W-:Y:S01]  /*17a50*/  IADD3 R41, R35, 0x11, RZ ;  /* 0x0000001123297810 */ /* 0x000fe20007ffe0ff */
[-C--:B------:R-:W-:Y:S01]  /*17a60*/  FMUL.FTZ R23, R23, R3.reuse ;  /* 0x0000000317177220 */ /* 0x080fe20000410000 */
[----:B--2---:R-:W-:Y:S01]  /*17a70*/  FSEL R36, R36, -INF , !P2 ;  /* 0xff80000024247808 */ /* 0x004fe20005000000 */
[-C--:B------:R-:W-:Y:S01]  /*17a80*/  FMUL.FTZ R21, R21, R3.reuse ;  /* 0x0000000315157220 */ /* 0x080fe20000410000 */
[----:B------:R-:W2:Y:S01]  /*17a90*/  MUFU.TANH R7, R7 ;  /* 0x0000000700077308 */ /* 0x000ea20000002400 */
[-C--:B------:R-:W-:Y:S01]  /*17aa0*/  FMUL.FTZ R20, R20, R3.reuse ;  /* 0x0000000314147220 */ /* 0x080fe20000410000 */
[----:B------:R-:W-:Y:S01]  /*17ab0*/  HMMA.16816.F32 R88, R24, R30, R88 ;  /* 0x0000001e1858723c */ /* 0x000fe20000001858 */
[----:B------:R-:W-:Y:S01]  /*17ac0*/  ISETP.GE.AND P2, PT, R35, R246, PT ;  /* 0x000000f62300720c */ /* 0x000fe20003f46270 */
[----:B------:R-:W-:Y:S01]  /*17ad0*/  FMUL.FTZ R38, R54, R3 ;  /* 0x0000000336267220 */ /* 0x000fe20000410000 */
[----:B------:R-:W-:-:S04]  /*17ae0*/  DEPBAR.LE SB0, 0x0 ;  /* 0x000080000000791a */ /* 0x000fc80000000000 */
[----:B------:R1:W4:Y:S01]  /*17af0*/  MUFU.TANH R33, R23 ;  /* 0x0000001700217308 */ /* 0x0003220000002400 */
[----:B---3--:R-:W-:Y:S01]  /*17b00*/  HMMA.16816.F32 R80, R24, R8, R80 ;  /* 0x000000081850723c */ /* 0x008fe20000001850 */
[----:B------:R-:W-:Y:S01]  /*17b10*/  ISETP.GE.OR P2, PT, R35, R244, !P2 ;  /* 0x000000f42300720c */ /* 0x000fe20005746670 */
[----:B------:R-:W-:Y:S01]  /*17b20*/  FMUL.FTZ R39, R55, R3 ;  /* 0x0000000337277220 */ /* 0x000fe20000410000 */
[----:B------:R-:W-:-:S04]  /*17b30*/  IADD3 R13, R35, 0x10, RZ ;  /* 0x00000010230d7810 */ /* 0x000fc80007ffe0ff */
[----:B------:R-:W3:Y:S01]  /*17b40*/  MUFU.TANH R34, R34 ;  /* 0x0000002200227308 */ /* 0x000ee20000002400 */
[----:B------:R-:W-:-:S07]  /*17b50*/  FMUL.FTZ R29, R68, R3 ;  /* 0x00000003441d7220 */ /* 0x000fce0000410000 */
[----:B------:R5:W2:Y:S08]  /*17b60*/  MUFU.TANH R32, R20 ;  /* 0x0000001400207308 */ /* 0x000ab00000002400 */
[----:B------:R-:W2:Y:S01]  /*17b70*/  MUFU.TANH R22, R22 ;  /* 0x0000001600167308 */ /* 0x000ea20000002400 */
[----:B-1----:R-:W-:-:S07]  /*17b80*/  FSEL R23, R5, -INF , !P4 ;  /* 0xff80000005177808 */ /* 0x002fce0006000000 */
[----:B------:R-:W1:Y:S01]  /*17b90*/  MUFU.TANH R21, R21 ;  /* 0x0000001500157308 */ /* 0x000e620000002400 */
[----:B-----5:R-:W-:Y:S02]  /*17ba0*/  FSEL R20, R6, -INF , !P2 ;  /* 0xff80000006147808 */ /* 0x020fe40005000000 */
[----:B------:R-:W-:Y:S01]  /*17bb0*/  ISETP.GE.AND P2, PT, R13, R248, PT ;  /* 0x000000f80d00720c */ /* 0x000fe20003f46270 */
[----:B------:R-:W-:Y:S01]  /*17bc0*/  FMUL.FTZ R30, R71, R3 ;  /* 0x00000003471e7220 */ /* 0x000fe20000410000 */
[----:B------:R-:W-:-:S03]  /*17bd0*/  ISETP.GE.AND P4, PT, R13, R246, PT ;  /* 0x000000f60d00720c */ /* 0x000fc60003f86270 */
[----:B------:R-:W-:Y:S01]  /*17be0*/  MUFU.TANH R37, R37 ;  /* 0x0000002500257308 */ /* 0x000fe20000002400 */
[----:B------:R-:W-:Y:S01]  /*17bf0*/  ISETP.GE.OR P2, PT, R13, R238, !P2 ;  /* 0x000000ee0d00720c */ /* 0x000fe20005746670 */
[----:B------:R-:W-:Y:S01]  /*17c00*/  FMUL.FTZ R70, R70, R3 ;  /* 0x0000000346467220 */ /* 0x000fe20000410000 */
[----:B------:R-:W-:-:S05]  /*17c10*/  IADD3 R15, R35, 0x19, RZ ;  /* 0x00000019230f7810 */ /* 0x000fca0007ffe0ff */
[----:B------:R-:W5:Y:S01]  /*17c20*/  MUFU.TANH R38, R38 ;  /* 0x0000002600267308 */ /* 0x000f620000002400 */
[-C--:B------:R-:W-:Y:S01]  /*17c30*/  FMUL.FTZ R76, R76, R3.reuse ;  /* 0x000000034c4c7220 */ /* 0x080fe20000410000 */
[----:B--2---:R-:W-:Y:S01]  /*17c40*/  FSEL R17, R7, -INF , !P1 ;  /* 0xff80000007117808 */ /* 0x004fe20004800000 */
[----:B------:R-:W-:Y:S01]  /*17c50*/  FMUL.FTZ R79, R79, R3 ;  /* 0x000000034f4f7220 */ /* 0x000fe20000410000 */
[----:B------:R-:W-:-:S04]  /*17c60*/  ISETP.GE.OR P4, PT, R13, R244, !P4 ;  /* 0x000000f40d00720c */ /* 0x000fc80006786670 */
[----:B------:R-:W2:Y:S01]  /*17c70*/  MUFU.TANH R39, R39 ;  /* 0x0000002700277308 */ /* 0x000ea20000002400 */
[----:B------:R-:W-:Y:S01]  /*17c80*/  IADD3 R7, R35, 0x18, RZ ;  /* 0x0000001823077810 */ /* 0x000fe20007ffe0ff */
[----:B------:R-:W-:Y:S01]  /*17c90*/  HMMA.16816.F32 R44, R24, R10, R44 ;  /* 0x0000000a182c723c */ /* 0x000fe2000000182c */
[----:B----4-:R-:W-:-:S05]  /*17ca0*/  FSEL R13, R33, -INF , !P5 ;  /* 0xff800000210d7808 */ /* 0x010fca0006800000 */
[----:B------:R-:W4:Y:S01]  /*17cb0*/  MUFU.TANH R29, R29 ;  /* 0x0000001d001d7308 */ /* 0x000f220000002400 */
[----:B---3--:R-:W-:Y:S02]  /*17cc0*/  FSEL R5, R34, -INF , !P2 ;  /* 0xff80000022057808 */ /* 0x008fe40005000000 */
[-C--:B------:R-:W-:Y:S02]  /*17cd0*/  ISETP.GE.AND P1, PT, R41, R248.reuse, PT ;  /* 0x000000f82900720c */ /* 0x080fe40003f26270 */
[C---:B------:R-:W-:Y:S02]  /*17ce0*/  ISETP.GE.AND P5, PT, R15.reuse, R248, PT ;  /* 0x000000f80f00720c */ /* 0x040fe40003fa6270 */
[----:B------:R-:W-:Y:S01]  /*17cf0*/  ISETP.GE.AND P2, PT, R15, R246, PT ;  /* 0x000000f60f00720c */ /* 0x000fe20003f46270 */
[----:B------:R-:W3:Y:S01]  /*17d00*/  MUFU.TANH R31, R70 ;  /* 0x00000046001f7308 */ /* 0x000ee20000002400 */
[----:B------:R-:W-:Y:S02]  /*17d10*/  FSEL R28, R32, -INF , !P0 ;  /* 0xff800000201c7808 */ /* 0x000fe40004000000 */
[----:B------:R-:W-:-:S02]  /*17d20*/  FSEL R14, R22, -INF , !P6 ;  /* 0xff800000160e7808 */ /* 0x000fc40007000000 */
[----:B------:R-:W-:Y:S02]  /*17d30*/  ISETP.GE.AND P0, PT, R41, R246, PT ;  /* 0x000000f62900720c */ /* 0x000fe40003f06270 */
[----:B------:R-:W-:Y:S01]  /*17d40*/  ISETP.GE.AND P6, PT, R7, R248, PT ;  /* 0x000000f80700720c */ /* 0x000fe20003fc6270 */
[----:B------:R-:W2:Y:S01]  /*17d50*/  MUFU.TANH R30, R30 ;  /* 0x0000001e001e7308 */ /* 0x000ea20000002400 */
[----:B-1----:R-:W-:Y:S02]  /*17d60*/  FSEL R21, R21, -INF , !P3 ;  /* 0xff80000015157808 */ /* 0x002fe40005800000 */
[----:B------:R-:W-:Y:S01]  /*17d70*/  ISETP.GE.AND P3, PT, R7, R246, PT ;  /* 0x000000f60700720c */ /* 0x000fe20003f66270 */
[----:B------:R-:W-:Y:S01]  /*17d80*/  FMUL.FTZ R88, R88, R3 ;  /* 0x0000000358587220 */ /* 0x000fe20000410000 */
[----:B------:R-:W-:-:S03]  /*17d90*/  ISETP.GE.OR P1, PT, R41, R238, !P1 ;  /* 0x000000ee2900720c */ /* 0x000fc60004f26670 */
[----:B------:R-:W1:Y:S01]  /*17da0*/  MUFU.TANH R180, R76 ;  /* 0x0000004c00b47308 */ /* 0x000e620000002400 */
[C---:B------:R-:W-:Y:S02]  /*17db0*/  ISETP.GE.OR P5, PT, R15.reuse, R238, !P5 ;  /* 0x000000ee0f00720c */ /* 0x040fe40006fa6670 */
[----:B------:R-:W-:Y:S01]  /*17dc0*/  ISETP.GE.OR P2, PT, R15, R244, !P2 ;  /* 0x000000f40f00720c */ /* 0x000fe20005746670 */
[----:B------:R-:W-:Y:S01]  /*17dd0*/  FMUL.FTZ R69, R69, R3 ;  /* 0x0000000345457220 */ /* 0x000fe20000410000 */
[----:B------:R-:W-:-:S03]  /*17de0*/  IADD3 R15, R35, 0x20, RZ ;  /* 0x00000020230f7810 */ /* 0x000fc60007ffe0ff */
[----:B------:R-:W1:Y:S01]  /*17df0*/  MUFU.TANH R195, R79 ;  /* 0x0000004f00c37308 */ /* 0x000e620000002400 */
[----:B------:R-:W-:Y:S01]  /*17e00*/  ISETP.GE.OR P0, PT, R41, R244, !P0 ;  /* 0x000000f42900720c */ /* 0x000fe20004706670 */
[-C--:B------:R-:W-:Y:S01]  /*17e10*/  FMUL.FTZ R78, R78, R3.reuse ;  /* 0x000000034e4e7220 */ /* 0x080fe20000410000 */
[----:B------:R-:W-:Y:S01]  /*17e20*/  ISETP.GE.OR P6, PT, R7, R238, !P6 ;  /* 0x000000ee0700720c */ /* 0x000fe200077c6670 */
[-C--:B------:R-:W-:Y:S01]  /*17e30*/  FMUL.FTZ R81, R81, R3.reuse ;  /* 0x0000000351517220 */ /* 0x080fe20000410000 */
[----:B------:R-:W-:Y:S02]  /*17e40*/  ISETP.GE.OR P3, PT, R7, R244, !P3 ;  /* 0x000000f40700720c */ /* 0x000fe40005f66670 */
[----:B------:R-:W-:Y:S01]  /*17e50*/  IADD3 R33, R35, 0x21, RZ ;  /* 0x0000002123217810 */ /* 0x000fe20007ffe0ff */
[----:B------:R-:W1:Y:S01]  /*17e60*/  MUFU.TANH R182, R88 ;  /* 0x0000005800b67308 */ /* 0x000e620000002400 */
[----:B-----5:R-:W-:Y:S02]  /*17e70*/  FSEL R9, R38, -INF , !P4 ;  /* 0xff80000026097808 */ /* 0x020fe40006000000 */
[----:B------:R-:W-:Y:S01]  /*17e80*/  FSEL R7, R37, -INF , !P1 ;  /* 0xff80000025077808 */ /* 0x000fe20004800000 */
[----:B------:R-:W-:Y:S01]  /*17e90*/  FMUL.FTZ R77, R77, R3 ;  /* 0x000000034d4d7220 */ /* 0x000fe20000410000 */
[----:B------:R-:W-:-:S02]  /*17ea0*/  ISETP.GE.AND P4, PT, R15, R248, PT ;  /* 0x000000f80f00720c */ /* 0x000fc40003f86270 */
[----:B------:R-:W-:Y:S01]  /*17eb0*/  ISETP.GE.AND P1, PT, R15, R246, PT ;  /* 0x000000f60f00720c */ /* 0x000fe20003f26270 */
[----:B------:R-:W5:Y:S01]  /*17ec0*/  MUFU.TANH R12, R69 ;  /* 0x00000045000c7308 */ /* 0x000f620000002400 */
[----:B--2---:R-:W-:Y:S02]  /*17ed0*/  FSEL R8, R39, -INF , !P0 ;  /* 0xff80000027087808 */ /* 0x004fe40004000000 */
[----:B----4-:R-:W-:Y:S02]  /*17ee0*/  FSEL R6, R29, -INF , !P6 ;  /* 0xff8000001d067808 */ /* 0x010fe40007000000 */
[C---:B------:R-:W-:Y:S02]  /*17ef0*/  ISETP.GE.AND P0, PT, R33.reuse, R248, PT ;  /* 0x000000f82100720c */ /* 0x040fe40003f06270 */
[----:B------:R-:W-:Y:S01]  /*17f00*/  ISETP.GE.AND P6, PT, R33, R246, PT ;  /* 0x000000f62100720c */ /* 0x000fe20003fc6270 */
[----:B------:R-:W2:Y:S01]  /*17f10*/  MUFU.TANH R192, R78 ;  /* 0x0000004e00c07308 */ /* 0x000ea20000002400 */
[C---:B------:R-:W-:Y:S01]  /*17f20*/  ISETP.GE.OR P4, PT, R15.reuse, R238, !P4 ;  /* 0x000000ee0f00720c */ /* 0x040fe20006786670 */
[----:B------:R-:W-:Y:S01]  /*17f30*/  FMUL.FTZ R80, R80, R3 ;  /* 0x0000000350507220 */ /* 0x000fe20000410000 */
[----:B------:R-:W-:-:S02]  /*17f40*/  ISETP.GE.OR P1, PT, R15, R244, !P1 ;  /* 0x000000f40f00720c */ /* 0x000fc40004f26670 */
[----:B------:R-:W-:-:S03]  /*17f50*/  IADD3 R29, R35, 0x28, RZ ;  /* 0x00000028231d7810 */ /* 0x000fc60007ffe0ff */
[----:B------:R-:W4:Y:S01]  /*17f60*/  MUFU.TANH R200, R81 ;  /* 0x0000005100c87308 */ /* 0x000f220000002400 */
[----:B------:R-:W-:Y:S01]  /*17f70*/  IADD3 R15, R35, 0x29, RZ ;  /* 0x00000029230f7810 */ /* 0x000fe20007ffe0ff */
[-C--:B------:R-:W-:Y:S01]  /*17f80*/  FMUL.FTZ R89, R89, R3.reuse ;  /* 0x0000000359597220 */ /* 0x080fe20000410000 */
[C---:B------:R-:W-:Y:S01]  /*17f90*/  ISETP.GE.OR P0, PT, R33.reuse, R238, !P0 ;  /* 0x000000ee2100720c */ /* 0x040fe20004706670 */
[-C--:B------:R-:W-:Y:S01]  /*17fa0*/  FMUL.FTZ R90, R90, R3.reuse ;  /* 0x000000035a5a7220 */ /* 0x080fe20000410000 */
[----:B------:R-:W-:Y:S01]  /*17fb0*/  ISETP.GE.OR P6, PT, R33, R244, !P6 ;  /* 0x000000f42100720c */ /* 0x000fe200077c6670 */
[----:B------:R-:W-:Y:S02]  /*17fc0*/  FMUL.FTZ R91, R91, R3 ;  /* 0x000000035b5b7220 */ /* 0x000fe40000410000 */
[----:B------:R-:W2:Y:S01]  /*17fd0*/  MUFU.TANH R187, R77 ;  /* 0x0000004d00bb7308 */ /* 0x000ea20000002400 */
[----:B---3--:R-:W-:Y:S02]  /*17fe0*/  FSEL R33, R31, -INF , !P3 ;  /* 0xff8000001f217808 */ /* 0x008fe40005800000 */
[----:B------:R-:W-:-:S02]  /*17ff0*/  IADD3 R11, R35, 0x31, RZ ;  /* 0x00000031230b7810 */ /* 0x000fc40007ffe0ff */
[-C--:B------:R-:W-:Y:S02]  /*18000*/  ISETP.GE.AND P3, PT, R29, R248.reuse, PT ;  /* 0x000000f81d00720c */ /* 0x080fe40003f66270 */
[----:B------:R-:W-:Y:S02]  /*18010*/  FSEL R32, R30, -INF , !P2 ;  /* 0xff8000001e207808 */ /* 0x000fe40005000000 */
[----:B-1----:R-:W-:Y:S01]  /*18020*/  FSEL R180, R180, -INF , !P4 ;  /* 0xff800000b4b47808 */ /* 0x002fe20006000000 */
[----:B------:R-:W-:Y:S01]  /*18030*/  MUFU.TANH R189, R89 ;  /* 0x0000005900bd7308 */ /* 0x000fe20000002400 */
[C---:B------:R-:W-:Y:S01]  /*18040*/  ISETP.GE.AND P2, PT, R15.reuse, R248, PT ;  /* 0x000000f80f00720c */ /* 0x040fe20003f46270 */
[----:B------:R-:W-:Y:S01]  /*18050*/  FMUL.FTZ R82, R82, R3 ;  /* 0x0000000352527220 */ /* 0x000fe20000410000 */
[----:B------:R-:W-:Y:S02]  /*18060*/  ISETP.GE.AND P4, PT, R15, R246, PT ;  /* 0x000000f60f00720c */ /* 0x000fe40003f86270 */
[----:B------:R-:W-:-:S02]  /*18070*/  FSEL R195, R195, -INF , !P6 ;  /* 0xff800000c3c37808 */ /* 0x000fc40007000000 */
[----:B------:R-:W-:Y:S01]  /*18080*/  ISETP.GE.AND P6, PT, R11, R248, PT ;  /* 0x000000f80b00720c */ /* 0x000fe20003fc6270 */
[----:B------:R-:W1:Y:S01]  /*18090*/  MUFU.TANH R193, R90 ;  /* 0x0000005a00c17308 */ /* 0x000e620000002400 */
[-C--:B------:R-:W-:Y:S02]  /*180a0*/  ISETP.GE.OR P3, PT, R29, R238.reuse, !P3 ;  /* 0x000000ee1d00720c */ /* 0x080fe40005f66670 */
[C---:B------:R-:W-:Y:S02]  /*180b0*/  ISETP.GE.OR P2, PT, R15.reuse, R238, !P2 ;  /* 0x000000ee0f00720c */ /* 0x040fe40005746670 */
[----:B------:R-:W-:-:S03]  /*180c0*/  ISETP.GE.OR P4, PT, R15, R244, !P4 ;  /* 0x000000f40f00720c */ /* 0x000fc60006786670 */
[----:B------:R-:W3:Y:S01]  /*180d0*/  MUFU.TANH R190, R91 ;  /* 0x0000005b00be7308 */ /* 0x000ee20000002400 */
[----:B------:R-:W-:Y:S01]  /*180e0*/  IADD3 R15, R35, 0x30, RZ ;  /* 0x00000030230f7810 */ /* 0x000fe20007ffe0ff */
[----:B------:R-:W-:Y:S01]  /*180f0*/  FMUL.FTZ R83, R83, R3 ;  /* 0x0000000353537220 */ /* 0x000fe20000410000 */
[----:B------:R-:W-:-:S05]  /*18100*/  ISETP.GE.OR P6, PT, R11, R238, !P6 ;  /* 0x000000ee0b00720c */ /* 0x000fca00077c6670 */
[----:B------:R-:W1:Y:S01]  /*18110*/  MUFU.TANH R80, R80 ;  /* 0x0000005000507308 */ /* 0x000e620000002400 */
[-C--:B------:R-:W-:Y:S01]  /*18120*/  FMUL.FTZ R44, R44, R3.reuse ;  /* 0x000000032c2c7220 */ /* 0x080fe20000410000 */
[----:B------:R-:W-:Y:S01]  /*18130*/  FSEL R182, R182, -INF , !P3 ;  /* 0xff800000b6b67808 */ /* 0x000fe20005800000 */
[-C--:B------:R-:W-:Y:S02]  /*18140*/  FMUL.FTZ R45, R45, R3.reuse ;  /* 0x000000032d2d7220 */ /* 0x080fe40000410000 */
[-C--:B------:R-:W-:Y:S02]  /*18150*/  FMUL.FTZ R46, R46, R3.reuse ;  /* 0x000000032e2e7220 */ /* 0x080fe40000410000 */
[----:B------:R-:W-:Y:S01]  /*18160*/  FMUL.FTZ R47, R47, R3 ;  /* 0x000000032f2f7220 */ /* 0x000fe20000410000 */
[----:B------:R-:W1:Y:S01]  /*18170*/  MUFU.TANH R196, R82 ;  /* 0x0000005200c47308 */ /* 0x000e620000002400 */
[----:B-----5:R-:W-:Y:S02]  /*18180*/  FSEL R12, R12, -INF , !P5 ;  /* 0xff8000000c0c7808 */ /* 0x020fe40006800000 */
[----:B--2---:R-:W-:-:S02]  /*18190*/  FSEL R192, R192, -INF , !P1 ;  /* 0xff800000c0c07808 */ /* 0x004fc40004800000 */
[-C--:B------:R-:W-:Y:S02]  /*181a0*/  ISETP.GE.AND P3, PT, R11, R246.reuse, PT ;  /* 0x000000f60b00720c */ /* 0x080fe40003f66270 */
[----:B------:R-:W-:Y:S01]  /*181b0*/  ISETP.GE.AND P5, PT, R29, R246, PT ;  /* 0x000000f61d00720c */ /* 0x000fe20003fa6270 */
[----:B------:R-:W2:Y:S01]  /*181c0*/  MUFU.TANH R194, R83 ;  /* 0x0000005300c27308 */ /* 0x000ea20000002400 */
[----:B------:R-:W-:Y:S02]  /*181d0*/  ISETP.GE.AND P1, PT, R15, R248, PT ;  /* 0x000000f80f00720c */ /* 0x000fe40003f26270 */
[----:B----4-:R-:W-:Y:S02]  /*181e0*/  FSEL R200, R200, -INF , !P6 ;  /* 0xff800000c8c87808 */ /* 0x010fe40007000000 */
[----:B------:R-:W-:-:S03]  /*181f0*/  ISETP.GT.AND P6, PT, R247, R230, PT ;  /* 0x000000e6f700720c */ /* 0x000fc60003fc4270 */
[----:B------:R-:W4:Y:S01]  /*18200*/  MUFU.TANH R198, R44 ;  /* 0x0000002c00c67308 */ /* 0x000f220000002400 */
[----:B------:R-:W-:Y:S02]  /*18210*/  FSEL R187, R187, -INF , !P0 ;  /* 0xff800000bbbb7808 */ /* 0x000fe40004000000 */
[-C--:B------:R-:W-:Y:S02]  /*18220*/  ISETP.GE.OR P3, PT, R11, R244.reuse, !P3 ;  /* 0x000000f40b00720c */ /* 0x080fe40005f66670 */
[----:B------:R-:W-:-:S03]  /*18230*/  ISETP.GE.OR P5, PT, R29, R244, !P5 ;  /* 0x000000f41d00720c */ /* 0x000fc60006fa6670 */
[----:B------:R-:W-:Y:S01]  /*18240*/  MUFU.TANH R197, R45 ;  /* 0x0000002d00c57308 */ /* 0x000fe20000002400 */
[C---:B------:R-:W-:Y:S02]  /*18250*/  ISETP.GE.AND P0, PT, R15.reuse, R246, PT ;  /* 0x000000f60f00720c */ /* 0x040fe40003f06270 */
[----:B------:R-:W-:Y:S02]  /*18260*/  ISETP.GE.OR P1, PT, R15, R238, !P1 ;  /* 0x000000ee0f00720c */ /* 0x000fe40004f26670 */
[----:B------:R-:W-:-:S03]  /*18270*/  IADD3 R11, R35, 0x38, RZ ;  /* 0x00000038230b7810 */ /* 0x000fc60007ffe0ff */
[----:B------:R-:W5:Y:S01]  /*18280*/  MUFU.TANH R186, R46 ;  /* 0x0000002e00ba7308 */ /* 0x000f620000002400 */
[----:B------:R-:W-:-:S07]  /*18290*/  IADD3 R35, R35, 0x39, RZ ;  /* 0x0000003923237810 */ /* 0x000fce0007ffe0ff */
[----:B------:R-:W2:Y:S01]  /*182a0*/  MUFU.TANH R184, R47 ;  /* 0x0000002f00b87308 */ /* 0x000ea20000002400 */
[----:B------:R-:W-:Y:S02]  /*182b0*/  ISETP.GE.OR P0, PT, R15, R244, !P0 ;  /* 0x000000f40f00720c */ /* 0x000fe40004706670 */
[----:B-1----:R-:W-:Y:S02]  /*182c0*/  FSEL R193, R193, -INF , !P5 ;  /* 0xff800000c1c17808 */ /* 0x002fe40006800000 */
[----:B------:R-:W-:Y:S02]  /*182d0*/  FSEL R189, R189, -INF , !P2 ;  /* 0xff800000bdbd7808 */ /* 0x000fe40005000000 */
[----:B---3--:R-:W-:Y:S02]  /*182e0*/  FSEL R190, R190, -INF , !P4 ;  /* 0xff800000bebe7808 */ /* 0x008fe40006000000 */
[----:B------:R-:W-:Y:S02]  /*182f0*/  FSEL R201, R80, -INF , !P1 ;  /* 0xff80000050c97808 */ /* 0x000fe40004800000 */
[----:B------:R-:W-:-:S02]  /*18300*/  ISETP.GE.AND P5, PT, R11, R248, PT ;  /* 0x000000f80b00720c */ /* 0x000fc40003fa6270 */
[----:B------:R-:W-:Y:S02]  /*18310*/  ISETP.GE.AND P2, PT, R11, R246, PT ;  /* 0x000000f60b00720c */ /* 0x000fe40003f46270 */
[C---:B------:R-:W-:Y:S02]  /*18320*/  ISETP.GE.AND P4, PT, R35.reuse, R248, PT ;  /* 0x000000f82300720c */ /* 0x040fe40003f86270 */
[----:B------:R-:W-:Y:S02]  /*18330*/  ISETP.GE.AND P1, PT, R35, R246, PT ;  /* 0x000000f62300720c */ /* 0x000fe40003f26270 */
[----:B------:R-:W-:Y:S01]  /*18340*/  FSEL R196, R196, -INF , !P0 ;  /* 0xff800000c4c47808 */ /* 0x000fe20004000000 */
[----:B------:R-:W-:Y:S01]  /*18350*/  BSSY B1, `(.L_x_7995) ;  /* 0x000007f000017945 */ /* 0x000fe20003800000 */
[C---:B------:R-:W-:Y:S02]  /*18360*/  ISETP.GE.OR P5, PT, R11.reuse, R238, !P5 ;  /* 0x000000ee0b00720c */ /* 0x040fe40006fa6670 */
[----:B------:R-:W-:-:S02]  /*18370*/  ISETP.GE.OR P2, PT, R11, R244, !P2 ;  /* 0x000000f40b00720c */ /* 0x000fc40005746670 */
[C---:B------:R-:W-:Y:S02]  /*18380*/  ISETP.GE.OR P4, PT, R35.reuse, R238, !P4 ;  /* 0x000000ee2300720c */ /* 0x040fe40006786670 */
[----:B------:R-:W-:Y:S02]  /*18390*/  ISETP.GE.OR P1, PT, R35, R244, !P1 ;  /* 0x000000f42300720c */ /* 0x000fe40004f26670 */
[----:B------:R-:W-:Y:S02]  /*183a0*/  ISETP.NE.U32.AND P0, PT, R240, RZ, PT ;  /* 0x000000fff000720c */ /* 0x000fe40003f05070 */
[----:B------:R-:W-:Y:S02]  /*183b0*/  LOP3.LUT R4, R57, R63, RZ, 0xfc, !PT ;  /* 0x0000003f39047212 */ /* 0x000fe400078efcff */
[----:B------:R-:W-:Y:S02]  /*183c0*/  ISETP.NE.AND.EX P0, PT, R241, RZ, PT, P0 ;  /* 0x000000fff100720c */ /* 0x000fe40003f05300 */
        /* <DEDUP_REMOVED lines=14> */
[----:B------:R-:W-:Y:S02]  /*184b0*/  IADD3 R167, R226, 0x7800, RZ ;  /* 0x00007800e2a77810 */ /* 0x000fe40007ffe0ff */
[----:B--2---:R-:W-:Y:S02]  /*184c0*/  FSEL R194, R194, -INF , !P3 ;  /* 0xff800000c2c27808 */ /* 0x004fe40005800000 */
[----:B----4-:R-:W-:Y:S02]  /*184d0*/  FSEL R198, R198, -INF , !P5 ;  /* 0xff800000c6c67808 */ /* 0x010fe40006800000 */
[----:B-----5:R-:W-:Y:S02]  /*184e0*/  FSEL R186, R186, -INF , !P2 ;  /* 0xff800000baba7808 */ /* 0x020fe40005000000 */
[----:B------:R-:W-:-:S02]  /*184f0*/  FSEL R197, R197, -INF , !P4 ;  /* 0xff800000c5c57808 */ /* 0x000fc40006000000 */
[----:B------:R-:W-:Y:S01]  /*18500*/  FSEL R184, R184, -INF , !P1 ;  /* 0xff800000b8b87808 */ /* 0x000fe20004800000 */
[----:B------:R-:W-:Y:S06]  /*18510*/  BAR.SYNC.DEFER_BLOCKING 0x0 ;  /* 0x0000000000007b1d */ /* 0x000fec0000010000 */
[----:B------:R-:W-:Y:S05]  /*18520*/  @!P6 BRA `(.L_x_7996) ;  /* 0x000006100000e947 */ /* 0x000fea0003800000 */
[----:B------:R-:W-:Y:S01]  /*18530*/  BSSY B0, `(.L_x_7997) ;  /* 0x0000041000007945 */ /* 0x000fe20003800000 */
        /* <DEDUP_REMOVED lines=61> */
.L_x_7998:
[----:B------:R-:W2:Y:S02]  /*18910*/  LD.E R11, [R18.64+0x38] ;  /* 0x00003806120b7980 */ /* 0x000ea4000c101900 */
[----:B--2---:R-:W-:-:S04]  /*18920*/  LEA R11, -R11, RZ, 0x6 ;  /* 0x000000ff0b0b7211 */ /* 0x004fc800078e31ff */
[----:B------:R-:W-:Y:S02]  /*18930*/  SHF.R.S32.HI R16, RZ, 0x1f, R11 ;  /* 0x0000001fff107819 */ /* 0x000fe4000001140b */
.L_x_7999:
[----:B------:R-:W-:Y:S05]  /*18940*/  BSYNC B0 ;  /* 0x0000000000007941 */ /* 0x000fea0003800000 */
.L_x_7997:
        /* <DEDUP_REMOVED lines=31> */
.L_x_7996:
[----:B------:R-:W-:Y:S05]  /*18b40*/  BSYNC B1 ;  /* 0x0000000000017941 */ /* 0x000fea0003800000 */
.L_x_7995:
[----:B------:R-:W2:Y:S01]  /*18b50*/  LD.E R188, [R18.64+0xdc] ;  /* 0x0000dc0612bc7980 */ /* 0x000ea2000c101900 */
        /* <DEDUP_REMOVED lines=44> */
[----:B------:R-:W3:Y:S03]  /*18e20*/  SHFL.BFLY PT, R11, R16, 0x2, 0x1f ;  /* 0x0c401f00100b7f89 */ /* 0x000ee600000e0000 */
[----:B------:R-:W-:Y:S01]  /*18e30*/  FMNMX.FTZ R15, R194, R15, !PT ;  /* 0x0000000fc20f7209 */ /* 0x000fe20007810000 */
[----:B------:R-:W-:Y:S03]  /*18e40*/  LDSM.16.MT88.4 R112, [R221+0x16000] ;  /* 0x01600000dd70783b */ /* 0x000fe60000004200 */
[----:B------:R-:W-:Y:S01]  /*18e50*/  FMNMX.FTZ R15, R186, R15, !PT ;  /* 0x0000000fba0f7209 */ /* 0x000fe20007810000 */
[----:B------:R-:W-:Y:S03]  /*18e60*/  LDSM.16.MT88.4 R120, [R220+0x16000] ;  /* 0x01600000dc78783b */ /* 0x000fe60000004200 */
[----:B------:R-:W-:Y:S01]  /*18e70*/  FMNMX.FTZ R15, R184, R15, !PT ;  /* 0x0000000fb80f7209 */ /* 0x000fe20007810000 */
[----:B-1----:R-:W-:Y:S04]  /*18e80*/  LDSM.16.MT88.4 R24, [R221+0x10800] ;  /* 0x01080000dd18783b */ /* 0x002fe80000004200 */
[----:B------:R-:W1:Y:S01]  /*18e90*/  SHFL.BFLY PT, R10, R15, 0x2, 0x1f ;  /* 0x0c401f000f0a7f89 */ /* 0x000e6200000e0000 */
[----:B---3--:R-:W-:-:S05]  /*18ea0*/  FMNMX.FTZ R11, R16, R11, !PT ;  /* 0x0000000b100b7209 */ /* 0x008fca0007810000 */
[----:B------:R-:W3:Y:S01]  /*18eb0*/  SHFL.BFLY PT, R164, R11, 0x1, 0x1f ;  /* 0x0c201f000ba47f89 */ /* 0x000ee200000e0000 */
[----:B-1----:R-:W-:-:S05]  /*18ec0*/  FMNMX.FTZ R10, R15, R10, !PT ;  /* 0x0000000a0f0a7209 */ /* 0x002fca0007810000 */
[----:B------:R-:W1:Y:S01]  /*18ed0*/  SHFL.BFLY PT, R3, R10, 0x1, 0x1f ;  /* 0x0c201f000a037f89 */ /* 0x000e6200000e0000 */
[----:B---3--:R-:W-:-:S04]  /*18ee0*/  FMNMX.FTZ R164, R11, R164, !PT ;  /* 0x000000a40ba47209 */ /* 0x008fc80007810000 */
[----:B------:R-:W-:Y:S02]  /*18ef0*/  FSETP.NEU.FTZ.AND P1, PT, R164, -INF , PT ;  /* 0xff800000a400780b */ /* 0x000fe40003f3d000 */
[----:B-1----:R-:W-:Y:S01]  /*18f00*/  FMNMX.FTZ R3, R10, R3, !PT ;  /* 0x000000030a037209 */ /* 0x002fe20007810000 */
        /* <DEDUP_REMOVED lines=10> */
[-CC-:B------:R-:W-:Y:S01]  /*18fb0*/  FFMA.FTZ R178, R20, R188.reuse, -R191.reuse ;  /* 0x000000bc14b27223 */ /* 0x180fe200000108bf */
[----:B------:R-:W-:Y:S01]  /*18fc0*/  LDSM.16.MT88.4 R28, [R223+0x10800] ;  /* 0x01080000df1c783b */ /* 0x000fe20000004200 */
[----:B------:R-:W-:-:S02]  /*18fd0*/  FFMA.FTZ R185, R17, R188, -R191 ;  /* 0x000000bc11b97223 */ /* 0x000fc400000108bf */
[-CC-:B------:R-:W-:Y:S01]  /*18fe0*/  FFMA.FTZ R183, R14, R188.reuse, -R191.reuse ;  /* 0x000000bc0eb77223 */ /* 0x180fe200000108bf */
[----:B------:R-:W-:Y:S01]  /*18ff0*/  LDSM.16.MT88.4 R20, [R220+0x10800] ;  /* 0x01080000dc14783b */ /* 0x000fe20000004200 */
[-C--:B------:R-:W-:Y:S01]  /*19000*/  FFMA.FTZ R174, R13, R188.reuse, -R191 ;  /* 0x000000bc0dae7223 */ /* 0x080fe200000108bf */
[----:B------:R-:W1:Y:S01]  /*19010*/  MUFU.EX2 R176, R176 ;  /* 0x000000b000b07308 */ /* 0x000e620000000800 */
[-CC-:B------:R-:W-:Y:S02]  /*19020*/  FFMA.FTZ R177, R5, R188.reuse, -R199.reuse ;  /* 0x000000bc05b17223 */ /* 0x180fe400000108c7 */
[-CC-:B------:R-:W-:Y:S02]  /*19030*/  FFMA.FTZ R166, R7, R188.reuse, -R199.reuse ;  /* 0x000000bc07a67223 */ /* 0x180fe400000108c7 */
[-C--:B------:R-:W-:Y:S02]  /*19040*/  FFMA.FTZ R17, R6, R188.reuse, -R199 ;  /* 0x000000bc06117223 */ /* 0x080fe400000108c7 */
[----:B------:R-:W2:Y:S01]  /*19050*/  LDSM.16.MT88.4 R4, [R219+0x16000] ;  /* 0x01600000db04783b */ /* 0x000ea20000004200 */
[----:B------:R-:W-:Y:S01]  /*19060*/  MUFU.EX2 R179, R179 ;  /* 0x000000b300b37308 */ /* 0x000fe20000000800 */
[----:B------:R-:W-:-:S02]  /*19070*/  FFMA.FTZ R175, R9, R188, -R191 ;  /* 0x000000bc09af7223 */ /* 0x000fc400000108bf */
[-C--:B------:R-:W-:Y:S02]  /*19080*/  FFMA.FTZ R16, R8, R188.reuse, -R191 ;  /* 0x000000bc08107223 */ /* 0x080fe400000108bf */
[----:B------:R-:W3:Y:S01]  /*19090*/  LDSM.16.MT88.4 R8, [R223+0x12800] ;  /* 0x01280000df08783b */ /* 0x000ee20000004200 */
[-C--:B------:R-:W-:Y:S02]  /*190a0*/  FFMA.FTZ R2, R12, R188.reuse, -R199 ;  /* 0x000000bc0c027223 */ /* 0x080fe400000108c7 */
[----:B------:R-:W4:Y:S01]  /*190b0*/  MUFU.EX2 R172, R172 ;  /* 0x000000ac00ac7308 */ /* 0x000f220000000800 */
[----:B-1----:R-:W-:Y:S01]  /*190c0*/  F2FP.PACK_AB R128, R176, R181 ;  /* 0x000000b5b080723e */ /* 0x002fe200000000ff */
[-CC-:B------:R-:W-:Y:S01]  /*190d0*/  FFMA.FTZ R173, R33, R188.reuse, -R191.reuse ;  /* 0x000000bc21ad7223 */ /* 0x180fe200000108bf */
[----:B------:R-:W1:Y:S01]  /*190e0*/  LDSM.16.MT88.4 R12, [R219+0x10800] ;  /* 0x01080000db0c783b */ /* 0x000e620000004200 */
[-C--:B------:R-:W-:Y:S02]  /*190f0*/  FFMA.FTZ R0, R32, R188.reuse, -R191 ;  /* 0x000000bc20007223 */ /* 0x080fe400000108bf */
[-CC-:B------:R-:W-:Y:S01]  /*19100*/  FFMA.FTZ R180, R180, R188.reuse, -R199.reuse ;  /* 0x000000bcb4b47223 */ /* 0x180fe200000108c7 */
[----:B------:R-:W-:Y:S01]  /*19110*/  LDSM.16.MT88.4 R32, [R221+0x12800] ;  /* 0x01280000dd20783b */ /* 0x000fe20000004200 */
[----:B------:R-:W-:Y:S01]  /*19120*/  MUFU.EX2 R178, R178 ;  /* 0x000000b200b27308 */ /* 0x000fe20000000800 */
[----:B------:R-:W-:-:S02]  /*19130*/  FFMA.FTZ R187, R187, R188, -R199 ;  /* 0x000000bcbbbb7223 */ /* 0x000fc400000108c7 */
[-CC-:B------:R-:W-:Y:S02]  /*19140*/  FFMA.FTZ R182, R182, R188.reuse, -R199.reuse ;  /* 0x000000bcb6b67223 */ /* 0x180fe400000108c7 */
[-C--:B------:R-:W-:Y:S02]  /*19150*/  FFMA.FTZ R189, R189, R188.reuse, -R199 ;  /* 0x000000bcbdbd7223 */ /* 0x080fe400000108c7 */
[-CC-:B------:R-:W-:Y:S01]  /*19160*/  FFMA.FTZ R192, R192, R188.reuse, -R191.reuse ;  /* 0x000000bcc0c07223 */ /* 0x180fe200000108bf */
[----:B------:R-:W5:Y:S01]  /*19170*/  MUFU.EX2 R185, R185 ;  /* 0x000000b900b97308 */ /* 0x000f620000000800 */
[----:B----4-:R-:W-:Y:S01]  /*19180*/  F2FP.PACK_AB R130, R172, R179 ;  /* 0x000000b3ac82723e */ /* 0x010fe200000000ff */
[-CC-:B------:R-:W-:Y:S02]  /*19190*/  FFMA.FTZ R195, R195, R188.reuse, -R191.reuse ;  /* 0x000000bcc3c37223 */ /* 0x180fe400000108bf */
[-CC-:B------:R-:W-:Y:S02]  /*191a0*/  FFMA.FTZ R193, R193, R188.reuse, -R191.reuse ;  /* 0x000000bcc1c17223 */ /* 0x180fe400000108bf */
[----:B------:R-:W-:-:S02]  /*191b0*/  FFMA.FTZ R190, R190, R188, -R191 ;  /* 0x000000bcbebe7223 */ /* 0x000fc400000108bf */
[----:B------:R-:W-:Y:S01]  /*191c0*/  MUFU.EX2 R183, R183 ;  /* 0x000000b700b77308 */ /* 0x000fe20000000800 */
[-C--:B------:R-:W-:Y:S02]  /*191d0*/  FFMA.FTZ R251, R197, R188.reuse, -R199 ;  /* 0x000000bcc5fb7223 */ /* 0x080fe400000108c7 */
[-CC-:B------:R-:W-:Y:S02]  /*191e0*/  FFMA.FTZ R194, R194, R188.reuse, -R191.reuse ;  /* 0x000000bcc2c27223 */ /* 0x180fe400000108bf */
[-CC-:B------:R-:W-:Y:S02]  /*191f0*/  FFMA.FTZ R186, R186, R188.reuse, -R191.reuse ;  /* 0x000000bcbaba7223 */ /* 0x180fe400000108bf */
[----:B------:R-:W-:Y:S01]  /*19200*/  FFMA.FTZ R249, R184, R188, -R191 ;  /* 0x000000bcb8f97223 */ /* 0x000fe200000108bf */
[----:B------:R-:W4:Y:S01]  /*19210*/  MUFU.EX2 R174, R174 ;  /* 0x000000ae00ae7308 */ /* 0x000f220000000800 */
[----:B-----5:R-:W-:Y:S01]  /*19220*/  F2FP.PACK_AB R129, R185, R178 ;  /* 0x000000b2b981723e */ /* 0x020fe200000000ff */
[----:B------:R-:W-:-:S02]  /*19230*/  FADD.FTZ R176, R181, R176 ;  /* 0x000000b0b5b07221 */ /* 0x000fc40000010000 */
[----:B------:R-:W-:Y:S02]  /*19240*/  FADD.FTZ R178, R178, R185 ;  /* 0x000000b9b2b27221 */ /* 0x000fe40000010000 */
[----:B------:R-:W-:Y:S02]  /*19250*/  FADD.FTZ R179, R179, R176 ;  /* 0x000000b0b3b37221 */ /* 0x000fe40000010000 */
[----:B------:R-:W-:Y:S02]  /*19260*/  MUFU.EX2 R177, R177 ;  /* 0x000000b100b17308 */ /* 0x000fe40000000800 */
[----:B------:R-:W-:Y:S01]  /*19270*/  FADD.FTZ R172, R172, R179 ;  /* 0x000000b3acac7221 */ /* 0x000fe20000010000 */
[----:B----4-:R-:W-:-:S05]  /*19280*/  F2FP.PACK_AB R131, R174, R183 ;  /* 0x000000b7ae83723e */ /* 0x010fca00000000ff */
        /* <DEDUP_REMOVED lines=304> */
.L_x_8002:
[----:B------:R-:W-:Y:S02]  /*1a590*/  ULDC.64 UR4, c[0x0][0x118] ;  /* 0x0000460000047ab9 */ /* 0x000fe40000000a00 */
[----:B------:R-:W2:Y:S02]  /*1a5a0*/  LD.E R4, [R18.64+0x40] ;  /* 0x0000400412047980 */ /* 0x000ea4000c101900 */
[----:B--2---:R-:W-:-:S04]  /*1a5b0*/  LEA R4, -R4, RZ, 0x6 ;  /* 0x000000ff04047211 */ /* 0x004fc800078e31ff */
[----:B------:R-:W-:Y:S02]  /*1a5c0*/  SHF.R.S32.HI R5, RZ, 0x1f, R4 ;  /* 0x0000001fff057819 */ /* 0x000fe40000011404 */
.L_x_8003:
[----:B------:R-:W-:Y:S05]  /*1a5d0*/  BSYNC B0 ;  /* 0x0000000000007941 */ /* 0x000fea0003800000 */
.L_x_8001:
[----:B------:R-:W-:Y:S01]  /*1a5e0*/  IMAD.SHL.U32 R0, R170, 0x20, RZ ;  /* 0x00000020aa007824 */ /* 0x000fe200078e00ff */
[----:B------:R-:W-:Y:S01]  /*1a5f0*/  LEA R242, P2, R4, R242, 0x1 ;  /* 0x000000f204f27211 */ /* 0x000fe200078408ff */
[----:B------:R-:W-:Y:S01]  /*1a600*/  ULDC.64 UR4, c[0x0][0x118] ;  /* 0x0000460000047ab9 */ /* 0x000fe20000000a00 */
[----:B------:R-:W-:Y:S01]  /*1a610*/  SHF.L.U64.HI R2, R170, 0x5, R171 ;  /* 0x00000005aa027819 */ /* 0x000fe200000102ab */
[----:B------:R-:W-:Y:S01]  /*1a620*/  STL.64 [R1+0x10], R38 ;  /* 0x0000102601007387 */ /* 0x000fe20000100a00 */
[----:B------:R-:W-:Y:S02]  /*1a630*/  IADD3 R6, P1, R0, R242, RZ ;  /* 0x000000f200067210 */ /* 0x000fe40007f3e0ff */
[----:B------:R-:W-:Y:S01]  /*1a640*/  LEA.HI.X R243, R4, R243, R5, 0x1, P2 ;  /* 0x000000f304f37211 */ /* 0x000fe200010f0c05 */
[----:B------:R-:W-:Y:S01]  /*1a650*/  STL.64 [R1+0x8], R36 ;  /* 0x0000082401007387 */ /* 0x000fe20000100a00 */
        /* <DEDUP_REMOVED lines=26> */
[----:B------:R-:W4:Y:S04]  /*1a800*/  LDSM.16.M88.4 R184, [R228+0x8800] ;  /* 0x00880000e4b8783b */ /* 0x000f280000000200 */
[----:B------:R-:W1:Y:S04]  /*1a810*/  LDSM.16.M88.4 R176, [R228+0x9000] ;  /* 0x00900000e4b0783b */ /* 0x000e680000000200 */
[----:B------:R-:W1:Y:S04]  /*1a820*/  LDSM.16.M88.4 R24, [R228+0x9800] ;  /* 0x00980000e418783b */ /* 0x000e680000000200 */
[----:B------:R-:W-:Y:S04]  /*1a830*/  LDSM.16.M88.4 R12, [R227] ;  /* 0x00000000e30c783b */ /* 0x000fe80000000200 */
[----:B------:R-:W1:Y:S04]  /*1a840*/  LDSM.16.M88.4 R8, [R226] ;  /* 0x00000000e208783b */ /* 0x000e680000000200 */
[----:B------:R-:W1:Y:S04]  /*1a850*/  LDSM.16.M88.4 R196, [R218] ;  /* 0x00000000dac4783b */ /* 0x000e680000000200 */
[----:B------:R-:W1:Y:S04]  /*1a860*/  LDSM.16.M88.4 R192, [R217] ;  /* 0x00000000d9c0783b */ /* 0x000e680000000200 */
[----:B------:R-:W1:Y:S04]  /*1a870*/  LDSM.16.M88.4 R28, [R216] ;  /* 0x00000000d81c783b */ /* 0x000e680000000200 */
[----:B------:R-:W-:Y:S01]  /*1a880*/  LDSM.16.M88.4 R200, [R222+0xa800] ;  /* 0x00a80000dec8783b */ /* 0x000fe20000000200 */
[C---:B--2---:R-:W-:Y:S03]  /*1a890*/  HMMA.16816.F32 R4, R32.reuse, R20, RZ ;  /* 0x000000142004723c */ /* 0x044fe600000018ff */
[----:B------:R-:W2:Y:S04]  /*1a8a0*/  LD.E R0, [R18.64+0x18c] ;  /* 0x00018c0412007980 */ /* 0x000ea8000c101900 */
[----:B------:R-:W-:Y:S01]  /*1a8b0*/  LDSM.16.M88.4 R36, [R227+0x6000] ;  /* 0x00600000e324783b */ /* 0x000fe20000000200 */
[C---:B----4-:R-:W-:Y:S03]  /*1a8c0*/  HMMA.16816.F32 R188, R32.reuse, R184, RZ ;  /* 0x000000b820bc723c */ /* 0x050fe600000018ff */
[----:B------:R-:W0:Y:S05]  /*1a8d0*/  LDGDEPBAR ;  /* 0x00000000000079af */ /* 0x000e2a0000000000 */
[C---:B------:R-:W-:Y:S08]  /*1a8e0*/  HMMA.16816.F32 R20, R32.reuse, R22, RZ ;  /* 0x000000162014723c */ /* 0x040ff000000018ff */
[C---:B------:R-:W-:Y:S08]  /*1a8f0*/  HMMA.16816.F32 R184, R32.reuse, R186, RZ ;  /* 0x000000ba20b8723c */ /* 0x040ff000000018ff */
[C---:B-1----:R-:W-:Y:S08]  /*1a900*/  HMMA.16816.F32 R180, R32.reuse, R176, RZ ;  /* 0x000000b020b4723c */ /* 0x042ff000000018ff */
[C---:B------:R-:W-:Y:S08]  /*1a910*/  HMMA.16816.F32 R176, R32.reuse, R178, RZ ;  /* 0x000000b220b0723c */ /* 0x040ff000000018ff */
[C---:B------:R-:W-:Y:S08]  /*1a920*/  HMMA.16816.F32 R172, R32.reuse, R24, RZ ;  /* 0x0000001820ac723c */ /* 0x040ff000000018ff */
[----:B------:R-:W-:Y:S01]  /*1a930*/  HMMA.16816.F32 R32, R32, R26, RZ ;  /* 0x0000001a2020723c */ /* 0x000fe200000018ff */
[----:B------:R-:W-:Y:S07]  /*1a940*/  LDSM.16.M88.4 R24, [R225] ;  /* 0x00000000e118783b */ /* 0x000fee0000000200 */
[C---:B------:R-:W-:Y:S08]  /*1a950*/  HMMA.16816.F32 R4, R12.reuse, R8, R4 ;  /* 0x000000080c04723c */ /* 0x040ff00000001804 */
[C---:B------:R-:W-:Y:S01]  /*1a960*/  HMMA.16816.F32 R20, R12.reuse, R10, R20 ;  /* 0x0000000a0c14723c */ /* 0x040fe20000001814 */
[----:B------:R-:W1:Y:S07]  /*1a970*/  LDSM.16.M88.4 R8, [R222+0x8000] ;  /* 0x00800000de08783b */ /* 0x000e6e0000000200 */
[C---:B------:R-:W-:Y:S08]  /*1a980*/  HMMA.16816.F32 R188, R12.reuse, R196, R188 ;  /* 0x000000c40cbc723c */ /* 0x040ff000000018bc */
[C---:B------:R-:W-:Y:S01]  /*1a990*/  HMMA.16816.F32 R184, R12.reuse, R198, R184 ;  /* 0x000000c60cb8723c */ /* 0x040fe200000018b8 */
[----:B------:R-:W4:Y:S07]  /*1a9a0*/  LDSM.16.M88.4 R196, [R222+0x8800] ;  /* 0x00880000dec4783b */ /* 0x000f2e0000000200 */
[C---:B------:R-:W-:Y:S08]  /*1a9b0*/  HMMA.16816.F32 R180, R12.reuse, R192, R180 ;  /* 0x000000c00cb4723c */ /* 0x040ff000000018b4 */
[C---:B------:R-:W-:Y:S01]  /*1a9c0*/  HMMA.16816.F32 R176, R12.reuse, R194, R176 ;  /* 0x000000c20cb0723c */ /* 0x040fe200000018b0 */
[----:B------:R-:W3:Y:S07]  /*1a9d0*/  LDSM.16.M88.4 R192, [R222+0x9000] ;  /* 0x00900000dec0783b */ /* 0x000eee0000000200 */
[C---:B------:R-:W-:Y:S08]  /*1a9e0*/  HMMA.16816.F32 R172, R12.reuse, R28, R172 ;  /* 0x0000001c0cac723c */ /* 0x040ff000000018ac */
[----:B------:R-:W-:Y:S01]  /*1a9f0*/  HMMA.16816.F32 R32, R12, R30, R32 ;  /* 0x0000001e0c20723c */ /* 0x000fe20000001820 */
[----:B------:R-:W3:Y:S04]  /*1aa00*/  LDSM.16.M88.4 R28, [R222+0x9800] ;  /* 0x00980000de1c783b */ /* 0x000ee80000000200 */
[----:B------:R-:W-:Y:S03]  /*1aa10*/  LDSM.16.M88.4 R12, [R224] ;  /* 0x00000000e00c783b */ /* 0x000fe60000000200 */
[C---:B-1----:R-:W-:Y:S08]  /*1aa20*/  HMMA.16816.F32 R4, R24.reuse, R8, R4 ;  /* 0x000000081804723c */ /* 0x042ff00000001804 */
[C---:B------:R-:W-:Y:S01]  /*1aa30*/  HMMA.16816.F32 R20, R24.reuse, R10, R20 ;  /* 0x0000000a1814723c */ /* 0x040fe20000001814 */
[----:B------:R-:W1:Y:S07]  /*1aa40*/  LDSM.16.M88.4 R8, [R215] ;  /* 0x00000000d708783b */ /* 0x000e6e0000000200 */
        /* <DEDUP_REMOVED lines=25> */
[----:B------:R-:W1:Y:S07]  /*1abe0*/  LDSM.16.M88.4 R8, [R214] ;  /* 0x00000000d608783b */ /* 0x000e6e0000000200 */
[C---:B----4-:R-:W-:Y:S08]  /*1abf0*/  HMMA.16816.F32 R188, R24.reuse, R196, R188 ;  /* 0x000000c418bc723c */ /* 0x050ff000000018bc */
[C---:B------:R-:W-:Y:S01]  /*1ac00*/  HMMA.16816.F32 R184, R24.reuse, R198, R184 ;  /* 0x000000c618b8723c */ /* 0x040fe200000018b8 */
[----:B------:R-:W4:Y:S07]  /*1ac10*/  LDSM.16.M88.4 R196, [R213] ;  /* 0x00000000d5c4783b */ /* 0x000f2e0000000200 */
[C---:B---3--:R-:W-:Y:S08]  /*1ac20*/  HMMA.16816.F32 R180, R24.reuse, R192, R180 ;  /* 0x000000c018b4723c */ /* 0x048ff000000018b4 */
[C---:B------:R-:W-:Y:S01]  /*1ac30*/  HMMA.16816.F32 R176, R24.reuse, R194, R176 ;  /* 0x000000c218b0723c */ /* 0x040fe200000018b0 */
[----:B------:R-:W3:Y:S07]  /*1ac40*/  LDSM.16.M88.4 R192, [R212] ;  /* 0x00000000d4c0783b */ /* 0x000eee0000000200 */
[C---:B--2---:R-:W-:Y:S08]  /*1ac50*/  HMMA.16816.F32 R172, R24.reuse, R28, R172 ;  /* 0x0000001c18ac723c */ /* 0x044ff000000018ac */
[----:B------:R-:W-:Y:S01]  /*1ac60*/  HMMA.16816.F32 R32, R24, R30, R32 ;  /* 0x0000001e1820723c */ /* 0x000fe20000001820 */
[----:B------:R-:W2:Y:S04]  /*1ac70*/  LDSM.16.M88.4 R24, [R211] ;  /* 0x00000000d318783b */ /* 0x000ea80000000200 */
        /* <DEDUP_REMOVED lines=10> */
[C---:B--2---:R-:W-:Y:S08]  /*1ad20*/  HMMA.16816.F32 R172, R12.reuse, R24, R172 ;  /* 0x000000180cac723c */ /* 0x044ff000000018ac */
[----:B------:R-:W-:Y:S01]  /*1ad30*/  HMMA.16816.F32 R32, R12, R26, R32 ;  /* 0x0000001a0c20723c */ /* 0x000fe20000001820 */
[----:B------:R-:W-:Y:S04]  /*1ad40*/  LDSM.16.M88.4 R24, [R224+0x2000] ;  /* 0x00200000e018783b */ /* 0x000fe80000000200 */
[----:B------:R-:W2:Y:S03]  /*1ad50*/  LDSM.16.M88.4 R12, [R215+0x2000] ;  /* 0x00200000d70c783b */ /* 0x000ea60000000200 */
        /* <DEDUP_REMOVED lines=22> */
[C---:B---3--:R-:W-:Y:S08]  /*1aec0*/  HMMA.16816.F32 R172, R24.reuse, R28, R172 ;  /* 0x0000001c18ac723c */ /* 0x048ff000000018ac */
[----:B------:R-:W-:Y:S01]  /*1aed0*/  HMMA.16816.F32 R32, R24, R30, R32 ;  /* 0x0000001e1820723c */ /* 0x000fe20000001820 */
[----:B------:R-:W-:Y:S04]  /*1aee0*/  LDSM.16.M88.4 R28, [R227+0x4000] ;  /* 0x00400000e31c783b */ /* 0x000fe80000000200 */
[----:B------:R-:W3:Y:S03]  /*1aef0*/  LDSM.16.M88.4 R24, [R210] ;  /* 0x00000000d218783b */ /* 0x000ee60000000200 */
[C---:B--2---:R-:W-:Y:S08]  /*1af00*/  HMMA.16816.F32 R4, R192.reuse, R12, R4 ;  /* 0x0000000cc004723c */ /* 0x044ff00000001804 */
[C---:B------:R-:W-:Y:S01]  /*1af10*/  HMMA.16816.F32 R20, R192.reuse, R14, R20 ;  /* 0x0000000ec014723c */ /* 0x040fe20000001814 */
[----:B------:R-:W2:Y:S07]  /*1af20*/  LDSM.16.M88.4 R12, [R209] ;  /* 0x00000000d10c783b */ /* 0x000eae0000000200 */
[C---:B-1----:R-:W-:Y:S08]  /*1af30*/  HMMA.16816.F32 R188, R192.reuse, R8, R188 ;  /* 0x00000008c0bc723c */ /* 0x042ff000000018bc */
[C---:B------:R-:W-:Y:S01]  /*1af40*/  HMMA.16816.F32 R184, R192.reuse, R10, R184 ;  /* 0x0000000ac0b8723c */ /* 0x040fe200000018b8 */
[----:B------:R-:W1:Y:S07]  /*1af50*/  LDSM.16.M88.4 R8, [R208] ;  /* 0x00000000d008783b */ /* 0x000e6e0000000200 */
[C---:B----4-:R-:W-:Y:S08]  /*1af60*/  HMMA.16816.F32 R172, R192.reuse, R196, R172 ;  /* 0x000000c4c0ac723c */ /* 0x050ff000000018ac */
[C---:B------:R-:W-:Y:S01]  /*1af70*/  HMMA.16816.F32 R32, R192.reuse, R198, R32 ;  /* 0x000000c6c020723c */ /* 0x040fe20000001820 */
[----:B------:R-:W4:Y:S07]  /*1af80*/  LDSM.16.M88.4 R196, [R207] ;  /* 0x00000000cfc4783b */ /* 0x000f2e0000000200 */
[C---:B------:R-:W-:Y:S08]  /*1af90*/  HMMA.16816.F32 R180, R192.reuse, R200, R180 ;  /* 0x000000c8c0b4723c */ /* 0x040ff000000018b4 */
[----:B------:R-:W-:Y:S01]  /*1afa0*/  HMMA.16816.F32 R176, R192, R202, R176 ;  /* 0x000000cac0b0723c */ /* 0x000fe200000018b0 */
[----:B------:R-:W-:Y:S04]  /*1afb0*/  LDSM.16.M88.4 R192, [R222+0xd000] ;  /* 0x00d00000dec0783b */ /* 0x000fe80000000200 */
[----:B------:R-:W-:Y:S03]  /*1afc0*/  LDSM.16.M88.4 R200, [R222+0xe000] ;  /* 0x00e00000dec8783b */ /* 0x000fe60000000200 */
[C---:B---3--:R-:W-:Y:S08]  /*1afd0*/  HMMA.16816.F32 R4, R28.reuse, R24, R4 ;  /* 0x000000181c04723c */ /* 0x048ff00000001804 */
[C---:B------:R-:W-:Y:S01]  /*1afe0*/  HMMA.16816.F32 R20, R28.reuse, R26, R20 ;  /* 0x0000001a1c14723c */ /* 0x040fe20000001814 */
        /* <DEDUP_REMOVED lines=19> */
[----:B------:R-:W4:Y:S07]  /*1b120*/  LDSM.16.M88.4 R192, [R215+0x5000] ;  /* 0x00500000d7c0783b */ /* 0x000f2e0000000200 */
[C---:B---3--:R-:W-:Y:S08]  /*1b130*/  HMMA.16816.F32 R172, R12.reuse, R28, R172 ;  /* 0x0000001c0cac723c */ /* 0x048ff000000018ac */
[----:B------:R-:W-:Y:S01]  /*1b140*/  HMMA.16816.F32 R32, R12, R30, R32 ;  /* 0x0000001e0c20723c */ /* 0x000fe20000001820 */
[----:B------:R-:W3:Y:S04]  /*1b150*/  LDSM.16.M88.4 R28, [R215+0x5800] ;  /* 0x00580000d71c783b */ /* 0x000ee80000000200 */
[----:B------:R-:W-:Y:S03]  /*1b160*/  LDSM.16.M88.4 R12, [R229+0x6000] ;  /* 0x00600000e50c783b */ /* 0x000fe60000000200 */
[C---:B--2---:R-:W-:Y:S08]  /*1b170*/  HMMA.16816.F32 R188, R24.reuse, R196, R188 ;  /* 0x000000c418bc723c */ /* 0x044ff000000018bc */
[C---:B-1----:R-:W-:Y:S08]  /*1b180*/  HMMA.16816.F32 R4, R24.reuse, R8, R4 ;  /* 0x000000081804723c */ /* 0x042ff00000001804 */
[C---:B------:R-:W-:Y:S01]  /*1b190*/  HMMA.16816.F32 R20, R24.reuse, R10, R20 ;  /* 0x0000000a1814723c */ /* 0x040fe20000001814 */
[----:B------:R-:W1:Y:S07]  /*1b1a0*/  LDSM.16.M88.4 R8, [R228+0xe000] ;  /* 0x00e00000e408783b */ /* 0x000e6e0000000200 */
[C---:B------:R-:W-:Y:S01]  /*1b1b0*/  HMMA.16816.F32 R184, R24.reuse, R198, R184 ;  /* 0x000000c618b8723c */ /* 0x040fe200000018b8 */
[----:B------:R-:W-:Y:S01]  /*1b1c0*/  IMAD.MOV.U32 R17, RZ, RZ, R201 ;  /* 0x000000ffff117224 */ /* 0x000fe200078e00c9 */
[----:B------:R-:W-:Y:S06]  /*1b1d0*/  LDSM.16.M88.4 R196, [R204] ;  /* 0x00000000ccc4783b */ /* 0x000fec0000000200 */
[C---:B----4-:R-:W-:Y:S08]  /*1b1e0*/  HMMA.16816.F32 R180, R24.reuse, R192, R180 ;  /* 0x000000c018b4723c */ /* 0x050ff000000018b4 */
[C---:B------:R-:W-:Y:S01]  /*1b1f0*/  HMMA.16816.F32 R176, R24.reuse, R194, R176 ;  /* 0x000000c218b0723c */ /* 0x040fe200000018b0 */
[----:B------:R-:W-:Y:S07]  /*1b200*/  LDSM.16.M88.4 R192, [R228+0xe800] ;  /* 0x00e80000e4c0783b */ /* 0x000fee0000000200 */
[C---:B---3--:R-:W-:Y:S08]  /*1b210*/  HMMA.16816.F32 R172, R24.reuse, R28, R172 ;  /* 0x0000001c18ac723c */ /* 0x048ff000000018ac */
[----:B------:R-:W-:Y:S01]  /*1b220*/  HMMA.16816.F32 R32, R24, R30, R32 ;  /* 0x0000001e1820723c */ /* 0x000fe20000001820 */
[----:B------:R-:W2:Y:S01]  /*1b230*/  LDSM.16.M88.4 R24, [R228+0xf800] ;  /* 0x00f80000e418783b */ /* 0x000ea20000000200 */
[----:B------:R-:W-:-:S02]  /*1b240*/  IMAD.MOV.U32 R16, RZ, RZ, R202 ;  /* 0x000000ffff107224 */ /* 0x000fc400078e00ca */
[----:B------:R-:W-:Y:S01]  /*1b250*/  IMAD.MOV.U32 R2, RZ, RZ, R203 ;  /* 0x000000ffff027224 */ /* 0x000fe200078e00cb */
[----:B------:R-:W-:Y:S03]  /*1b260*/  LDSM.16.M88.4 R28, [R228+0xf000] ;  /* 0x00f00000e41c783b */ /* 0x000fe60000000200 */
[C---:B-1----:R-:W-:Y:S08]  /*1b270*/  HMMA.16816.F32 R4, R12.reuse, R8, R4 ;  /* 0x000000080c04723c */ /* 0x042ff00000001804 */
[C---:B------:R-:W-:Y:S01]  /*1b280*/  HMMA.16816.F32 R20, R12.reuse, R10, R20 ;  /* 0x0000000a0c14723c */ /* 0x040fe20000001814 */
[----:B------:R-:W1:Y:S07]  /*1b290*/  LDSM.16.M88.4 R8, [R206] ;  /* 0x00000000ce08783b */ /* 0x000e6e0000000200 */
[----:B--2---:R-:W-:Y:S07]  /*1b2a0*/  HMMA.16816.F32 R172, R12, R24, R172 ;  /* 0x000000180cac723c */ /* 0x004fee00000018ac */
[----:B------:R-:W-:-:S02]  /*1b2b0*/  IMAD.MOV.U32 R24, RZ, RZ, R200 ;  /* 0x000000ffff187224 */ /* 0x000fc400078e00c8 */
[----:B------:R-:W2:Y:S01]  /*1b2c0*/  LDSM.16.M88.4 R200, [R205] ;  /* 0x00000000cdc8783b */ /* 0x000ea20000000200 */
[C---:B------:R-:W-:Y:S08]  /*1b2d0*/  HMMA.16816.F32 R188, R12.reuse, R192, R188 ;  /* 0x000000c00cbc723c */ /* 0x040ff000000018bc */
[----:B------:R-:W-:Y:S01]  /*1b2e0*/  HMMA.16816.F32 R184, R12, R194, R184 ;  /* 0x000000c20cb8723c */ /* 0x000fe200000018b8 */
[----:B------:R-:W-:Y:S01]  /*1b2f0*/  IMAD.MOV.U32 R25, RZ, RZ, R17 ;  /* 0x000000ffff197224 */ /* 0x000fe200078e0011 */
[----:B------:R-:W-:Y:S01]  /*1b300*/  LDSM.16.M88.4 R192, [R167] ;  /* 0x00000000a7c0783b */ /* 0x000fe20000000200 */
[----:B------:R-:W-:-:S02]  /*1b310*/  IMAD.MOV.U32 R165, RZ, RZ, R38 ;  /* 0x000000ffffa57224 */ /* 0x000fc400078e0026 */
[----:B------:R-:W-:Y:S02]  /*1b320*/  IMAD.MOV.U32 R17, RZ, RZ, R39 ;  /* 0x000000ffff117224 */ /* 0x000fe400078e0027 */
[----:B------:R-:W-:Y:S01]  /*1b330*/  IMAD.MOV.U32 R166, RZ, RZ, R37 ;  /* 0x000000ffffa67224 */ /* 0x000fe200078e0025 */
[C---:B-1----:R-:W-:Y:S08]  /*1b340*/  HMMA.16816.F32 R4, R36.reuse, R8, R4 ;  /* 0x000000082404723c */ /* 0x042ff00000001804 */
[C---:B------:R-:W-:Y:S01]  /*1b350*/  HMMA.16816.F32 R20, R36.reuse, R10, R20 ;  /* 0x0000000a2414723c */ /* 0x040fe20000001814 */
[----:B------:R-:W-:Y:S07]  /*1b360*/  LDSM.16.M88.4 R8, [R215+0x6000] ;  /* 0x00600000d708783b */ /* 0x000fee0000000200 */
[C---:B--2---:R-:W-:Y:S07]  /*1b370*/  HMMA.16816.F32 R188, R36.reuse, R200, R188 ;  /* 0x000000c824bc723c */ /* 0x044fee00000018bc */
[----:B------:R-:W-:Y:S01]  /*1b380*/  IMAD.MOV.U32 R200, RZ, RZ, R36 ;  /* 0x000000ffffc87224 */ /* 0x000fe200078e0024 */
[----:B------:R-:W-:Y:S01]  /*1b390*/  HMMA.16816.F32 R184, R36, R202, R184 ;  /* 0x000000ca24b8723c */ /* 0x000fe200000018b8 */
[----:B------:R1:W5:Y:S04]  /*1b3a0*/  LDL.LU.64 R38, [R1+0x10] ;  /* 0x0000100001267983 */ /* 0x0003680000300a00 */
[----:B------:R1:W5:Y:S03]  /*1b3b0*/  LDL.LU.64 R36, [R1+0x8] ;  /* 0x0000080001247983 */ /* 0x0003660000300a00 */
[C---:B------:R-:W-:Y:S08]  /*1b3c0*/  HMMA.16816.F32 R180, R12.reuse, R28, R180 ;  /* 0x0000001c0cb4723c */ /* 0x040ff000000018b4 */
[C---:B------:R-:W-:Y:S01]  /*1b3d0*/  HMMA.16816.F32 R176, R12.reuse, R30, R176 ;  /* 0x0000001e0cb0723c */ /* 0x040fe200000018b0 */
[----:B------:R-:W2:Y:S07]  /*1b3e0*/  LDSM.16.M88.4 R28, [R225+0x6000] ;  /* 0x00600000e11c783b */ /* 0x000eae0000000200 */
[----:B------:R-:W-:Y:S01]  /*1b3f0*/  HMMA.16816.F32 R32, R12, R26, R32 ;  /* 0x0000001a0c20723c */ /* 0x000fe20000001820 */
[----:B------:R-:W3:Y:S01]  /*1b400*/  LDSM.16.M88.4 R12, [R224+0x6000] ;  /* 0x00600000e00c783b */ /* 0x000ee20000000200 */
[----:B------:R-:W-:-:S02]  /*1b410*/  IMAD.MOV.U32 R201, RZ, RZ, R166 ;  /* 0x000000ffffc97224 */ /* 0x000fc400078e00a6 */
[----:B------:R-:W-:Y:S02]  /*1b420*/  IMAD.MOV.U32 R202, RZ, RZ, R165 ;  /* 0x000000ffffca7224 */ /* 0x000fe400078e00a5 */
[----:B------:R-:W-:Y:S02]  /*1b430*/  IMAD.MOV.U32 R203, RZ, RZ, R17 ;  /* 0x000000ffffcb7224 */ /* 0x000fe400078e0011 */
[----:B--2---:R-:W-:Y:S01]  /*1b440*/  HMMA.16816.F32 R4, R28, R24, R4 ;  /* 0x000000181c04723c */ /* 0x004fe20000001804 */
[----:B------:R-:W2:Y:S07]  /*1b450*/  LDSM.16.M88.4 R24, [R222+0xe800] ;  /* 0x00e80000de18783b */ /* 0x000eae0000000200 */
[----:B------:R-:W-:Y:S07]  /*1b460*/  HMMA.16816.F32 R176, R200, R198, R176 ;  /* 0x000000c6c8b0723c */ /* 0x000fee00000018b0 */
[----:B------:R-:W-:-:S02]  /*1b470*/  IMAD.MOV.U32 R198, RZ, RZ, R16 ;  /* 0x000000ffffc67224 */ /* 0x000fc400078e0010 */
[----:B------:R-:W-:Y:S01]  /*1b480*/  IMAD.MOV.U32 R199, RZ, RZ, R2 ;  /* 0x000000ffffc77224 */ /* 0x000fe200078e0002 */
[----:B------:R-:W-:Y:S08]  /*1b490*/  HMMA.16816.F32 R180, R200, R196, R180 ;  /* 0x000000c4c8b4723c */ /* 0x000ff000000018b4 */
[----:B---3--:R-:W-:Y:S08]  /*1b4a0*/  HMMA.16816.F32 R4, R12, R8, R4 ;  /* 0x000000080c04723c */ /* 0x008ff00000001804 */
[C---:B------:R-:W-:Y:S01]  /*1b4b0*/  HMMA.16816.F32 R20, R28.reuse, R198, R20 ;  /* 0x000000c61c14723c */ /* 0x040fe20000001814 */
[----:B------:R-:W3:Y:S07]  /*1b4c0*/  LDSM.16.M88.4 R196, [R222+0xf000] ;  /* 0x00f00000dec4783b */ /* 0x000eee0000000200 */
[----:B--2---:R-:W-:Y:S08]  /*1b4d0*/  HMMA.16816.F32 R188, R28, R24, R188 ;  /* 0x000000181cbc723c */ /* 0x004ff000000018bc */
[----:B------:R-:W-:-:S02]  /*1b4e0*/  FMUL.FTZ R4, R4, R0 ;  /* 0x0000000004047220 */ /* 0x000fc40000410000 */
[-C--:B------:R-:W-:Y:S02]  /*1b4f0*/  FMUL.FTZ R2, R5, R0.reuse ;  /* 0x0000000005027220 */ /* 0x080fe40000410000 */
[----:B------:R2:W-:Y:S01]  /*1b500*/  MUFU.TANH R16, R4 ;  /* 0x0000000400107308 */ /* 0x0005e20000002400 */
[-C--:B------:R-:W-:Y:S02]  /*1b510*/  FMUL.FTZ R17, R6, R0.reuse ;  /* 0x0000000006117220 */ /* 0x080fe40000410000 */
[----:B------:R-:W-:Y:S01]  /*1b520*/  FMUL.FTZ R24, R7, R0 ;  /* 0x0000000007187220 */ /* 0x000fe20000410000 */
[----:B------:R-:W-:Y:S01]  /*1b530*/  HMMA.16816.F32 R184, R28, R26, R184 ;  /* 0x0000001a1cb8723c */ /* 0x000fe200000018b8 */
[----:B------:R-:W4:Y:S04]  /*1b540*/  S2R R27, SR_TID.X ;  /* 0x00000000001b7919 */ /* 0x000f280000002100 */
[----:B--2---:R-:W2:Y:S03]  /*1b550*/  LDSM.16.M88.4 R4, [R215+0x7000] ;  /* 0x00700000d704783b */ /* 0x004ea60000000200 */
[----:B------:R-:W-:Y:S08]  /*1b560*/  HMMA.16816.F32 R172, R200, R192, R172 ;  /* 0x000000c0c8ac723c */ /* 0x000ff000000018ac */
[----:B---3--:R-:W-:Y:S08]  /*1b570*/  HMMA.16816.F32 R180, R28, R196, R180 ;  /* 0x000000c41cb4723c */ /* 0x008ff000000018b4 */
[----:B------:R-:W-:Y:S01]  /*1b580*/  HMMA.16816.F32 R192, R200, R194, R32 ;  /* 0x000000c2c8c0723c */ /* 0x000fe20000001820 */
[----:B------:R-:W3:Y:S01]  /*1b590*/  LDSM.16.M88.4 R32, [R215+0x6800] ;  /* 0x00680000d720783b */ /* 0x000ee20000000200 */
[----:B----4-:R-:W-:-:S06]  /*1b5a0*/  IMAD.SHL.U32 R27, R27, 0x2, RZ ;  /* 0x000000021b1b7824 */ /* 0x010fcc00078e00ff */
[----:B------:R-:W-:Y:S01]  /*1b5b0*/  HMMA.16816.F32 R20, R12, R10, R20 ;  /* 0x0000000a0c14723c */ /* 0x000fe20000001814 */
[----:B------:R-:W4:Y:S01]  /*1b5c0*/  LDSM.16.M88.4 R8, [R222+0xf800] ;  /* 0x00f80000de08783b */ /* 0x000f220000000200 */
[----:B------:R-:W-:-:S06]  /*1b5d0*/  LOP3.LUT R166, R27, 0x6, RZ, 0xc0, !PT ;  /* 0x000000061ba67812 */ /* 0x000fcc00078ec0ff */
[----:B------:R-:W-:Y:S01]  /*1b5e0*/  HMMA.16816.F32 R176, R28, R198, R176 ;  /* 0x000000c61cb0723c */ /* 0x000fe200000018b0 */
[----:B------:R-:W-:-:S07]  /*1b5f0*/  IMAD R27, R247, 0x40, R166 ;  /* 0x00000040f71b7824 */ /* 0x000fce00078e02a6 */
[----:B--2---:R-:W-:Y:S07]  /*1b600*/  HMMA.16816.F32 R180, R12, R4, R180 ;  /* 0x000000040cb4723c */ /* 0x004fee00000018b4 */
[----:B------:R-:W-:-:S04]  /*1b610*/  IADD3 R5, R27, 0x1, RZ ;  /* 0x000000011b057810 */ /* 0x000fc80007ffe0ff */
[C---:B------:R-:W-:Y:S02]  /*1b620*/  ISETP.GE.AND P6, PT, R5.reuse, R248, PT ;  /* 0x000000f80500720c */ /* 0x040fe40003fc6270 */
[C---:B------:R-:W-:Y:S02]  /*1b630*/  ISETP.GE.AND P3, PT, R5.reuse, R246, PT ;  /* 0x000000f60500720c */ /* 0x040fe40003f66270 */
[C---:B------:R-:W-:Y:S01]  /*1b640*/  ISETP.GE.OR P6, PT, R5.reuse, R238, !P6 ;  /* 0x000000ee0500720c */ /* 0x040fe200077c6670 */
[C---:B------:R-:W-:Y:S01]  /*1b650*/  HMMA.16816.F32 R176, R12.reuse, R6, R176 ;  /* 0x000000060cb0723c */ /* 0x040fe200000018b0 */
[----:B------:R-:W-:Y:S02]  /*1b660*/  ISETP.GE.OR P3, PT, R5, R244, !P3 ;  /* 0x000000f40500720c */ /* 0x000fe40005f66670 */
[----:B------:R-:W2:Y:S05]  /*1b670*/  LDSM.16.M88.4 R4, [R215+0x7800] ;  /* 0x00780000d704783b */ /* 0x000eaa0000000200 */
[C---:B---3--:R-:W-:Y:S08]  /*1b680*/  HMMA.16816.F32 R188, R12.reuse, R32, R188 ;  /* 0x000000200cbc723c */ /* 0x048ff000000018bc */
[----:B------:R-:W-:Y:S08]  /*1b690*/  HMMA.16816.F32 R184, R12, R34, R184 ;  /* 0x000000220cb8723c */ /* 0x000ff000000018b8 */
[----:B----4-:R-:W-:Y:S01]  /*1b6a0*/  HMMA.16816.F32 R172, R28, R8, R172 ;  /* 0x000000081cac723c */ /* 0x010fe200000018ac */
[-C--:B------:R-:W-:Y:S01]  /*1b6b0*/  FMUL.FTZ R25, R20, R0.reuse ;  /* 0x0000000014197220 */ /* 0x080fe20000410000 */
[----:B------:R-:W3:Y:S01]  /*1b6c0*/  MUFU.TANH R17, R17 ;  /* 0x0000001100117308 */ /* 0x000ee20000002400 */
[----:B------:R-:W-:-:S02]  /*1b6d0*/  FMUL.FTZ R20, R21, R0 ;  /* 0x0000000015147220 */ /* 0x000fc40000410000 */
[----:B------:R-:W-:-:S03]  /*1b6e0*/  FMUL.FTZ R23, R23, R0 ;  /* 0x0000000017177220 */ /* 0x000fc60000410000 */
[----:B------:R-:W-:Y:S01]  /*1b6f0*/  HMMA.16816.F32 R192, R28, R10, R192 ;  /* 0x0000000a1cc0723c */ /* 0x000fe200000018c0 */
[-C--:B------:R-:W-:Y:S01]  /*1b700*/  FMUL.FTZ R21, R22, R0.reuse ;  /* 0x0000000016157220 */ /* 0x080fe20000410000 */
[----:B------:R-:W4:Y:S01]  /*1b710*/  MUFU.TANH R2, R2 ;  /* 0x0000000200027308 */ /* 0x000f220000002400 */
[----:B------:R-:W-:Y:S01]  /*1b720*/  FMUL.FTZ R32, R188, R0 ;  /* 0x00000000bc207220 */ /* 0x000fe20000410000 */
[----:B------:R-:W-:Y:S01]  /*1b730*/  ISETP.GE.AND P1, PT, R27, R246, PT ;  /* 0x000000f61b00720c */ /* 0x000fe20003f26270 */
[----:B------:R-:W-:Y:S01]  /*1b740*/  FMUL.FTZ R22, R189, R0 ;  /* 0x00000000bd167220 */ /* 0x000fe20000410000 */
[----:B------:R-:W-:Y:S01]  /*1b750*/  ISETP.GE.AND P4, PT, R27, R248, PT ;  /* 0x000000f81b00720c */ /* 0x000fe20003f86270 */
[----:B------:R-:W-:Y:S01]  /*1b760*/  FMUL.FTZ R26, R191, R0 ;  /* 0x00000000bf1a7220 */ /* 0x000fe20000410000 */
[----:B------:R-:W-:-:S04]  /*1b770*/  DEPBAR.LE SB0, 0x0 ;  /* 0x000080000000791a */ /* 0x000fc80000000000 */
[----:B------:R-:W1:Y:S01]  /*1b780*/  MUFU.TANH R25, R25 ;  /* 0x0000001900197308 */ /* 0x000e620000002400 */
[----:B------:R-:W-:Y:S01]  /*1b790*/  FMUL.FTZ R188, R187, R0 ;  /* 0x00000000bbbc7220 */ /* 0x000fe20000410000 */
[----:B------:R-:W-:-:S06]  /*1b7a0*/  IADD3 R187, R27, 0x8, RZ ;  /* 0x000000081bbb7810 */ /* 0x000fcc0007ffe0ff */
[----:B------:R-:W1:Y:S01]  /*1b7b0*/  MUFU.TANH R21, R21 ;  /* 0x0000001500157308 */ /* 0x000e620000002400 */
[----:B------:R-:W-:Y:S01]  /*1b7c0*/  FMUL.FTZ R35, R185, R0 ;  /* 0x00000000b9237220 */ /* 0x000fe20000410000 */
[----:B------:R-:W-:Y:S01]  /*1b7d0*/  ISETP.GE.OR P1, PT, R27, R244, !P1 ;  /* 0x000000f41b00720c */ /* 0x000fe20004f26670 */
[----:B--2---:R-:W-:Y:S01]  /*1b7e0*/  HMMA.16816.F32 R172, R12, R4, R172 ;  /* 0x000000040cac723c */ /* 0x004fe200000018ac */
[----:B------:R-:W-:-:S04]  /*1b7f0*/  ISETP.GE.AND P5, PT, R187, R248, PT ;  /* 0x000000f8bb00720c */ /* 0x000fc80003fa6270 */
[----:B------:R-:W2:Y:S01]  /*1b800*/  MUFU.TANH R23, R23 ;  /* 0x0000001700177308 */ /* 0x000ea20000002400 */
[----:B------:R-:W-:Y:S01]  /*1b810*/  ISETP.GE.AND P2, PT, R187, R246, PT ;  /* 0x000000f6bb00720c */ /* 0x000fe20003f46270 */
[----:B------:R-:W-:Y:S01]  /*1b820*/  FMUL.FTZ R33, R190, R0 ;  /* 0x00000000be217220 */ /* 0x000fe20000410000 */
[----:B------:R-:W-:-:S05]  /*1b830*/  IADD3 R185, R27, 0x9, RZ ;  /* 0x000000091bb97810 */ /* 0x000fca0007ffe0ff */
[----:B------:R-:W1:Y:S01]  /*1b840*/  MUFU.TANH R24, R24 ;  /* 0x0000001800187308 */ /* 0x000e620000002400 */
[----:B------:R-:W-:Y:S02]  /*1b850*/  ISETP.GE.OR P4, PT, R27, R238, !P4 ;  /* 0x000000ee1b00720c */ /* 0x000fe40006786670 */
[----:B---3--:R-:W-:-:S05]  /*1b860*/  FSEL R8, R17, -INF , !P1 ;  /* 0xff80000011087808 */ /* 0x008fca0004800000 */
[----:B------:R-:W3:Y:S01]  /*1b870*/  MUFU.TANH R20, R20 ;  /* 0x0000001400147308 */ /* 0x000ee20000002400 */
[C---:B------:R-:W-:Y:S02]  /*1b880*/  ISETP.GE.OR P5, PT, R187.reuse, R238, !P5 ;  /* 0x000000eebb00720c */ /* 0x040fe40006fa6670 */
[----:B------:R-:W-:-:S05]  /*1b890*/  ISETP.GE.OR P2, PT, R187, R244, !P2 ;  /* 0x000000f4bb00720c */ /* 0x000fca0005746670 */
[----:B------:R-:W1:Y:S01]  /*1b8a0*/  MUFU.TANH R32, R32 ;  /* 0x0000002000207308 */ /* 0x000e620000002400 */
[----:B------:R-:W-:Y:S01]  /*1b8b0*/  ISETP.GE.AND P1, PT, R185, R246, PT ;  /* 0x000000f6b900720c */ /* 0x000fe20003f26270 */
[----:B------:R-:W-:Y:S01]  /*1b8c0*/  FMUL.FTZ R180, R180, R0 ;  /* 0x00000000b4b47220 */ /* 0x000fe20000410000 */
[----:B------:R-:W-:-:S05]  /*1b8d0*/  IADD3 R17, R27, 0x10, RZ ;  /* 0x000000101b117810 */ /* 0x000fca0007ffe0ff */
[----:B------:R-:W2:Y:S01]  /*1b8e0*/  MUFU.TANH R22, R22 ;  /* 0x0000001600167308 */ /* 0x000ea20000002400 */
[----:B------:R-:W-:Y:S01]  /*1b8f0*/  IADD3 R29, R27, 0x11, RZ ;  /* 0x000000111b1d7810 */ /* 0x000fe20007ffe0ff */
[----:B------:R-:W-:-:S06]  /*1b900*/  FMUL.FTZ R182, R182, R0 ;  /* 0x00000000b6b67220 */ /* 0x000fcc0000410000 */
[----:B------:R-:W2:Y:S01]  /*1b910*/  MUFU.TANH R26, R26 ;  /* 0x0000001a001a7308 */ /* 0x000ea20000002400 */
[----:B------:R-:W-:Y:S02]  /*1b920*/  FSEL R9, R16, -INF , !P4 ;  /* 0xff80000010097808 */ /* 0x000fe40006000000 */
[----:B------:R-:W-:Y:S02]  /*1b930*/  ISETP.GE.AND P4, PT, R185, R248, PT ;  /* 0x000000f8b900720c */ /* 0x000fe40003f86270 */
[----:B----4-:R-:W-:Y:S02]  /*1b940*/  FSEL R11, R2, -INF , !P6 ;  /* 0xff800000020b7808 */ /* 0x010fe40007000000 */
[----:B-1----:R-:W-:Y:S01]  /*1b950*/  FSEL R16, R25, -INF , !P5 ;  /* 0xff80000019107808 */ /* 0x002fe20006800000 */
[----:B------:R-:W1:Y:S01]  /*1b960*/  MUFU.TANH R33, R33 ;  /* 0x0000002100217308 */ /* 0x000e620000002400 */
[----:B------:R-:W-:Y:S02]  /*1b970*/  FSEL R10, R21, -INF , !P2 ;  /* 0xff800000150a7808 */ /* 0x000fe40005000000 */
[----:B------:R-:W-:-:S02]  /*1b980*/  ISETP.GE.OR P1, PT, R185, R244, !P1 ;  /* 0x000000f4b900720c */ /* 0x000fc40004f26670 */
[-C--:B------:R-:W-:Y:S02]  /*1b990*/  ISETP.GE.AND P6, PT, R17, R248.reuse, PT ;  /* 0x000000f81100720c */ /* 0x080fe40003fc6270 */
[C---:B------:R-:W-:Y:S01]  /*1b9a0*/  ISETP.GE.AND P5, PT, R29.reuse, R248, PT ;  /* 0x000000f81d00720c */ /* 0x040fe20003fa6270 */
[----:B------:R-:W4:Y:S01]  /*1b9b0*/  MUFU.TANH R35, R35 ;  /* 0x0000002300237308 */ /* 0x000f220000002400 */
[----:B------:R-:W-:Y:S01]  /*1b9c0*/  ISETP.GE.AND P2, PT, R29, R246, PT ;  /* 0x000000f61d00720c */ /* 0x000fe20003f46270 */
[----:B------:R-:W-:Y:S01]  /*1b9d0*/  FMUL.FTZ R34, R184, R0 ;  /* 0x00000000b8227220 */ /* 0x000fe20000410000 */
[----:B------:R-:W-:Y:S01]  /*1b9e0*/  ISETP.GE.OR P4, PT, R185, R238, !P4 ;  /* 0x000000eeb900720c */ /* 0x000fe20006786670 */
[----:B------:R-:W-:Y:S01]  /*1b9f0*/  FMUL.FTZ R165, R186, R0 ;  /* 0x00000000baa57220 */ /* 0x000fe20000410000 */
[----:B------:R-:W-:-:S03]  /*1ba00*/  ISETP.GE.OR P6, PT, R17, R238, !P6 ;  /* 0x000000ee1100720c */ /* 0x000fc600077c6670 */
[----:B------:R-:W1:Y:S01]  /*1ba10*/  MUFU.TANH R199, R180 ;  /* 0x000000b400c77308 */ /* 0x000e620000002400 */
[C---:B------:R-:W-:Y:S01]  /*1ba20*/  ISETP.GE.OR P5, PT, R29.reuse, R238, !P5 ;  /* 0x000000ee1d00720c */ /* 0x040fe20006fa6670 */
[----:B------:R-:W-:Y:S01]  /*1ba30*/  HMMA.16816.F32 R192, R12, R6, R192 ;  /* 0x000000060cc0723c */ /* 0x000fe200000018c0 */
[----:B------:R-:W-:Y:S02]  /*1ba40*/  ISETP.GE.OR P2, PT, R29, R244, !P2 ;  /* 0x000000f41d00720c */ /* 0x000fe40005746670 */
[----:B--2---:R-:W-:-:S03]  /*1ba50*/  FSEL R4, R23, -INF , !P1 ;  /* 0xff80000017047808 */ /* 0x004fc60004800000 */
[----:B------:R-:W2:Y:S01]  /*1ba60*/  MUFU.TANH R196, R182 ;  /* 0x000000b600c47308 */ /* 0x000ea20000002400 */
[----:B------:R-:W-:Y:S01]  /*1ba70*/  FSEL R2, R24, -INF , !P3 ;  /* 0xff80000018027808 */ /* 0x000fe20005800000 */
[----:B------:R-:W-:Y:S01]  /*1ba80*/  FMUL.FTZ R176, R176, R0 ;  /* 0x00000000b0b07220 */ /* 0x000fe20000410000 */
[C---:B------:R-:W-:Y:S02]  /*1ba90*/  IADD3 R29, R27.reuse, 0x19, RZ ;  /* 0x000000191b1d7810 */ /* 0x040fe40007ffe0ff */
[----:B------:R-:W-:Y:S02]  /*1baa0*/  IADD3 R23, R27, 0x20, RZ ;  /* 0x000000201b177810 */ /* 0x000fe40007ffe0ff */
[----:B------:R-:W-:Y:S01]  /*1bab0*/  ISETP.GE.AND P3, PT, R17, R246, PT ;  /* 0x000000f61100720c */ /* 0x000fe20003f66270 */
[----:B------:R-:W1:Y:S01]  /*1bac0*/  MUFU.TANH R188, R188 ;  /* 0x000000bc00bc7308 */ /* 0x000e620000002400 */
[----:B---3--:R-:W-:Y:S02]  /*1bad0*/  FSEL R5, R20, -INF , !P4 ;  /* 0xff80000014057808 */ /* 0x008fe40006000000 */
[----:B------:R-:W-:-:S02]  /*1bae0*/  FSEL R25, R32, -INF , !P6 ;  /* 0xff80000020197808 */ /* 0x000fc40007000000 */
[----:B------:R-:W-:Y:S02]  /*1baf0*/  FSEL R24, R22, -INF , !P5 ;  /* 0xff80000016187808 */ /* 0x000fe40006800000 */
[----:B------:R-:W-:Y:S01]  /*1bb00*/  FSEL R20, R26, -INF , !P2 ;  /* 0xff8000001a147808 */ /* 0x000fe20005000000 */
[----:B------:R-:W3:Y:S01]  /*1bb10*/  MUFU.TANH R34, R34 ;  /* 0x0000002200227308 */ /* 0x000ee20000002400 */
[-C--:B------:R-:W-:Y:S02]  /*1bb20*/  ISETP.GE.AND P6, PT, R29, R248.reuse, PT ;  /* 0x000000f81d00720c */ /* 0x080fe40003fc6270 */
[C---:B------:R-:W-:Y:S02]  /*1bb30*/  ISETP.GE.AND P5, PT, R23.reuse, R248, PT ;  /* 0x000000f81700720c */ /* 0x040fe40003fa6270 */
[----:B------:R-:W-:-:S03]  /*1bb40*/  ISETP.GE.AND P2, PT, R23, R246, PT ;  /* 0x000000f61700720c */ /* 0x000fc60003f46270 */
[----:B------:R-:W2:Y:S01]  /*1bb50*/  MUFU.TANH R165, R165 ;  /* 0x000000a500a57308 */ /* 0x000ea20000002400 */
[----:B------:R-:W-:Y:S01]  /*1bb60*/  ISETP.GE.OR P3, PT, R17, R244, !P3 ;  /* 0x000000f41100720c */ /* 0x000fe20005f66670 */
[-C--:B------:R-:W-:Y:S01]  /*1bb70*/  FMUL.FTZ R178, R178, R0.reuse ;  /* 0x00000000b2b27220 */ /* 0x080fe20000410000 */
[----:B------:R-:W-:Y:S01]  /*1bb80*/  IADD3 R31, R27, 0x18, RZ ;  /* 0x000000181b1f7810 */ /* 0x000fe20007ffe0ff */
[----:B------:R-:W-:Y:S01]  /*1bb90*/  FMUL.FTZ R181, R181, R0 ;  /* 0x00000000b5b57220 */ /* 0x000fe20000410000 */
[----:B------:R-:W-:-:S03]  /*1bba0*/  ISETP.GE.OR P6, PT, R29, R238, !P6 ;  /* 0x000000ee1d00720c */ /* 0x000fc600077c6670 */
[----:B------:R-:W2:Y:S01]  /*1bbb0*/  MUFU.TANH R198, R176 ;  /* 0x000000b000c67308 */ /* 0x000ea20000002400 */
[----:B------:R-:W-:Y:S01]  /*1bbc0*/  FMUL.FTZ R183, R183, R0 ;  /* 0x00000000b7b77220 */ /* 0x000fe20000410000 */
[C---:B------:R-:W-:Y:S02]  /*1bbd0*/  ISETP.GE.OR P5, PT, R23.reuse, R238, !P5 ;  /* 0x000000ee1700720c */ /* 0x040fe40006fa6670 */
[----:B------:R-:W-:Y:S01]  /*1bbe0*/  ISETP.GE.OR P2, PT, R23, R244, !P2 ;  /* 0x000000f41700720c */ /* 0x000fe20005746670 */
[----:B------:R-:W-:Y:S01]  /*1bbf0*/  FMUL.FTZ R173, R173, R0 ;  /* 0x00000000adad7220 */ /* 0x000fe20000410000 */
[----:B-1----:R-:W-:Y:S02]  /*1bc00*/  FSEL R21, R33, -INF , !P3 ;  /* 0xff80000021157808 */ /* 0x002fe40005800000 */
[C---:B------:R-:W-:Y:S02]  /*1bc10*/  IADD3 R13, R27.reuse, 0x28, RZ ;  /* 0x000000281b0d7810 */ /* 0x040fe40007ffe0ff */
[----:B------:R-:W-:Y:S01]  /*1bc20*/  IADD3 R7, R27, 0x29, RZ ;  /* 0x000000291b077810 */ /* 0x000fe20007ffe0ff */
[----:B------:R-:W1:Y:S01]  /*1bc30*/  MUFU.TANH R190, R178 ;  /* 0x000000b200be7308 */ /* 0x000e620000002400 */
[----:B------:R-:W-:-:S02]  /*1bc40*/  ISETP.GE.AND P3, PT, R29, R246, PT ;  /* 0x000000f61d00720c */ /* 0x000fc40003f66270 */
[C---:B------:R-:W-:Y:S02]  /*1bc50*/  ISETP.GE.AND P4, PT, R31.reuse, R248, PT ;  /* 0x000000f81f00720c */ /* 0x040fe40003f86270 */
[----:B------:R-:W-:Y:S02]  /*1bc60*/  ISETP.GE.AND P1, PT, R31, R246, PT ;  /* 0x000000f61f00720c */ /* 0x000fe40003f26270 */
[----:B----4-:R-:W-:Y:S01]  /*1bc70*/  FSEL R23, R35, -INF , !P6 ;  /* 0xff80000023177808 */ /* 0x010fe20007000000 */
[----:B------:R-:W4:Y:S01]  /*1bc80*/  MUFU.TANH R197, R181 ;  /* 0x000000b500c57308 */ /* 0x000f220000002400 */
[----:B------:R-:W-:Y:S02]  /*1bc90*/  FSEL R199, R199, -INF , !P5 ;  /* 0xff800000c7c77808 */ /* 0x000fe40006800000 */
[----:B--2---:R-:W-:Y:S02]  /*1bca0*/  FSEL R196, R196, -INF , !P2 ;  /* 0xff800000c4c47808 */ /* 0x004fe40005000000 */
[----:B------:R-:W-:-:S02]  /*1bcb0*/  ISETP.GE.AND P6, PT, R13, R248, PT ;  /* 0x000000f80d00720c */ /* 0x000fc40003fc6270 */
[C---:B------:R-:W-:Y:S01]  /*1bcc0*/  ISETP.GE.AND P5, PT, R7.reuse, R248, PT ;  /* 0x000000f80700720c */ /* 0x040fe20003fa6270 */
[----:B------:R-:W2:Y:S01]  /*1bcd0*/  MUFU.TANH R191, R183 ;  /* 0x000000b700bf7308 */ /* 0x000ea20000002400 */
[----:B------:R-:W-:Y:S01]  /*1bce0*/  ISETP.GE.AND P2, PT, R7, R246, PT ;  /* 0x000000f60700720c */ /* 0x000fe20003f46270 */
[----:B------:R-:W-:Y:S01]  /*1bcf0*/  FMUL.FTZ R17, R177, R0 ;  /* 0x00000000b1117220 */ /* 0x000fe20000410000 */
[----:B------:R-:W-:Y:S01]  /*1bd00*/  ISETP.GE.OR P3, PT, R29, R244, !P3 ;  /* 0x000000f41d00720c */ /* 0x000fe20005f66670 */
[----:B------:R-:W-:Y:S01]  /*1bd10*/  FMUL.FTZ R6, R174, R0 ;  /* 0x00000000ae067220 */ /* 0x000fe20000410000 */
[C---:B------:R-:W-:Y:S02]  /*1bd20*/  ISETP.GE.OR P4, PT, R31.reuse, R238, !P4 ;  /* 0x000000ee1f00720c */ /* 0x040fe40006786670 */
[----:B------:R-:W-:Y:S01]  /*1bd30*/  ISETP.GE.OR P1, PT, R31, R244, !P1 ;  /* 0x000000f41f00720c */ /* 0x000fe20004f26670 */
[----:B------:R-:W1:Y:S01]  /*1bd40*/  MUFU.TANH R178, R173 ;  /* 0x000000ad00b27308 */ /* 0x000e620000002400 */
[----:B------:R-:W-:Y:S01]  /*1bd50*/  IADD3 R29, R27, 0x21, RZ ;  /* 0x000000211b1d7810 */ /* 0x000fe20007ffe0ff */
[----:B------:R-:W-:Y:S01]  /*1bd60*/  FMUL.FTZ R179, R179, R0 ;  /* 0x00000000b3b37220 */ /* 0x000fe20000410000 */
[----:B------:R-:W-:Y:S01]  /*1bd70*/  ISETP.GE.OR P6, PT, R13, R238, !P6 ;  /* 0x000000ee0d00720c */ /* 0x000fe200077c6670 */
[----:B------:R-:W-:Y:S01]  /*1bd80*/  FMUL.FTZ R172, R172, R0 ;  /* 0x00000000acac7220 */ /* 0x000fe20000410000 */
[----:B------:R-:W-:-:S02]  /*1bd90*/  ISETP.GE.OR P5, PT, R7, R238, !P5 ;  /* 0x000000ee0700720c */ /* 0x000fc40006fa6670 */
[----:B------:R-:W-:Y:S02]  /*1bda0*/  ISETP.GE.OR P2, PT, R7, R244, !P2 ;  /* 0x000000f40700720c */ /* 0x000fe40005746670 */
[----:B------:R-:W-:Y:S02]  /*1bdb0*/  FSEL R188, R188, -INF , !P3 ;  /* 0xff800000bcbc7808 */ /* 0x000fe40005800000 */
[----:B------:R-:W-:Y:S02]  /*1bdc0*/  IADD3 R7, R27, 0x31, RZ ;  /* 0x000000311b077810 */ /* 0x000fe40007ffe0ff */
[----:B---3--:R-:W-:Y:S02]  /*1bdd0*/  FSEL R22, R34, -INF , !P4 ;  /* 0xff80000022167808 */ /* 0x008fe40006000000 */
[----:B------:R-:W-:Y:S02]  /*1bde0*/  FSEL R187, R165, -INF , !P1 ;  /* 0xff800000a5bb7808 */ /* 0x000fe40004800000 */
[----:B------:R-:W-:Y:S01]  /*1bdf0*/  ISETP.GE.AND P3, PT, R13, R246, PT ;  /* 0x000000f60d00720c */ /* 0x000fe20003f66270 */
[----:B------:R-:W3:Y:S01]  /*1be00*/  MUFU.TANH R17, R17 ;  /* 0x0000001100117308 */ /* 0x000ee20000002400 */
[----:B------:R-:W-:-:S02]  /*1be10*/  ISETP.GE.AND P4, PT, R29, R248, PT ;  /* 0x000000f81d00720c */ /* 0x000fc40003f86270 */
[----:B------:R-:W-:Y:S02]  /*1be20*/  ISETP.GE.AND P1, PT, R29, R246, PT ;  /* 0x000000f61d00720c */ /* 0x000fe40003f26270 */
[----:B------:R-:W-:Y:S02]  /*1be30*/  FSEL R198, R198, -INF , !P6 ;  /* 0xff800000c6c67808 */ /* 0x000fe40007000000 */
[----:B------:R-:W-:Y:S01]  /*1be40*/  ISETP.GE.AND P6, PT, R7, R248, PT ;  /* 0x000000f80700720c */ /* 0x000fe20003fc6270 */
[----:B------:R-:W1:Y:S01]  /*1be50*/  MUFU.TANH R189, R179 ;  /* 0x000000b300bd7308 */ /* 0x000e620000002400 */
[----:B------:R-:W-:Y:S01]  /*1be60*/  ISETP.GE.OR P3, PT, R13, R244, !P3 ;  /* 0x000000f40d00720c */ /* 0x000fe20005f66670 */
[----:B------:R-:W-:Y:S01]  /*1be70*/  FMUL.FTZ R176, R192, R0 ;  /* 0x00000000c0b07220 */ /* 0x000fe20000410000 */
[----:B------:R-:W-:Y:S01]  /*1be80*/  ISETP.GE.OR P4, PT, R29, R238, !P4 ;  /* 0x000000ee1d00720c */ /* 0x000fe20006786670 */
[----:B------:R-:W-:Y:S01]  /*1be90*/  FMUL.FTZ R177, R193, R0 ;  /* 0x00000000c1b17220 */ /* 0x000fe20000410000 */
[----:B------:R-:W-:-:S03]  /*1bea0*/  ISETP.GE.OR P1, PT, R29, R244, !P1 ;  /* 0x000000f41d00720c */ /* 0x000fc60004f26670 */
[----:B------:R2:W2:Y:S01]  /*1beb0*/  MUFU.TANH R180, R172 ;  /* 0x000000ac00b47308 */ /* 0x0004a20000002400 */
[-C--:B------:R-:W-:Y:S01]  /*1bec0*/  FMUL.FTZ R166, R194, R0.reuse ;  /* 0x00000000c2a67220 */ /* 0x080fe20000410000 */
[----:B------:R-:W-:Y:S01]  /*1bed0*/  IADD3 R13, R27, 0x30, RZ ;  /* 0x000000301b0d7810 */ /* 0x000fe20007ffe0ff */
[----:B------:R-:W-:-:S05]  /*1bee0*/  FMUL.FTZ R165, R195, R0 ;  /* 0x00000000c3a57220 */ /* 0x000fca0000410000 */
[----:B------:R-:W3:Y:S01]  /*1bef0*/  MUFU.TANH R6, R6 ;  /* 0x0000000600067308 */ /* 0x000ee20000002400 */
[----:B------:R-:W-:Y:S02]  /*1bf00*/  ISETP.GE.OR P6, PT, R7, R238, !P6 ;  /* 0x000000ee0700720c */ /* 0x000fe400077c6670 */
[----:B-1----:R-:W-:Y:S01]  /*1bf10*/  FSEL R190, R190, -INF , !P3 ;  /* 0xff800000bebe7808 */ /* 0x002fe20005800000 */
[----:B--2---:R-:W-:Y:S01]  /*1bf20*/  FMUL.FTZ R172, R175, R0 ;  /* 0x00000000afac7220 */ /* 0x004fe20000410000 */
[----:B----4-:R-:W-:Y:S02]  /*1bf30*/  FSEL R197, R197, -INF , !P4 ;  /* 0xff800000c5c57808 */ /* 0x010fe40006000000 */
[----:B------:R-:W-:Y:S02]  /*1bf40*/  FSEL R191, R191, -INF , !P1 ;  /* 0xff800000bfbf7808 */ /* 0x000fe40004800000 */
[----:B------:R-:W-:Y:S01]  /*1bf50*/  ISETP.GE.AND P3, PT, R7, R246, PT ;  /* 0x000000f60700720c */ /* 0x000fe20003f66270 */
[----:B------:R-:W1:Y:S01]  /*1bf60*/  MUFU.TANH R172, R172 ;  /* 0x000000ac00ac7308 */ /* 0x000e620000002400 */
[----:B------:R-:W-:-:S02]  /*1bf70*/  ISETP.GE.AND P4, PT, R13, R248, PT ;  /* 0x000000f80d00720c */ /* 0x000fc40003f86270 */
[----:B------:R-:W-:Y:S02]  /*1bf80*/  ISETP.GE.AND P1, PT, R13, R246, PT ;  /* 0x000000f60d00720c */ /* 0x000fe40003f26270 */
[----:B------:R-:W-:Y:S02]  /*1bf90*/  FSEL R178, R178, -INF , !P6 ;  /* 0xff800000b2b27808 */ /* 0x000fe40007000000 */
[----:B------:R-:W-:Y:S01]  /*1bfa0*/  ISETP.GT.AND P6, PT, R247, R230, PT ;  /* 0x000000e6f700720c */ /* 0x000fe20003fc4270 */
[----:B------:R-:W2:Y:S01]  /*1bfb0*/  MUFU.TANH R176, R176 ;  /* 0x000000b000b07308 */ /* 0x000ea20000002400 */
[----:B------:R-:W-:Y:S02]  /*1bfc0*/  ISETP.GE.OR P3, PT, R7, R244, !P3 ;  /* 0x000000f40700720c */ /* 0x000fe40005f66670 */
[C---:B------:R-:W-:Y:S02]  /*1bfd0*/  ISETP.GE.OR P4, PT, R13.reuse, R238, !P4 ;  /* 0x000000ee0d00720c */ /* 0x040fe40006786670 */
[----:B------:R-:W-:-:S03]  /*1bfe0*/  ISETP.GE.OR P1, PT, R13, R244, !P1 ;  /* 0x000000f40d00720c */ /* 0x000fc60004f26670 */
[----:B------:R-:W-:Y:S01]  /*1bff0*/  MUFU.TANH R177, R177 ;  /* 0x000000b100b17308 */ /* 0x000fe20000002400 */
[C---:B------:R-:W-:Y:S02]  /*1c000*/  IADD3 R7, R27.reuse, 0x38, RZ ;  /* 0x000000381b077810 */ /* 0x040fe40007ffe0ff */
[----:B------:R-:W-:-:S05]  /*1c010*/  IADD3 R27, R27, 0x39, RZ ;  /* 0x000000391b1b7810 */ /* 0x000fca0007ffe0ff */
[----:B------:R-:W4:Y:S01]  /*1c020*/  MUFU.TANH R166, R166 ;  /* 0x000000a600a67308 */ /* 0x000f220000002400 */
[----:B---3--:R-:W-:-:S07]  /*1c030*/  FSEL R192, R17, -INF , !P5 ;  /* 0xff80000011c07808 */ /* 0x008fce0006800000 */
[----:B------:R-:W3:Y:S01]  /*1c040*/  MUFU.TANH R165, R165 ;  /* 0x000000a500a57308 */ /* 0x000ee20000002400 */
[----:B------:R-:W-:Y:S02]  /*1c050*/  FSEL R189, R189, -INF , !P2 ;  /* 0xff800000bdbd7808 */ /* 0x000fe40005000000 */
[----:B------:R-:W-:Y:S02]  /*1c060*/  FSEL R180, R180, -INF , !P4 ;  /* 0xff800000b4b47808 */ /* 0x000fe40006000000 */
[----:B------:R-:W-:Y:S01]  /*1c070*/  FSEL R175, R6, -INF , !P1 ;  /* 0xff80000006af7808 */ /* 0x000fe20004800000 */
[----:B------:R-:W-:Y:S01]  /*1c080*/  BAR.SYNC.DEFER_BLOCKING 0x0 ;  /* 0x0000000000007b1d */ /* 0x000fe20000010000 */
[C---:B------:R-:W-:Y:S02]  /*1c090*/  ISETP.GE.AND P5, PT, R7.reuse, R248, PT ;  /* 0x000000f80700720c */ /* 0x040fe40003fa6270 */
[----:B------:R-:W-:Y:S02]  /*1c0a0*/  ISETP.GE.AND P2, PT, R7, R246, PT ;  /* 0x000000f60700720c */ /* 0x000fe40003f46270 */
[----:B------:R-:W-:-:S02]  /*1c0b0*/  ISETP.GE.AND P4, PT, R27, R248, PT ;  /* 0x000000f81b00720c */ /* 0x000fc40003f86270 */
[----:B------:R-:W-:Y:S01]  /*1c0c0*/  ISETP.GE.AND P1, PT, R27, R246, PT ;  /* 0x000000f61b00720c */ /* 0x000fe20003f26270 */
[----:B------:R-:W-:Y:S01]  /*1c0d0*/  BSSY B1, `(.L_x_8004) ;  /* 0x000006f000017945 */ /* 0x000fe20003800000 */
[C---:B------:R-:W-:Y:S02]  /*1c0e0*/  ISETP.GE.OR P5, PT, R7.reuse, R238, !P5 ;  /* 0x000000ee0700720c */ /* 0x040fe40006fa6670 */
[----:B------:R-:W-:Y:S02]  /*1c0f0*/  ISETP.GE.OR P2, PT, R7, R244, !P2 ;  /* 0x000000f40700720c */ /* 0x000fe40005746670 */
[C---:B------:R-:W-:Y:S02]  /*1c100*/  ISETP.GE.OR P4, PT, R27.reuse, R238, !P4 ;  /* 0x000000ee1b00720c */ /* 0x040fe40006786670 */
[----:B------:R-:W-:Y:S02]  /*1c110*/  ISETP.GE.OR P1, PT, R27, R244, !P1 ;  /* 0x000000f41b00720c */ /* 0x000fe40004f26670 */
[----:B-1----:R-:W-:-:S02]  /*1c120*/  FSEL R172, R172, -INF , !P3 ;  /* 0xff800000acac7808 */ /* 0x002fc40005800000 */
[----:B--2---:R-:W-:Y:S02]  /*1c130*/  FSEL R176, R176, -INF , !P5 ;  /* 0xff800000b0b07808 */ /* 0x004fe40006800000 */
[----:B----4-:R-:W-:Y:S02]  /*1c140*/  FSEL R166, R166, -INF , !P2 ;  /* 0xff800000a6a67808 */ /* 0x010fe40005000000 */
[----:B------:R-:W-:Y:S02]  /*1c150*/  FSEL R177, R177, -INF , !P4 ;  /* 0xff800000b1b17808 */ /* 0x000fe40006000000 */
[----:B---3--:R-:W-:Y:S01]  /*1c160*/  FSEL R165, R165, -INF , !P1 ;  /* 0xff800000a5a57808 */ /* 0x008fe20004800000 */
        /* <DEDUP_REMOVED lines=41> */
[----:B------:R-:W-:Y:S01]  /*1c400*/  @!P2 IMAD.MOV R17, RZ, RZ, -R17 ;  /* 0x000000ffff11a224 */ /* 0x000fe200078e0a11 */
[----:B------:R-:W-:-:S04]  /*1c410*/  @!P0 IADD3 R14, -R14, RZ, RZ ;  /* 0x000000ff0e0e8210 */ /* 0x000fc80007ffe1ff */
[C---:B------:R-:W-:Y:S02]  /*1c420*/  SEL R13, R7.reuse, R17, !P1 ;  /* 0x00000011070d7207 */ /* 0x040fe40004800000 */
[----:B------:R-:W-:Y:S02]  /*1c430*/  SEL R6, R7, R14, !P1 ;  /* 0x0000000e07067207 */ /* 0x000fe40004800000 */
[----:B------:R-:W3:Y:S01]  /*1c440*/  LD.E.64 R14, [R18.64+0x38] ;  /* 0x00003804120e7980 */ /* 0x000ee2000c101b00 */
[----:B------:R-:W-:-:S04]  /*1c450*/  IMAD.WIDE R32, R13, 0x4, R240 ;  /* 0x000000040d207825 */ /* 0x000fc800078e02f0 */
[----:B------:R-:W-:Y:S01]  /*1c460*/  IMAD.WIDE R30, R6, 0x4, R240 ;  /* 0x00000004061e7825 */ /* 0x000fe200078e02f0 */
[----:B------:R-:W4:Y:S04]  /*1c470*/  LD.E R7, [R32.64] ;  /* 0x0000000420077980 */ /* 0x000f28000c101900 */
[----:B------:R-:W4:Y:S01]  /*1c480*/  LD.E R0, [R30.64] ;  /* 0x000000041e007980 */ /* 0x000f22000c101900 */
[----:B------:R-:W-:-:S04]  /*1c490*/  IMAD.IADD R13, R13, 0x1, -R6 ;  /* 0x000000010d0d7824 */ /* 0x000fc800078e0a06 */
[----:B------:R-:W-:-:S05]  /*1c4a0*/  IMAD R26, R26, R13, -0x40 ;  /* 0xffffffc01a1a7424 */ /* 0x000fca00078e020d */
[----:B------:R-:W-:Y:S01]  /*1c4b0*/  SHF.R.S32.HI R13, RZ, 0x1f, R26 ;  /* 0x0000001fff0d7819 */ /* 0x000fe2000001141a */
[-C--:B---3--:R-:W-:Y:S02]  /*1c4c0*/  IMAD R6, R15, R26.reuse, RZ ;  /* 0x0000001a0f067224 */ /* 0x088fe400078e02ff */
[----:B------:R-:W-:-:S04]  /*1c4d0*/  IMAD.WIDE.U32 R26, R14, R26, RZ ;  /* 0x0000001a0e1a7225 */ /* 0x000fc800078e00ff */
[----:B------:R-:W-:Y:S02]  /*1c4e0*/  IMAD R6, R14, R13, R6 ;  /* 0x0000000d0e067224 */ /* 0x000fe400078e0206 */
[----:B----4-:R-:W-:-:S03]  /*1c4f0*/  IMAD.IADD R7, R0, 0x1, -R7 ;  /* 0x0000000100077824 */ /* 0x010fc600078e0a07 */
[----:B------:R-:W-:Y:S01]  /*1c500*/  IADD3 R27, R27, R6, RZ ;  /* 0x000000061b1b7210 */ /* 0x000fe20007ffe0ff */
[----:B--2---:R-:W-:Y:S01]  /*1c510*/  IMAD R13, R29, R7, RZ ;  /* 0x000000071d0d7224 */ /* 0x004fe200078e02ff */
[----:B------:R-:W-:-:S05]  /*1c520*/  SHF.R.S32.HI R0, RZ, 0x1f, R7 ;  /* 0x0000001fff007819 */ /* 0x000fca0000011407 */
[----:B------:R-:W-:Y:S02]  /*1c530*/  IMAD R0, R28, R0, R13 ;  /* 0x000000001c007224 */ /* 0x000fe400078e020d */
[----:B------:R-:W-:-:S04]  /*1c540*/  IMAD.WIDE.U32 R12, R7, R28, R26 ;  /* 0x0000001c070c7225 */ /* 0x000fc800078e001a */
[----:B------:R-:W-:Y:S01]  /*1c550*/  IMAD.IADD R6, R13, 0x1, R0 ;  /* 0x000000010d067824 */ /* 0x000fe200078e0200 */
[----:B------:R-:W-:Y:S05]  /*1c560*/  BRA `(.L_x_8008) ;  /* 0x0000004000007947 */ /* 0x000fea0003800000 */
.L_x_8007:
[----:B------:R-:W-:Y:S02]  /*1c570*/  ULDC.64 UR4, c[0x0][0x118] ;  /* 0x0000460000047ab9 */ /* 0x000fe40000000a00 */
[----:B------:R-:W2:Y:S02]  /*1c580*/  LD.E R12, [R18.64+0x38] ;  /* 0x00003804120c7980 */ /* 0x000ea4000c101900 */
[----:B--2---:R-:W-:-:S04]  /*1c590*/  LEA R12, -R12, RZ, 0x6 ;  /* 0x000000ff0c0c7211 */ /* 0x004fc800078e31ff */
[----:B------:R-:W-:Y:S02]  /*1c5a0*/  SHF.R.S32.HI R6, RZ, 0x1f, R12 ;  /* 0x0000001fff067819 */ /* 0x000fe4000001140c */
.L_x_8008:
[----:B------:R-:W-:Y:S05]  /*1c5b0*/  BSYNC B0 ;  /* 0x0000000000007941 */ /* 0x000fea0003800000 */
.L_x_8006:
[----:B------:R-:W-:Y:S01]  /*1c5c0*/  LEA R232, P1, R12, R232, 0x1 ;  /* 0x000000e80ce87211 */ /* 0x000fe200078208ff */
[C---:B------:R-:W-:Y:S01]  /*1c5d0*/  IMAD.SHL.U32 R7, R168.reuse, 0x20, RZ ;  /* 0x00000020a8077824 */ /* 0x040fe200078e00ff */
[----:B------:R-:W-:Y:S01]  /*1c5e0*/  SHF.L.U64.HI R0, R168, 0x5, R169 ;  /* 0x00000005a8007819 */ /* 0x000fe200000102a9 */
[----:B------:R-:W-:Y:S01]  /*1c5f0*/  ULDC.64 UR4, c[0x0][0x118] ;  /* 0x0000460000047ab9 */ /* 0x000fe20000000a00 */
        /* <DEDUP_REMOVED lines=28> */
.L_x_8005:
[----:B------:R-:W-:Y:S05]  /*1c7c0*/  BSYNC B1 ;  /* 0x0000000000017941 */ /* 0x000fea0003800000 */
.L_x_8004:
[----:B------:R-:W-:Y:S02]  /*1c7d0*/  ULDC.64 UR4, c[0x0][0x118] ;  /* 0x0000460000047ab9 */ /* 0x000fe40000000a00 */
[----:B------:R-:W2:Y:S01]  /*1c7e0*/  LD.E R174, [R18.64+0xdc] ;  /* 0x0000dc0412ae7980 */ /* 0x000ea2000c101900 */
[----:B------:R-:W-:-:S04]  /*1c7f0*/  FMNMX.FTZ R0, R164, R9, !PT ;  /* 0x00000009a4007209 */ /* 0x000fc80007810000 */
[----:B-1----:R-:W-:-:S04]  /*1c800*/  FMNMX.FTZ R7, R11, R0, !PT ;  /* 0x000000000b077209 */ /* 0x002fc80007810000 */
        /* <DEDUP_REMOVED lines=29> */
[----:B------:R-:W-:-:S04]  /*1c9e0*/  FMNMX.FTZ R0, R166, R13, !PT ;  /* 0x0000000da6007209 */ /* 0x000fc80007810000 */
[----:B------:R-:W-:-:S05]  /*1c9f0*/  FMNMX.FTZ R13, R165, R0, !PT ;  /* 0x00000000a50d7209 */ /* 0x000fca0007810000 */
[----:B------:R-:W3:Y:S01]  /*1ca00*/  SHFL.BFLY PT, R0, R13, 0x2, 0x1f ;  /* 0x0c401f000d007f89 */ /* 0x000ee200000e0000 */
[----:B-1----:R-:W-:-:S05]  /*1ca10*/  FMNMX.FTZ R7, R6, R7, !PT ;  /* 0x0000000706077209 */ /* 0x002fca0007810000 */
[----:B------:R-:W1:Y:S01]  /*1ca20*/  SHFL.BFLY PT, R34, R7, 0x1, 0x1f ;  /* 0x0c201f0007227f89 */ /* 0x000e6200000e0000 */
[----:B---3--:R-:W-:-:S03]  /*1ca30*/  FMNMX.FTZ R0, R13, R0, !PT ;  /* 0x000000000d007209 */ /* 0x008fc60007810000 */
[----:B------:R-:W-:Y:S04]  /*1ca40*/  LDSM.16.MT88.4 R12, [R221+0x10000] ;  /* 0x01000000dd0c783b */ /* 0x000fe80000004200 */
[----:B------:R-:W3:Y:S01]  /*1ca50*/  SHFL.BFLY PT, R33, R0, 0x1, 0x1f ;  /* 0x0c201f0000217f89 */ /* 0x000ee200000e0000 */
[----:B-1----:R-:W-:-:S04]  /*1ca60*/  FMNMX.FTZ R34, R7, R34, !PT ;  /* 0x0000002207227209 */ /* 0x002fc80007810000 */
[----:B------:R-:W-:Y:S02]  /*1ca70*/  FSETP.NEU.FTZ.AND P1, PT, R34, -INF , PT ;  /* 0xff8000002200780b */ /* 0x000fe40003f3d000 */
[----:B---3--:R-:W-:-:S04]  /*1ca80*/  FMNMX.FTZ R33, R0, R33, !PT ;  /* 0x0000002100217209 */ /* 0x008fc80007810000 */
        /* <DEDUP_REMOVED lines=16> */
[----:B------:R-:W-:Y:S01]  /*1cb90*/  MUFU.EX2 R32, R32 ;  /* 0x0000002000207308 */ /* 0x000fe20000000800 */
[-CC-:B------:R-:W-:Y:S01]  /*1cba0*/  FFMA.FTZ R2, R2, R174.reuse, -R173.reuse ;  /* 0x000000ae02027223 */ /* 0x180fe200000108ad */
[----:B------:R-:W1:Y:S01]  /*1cbb0*/  LDSM.16.MT88.4 R16, [R223+0x10000] ;  /* 0x01000000df10783b */ /* 0x000e620000004200 */
[-C--:B------:R-:W-:Y:S02]  /*1cbc0*/  FFMA.FTZ R0, R10, R174.reuse, -R173 ;  /* 0x000000ae0a007223 */ /* 0x080fe400000108ad */
[C---:B------:R-:W-:Y:S01]  /*1cbd0*/  FMUL.FTZ R164, R174.reuse, R5 ;  /* 0x00000005aea47220 */ /* 0x040fe20000410000 */
[----:B------:R-:W2:Y:S01]  /*1cbe0*/  LDSM.16.MT88.4 R8, [R220+0x10000] ;  /* 0x01000000dc08783b */ /* 0x000ea20000004200 */
[----:B------:R-:W-:Y:S01]  /*1cbf0*/  FMUL.FTZ R3, R174, R3 ;  /* 0x00000003ae037220 */ /* 0x000fe20000410000 */
[----:B------:R-:W3:Y:S01]  /*1cc00*/  MUFU.EX2 R31, R31 ;  /* 0x0000001f001f7308 */ /* 0x000ee20000000800 */
[----:B------:R-:W-:-:S02]  /*1cc10*/  FFMA.FTZ R181, R25, R174, -R179 ;  /* 0x000000ae19b57223 */ /* 0x000fc400000108b3 */
[-CC-:B------:R-:W-:Y:S02]  /*1cc20*/  FFMA.FTZ R182, R24, R174.reuse, -R179.reuse ;  /* 0x000000ae18b67223 */ /* 0x180fe400000108b3 */
[----:B------:R-:W-:Y:S01]  /*1cc30*/  LDSM.16.MT88.4 R24, [R219+0x16000] ;  /* 0x01600000db18783b */ /* 0x000fe20000004200 */
[-CC-:B------:R-:W-:Y:S02]  /*1cc40*/  FFMA.FTZ R183, R22, R174.reuse, -R179.reuse ;  /* 0x000000ae16b77223 */ /* 0x180fe400000108b3 */
[----:B------:R-:W4:Y:S01]  /*1cc50*/  MUFU.EX2 R30, R30 ;  /* 0x0000001e001e7308 */ /* 0x000f220000000800 */
[-C--:B------:R-:W-:Y:S02]  /*1cc60*/  FFMA.FTZ R184, R23, R174.reuse, -R179 ;  /* 0x000000ae17b87223 */ /* 0x080fe400000108b3 */
[-CC-:B------:R-:W-:Y:S02]  /*1cc70*/  FFMA.FTZ R185, R21, R174.reuse, -R173.reuse ;  /* 0x000000ae15b97223 */ /* 0x180fe400000108ad */
[----:B------:R-:W-:-:S02]  /*1cc80*/  FFMA.FTZ R186, R20, R174, -R173 ;  /* 0x000000ae14ba7223 */ /* 0x000fc400000108ad */
[----:B------:R-:W-:Y:S01]  /*1cc90*/  LDSM.16.MT88.4 R20, [R223+0x10800] ;  /* 0x01080000df14783b */ /* 0x000fe20000004200 */
[----:B------:R-:W-:Y:S01]  /*1cca0*/  MUFU.EX2 R28, R28 ;  /* 0x0000001c001c7308 */ /* 0x000fe20000000800 */
[----:B---3--:R-:W-:Y:S01]  /*1ccb0*/  F2FP.PACK_AB R4, R31, R32 ;  /* 0x000000201f04723e */ /* 0x008fe200000000ff */
[-CC-:B------:R-:W-:Y:S02]  /*1ccc0*/  FFMA.FTZ R193, R199, R174.reuse, -R179.reuse ;  /* 0x000000aec7c17223 */ /* 0x180fe400000108b3 */
[-CC-:B------:R-:W-:Y:S02]  /*1ccd0*/  FFMA.FTZ R194, R197, R174.reuse, -R179.reuse ;  /* 0x000000aec5c27223 */ /* 0x180fe400000108b3 */
[--C-:B------:R-:W-:Y:S02]  /*1cce0*/  FFMA.FTZ R195, R198, R174, -R179.reuse ;  /* 0x000000aec6c37223 */ /* 0x100fe400000108b3 */
[----:B------:R-:W3:Y:S01]  /*1ccf0*/  MUFU.EX2 R2, R2 ;  /* 0x0000000200027308 */ /* 0x000ee20000000800 */
[----:B----4-:R-:W-:Y:S01]  /*1cd00*/  F2FP.PACK_AB R6, R29, R30 ;  /* 0x0000001e1d06723e */ /* 0x010fe200000000ff */
        /* <DEDUP_REMOVED lines=8> */
[----:B------:R-:W4:Y:S01]  /*1cd90*/  MUFU.EX2 R35, R35 ;  /* 0x0000002300237308 */ /* 0x000f220000000800 */
[----:B---3--:R-:W-:Y:S01]  /*1cda0*/  F2FP.PACK_AB R5, R2, R28 ;  /* 0x0000001c0205723e */ /* 0x008fe200000000ff */
[----:B------:R-:W-:-:S02]  /*1cdb0*/  FFMA.FTZ R176, R176, R174, -R179 ;  /* 0x000000aeb0b07223 */ /* 0x000fc400000108b3 */
[-C--:B------:R-:W-:Y:S02]  /*1cdc0*/  FFMA.FTZ R177, R177, R174.reuse, -R179 ;  /* 0x000000aeb1b17223 */ /* 0x080fe400000108b3 */
[-CC-:B------:R-:W-:Y:S02]  /*1cdd0*/  FFMA.FTZ R175, R175, R174.reuse, -R173.reuse ;  /* 0x000000aeafaf7223 */ /* 0x180fe400000108ad */
[----:B------:R-:W3:Y:S01]  /*1cde0*/  MUFU.EX2 R164, R164 ;  /* 0x000000a400a47308 */ /* 0x000ee20000000800 */
[-CC-:B------:R-:W-:Y:S02]  /*1cdf0*/  FFMA.FTZ R172, R172, R174.reuse, -R173.reuse ;  /* 0x000000aeacac7223 */ /* 0x180fe400000108ad */
[-CC-:B------:R-:W-:Y:S02]  /*1ce00*/  FFMA.FTZ R166, R166, R174.reuse, -R173.reuse ;  /* 0x000000aea6a67223 */ /* 0x180fe400000108ad */
[----:B------:R-:W-:-:S03]  /*1ce10*/  FFMA.FTZ R165, R165, R174, -R173 ;  /* 0x000000aea5a57223 */ /* 0x000fc600000108ad */
        /* <DEDUP_REMOVED lines=36> */
[----:B------:R-:W1:Y:S01]  /*1d060*/  MUFU.EX2 R186, R186 ;  /* 0x000000ba00ba7308 */ /* 0x000e620000000800 */
[----:B------:R-:W-:-:S02]  /*1d070*/  FMUL.FTZ R143, R143, R3 ;  /* 0x000000038f8f7220 */ /* 0x000fc40000410000 */
[-C--:B-----5:R-:W-:Y:S01]  /*1d080*/  FMUL.FTZ R36, R36, R164.reuse ;  /* 0x000000a424247220 */ /* 0x0a0fe20000410000 */
        /* <DEDUP_REMOVED lines=10> */
[----:B------:R-:W-:Y:S01]  /*1d130*/  MUFU.EX2 R194, R194 ;  /* 0x000000c200c27308 */ /* 0x000fe20000000800 */
        /* <DEDUP_REMOVED lines=124> */
[C---:B------:R-:W-:Y:S01]  /*1d900*/  HMMA.16816.F32 R124, R4.reuse, R24, R124 ;  /* 0x00000018047c723c */ /* 0x040fe2000000187c */
[----:B------:R-:W-:Y:S02]  /*1d910*/  FMUL.FTZ R103, R103, R3 ;  /* 0x0000000367677220 */ /* 0x000fe40000410000 */
[-C--:B------:R-:W-:Y:S02]  /*1d920*/  FMUL.FTZ R104, R104, R164.reuse ;  /* 0x000000a468687220 */ /* 0x080fe40000410000 */
[----:B------:R-:W-:Y:S02]  /*1d930*/  FMUL.FTZ R105, R105, R164 ;  /* 0x000000a469697220 */ /* 0x000fe40000410000 */
[-CC-:B------:R-:W-:Y:S01]  /*1d940*/  FFMA.FTZ R24, R187, R174.reuse, -R173.reuse ;  /* 0x000000aebb187223 */ /* 0x180fe200000108ad */
[----:B----4-:R-:W-:Y:S01]  /*1d950*/  HMMA.16816.F32 R100, R4, R16, R100 ;  /* 0x000000100464723c */ /* 0x010fe20000001864 */
[----:B------:R-:W-:-:S02]  /*1d960*/  FFMA.FTZ R187, R188, R174, -R173 ;  /* 0x000000aebcbb7223 */ /* 0x000fc400000108ad */
[----:B------:R4:W-:Y:S01]  /*1d970*/  MUFU.EX2 R188, R24 ;  /* 0x0000001800bc7308 */ /* 0x0009e20000000800 */
[-C--:B------:R-:W-:Y:S02]  /*1d980*/  FMUL.FTZ R106, R106, R3.reuse ;  /* 0x000000036a6a7220 */ /* 0x080fe40000410000 */
[-C--:B------:R-:W-:Y:S02]  /*1d990*/  FMUL.FTZ R107, R107, R3.reuse ;  /* 0x000000036b6b7220 */ /* 0x080fe40000410000 */
[-C--:B------:R-:W-:Y:S02]  /*1d9a0*/  FMUL.FTZ R116, R116, R164.reuse ;  /* 0x000000a474747220 */ /* 0x080fe40000410000 */
[-C--:B------:R-:W-:Y:S01]  /*1d9b0*/  FMUL.FTZ R117, R117, R164.reuse ;  /* 0x000000a475757220 */ /* 0x080fe20000410000 */
[----:B------:R-:W1:Y:S01]  /*1d9c0*/  MUFU.EX2 R187, R187 ;  /* 0x000000bb00bb7308 */ /* 0x000e620000000800 */
[-C--:B------:R-:W-:Y:S01]  /*1d9d0*/  FMUL.FTZ R118, R118, R3.reuse ;  /* 0x0000000376767220 */ /* 0x080fe20000410000 */
[----:B------:R-:W-:Y:S01]  /*1d9e0*/  HMMA.16816.F32 R104, R4, R18, R104 ;  /* 0x000000120468723c */ /* 0x000fe20000001868 */
[----:B------:R-:W-:Y:S01]  /*1d9f0*/  FMUL.FTZ R119, R119, R3 ;  /* 0x0000000377777220 */ /* 0x000fe20000410000 */
[----:B------:R-:W3:Y:S01]  /*1da00*/  LDSM.16.MT88.4 R16, [R221+0x10800] ;  /* 0x01080000dd10783b */ /* 0x000ee20000004200 */
[----:B------:R-:W-:-:S02]  /*1da10*/  FMUL.FTZ R120, R120, R164 ;  /* 0x000000a478787220 */ /* 0x000fc40000410000 */
[-C--:B------:R-:W-:Y:S02]  /*1da20*/  FMUL.FTZ R121, R121, R164.reuse ;  /* 0x000000a479797220 */ /* 0x080fe40000410000 */
[-C--:B------:R-:W-:Y:S01]  /*1da30*/  FMUL.FTZ R122, R122, R3.reuse ;  /* 0x000000037a7a7220 */ /* 0x080fe20000410000 */
[C---:B--2---:R-:W-:Y:S01]  /*1da40*/  HMMA.16816.F32 R116, R4.reuse, R8, R116 ;  /* 0x000000080474723c */ /* 0x044fe20000001874 */
[-C--:B------:R-:W-:Y:S02]  /*1da50*/  FMUL.FTZ R123, R123, R3.reuse ;  /* 0x000000037b7b7220 */ /* 0x080fe40000410000 */
[-C--:B------:R-:W-:Y:S02]  /*1da60*/  FMUL.FTZ R128, R128, R164.reuse ;  /* 0x000000a480807220 */ /* 0x080fe40000410000 */
[-C--:B------:R-:W-:Y:S02]  /*1da70*/  FMUL.FTZ R129, R129, R164.reuse ;  /* 0x000000a481817220 */ /* 0x080fe40000410000 */
[-C--:B------:R-:W-:Y:S01]  /*1da80*/  FMUL.FTZ R130, R130, R3.reuse ;  /* 0x0000000382827220 */ /* 0x080fe20000410000 */
[----:B------:R-:W-:Y:S01]  /*1da90*/  HMMA.16816.F32 R120, R4, R10, R120 ;  /* 0x0000000a0478723c */ /* 0x000fe20000001878 */
[-C--:B------:R-:W-:Y:S01]  /*1daa0*/  FMUL.FTZ R131, R131, R3.reuse ;  /* 0x0000000383837220 */ /* 0x080fe20000410000 */
[----:B------:R-:W2:Y:S01]  /*1dab0*/  LDSM.16.MT88.4 R8, [R219+0x10800] ;  /* 0x01080000db08783b */ /* 0x000ea20000004200 */
[----:B------:R-:W-:Y:S01]  /*1dac0*/  FFMA.FTZ R32, R251, R164, R32 ;  /* 0x000000a4fb207223 */ /* 0x000fe20000010020 */
[----:B------:R-:W-:Y:S01]  /*1dad0*/  MOV R164, R34 ;  /* 0x0000002200a47202 */ /* 0x000fe20000000f00 */
[----:B------:R-:W-:-:S02]  /*1dae0*/  FFMA.FTZ R3, R249, R3, R28 ;  /* 0x00000003f9037223 */ /* 0x000fc4000001001c */
[----:B------:R-:W-:Y:S01]  /*1daf0*/  FADD.FTZ R31, R31, R32 ;  /* 0x000000201f1f7221 */ /* 0x000fe20000010000 */
[----:B------:R-:W-:Y:S01]  /*1db00*/  HMMA.16816.F32 R128, R4, R26, R128 ;  /* 0x0000001a0480723c */ /* 0x000fe20000001880 */
[----:B----4-:R-:W-:Y:S01]  /*1db10*/  LDSM.16.MT88.4 R24, [R223+0x12800] ;  /* 0x01280000df18783b */ /* 0x010fe20000004200 */
[----:B------:R-:W-:Y:S02]  /*1db20*/  FADD.FTZ R3, R2, R3 ;  /* 0x0000000302037221 */ /* 0x000fe40000010000 */
[----:B------:R-:W-:Y:S02]  /*1db30*/  FADD.FTZ R30, R30, R31 ;  /* 0x0000001f1e1e7221 */ /* 0x000fe40000010000 */
[----:B------:R-:W-:Y:S01]  /*1db40*/  FADD.FTZ R2, R0, R3 ;  /* 0x0000000300027221 */ /* 0x000fe20000010000 */
        /* <DEDUP_REMOVED lines=59> */
[C---:B------:R-:W-:Y:S08]  /*1df00*/  HMMA.16816.F32 R124, R4.reuse, R20, R124 ;  /* 0x00000014047c723c */ /* 0x040ff0000000187c */
        /* <DEDUP_REMOVED lines=73> */
[----:B--2---:R-:W-:Y:S01]  /*1e3a0*/  HMMA.16816.F32 R160, R4, R8, R160 ;  /* 0x0000000804a0723c */ /* 0x004fe200000018a0 */
[----:B------:R-:W-:Y:S02]  /*1e3b0*/  FADD.FTZ R251, R177, R176 ;  /* 0x000000b0b1fb7221 */ /* 0x000fe40000010000 */
[----:B------:R-:W-:-:S05]  /*1e3c0*/  FADD.FTZ R249, R165, R166 ;  /* 0x000000a6a5f97221 */ /* 0x000fca0000010000 */
        /* <DEDUP_REMOVED lines=43> */
.L_x_8000:
        /* <DEDUP_REMOVED lines=9> */
.L_x_8018:
        /* <DEDUP_REMOVED lines=76> */
.L_x_8011:
[----:B------:R-:W-:Y:S02]  /*1ebd0*/  ULDC.64 UR4, c[0x0][0x118] ;  /* 0x0000460000047ab9 */ /* 0x000fe40000000a00 */
[----:B------:R-:W3:Y:S02]  /*1ebe0*/  LD.E R10, [R164.64+0x40] ;  /* 0x00004004a40a7980 */ /* 0x000ee4000c101900 */
[----:B---3--:R-:W-:Y:S04]  /*1ebf0*/  LEA R10, -R10, RZ, 0x6 ;  /* 0x000000ff0a0a7211 */ /* 0x008fe800078e31ff */
[----:B------:R-:W-:Y:S02]  /*1ec00*/  SHF.R.S32.HI R5, RZ, 0x1f, R10 ;  /* 0x0000001fff057819 */ /* 0x000fe4000001140a */
.L_x_8012:
[----:B------:R-:W-:Y:S05]  /*1ec10*/  BSYNC B0 ;  /* 0x0000000000007941 */ /* 0x000fea0003800000 */
.L_x_8010:
        /* <DEDUP_REMOVED lines=8> */
[----:B------:R1:W-:Y:S01]  /*1eca0*/  LDGSTS.E.BYPASS.LTC128B.128 [R245+0x10000], [R242.64] ;  /* 0x10000000f2f57fae */ /* 0x0003e2000b901d44 */
[----:B------:R-:W-:Y:S02]  /*1ecb0*/  IADD3.X R7, R250, R243, RZ, P0, !PT ;  /* 0x000000f3fa077210 */ /* 0x000fe400007fe4ff */
[----:B--2---:R-:W-:Y:S02]  /*1ecc0*/  IADD3 R4, P0, R252, R6, RZ ;  /* 0x00000006fc047210 */ /* 0x004fe40007f1e0ff */
[----:B------:R1:W-:Y:S02]  /*1ecd0*/  LDGSTS.E.BYPASS.LTC128B.128 [R245+0x12000], [R242.64+0x80] ;  /* 0x12000080f2f57fae */ /* 0x0003e4000b901d44 */
[----:B------:R-:W-:Y:S02]  /*1ece0*/  IADD3.X R5, R250, R7, RZ, P0, !PT ;  /* 0x00000007fa057210 */ /* 0x000fe400007fe4ff */
[----:B------:R-:W-:Y:S01]  /*1ecf0*/  IADD3 R12, P0, R252, R4, RZ ;  /* 0x00000004fc0c7210 */ /* 0x000fe20007f1e0ff */
[----:B------:R1:W-:Y:S03]  /*1ed00*/  LDGSTS.E.BYPASS.LTC128B.128 [R245+0x14000], [R242.64+0x100] ;  /* 0x14000100f2f57fae */ /* 0x0003e6000b901d44 */
[----:B------:R-:W-:Y:S02]  /*1ed10*/  IADD3.X R13, R250, R5, RZ, P0, !PT ;  /* 0x00000005fa0d7210 */ /* 0x000fe400007fe4ff */
[----:B------:R1:W-:Y:S01]  /*1ed20*/  LDGSTS.E.BYPASS.LTC128B.128 [R245+0x16000], [R242.64+0x180] ;  /* 0x16000180f2f57fae */ /* 0x0003e2000b901d44 */
[----:B------:R-:W-:Y:S04]  /*1ed30*/  ISETP.GT.AND P0, PT, R247, R230, PT ;  /* 0x000000e6f700720c */ /* 0x000fe80003f04270 */
[----:B------:R2:W-:Y:S05]  /*1ed40*/  LDGSTS.E.BYPASS.LTC128B.128 [R245+0x10800], [R6.64] ;  /* 0x1080000006f57fae */ /* 0x0005ea000b901d44 */
[----:B------:R2:W-:Y:S05]  /*1ed50*/  LDGSTS.E.BYPASS.LTC128B.128 [R245+0x12800], [R6.64+0x80] ;  /* 0x1280008006f57fae */ /* 0x0005ea000b901d44 */
[----:B------:R2:W-:Y:S05]  /*1ed60*/  LDGSTS.E.BYPASS.LTC128B.128 [R245+0x14800], [R6.64+0x100] ;  /* 0x1480010006f57fae */ /* 0x0005ea000b901d44 */
[----:B------:R2:W-:Y:S05]  /*1ed70*/  LDGSTS.E.BYPASS.LTC128B.128 [R245+0x16800], [R6.64+0x180] ;  /* 0x1680018006f57fae */ /* 0x0005ea000b901d44 */
        /* <DEDUP_REMOVED lines=8> */
[----:B------:R-:W-:Y:S05]  /*1ee00*/  LDSM.16.M88.4 R32, [R229] ;  /* 0x00000000e520783b */ /* 0x000fea0000000200 */
[----:B------:R-:W2:Y:S05]  /*1ee10*/  LDSM.16.M88.4 R8, [R228+0x8000] ;  /* 0x00800000e408783b */ /* 0x000eaa0000000200 */
[----:B------:R-:W3:Y:S05]  /*1ee20*/  LDSM.16.M88.4 R16, [R228+0x8800] ;  /* 0x00880000e410783b */ /* 0x000eea0000000200 */
[----:B------:R-:W4:Y:S05]  /*1ee30*/  LDSM.16.M88.4 R24, [R228+0x9000] ;  /* 0x00900000e418783b */ /* 0x000f2a0000000200 */
[----:B------:R-:W0:Y:S05]  /*1ee40*/  LDGDEPBAR ;  /* 0x00000000000079af */ /* 0x000e2a0000000000 */
[----:B------:R-:W5:Y:S05]  /*1ee50*/  LDSM.16.M88.4 R168, [R228+0x9800] ;  /* 0x00980000e4a8783b */ /* 0x000f6a0000000200 */
[----:B------:R-:W-:Y:S05]  /*1ee60*/  LDSM.16.M88.4 R172, [R227] ;  /* 0x00000000e3ac783b */ /* 0x000fea0000000200 */
[----:B------:R-:W1:Y:S05]  /*1ee70*/  LDSM.16.M88.4 R176, [R226] ;  /* 0x00000000e2b0783b */ /* 0x000e6a0000000200 */
[----:B------:R-:W1:Y:S01]  /*1ee80*/  LDSM.16.M88.4 R180, [R218] ;  /* 0x00000000dab4783b */ /* 0x000e620000000200 */
[C---:B--2---:R-:W-:Y:S04]  /*1ee90*/  HMMA.16816.F32 R4, R32.reuse, R8, RZ ;  /* 0x000000082004723c */ /* 0x044fe800000018ff */
[----:B------:R-:W2:Y:S05]  /*1eea0*/  LDSM.16.M88.4 R184, [R217] ;  /* 0x00000000d9b8783b */ /* 0x000eaa0000000200 */
[----:B------:R-:W1:Y:S01]  /*1eeb0*/  LDSM.16.M88.4 R188, [R216] ;  /* 0x00000000d8bc783b */ /* 0x000e620000000200 */
[C---:B------:R-:W-:Y:S04]  /*1eec0*/  HMMA.16816.F32 R8, R32.reuse, R10, RZ ;  /* 0x0000000a2008723c */ /* 0x040fe800000018ff */
[----:B------:R-:W-:Y:S04]  /*1eed0*/  LDSM.16.M88.4 R192, [R222+0x8000] ;  /* 0x00800000dec0783b */ /* 0x000fe80000000200 */
[C---:B---3--:R-:W-:Y:S01]  /*1eee0*/  HMMA.16816.F32 R12, R32.reuse, R16, RZ ;  /* 0x00000010200c723c */ /* 0x048fe200000018ff */
[----:B------:R-:W-:Y:S05]  /*1eef0*/  LDSM.16.M88.4 R196, [R222+0x8800] ;  /* 0x00880000dec4783b */ /* 0x000fea0000000200 */
[----:B------:R-:W-:Y:S02]  /*1ef00*/  LDSM.16.M88.4 R200, [R215] ;  /* 0x00000000d7c8783b */ /* 0x000fe40000000200 */
[C---:B------:R-:W-:Y:S03]  /*1ef10*/  HMMA.16816.F32 R16, R32.reuse, R18, RZ ;  /* 0x000000122010723c */ /* 0x040fe600000018ff */
[----:B------:R-:W3:Y:S05]  /*1ef20*/  LD.E R3, [R164.64+0x18c] ;  /* 0x00018c04a4037980 */ /* 0x000eea000c101900 */
[C---:B----4-:R-:W-:Y:S08]  /*1ef30*/  HMMA.16816.F32 R20, R32.reuse, R24, RZ ;  /* 0x000000182014723c */ /* 0x050ff000000018ff */
[C---:B------:R-:W-:Y:S08]  /*1ef40*/  HMMA.16816.F32 R24, R32.reuse, R26, RZ ;  /* 0x0000001a2018723c */ /* 0x040ff000000018ff */
[C---:B-----5:R-:W-:Y:S08]  /*1ef50*/  HMMA.16816.F32 R28, R32.reuse, R168, RZ ;  /* 0x000000a8201c723c */ /* 0x060ff000000018ff */
[----:B------:R-:W-:Y:S01]  /*1ef60*/  HMMA.16816.F32 R32, R32, R170, RZ ;  /* 0x000000aa2020723c */ /* 0x000fe200000018ff */
[----:B------:R-:W4:Y:S07]  /*1ef70*/  LDSM.16.M88.4 R168, [R225] ;  /* 0x00000000e1a8783b */ /* 0x000f2e0000000200 */
        /* <DEDUP_REMOVED lines=8> */
[----:B------:R-:W2:Y:S07]  /*1f000*/  LDSM.16.M88.4 R184, [R224] ;  /* 0x00000000e0b8783b */ /* 0x000eae0000000200 */
[C---:B------:R-:W-:Y:S08]  /*1f010*/  HMMA.16816.F32 R28, R172.reuse, R188, R28 ;  /* 0x000000bcac1c723c */ /* 0x040ff0000000181c */
[----:B------:R-:W-:Y:S01]  /*1f020*/  HMMA.16816.F32 R32, R172, R190, R32 ;  /* 0x000000beac20723c */ /* 0x000fe20000001820 */
[----:B------:R-:W2:Y:S05]  /*1f030*/  LDSM.16.M88.4 R172, [R215+0x800] ;  /* 0x00080000d7ac783b */ /* 0x000eaa0000000200 */
[----:B------:R-:W-:Y:S02]  /*1f040*/  LDSM.16.M88.4 R188, [R215+0x1800] ;  /* 0x00180000d7bc783b */ /* 0x000fe40000000200 */
        /* <DEDUP_REMOVED lines=9> */
[C---:B-----5:R-:W-:Y:S08]  /*1f0e0*/  HMMA.16816.F32 R28, R168.reuse, R180, R28 ;  /* 0x000000b4a81c723c */ /* 0x060ff0000000181c */
[----:B------:R-:W-:Y:S01]  /*1f0f0*/  HMMA.16816.F32 R32, R168, R182, R32 ;  /* 0x000000b6a820723c */ /* 0x000fe20000001820 */
[----:B------:R-:W4:Y:S05]  /*1f100*/  LDSM.16.M88.4 R168, [R228+0xa800] ;  /* 0x00a80000e4a8783b */ /* 0x000f2a0000000200 */
[----:B------:R-:W5:Y:S02]  /*1f110*/  LDSM.16.M88.4 R180, [R228+0xb000] ;  /* 0x00b00000e4b4783b */ /* 0x000f640000000200 */
        /* <DEDUP_REMOVED lines=8> */
[----:B------:R-:W1:Y:S07]  /*1f1a0*/  LDSM.16.M88.4 R176, [R214] ;  /* 0x00000000d6b0783b */ /* 0x000e6e0000000200 */
[C---:B------:R-:W-:Y:S08]  /*1f1b0*/  HMMA.16816.F32 R28, R184.reuse, R188, R28 ;  /* 0x000000bcb81c723c */ /* 0x040ff0000000181c */
[----:B------:R-:W-:Y:S01]  /*1f1c0*/  HMMA.16816.F32 R32, R184, R190, R32 ;  /* 0x000000beb820723c */ /* 0x000fe20000001820 */
[----:B------:R-:W1:Y:S05]  /*1f1d0*/  LDSM.16.M88.4 R184, [R213] ;  /* 0x00000000d5b8783b */ /* 0x000e6a0000000200 */
[----:B------:R-:W1:Y:S02]  /*1f1e0*/  LDSM.16.M88.4 R188, [R212] ;  /* 0x00000000d4bc783b */ /* 0x000e640000000200 */
[C---:B------:R-:W-:Y:S08]  /*1f1f0*/  HMMA.16816.F32 R4, R192.reuse, R196, R4 ;  /* 0x000000c4c004723c */ /* 0x040ff00000001804 */
[C---:B------:R-:W-:Y:S01]  /*1f200*/  HMMA.16816.F32 R8, R192.reuse, R198, R8 ;  /* 0x000000c6c008723c */ /* 0x040fe20000001808 */
[----:B------:R-:W1:Y:S07]  /*1f210*/  LDSM.16.M88.4 R196, [R211] ;  /* 0x00000000d3c4783b */ /* 0x000e6e0000000200 */
[C---:B----4-:R-:W-:Y:S08]  /*1f220*/  HMMA.16816.F32 R12, R192.reuse, R168, R12 ;  /* 0x000000a8c00c723c */ /* 0x050ff0000000180c */
[C---:B------:R-:W-:Y:S01]  /*1f230*/  HMMA.16816.F32 R16, R192.reuse, R170, R16 ;  /* 0x000000aac010723c */ /* 0x040fe20000001810 */
[----:B------:R-:W-:Y:S07]  /*1f240*/  LDSM.16.M88.4 R168, [R225+0x2000] ;  /* 0x00200000e1a8783b */ /* 0x000fee0000000200 */
[C---:B-----5:R-:W-:Y:S08]  /*1f250*/  HMMA.16816.F32 R20, R192.reuse, R180, R20 ;  /* 0x000000b4c014723c */ /* 0x060ff00000001814 */
[C---:B------:R-:W-:Y:S01]  /*1f260*/  HMMA.16816.F32 R24, R192.reuse, R182, R24 ;  /* 0x000000b6c018723c */ /* 0x040fe20000001818 */
[----:B------:R-:W4:Y:S07]  /*1f270*/  LDSM.16.M88.4 R180, [R222+0xa000] ;  /* 0x00a00000deb4783b */ /* 0x000f2e0000000200 */
[C---:B--2---:R-:W-:Y:S08]  /*1f280*/  HMMA.16816.F32 R28, R192.reuse, R200, R28 ;  /* 0x000000c8c01c723c */ /* 0x044ff0000000181c */
[----:B------:R-:W-:Y:S01]  /*1f290*/  HMMA.16816.F32 R32, R192, R202, R32 ;  /* 0x000000cac020723c */ /* 0x000fe20000001820 */
[----:B------:R-:W2:Y:S05]  /*1f2a0*/  LDSM.16.M88.4 R192, [R222+0xa800] ;  /* 0x00a80000dec0783b */ /* 0x000eaa0000000200 */
[----:B------:R-:W-:Y:S02]  /*1f2b0*/  LDSM.16.M88.4 R200, [R215+0x3800] ;  /* 0x00380000d7c8783b */ /* 0x000fe40000000200 */
[C---:B-1----:R-:W-:Y:S08]  /*1f2c0*/  HMMA.16816.F32 R4, R172.reuse, R176, R4 ;  /* 0x000000b0ac04723c */ /* 0x042ff00000001804 */
[C---:B------:R-:W-:Y:S01]  /*1f2d0*/  HMMA.16816.F32 R8, R172.reuse, R178, R8 ;  /* 0x000000b2ac08723c */ /* 0x040fe20000001808 */
[----:B------:R-:W1:Y:S07]  /*1f2e0*/  LDSM.16.M88.4 R176, [R222+0xb000] ;  /* 0x00b00000deb0783b */ /* 0x000e6e0000000200 */
[C---:B------:R-:W-:Y:S08]  /*1f2f0*/  HMMA.16816.F32 R12, R172.reuse, R184, R12 ;  /* 0x000000b8ac0c723c */ /* 0x040ff0000000180c */
[C---:B------:R-:W-:Y:S01]  /*1f300*/  HMMA.16816.F32 R16, R172.reuse, R186, R16 ;  /* 0x000000baac10723c */ /* 0x040fe20000001810 */
[----:B------:R-:W5:Y:S07]  /*1f310*/  LDSM.16.M88.4 R184, [R222+0xb800] ;  /* 0x00b80000deb8783b */ /* 0x000f6e0000000200 */
[C---:B------:R-:W-:Y:S08]  /*1f320*/  HMMA.16816.F32 R20, R172.reuse, R188, R20 ;  /* 0x000000bcac14723c */ /* 0x040ff00000001814 */
[C---:B------:R-:W-:Y:S01]  /*1f330*/  HMMA.16816.F32 R24, R172.reuse, R190, R24 ;  /* 0x000000beac18723c */ /* 0x040fe20000001818 */
[----:B------:R-:W-:Y:S07]  /*1f340*/  LDSM.16.M88.4 R188, [R215+0x2000] ;  /* 0x00200000d7bc783b */ /* 0x000fee0000000200 */
[C---:B------:R-:W-:Y:S08]  /*1f350*/  HMMA.16816.F32 R28, R172.reuse, R196, R28 ;  /* 0x000000c4ac1c723c */ /* 0x040ff0000000181c */
[----:B------:R-:W-:Y:S01]  /*1f360*/  HMMA.16816.F32 R32, R172, R198, R32 ;  /* 0x000000c6ac20723c */ /* 0x000fe20000001820 */
[----:B------:R-:W3:Y:S05]  /*1f370*/  LDSM.16.M88.4 R172, [R224+0x2000] ;  /* 0x00200000e0ac783b */ /* 0x000eea0000000200 */
[----:B------:R-:W-:Y:S02]  /*1f380*/  LDSM.16.M88.4 R196, [R215+0x3000] ;  /* 0x00300000d7c4783b */ /* 0x000fe40000000200 */
        /* <DEDUP_REMOVED lines=8> */
[----:B------:R-:W-:Y:S07]  /*1f410*/  LDSM.16.M88.4 R176, [R228+0xc000] ;  /* 0x00c00000e4b0783b */ /* 0x000fee0000000200 */
[C---:B-----5:R-:W-:Y:S08]  /*1f420*/  HMMA.16816.F32 R28, R168.reuse, R184, R28 ;  /* 0x000000b8a81c723c */ /* 0x060ff0000000181c */
[----:B------:R-:W-:Y:S01]  /*1f430*/  HMMA.16816.F32 R32, R168, R186, R32 ;  /* 0x000000baa820723c */ /* 0x000fe20000001820 */
[----:B------:R-:W1:Y:S05]  /*1f440*/  LDSM.16.M88.4 R168, [R229+0x4000] ;  /* 0x00400000e5a8783b */ /* 0x000e6a0000000200 */
[----:B------:R-:W2:Y:S02]  /*1f450*/  LDSM.16.M88.4 R184, [R228+0xc800] ;  /* 0x00c80000e4b8783b */ /* 0x000ea40000000200 */
        /* <DEDUP_REMOVED lines=8> */
[----:B------:R-:W4:Y:S07]  /*1f4e0*/  LDSM.16.M88.4 R196, [R210] ;  /* 0x00000000d2c4783b */ /* 0x000f2e0000000200 */
[C---:B------:R-:W-:Y:S08]  /*1f4f0*/  HMMA.16816.F32 R28, R172.reuse, R200, R28 ;  /* 0x000000c8ac1c723c */ /* 0x040ff0000000181c */
[----:B------:R-:W-:Y:S01]  /*1f500*/  HMMA.16816.F32 R32, R172, R202, R32 ;  /* 0x000000caac20723c */ /* 0x000fe20000001820 */
[----:B------:R-:W5:Y:S05]  /*1f510*/  LDSM.16.M88.4 R172, [R209] ;  /* 0x00000000d1ac783b */ /* 0x000f6a0000000200 */
[----:B------:R-:W-:Y:S02]  /*1f520*/  LDSM.16.M88.4 R200, [R207] ;  /* 0x00000000cfc8783b */ /* 0x000fe40000000200 */
[C---:B-1----:R-:W-:Y:S08]  /*1f530*/  HMMA.16816.F32 R4, R168.reuse, R176, R4 ;  /* 0x000000b0a804723c */ /* 0x042ff00000001804 */
[C---:B------:R-:W-:Y:S01]  /*1f540*/  HMMA.16816.F32 R8, R168.reuse, R178, R8 ;  /* 0x000000b2a808723c */ /* 0x040fe20000001808 */
[----:B------:R-:W1:Y:S07]  /*1f550*/  LDSM.16.M88.4 R176, [R208] ;  /* 0x00000000d0b0783b */ /* 0x000e6e0000000200 */
        /* <DEDUP_REMOVED lines=8> */
[----:B------:R-:W2:Y:S05]  /*1f5e0*/  LDSM.16.M88.4 R168, [R225+0x4000] ;  /* 0x00400000e1a8783b */ /* 0x000eaa0000000200 */
[----:B------:R-:W3:Y:S02]  /*1f5f0*/  LDSM.16.M88.4 R188, [R222+0xd000] ;  /* 0x00d00000debc783b */ /* 0x000ee40000000200 */
        /* <DEDUP_REMOVED lines=11> */
[----:B------:R-:W5:Y:S05]  /*1f6b0*/  LDSM.16.M88.4 R192, [R215+0x4800] ;  /* 0x00480000d7c0783b */ /* 0x000f6a0000000200 */
[----:B------:R-:W-:Y:S02]  /*1f6c0*/  LDSM.16.M88.4 R200, [R228+0xe000] ;  /* 0x00e00000e4c8783b */ /* 0x000fe40000000200 */
        /* <DEDUP_REMOVED lines=12> */
[----:B------:R-:W-:Y:S02]  /*1f790*/  LDSM.16.M88.4 R196, [R204] ;  /* 0x00000000ccc4783b */ /* 0x000fe40000000200 */
        /* <DEDUP_REMOVED lines=9> */
[C---:B------:R-:W-:Y:S08]  /*1f830*/  HMMA.16816.F32 R28, R172.reuse, R184, R28 ;  /* 0x000000b8ac1c723c */ /* 0x040ff0000000181c */
[----:B------:R-:W-:Y:S01]  /*1f840*/  HMMA.16816.F32 R32, R172, R186, R32 ;  /* 0x000000baac20723c */ /* 0x000fe20000001820 */
[----:B------:R-:W2:Y:S05]  /*1f850*/  LDSM.16.M88.4 R172, [R227+0x6000] ;  /* 0x00600000e3ac783b */ /* 0x000eaa0000000200 */
[----:B------:R-:W2:Y:S02]  /*1f860*/  LDSM.16.M88.4 R184, [R205] ;  /* 0x00000000cdb8783b */ /* 0x000ea40000000200 */
[C---:B---3--:R-:W-:Y:S08]  /*1f870*/  HMMA.16816.F32 R4, R188.reuse, R200, R4 ;  /* 0x000000c8bc04723c */ /* 0x048ff00000001804 */
[C---:B------:R-:W-:Y:S01]  /*1f880*/  HMMA.16816.F32 R8, R188.reuse, R202, R8 ;  /* 0x000000cabc08723c */ /* 0x040fe20000001808 */
[----:B------:R-:W3:Y:S07]  /*1f890*/  LDSM.16.M88.4 R200, [R167] ;  /* 0x00000000a7c8783b */ /* 0x000eee0000000200 */
[C---:B----4-:R-:W-:Y:S08]  /*1f8a0*/  HMMA.16816.F32 R12, R188.reuse, R168, R12 ;  /* 0x000000a8bc0c723c */ /* 0x050ff0000000180c */
[C---:B------:R-:W-:Y:S01]  /*1f8b0*/  HMMA.16816.F32 R16, R188.reuse, R170, R16 ;  /* 0x000000aabc10723c */ /* 0x040fe20000001810 */
[----:B------:R-:W-:Y:S07]  /*1f8c0*/  LDSM.16.M88.4 R168, [R225+0x6000] ;  /* 0x00600000e1a8783b */ /* 0x000fee0000000200 */
[C---:B-1----:R-:W-:Y:S08]  /*1f8d0*/  HMMA.16816.F32 R20, R188.reuse, R176, R20 ;  /* 0x000000b0bc14723c */ /* 0x042ff00000001814 */
[C---:B------:R-:W-:Y:S01]  /*1f8e0*/  HMMA.16816.F32 R24, R188.reuse, R178, R24 ;  /* 0x000000b2bc18723c */ /* 0x040fe20000001818 */
[----:B------:R-:W1:Y:S07]  /*1f8f0*/  LDSM.16.M88.4 R176, [R222+0xe000] ;  /* 0x00e00000deb0783b */ /* 0x000e6e0000000200 */
[C---:B-----5:R-:W-:Y:S08]  /*1f900*/  HMMA.16816.F32 R28, R188.reuse, R192, R28 ;  /* 0x000000c0bc1c723c */ /* 0x060ff0000000181c */
        /* <DEDUP_REMOVED lines=13> */
[----:B------:R-:W-:Y:S08]  /*1f9e0*/  HMMA.16816.F32 R32, R172, R202, R32 ;  /* 0x000000caac20723c */ /* 0x000ff00000001820 */
[C---:B-1----:R-:W-:Y:S08]  /*1f9f0*/  HMMA.16816.F32 R4, R168.reuse, R176, R4 ;  /* 0x000000b0a804723c */ /* 0x042ff00000001804 */
[C---:B------:R-:W-:Y:S08]  /*1fa00*/  HMMA.16816.F32 R8, R168.reuse, R178, R8 ;  /* 0x000000b2a808723c */ /* 0x040ff00000001808 */
[C---:B--2---:R-:W-:Y:S08]  /*1fa10*/  HMMA.16816.F32 R12, R168.reuse, R180, R12 ;  /* 0x000000b4a80c723c */ /* 0x044ff0000000180c */
[C---:B------:R-:W-:Y:S08]  /*1fa20*/  HMMA.16816.F32 R16, R168.reuse, R182, R16 ;  /* 0x000000b6a810723c */ /* 0x040ff00000001810 */
[C---:B----4-:R-:W-:Y:S08]  /*1fa30*/  HMMA.16816.F32 R20, R168.reuse, R184, R20 ;  /* 0x000000b8a814723c */ /* 0x050ff00000001814 */
[C---:B------:R-:W-:Y:S08]  /*1fa40*/  HMMA.16816.F32 R24, R168.reuse, R186, R24 ;  /* 0x000000baa818723c */ /* 0x040ff00000001818 */
[C---:B------:R-:W-:Y:S08]  /*1fa50*/  HMMA.16816.F32 R28, R168.reuse, R188, R28 ;  /* 0x000000bca81c723c */ /* 0x040ff0000000181c */
[----:B------:R-:W-:Y:S01]  /*1fa60*/  HMMA.16816.F32 R32, R168, R190, R32 ;  /* 0x000000bea820723c */ /* 0x000fe20000001820 */
[----:B------:R-:W1:Y:S07]  /*1fa70*/  LDSM.16.M88.4 R168, [R215+0x6800] ;  /* 0x00680000d7a8783b */ /* 0x000e6e0000000200 */
[C---:B-----5:R-:W-:Y:S08]  /*1fa80*/  HMMA.16816.F32 R4, R192.reuse, R196, R4 ;  /* 0x000000c4c004723c */ /* 0x060ff00000001804 */
        /* <DEDUP_REMOVED lines=22> */
[----:B------:R-:W1:Y:S01]  /*1fbf0*/  MUFU.TANH R196, R14 ;  /* 0x0000000e00c47308 */ /* 0x000e620000002400 */
[-C--:B------:R-:W-:Y:S01]  /*1fc00*/  FMUL.FTZ R18, R18, R3.reuse ;  /* 0x0000000312127220 */ /* 0x080fe20000410000 */
[C---:B---3--:R-:W-:Y:S03]  /*1fc10*/  HMMA.16816.F32 R20, R192.reuse, R4, R20 ;  /* 0x00000004c014723c */ /* 0x048fe60000001814 */
[-C--:B------:R-:W-:Y:S05]  /*1fc20*/  FMUL.FTZ R19, R19, R3.reuse ;  /* 0x0000000313137220 */ /* 0x080fea0000410000 */
[----:B------:R3:W1:Y:S01]  /*1fc30*/  MUFU.TANH R197, R15 ;  /* 0x0000000f00c57308 */ /* 0x0006620000002400 */
[C---:B------:R-:W-:Y:S01]  /*1fc40*/  HMMA.16816.F32 R24, R192.reuse, R6, R24 ;  /* 0x00000006c018723c */ /* 0x040fe20000001818 */
[----:B-----5:R-:W5:Y:S01]  /*1fc50*/  LDSM.16.M88.4 R8, [R215+0x7800] ;  /* 0x00780000d708783b */ /* 0x020f620000000200 */
[----:B------:R-:W-:Y:S04]  /*1fc60*/  DEPBAR.LE SB0, 0x0 ;  /* 0x000080000000791a */ /* 0x000fe80000000000 */
[-C--:B------:R-:W-:Y:S03]  /*1fc70*/  FMUL.FTZ R4, R17, R3.reuse ;  /* 0x0000000311047220 */ /* 0x080fe60000410000 */
        /* <DEDUP_REMOVED lines=14> */
[----:B------:R-:W1:Y:S01]  /*1fd60*/  MUFU.TANH R170, R170 ;  /* 0x000000aa00aa7308 */ /* 0x000e620000002400 */
[----:B------:R-:W-:Y:S09]  /*1fd70*/  HMMA.16816.F32 R32, R192, R10, R32 ;  /* 0x0000000ac020723c */ /* 0x000ff20000001820 */
[----:B------:R-:W1:Y:S05]  /*1fd80*/  MUFU.TANH R12, R12 ;  /* 0x0000000c000c7308 */ /* 0x000e6a0000002400 */
[-C--:B------:R-:W-:Y:S05]  /*1fd90*/  FMUL.FTZ R180, R28, R3.reuse ;  /* 0x000000031cb47220 */ /* 0x080fea0000410000 */
[----:B------:R-:W1:Y:S01]  /*1fda0*/  MUFU.TANH R13, R13 ;  /* 0x0000000d000d7308 */ /* 0x000e620000002400 */
[-C--:B------:R-:W-:Y:S02]  /*1fdb0*/  FMUL.FTZ R29, R29, R3.reuse ;  /* 0x000000031d1d7220 */ /* 0x080fe40000410000 */
[-C--:B---3--:R-:W-:Y:S02]  /*1fdc0*/  FMUL.FTZ R15, R30, R3.reuse ;  /* 0x000000031e0f7220 */ /* 0x088fe40000410000 */
[-C--:B------:R-:W-:Y:S02]  /*1fdd0*/  FMUL.FTZ R14, R31, R3.reuse ;  /* 0x000000031f0e7220 */ /* 0x080fe40000410000 */
[-C--:B------:R-:W-:Y:S02]  /*1fde0*/  FMUL.FTZ R177, R32, R3.reuse ;  /* 0x0000000320b17220 */ /* 0x080fe40000410000 */
[-C--:B------:R-:W-:Y:S01]  /*1fdf0*/  FMUL.FTZ R17, R33, R3.reuse ;  /* 0x0000000321117220 */ /* 0x080fe20000410000 */
[----:B------:R-:W3:Y:S01]  /*1fe00*/  MUFU.TANH R4, R4 ;  /* 0x0000000400047308 */ /* 0x000ee20000002400 */
        /* <DEDUP_REMOVED lines=30> */
[----:B------:R-:W2:Y:S03]  /*1fff0*/  I2F.RP R11, R10 ;  /* 0x0000000a000b7306 */ /* 0x000ea60000209400 */
[----:B------:R-:W-:Y:S07]  /*20000*/  IMAD.MOV R8, RZ, RZ, -R8 ;  /* 0x000000ffff087224 */ /* 0x000fee00078e0a08 */
[----:B--2---:R-:W2:Y:S02]  /*20010*/  MUFU.RCP R5, R11 ;  /* 0x0000000b00057308 */ /* 0x004ea40000001000 */
[----:B--2---:R-:W-:Y:S01]  /*20020*/  IADD3 R24, R5, 0xffffffe, RZ ;  /* 0x0ffffffe05187810 */ /* 0x004fe20007ffe0ff */
[----:B------:R-:W-:Y:S07]  /*20030*/  IMAD.SHL.U32 R5, R247, 0x40, RZ ;  /* 0x00000040f7057824 */ /* 0x000fee00078e00ff */
[----:B-1----:R-:W1:Y:S01]  /*20040*/  F2I.FTZ.U32.TRUNC.NTZ R25, R24 ;  /* 0x0000001800197305 */ /* 0x002e62000021f000 */
[C---:B------:R-:W-:Y:S02]  /*20050*/  IADD3 R18, R5.reuse, -0x40, RZ ;  /* 0xffffffc005127810 */ /* 0x040fe40007ffe0ff */
[----:B------:R-:W-:Y:S02]  /*20060*/  IABS R9, R5 ;  /* 0x0000000500097213 */ /* 0x000fe40000000000 */
[----:B------:R-:W-:Y:S04]  /*20070*/  LOP3.LUT R5, R5, R20, RZ, 0x3c, !PT ;  /* 0x0000001405057212 */ /* 0x000fe800078e3cff */
        /* <DEDUP_REMOVED lines=10> */
[----:B------:R-:W-:Y:S02]  /*20120*/  IMAD.HI.U32 R19, R22, R9, RZ ;  /* 0x0000000916137227 */ /* 0x000fe400078e00ff */
[----:B------:R-:W3:Y:S02]  /*20130*/  LD.E.64 R22, [R164.64+0x38] ;  /* 0x00003804a4167980 */ /* 0x000ee4000c101b00 */
[-C--:B------:R-:W-:Y:S02]  /*20140*/  IMAD R7, R11, R8.reuse, R7 ;  /* 0x000000080b077224 */ /* 0x080fe400078e0207 */
[----:B------:R-:W-:Y:S01]  /*20150*/  IMAD R9, R19, R8, R9 ;  /* 0x0000000813097224 */ /* 0x000fe200078e0209 */
[----:B------:R-:W-:Y:S02]  /*20160*/  LOP3.LUT R8, RZ, R20, RZ, 0x33, !PT ;  /* 0x00000014ff087212 */ /* 0x000fe400078e33ff */
        /* <DEDUP_REMOVED lines=35> */
.L_x_8016:
[----:B------:R-:W-:Y:S02]  /*203a0*/  ULDC.64 UR4, c[0x0][0x118] ;  /* 0x0000460000047ab9 */ /* 0x000fe40000000a00 */
[----:B------:R-:W2:Y:S02]  /*203b0*/  LD.E R20, [R164.64+0x38] ;  /* 0x00003804a4147980 */ /* 0x000ea4000c101900 */
[----:B--2---:R-:W-:Y:S04]  /*203c0*/  LEA R20, -R20, RZ, 0x6 ;  /* 0x000000ff14147211 */ /* 0x004fe800078e31ff */
[----:B------:R-:W-:Y:S02]  /*203d0*/  SHF.R.S32.HI R7, RZ, 0x1f, R20 ;  /* 0x0000001fff077819 */ /* 0x000fe40000011414 */
.L_x_8017:
[----:B------:R-:W-:Y:S05]  /*203e0*/  BSYNC B0 ;  /* 0x0000000000007941 */ /* 0x000fea0003800000 */
.L_x_8015:
        /* <DEDUP_REMOVED lines=13> */
[C---:B-12---:R-:W-:Y:S05]  /*204c0*/  IADD3 R18, P0, R8.reuse, R232, RZ ;  /* 0x000000e808127210 */ /* 0x046fea0007f1e0ff */
        /* <DEDUP_REMOVED lines=18> */
.L_x_8014:
[----:B--234-:R-:W-:Y:S05]  /*205f0*/  BSYNC B1 ;  /* 0x0000000000017941 */ /* 0x01cfea0003800000 */
.L_x_8013:
        /* <DEDUP_REMOVED lines=9> */
[C---:B------:R-:W-:Y:S02]  /*20690*/  ISETP.GE.AND P2, PT, R19.reuse, R248, PT ;  /* 0x000000f81300720c */ /* 0x040fe40003f46270 */
[----:B------:R-:W-:Y:S02]  /*206a0*/  ISETP.GE.AND P6, PT, R19, R246, PT ;  /* 0x000000f61300720c */ /* 0x000fe40003fc6270 */
[C---:B------:R-:W-:Y:S02]  /*206b0*/  ISETP.GE.AND P1, PT, R7.reuse, R248, PT ;  /* 0x000000f80700720c */ /* 0x040fe40003f26270 */
[----:B------:R-:W-:Y:S02]  /*206c0*/  ISETP.GE.AND P5, PT, R7, R246, PT ;  /* 0x000000f60700720c */ /* 0x000fe40003fa6270 */
[C---:B------:R-:W-:Y:S02]  /*206d0*/  ISETP.GE.AND P4, PT, R5.reuse, R248, PT ;  /* 0x000000f80500720c */ /* 0x040fe40003f86270 */
[----:B------:R-:W-:Y:S02]  /*206e0*/  ISETP.GE.AND P3, PT, R5, R246, PT ;  /* 0x000000f60500720c */ /* 0x000fe40003f66270 */
[C---:B------:R-:W-:Y:S02]  /*206f0*/  ISETP.GE.OR P1, PT, R7.reuse, R238, !P1 ;  /* 0x000000ee0700720c */ /* 0x040fe40004f26670 */
[----:B------:R-:W-:Y:S02]  /*20700*/  ISETP.GE.OR P5, PT, R7, R244, !P5 ;  /* 0x000000f40700720c */ /* 0x000fe40006fa6670 */
[C---:B------:R-:W-:Y:S02]  /*20710*/  IADD3 R21, R19.reuse, 0x9, RZ ;  /* 0x0000000913157810 */ /* 0x040fe40007ffe0ff */
[C---:B------:R-:W-:Y:S02]  /*20720*/  ISETP.GE.OR P2, PT, R19.reuse, R238, !P2 ;  /* 0x000000ee1300720c */ /* 0x040fe40005746670 */
[C---:B------:R-:W-:Y:S02]  /*20730*/  IADD3 R7, R19.reuse, 0x10, RZ ;  /* 0x0000001013077810 */ /* 0x040fe40007ffe0ff */
[----:B------:R-:W-:Y:S02]  /*20740*/  ISETP.GE.OR P6, PT, R19, R244, !P6 ;  /* 0x000000f41300720c */ /* 0x000fe400077c6670 */
[----:B------:R-:W-:Y:S02]  /*20750*/  FSEL R9, R172, -INF , !P2 ;  /* 0xff800000ac097808 */ /* 0x000fe40005000000 */
[C---:B------:R-:W-:Y:S02]  /*20760*/  ISETP.GE.OR P4, PT, R5.reuse, R238, !P4 ;  /* 0x000000ee0500720c */ /* 0x040fe40006786670 */
[----:B------:R-:W-:Y:S02]  /*20770*/  ISETP.GE.OR P3, PT, R5, R244, !P3 ;  /* 0x000000f40500720c */ /* 0x000fe40005f66670 */
[----:B------:R-:W-:Y:S02]  /*20780*/  FSEL R5, R174, -INF , !P6 ;  /* 0xff800000ae057808 */ /* 0x000fe40007000000 */
[-C--:B------:R-:W-:Y:S02]  /*20790*/  ISETP.GE.AND P6, PT, R7, R248.reuse, PT ;  /* 0x000000f80700720c */ /* 0x080fe40003fc6270 */
[C---:B------:R-:W-:Y:S02]  /*207a0*/  ISETP.GE.AND P0, PT, R21.reuse, R248, PT ;  /* 0x000000f81500720c */ /* 0x040fe40003f06270 */
[C---:B------:R-:W-:Y:S02]  /*207b0*/  ISETP.GE.AND P2, PT, R21.reuse, R246, PT ;  /* 0x000000f61500720c */ /* 0x040fe40003f46270 */
[-C--:B------:R-:W-:Y:S02]  /*207c0*/  ISETP.GE.OR P0, PT, R21, R238.reuse, !P0 ;  /* 0x000000ee1500720c */ /* 0x080fe40004706670 */
[----:B------:R-:W-:Y:S02]  /*207d0*/  IADD3 R23, R19, 0x11, RZ ;  /* 0x0000001113177810 */ /* 0x000fe40007ffe0ff */
[----:B------:R-:W-:Y:S02]  /*207e0*/  ISETP.GE.OR P6, PT, R7, R238, !P6 ;  /* 0x000000ee0700720c */ /* 0x000fe400077c6670 */
        /* <DEDUP_REMOVED lines=8> */
[C---:B------:R-:W-:Y:S02]  /*20870*/  IADD3 R27, R19.reuse, 0x19, RZ ;  /* 0x00000019131b7810 */ /* 0x040fe40007ffe0ff */
[----:B------:R-:W-:Y:S02]  /*20880*/  IADD3 R25, R19, 0x20, RZ ;  /* 0x0000002013197810 */ /* 0x000fe40007ffe0ff */
[-C--:B------:R-:W-:Y:S02]  /*20890*/  ISETP.GE.OR P6, PT, R21, R238.reuse, !P6 ;  /* 0x000000ee1500720c */ /* 0x080fe400077c6670 */
[----:B------:R-:W-:Y:S02]  /*208a0*/  ISETP.GE.OR P4, PT, R23, R238, !P4 ;  /* 0x000000ee1700720c */ /* 0x000fe40006786670 */
[----:B------:R-:W-:Y:S02]  /*208b0*/  ISETP.GE.OR P1, PT, R7, R244, !P1 ;  /* 0x000000f40700720c */ /* 0x000fe40004f26670 */
[----:B------:R-:W-:Y:S02]  /*208c0*/  FSEL R7, R176, -INF , !P0 ;  /* 0xff800000b0077808 */ /* 0x000fe40004000000 */
[----:B------:R-:W-:Y:S02]  /*208d0*/  FSEL R193, R12, -INF , !P4 ;  /* 0xff8000000cc17808 */ /* 0x000fe40006000000 */
[----:B------:R-:W-:Y:S02]  /*208e0*/  FSEL R194, R13, -INF , !P6 ;  /* 0xff8000000dc27808 */ /* 0x000fe40007000000 */
[----:B------:R-:W-:Y:S02]  /*208f0*/  ISETP.GE.AND P0, PT, R23, R246, PT ;  /* 0x000000f61700720c */ /* 0x000fe40003f06270 */
[-C--:B------:R-:W-:Y:S02]  /*20900*/  ISETP.GE.AND P4, PT, R27, R248.reuse, PT ;  /* 0x000000f81b00720c */ /* 0x080fe40003f86270 */
[----:B------:R-:W-:Y:S02]  /*20910*/  ISETP.GE.AND P6, PT, R25, R248, PT ;  /* 0x000000f81900720c */ /* 0x000fe40003fc6270 */
[----:B------:R-:W-:Y:S02]  /*20920*/  ISETP.GE.OR P0, PT, R23, R244, !P0 ;  /* 0x000000f41700720c */ /* 0x000fe40004706670 */
[----:B------:R-:W-:Y:S02]  /*20930*/  IADD3 R23, R19, 0x21, RZ ;  /* 0x0000002113177810 */ /* 0x000fe40007ffe0ff */
[-C--:B------:R-:W-:Y:S02]  /*20940*/  ISETP.GE.OR P4, PT, R27, R238.reuse, !P4 ;  /* 0x000000ee1b00720c */ /* 0x080fe40006786670 */
[----:B------:R-:W-:Y:S02]  /*20950*/  ISETP.GE.OR P6, PT, R25, R238, !P6 ;  /* 0x000000ee1900720c */ /* 0x000fe400077c6670 */
[----:B------:R-:W-:Y:S02]  /*20960*/  FSEL R195, R4, -INF , !P4 ;  /* 0xff80000004c37808 */ /* 0x000fe40006000000 */
[----:B------:R-:W-:Y:S02]  /*20970*/  FMNMX.FTZ R4, R9, R2, !PT ;  /* 0x0000000209047209 */ /* 0x000fe40007810000 */
[----:B------:R-:W-:Y:S02]  /*20980*/  FSEL R200, R200, -INF , !P6 ;  /* 0xff800000c8c87808 */ /* 0x000fe40007000000 */
[C---:B------:R-:W-:Y:S02]  /*20990*/  ISETP.GE.AND P6, PT, R23.reuse, R248, PT ;  /* 0x000000f81700720c */ /* 0x040fe40003fc6270 */
[----:B------:R-:W-:Y:S02]  /*209a0*/  FSEL R168, R168, -INF , !P2 ;  /* 0xff800000a8a87808 */ /* 0x000fe40005000000 */
[C---:B------:R-:W-:Y:S02]  /*209b0*/  ISETP.GE.AND P2, PT, R23.reuse, R246, PT ;  /* 0x000000f61700720c */ /* 0x040fe40003f46270 */
[C---:B------:R-:W-:Y:S02]  /*209c0*/  ISETP.GE.OR P6, PT, R23.reuse, R238, !P6 ;  /* 0x000000ee1700720c */ /* 0x040fe400077c6670 */
[----:B------:R-:W-:Y:S02]  /*209d0*/  ISETP.GE.OR P2, PT, R23, R244, !P2 ;  /* 0x000000f41700720c */ /* 0x000fe40005746670 */
[----:B------:R-:W-:Y:S02]  /*209e0*/  FMNMX.FTZ R23, R11, R4, !PT ;  /* 0x000000040b177209 */ /* 0x000fe40007810000 */
[----:B------:R-:W-:Y:S02]  /*209f0*/  FSEL R169, R169, -INF , !P3 ;  /* 0xff800000a9a97808 */ /* 0x000fe40005800000 */
[----:B------:R-:W-:Y:S02]  /*20a00*/  FMNMX.FTZ R4, R8, R23, !PT ;  /* 0x0000001708047209 */ /* 0x000fe40007810000 */
[----:B------:R-:W-:Y:S02]  /*20a10*/  IADD3 R13, R19, 0x28, RZ ;  /* 0x00000028130d7810 */ /* 0x000fe40007ffe0ff */
[----:B------:R-:W-:Y:S02]  /*20a20*/  FMNMX.FTZ R23, R7, R4, !PT ;  /* 0x0000000407177209 */ /* 0x000fe40007810000 */
[----:B------:R-:W-:Y:S02]  /*20a30*/  ISETP.GE.AND P3, PT, R25, R246, PT ;  /* 0x000000f61900720c */ /* 0x000fe40003f66270 */
[----:B------:R-:W-:Y:S02]  /*20a40*/  FSEL R10, R166, -INF , !P5 ;  /* 0xff800000a60a7808 */ /* 0x000fe40006800000 */
[----:B------:R-:W-:Y:S02]  /*20a50*/  FMNMX.FTZ R4, R192, R23, !PT ;  /* 0x00000017c0047209 */ /* 0x000fe40007810000 */
[----:B------:R-:W-:Y:S02]  /*20a60*/  FSEL R203, R203, -INF , !P6 ;  /* 0xff800000cbcb7808 */ /* 0x000fe40007000000 */
[----:B------:R-:W-:Y:S02]  /*20a70*/  ISETP.GE.AND P6, PT, R13, R248, PT ;  /* 0x000000f80d00720c */ /* 0x000fe40003fc6270 */
[----:B------:R-:W-:Y:S02]  /*20a80*/  ISETP.GE.AND P4, PT, R27, R246, PT ;  /* 0x000000f61b00720c */ /* 0x000fe40003f86270 */
[----:B------:R-:W-:Y:S02]  /*20a90*/  ISETP.GE.OR P3, PT, R25, R244, !P3 ;  /* 0x000000f41900720c */ /* 0x000fe40005f66670 */
[----:B------:R-:W-:Y:S02]  /*20aa0*/  FMNMX.FTZ R25, R5, R0, !PT ;  /* 0x0000000005197209 */ /* 0x000fe40007810000 */
[----:B------:R-:W-:Y:S02]  /*20ab0*/  ISETP.GE.AND P5, PT, R21, R246, PT ;  /* 0x000000f61500720c */ /* 0x000fe40003fa6270 */
[----:B------:R-:W-:Y:S02]  /*20ac0*/  ISETP.GE.OR P4, PT, R27, R244, !P4 ;  /* 0x000000f41b00720c */ /* 0x000fe40006786670 */
[----:B------:R-:W-:Y:S02]  /*20ad0*/  ISETP.GE.OR P6, PT, R13, R238, !P6 ;  /* 0x000000ee0d00720c */ /* 0x000fe400077c6670 */
[----:B------:R-:W-:Y:S02]  /*20ae0*/  FMNMX.FTZ R27, R193, R4, !PT ;  /* 0x00000004c11b7209 */ /* 0x000fe40007810000 */
[----:B------:R-:W-:Y:S02]  /*20af0*/  FMNMX.FTZ R4, R10, R25, !PT ;  /* 0x000000190a047209 */ /* 0x000fe40007810000 */
[----:B------:R-:W-:Y:S02]  /*20b00*/  ISETP.GE.OR P5, PT, R21, R244, !P5 ;  /* 0x000000f41500720c */ /* 0x000fe40006fa6670 */
[----:B------:R-:W-:Y:S02]  /*20b10*/  IADD3 R21, R19, 0x29, RZ ;  /* 0x0000002913157810 */ /* 0x000fe40007ffe0ff */
[----:B------:R-:W-:Y:S02]  /*20b20*/  FSEL R233, R6, -INF , !P6 ;  /* 0xff80000006e97808 */ /* 0x000fe40007000000 */
[----:B------:R-:W-:Y:S02]  /*20b30*/  FMNMX.FTZ R6, R194, R27, !PT ;  /* 0x0000001bc2067209 */ /* 0x000fe40007810000 */
[----:B------:R-:W-:Y:S02]  /*20b40*/  FMNMX.FTZ R25, R169, R4, !PT ;  /* 0x00000004a9197209 */ /* 0x000fe40007810000 */
[----:B------:R-:W-:Y:S02]  /*20b50*/  ISETP.GE.AND P6, PT, R21, R248, PT ;  /* 0x000000f81500720c */ /* 0x000fe40003fc6270 */
[----:B------:R-:W-:Y:S02]  /*20b60*/  FSEL R196, R196, -INF , !P1 ;  /* 0xff800000c4c47808 */ /* 0x000fe40004800000 */
[----:B------:R-:W-:Y:S02]  /*20b70*/  FMNMX.FTZ R27, R195, R6, !PT ;  /* 0x00000006c31b7209 */ /* 0x000fe40007810000 */
[----:B------:R-:W-:Y:S02]  /*20b80*/  FMNMX.FTZ R25, R168, R25, !PT ;  /* 0x00000019a8197209 */ /* 0x000fe40007810000 */
[----:B------:R-:W-:Y:S02]  /*20b90*/  IADD3 R23, R19, 0x30, RZ ;  /* 0x0000003013177810 */ /* 0x000fe40007ffe0ff */
[----:B------:R-:W-:Y:S02]  /*20ba0*/  ISETP.GE.OR P6, PT, R21, R238, !P6 ;  /* 0x000000ee1500720c */ /* 0x000fe400077c6670 */
[----:B------:R-:W-:Y:S02]  /*20bb0*/  FSEL R197, R197, -INF , !P0 ;  /* 0xff800000c5c57808 */ /* 0x000fe40004000000 */
[C---:B------:R-:W-:Y:S02]  /*20bc0*/  ISETP.GE.AND P0, PT, R21.reuse, R246, PT ;  /* 0x000000f61500720c */ /* 0x040fe40003f06270 */
[----:B------:R-:W-:Y:S02]  /*20bd0*/  FMNMX.FTZ R4, R200, R27, !PT ;  /* 0x0000001bc8047209 */ /* 0x000fe40007810000 */
[----:B------:R-:W-:Y:S02]  /*20be0*/  FMNMX.FTZ R6, R196, R25, !PT ;  /* 0x00000019c4067209 */ /* 0x000fe40007810000 */
[----:B------:R-:W-:Y:S02]  /*20bf0*/  ISETP.GE.OR P0, PT, R21, R244, !P0 ;  /* 0x000000f41500720c */ /* 0x000fe40004706670 */
[----:B------:R-:W-:Y:S02]  /*20c00*/  IADD3 R21, R19, 0x31, RZ ;  /* 0x0000003113157810 */ /* 0x000fe40007ffe0ff */
[----:B------:R-:W-:Y:S02]  /*20c10*/  FSEL R202, R202, -INF , !P6 ;  /* 0xff800000caca7808 */ /* 0x000fe40007000000 */
        /* <DEDUP_REMOVED lines=8> */
[C---:B------:R-:W-:Y:S02]  /*20ca0*/  IADD3 R13, R19.reuse, 0x38, RZ ;  /* 0x00000038130d7810 */ /* 0x040fe40007ffe0ff */
[----:B------:R-:W-:Y:S02]  /*20cb0*/  IADD3 R19, R19, 0x39, RZ ;  /* 0x0000003913137810 */ /* 0x000fe40007ffe0ff */
[----:B------:R-:W-:Y:S02]  /*20cc0*/  FSEL R199, R199, -INF , !P4 ;  /* 0xff800000c7c77808 */ /* 0x000fe40006000000 */
[----:B------:R-:W-:Y:S02]  /*20cd0*/  FMNMX.FTZ R25, R233, R4, !PT ;  /* 0x00000004e9197209 */ /* 0x000fe40007810000 */
[----:B------:R-:W-:Y:S02]  /*20ce0*/  FMNMX.FTZ R4, R198, R27, !PT ;  /* 0x0000001bc6047209 */ /* 0x000fe40007810000 */
[----:B------:R-:W-:Y:S02]  /*20cf0*/  ISETP.GE.OR P5, PT, R21, R238, !P5 ;  /* 0x000000ee1500720c */ /* 0x000fe40006fa6670 */
[----:B------:R-:W-:Y:S02]  /*20d00*/  FSEL R180, R180, -INF , !P6 ;  /* 0xff800000b4b47808 */ /* 0x000fe40007000000 */
[-C--:B------:R-:W-:Y:S02]  /*20d10*/  ISETP.GE.AND P6, PT, R13, R248.reuse, PT ;  /* 0x000000f80d00720c */ /* 0x080fe40003fc6270 */
[----:B------:R-:W-:Y:S02]  /*20d20*/  ISETP.GE.AND P4, PT, R19, R248, PT ;  /* 0x000000f81300720c */ /* 0x000fe40003f86270 */
[----:B------:R-:W-:Y:S02]  /*20d30*/  FMNMX.FTZ R4, R199, R4, !PT ;  /* 0x00000004c7047209 */ /* 0x000fe40007810000 */
[----:B------:R-:W-:Y:S02]  /*20d40*/  FMNMX.FTZ R25, R202, R25, !PT ;  /* 0x00000019ca197209 */ /* 0x000fe40007810000 */
[----:B------:R-:W-:Y:S02]  /*20d50*/  FSEL R201, R201, -INF , !P3 ;  /* 0xff800000c9c97808 */ /* 0x000fe40005800000 */
[-C--:B------:R-:W-:Y:S02]  /*20d60*/  ISETP.GE.OR P6, PT, R13, R238.reuse, !P6 ;  /* 0x000000ee0d00720c */ /* 0x080fe400077c6670 */
[----:B------:R-:W-:Y:S02]  /*20d70*/  ISETP.GE.OR P4, PT, R19, R238, !P4 ;  /* 0x000000ee1300720c */ /* 0x000fe40006786670 */
[----:B------:R-:W-:Y:S02]  /*20d80*/  FSEL R179, R179, -INF , !P5 ;  /* 0xff800000b3b37808 */ /* 0x000fe40006800000 */
[----:B------:R-:W-:Y:S02]  /*20d90*/  FMNMX.FTZ R6, R180, R25, !PT ;  /* 0x00000019b4067209 */ /* 0x000fe40007810000 */
[----:B------:R-:W-:Y:S02]  /*20da0*/  FSEL R183, R183, -INF , !P2 ;  /* 0xff800000b7b77808 */ /* 0x000fe40005000000 */
[----:B------:R-:W-:Y:S02]  /*20db0*/  FMNMX.FTZ R12, R201, R4, !PT ;  /* 0x00000004c90c7209 */ /* 0x000fe40007810000 */
[----:B------:R-:W-:Y:S02]  /*20dc0*/  FSEL R176, R17, -INF , !P4 ;  /* 0xff80000011b07808 */ /* 0x000fe40006000000 */
[----:B------:R-:W-:Y:S02]  /*20dd0*/  ISETP.GE.AND P2, PT, R23, R246, PT ;  /* 0x000000f61700720c */ /* 0x000fe40003f46270 */
[----:B------:R-:W-:Y:S02]  /*20de0*/  FSEL R177, R177, -INF , !P6 ;  /* 0xff800000b1b17808 */ /* 0x000fe40007000000 */
[----:B------:R-:W-:Y:S02]  /*20df0*/  FMNMX.FTZ R6, R179, R6, !PT ;  /* 0x00000006b3067209 */ /* 0x000fe40007810000 */
[----:B------:R-:W-:Y:S02]  /*20e00*/  FSEL R182, R182, -INF , !P1 ;  /* 0xff800000b6b67808 */ /* 0x000fe40004800000 */
[----:B------:R-:W-:Y:S02]  /*20e10*/  FMNMX.FTZ R17, R183, R12, !PT ;  /* 0x0000000cb7117209 */ /* 0x000fe40007810000 */
[----:B------:R-:W-:Y:S02]  /*20e20*/  ISETP.GE.OR P2, PT, R23, R244, !P2 ;  /* 0x000000f41700720c */ /* 0x000fe40005746670 */
[----:B------:R-:W-:Y:S02]  /*20e30*/  ISETP.GE.AND P1, PT, R21, R246, PT ;  /* 0x000000f61500720c */ /* 0x000fe40003f26270 */
[----:B------:R-:W-:Y:S02]  /*20e40*/  FMNMX.FTZ R25, R177, R6, !PT ;  /* 0x00000006b1197209 */ /* 0x000fe40007810000 */
[----:B------:R-:W-:Y:S02]  /*20e50*/  FSEL R181, R181, -INF , !P0 ;  /* 0xff800000b5b57808 */ /* 0x000fe40004000000 */
[----:B------:R-:W-:Y:S02]  /*20e60*/  FMNMX.FTZ R6, R182, R17, !PT ;  /* 0x00000011b6067209 */ /* 0x000fe40007810000 */
[----:B------:R-:W-:Y:S02]  /*20e70*/  ISETP.GE.OR P1, PT, R21, R244, !P1 ;  /* 0x000000f41500720c */ /* 0x000fe40004f26670 */
[----:B------:R-:W-:Y:S01]  /*20e80*/  FSEL R175, R15, -INF , !P2 ;  /* 0xff8000000faf7808 */ /* 0x000fe20005000000 */
[----:B------:R-:W-:Y:S01]  /*20e90*/  LDSM.16.MT88.4 R20, [R221+0x10000] ;  /* 0x01000000dd14783b */ /* 0x000fe20000004200 */
[----:B------:R-:W-:Y:S02]  /*20ea0*/  ISETP.GE.AND P0, PT, R13, R246, PT ;  /* 0x000000f60d00720c */ /* 0x000fe40003f06270 */
[----:B------:R-:W-:Y:S02]  /*20eb0*/  FMNMX.FTZ R6, R181, R6, !PT ;  /* 0x00000006b5067209 */ /* 0x000fe40007810000 */
[----:B------:R-:W-:Y:S02]  /*20ec0*/  FSEL R174, R14, -INF , !P1 ;  /* 0xff8000000eae7808 */ /* 0x000fe40004800000 */
[----:B------:R-:W-:Y:S02]  /*20ed0*/  ISETP.GE.OR P2, PT, R13, R244, !P0 ;  /* 0x000000f40d00720c */ /* 0x000fe40004746670 */
[----:B------:R-:W-:Y:S02]  /*20ee0*/  FMNMX.FTZ R13, R175, R6, !PT ;  /* 0x00000006af0d7209 */ /* 0x000fe40007810000 */
[C---:B------:R-:W-:Y:S02]  /*20ef0*/  ISETP.GE.AND P0, PT, R19.reuse, R246, PT ;  /* 0x000000f61300720c */ /* 0x040fe40003f06270 */
[----:B------:R-:W-:Y:S02]  /*20f00*/  FSEL R173, R16, -INF , !P2 ;  /* 0xff80000010ad7808 */ /* 0x000fe40005000000 */
[----:B------:R-:W-:Y:S02]  /*20f10*/  FMNMX.FTZ R12, R174, R13, !PT ;  /* 0x0000000dae0c7209 */ /* 0x000fe40007810000 */
[----:B------:R-:W-:Y:S02]  /*20f20*/  ISETP.GE.OR P0, PT, R19, R244, !P0 ;  /* 0x000000f41300720c */ /* 0x000fe40004706670 */
[----:B------:R-:W-:Y:S02]  /*20f30*/  FMNMX.FTZ R4, R176, R25, !PT ;  /* 0x00000019b0047209 */ /* 0x000fe40007810000 */
[----:B------:R-:W-:Y:S02]  /*20f40*/  FSEL R166, R3, -INF , !P0 ;  /* 0xff80000003a67808 */ /* 0x000fe40004000000 */
[----:B------:R-:W-:Y:S01]  /*20f50*/  FMNMX.FTZ R3, R173, R12, !PT ;  /* 0x0000000cad037209 */ /* 0x000fe20007810000 */
[----:B------:R-:W1:Y:S03]  /*20f60*/  SHFL.BFLY PT, R17, R4, 0x2, 0x1f ;  /* 0x0c401f0004117f89 */ /* 0x000e6600000e0000 */
[----:B------:R-:W-:Y:S05]  /*20f70*/  FMNMX.FTZ R6, R166, R3, !PT ;  /* 0x00000003a6067209 */ /* 0x000fea0007810000 */
[----:B------:R-:W2:Y:S08]  /*20f80*/  SHFL.BFLY PT, R3, R6, 0x2, 0x1f ;  /* 0x0c401f0006037f89 */ /* 0x000eb000000e0000 */
[----:B------:R-:W-:Y:S01]  /*20f90*/  LDSM.16.MT88.4 R12, [R223+0x10000] ;  /* 0x01000000df0c783b */ /* 0x000fe20000004200 */
[----:B-1----:R-:W-:Y:S07]  /*20fa0*/  FMNMX.FTZ R17, R4, R17, !PT ;  /* 0x0000001104117209 */ /* 0x002fee0007810000 */
[----:B---3--:R-:W1:Y:S01]  /*20fb0*/  SHFL.BFLY PT, R164, R17, 0x1, 0x1f ;  /* 0x0c201f0011a47f89 */ /* 0x008e6200000e0000 */
[----:B--2---:R-:W-:Y:S07]  /*20fc0*/  FMNMX.FTZ R4, R6, R3, !PT ;  /* 0x0000000306047209 */ /* 0x004fee0007810000 */
[----:B------:R-:W2:Y:S01]  /*20fd0*/  SHFL.BFLY PT, R3, R4, 0x1, 0x1f ;  /* 0x0c201f0004037f89 */ /* 0x000ea200000e0000 */
[----:B-1----:R-:W-:Y:S04]  /*20fe0*/  FMNMX.FTZ R164, R17, R164, !PT ;  /* 0x000000a411a47209 */ /* 0x002fe80007810000 */
[----:B------:R-:W-:Y:S01]  /*20ff0*/  FSETP.NEU.FTZ.AND P1, PT, R164, -INF , PT ;  /* 0xff800000a400780b */ /* 0x000fe20003f3d000 */
[----:B----4-:R-:W-:Y:S01]  /*21000*/  FMUL.FTZ R178, R165, R164 ;  /* 0x000000a4a5b27220 */ /* 0x010fe20000410000 */
[----:B--2---:R-:W-:Y:S04]  /*21010*/  FMNMX.FTZ R3, R4, R3, !PT ;  /* 0x0000000304037209 */ /* 0x004fe80007810000 */
[----:B------:R-:W-:Y:S02]  /*21020*/  FSEL R178, R178, RZ, P1 ;  /* 0x000000ffb2b27208 */ /* 0x000fe40000800000 */
        /* <DEDUP_REMOVED lines=9> */
[----:B------:R-:W-:Y:S01]  /*210c0*/  FSEL R5, R164, RZ, P1 ;  /* 0x000000ffa4057208 */ /* 0x000fe20000800000 */
[-CC-:B------:R-:W-:Y:S02]  /*210d0*/  FFMA.FTZ R188, R10, R165.reuse, -R172.reuse ;  /* 0x000000a50abc7223 */ /* 0x180fe400000108ac */
[-C--:B------:R-:W-:Y:S02]  /*210e0*/  FFMA.FTZ R187, R169, R165.reuse, -R172 ;  /* 0x000000a5a9bb7223 */ /* 0x080fe400000108ac */
[----:B------:R-:W-:Y:S01]  /*210f0*/  FADD.FTZ R4, -R5, R2 ;  /* 0x0000000205047221 */ /* 0x000fe20000010100 */
[----:B------:R-:W-:Y:S01]  /*21100*/  FSEL R5, R3, RZ, P0 ;  /* 0x000000ff03057208 */ /* 0x000fe20000000000 */
[-C--:B------:R-:W-:Y:S01]  /*21110*/  FFMA.FTZ R186, R168, R165.reuse, -R172 ;  /* 0x000000a5a8ba7223 */ /* 0x080fe200000108ac */
[----:B------:R-:W1:Y:S01]  /*21120*/  MUFU.EX2 R184, R184 ;  /* 0x000000b800b87308 */ /* 0x000e620000000800 */
[----:B------:R-:W-:Y:S01]  /*21130*/  FMUL.FTZ R2, R165, R4 ;  /* 0x00000004a5027220 */ /* 0x000fe20000410000 */
[----:B------:R-:W-:Y:S01]  /*21140*/  ISETP.GT.AND P0, PT, R247, R230, PT ;  /* 0x000000e6f700720c */ /* 0x000fe20003f04270 */
[----:B------:R-:W-:Y:S02]  /*21150*/  FADD.FTZ R4, -R5, R0 ;  /* 0x0000000005047221 */ /* 0x000fe40000010100 */
[-CC-:B------:R-:W-:Y:S02]  /*21160*/  FFMA.FTZ R180, R180, R165.reuse, -R178.reuse ;  /* 0x000000a5b4b47223 */ /* 0x180fe400000108b2 */
[----:B------:R-:W-:Y:S02]  /*21170*/  FMUL.FTZ R0, R165, R4 ;  /* 0x00000004a5007220 */ /* 0x000fe40000410000 */
[-CC-:B------:R-:W-:Y:S01]  /*21180*/  FFMA.FTZ R179, R179, R165.reuse, -R178.reuse ;  /* 0x000000a5b3b37223 */ /* 0x180fe200000108b2 */
[----:B------:R-:W2:Y:S01]  /*21190*/  MUFU.EX2 R2, R2 ;  /* 0x0000000200027308 */ /* 0x000ea20000000800 */
[-C--:B------:R-:W-:Y:S02]  /*211a0*/  FFMA.FTZ R177, R177, R165.reuse, -R178 ;  /* 0x000000a5b1b17223 */ /* 0x080fe400000108b2 */
[-CC-:B------:R-:W-:Y:S02]  /*211b0*/  FFMA.FTZ R175, R175, R165.reuse, -R172.reuse ;  /* 0x000000a5afaf7223 */ /* 0x180fe400000108ac */
[-C--:B------:R-:W-:Y:S02]  /*211c0*/  FFMA.FTZ R174, R174, R165.reuse, -R172 ;  /* 0x000000a5aeae7223 */ /* 0x080fe400000108ac */
[-CC-:B------:R-:W-:Y:S02]  /*211d0*/  FFMA.FTZ R192, R192, R165.reuse, -R178.reuse ;  /* 0x000000a5c0c07223 */ /* 0x180fe400000108b2 */
[-CC-:B------:R-:W-:Y:S01]  /*211e0*/  FFMA.FTZ R193, R193, R165.reuse, -R178.reuse ;  /* 0x000000a5c1c17223 */ /* 0x180fe200000108b2 */
[----:B------:R-:W3:Y:S01]  /*211f0*/  MUFU.EX2 R0, R0 ;  /* 0x0000000000007308 */ /* 0x000ee20000000800 */
[-CC-:B------:R-:W-:Y:S02]  /*21200*/  FFMA.FTZ R194, R194, R165.reuse, -R178.reuse ;  /* 0x000000a5c2c27223 */ /* 0x180fe400000108b2 */
[----:B------:R-:W-:Y:S01]  /*21210*/  FFMA.FTZ R195, R195, R165, -R178 ;  /* 0x000000a5c3c37223 */ /* 0x000fe200000108b2 */
[----:B-1----:R-:W-:Y:S01]  /*21220*/  F2FP.PACK_AB R168, R184, R185 ;  /* 0x000000b9b8a8723e */ /* 0x002fe200000000ff */
[-CC-:B------:R-:W-:Y:S02]  /*21230*/  FFMA.FTZ R196, R196, R165.reuse, -R172.reuse ;  /* 0x000000a5c4c47223 */ /* 0x180fe400000108ac */
[-CC-:B------:R-:W-:Y:S02]  /*21240*/  FFMA.FTZ R197, R197, R165.reuse, -R172.reuse ;  /* 0x000000a5c5c57223 */ /* 0x180fe400000108ac */
[-CC-:B------:R-:W-:Y:S01]  /*21250*/  FFMA.FTZ R198, R198, R165.reuse, -R172.reuse ;  /* 0x000000a5c6c67223 */ /* 0x180fe200000108ac */
[----:B------:R-:W-:Y:S01]  /*21260*/  MUFU.EX2 R191, R191 ;  /* 0x000000bf00bf7308 */ /* 0x000fe20000000800 */
[-C--:B------:R-:W-:Y:S02]  /*21270*/  FFMA.FTZ R199, R199, R165.reuse, -R172 ;  /* 0x000000a5c7c77223 */ /* 0x080fe400000108ac */
[--C-:B------:R-:W-:Y:S02]  /*21280*/  FFMA.FTZ R200, R200, R165, -R178.reuse ;  /* 0x000000a5c8c87223 */ /* 0x100fe400000108b2 */
[C---:B--2---:R-:W-:Y:S02]  /*21290*/  FMUL.FTZ R4, R2.reuse, R160 ;  /* 0x000000a002047220 */ /* 0x044fe40000410000 */
[C---:B------:R-:W-:Y:S02]  /*212a0*/  FMUL.FTZ R5, R2.reuse, R161 ;  /* 0x000000a102057220 */ /* 0x040fe40000410000 */
[C---:B------:R-:W-:Y:S01]  /*212b0*/  FMUL.FTZ R8, R2.reuse, R156 ;  /* 0x0000009c02087220 */ /* 0x040fe20000410000 */
[----:B------:R-:W1:Y:S01]  /*212c0*/  MUFU.EX2 R190, R190 ;  /* 0x000000be00be7308 */ /* 0x000e620000000800 */
[C---:B------:R-:W-:Y:S02]  /*212d0*/  FMUL.FTZ R9, R2.reuse, R157 ;  /* 0x0000009d02097220 */ /* 0x040fe40000410000 */
[----:B------:R-:W-:Y:S02]  /*212e0*/  FMUL.FTZ R16, R2, R148 ;  /* 0x0000009402107220 */ /* 0x000fe40000410000 */
[C---:B---3--:R-:W-:Y:S02]  /*212f0*/  FMUL.FTZ R6, R0.reuse, R162 ;  /* 0x000000a200067220 */ /* 0x048fe40000410000 */
[C---:B------:R-:W-:Y:S02]  /*21300*/  FMUL.FTZ R7, R0.reuse, R163 ;  /* 0x000000a300077220 */ /* 0x040fe40000410000 */
[C---:B------:R-:W-:Y:S01]  /*21310*/  FMUL.FTZ R10, R0.reuse, R158 ;  /* 0x0000009e000a7220 */ /* 0x040fe20000410000 */
[----:B------:R-:W-:Y:S01]  /*21320*/  MUFU.EX2 R189, R189 ;  /* 0x000000bd00bd7308 */ /* 0x000fe20000000800 */
[----:B------:R-:W-:Y:S01]  /*21330*/  FMUL.FTZ R11, R0, R159 ;  /* 0x0000009f000b7220 */ /* 0x000fe20000410000 */
[----:B------:R-:W-:Y:S01]  /*21340*/  LDSM.16.MT88.4 R160, [R219+0x12800] ;  /* 0x01280000dba0783b */ /* 0x000fe20000004200 */
[----:B------:R-:W-:Y:S02]  /*21350*/  FMUL.FTZ R17, R2, R149 ;  /* 0x0000009502117220 */ /* 0x000fe40000410000 */
[C---:B------:R-:W-:Y:S02]  /*21360*/  FMUL.FTZ R18, R0.reuse, R150 ;  /* 0x0000009600127220 */ /* 0x040fe40000410000 */
[----:B------:R-:W-:Y:S02]  /*21370*/  FMUL.FTZ R19, R0, R151 ;  /* 0x0000009700137220 */ /* 0x000fe40000410000 */
[C---:B------:R-:W-:Y:S01]  /*21380*/  FMUL.FTZ R24, R2.reuse, R140 ;  /* 0x0000008c02187220 */ /* 0x040fe20000410000 */
[----:B------:R-:W2:Y:S01]  /*21390*/  MUFU.EX2 R188, R188 ;  /* 0x000000bc00bc7308 */ /* 0x000ea20000000800 */
[----:B------:R-:W-:Y:S01]  /*213a0*/  FMUL.FTZ R25, R2, R141 ;  /* 0x0000008d02197220 */ /* 0x000fe20000410000 */
[----:B------:R-:W-:Y:S01]  /*213b0*/  LDSM.16.MT88.4 R148, [R219+0x10800] ;  /* 0x01080000db94783b */ /* 0x000fe20000004200 */
[----:B------:R-:W-:Y:S01]  /*213c0*/  FMUL.FTZ R26, R0, R142 ;  /* 0x0000008e001a7220 */ /* 0x000fe20000410000 */
[----:B-1----:R-:W-:Y:S01]  /*213d0*/  F2FP.PACK_AB R170, R190, R191 ;  /* 0x000000bfbeaa723e */ /* 0x002fe200000000ff */
        /* <DEDUP_REMOVED lines=10> */
[----:B------:R-:W1:Y:S01]  /*21480*/  MUFU.EX2 R186, R186 ;  /* 0x000000ba00ba7308 */ /* 0x000e620000000800 */
[C---:B------:R-:W-:Y:S02]  /*21490*/  FMUL.FTZ R38, R0.reuse, R38 ;  /* 0x0000002600267220 */ /* 0x040fe40000410000 */
[----:B------:R-:W-:Y:S01]  /*214a0*/  FMUL.FTZ R39, R0, R39 ;  /* 0x0000002700277220 */ /* 0x000fe20000410000 */
[----:B--2---:R-:W-:Y:S01]  /*214b0*/  F2FP.PACK_AB R169, R188, R189 ;  /* 0x000000bdbca9723e */ /* 0x004fe200000000ff */
[C---:B------:R-:W-:Y:S02]  /*214c0*/  FMUL.FTZ R40, R2.reuse, R40 ;  /* 0x0000002802287220 */ /* 0x040fe40000410000 */
[----:B------:R-:W-:Y:S01]  /*214d0*/  LDSM.16.MT88.4 R156, [R220+0x12800] ;  /* 0x01280000dc9c783b */ /* 0x000fe20000004200 */
        /* <DEDUP_REMOVED lines=9> */
[----:B------:R-:W-:Y:S01]  /*21570*/  FMUL.FTZ R48, R2, R48 ;  /* 0x0000003002307220 */ /* 0x000fe20000410000 */
[----:B-1----:R-:W-:Y:S01]  /*21580*/  F2FP.PACK_AB R171, R186, R187 ;  /* 0x000000bbbaab723e */ /* 0x002fe200000000ff */
[----:B------:R-:W-:Y:S02]  /*21590*/  FMUL.FTZ R49, R2, R49 ;  /* 0x0000003102317220 */ /* 0x000fe40000410000 */
[C---:B------:R-:W-:Y:S02]  /*215a0*/  FMUL.FTZ R50, R0.reuse, R50 ;  /* 0x0000003200327220 */ /* 0x040fe40000410000 */
[----:B------:R-:W-:Y:S02]  /*215b0*/  FMUL.FTZ R51, R0, R51 ;  /* 0x0000003300337220 */ /* 0x000fe40000410000 */
[C---:B------:R-:W-:Y:S01]  /*215c0*/  HMMA.16816.F32 R4, R168.reuse, R12, R4 ;  /* 0x0000000ca804723c */ /* 0x040fe20000001804 */
[----:B------:R-:W-:Y:S04]  /*215d0*/  MUFU.EX2 R194, R194 ;  /* 0x000000c200c27308 */ /* 0x000fe80000000800 */
[C---:B------:R-:W-:Y:S02]  /*215e0*/  FMUL.FTZ R52, R2.reuse, R52 ;  /* 0x0000003402347220 */ /* 0x040fe40000410000 */
[C---:B------:R-:W-:Y:S01]  /*215f0*/  FMUL.FTZ R12, R2.reuse, R152 ;  /* 0x00000098020c7220 */ /* 0x040fe20000410000 */
[C---:B------:R-:W-:Y:S03]  /*21600*/  HMMA.16816.F32 R8, R168.reuse, R14, R8 ;  /* 0x0000000ea808723c */ /* 0x040fe60000001808 */
[----:B------:R-:W-:Y:S01]  /*21610*/  MUFU.EX2 R195, R195 ;  /* 0x000000c300c37308 */ /* 0x000fe20000000800 */
[C---:B------:R-:W-:Y:S02]  /*21620*/  FMUL.FTZ R13, R2.reuse, R153 ;  /* 0x00000099020d7220 */ /* 0x040fe40000410000 */
[----:B------:R-:W-:Y:S02]  /*21630*/  FMUL.FTZ R53, R2, R53 ;  /* 0x0000003502357220 */ /* 0x000fe40000410000 */
[C---:B------:R-:W-:Y:S04]  /*21640*/  FMUL.FTZ R14, R0.reuse, R154 ;  /* 0x0000009a000e7220 */ /* 0x040fe80000410000 */
[C---:B------:R-:W-:Y:S01]  /*21650*/  FMUL.FTZ R15, R0.reuse, R155 ;  /* 0x0000009b000f7220 */ /* 0x040fe20000410000 */
[----:B------:R-:W-:Y:S01]  /*21660*/  MUFU.EX2 R196, R196 ;  /* 0x000000c400c47308 */ /* 0x000fe20000000800 */
[----:B------:R-:W1:Y:S01]  /*21670*/  LDSM.16.MT88.4 R152, [R219+0x10000] ;  /* 0x01000000db98783b */ /* 0x000e620000004200 */
[C---:B------:R-:W-:Y:S02]  /*21680*/  FMUL.FTZ R54, R0.reuse, R54 ;  /* 0x0000003600367220 */ /* 0x040fe40000410000 */
[----:B------:R-:W-:Y:S02]  /*21690*/  FMUL.FTZ R55, R0, R55 ;  /* 0x0000003700377220 */ /* 0x000fe40000410000 */
[C---:B------:R-:W-:Y:S03]  /*216a0*/  HMMA.16816.F32 R12, R168.reuse, R20, R12 ;  /* 0x00000014a80c723c */ /* 0x040fe6000000180c */
[C---:B------:R-:W-:Y:S01]  /*216b0*/  FMUL.FTZ R56, R2.reuse, R56 ;  /* 0x0000003802387220 */ /* 0x040fe20000410000 */
[----:B------:R-:W3:Y:S01]  /*216c0*/  MUFU.EX2 R197, R197 ;  /* 0x000000c500c57308 */ /* 0x000ee20000000800 */
[C---:B------:R-:W-:Y:S02]  /*216d0*/  FMUL.FTZ R57, R2.reuse, R57 ;  /* 0x0000003902397220 */ /* 0x040fe40000410000 */
[C---:B------:R-:W-:Y:S01]  /*216e0*/  FMUL.FTZ R20, R2.reuse, R144 ;  /* 0x0000009002147220 */ /* 0x040fe20000410000 */
[C---:B------:R-:W-:Y:S04]  /*216f0*/  HMMA.16816.F32 R16, R168.reuse, R22, R16 ;  /* 0x00000016a810723c */ /* 0x040fe80000001810 */
[----:B------:R-:W-:Y:S02]  /*21700*/  FMUL.FTZ R21, R2, R145 ;  /* 0x0000009102157220 */ /* 0x000fe40000410000 */
[C---:B------:R-:W-:Y:S01]  /*21710*/  FMUL.FTZ R58, R0.reuse, R58 ;  /* 0x0000003a003a7220 */ /* 0x040fe20000410000 */
[----:B------:R-:W-:Y:S01]  /*21720*/  MUFU.EX2 R198, R198 ;  /* 0x000000c600c67308 */ /* 0x000fe20000000800 */
[C---:B------:R-:W-:Y:S04]  /*21730*/  FMUL.FTZ R22, R0.reuse, R146 ;  /* 0x0000009200167220 */ /* 0x040fe80000410000 */
[C---:B------:R-:W-:Y:S02]  /*21740*/  FMUL.FTZ R23, R0.reuse, R147 ;  /* 0x0000009300177220 */ /* 0x040fe40000410000 */
[----:B------:R-:W4:Y:S01]  /*21750*/  LDSM.16.MT88.4 R144, [R223+0x12000] ;  /* 0x01200000df90783b */ /* 0x000f220000004200 */
[----:B------:R-:W-:Y:S02]  /*21760*/  FMUL.FTZ R59, R0, R59 ;  /* 0x0000003b003b7220 */ /* 0x000fe40000410000 */
[C---:B------:R-:W-:Y:S01]  /*21770*/  FMUL.FTZ R60, R2.reuse, R60 ;  /* 0x0000003c023c7220 */ /* 0x040fe20000410000 */
[----:B------:R-:W5:Y:S01]  /*21780*/  MUFU.EX2 R199, R199 ;  /* 0x000000c700c77308 */ /* 0x000f620000000800 */
        /* <DEDUP_REMOVED lines=114> */
[-CC-:B------:R-:W-:Y:S01]  /*21eb0*/  FFMA.FTZ R202, R202, R165.reuse, -R178.reuse ;  /* 0x000000a5caca7223 */ /* 0x180fe200000108b2 */
[----:B------:R-:W-:Y:S01]  /*21ec0*/  MUFU.EX2 R233, R233 ;  /* 0x000000e900e97308 */ /* 0x000fe20000000800 */
[----:B------:R-:W-:Y:S02]  /*21ed0*/  FFMA.FTZ R178, R176, R165, -R178 ;  /* 0x000000a5b0b27223 */ /* 0x000fe400000108b2 */
[C---:B--2---:R-:W-:Y:S03]  /*21ee0*/  HMMA.16816.F32 R124, R168.reuse, R132, R124 ;  /* 0x00000084a87c723c */ /* 0x044fe6000000187c */
[C---:B------:R-:W-:Y:S02]  /*21ef0*/  FMUL.FTZ R128, R2.reuse, R128 ;  /* 0x0000008002807220 */ /* 0x040fe40000410000 */
[----:B------:R-:W-:Y:S02]  /*21f00*/  FMUL.FTZ R129, R2, R129 ;  /* 0x0000008102817220 */ /* 0x000fe40000410000 */
[C---:B------:R-:W-:Y:S01]  /*21f10*/  FMUL.FTZ R130, R0.reuse, R130 ;  /* 0x0000008200827220 */ /* 0x040fe20000410000 */
[----:B------:R-:W-:Y:S01]  /*21f20*/  F2FP.PACK_AB R132, R193, R192 ;  /* 0x000000c0c184723e */ /* 0x000fe200000000ff */
[----:B------:R-:W-:Y:S01]  /*21f30*/  FMUL.FTZ R131, R0, R131 ;  /* 0x0000008300837220 */ /* 0x000fe20000410000 */
[----:B------:R-:W2:Y:S02]  /*21f40*/  MUFU.EX2 R202, R202 ;  /* 0x000000ca00ca7308 */ /* 0x000ea40000000800 */
[----:B---3--:R-:W-:Y:S01]  /*21f50*/  F2FP.PACK_AB R133, R197, R196 ;  /* 0x000000c4c585723e */ /* 0x008fe200000000ff */
[-CC-:B------:R-:W-:Y:S02]  /*21f60*/  FFMA.FTZ R201, R201, R165.reuse, -R172.reuse ;  /* 0x000000a5c9c97223 */ /* 0x180fe400000108ac */
[-CC-:B------:R-:W-:Y:S01]  /*21f70*/  FFMA.FTZ R183, R183, R165.reuse, -R172.reuse ;  /* 0x000000a5b7b77223 */ /* 0x180fe200000108ac */
[----:B------:R-:W-:Y:S03]  /*21f80*/  HMMA.16816.F32 R128, R168, R134, R128 ;  /* 0x00000086a880723c */ /* 0x000fe60000001880 */
[-CC-:B------:R-:W-:Y:S01]  /*21f90*/  FFMA.FTZ R182, R182, R165.reuse, -R172.reuse ;  /* 0x000000a5b6b67223 */ /* 0x180fe200000108ac */
[----:B------:R-:W-:Y:S01]  /*21fa0*/  MUFU.EX2 R168, R179 ;  /* 0x000000b300a87308 */ /* 0x000fe20000000800 */
[--C-:B------:R-:W-:Y:S02]  /*21fb0*/  FFMA.FTZ R181, R181, R165, -R172.reuse ;  /* 0x000000a5b5b57223 */ /* 0x100fe400000108ac */
[----:B------:R-:W-:Y:S01]  /*21fc0*/  F2FP.PACK_AB R134, R195, R194 ;  /* 0x000000c2c386723e */ /* 0x000fe200000000ff */
[----:B------:R-:W-:Y:S01]  /*21fd0*/  FFMA.FTZ R185, R2, R251, R185 ;  /* 0x000000fb02b97223 */ /* 0x000fe200000100b9 */
[----:B-----5:R-:W-:Y:S03]  /*21fe0*/  F2FP.PACK_AB R135, R199, R198 ;  /* 0x000000c6c787723e */ /* 0x020fe600000000ff */
[----:B------:R-:W-:Y:S02]  /*21ff0*/  FFMA.FTZ R189, R0, R249, R189 ;  /* 0x000000f900bd7223 */ /* 0x000fe400000100bd */
[----:B------:R-:W-:Y:S01]  /*22000*/  MUFU.EX2 R169, R183 ;  /* 0x000000b700a97308 */ /* 0x000fe20000000800 */
[----:B------:R-:W-:Y:S01]  /*22010*/  FADD.FTZ R184, R184, R185 ;  /* 0x000000b9b8b87221 */ /* 0x000fe20000010000 */
[C---:B----4-:R-:W-:Y:S05]  /*22020*/  HMMA.16816.F32 R4, R132.reuse, R140, R4 ;  /* 0x0000008c8404723c */ /* 0x050fea0000001804 */
[----:B------:R-:W-:Y:S03]  /*22030*/  FADD.FTZ R188, R188, R189 ;  /* 0x000000bdbcbc7221 */ /* 0x000fe60000010000 */
[C---:B------:R-:W-:Y:S01]  /*22040*/  HMMA.16816.F32 R8, R132.reuse, R142, R8 ;  /* 0x0000008e8408723c */ /* 0x040fe20000001808 */
[----:B------:R-:W3:Y:S01]  /*22050*/  LDSM.16.MT88.4 R140, [R221+0x12800] ;  /* 0x01280000dd8c783b */ /* 0x000ee20000004200 */
[----:B------:R-:W-:Y:S06]  /*22060*/  MUFU.EX2 R183, R174 ;  /* 0x000000ae00b77308 */ /* 0x000fec0000000800 */
[C---:B-1----:R-:W-:Y:S04]  /*22070*/  HMMA.16816.F32 R12, R132.reuse, R136, R12 ;  /* 0x00000088840c723c */ /* 0x042fe8000000180c */
[----:B------:R-:W-:Y:S04]  /*22080*/  MUFU.EX2 R170, R182 ;  /* 0x000000b600aa7308 */ /* 0x000fe80000000800 */
[C---:B------:R-:W-:Y:S01]  /*22090*/  HMMA.16816.F32 R16, R132.reuse, R138, R16 ;  /* 0x0000008a8410723c */ /* 0x040fe20000001810 */
[----:B------:R-:W1:Y:S05]  /*220a0*/  LDSM.16.MT88.4 R136, [R223+0x14800] ;  /* 0x01480000df88783b */ /* 0x000e6a0000004200 */
[----:B------:R-:W-:Y:S02]  /*220b0*/  MUFU.EX2 R182, R180 ;  /* 0x000000b400b67308 */ /* 0x000fe40000000800 */
[C---:B------:R-:W-:Y:S08]  /*220c0*/  HMMA.16816.F32 R20, R132.reuse, R144, R20 ;  /* 0x000000908414723c */ /* 0x040ff00000001814 */
[C---:B------:R-:W-:Y:S01]  /*220d0*/  HMMA.16816.F32 R24, R132.reuse, R146, R24 ;  /* 0x000000928418723c */ /* 0x040fe20000001818 */
[----:B------:R-:W4:Y:S01]  /*220e0*/  LDSM.16.MT88.4 R144, [R221+0x14800] ;  /* 0x01480000dd90783b */ /* 0x000f220000004200 */
[----:B------:R-:W-:Y:S06]  /*220f0*/  MUFU.EX2 R171, R181 ;  /* 0x000000b500ab7308 */ /* 0x000fec0000000800 */
[C---:B------:R-:W-:Y:S04]  /*22100*/  HMMA.16816.F32 R28, R132.reuse, R148, R28 ;  /* 0x00000094841c723c */ /* 0x040fe8000000181c */
[----:B------:R-:W-:Y:S04]  /*22110*/  MUFU.EX2 R181, R175 ;  /* 0x000000af00b57308 */ /* 0x000fe80000000800 */
[C---:B------:R-:W-:Y:S01]  /*22120*/  HMMA.16816.F32 R32, R132.reuse, R150, R32 ;  /* 0x000000968420723c */ /* 0x040fe20000001820 */
[----:B------:R-:W5:Y:S05]  /*22130*/  LDSM.16.MT88.4 R148, [R220+0x14800] ;  /* 0x01480000dc94783b */ /* 0x000f6a0000004200 */
[----:B------:R-:W1:Y:S02]  /*22140*/  MUFU.EX2 R201, R201 ;  /* 0x000000c900c97308 */ /* 0x000e640000000800 */
        /* <DEDUP_REMOVED lines=36> */
[----:B------:R-:W-:Y:S02]  /*22390*/  F2FP.PACK_AB R132, R203, R200 ;  /* 0x000000c8cb84723e */ /* 0x000fe400000000ff */
[----:B--2---:R-:W-:Y:S03]  /*223a0*/  F2FP.PACK_AB R134, R202, R233 ;  /* 0x000000e9ca86723e */ /* 0x004fe600000000ff */
[----:B------:R-:W-:Y:S02]  /*223b0*/  F2FP.PACK_AB R133, R169, R201 ;  /* 0x000000c9a985723e */ /* 0x000fe400000000ff */
[-C--:B------:R-:W-:Y:S07]  /*223c0*/  F2FP.PACK_AB R135, R171, R170.reuse ;  /* 0x000000aaab87723e */ /* 0x080fee00000000ff */
[C---:B---3--:R-:W-:Y:S08]  /*223d0*/  HMMA.16816.F32 R4, R132.reuse, R140, R4 ;  /* 0x0000008c8404723c */ /* 0x048ff00000001804 */
        /* <DEDUP_REMOVED lines=30> */
[C---:B-1----:R-:W-:Y:S03]  /*225c0*/  HMMA.16816.F32 R76, R132.reuse, R136, R76 ;  /* 0x00000088844c723c */ /* 0x042fe6000000184c */
[----:B------:R1:W-:Y:S05]  /*225d0*/  MUFU.EX2 R171, R177 ;  /* 0x000000b100ab7308 */ /* 0x0003ea0000000800 */
[C---:B------:R-:W-:Y:S01]  /*225e0*/  HMMA.16816.F32 R80, R132.reuse, R138, R80 ;  /* 0x0000008a8450723c */ /* 0x040fe20000001850 */
[----:B------:R-:W5:Y:S04]  /*225f0*/  LDSM.16.MT88.4 R136, [R221+0x17000] ;  /* 0x01700000dd88783b */ /* 0x000f680000004200 */
[----:B------:R5:W-:Y:S03]  /*22600*/  MUFU.EX2 R165, R172 ;  /* 0x000000ac00a57308 */ /* 0x000be60000000800 */
[C---:B----4-:R-:W-:Y:S04]  /*22610*/  HMMA.16816.F32 R84, R132.reuse, R144, R84 ;  /* 0x000000908454723c */ /* 0x050fe80000001854 */
[----:B---3--:R-:W-:Y:S03]  /*22620*/  MOV R166, R162 ;  /* 0x000000a200a67202 */ /* 0x008fe60000000f00 */
[----:B------:R-:W3:Y:S01]  /*22630*/  MUFU.EX2 R170, R160 ;  /* 0x000000a000aa7308 */ /* 0x000ee20000000800 */
[C---:B------:R-:W-:Y:S01]  /*22640*/  HMMA.16816.F32 R88, R132.reuse, R146, R88 ;  /* 0x000000928458723c */ /* 0x040fe20000001858 */
[----:B------:R-:W4:Y:S07]  /*22650*/  LDSM.16.MT88.4 R144, [R220+0x17000] ;  /* 0x01700000dc90783b */ /* 0x000f2e0000004200 */
[C---:B--2---:R-:W-:Y:S01]  /*22660*/  HMMA.16816.F32 R92, R132.reuse, R140, R92 ;  /* 0x0000008c845c723c */ /* 0x044fe2000000185c */
[----:B-1----:R-:W-:Y:S07]  /*22670*/  LDSM.16.MT88.4 R176, [R223+0x13800] ;  /* 0x01380000dfb0783b */ /* 0x002fee0000004200 */
[C---:B------:R-:W-:Y:S01]  /*22680*/  HMMA.16816.F32 R96, R132.reuse, R142, R96 ;  /* 0x0000008e8460723c */ /* 0x040fe20000001860 */
[----:B------:R-:W-:Y:S07]  /*22690*/  LDSM.16.MT88.4 R140, [R220+0x11800] ;  /* 0x01180000dc8c783b */ /* 0x000fee0000004200 */
[C---:B-----5:R-:W-:Y:S01]  /*226a0*/  HMMA.16816.F32 R100, R132.reuse, R148, R100 ;  /* 0x000000948464723c */ /* 0x060fe20000001864 */
[----:B------:R-:W-:Y:S07]  /*226b0*/  LDSM.16.MT88.4 R172, [R219+0x11800] ;  /* 0x01180000dbac783b */ /* 0x000fee0000004200 */
[C---:B------:R-:W-:Y:S01]  /*226c0*/  HMMA.16816.F32 R104, R132.reuse, R150, R104 ;  /* 0x000000968468723c */ /* 0x040fe20000001868 */
[----:B------:R-:W1:Y:S07]  /*226d0*/  LDSM.16.MT88.4 R148, [R221+0x11800] ;  /* 0x01180000dd94783b */ /* 0x000e6e0000004200 */
[C---:B------:R-:W-:Y:S07]  /*226e0*/  HMMA.16816.F32 R108, R132.reuse, R136, R108 ;  /* 0x00000088846c723c */ /* 0x040fee000000186c */
[----:B------:R-:W-:Y:S01]  /*226f0*/  MOV R136, R163 ;  /* 0x000000a300887202 */ /* 0x000fe20000000f00 */
[C---:B------:R-:W-:Y:S04]  /*22700*/  HMMA.16816.F32 R112, R132.reuse, R138, R112 ;  /* 0x0000008a8470723c */ /* 0x040fe80000001870 */
[----:B------:R-:W-:Y:S03]  /*22710*/  MOV R137, R161 ;  /* 0x000000a100897202 */ /* 0x000fe60000000f00 */
[----:B------:R-:W-:Y:S01]  /*22720*/  MOV R138, R181 ;  /* 0x000000b5008a7202 */ /* 0x000fe20000000f00 */
[C---:B----4-:R-:W-:Y:S04]  /*22730*/  HMMA.16816.F32 R116, R132.reuse, R144, R116 ;  /* 0x000000908474723c */ /* 0x050fe80000001874 */
[----:B------:R-:W-:Y:S03]  /*22740*/  MOV R139, R182 ;  /* 0x000000b6008b7202 */ /* 0x000fe60000000f00 */
[----:B------:R-:W-:Y:S01]  /*22750*/  MOV R144, R183 ;  /* 0x000000b700907202 */ /* 0x000fe20000000f00 */
[C---:B------:R-:W-:Y:S01]  /*22760*/  HMMA.16816.F32 R120, R132.reuse, R146, R120 ;  /* 0x000000928478723c */ /* 0x040fe20000001878 */
[----:B------:R-:W2:Y:S03]  /*22770*/  LDSM.16.MT88.4 R180, [R221+0x13800] ;  /* 0x01380000ddb4783b */ /* 0x000ea60000004200 */
        /* <DEDUP_REMOVED lines=13> */
[----:B------:R-:W4:Y:S07]  /*22850*/  LDSM.16.MT88.4 R8, [R219+0x13800] ;  /* 0x01380000db08783b */ /* 0x000f2e0000004200 */
        /* <DEDUP_REMOVED lines=19> */
[C---:B------:R-:W-:Y:S04]  /*22990*/  HMMA.16816.F32 R36, R168.reuse, R176, R36 ;  /* 0x000000b0a824723c */ /* 0x040fe80000001824 */
[----:B------:R-:W-:Y:S02]  /*229a0*/  MOV R174, R15 ;  /* 0x0000000f00ae7202 */ /* 0x000fe40000000f00 */
[----:B------:R-:W1:Y:S01]  /*229b0*/  LDSM.16.MT88.4 R12, [R223+0x15800] ;  /* 0x01580000df0c783b */ /* 0x000e620000004200 */
[----:B------:R-:W-:Y:S01]  /*229c0*/  MOV R177, R16 ;  /* 0x0000001000b17202 */ /* 0x000fe20000000f00 */
[C---:B------:R-:W-:Y:S04]  /*229d0*/  HMMA.16816.F32 R40, R168.reuse, R178, R40 ;  /* 0x000000b2a828723c */ /* 0x040fe80000001828 */
[----:B------:R-:W-:Y:S03]  /*229e0*/  MOV R176, R17 ;  /* 0x0000001100b07202 */ /* 0x000fe60000000f00 */
[----:B------:R-:W-:Y:S01]  /*229f0*/  MOV R179, R18 ;  /* 0x0000001200b37202 */ /* 0x000fe20000000f00 */
[C---:B--2---:R-:W-:Y:S04]  /*22a00*/  HMMA.16816.F32 R44, R168.reuse, R180, R44 ;  /* 0x000000b4a82c723c */ /* 0x044fe8000000182c */
[----:B------:R-:W-:Y:S02]  /*22a10*/  MOV R178, R19 ;  /* 0x0000001300b27202 */ /* 0x000fe40000000f00 */
[----:B------:R-:W2:Y:S01]  /*22a20*/  LDSM.16.MT88.4 R16, [R221+0x15800] ;  /* 0x01580000dd10783b */ /* 0x000ea20000004200 */
[----:B------:R-:W-:Y:S01]  /*22a30*/  MOV R181, R31 ;  /* 0x0000001f00b57202 */ /* 0x000fe20000000f00 */
[C---:B------:R-:W-:Y:S06]  /*22a40*/  HMMA.16816.F32 R48, R168.reuse, R182, R48 ;  /* 0x000000b6a830723c */ /* 0x040fec0000001830 */
[----:B------:R-:W5:Y:S02]  /*22a50*/  LDSM.16.MT88.4 R28, [R223+0x17800] ;  /* 0x01780000df1c783b */ /* 0x000f640000004200 */
[C---:B---3--:R-:W-:Y:S08]  /*22a60*/  HMMA.16816.F32 R52, R168.reuse, R4, R52 ;  /* 0x00000004a834723c */ /* 0x048ff00000001834 */
[C---:B------:R-:W-:Y:S01]  /*22a70*/  HMMA.16816.F32 R56, R168.reuse, R6, R56 ;  /* 0x00000006a838723c */ /* 0x040fe20000001838 */
[----:B------:R-:W3:Y:S07]  /*22a80*/  LDSM.16.MT88.4 R4, [R220+0x17800] ;  /* 0x01780000dc04783b */ /* 0x000eee0000004200 */
[C---:B----4-:R-:W-:Y:S08]  /*22a90*/  HMMA.16816.F32 R60, R168.reuse, R8, R60 ;  /* 0x00000008a83c723c */ /* 0x050ff0000000183c */
[C---:B------:R-:W-:Y:S01]  /*22aa0*/  HMMA.16816.F32 R64, R168.reuse, R10, R64 ;  /* 0x0000000aa840723c */ /* 0x040fe20000001840 */
[----:B------:R-:W4:Y:S07]  /*22ab0*/  LDSM.16.MT88.4 R8, [R219+0x17800] ;  /* 0x01780000db08783b */ /* 0x000f2e0000004200 */
        /* <DEDUP_REMOVED lines=27> */
[----:B------:R-:W-:Y:S01]  /*22c70*/  FADD.FTZ R0, R178, R2 ;  /* 0x00000002b2007221 */ /* 0x000fe20000010000 */
[----:B------:R-:W-:Y:S01]  /*22c80*/  MOV R2, R164 ;  /* 0x000000a400027202 */ /* 0x000fe20000000f00 */
        /* <DEDUP_REMOVED lines=15> */
[----:B------:R-:W-:Y:S03]  /*22d80*/  MOV R0, R3 ;  /* 0x0000000300007202 */ /* 0x000fe60000000f00 */
[----:B------:R-:W-:Y:S01]  /*22d90*/  HMMA.16816.F32 R128, R168, R10, R128 ;  /* 0x0000000aa880723c */ /* 0x000fe20000001880 */
[----:B------:R-:W-:-:S07]  /*22da0*/  @P0 BRA `(.L_x_8018) ;  /* 0xffffb96000000947 */ /* 0x000fce000383ffff */
.L_x_8009:
        /* <DEDUP_REMOVED lines=11> */
.L_x_8023:
[----:B--23--:R-:W-:Y:S01]  /*22e60*/  FADD.FTZ R251, R10, R251 ;  /* 0x000000fb0afb7221 */ /* 0x00cfe20000010000 */
[----:B------:R-:W-:Y:S05]  /*22e70*/  BRA.DIV ~URZ, `(.L_x_8020) ;  /* 0x000019227f007947 */ /* 0x000fea000b800000 */
[----:B------:R-:W2:Y:S04]  /*22e80*/  SHFL.BFLY PT, R6, R249, 0x2, 0x1f ;  /* 0x0c401f00f9067f89 */ /* 0x000ea800000e0000 */
[----:B------:R-:W3:Y:S01]  /*22e90*/  SHFL.BFLY PT, R2, R251, 0x1, 0x1f ;  /* 0x0c201f00fb027f89 */ /* 0x000ee200000e0000 */
[----:B--2---:R-:W-:Y:S02]  /*22ea0*/  FADD.FTZ R11, R6, R249 ;  /* 0x000000f9060b7221 */ /* 0x004fe40000010000 */
[----:B---3--:R-:W-:-:S03]  /*22eb0*/  FADD.FTZ R2, R251, R2 ;  /* 0x00000002fb027221 */ /* 0x008fc60000010000 */
[----:B------:R2:W3:Y:S04]  /*22ec0*/  SHFL.BFLY PT, R10, R11, 0x1, 0x1f ;  /* 0x0c201f000b0a7f89 */ /* 0x0004e800000e0000 */
.L_x_8024:
        /* <DEDUP_REMOVED lines=263> */
[----:B------:R-:W-:Y:S02]  /*23f40*/  SHF.L.U32 R17, R16, 0x2, RZ ;  /* 0x0000000210117819 */ /* 0x000fe400000006ff */
        /* <DEDUP_REMOVED lines=65> */
.L_x_8022:
[----:B-1-34-:R-:W-:Y:S05]  /*24360*/  BSYNC B0 ;  /* 0x0000000000007941 */ /* 0x01afea0003800000 */
.L_x_8021:
[----:B------:R-:W-:Y:S01]  /*24370*/  IMAD.SHL.U32 R4, R14, 0x4, RZ ;  /* 0x000000040e047824 */ /* 0x000fe200078e00ff */
[----:B------:R-:W-:Y:S01]  /*24380*/  IADD3 R3, R15, 0x8, RZ ;  /* 0x000000080f037810 */ /* 0x000fe20007ffe0ff */
[----:B------:R-:W-:Y:S01]  /*24390*/  IMAD R236, R235, -0x40, R236 ;  /* 0xffffffc0ebec7824 */ /* 0x000fe200078e02ec */
[----:B------:R-:W-:Y:S01]  /*243a0*/  ULDC.64 UR4, c[0x0][0x118] ;  /* 0x0000460000047ab9 */ /* 0x000fe20000000a00 */
[----:B------:R-:W-:Y:S01]  /*243b0*/  IMAD R7, R8, R7, RZ ;  /* 0x0000000708077224 */ /* 0x000fe200078e02ff */
[----:B------:R-:W-:Y:S01]  /*243c0*/  SHF.R.S32.HI R5, RZ, 0x1f, R4 ;  /* 0x0000001fff057819 */ /* 0x000fe20000011404 */
[----:B------:R-:W-:Y:S01]  /*243d0*/  IMAD.MOV.U32 R235, RZ, RZ, 0x0 ;  /* 0x00000000ffeb7424 */ /* 0x000fe200078e00ff */
        /* <DEDUP_REMOVED lines=9> */
[-C--:B------:R-:W-:Y:S02]  /*24470*/  ISETP.GE.AND P4, PT, R5, R236.reuse, PT ;  /* 0x000000ec0500720c */ /* 0x080fe40003f86270 */
        /* <DEDUP_REMOVED lines=15> */
[----:B------:R-:W-:-:S03]  /*24570*/  ISETP.GE.AND P0, PT, R15, R236, PT ;  /* 0x000000ec0f00720c */ /* 0x000fc60003f06270 */
        /* <DEDUP_REMOVED lines=22> */
[----:B------:R-:W-:Y:S05]  /*246e0*/  @P0 RET.REL.NODEC R234 `(_ZN5flash24flash_fwd_splitkv_kernelI23Flash_fwd_kernel_traitsILi256ELi64ELi64ELi4ELb0ELb0EN7cutlass6half_tE19Flash_kernel_traitsILi256ELi64ELi64ELi4ES3_EELb0ELb1ELb0ELb0ELb1ELb1ELb1ELb1EEEvNS_16Flash_fwd_paramsE) ;  /* 0xfffdb910ea000950 */ /* 0x000fea0003c3ffff */
[----:B------:R-:W-:Y:S01]  /*246f0*/  MOV R235, 0x0 ;  /* 0x0000000000eb7802 */ /* 0x000fe20000000f00 */
[----:B------:R-:W-:-:S02]  /*24700*/  ULDC.64 UR4, c[0x0][0x118] ;  /* 0x0000460000047ab9 */ /* 0x000fc40000000a00 */
[----:B------:R2:W-:Y:S04]  /*24710*/  ST.E.128 [R8.64+0xe000], R112 ;  /* 0x00e0007008007985 */ /* 0x0005e8000c101d04 */
[----:B------:R2:W-:Y:S04]  /*24720*/  ST.E.128 [R8.64+0xe100], R80 ;  /* 0x00e1005008007985 */ /* 0x0005e8000c101d04 */
[----:B------:R2:W-:Y:S04]  /*24730*/  ST.E.128 [R8.64+0xe200], R48 ;  /* 0x00e2003008007985 */ /* 0x0005e8000c101d04 */
[----:B------:R2:W-:Y:S01]  /*24740*/  ST.E.128 [R8.64+0xe300], R16 ;  /* 0x00e3001008007985 */ /* 0x0005e2000c101d04 */
[----:B------:R-:W-:Y:S05]  /*24750*/  RET.REL.NODEC R234 `(_ZN5flash24flash_fwd_splitkv_kernelI23Flash_fwd_kernel_traitsILi256ELi64ELi64ELi4ELb0ELb0EN7cutlass6half_tE19Flash_kernel_traitsILi256ELi64ELi64ELi4ES3_EELb0ELb1ELb0ELb0ELb1ELb1ELb1ELb1EEEvNS_16Flash_fwd_paramsE) ;  /* 0xfffdb8a0ea007950 */ /* 0x000fea0003c3ffff */
.L_x_8019:
[----:B------:R-:W-:Y:S02]  /*24760*/  MOV R9, 0x2 ;  /* 0x0000000200097802 */ /* 0x000fe40000000f00 */
[----:B------:R-:W-:-:S02]  /*24770*/  MOV R8, 0x24790 ;  /* 0x0002479000087802 */ /* 0x000fc40000000f00 */
[----:B-1---5:R-:W-:Y:S05]  /*24780*/  CALL.REL.NOINC `($__internal_29_$__cuda_sm70_shflsync_bfly_p) ;  /* 0x000000f000007944 */ /* 0x022fea0003c00000 */
[----:B-12---:R-:W-:Y:S05]  /*24790*/  BRA `(.L_x_8023) ;  /* 0xffffe6c000007947 */ /* 0x006fea000383ffff */
.L_x_8020:
[----:B------:R-:W-:Y:S02]  /*247a0*/  MOV R9, 0x1 ;  /* 0x0000000100097802 */ /* 0x000fe40000000f00 */
[----:B------:R-:W-:-:S02]  /*247b0*/  MOV R8, 0x247d0 ;  /* 0x000247d000087802 */ /* 0x000fc40000000f00 */
[----:B-1---5:R-:W-:Y:S05]  /*247c0*/  CALL.REL.NOINC `($__internal_29_$__cuda_sm70_shflsync_bfly_p) ;  /* 0x000000b000007944 */ /* 0x022fea0003c00000 */
[----:B--2---:R-:W-:Y:S01]  /*247d0*/  FADD.FTZ R2, R251, R10 ;  /* 0x0000000afb027221 */ /* 0x004fe20000010000 */
[----:B-1----:R-:W-:-:S02]  /*247e0*/  MOV R251, R249 ;  /* 0x000000f900fb7202 */ /* 0x002fc40000000f00 */
[----:B------:R-:W-:Y:S02]  /*247f0*/  MOV R9, 0x2 ;  /* 0x0000000200097802 */ /* 0x000fe40000000f00 */
[----:B------:R-:W-:Y:S02]  /*24800*/  MOV R8, 0x24820 ;  /* 0x0002482000087802 */ /* 0x000fe40000000f00 */
[----:B------:R-:W-:Y:S05]  /*24810*/  CALL.REL.NOINC `($__internal_29_$__cuda_sm70_shflsync_bfly_p) ;  /* 0x0000006000007944 */ /* 0x000fea0003c00000 */
[----:B--2---:R-:W-:Y:S01]  /*24820*/  FADD.FTZ R11, R249, R10 ;  /* 0x0000000af90b7221 */ /* 0x004fe20000010000 */
[----:B-1----:R-:W-:Y:S02]  /*24830*/  MOV R9, 0x1 ;  /* 0x0000000100097802 */ /* 0x002fe40000000f00 */
[----:B------:R-:W-:Y:S02]  /*24840*/  MOV R8, 0x24870 ;  /* 0x0002487000087802 */ /* 0x000fe40000000f00 */
[----:B------:R-:W-:Y:S02]  /*24850*/  MOV R251, R11 ;  /* 0x0000000b00fb7202 */ /* 0x000fe40000000f00 */
[----:B------:R-:W-:Y:S05]  /*24860*/  CALL.REL.NOINC `($__internal_29_$__cuda_sm70_shflsync_bfly_p) ;  /* 0x0000001000007944 */ /* 0x000fea0003c00000 */
[----:B-12---:R-:W-:Y:S05]  /*24870*/  BRA `(.L_x_8024) ;  /* 0xffffe65000007947 */ /* 0x006fea000383ffff */
        .weak           $__internal_29_$__cuda_sm70_shflsync_bfly_p
        .type           $__internal_29_$__cuda_sm70_shflsync_bfly_p,@function
        .size           $__internal_29_$__cuda_sm70_shflsync_bfly_p,(.L_x_8761 - $__internal_29_$__cuda_sm70_shflsync_bfly_p)
$__internal_29_$__cuda_sm70_shflsync_bfly_p:
[----:B------:R-:W-:Y:S01]  /*24880*/  MOV R12, R8 ;  /* 0x00000008000c7202 */ /* 0x000fe20000000f00 */
[----:B------:R-:W-:Y:S04]  /*24890*/  WARPSYNC R6 ;  /* 0x0000000600007348 */ /* 0x000fe80003800000 */
[----:B------:R-:W-:Y:S01]  /*248a0*/  MOV R13, 0x0 ;  /* 0x00000000000d7802 */ /* 0x000fe20000000f00 */
[----:B------:R1:W2:Y:S03]  /*248b0*/  SHFL.BFLY PT, R10, R251, R9, R7 ;  /* 0x0c000009fb0a7389 */ /* 0x0002a600000e0007 */
[----:B------:R-:W-:Y:S05]  /*248c0*/  RET.REL.NODEC R12 `(_ZN5flash24flash_fwd_splitkv_kernelI23Flash_fwd_kernel_traitsILi256ELi64ELi64ELi4ELb0ELb0EN7cutlass6half_tE19Flash_kernel_traitsILi256ELi64ELi64ELi4ES3_EELb0ELb1ELb0ELb0ELb1ELb1ELb1ELb1EEEvNS_16Flash_fwd_paramsE) ;  /* 0xfffdb7300c007950 */ /* 0x000fea0003c3ffff */
.L_x_8025:
        /* <DEDUP_REMOVED lines=11> */
.L_x_8761:


//--------------------- .text._ZN5flash24flash_fwd_splitkv_kernelI23Flash_fwd_kernel_traitsILi256ELi64ELi64ELi4ELb0ELb0EN7cutlass6half_tE19Flash_kernel_traitsILi256ELi64ELi64ELi4ES3_EELb0ELb1ELb1ELb0ELb0ELb0ELb1ELb1EEEvNS_16Flash_fwd_paramsE --------------------------
	.section	.text._ZN5flash24flash_fwd_splitkv_kernelI23Flash_fwd_kernel_traitsILi256ELi64ELi64ELi4ELb0ELb0EN7cutlass6half_tE19Flash_kernel_traitsILi256ELi64ELi64ELi4ES3_EELb0ELb1ELb1ELb0ELb0ELb0ELb1ELb1EEEvNS_16Flash_fwd_paramsE,"ax",@progbits
	.sectioninfo	@"SHI_REGISTERS=255"
	.align	128
        .global         _ZN5flash24flash_fwd_splitkv_kernelI23Flash_fwd_kernel_traitsILi256ELi64ELi64ELi4ELb0ELb0EN7cutlass6half_tE19Flash_kernel_traitsILi256ELi64ELi64ELi4ES3_EELb0ELb1ELb1ELb0ELb0ELb0ELb1ELb1EEEvNS_16Flash_fwd_paramsE
        .type           _ZN5flash24flash_fwd_splitkv_kernelI23Flash_fwd_kernel_traitsILi256ELi64ELi64ELi4ELb0ELb0EN7cutlass6half_tE19Flash_kernel_traitsILi256ELi64ELi64ELi4ES3_EELb0ELb1ELb1ELb0ELb0ELb0ELb1ELb1EEEvNS_16Flash_fwd_paramsE,@function
        .size           _ZN5flash24flash_fwd_splitkv_kernelI23Flash_fwd_kernel_traitsILi256ELi64ELi64ELi4ELb0ELb0EN7cutlass6half_tE19Flash_kernel_traitsILi256ELi64ELi64ELi4ES3_EELb0ELb1ELb1ELb0ELb0ELb0ELb1ELb1EEEvNS_16Flash_fwd_paramsE,(.L_x_8763 - _ZN5flash24flash_fwd_splitkv_kernelI23Flash_fwd_kernel_traitsILi256ELi64ELi64ELi4ELb0ELb0EN7cutlass6half_tE19Flash_kernel_traitsILi256ELi64ELi64ELi4ES3_EELb0ELb1ELb1ELb0ELb0ELb0ELb1ELb1EEEvNS_16Flash_fwd_paramsE)
        .other          _ZN5flash24flash_fwd_splitkv_kernelI23Flash_fwd_kernel_traitsILi256ELi64ELi64ELi4ELb0ELb0EN7cutlass6half_tE19Flash_kernel_traitsILi256ELi64ELi64ELi4ES3_EELb0ELb1ELb1ELb0ELb0ELb0ELb1ELb1EEEvNS_16Flash_fwd_paramsE,@"STO_CUDA_ENTRY STV_DEFAULT"
_ZN5flash24flash_fwd_splitkv_kernelI23Flash_fwd_kernel_traitsILi256ELi64ELi64ELi4ELb0ELb0EN7cutlass6half_tE19Flash_kernel_traitsILi256ELi64ELi64ELi4ES3_EELb0ELb1ELb1ELb0ELb0ELb0ELb1ELb1EEEvNS_16Flash_fwd_paramsE:
.text._ZN5flash24flash_fwd_splitkv_kernelI23Flash_fwd_kernel_traitsILi256ELi64ELi64ELi4ELb0ELb0EN7cutlass6half_tE19Flash_kernel_traitsILi256ELi64ELi64ELi4ES3_EELb0ELb1ELb1ELb0ELb0ELb0ELb1ELb1EEEvNS_16Flash_fwd_paramsE:
        /* <DEDUP_REMOVED lines=30> */
[----:B---34-:R-:W-:Y:S05]  /*01e0*/  CALL.REL.NOINC `($_ZN5flash24flash_fwd_splitkv_kernelI23Flash_fwd_kernel_traitsILi256ELi64ELi64ELi4ELb0ELb0EN7cutlass6half_tE19Flash_kernel_traitsILi256ELi64ELi64ELi4ES3_EELb0ELb1ELb1ELb0ELb0ELb0ELb1ELb1EEEvNS_16Flash_fwd_paramsE$_ZN5flash30compute_attn_1rowblock_splitkvI23Flash_fwd_kernel_traitsILi256ELi64ELi64ELi4ELb0ELb0EN7cutlass6half_tE19Flash_kernel_traitsILi256ELi64ELi64ELi4ES3_EELb0ELb1ELb1ELb0ELb0ELb0ELb1ELb1ENS_16Flash_fwd_paramsEEEvRKT8_iiiii) ;  /* 0x0000002000007944 */ /* 0x018fea0003c00000 */
[----:B------:R-:W-:Y:S05]  /*01f0*/  BSYNC B4 ;  /* 0x0000000000047941 */ /* 0x000fea0003800000 */
.L_x_8026:
[----:B------:R-:W-:Y:S05]  /*0200*/  EXIT ;  /* 0x000000000000794d */ /* 0x000fea0003800000 */
        .type           $_ZN5flash24flash_fwd_splitkv_kernelI23Flash_fwd_kernel_traitsILi256ELi64ELi64ELi4ELb0ELb0EN7cutlass6half_tE19Flash_kernel_traitsILi256ELi64ELi64ELi4ES3_EELb0ELb1ELb1ELb0ELb0ELb0ELb1ELb1EEEvNS_16Flash_fwd_paramsE$_ZN5flash30compute_attn_1rowblock_splitkvI23Flash_fwd_kernel_traitsILi256ELi64ELi64ELi4ELb0ELb0EN7cutlass6half_tE19Flash_kernel_traitsILi256ELi64ELi64ELi4ES3_EELb0ELb1ELb1ELb0ELb0ELb0ELb1ELb1ENS_16Flash_fwd_paramsEEEvRKT8_iiiii,@function
        .size           $_ZN5flash24flash_fwd_splitkv_kernelI23Flash_fwd_kernel_traitsILi256ELi64ELi64ELi4ELb0ELb0EN7cutlass6half_tE19Flash_kernel_traitsILi256ELi64ELi64ELi4ES3_EELb0ELb1ELb1ELb0ELb0ELb0ELb1ELb1EEEvNS_16Flash_fwd_paramsE$_ZN5flash30compute_attn_1rowblock_splitkvI23Flash_fwd_kernel_traitsILi256ELi64ELi64ELi4ELb0ELb0EN7cutlass6half_tE19Flash_kernel_traitsILi256ELi64ELi64ELi4ES3_EELb0ELb1ELb1ELb0ELb0ELb0ELb1ELb1ENS_16Flash_fwd_paramsEEEvRKT8_iiiii,($__internal_30_$__cuda_sm70_shflsync_bfly_p - $_ZN5flash24flash_fwd_splitkv_kernelI23Flash_fwd_kernel_traitsILi256ELi64ELi64ELi4ELb0ELb0EN7cutlass6half_tE19Flash_kernel_traitsILi256ELi64ELi64ELi4ES3_EELb0ELb1ELb1ELb0ELb0ELb0ELb1ELb1EEEvNS_16Flash_fwd_paramsE$_ZN5flash30compute_attn_1rowblock_splitkvI23Flash_fwd_kernel_traitsILi256ELi64ELi64ELi4ELb0ELb0EN7cutlass6half_tE19Flash_kernel_traitsILi256ELi64ELi64ELi4ES3_EELb0ELb1ELb1ELb0ELb0ELb0ELb1ELb1ENS_16Flash_fwd_paramsEEEvRKT8_iiiii)
$_ZN5flash24flash_fwd_splitkv_kernelI23Flash_fwd_kernel_traitsILi256ELi64ELi64ELi4ELb0ELb0EN7cutlass6half_tE19Flash_kernel_traitsILi256ELi64ELi64ELi4ES3_EELb0ELb1ELb1ELb0ELb0ELb0ELb1ELb1EEEvNS_16Flash_fwd_paramsE$_ZN5flash30compute_attn_1rowblock_splitkvI23Flash_fwd_kernel_traitsILi256ELi64ELi64ELi4ELb0ELb0EN7cutlass6half_tE19Flash_kernel_traitsILi256ELi64ELi64ELi4ES3_EELb0ELb1ELb1ELb0ELb0ELb0ELb1ELb1ENS_16Flash_fwd_paramsEEEvRKT8_iiiii:
        /* <DEDUP_REMOVED lines=20> */
.L_x_8028:
[----:B------:R-:W-:Y:S05]  /*0350*/  BSYNC B0 ;  /* 0x0000000000007941 */ /* 0x000fea0003800000 */
.L_x_8027:
        /* <DEDUP_REMOVED lines=17> */
.L_x_8030:
[----:B-1----:R1:W5:Y:S02]  /*0470*/  LD.E R5, [R10.64+0xb8] ;  /* 0x0000b8060a057980 */ /* 0x002364000c101900 */
.L_x_8031:
[----:B------:R-:W-:Y:S05]  /*0480*/  BSYNC B0 ;  /* 0x0000000000007941 */ /* 0x000fea0003800000 */
.L_x_8029:
[----:B-12---:R-:W2:Y:S01]  /*0490*/  LD.E.64 R6, [R10.64+0xf8] ;  /* 0x0000f8060a067980 */ /* 0x006ea2000c101b00 */
        /* <DEDUP_REMOVED lines=9> */
.L_x_8033:
[----:B------:R-:W2:Y:S01]  /*0530*/  LD.E.64 R4, [R10.64+0x108] ;  /* 0x000108060a047980 */ /* 0x000ea2000c101b00 */
[----:B------:R-:W-:Y:S01]  /*0540*/  BSSY B0, `(.L_x_8035) ;  /* 0x0000006000007945 */ /* 0x000fe20003800000 */
[----:B------:R-:W-:Y:S01]  /*0550*/  IMAD.MOV.U32 R65, RZ, RZ, RZ ;  /* 0x000000ffff417224 */ /* 0x000fe200078e00ff */
[----:B--2---:R-:W-:-:S04]  /*0560*/  ISETP.NE.U32.AND P0, PT, R4, RZ, PT ;  /* 0x000000ff0400720c */ /* 0x004fc80003f05070 */
[----:B------:R-:W-:-:S13]  /*0570*/  ISETP.NE.AND.EX P0, PT, R5, RZ, PT, P0 ;  /* 0x000000ff0500720c */ /* 0x000fda0003f05300 */
[----:B------:R-:W-:Y:S05]  /*0580*/  @!P0 BRA `(.L_x_8036) ;  /* 0x0000001000008947 */ /* 0x000fea0003800000 */
[----:B------:R1:W5:Y:S02]  /*0590*/  LD.E R65, [R10.64+0xbc] ;  /* 0x0000bc060a417980 */ /* 0x000364000c101900 */
.L_x_8036:
[----:B------:R-:W-:Y:S05]  /*05a0*/  BSYNC B0 ;  /* 0x0000000000007941 */ /* 0x000fea0003800000 */
.L_x_8035:
[----:B-----5:R-:W-:Y:S02]  /*05b0*/  IADD3 R65, R94, R65, RZ ;  /* 0x000000415e417210 */ /* 0x020fe40007ffe0ff */
.L_x_8034:
[----:B------:R-:W-:Y:S05]  /*05c0*/  BSYNC B1 ;  /* 0x0000000000017941 */ /* 0x000fea0003800000 */
.L_x_8032:
[----:B------:R-:W-:Y:S01]  /*05d0*/  IMAD.SHL.U32 R55, R233, 0x40, RZ ;  /* 0x00000040e9377824 */ /* 0x000fe200078e00ff */
[----:B------:R-:W-:Y:S01]  /*05e0*/  MOV R4, R234 ;  /* 0x000000ea00047202 */ /* 0x000fe20000000f00 */
[----:B------:R-:W-:-:S03]  /*05f0*/  IMAD.MOV.U32 R5, RZ, RZ, 0x0 ;  /* 0x00000000ff057424 */ /* 0x000fc600078e00ff */
[----:B------:R-:W-:-:S13]  /*0600*/  ISETP.GT.AND P0, PT, R236, R55, PT ;  /* 0x00000037ec00720c */ /* 0x000fda0003f04270 */
[----:B------:R-:W-:Y:S05]  /*0610*/  @!P0 RET.REL.NODEC R4 `(_ZN5flash24flash_fwd_splitkv_kernelI23Flash_fwd_kernel_traitsILi256ELi64ELi64ELi4ELb0ELb0EN7cutlass6half_tE19Flash_kernel_traitsILi256ELi64ELi64ELi4ES3_EELb0ELb1ELb1ELb0ELb0ELb0ELb1ELb1EEEvNS_16Flash_fwd_paramsE) ;  /* 0xfffff9e004008950 */ /* 0x000fea0003c3ffff */
[----:B------:R-:W2:Y:S04]  /*0620*/  LD.E R2, [R10.64+0xb8] ;  /* 0x0000b8060a027980 */ /* 0x000ea8000c101900 */
[----:B------:R-:W4:Y:S04]  /*0630*/  LD.E R9, [R10.64+0x184] ;  /* 0x000184060a097980 */ /* 0x000f28000c101900 */
[----:B------:R-:W5:Y:S01]  /*0640*/  LD.E R0, [R10.64+0x188] ;  /* 0x000188060a007980 */ /* 0x000f62000c101900 */
        /* <DEDUP_REMOVED lines=10> */
[----:B--2---:R-:W-:-:S04]  /*06f0*/  IADD3 R2, R2, 0x3f, RZ ;  /* 0x0000003f02027810 */ /* 0x004fc80007ffe0ff */
        /* <DEDUP_REMOVED lines=10> */
[----:B------:R-:W-:Y:S01]  /*07a0*/  IADD3 R7, -R236, 0x7f, R55 ;  /* 0x0000007fec077810 */ /* 0x000fe20007ffe137 */
[----:B------:R-:W-:Y:S01]  /*07b0*/  IMAD R2, R13, R2, R4 ;  /* 0x000000020d027224 */ /* 0x000fe200078e0204 */
[----:B------:R-:W-:Y:S02]  /*07c0*/  IADD3 R4, R65, 0x3f, RZ ;  /* 0x0000003f41047810 */ /* 0x000fe40007ffe0ff */
[----:B-----5:R-:W-:Y:S02]  /*07d0*/  IADD3 R7, R0, R7, R65 ;  /* 0x0000000700077210 */ /* 0x020fe40007ffe041 */
[----:B------:R-:W-:-:S13]  /*07e0*/  ISETP.GT.U32.AND P1, PT, R5, R2, PT ;  /* 0x000000020500720c */ /* 0x000fda0003f24070 */
[----:B------:R-:W-:Y:S01]  /*07f0*/  @!P1 IMAD.IADD R2, R2, 0x1, -R5 ;  /* 0x0000000102029824 */ /* 0x000fe200078e0a05 */
[----:B------:R-:W-:Y:S02]  /*0800*/  @!P1 IADD3 R13, R13, 0x1, RZ ;  /* 0x000000010d0d9810 */ /* 0x000fe40007ffe0ff */
[----:B------:R-:W-:Y:S02]  /*0810*/  ISETP.NE.AND P1, PT, RZ, c[0x0][0x10], PT ;  /* 0x00000400ff007a0c */ /* 0x000fe40003f25270 */
[----:B------:R-:W-:Y:S02]  /*0820*/  ISETP.GE.U32.AND P3, PT, R2, R5, PT ;  /* 0x000000050200720c */ /* 0x000fe40003f66070 */
[----:B------:R-:W-:Y:S02]  /*0830*/  IADD3 R2, R65, R55, -R236 ;  /* 0x0000003741027210 */ /* 0x000fe40007ffe8ec */
[----:B------:R-:W-:-:S03]  /*0840*/  SHF.R.S32.HI R5, RZ, 0x1f, R4 ;  /* 0x0000001fff057819 */ /* 0x000fc60000011404 */
[----:B----4-:R-:W-:Y:S01]  /*0850*/  IMAD.IADD R9, R2, 0x1, -R9 ;  /* 0x0000000102097824 */ /* 0x010fe200078e0a09 */
[----:B------:R-:W-:Y:S02]  /*0860*/  LEA.HI R5, R5, R4, RZ, 0x6 ;  /* 0x0000000405057211 */ /* 0x000fe400078f30ff */
[----:B------:R-:W-:Y:S02]  /*0870*/  SHF.R.S32.HI R2, RZ, 0x1f, R7 ;  /* 0x0000001fff027819 */ /* 0x000fe40000011407 */
[----:B------:R-:W-:Y:S02]  /*0880*/  SHF.R.S32.HI R4, RZ, 0x1f, R9 ;  /* 0x0000001fff047819 */ /* 0x000fe40000011409 */
[----:B------:R-:W-:Y:S02]  /*0890*/  @P3 IADD3 R13, R13, 0x1, RZ ;  /* 0x000000010d0d3810 */ /* 0x000fe40007ffe0ff */
[----:B------:R-:W-:Y:S02]  /*08a0*/  SHF.R.S32.HI R5, RZ, 0x6, R5 ;  /* 0x00000006ff057819 */ /* 0x000fe40000011405 */
[----:B------:R-:W-:Y:S01]  /*08b0*/  LEA.HI R4, R4, R9, RZ, 0x6 ;  /* 0x0000000904047211 */ /* 0x000fe200078f30ff */
[----:B------:R-:W-:Y:S01]  /*08c0*/  @!P0 IMAD.MOV R13, RZ, RZ, -R13 ;  /* 0x000000ffff0d8224 */ /* 0x000fe200078e0a0d */
[----:B------:R-:W-:-:S02]  /*08d0*/  @!P1 LOP3.LUT R13, RZ, c[0x0][0x10], RZ, 0x33, !PT ;  /* 0x00000400ff0d9a12 */ /* 0x000fc400078e33ff */
[----:B------:R-:W-:-:S03]  /*08e0*/  LEA.HI R2, R2, R7, RZ, 0x6 ;  /* 0x0000000702027211 */ /* 0x000fc600078f30ff */
[----:B------:R-:W-:Y:S01]  /*08f0*/  IMAD R230, R13, UR8, RZ ;  /* 0x000000080de67c24 */ /* 0x000fe2000f8e02ff */
[----:B------:R-:W-:-:S03]  /*0900*/  SHF.R.S32.HI R165, RZ, 0x6, R2 ;  /* 0x00000006ffa57819 */ /* 0x000fc60000011402 */
        /* <DEDUP_REMOVED lines=17> */
[----:B------:R-:W-:-:S04]  /*0a20*/  IMAD.IADD R146, R146, 0x1, -R15 ;  /* 0x0000000192927824 */ /* 0x000fc800078e0a0f */
[----:B------:R-:W-:Y:S02]  /*0a30*/  IMAD.SHL.U32 R6, R146, 0x4, RZ ;  /* 0x0000000492067824 */ /* 0x000fe400078e00ff */
[----:B--2---:R-:W-:-:S04]  /*0a40*/  IMAD R2, R2, UR8, R235 ;  /* 0x0000000802027c24 */ /* 0x004fc8000f8e02eb */
[----:B---3--:R-:W-:Y:S01]  /*0a50*/  IMAD R2, R2, R7, R238 ;  /* 0x0000000702027224 */ /* 0x008fe200078e02ee */
[----:B------:R-:W-:-:S03]  /*0a60*/  SHF.R.S32.HI R7, RZ, 0x1f, R6 ;  /* 0x0000001fff077819 */ /* 0x000fc60000011406 */
[----:B------:R-:W-:Y:S01]  /*0a70*/  IMAD R3, R3, R2, R55 ;  /* 0x0000000203037224 */ /* 0x000fe200078e0237 */
[----:B------:R-:W-:Y:S01]  /*0a80*/  SHF.R.S32.HI R2, RZ, 0x4, R9 ;  /* 0x00000004ff027819 */ /* 0x000fe20000011409 */
[----:B------:R-:W-:Y:S02]  /*0a90*/  IMAD.IADD R55, R236, 0x1, -R55 ;  /* 0x00000001ec377824 */ /* 0x000fe400078e0a37 */
[----:B----4-:R-:W-:Y:S02]  /*0aa0*/  IMAD R8, R3, R8, RZ ;  /* 0x0000000803087224 */ /* 0x010fe400078e02ff */
[C---:B-1----:R-:W-:Y:S01]  /*0ab0*/  IMAD.WIDE R10, R2.reuse, 0x100, R6 ;  /* 0x00000100020a7825 */ /* 0x042fe200078e0206 */
[----:B------:R-:W-:-:S04]  /*0ac0*/  ISETP.GE.AND P1, PT, R2, R55, PT ;  /* 0x000000370200720c */ /* 0x000fc80003f26270 */
        /* <DEDUP_REMOVED lines=16> */
.L_x_8039:
[----:B------:R-:W-:Y:S05]  /*0bd0*/  BSYNC B0 ;  /* 0x0000000000007941 */ /* 0x000fea0003800000 */
.L_x_8038:
        /* <DEDUP_REMOVED lines=12> */
.L_x_8041:
[----:B------:R-:W-:Y:S05]  /*0ca0*/  BSYNC B0 ;  /* 0x0000000000007941 */ /* 0x000fea0003800000 */
.L_x_8040:
        /* <DEDUP_REMOVED lines=12> */
.L_x_8043:
[----:B------:R-:W-:Y:S05]  /*0d70*/  BSYNC B0 ;  /* 0x0000000000007941 */ /* 0x000fea0003800000 */
.L_x_8042:
        /* <DEDUP_REMOVED lines=12> */
.L_x_8045:
[----:B------:R-:W-:Y:S05]  /*0e40*/  BSYNC B0 ;  /* 0x0000000000007941 */ /* 0x000fea0003800000 */
.L_x_8044:
        /* <DEDUP_REMOVED lines=12> */
.L_x_8047:
[----:B------:R-:W-:Y:S05]  /*0f10*/  BSYNC B0 ;  /* 0x0000000000007941 */ /* 0x000fea0003800000 */
.L_x_8046:
        /* <DEDUP_REMOVED lines=12> */
.L_x_8049:
[----:B------:R-:W-:Y:S05]  /*0fe0*/  BSYNC B0 ;  /* 0x0000000000007941 */ /* 0x000fea0003800000 */
.L_x_8048:
        /* <DEDUP_REMOVED lines=12> */
.L_x_8051:
[----:B------:R-:W-:Y:S05]  /*10b0*/  BSYNC B0 ;  /* 0x0000000000007941 */ /* 0x000fea0003800000 */
.L_x_8050:
        /* <DEDUP_REMOVED lines=12> */
.L_x_8053:
[----:B------:R-:W-:Y:S05]  /*1180*/  BSYNC B0 ;  /* 0x0000000000007941 */ /* 0x000fea0003800000 */
.L_x_8052:
        /* <DEDUP_REMOVED lines=29> */
[----:B------:R-:W-:Y:S05]  /*1360*/  @P6 RET.REL.NODEC R234 `(_ZN5flash24flash_fwd_splitkv_kernelI23Flash_fwd_kernel_traitsILi256ELi64ELi64ELi4ELb0ELb0EN7cutlass6half_tE19Flash_kernel_traitsILi256ELi64ELi64ELi4ES3_EELb0ELb1ELb1ELb0ELb0ELb0ELb1ELb1EEEvNS_16Flash_fwd_paramsE) ;  /* 0xffffec90ea006950 */ /* 0x000fea0003c3ffff */
[----:B-1----:R-:W-:Y:S02]  /*1370*/  MOV R5, 0xff800000 ;  /* 0xff80000000057802 */ /* 0x002fe40000000f00 */
[----:B------:R-:W-:-:S03]  /*1380*/  MOV R235, 0x0 ;  /* 0x0000000000eb7802 */ /* 0x000fc60000000f00 */
[----:B------:R1:W-:Y:S01]  /*1390*/  ST.E [R2.64+0xe0], R5 ;  /* 0x0000e00502007985 */ /* 0x0003e2000c101906 */
[----:B------:R-:W-:Y:S05]  /*13a0*/  RET.REL.NODEC R234 `(_ZN5flash24flash_fwd_splitkv_kernelI23Flash_fwd_kernel_traitsILi256ELi64ELi64ELi4ELb0ELb0EN7cutlass6half_tE19Flash_kernel_traitsILi256ELi64ELi64ELi4ES3_EELb0ELb1ELb1ELb0ELb0ELb0ELb1ELb1EEEvNS_16Flash_fwd_paramsE) ;  /* 0xffffec50ea007950 */ /* 0x000fea0003c3ffff */
.L_x_8037:
        /* <DEDUP_REMOVED lines=41> */
[----:B------:R-:W-:Y:S01]  /*1640*/  IADD3 R0, RZ, -R0, RZ ;  /* 0x80000000ff007210 */ /* 0x000fe20007ffe0ff */
[----:B------:R-:W2:Y:S04]  /*1650*/  LD.E.64 R12, [R10.64+0x28] ;  /* 0x000028060a0c7980 */ /* 0x000ea8000c101b00 */
        /* <DEDUP_REMOVED lines=14> */
[----:B---3--:R-:W-:-:S04]  /*1740*/  IABS R4, R7 ;  /* 0x0000000700047213 */ /* 0x008fc80000000000 */
[----:B-----5:R-:W3:Y:S08]  /*1750*/  I2F.RP R8, R4 ;  /* 0x0000000400087306 */ /* 0x020ef00000209400 */
[----:B---3--:R-:W3:Y:S02]  /*1760*/  MUFU.RCP R6, R8 ;  /* 0x0000000800067308 */ /* 0x008ee40000001000 */
[----:B---3--:R-:W-:-:S06]  /*1770*/  IADD3 R6, R6, 0xffffffe, RZ ;  /* 0x0ffffffe06067810 */ /* 0x008fcc0007ffe0ff */
[----:B------:R-:W3:Y:S01]  /*1780*/  F2I.FTZ.U32.TRUNC.NTZ R23, R6 ;  /* 0x0000000600177305 */ /* 0x000ee2000021f000 */
[----:B------:R-:W-:Y:S01]  /*1790*/  IMAD.MOV.U32 R22, RZ, RZ, RZ ;  /* 0x000000ffff167224 */ /* 0x000fe200078e00ff */
[----:B------:R-:W-:Y:S02]  /*17a0*/  IABS R9, R7 ;  /* 0x0000000700097213 */ /* 0x000fe40000000000 */
[----:B---3--:R-:W-:-:S05]  /*17b0*/  IADD3 R0, RZ, -R23, RZ ;  /* 0x80000017ff007210 */ /* 0x008fca0007ffe0ff */
        /* <DEDUP_REMOVED lines=16> */
[----:B------:R-:W-:-:S05]  /*18c0*/  IMAD R4, R61, R14, RZ ;  /* 0x0000000e3d047224 */ /* 0x000fca00078e02ff */
[----:B------:R-:W-:Y:S02]  /*18d0*/  @!P0 IADD3 R16, -R16, RZ, RZ ;  /* 0x000000ff10108210 */ /* 0x000fe40007ffe1ff */
[----:B------:R-:W-:-:S04]  /*18e0*/  @!P1 LOP3.LUT R16, RZ, R7, RZ, 0x33, !PT ;  /* 0x00000007ff109212 */ /* 0x000fc800078e33ff */
[----:B------:R-:W-:Y:S02]  /*18f0*/  SHF.R.S32.HI R15, RZ, 0x1f, R16 ;  /* 0x0000001fff0f7819 */ /* 0x000fe40000011410 */
[----:B--2---:R-:W-:Y:S01]  /*1900*/  SHF.R.S32.HI R0, RZ, 0x1f, R2 ;  /* 0x0000001fff007819 */ /* 0x004fe20000011402 */
[----:B----4-:R-:W-:-:S04]  /*1910*/  IMAD R9, R19, R2, RZ ;  /* 0x0000000213097224 */ /* 0x010fc800078e02ff */
[C---:B------:R-:W-:Y:S02]  /*1920*/  IMAD R9, R18.reuse, R0, R9 ;  /* 0x0000000012097224 */ /* 0x040fe400078e0209 */
[----:B------:R-:W-:-:S05]  /*1930*/  IMAD.WIDE.U32 R18, R18, R2, RZ ;  /* 0x0000000212127225 */ /* 0x000fca00078e00ff */
[----:B------:R-:W-:Y:S01]  /*1940*/  IADD3 R9, R19, R9, RZ ;  /* 0x0000000913097210 */ /* 0x000fe20007ffe0ff */
[----:B------:R-:W-:Y:S01]  /*1950*/  IMAD.MOV.U32 R8, RZ, RZ, R18 ;  /* 0x000000ffff087224 */ /* 0x000fe200078e0012 */
[----:B------:R-:W-:-:S03]  /*1960*/  SHF.R.S32.HI R19, RZ, 0x1f, R14 ;  /* 0x0000001fff137819 */ /* 0x000fc6000001140e */
[----:B------:R-:W-:-:S04]  /*1970*/  IMAD.WIDE.U32 R8, R14, R60, R8 ;  /* 0x0000003c0e087225 */ /* 0x000fc800078e0008 */
[----:B------:R-:W-:Y:S02]  /*1980*/  IMAD R4, R60, R19, R4 ;  /* 0x000000133c047224 */ /* 0x000fe400078e0204 */
[----:B------:R-:W-:Y:S02]  /*1990*/  IMAD R7, R13, R2, RZ ;  /* 0x000000020d077224 */ /* 0x000fe400078e02ff */
[----:B------:R-:W-:Y:S02]  /*19a0*/  IMAD.IADD R9, R9, 0x1, R4 ;  /* 0x0000000109097824 */ /* 0x000fe400078e0204 */
[----:B------:R-:W-:Y:S02]  /*19b0*/  IMAD R4, R21, R16, RZ ;  /* 0x0000001015047224 */ /* 0x000fe400078e02ff */
[----:B------:R-:W-:-:S04]  /*19c0*/  IMAD.WIDE.U32 R22, R12, R2, RZ ;  /* 0x000000020c167225 */ /* 0x000fc800078e00ff */
[----:B------:R-:W-:Y:S02]  /*19d0*/  IMAD R7, R12, R0, R7 ;  /* 0x000000000c077224 */ /* 0x000fe400078e0207 */
[----:B------:R-:W-:-:S04]  /*19e0*/  IMAD.WIDE.U32 R8, R16, R20, R8 ;  /* 0x0000001410087225 */ /* 0x000fc800078e0008 */
[----:B------:R-:W-:Y:S01]  /*19f0*/  IMAD R4, R20, R15, R4 ;  /* 0x0000000f14047224 */ /* 0x000fe200078e0204 */
[----:B------:R-:W-:Y:S02]  /*1a00*/  IADD3 R17, R23, R7, RZ ;  /* 0x0000000717117210 */ /* 0x000fe40007ffe0ff */
[----:B------:R-:W-:Y:S01]  /*1a10*/  MOV R0, R8 ;  /* 0x0000000800007202 */ /* 0x000fe20000000f00 */
[----:B------:R-:W-:Y:S01]  /*1a20*/  IMAD.IADD R7, R9, 0x1, R4 ;  /* 0x0000000109077824 */ /* 0x000fe200078e0204 */
[----:B------:R-:W-:Y:S05]  /*1a30*/  BRA `(.L_x_8056) ;  /* 0x000004f000007947 */ /* 0x000fea0003800000 */
.L_x_8055:
        /* <DEDUP_REMOVED lines=8> */
[----:B------:R-:W-:-:S02]  /*1ac0*/  IMAD.MOV.U32 R22, RZ, RZ, RZ ;  /* 0x000000ffff167224 */ /* 0x000fc400078e00ff */
[----:B------:R-:W-:Y:S01]  /*1ad0*/  @P4 IMAD.IADD R6, R14, 0x1, R15 ;  /* 0x000000010e064824 */ /* 0x000fe200078e020f */
        /* <DEDUP_REMOVED lines=13> */
[----:B------:R-:W-:Y:S01]  /*1bb0*/  @!P4 SHF.R.S32.HI R4, RZ, 0x1f, R14 ;  /* 0x0000001fff04c819 */ /* 0x000fe2000001140e */
[----:B---3--:R-:W-:-:S03]  /*1bc0*/  @!P4 IMAD R5, R61, R14, RZ ;  /* 0x0000000e3d05c224 */ /* 0x008fc600078e02ff */
[----:B------:R-:W-:Y:S01]  /*1bd0*/  ISETP.GT.U32.AND P0, PT, R7, R0, PT ;  /* 0x000000000700720c */ /* 0x000fe20003f04070 */
[----:B------:R-:W-:Y:S02]  /*1be0*/  @!P4 IMAD R4, R4, R60, R5 ;  /* 0x0000003c0404c224 */ /* 0x000fe400078e0205 */
[----:B------:R-:W-:Y:S01]  /*1bf0*/  @!P4 IMAD.WIDE.U32 R22, R60, R14, RZ ;  /* 0x0000000e3c16c225 */ /* 0x000fe200078e00ff */
[----:B-----5:R-:W-:-:S04]  /*1c00*/  @!P4 SHF.R.S32.HI R5, RZ, 0x1f, R8 ;  /* 0x0000001fff05c819 */ /* 0x020fc80000011408 */
[----:B------:R-:W-:Y:S01]  /*1c10*/  @!P4 IADD3 R23, R23, R4, RZ ;  /* 0x000000041717c210 */ /* 0x000fe20007ffe0ff */
[----:B------:R-:W-:-:S04]  /*1c20*/  @!P4 IMAD R4, R19, R8, RZ ;  /* 0x000000081304c224 */ /* 0x000fc800078e02ff */
[-C--:B------:R-:W-:Y:S01]  /*1c30*/  @!P0 IADD3 R0, R0, -R7.reuse, RZ ;  /* 0x8000000700008210 */ /* 0x080fe20007ffe0ff */
[-C--:B------:R-:W-:Y:S02]  /*1c40*/  @P4 IMAD R13, R61, R6.reuse, RZ ;  /* 0x000000063d0d4224 */ /* 0x080fe400078e02ff */
[----:B------:R-:W-:Y:S01]  /*1c50*/  @P4 IMAD.WIDE.U32 R24, R60, R6, RZ ;  /* 0x000000063c184225 */ /* 0x000fe200078e00ff */
[----:B------:R-:W-:Y:S02]  /*1c60*/  ISETP.GE.U32.AND P3, PT, R0, R7, PT ;  /* 0x000000070000720c */ /* 0x000fe40003f66070 */
[----:B------:R-:W-:Y:S01]  /*1c70*/  LOP3.LUT R0, R238, R9, RZ, 0x3c, !PT ;  /* 0x00000009ee007212 */ /* 0x000fe200078e3cff */
[C---:B------:R-:W-:Y:S01]  /*1c80*/  @!P4 IMAD R4, R18.reuse, R5, R4 ;  /* 0x000000051204c224 */ /* 0x040fe200078e0204 */
[----:B------:R-:W-:Y:S01]  /*1c90*/  LEA R5, R165, 0xffffffc0, 0x6 ;  /* 0xffffffc0a5057811 */ /* 0x000fe200078e30ff */
[----:B------:R-:W-:Y:S01]  /*1ca0*/  @!P4 IMAD.WIDE.U32 R18, R18, R8, R22 ;  /* 0x000000081212c225 */ /* 0x000fe200078e0016 */
[----:B------:R-:W-:-:S02]  /*1cb0*/  @P4 MOV R12, R24 ;  /* 0x00000018000c4202 */ /* 0x000fc40000000f00 */
[----:B------:R-:W-:Y:S01]  /*1cc0*/  ISETP.GE.AND P1, PT, R0, RZ, PT ;  /* 0x000000ff0000720c */ /* 0x000fe20003f26270 */
[----:B------:R-:W-:Y:S01]  /*1cd0*/  @P4 IMAD.IADD R13, R25, 0x1, R13 ;  /* 0x00000001190d4824 */ /* 0x000fe200078e020d */
[----:B------:R-:W-:Y:S01]  /*1ce0*/  @!P0 IADD3 R2, R2, 0x1, RZ ;  /* 0x0000000102028810 */ /* 0x000fe20007ffe0ff */
[----:B------:R-:W-:Y:S01]  /*1cf0*/  @!P4 IMAD.IADD R13, R19, 0x1, R4 ;  /* 0x00000001130dc824 */ /* 0x000fe200078e0204 */
[----:B------:R-:W-:Y:S01]  /*1d00*/  @!P4 MOV R12, R18 ;  /* 0x00000012000cc202 */ /* 0x000fe20000000f00 */
[----:B------:R-:W-:Y:S01]  /*1d10*/  IMAD R6, R61, R5, RZ ;  /* 0x000000053d067224 */ /* 0x000fe200078e02ff */
[----:B------:R-:W-:Y:S02]  /*1d20*/  SHF.R.S32.HI R19, RZ, 0x1f, R5 ;  /* 0x0000001fff137819 */ /* 0x000fe40000011405 */
[----:B------:R-:W-:Y:S01]  /*1d30*/  ISETP.NE.AND P0, PT, R9, RZ, PT ;  /* 0x000000ff0900720c */ /* 0x000fe20003f05270 */
[----:B----4-:R-:W-:Y:S01]  /*1d40*/  @!P4 IMAD R4, R63, R14, RZ ;  /* 0x0000000e3f04c224 */ /* 0x010fe200078e02ff */
[----:B------:R-:W-:Y:S01]  /*1d50*/  @!P4 SHF.R.S32.HI R7, RZ, 0x1f, R14 ;  /* 0x0000001fff07c819 */ /* 0x000fe2000001140e */
[----:B------:R-:W-:-:S02]  /*1d60*/  IMAD R6, R19, R60, R6 ;  /* 0x0000003c13067224 */ /* 0x000fc400078e0206 */
[----:B------:R-:W-:Y:S01]  /*1d70*/  IMAD.WIDE.U32 R12, R60, R5, R12 ;  /* 0x000000053c0c7225 */ /* 0x000fe200078e000c */
[----:B------:R-:W-:-:S03]  /*1d80*/  @P3 IADD3 R2, R2, 0x1, RZ ;  /* 0x0000000102023810 */ /* 0x000fc60007ffe0ff */
[----:B------:R-:W-:Y:S01]  /*1d90*/  @!P4 IMAD R4, R7, R62, R4 ;  /* 0x0000003e0704c224 */ /* 0x000fe200078e0204 */
[----:B------:R-:W-:Y:S01]  /*1da0*/  IADD3 R7, R13, R6, RZ ;  /* 0x000000060d077210 */ /* 0x000fe20007ffe0ff */
[----:B------:R-:W-:Y:S01]  /*1db0*/  @!P4 IMAD.WIDE.U32 R22, R62, R14, RZ ;  /* 0x0000000e3e16c225 */ /* 0x000fe200078e00ff */
[----:B------:R-:W-:-:S03]  /*1dc0*/  @!P4 SHF.R.S32.HI R13, RZ, 0x1f, R8 ;  /* 0x0000001fff0dc819 */ /* 0x000fc60000011408 */
[----:B------:R-:W-:Y:S01]  /*1dd0*/  @!P1 IMAD.MOV R2, RZ, RZ, -R2 ;  /* 0x000000ffff029224 */ /* 0x000fe200078e0a02 */
[----:B------:R-:W-:Y:S01]  /*1de0*/  @!P0 LOP3.LUT R2, RZ, R9, RZ, 0x33, !PT ;  /* 0x00000009ff028212 */ /* 0x000fe200078e33ff */
[----:B------:R-:W-:Y:S01]  /*1df0*/  @!P4 IMAD R0, R21, R8, RZ ;  /* 0x000000081500c224 */ /* 0x000fe200078e02ff */
[----:B------:R-:W-:Y:S01]  /*1e00*/  @P4 IADD3 R14, R14, R15, RZ ;  /* 0x0000000f0e0e4210 */ /* 0x000fe20007ffe0ff */
[----:B------:R-:W-:Y:S01]  /*1e10*/  @!P4 IMAD.IADD R23, R23, 0x1, R4 ;  /* 0x000000011717c824 */ /* 0x000fe200078e0204 */
[----:B------:R-:W-:Y:S01]  /*1e20*/  MOV R6, R12 ;  /* 0x0000000c00067202 */ /* 0x000fe20000000f00 */
[C---:B------:R-:W-:Y:S01]  /*1e30*/  @!P4 IMAD R0, R20.reuse, R13, R0 ;  /* 0x0000000d1400c224 */ /* 0x040fe200078e0200 */
[----:B------:R-:W-:Y:S01]  /*1e40*/  SHF.R.S32.HI R15, RZ, 0x1f, R2 ;  /* 0x0000001fff0f7819 */ /* 0x000fe20000011402 */
[----:B------:R-:W-:-:S04]  /*1e50*/  @!P4 IMAD.WIDE.U32 R20, R20, R8, R22 ;  /* 0x000000081414c225 */ /* 0x000fc800078e0016 */
        /* <DEDUP_REMOVED lines=13> */
.L_x_8056:
[----:B-1----:R-:W-:Y:S05]  /*1f30*/  BSYNC B0 ;  /* 0x0000000000007941 */ /* 0x002fea0003800000 */
.L_x_8054:
        /* <DEDUP_REMOVED lines=11> */
[----:B------:R-:W-:Y:S02]  /*1ff0*/  LOP3.LUT R21, R8, 0xfffffff0, RZ, 0xc0, !PT ;  /* 0xfffffff008157812 */ /* 0x000fe400078ec0ff */
[----:B------:R-:W-:-:S03]  /*2000*/  LEA.HI R172, R9, R146, RZ, 0x3 ;  /* 0x0000009209ac7211 */ /* 0x000fc600078f18ff */
[----:B------:R-:W-:Y:S01]  /*2010*/  IMAD.IADD R4, R146, 0x1, -R21 ;  /* 0x0000000192047824 */ /* 0x000fe200078e0a15 */
[----:B------:R-:W-:-:S04]  /*2020*/  LOP3.LUT R23, R172, 0xfffffff8, RZ, 0xc0, !PT ;  /* 0xfffffff8ac177812 */ /* 0x000fc800078ec0ff */
[----:B------:R-:W-:Y:S01]  /*2030*/  SHF.R.S32.HI R21, RZ, 0x1f, R4 ;  /* 0x0000001fff157819 */ /* 0x000fe20000011404 */
[----:B------:R-:W-:-:S03]  /*2040*/  IMAD.IADD R66, R146, 0x1, -R23 ;  /* 0x0000000192427824 */ /* 0x000fc600078e0a17 */
[----:B------:R-:W-:Y:S01]  /*2050*/  LEA.HI R2, R21, R4, RZ, 0x3 ;  /* 0x0000000415027211 */ /* 0x000fe200078f18ff */
[----:B------:R-:W-:Y:S01]  /*2060*/  IMAD.SHL.U32 R18, R66, 0x8, RZ ;  /* 0x0000000842127824 */ /* 0x000fe200078e00ff */
[----:B------:R-:W-:Y:S02]  /*2070*/  SHF.R.S32.HI R172, RZ, 0x3, R172 ;  /* 0x00000003ffac7819 */ /* 0x000fe400000114ac */
[----:B------:R-:W-:Y:S02]  /*2080*/  LOP3.LUT R21, R2, 0xfffffff8, RZ, 0xc0, !PT ;  /* 0xfffffff802157812 */ /* 0x000fe400078ec0ff */
[----:B------:R-:W-:Y:S01]  /*2090*/  SHF.R.S32.HI R67, RZ, 0x4, R8 ;  /* 0x00000004ff437819 */ /* 0x000fe20000011408 */
[----:B------:R-:W-:Y:S02]  /*20a0*/  IMAD R6, R19, R62, RZ ;  /* 0x0000003e13067224 */ /* 0x000fe400078e02ff */
[----:B------:R-:W-:Y:S01]  /*20b0*/  IMAD.IADD R4, R4, 0x1, -R21 ;  /* 0x0000000104047824 */ /* 0x000fe200078e0a15 */
[----:B-1----:R-:W-:Y:S01]  /*20c0*/  IADD3 R30, P0, R18, R22, RZ ;  /* 0x00000016121e7210 */ /* 0x002fe20007f1e0ff */
[----:B------:R-:W-:Y:S01]  /*20d0*/  IMAD.SHL.U32 R21, R172, 0x40, RZ ;  /* 0x00000040ac157824 */ /* 0x000fe200078e00ff */
[----:B------:R-:W-:-:S02]  /*20e0*/  SHF.R.S32.HI R19, RZ, 0x1f, R18 ;  /* 0x0000001fff137819 */ /* 0x000fc40000011412 */
[----:B------:R-:W-:Y:S02]  /*20f0*/  LEA.HI R8, R8, R67, RZ, 0x1 ;  /* 0x0000004308087211 */ /* 0x000fe400078f08ff */
[----:B------:R-:W-:Y:S01]  /*2100*/  LOP3.LUT R21, R21, 0x1c0, RZ, 0xc0, !PT ;  /* 0x000001c015157812 */ /* 0x000fe200078ec0ff */
[----:B------:R-:W-:Y:S01]  /*2110*/  IMAD.X R31, R19, 0x1, R17, P0 ;  /* 0x00000001131f7824 */ /* 0x000fe200000e0611 */
[----:B------:R-:W-:Y:S02]  /*2120*/  LOP3.LUT R8, R8, 0xfffffffe, RZ, 0xc0, !PT ;  /* 0xfffffffe08087812 */ /* 0x000fe400078ec0ff */
[----:B------:R-:W-:Y:S01]  /*2130*/  LEA.HI R17, R9, R146, RZ, 0x6 ;  /* 0x0000009209117211 */ /* 0x000fe200078f30ff */
[C---:B------:R-:W-:Y:S01]  /*2140*/  IMAD R6, R14.reuse, R63, R6 ;  /* 0x0000003f0e067224 */ /* 0x040fe200078e0206 */
[----:B------:R-:W-:Y:S01]  /*2150*/  LOP3.LUT R22, R21, 0x38, R18, 0xf8, !PT ;  /* 0x0000003815167812 */ /* 0x000fe200078ef812 */
[----:B------:R-:W-:Y:S01]  /*2160*/  IMAD.WIDE.U32 R30, R14, R62, R30 ;  /* 0x0000003e0e1e7225 */ /* 0x000fe200078e001e */
[----:B------:R-:W-:-:S03]  /*2170*/  SHF.R.U32.HI R21, RZ, 0x3, R21 ;  /* 0x00000003ff157819 */ /* 0x000fc60000011615 */
[----:B------:R-:W-:Y:S02]  /*2180*/  IMAD.IADD R67, R67, 0x1, -R8 ;  /* 0x0000000143437824 */ /* 0x000fe400078e0a08 */
[----:B------:R-:W-:Y:S01]  /*2190*/  IMAD.SHL.U32 R8, R4, 0x40, RZ ;  /* 0x0000004004087824 */ /* 0x000fe200078e00ff */
[----:B------:R-:W-:Y:S01]  /*21a0*/  LOP3.LUT R21, R22, R21, RZ, 0x3c, !PT ;  /* 0x0000001516157212 */ /* 0x000fe200078e3cff */
[----:B------:R-:W-:Y:S02]  /*21b0*/  IMAD.SHL.U32 R170, R17, 0x8, RZ ;  /* 0x0000000811aa7824 */ /* 0x000fe400078e00ff */
[----:B------:R-:W-:Y:S02]  /*21c0*/  IMAD.IADD R31, R31, 0x1, R6 ;  /* 0x000000011f1f7824 */ /* 0x000fe400078e0206 */
[----:B------:R-:W-:Y:S01]  /*21d0*/  IMAD R6, R29, R16, RZ ;  /* 0x000000101d067224 */ /* 0x000fe200078e02ff */
[----:B------:R-:W-:Y:S01]  /*21e0*/  LOP3.LUT R17, R8, 0x1c0, RZ, 0xc0, !PT ;  /* 0x000001c008117812 */ /* 0x000fe200078ec0ff */
[----:B------:R-:W-:Y:S01]  /*21f0*/  IMAD.SHL.U32 R14, R67, 0x8, RZ ;  /* 0x00000008430e7824 */ /* 0x000fe200078e00ff */
[----:B------:R-:W-:Y:S01]  /*2200*/  LOP3.LUT R170, R21, 0xfffffe00, R170, 0xf8, !PT ;  /* 0xfffffe0015aa7812 */ /* 0x000fe200078ef8aa */
[-C--:B------:R-:W-:Y:S01]  /*2210*/  IMAD R6, R15, R28.reuse, R6 ;  /* 0x0000001c0f067224 */ /* 0x080fe200078e0206 */
[----:B------:R-:W-:Y:S01]  /*2220*/  SHF.R.S32.HI R68, RZ, 0x1f, R235 ;  /* 0x0000001fff447819 */ /* 0x000fe200000114eb */
[----:B------:R-:W-:Y:S01]  /*2230*/  IMAD.WIDE.U32 R22, R16, R28, R30 ;  /* 0x0000001c10167225 */ /* 0x000fe200078e001e */
[----:B------:R-:W-:-:S02]  /*2240*/  LOP3.LUT R14, R17, 0x8, R14, 0xf8, !PT ;  /* 0x00000008110e7812 */ /* 0x000fc400078ef80e */
[----:B------:R-:W-:Y:S01]  /*2250*/  SHF.R.U32.HI R47, RZ, 0x3, R17 ;  /* 0x00000003ff2f7819 */ /* 0x000fe20000011611 */
[----:B------:R-:W-:Y:S01]  /*2260*/  IMAD.IADD R23, R23, 0x1, R6 ;  /* 0x0000000117177824 */ /* 0x000fe200078e0206 */
[----:B------:R-:W-:Y:S01]  /*2270*/  SHF.R.S32.HI R173, RZ, 0x1f, R172 ;  /* 0x0000001fffad7819 */ /* 0x000fe200000114ac */
[----:B------:R-:W-:Y:S01]  /*2280*/  IMAD R185, R63, R172, RZ ;  /* 0x000000ac3fb97224 */ /* 0x000fe200078e02ff */
[----:B------:R-:W-:Y:S01]  /*2290*/  LOP3.LUT P4, RZ, R4, 0x4, RZ, 0xc0, !PT ;  /* 0x0000000404ff7812 */ /* 0x000fe2000788c0ff */
[----:B------:R-:W-:Y:S01]  /*22a0*/  IMAD.WIDE.U32 R22, R172, R62, R22 ;  /* 0x0000003eac167225 */ /* 0x000fe200078e0016 */
[----:B------:R-:W-:-:S03]  /*22b0*/  LOP3.LUT P3, RZ, R4, 0x2, RZ, 0xc0, !PT ;  /* 0x0000000204ff7812 */ /* 0x000fc6000786c0ff */
[----:B------:R-:W-:Y:S01]  /*22c0*/  IMAD R185, R173, R62, R185 ;  /* 0x0000003eadb97224 */ /* 0x000fe200078e02b9 */
[----:B------:R-:W-:-:S03]  /*22d0*/  LOP3.LUT R47, R14, R47, RZ, 0x3c, !PT ;  /* 0x0000002f0e2f7212 */ /* 0x000fc600078e3cff */
[----:B------:R-:W-:Y:S01]  /*22e0*/  IMAD.IADD R185, R23, 0x1, R185 ;  /* 0x0000000117b97824 */ /* 0x000fe200078e02b9 */
[----:B------:R-:W-:Y:S01]  /*22f0*/  IADD3 R14, R18, 0x40, RZ ;  /* 0x00000040120e7810 */ /* 0x000fe20007ffe0ff */
[----:B------:R-:W-:Y:S01]  /*2300*/  IMAD.SHL.U32 R2, R2, 0x40, RZ ;  /* 0x0000004002027824 */ /* 0x000fe200078e00ff */
[----:B------:R-:W-:-:S04]  /*2310*/  SHF.R.S32.HI R177, RZ, 0x1f, R238 ;  /* 0x0000001fffb17819 */ /* 0x000fc800000114ee */
[----:B------:R-:W-:Y:S01]  /*2320*/  LOP3.LUT R47, R47, 0xfffffe00, R2, 0xf8, !PT ;  /* 0xfffffe002f2f7812 */ /* 0x000fe200078ef802 */
        /* <DEDUP_REMOVED lines=18> */
[----:B---3--:R-:W-:-:S04]  /*2450*/  @!P5 IMAD R21, R27, R235, RZ ;  /* 0x000000eb1b15d224 */ /* 0x008fc800078e02ff */
[C---:B------:R-:W-:Y:S02]  /*2460*/  @!P5 IMAD R3, R26.reuse, R68, R21 ;  /* 0x000000441a03d224 */ /* 0x040fe400078e0215 */
[----:B------:R-:W-:-:S04]  /*2470*/  @!P5 IMAD.WIDE.U32 R26, R26, R235, RZ ;  /* 0x000000eb1a1ad225 */ /* 0x000fc800078e00ff */
[----:B------:R-:W-:Y:S02]  /*2480*/  @P5 IMAD.MOV.U32 R4, RZ, RZ, R28 ;  /* 0x000000ffff045224 */ /* 0x000fe400078e001c */
[----:B------:R-:W-:Y:S01]  /*2490*/  @!P5 IMAD.MOV.U32 R4, RZ, RZ, R26 ;  /* 0x000000ffff04d224 */ /* 0x000fe200078e001a */
[----:B------:R-:W-:Y:S01]  /*24a0*/  LEA R184, P0, R22, R24, 0x1 ;  /* 0x0000001816b87211 */ /* 0x000fe200078008ff */
[----:B------:R-:W-:Y:S02]  /*24b0*/  @P5 IMAD.IADD R17, R29, 0x1, R17 ;  /* 0x000000011d115824 */ /* 0x000fe400078e0211 */
[----:B------:R-:W-:Y:S01]  /*24c0*/  @!P5 IMAD.IADD R17, R27, 0x1, R3 ;  /* 0x000000011b11d824 */ /* 0x000fe200078e0203 */
[----:B------:R-:W-:Y:S02]  /*24d0*/  IADD3 R26, P1, R18, R4, RZ ;  /* 0x00000004121a7210 */ /* 0x000fe40007f3e0ff */
[----:B------:R-:W-:Y:S01]  /*24e0*/  LEA.HI.X R185, R22, R25, R185, 0x1, P0 ;  /* 0x0000001916b97211 */ /* 0x000fe200000f0cb9 */
[----:B----4-:R-:W-:Y:S01]  /*24f0*/  IMAD R3, R13, R238, RZ ;  /* 0x000000ee0d037224 */ /* 0x010fe200078e02ff */
[-C--:B------:R-:W-:Y:S01]  /*2500*/  ISETP.GE.AND P0, PT, R14, R171.reuse, PT ;  /* 0x000000ab0e00720c */ /* 0x080fe20003f06270 */
[----:B------:R-:W-:Y:S01]  /*2510*/  IMAD.X R27, R19, 0x1, R17, P1 ;  /* 0x00000001131b7824 */ /* 0x000fe200008e0611 */
[----:B------:R-:W-:Y:S01]  /*2520*/  ISETP.GE.AND P1, PT, R18, R171, PT ;  /* 0x000000ab1200720c */ /* 0x000fe20003f26270 */
[----:B------:R-:W-:Y:S01]  /*2530*/  IMAD R3, R12, R177, R3 ;  /* 0x000000b10c037224 */ /* 0x000fe200078e0203 */
[----:B------:R-:W-:Y:S01]  /*2540*/  SEL R2, RZ, 0xffffffff, P0 ;  /* 0xffffffffff027807 */ /* 0x000fe20000000000 */
[----:B------:R-:W-:Y:S01]  /*2550*/  IMAD.WIDE.U32 R22, R238, R12, R26 ;  /* 0x0000000cee167225 */ /* 0x000fe200078e001a */
[----:B------:R-:W-:-:S02]  /*2560*/  IADD3 R13, R18, 0x80, RZ ;  /* 0x00000080120d7810 */ /* 0x000fc40007ffe0ff */
[----:B------:R-:W-:Y:S01]  /*2570*/  IADD3 R12, R18, 0xc0, RZ ;  /* 0x000000c0120c7810 */ /* 0x000fe20007ffe0ff */
[----:B------:R-:W-:Y:S01]  /*2580*/  IMAD.SHL.U32 R2, R2, 0x2, RZ ;  /* 0x0000000202027824 */ /* 0x000fe200078e00ff */
[----:B------:R-:W-:Y:S02]  /*2590*/  SEL R17, RZ, 0x1, P1 ;  /* 0x00000001ff117807 */ /* 0x000fe40000800000 */
[-C--:B------:R-:W-:Y:S02]  /*25a0*/  ISETP.GE.AND P1, PT, R13, R171.reuse, PT ;  /* 0x000000ab0d00720c */ /* 0x080fe40003f26270 */
[----:B------:R-:W-:Y:S01]  /*25b0*/  ISETP.GE.AND P0, PT, R12, R171, PT ;  /* 0x000000ab0c00720c */ /* 0x000fe20003f06270 */
[----:B------:R-:W-:Y:S01]  /*25c0*/  IMAD.IADD R23, R23, 0x1, R3 ;  /* 0x0000000117177824 */ /* 0x000fe200078e0203 */
[----:B------:R-:W-:Y:S02]  /*25d0*/  LOP3.LUT R2, R2, 0x2, R17, 0xe2, !PT ;  /* 0x0000000202027812 */ /* 0x000fe400078ee211 */
[----:B------:R-:W-:-:S02]  /*25e0*/  SEL R3, RZ, 0x4, P1 ;  /* 0x00000004ff037807 */ /* 0x000fc40000800000 */
[----:B------:R-:W-:-:S04]  /*25f0*/  SEL R168, RZ, 0x8, P0 ;  /* 0x00000008ffa87807 */ /* 0x000fc80000000000 */
[----:B------:R-:W-:Y:S02]  /*2600*/  LOP3.LUT R168, R168, R2, R3, 0xfe, !PT ;  /* 0x00000002a8a87212 */ /* 0x000fe400078efe03 */
[----:B------:R-:W-:-:S04]  /*2610*/  SHF.R.S32.HI R3, RZ, 0x1f, R94 ;  /* 0x0000001fff037819 */ /* 0x000fc8000001145e */
[----:B------:R-:W-:-:S04]  /*2620*/  LEA.HI R3, R3, R94, RZ, 0x6 ;  /* 0x0000005e03037211 */ /* 0x000fc800078f30ff */
[----:B------:R-:W-:Y:S02]  /*2630*/  SHF.R.S32.HI R3, RZ, 0x6, R3 ;  /* 0x00000006ff037819 */ /* 0x000fe40000011403 */
[----:B------:R-:W-:Y:S02]  /*2640*/  IADD3 R174, P0, R18, R0, RZ ;  /* 0x0000000012ae7210 */ /* 0x000fe40007f1e0ff */
[----:B------:R-:W-:-:S04]  /*2650*/  IMNMX R92, R230, R3, !PT ;  /* 0x00000003e65c7217 */ /* 0x000fc80007800200 */
[----:B------:R-:W-:Y:S01]  /*2660*/  ISETP.GT.AND P1, PT, R165, R92, PT ;  /* 0x0000005ca500720c */ /* 0x000fe20003f24270 */
[----:B------:R-:W-:Y:S02]  /*2670*/  IMAD.X R175, R19, 0x1, R7, P0 ;  /* 0x0000000113af7824 */ /* 0x000fe400000e0607 */
[----:B------:R-:W-:Y:S02]  /*2680*/  IMAD R187, R183, R188, RZ ;  /* 0x000000bcb7bb7224 */ /* 0x000fe400078e02ff */
[----:B------:R-:W-:-:S04]  /*2690*/  IMAD.WIDE.U32 R174, R172, R60, R174 ;  /* 0x0000003cacae7225 */ /* 0x000fc800078e00ae */
[----:B------:R-:W-:Y:S01]  /*26a0*/  IMAD R187, R182, R189, R187 ;  /* 0x000000bdb6bb7224 */ /* 0x000fe200078e02bb */
[----:B------:R-:W-:Y:S01]  /*26b0*/  LEA R232, P0, R174, R180, 0x1 ;  /* 0x000000b4aee87211 */ /* 0x000fe200078008ff */
[----:B------:R-:W-:Y:S02]  /*26c0*/  IMAD.IADD R179, R175, 0x1, R179 ;  /* 0x00000001afb37824 */ /* 0x000fe400078e02b3 */
[----:B------:R-:W-:-:S03]  /*26d0*/  IMAD.WIDE.U32 R182, R182, R188, R22 ;  /* 0x000000bcb6b67225 */ /* 0x000fc600078e0016 */
[----:B------:R-:W-:Y:S01]  /*26e0*/  LEA.HI.X R231, R174, R181, R179, 0x1, P0 ;  /* 0x000000b5aee77211 */ /* 0x000fe200000f0cb3 */
[----:B------:R-:W-:Y:S02]  /*26f0*/  @!P2 IMAD.MOV.U32 R20, RZ, RZ, RZ ;  /* 0x000000ffff14a224 */ /* 0x000fe400078e00ff */
        /* <DEDUP_REMOVED lines=173> */
.L_x_8175:
        /* <DEDUP_REMOVED lines=22> */
.L_x_8059:
[----:B------:R-:W-:Y:S05]  /*3330*/  BSYNC B0 ;  /* 0x0000000000007941 */ /* 0x000fea0003800000 */
.L_x_8058:
        /* <DEDUP_REMOVED lines=21> */
.L_x_8061:
[----:B------:R-:W-:Y:S05]  /*3490*/  BSYNC B0 ;  /* 0x0000000000007941 */ /* 0x000fea0003800000 */
.L_x_8060:
        /* <DEDUP_REMOVED lines=21> */
.L_x_8063:
[----:B------:R-:W-:Y:S05]  /*35f0*/  BSYNC B0 ;  /* 0x0000000000007941 */ /* 0x000fea0003800000 */
.L_x_8062:
        /* <DEDUP_REMOVED lines=21> */
.L_x_8065:
[----:B------:R-:W-:Y:S05]  /*3750*/  BSYNC B0 ;  /* 0x0000000000007941 */ /* 0x000fea0003800000 */
.L_x_8064:
        /* <DEDUP_REMOVED lines=69> */
.L_x_8072:
[----:B------:R-:W-:Y:S05]  /*3bb0*/  BSYNC B0 ;  /* 0x0000000000007941 */ /* 0x000fea0003800000 */
.L_x_8071:
        /* <DEDUP_REMOVED lines=54> */
.L_x_8074:
[----:B------:R-:W-:Y:S05]  /*3f20*/  BSYNC B0 ;  /* 0x0000000000007941 */ /* 0x000fea0003800000 */
.L_x_8073:
        /* <DEDUP_REMOVED lines=54> */
.L_x_8076:
[----:B------:R-:W-:Y:S05]  /*4290*/  BSYNC B0 ;  /* 0x0000000000007941 */ /* 0x000fea0003800000 */
.L_x_8075:
        /* <DEDUP_REMOVED lines=53> */
.L_x_8070:
[----:B------:R-:W-:Y:S05]  /*45f0*/  BSYNC B1 ;  /* 0x0000000000017941 */ /* 0x000fea0003800000 */
.L_x_8069:
        /* <DEDUP_REMOVED lines=67> */
.L_x_8080:
[----:B------:R-:W-:Y:S05]  /*4a30*/  BSYNC B0 ;  /* 0x0000000000007941 */ /* 0x000fea0003800000 */
.L_x_8079:
        /* <DEDUP_REMOVED lines=57> */
.L_x_8082:
[----:B------:R-:W-:Y:S05]  /*4dd0*/  BSYNC B0 ;  /* 0x0000000000007941 */ /* 0x000fea0003800000 */
.L_x_8081:
        /* <DEDUP_REMOVED lines=57> */
.L_x_8084:
[----:B------:R-:W-:Y:S05]  /*5170*/  BSYNC B0 ;  /* 0x0000000000007941 */ /* 0x000fea0003800000 */
.L_x_8083:
        /* <DEDUP_REMOVED lines=56> */
.L_x_8078:
[----:B------:R-:W-:Y:S05]  /*5500*/  BSYNC B1 ;  /* 0x0000000000017941 */ /* 0x000fea0003800000 */
.L_x_8077:
        /* <DEDUP_REMOVED lines=67> */
.L_x_8088:
[----:B------:R-:W-:Y:S05]  /*5940*/  BSYNC B0 ;  /* 0x0000000000007941 */ /* 0x000fea0003800000 */
.L_x_8087:
        /* <DEDUP_REMOVED lines=57> */
.L_x_8090:
[----:B------:R-:W-:Y:S05]  /*5ce0*/  BSYNC B0 ;  /* 0x0000000000007941 */ /* 0x000fea0003800000 */
.L_x_8089:
        /* <DEDUP_REMOVED lines=57> */
.L_x_8092:
[----:B------:R-:W-:Y:S05]  /*6080*/  BSYNC B0 ;  /* 0x0000000000007941 */ /* 0x000fea0003800000 */
.L_x_8091:
        /* <DEDUP_REMOVED lines=56> */
.L_x_8086:
[----:B------:R-:W-:Y:S05]  /*6410*/  BSYNC B1 ;  /* 0x0000000000017941 */ /* 0x000fea0003800000 */
.L_x_8085:
        /* <DEDUP_REMOVED lines=69> */
.L_x_8096:
[----:B------:R-:W-:Y:S05]  /*6870*/  BSYNC B0 ;  /* 0x0000000000007941 */ /* 0x000fea0003800000 */
.L_x_8095:
        /* <DEDUP_REMOVED lines=57> */
.L_x_8098:
[----:B------:R-:W-:Y:S05]  /*6c10*/  BSYNC B0 ;  /* 0x0000000000007941 */ /* 0x000fea0003800000 */
.L_x_8097:
        /* <DEDUP_REMOVED lines=57> */
.L_x_8100:
[----:B------:R-:W-:Y:S05]  /*6fb0*/  BSYNC B0 ;  /* 0x0000000000007941 */ /* 0x000fea0003800000 */
.L_x_8099:
        /* <DEDUP_REMOVED lines=56> */
.L_x_8094:
[----:B------:R-:W-:Y:S05]  /*7340*/  BSYNC B1 ;  /* 0x0000000000017941 */ /* 0x000fea0003800000 */
.L_x_8093:
[----:B-1----:R-:W2:Y:S02]  /*7350*/  LD.E R3, [R10.64+0xd0] ;  /* 0x0000d0060a037980 */ /* 0x002ea4000c101900 */
[----:B--2---:R-:W-:Y:S05]  /*7360*/  IMAD.U32 R3, R3, -0x20, RZ ;  /* 0xffffffe003037824 */ /* 0x004fea00078e00ff */
[C---:B------:R-:W-:Y:S02]  /*7370*/  LEA R20, P1, R3.reuse, R20, 0x1 ;  /* 0x0000001403147211 */ /* 0x040fe400078208ff */
[C---:B------:R-:W-:Y:S02]  /*7380*/  LEA R52, P0, R3.reuse, R52, 0x1 ;  /* 0x0000003403347211 */ /* 0x040fe400078008ff */
[C---:B------:R-:W-:Y:S02]  /*7390*/  LEA.HI.X.SX32 R21, R3.reuse, R21, 0x1, P1 ;  /* 0x0000001503157211 */ /* 0x040fe400008f0eff */
[----:B------:R-:W-:Y:S01]  /*73a0*/  LEA.HI.X.SX32 R53, R3, R53, 0x1, P0 ;  /* 0x0000003503357211 */ /* 0x000fe200000f0eff */
[----:B------:R-:W-:-:S05]  /*73b0*/  BRA `(.L_x_8101) ;  /* 0x00006dc000007947 */ /* 0x000fca0003800000 */
.L_x_8068:
        /* <DEDUP_REMOVED lines=95> */
.L_x_8107:
[----:B------:R-:W-:Y:S05]  /*79b0*/  BSYNC B0 ;  /* 0x0000000000007941 */ /* 0x000fea0003800000 */
.L_x_8106:
[----:B-----5:R3:W-:Y:S02]  /*79c0*/  ST.E.128 [R130.64], R36 ;  /* 0x0000002482007985 */ /* 0x0207e4000c101d06 */
.L_x_8105:
[----:B------:R-:W-:Y:S05]  /*79d0*/  BSYNC B1 ;  /* 0x0000000000017941 */ /* 0x000fea0003800000 */
.L_x_8104:
        /* <DEDUP_REMOVED lines=93> */
.L_x_8111:
[----:B------:R-:W-:Y:S05]  /*7fb0*/  BSYNC B0 ;  /* 0x0000000000007941 */ /* 0x000fea0003800000 */
.L_x_8110:
[----:B-----5:R4:W-:Y:S02]  /*7fc0*/  ST.E.128 [R130.64+0x80], R36 ;  /* 0x0000802482007985 */ /* 0x0209e4000c101d06 */
.L_x_8109:
[----:B------:R-:W-:Y:S05]  /*7fd0*/  BSYNC B1 ;  /* 0x0000000000017941 */ /* 0x000fea0003800000 */
.L_x_8108:
        /* <DEDUP_REMOVED lines=93> */
.L_x_8115:
[----:B------:R-:W-:Y:S05]  /*85b0*/  BSYNC B0 ;  /* 0x0000000000007941 */ /* 0x000fea0003800000 */
.L_x_8114:
[----:B-----5:R4:W-:Y:S02]  /*85c0*/  ST.E.128 [R130.64+0x100], R36 ;  /* 0x0001002482007985 */ /* 0x0209e4000c101d06 */
.L_x_8113:
[----:B------:R-:W-:Y:S05]  /*85d0*/  BSYNC B1 ;  /* 0x0000000000017941 */ /* 0x000fea0003800000 */
.L_x_8112:
        /* <DEDUP_REMOVED lines=92> */
.L_x_8117:
[----:B------:R-:W-:Y:S05]  /*8ba0*/  BSYNC B0 ;  /* 0x0000000000007941 */ /* 0x000fea0003800000 */
.L_x_8116:
[----:B-----5:R4:W-:Y:S02]  /*8bb0*/  ST.E.128 [R130.64+0x180], R36 ;  /* 0x0001802482007985 */ /* 0x0209e4000c101d06 */
.L_x_8103:
[----:B------:R-:W-:Y:S05]  /*8bc0*/  BSYNC B2 ;  /* 0x0000000000027941 */ /* 0x000fea0003800000 */
.L_x_8102:
        /* <DEDUP_REMOVED lines=103> */
.L_x_8123:
[----:B------:R-:W-:Y:S05]  /*9240*/  BSYNC B0 ;  /* 0x0000000000007941 */ /* 0x000fea0003800000 */
.L_x_8122:
[C---:B-1----:R-:W-:Y:S04]  /*9250*/  LEA R2, P0, R228.reuse, R130, 0x1 ;  /* 0x00000082e4027211 */ /* 0x042fe800078008ff */
[----:B------:R-:W-:Y:S05]  /*9260*/  LEA.HI.X R3, R228, R131, R229, 0x1, P0 ;  /* 0x00000083e4037211 */ /* 0x000fea00000f0ce5 */
[----:B-----5:R1:W-:Y:S04]  /*9270*/  ST.E.128 [R2.64], R36 ;  /* 0x0000002402007985 */ /* 0x0203e8000c101d06 */
.L_x_8121:
[----:B------:R-:W-:Y:S05]  /*9280*/  BSYNC B1 ;  /* 0x0000000000017941 */ /* 0x000fea0003800000 */
.L_x_8120:
        /* <DEDUP_REMOVED lines=98> */
.L_x_8127:
[----:B------:R-:W-:Y:S05]  /*98b0*/  BSYNC B0 ;  /* 0x0000000000007941 */ /* 0x000fea0003800000 */
.L_x_8126:
[C---:B------:R-:W-:Y:S04]  /*98c0*/  LEA R2, P0, R89.reuse, R130, 0x1 ;  /* 0x0000008259027211 */ /* 0x040fe800078008ff */
[----:B------:R-:W-:Y:S05]  /*98d0*/  LEA.HI.X R3, R89, R131, R88, 0x1, P0 ;  /* 0x0000008359037211 */ /* 0x000fea00000f0c58 */
[----:B-----5:R3:W-:Y:S04]  /*98e0*/  ST.E.128 [R2.64], R36 ;  /* 0x0000002402007985 */ /* 0x0207e8000c101d06 */
.L_x_8125:
[----:B------:R-:W-:Y:S05]  /*98f0*/  BSYNC B1 ;  /* 0x0000000000017941 */ /* 0x000fea0003800000 */
.L_x_8124:
        /* <DEDUP_REMOVED lines=98> */
.L_x_8131:
[----:B------:R-:W-:Y:S05]  /*9f20*/  BSYNC B0 ;  /* 0x0000000000007941 */ /* 0x000fea0003800000 */
.L_x_8130:
[C---:B------:R-:W-:Y:S04]  /*9f30*/  LEA R2, P0, R85.reuse, R130, 0x1 ;  /* 0x0000008255027211 */ /* 0x040fe800078008ff */
[----:B------:R-:W-:Y:S05]  /*9f40*/  LEA.HI.X R3, R85, R131, R84, 0x1, P0 ;  /* 0x0000008355037211 */ /* 0x000fea00000f0c54 */
[----:B-----5:R3:W-:Y:S04]  /*9f50*/  ST.E.128 [R2.64], R36 ;  /* 0x0000002402007985 */ /* 0x0207e8000c101d06 */
.L_x_8129:
[----:B------:R-:W-:Y:S05]  /*9f60*/  BSYNC B1 ;  /* 0x0000000000017941 */ /* 0x000fea0003800000 */
.L_x_8128:
        /* <DEDUP_REMOVED lines=97> */
.L_x_8133:
[----:B------:R-:W-:Y:S05]  /*a580*/  BSYNC B0 ;  /* 0x0000000000007941 */ /* 0x000fea0003800000 */
.L_x_8132:
[C---:B------:R-:W-:Y:S04]  /*a590*/  LEA R2, P0, R79.reuse, R130, 0x1 ;  /* 0x000000824f027211 */ /* 0x040fe800078008ff */
[----:B------:R-:W-:Y:S05]  /*a5a0*/  LEA.HI.X R3, R79, R131, R78, 0x1, P0 ;  /* 0x000000834f037211 */ /* 0x000fea00000f0c4e */
[----:B-----5:R3:W-:Y:S04]  /*a5b0*/  ST.E.128 [R2.64], R36 ;  /* 0x0000002402007985 */ /* 0x0207e8000c101d06 */
.L_x_8119:
[----:B------:R-:W-:Y:S05]  /*a5c0*/  BSYNC B2 ;  /* 0x0000000000027941 */ /* 0x000fea0003800000 */
.L_x_8118:
        /* <DEDUP_REMOVED lines=103> */
.L_x_8139:
[----:B------:R-:W-:Y:S05]  /*ac40*/  BSYNC B0 ;  /* 0x0000000000007941 */ /* 0x000fea0003800000 */
.L_x_8138:
[C---:B------:R-:W-:Y:S04]  /*ac50*/  LEA R2, P0, R90.reuse, R130, 0x1 ;  /* 0x000000825a027211 */ /* 0x040fe800078008ff */
[----:B------:R-:W-:Y:S05]  /*ac60*/  LEA.HI.X R3, R90, R131, R91, 0x1, P0 ;  /* 0x000000835a037211 */ /* 0x000fea00000f0c5b */
[----:B-----5:R3:W-:Y:S04]  /*ac70*/  ST.E.128 [R2.64], R36 ;  /* 0x0000002402007985 */ /* 0x0207e8000c101d06 */
.L_x_8137:
[----:B------:R-:W-:Y:S05]  /*ac80*/  BSYNC B1 ;  /* 0x0000000000017941 */ /* 0x000fea0003800000 */
.L_x_8136:
        /* <DEDUP_REMOVED lines=98> */
.L_x_8143:
[----:B------:R-:W-:Y:S05]  /*b2b0*/  BSYNC B0 ;  /* 0x0000000000007941 */ /* 0x000fea0003800000 */
.L_x_8142:
[C---:B------:R-:W-:Y:S04]  /*b2c0*/  LEA R2, P0, R87.reuse, R130, 0x1 ;  /* 0x0000008257027211 */ /* 0x040fe800078008ff */
[----:B------:R-:W-:Y:S05]  /*b2d0*/  LEA.HI.X R3, R87, R131, R86, 0x1, P0 ;  /* 0x0000008357037211 */ /* 0x000fea00000f0c56 */
[----:B-----5:R3:W-:Y:S04]  /*b2e0*/  ST.E.128 [R2.64], R36 ;  /* 0x0000002402007985 */ /* 0x0207e8000c101d06 */
.L_x_8141:
[----:B------:R-:W-:Y:S05]  /*b2f0*/  BSYNC B1 ;  /* 0x0000000000017941 */ /* 0x000fea0003800000 */
.L_x_8140:
        /* <DEDUP_REMOVED lines=98> */
.L_x_8147:
[----:B------:R-:W-:Y:S05]  /*b920*/  BSYNC B0 ;  /* 0x0000000000007941 */ /* 0x000fea0003800000 */
.L_x_8146:
[C---:B------:R-:W-:Y:S04]  /*b930*/  LEA R2, P0, R83.reuse, R130, 0x1 ;  /* 0x0000008253027211 */ /* 0x040fe800078008ff */
[----:B------:R-:W-:Y:S05]  /*b940*/  LEA.HI.X R3, R83, R131, R82, 0x1, P0 ;  /* 0x0000008353037211 */ /* 0x000fea00000f0c52 */
[----:B-----5:R3:W-:Y:S04]  /*b950*/  ST.E.128 [R2.64], R36 ;  /* 0x0000002402007985 */ /* 0x0207e8000c101d06 */
.L_x_8145:
[----:B------:R-:W-:Y:S05]  /*b960*/  BSYNC B1 ;  /* 0x0000000000017941 */ /* 0x000fea0003800000 */
.L_x_8144:
        /* <DEDUP_REMOVED lines=96> */
.L_x_8149:
[----:B------:R-:W-:Y:S05]  /*bf70*/  BSYNC B0 ;  /* 0x0000000000007941 */ /* 0x000fea0003800000 */
.L_x_8148:
[C---:B-1----:R-:W-:Y:S04]  /*bf80*/  LEA R2, P0, R77.reuse, R130, 0x1 ;  /* 0x000000824d027211 */ /* 0x042fe800078008ff */
[----:B------:R-:W-:Y:S05]  /*bf90*/  LEA.HI.X R3, R77, R131, R76, 0x1, P0 ;  /* 0x000000834d037211 */ /* 0x000fea00000f0c4c */
[----:B-----5:R1:W-:Y:S04]  /*bfa0*/  ST.E.128 [R2.64], R28 ;  /* 0x0000001c02007985 */ /* 0x0203e8000c101d06 */
.L_x_8135:
[----:B------:R-:W-:Y:S05]  /*bfb0*/  BSYNC B2 ;  /* 0x0000000000027941 */ /* 0x000fea0003800000 */
.L_x_8134:
        /* <DEDUP_REMOVED lines=103> */
.L_x_8155:
[----:B------:R-:W-:Y:S05]  /*c630*/  BSYNC B0 ;  /* 0x0000000000007941 */ /* 0x000fea0003800000 */
.L_x_8154:
[----:B------:R-:W-:Y:S02]  /*c640*/  IMAD R0, R61, 0x60, RZ ;  /* 0x000000603d007824 */ /* 0x000fe400078e02ff */
[----:B-1----:R-:W-:Y:S05]  /*c650*/  IMAD.WIDE.U32 R2, R60, 0x60, R130 ;  /* 0x000000603c027825 */ /* 0x002fea00078e0082 */
[----:B------:R-:W-:Y:S05]  /*c660*/  IADD3 R3, R3, R0, RZ ;  /* 0x0000000003037210 */ /* 0x000fea0007ffe0ff */
[----:B-----5:R1:W-:Y:S02]  /*c670*/  ST.E.128 [R2.64], R28 ;  /* 0x0000001c02007985 */ /* 0x0203e4000c101d06 */
.L_x_8153:
[----:B------:R-:W-:Y:S05]  /*c680*/  BSYNC B1 ;  /* 0x0000000000017941 */ /* 0x000fea0003800000 */
.L_x_8152:
        /* <DEDUP_REMOVED lines=97> */
.L_x_8159:
[----:B------:R-:W-:Y:S05]  /*cca0*/  BSYNC B0 ;  /* 0x0000000000007941 */ /* 0x000fea0003800000 */
.L_x_8158:
[C---:B-1----:R-:W-:Y:S04]  /*ccb0*/  LEA R2, P0, R81.reuse, R130, 0x1 ;  /* 0x0000008251027211 */ /* 0x042fe800078008ff */
[----:B------:R-:W-:Y:S05]  /*ccc0*/  LEA.HI.X R3, R81, R131, R80, 0x1, P0 ;  /* 0x0000008351037211 */ /* 0x000fea00000f0c50 */
[----:B-----5:R1:W-:Y:S04]  /*ccd0*/  ST.E.128 [R2.64], R28 ;  /* 0x0000001c02007985 */ /* 0x0203e8000c101d06 */
.L_x_8157:
[----:B------:R-:W-:Y:S05]  /*cce0*/  BSYNC B1 ;  /* 0x0000000000017941 */ /* 0x000fea0003800000 */
.L_x_8156:
        /* <DEDUP_REMOVED lines=97> */
.L_x_8163:
[----:B------:R-:W-:Y:S05]  /*d300*/  BSYNC B0 ;  /* 0x0000000000007941 */ /* 0x000fea0003800000 */
.L_x_8162:
[C---:B-1----:R-:W-:Y:S04]  /*d310*/  LEA R2, P0, R75.reuse, R130, 0x1 ;  /* 0x000000824b027211 */ /* 0x042fe800078008ff */
[----:B------:R-:W-:Y:S05]  /*d320*/  LEA.HI.X R3, R75, R131, R74, 0x1, P0 ;  /* 0x000000834b037211 */ /* 0x000fea00000f0c4a */
[----:B-----5:R1:W-:Y:S04]  /*d330*/  ST.E.128 [R2.64], R28 ;  /* 0x0000001c02007985 */ /* 0x0203e8000c101d06 */
.L_x_8161:
[----:B------:R-:W-:Y:S05]  /*d340*/  BSYNC B1 ;  /* 0x0000000000017941 */ /* 0x000fea0003800000 */
.L_x_8160:
        /* <DEDUP_REMOVED lines=97> */
.L_x_8165:
[----:B------:R-:W-:Y:S05]  /*d960*/  BSYNC B0 ;  /* 0x0000000000007941 */ /* 0x000fea0003800000 */
.L_x_8164:
[C---:B-1----:R-:W-:Y:S04]  /*d970*/  LEA R2, P0, R73.reuse, R130, 0x1 ;  /* 0x0000008249027211 */ /* 0x042fe800078008ff */
[----:B------:R-:W-:Y:S05]  /*d980*/  LEA.HI.X R3, R73, R131, R72, 0x1, P0 ;  /* 0x0000008349037211 */ /* 0x000fea00000f0c48 */
[----:B-----5:R1:W-:Y:S04]  /*d990*/  ST.E.128 [R2.64], R28 ;  /* 0x0000001c02007985 */ /* 0x0203e8000c101d06 */
.L_x_8151:
[----:B------:R-:W-:Y:S05]  /*d9a0*/  BSYNC B2 ;  /* 0x0000000000027941 */ /* 0x000fea0003800000 */
.L_x_8150:
[----:B-1-3--:R-:W3:Y:S02]  /*d9b0*/  LD.E R3, [R10.64+0xd0] ;  /* 0x0000d0060a037980 */ /* 0x00aee4000c101900 */
[----:B---3--:R-:W-:Y:S05]  /*d9c0*/  IMAD.U32 R3, R3, -0x20, RZ ;  /* 0xffffffe003037824 */ /* 0x008fea00078e00ff */
[C---:B------:R-:W-:Y:S02]  /*d9d0*/  LEA R128, P1, R3.reuse, R128, 0x1 ;  /* 0x0000008003807211 */ /* 0x040fe400078208ff */
[C---:B------:R-:W-:Y:S02]  /*d9e0*/  LEA R126, P0, R3.reuse, R126, 0x1 ;  /* 0x0000007e037e7211 */ /* 0x040fe400078008ff */
[C---:B------:R-:W-:Y:S02]  /*d9f0*/  LEA.HI.X.SX32 R129, R3.reuse, R129, 0x1, P1 ;  /* 0x0000008103817211 */ /* 0x040fe400008f0eff */
[----:B------:R-:W-:Y:S01]  /*da00*/  LEA.HI.X.SX32 R127, R3, R127, 0x1, P0 ;  /* 0x0000007f037f7211 */ /* 0x000fe200000f0eff */
[----:B------:R-:W-:-:S05]  /*da10*/  BRA `(.L_x_8101) ;  /* 0x0000076000007947 */ /* 0x000fca0003800000 */
.L_x_8067:
        /* <DEDUP_REMOVED lines=14> */
.L_x_8167:
[----:B------:R-:W-:Y:S05]  /*db00*/  BSYNC B0 ;  /* 0x0000000000007941 */ /* 0x000fea0003800000 */
.L_x_8166:
        /* <DEDUP_REMOVED lines=33> */
.L_x_8169:
[----:B------:R-:W-:Y:S05]  /*dd20*/  BSYNC B0 ;  /* 0x0000000000007941 */ /* 0x000fea0003800000 */
.L_x_8168:
        /* <DEDUP_REMOVED lines=33> */
.L_x_8171:
[----:B------:R-:W-:Y:S05]  /*df40*/  BSYNC B0 ;  /* 0x0000000000007941 */ /* 0x000fea0003800000 */
.L_x_8170:
        /* <DEDUP_REMOVED lines=35> */
.L_x_8101:
[----:B------:R-:W-:Y:S05]  /*e180*/  BSYNC B3 ;  /* 0x0000000000037941 */ /* 0x000fea0003800000 */
.L_x_8066:
        /* <DEDUP_REMOVED lines=89> */
.L_x_8173:
        /* <DEDUP_REMOVED lines=8> */
.L_x_8174:
[----:B------:R-:W-:Y:S05]  /*e7a0*/  BSYNC B0 ;  /* 0x0000000000007941 */ /* 0x000fea0003800000 */
.L_x_8172:
[----:B------:R-:W-:Y:S04]  /*e7b0*/  IADD3 R9, R9, -0x1, RZ ;  /* 0xffffffff09097810 */ /* 0x000fe80007ffe0ff */
[----:B------:R-:W-:Y:S11]  /*e7c0*/  ISETP.GT.AND P0, PT, R9, R92, PT ;  /* 0x0000005c0900720c */ /* 0x000ff60003f04270 */
[----:B------:R-:W-:Y:S02]  /*e7d0*/  @!UPT UIADD3 URZ, URZ, URZ, URZ ;  /* 0x0000003f3f3ff290 */ /* 0x000fe4000fffe03f */
[----:B------:R-:W-:-:S05]  /*e7e0*/  @P0 BRA `(.L_x_8175) ;  /* 0xffff49e000000947 */ /* 0x000fca000383ffff */
.L_x_8057:
        /* <DEDUP_REMOVED lines=19> */
[----:B----4-:R2:W4:Y:S01]  /*e920*/  @P1 LD.E R2, [R20.64] ;  /* 0x0000000614021980 */ /* 0x010522000c101900 */
[----:B------:R-:W-:Y:S02]  /*e930*/  LEA.HI R15, R3, R3, RZ, 0x1 ;  /* 0x00000003030f7211 */ /* 0x000fe400078f08ff */
[----:B------:R-:W-:Y:S02]  /*e940*/  IADD3 R5, P1, R5, R182, RZ ;  /* 0x000000b605057210 */ /* 0x000fe40007f3e0ff */
[----:B------:R-:W-:Y:S02]  /*e950*/  SHF.R.S32.HI R15, RZ, 0x1, R15 ;  /* 0x00000001ff0f7819 */ /* 0x000fe4000001140f */
[----:B---3--:R-:W-:Y:S01]  /*e960*/  ISETP.NE.AND P4, PT, R0, RZ, PT ;  /* 0x000000ff0000720c */ /* 0x008fe20003f85270 */
[----:B------:R-:W-:Y:S01]  /*e970*/  IMAD.MOV.U32 R186, RZ, RZ, R182 ;  /* 0x000000ffffba7224 */ /* 0x000fe200078e00b6 */
[----:B------:R-:W-:Y:S02]  /*e980*/  LEA R44, P2, R182, R190, 0x1 ;  /* 0x000000beb62c7211 */ /* 0x000fe400078408ff */
        /* <DEDUP_REMOVED lines=8> */
[----:B------:R-:W-:Y:S02]  /*ea10*/  IMAD.IADD R17, R236, 0x1, -R55 ;  /* 0x00000001ec117824 */ /* 0x000fe400078e0a37 */
[C---:B--2---:R-:W-:Y:S01]  /*ea20*/  IMAD R20, R172.reuse, R15, R167 ;  /* 0x0000000fac147224 */ /* 0x044fe200078e02a7 */
        /* <DEDUP_REMOVED lines=8> */
[----:B----4-:R-:W-:-:S05]  /*eab0*/  IADD3 R2, R2, R94, R55 ;  /* 0x0000005e02027210 */ /* 0x010fca0007ffe037 */
        /* <DEDUP_REMOVED lines=26> */
[--C-:B-----5:R-:W-:Y:S02]  /*ec60*/  HADD2.F32 R43, -RZ, R37.reuse.H1_H1 ;  /* 0x30000025ff2b7230 */ /* 0x120fe40000004100 */
[----:B------:R-:W-:Y:S02]  /*ec70*/  HADD2.F32 R34, -RZ, R37.H0_H0 ;  /* 0x20000025ff227230 */ /* 0x000fe40000004100 */
[--C-:B------:R-:W-:Y:S02]  /*ec80*/  HADD2.F32 R37, -RZ, R39.reuse.H1_H1 ;  /* 0x30000027ff257230 */ /* 0x100fe40000004100 */
        /* <DEDUP_REMOVED lines=34> */
.L_x_8184:
[----:B------:R-:W-:Y:S05]  /*eeb0*/  BSYNC B0 ;  /* 0x0000000000007941 */ /* 0x000fea0003800000 */
.L_x_8183:
[----:B-----5:R3:W-:Y:S02]  /*eec0*/  STS.128 [R237], R36 ;  /* 0x00000024ed007388 */ /* 0x0207e40000000c00 */
.L_x_8182:
[----:B------:R-:W-:Y:S05]  /*eed0*/  BSYNC B1 ;  /* 0x0000000000017941 */ /* 0x000fea0003800000 */
.L_x_8181:
        /* <DEDUP_REMOVED lines=47> */
.L_x_8188:
[----:B------:R-:W-:Y:S05]  /*f1d0*/  BSYNC B0 ;  /* 0x0000000000007941 */ /* 0x000fea0003800000 */
.L_x_8187:
[----:B-----5:R1:W-:Y:S02]  /*f1e0*/  STS.128 [R237+0x2000], R36 ;  /* 0x00200024ed007388 */ /* 0x0203e40000000c00 */
.L_x_8186:
[----:B------:R-:W-:Y:S05]  /*f1f0*/  BSYNC B1 ;  /* 0x0000000000017941 */ /* 0x000fea0003800000 */
.L_x_8185:
        /* <DEDUP_REMOVED lines=47> */
.L_x_8192:
[----:B------:R-:W-:Y:S05]  /*f4f0*/  BSYNC B0 ;  /* 0x0000000000007941 */ /* 0x000fea0003800000 */
.L_x_8191:
[----:B-----5:R3:W-:Y:S02]  /*f500*/  STS.128 [R237+0x4000], R36 ;  /* 0x00400024ed007388 */ /* 0x0207e40000000c00 */
.L_x_8190:
[----:B------:R-:W-:Y:S05]  /*f510*/  BSYNC B1 ;  /* 0x0000000000017941 */ /* 0x000fea0003800000 */
.L_x_8189:
        /* <DEDUP_REMOVED lines=9> */
[--C-:B-----5:R-:W-:Y:S02]  /*f5b0*/  HADD2.F32 R42, -RZ, R37.reuse.H1_H1 ;  /* 0x30000025ff2a7230 */ /* 0x120fe40000004100 */
[----:B------:R-:W-:Y:S02]  /*f5c0*/  HADD2.F32 R34, -RZ, R37.H0_H0 ;  /* 0x20000025ff227230 */ /* 0x000fe40000004100 */
[--C-:B------:R-:W-:Y:S02]  /*f5d0*/  HADD2.F32 R37, -RZ, R39.reuse.H1_H1 ;  /* 0x30000027ff257230 */ /* 0x100fe40000004100 */
[----:B---3--:R-:W-:-:S02]  /*f5e0*/  HADD2.F32 R41, -RZ, R39.H0_H0 ;  /* 0x20000027ff297230 */ /* 0x008fc40000004100 */
[----:B--2---:R-:W-:Y:S02]  /*f5f0*/  HADD2.F32 R2, -RZ, R4.H1_H1 ;  /* 0x30000004ff027230 */ /* 0x004fe40000004100 */
[----:B------:R-:W-:Y:S02]  /*f600*/  HADD2.F32 R0, -RZ, R5.H1_H1 ;  /* 0x30000005ff007230 */ /* 0x000fe40000004100 */
[--C-:B----4-:R-:W-:Y:S01]  /*f610*/  HADD2.F32 R21, -RZ, R6.reuse.H1_H1 ;  /* 0x30000006ff157230 */ /* 0x110fe20000004100 */
        /* <DEDUP_REMOVED lines=30> */
.L_x_8194:
[----:B------:R-:W-:Y:S05]  /*f800*/  BSYNC B0 ;  /* 0x0000000000007941 */ /* 0x000fea0003800000 */
.L_x_8193:
[----:B-----5:R3:W-:Y:S02]  /*f810*/  STS.128 [R237+0x6000], R36 ;  /* 0x00600024ed007388 */ /* 0x0207e40000000c00 */
.L_x_8180:
[----:B------:R-:W-:Y:S05]  /*f820*/  BSYNC B2 ;  /* 0x0000000000027941 */ /* 0x000fea0003800000 */
.L_x_8179:
        /* <DEDUP_REMOVED lines=61> */
.L_x_8200:
[----:B------:R-:W-:Y:S05]  /*fc00*/  BSYNC B0 ;  /* 0x0000000000007941 */ /* 0x000fea0003800000 */
.L_x_8199:
[----:B-----5:R3:W-:Y:S02]  /*fc10*/  STS.128 [R237+0x800], R36 ;  /* 0x00080024ed007388 */ /* 0x0207e40000000c00 */
.L_x_8198:
[----:B------:R-:W-:Y:S05]  /*fc20*/  BSYNC B1 ;  /* 0x0000000000017941 */ /* 0x000fea0003800000 */
.L_x_8197:
        /* <DEDUP_REMOVED lines=48> */
.L_x_8204:
[----:B------:R-:W-:Y:S05]  /*ff30*/  BSYNC B0 ;  /* 0x0000000000007941 */ /* 0x000fea0003800000 */
.L_x_8203:
[----:B-----5:R3:W-:Y:S02]  /*ff40*/  STS.128 [R237+0x2800], R36 ;  /* 0x00280024ed007388 */ /* 0x0207e40000000c00 */
.L_x_8202:
[----:B------:R-:W-:Y:S05]  /*ff50*/  BSYNC B1 ;  /* 0x0000000000017941 */ /* 0x000fea0003800000 */
.L_x_8201:
        /* <DEDUP_REMOVED lines=48> */
.L_x_8208:
[----:B------:R-:W-:Y:S05]  /*10260*/  BSYNC B0 ;  /* 0x0000000000007941 */ /* 0x000fea0003800000 */
.L_x_8207:
[----:B-----5:R3:W-:Y:S02]  /*10270*/  STS.128 [R237+0x4800], R36 ;  /* 0x00480024ed007388 */ /* 0x0207e40000000c00 */
.L_x_8206:
[----:B------:R-:W-:Y:S05]  /*10280*/  BSYNC B1 ;  /* 0x0000000000017941 */ /* 0x000fea0003800000 */
.L_x_8205:
        /* <DEDUP_REMOVED lines=9> */
[----:B-----5:R-:W-:Y:S01]  /*10320*/  MOV R41, R37 ;  /* 0x0000002500297202 */ /* 0x020fe20000000f00 */
[--C-:B-1----:R-:W-:Y:S02]  /*10330*/  HADD2.F32 R31, -RZ, R39.reuse.H1_H1 ;  /* 0x30000027ff1f7230 */ /* 0x102fe40000004100 */
[----:B------:R-:W-:Y:S02]  /*10340*/  HADD2.F32 R39, -RZ, R39.H0_H0 ;  /* 0x20000027ff277230 */ /* 0x000fe40000004100 */
[----:B------:R-:W-:-:S02]  /*10350*/  HADD2.F32 R37, -RZ, R41.H0_H0 ;  /* 0x20000029ff257230 */ /* 0x000fc40000004100 */
[----:B------:R-:W-:Y:S02]  /*10360*/  HADD2.F32 R41, -RZ, R41.H1_H1 ;  /* 0x30000029ff297230 */ /* 0x000fe40000004100 */
[----:B---3--:R-:W-:Y:S02]  /*10370*/  HADD2.F32 R35, -RZ, R36.H0_H0 ;  /* 0x20000024ff237230 */ /* 0x008fe40000004100 */
        /* <DEDUP_REMOVED lines=31> */
.L_x_8210:
[----:B------:R-:W-:Y:S05]  /*10570*/  BSYNC B0 ;  /* 0x0000000000007941 */ /* 0x000fea0003800000 */
.L_x_8209:
[----:B-----5:R3:W-:Y:S02]  /*10580*/  STS.128 [R237+0x6800], R36 ;  /* 0x00680024ed007388 */ /* 0x0207e40000000c00 */
.L_x_8196:
[----:B------:R-:W-:Y:S05]  /*10590*/  BSYNC B2 ;  /* 0x0000000000027941 */ /* 0x000fea0003800000 */
.L_x_8195:
        /* <DEDUP_REMOVED lines=22> */
[----:B--2---:R-:W2:Y:S04]  /*10700*/  LD.E.64 R4, [R40.64] ;  /* 0x0000000628047980 */ /* 0x004ea8000c101b00 */
[----:B---3--:R-:W3:Y:S01]  /*10710*/  LD.E.64 R6, [R22.64] ;  /* 0x0000000616067980 */ /* 0x008ee2000c101b00 */
[----:B-----5:R-:W-:Y:S02]  /*10720*/  HADD2.F32 R34, -RZ, R39.H1_H1 ;  /* 0x30000027ff227230 */ /* 0x020fe40000004100 */
[--C-:B------:R-:W-:Y:S02]  /*10730*/  HADD2.F32 R35, -RZ, R37.reuse.H0_H0 ;  /* 0x20000025ff237230 */ /* 0x100fe40000004100 */
[----:B------:R-:W-:Y:S02]  /*10740*/  HADD2.F32 R37, -RZ, R37.H1_H1 ;  /* 0x30000025ff257230 */ /* 0x000fe40000004100 */
[----:B------:R-:W-:-:S02]  /*10750*/  HADD2.F32 R39, -RZ, R39.H0_H0 ;  /* 0x20000027ff277230 */ /* 0x000fc40000004100 */
[----:B--2---:R-:W-:Y:S02]  /*10760*/  HADD2.F32 R0, -RZ, R5.H1_H1 ;  /* 0x30000005ff007230 */ /* 0x004fe40000004100 */
[----:B------:R-:W-:Y:S02]  /*10770*/  HADD2.F32 R2, -RZ, R4.H1_H1 ;  /* 0x30000004ff027230 */ /* 0x000fe40000004100 */
[----:B---3--:R-:W-:Y:S01]  /*10780*/  HADD2.F32 R21, -RZ, R7.H1_H1 ;  /* 0x30000007ff157230 */ /* 0x008fe20000004100 */
[C---:B------:R-:W-:Y:S01]  /*10790*/  FMUL.FTZ R42, R34.reuse, R0 ;  /* 0x00000000222a7220 */ /* 0x040fe20000410000 */
[--C-:B------:R-:W-:Y:S01]  /*107a0*/  HADD2.F32 R31, -RZ, R6.reuse.H1_H1 ;  /* 0x30000006ff1f7230 */ /* 0x100fe20000004100 */
[----:B------:R-:W-:Y:S01]  /*107b0*/  FMUL.FTZ R44, R37, R2 ;  /* 0x00000002252c7220 */ /* 0x000fe20000410000 */
[----:B------:R-:W-:Y:S01]  /*107c0*/  HADD2.F32 R6, -RZ, R6.H0_H0 ;  /* 0x20000006ff067230 */ /* 0x000fe20000004100 */
[-C--:B------:R-:W-:Y:S01]  /*107d0*/  FMUL.FTZ R34, R34, R21.reuse ;  /* 0x0000001522227220 */ /* 0x080fe20000410000 */
[----:B------:R-:W-:Y:S01]  /*107e0*/  HADD2.F32 R4, -RZ, R4.H0_H0 ;  /* 0x20000004ff047230 */ /* 0x000fe20000004100 */
[----:B------:R-:W-:Y:S01]  /*107f0*/  FFMA.FTZ R42, R39, R21, -R42 ;  /* 0x00000015272a7223 */ /* 0x000fe2000001082a */
[----:B------:R-:W-:Y:S01]  /*10800*/  HADD2.F32 R21, -RZ, R36.H1_H1 ;  /* 0x30000024ff157230 */ /* 0x000fe20000004100 */
[-C--:B------:R-:W-:Y:S01]  /*10810*/  FMUL.FTZ R37, R37, R31.reuse ;  /* 0x0000001f25257220 */ /* 0x080fe20000410000 */
        /* <DEDUP_REMOVED lines=20> */
.L_x_8216:
[----:B------:R-:W-:Y:S05]  /*10960*/  BSYNC B0 ;  /* 0x0000000000007941 */ /* 0x000fea0003800000 */
.L_x_8215:
[----:B-----5:R1:W-:Y:S02]  /*10970*/  STS.128 [R237+0x1000], R36 ;  /* 0x00100024ed007388 */ /* 0x0203e40000000c00 */
.L_x_8214:
[----:B------:R-:W-:Y:S05]  /*10980*/  BSYNC B1 ;  /* 0x0000000000017941 */ /* 0x000fea0003800000 */
.L_x_8213:
        /* <DEDUP_REMOVED lines=11> */
[--C-:B------:R-:W-:Y:S02]  /*10a40*/  HADD2.F32 R35, -RZ, R37.reuse.H0_H0 ;  /* 0x20000025ff237230 */ /* 0x100fe40000004100 */
[----:B------:R-:W-:Y:S02]  /*10a50*/  HADD2.F32 R37, -RZ, R37.H1_H1 ;  /* 0x30000025ff257230 */ /* 0x000fe40000004100 */
[----:B------:R-:W-:-:S02]  /*10a60*/  HADD2.F32 R39, -RZ, R39.H0_H0 ;  /* 0x20000027ff277230 */ /* 0x000fc40000004100 */
[----:B---3--:R-:W-:Y:S02]  /*10a70*/  HADD2.F32 R0, -RZ, R5.H1_H1 ;  /* 0x30000005ff007230 */ /* 0x008fe40000004100 */
[----:B------:R-:W-:Y:S02]  /*10a80*/  HADD2.F32 R2, -RZ, R4.H1_H1 ;  /* 0x30000004ff027230 */ /* 0x000fe40000004100 */
[----:B--2---:R-:W-:Y:S01]  /*10a90*/  HADD2.F32 R21, -RZ, R7.H1_H1 ;  /* 0x30000007ff157230 */ /* 0x004fe20000004100 */
        /* <DEDUP_REMOVED lines=29> */
.L_x_8220:
[----:B------:R-:W-:Y:S05]  /*10c70*/  BSYNC B0 ;  /* 0x0000000000007941 */ /* 0x000fea0003800000 */
.L_x_8219:
[----:B-----5:R3:W-:Y:S02]  /*10c80*/  STS.128 [R237+0x3000], R36 ;  /* 0x00300024ed007388 */ /* 0x0207e40000000c00 */
.L_x_8218:
[----:B------:R-:W-:Y:S05]  /*10c90*/  BSYNC B1 ;  /* 0x0000000000017941 */ /* 0x000fea0003800000 */
.L_x_8217:
        /* <DEDUP_REMOVED lines=46> */
.L_x_8224:
[----:B------:R-:W-:Y:S05]  /*10f80*/  BSYNC B0 ;  /* 0x0000000000007941 */ /* 0x000fea0003800000 */
.L_x_8223:
[----:B-----5:R3:W-:Y:S02]  /*10f90*/  STS.128 [R237+0x5000], R36 ;  /* 0x00500024ed007388 */ /* 0x0207e40000000c00 */
.L_x_8222:
[----:B------:R-:W-:Y:S05]  /*10fa0*/  BSYNC B1 ;  /* 0x0000000000017941 */ /* 0x000fea0003800000 */
.L_x_8221:
[----:B------:R-:W-:-:S13]  /*10fb0*/  ISETP.GE.AND P0, PT, R12, R9, PT ;  /* 0x000000090c00720c */ /* 0x000fda0003f06270 */
[----:B------:R1:W-:Y:S01]  /*10fc0*/  @P0 STS.128 [R237+0x7000], RZ ;  /* 0x007000ffed000388 */ /* 0x0003e20000000c00 */
[----:B------:R-:W-:Y:S05]  /*10fd0*/  @P0 BRA `(.L_x_8212) ;  /* 0x000002d000000947 */ /* 0x000fea0003800000 */
[----:B-1-3--:R-:W5:Y:S01]  /*10fe0*/  LD.E.128 R32, [R32.64+0x180] ;  /* 0x0001800620207980 */ /* 0x00af62000c101d00 */
        /* <DEDUP_REMOVED lines=42> */
.L_x_8226:
[----:B------:R-:W-:Y:S05]  /*11290*/  BSYNC B0 ;  /* 0x0000000000007941 */ /* 0x000fea0003800000 */
.L_x_8225:
[----:B-----5:R1:W-:Y:S02]  /*112a0*/  STS.128 [R237+0x7000], R32 ;  /* 0x00700020ed007388 */ /* 0x0203e40000000c00 */
.L_x_8212:
[----:B------:R-:W-:Y:S05]  /*112b0*/  BSYNC B2 ;  /* 0x0000000000027941 */ /* 0x000fea0003800000 */
.L_x_8211:
[----:B-1-3--:R-:W-:-:S04]  /*112c0*/  IADD3 R36, R172, 0x30, RZ ;  /* 0x00000030ac247810 */ /* 0x00afc80007ffe0ff */
        /* <DEDUP_REMOVED lines=58> */
.L_x_8231:
[----:B------:R-:W-:Y:S05]  /*11670*/  BSYNC B0 ;  /* 0x0000000000007941 */ /* 0x000fea0003800000 */
.L_x_8230:
[----:B-----5:R1:W-:Y:S02]  /*11680*/  STS.128 [R237+0x1800], R20 ;  /* 0x00180014ed007388 */ /* 0x0203e40000000c00 */
.L_x_8229:
[----:B------:R-:W-:Y:S05]  /*11690*/  BSYNC B1 ;  /* 0x0000000000017941 */ /* 0x000fea0003800000 */
.L_x_8228:
        /* <DEDUP_REMOVED lines=10> */
[--C-:B-1---5:R-:W-:Y:S02]  /*11740*/  HADD2.F32 R21, -RZ, R17.reuse.H1_H1 ;  /* 0x30000011ff157230 */ /* 0x122fe40000004100 */
        /* <DEDUP_REMOVED lines=36> */
.L_x_8235:
[----:B------:R-:W-:Y:S05]  /*11990*/  BSYNC B0 ;  /* 0x0000000000007941 */ /* 0x000fea0003800000 */
.L_x_8234:
[----:B-----5:R1:W-:Y:S02]  /*119a0*/  STS.128 [R237+0x3800], R16 ;  /* 0x00380010ed007388 */ /* 0x0203e40000000c00 */
.L_x_8233:
[----:B------:R-:W-:Y:S05]  /*119b0*/  BSYNC B1 ;  /* 0x0000000000017941 */ /* 0x000fea0003800000 */
.L_x_8232:
        /* <DEDUP_REMOVED lines=48> */
.L_x_8239:
[----:B------:R-:W-:Y:S05]  /*11cc0*/  BSYNC B0 ;  /* 0x0000000000007941 */ /* 0x000fea0003800000 */
.L_x_8238:
[----:B-----5:R1:W-:Y:S02]  /*11cd0*/  STS.128 [R237+0x5800], R16 ;  /* 0x00580010ed007388 */ /* 0x0203e40000000c00 */
.L_x_8237:
[----:B------:R-:W-:Y:S05]  /*11ce0*/  BSYNC B1 ;  /* 0x0000000000017941 */ /* 0x000fea0003800000 */
.L_x_8236:
        /* <DEDUP_REMOVED lines=10> */
[----:B------:R-:W-:Y:S02]  /*11d90*/  HADD2.F32 R15, -RZ, R17.H1_H1 ;  /* 0x30000011ff0f7230 */ /* 0x000fe40000004100 */
[----:B------:R-:W-:Y:S02]  /*11da0*/  HADD2.F32 R19, -RZ, R19.H0_H0 ;  /* 0x20000013ff137230 */ /* 0x000fe40000004100 */
        /* <DEDUP_REMOVED lines=33> */
.L_x_8241:
[----:B------:R-:W-:Y:S05]  /*11fc0*/  BSYNC B0 ;  /* 0x0000000000007941 */ /* 0x000fea0003800000 */
.L_x_8240:
[----:B-----5:R1:W-:Y:S01]  /*11fd0*/  STS.128 [R237+0x7800], R16 ;  /* 0x00780010ed007388 */ /* 0x0203e20000000c00 */
[----:B------:R-:W-:Y:S05]  /*11fe0*/  BRA `(.L_x_8227) ;  /* 0x0000669000007947 */ /* 0x000fea0003800000 */
.L_x_8178:
        /* <DEDUP_REMOVED lines=89> */
.L_x_8247:
[----:B------:R-:W-:Y:S05]  /*12580*/  BSYNC B0 ;  /* 0x0000000000007941 */ /* 0x000fea0003800000 */
.L_x_8246:
[----:B-----5:R3:W-:Y:S02]  /*12590*/  STS.128 [R237], R40 ;  /* 0x00000028ed007388 */ /* 0x0207e40000000c00 */
.L_x_8245:
[----:B------:R-:W-:Y:S05]  /*125a0*/  BSYNC B1 ;  /* 0x0000000000017941 */ /* 0x000fea0003800000 */
.L_x_8244:
        /* <DEDUP_REMOVED lines=54> */
[----:B----4-:R-:W-:Y:S01]  /*12910*/  HADD2.F32 R5, -RZ, R21.H0_H0 ;  /* 0x20000015ff057230 */ /* 0x010fe20000004100 */
        /* <DEDUP_REMOVED lines=32> */
.L_x_8251:
[----:B------:R-:W-:Y:S05]  /*12b20*/  BSYNC B0 ;  /* 0x0000000000007941 */ /* 0x000fea0003800000 */
.L_x_8250:
[----:B-----5:R1:W-:Y:S02]  /*12b30*/  STS.128 [R237+0x2000], R40 ;  /* 0x00200028ed007388 */ /* 0x0203e40000000c00 */
.L_x_8249:
[----:B------:R-:W-:Y:S05]  /*12b40*/  BSYNC B1 ;  /* 0x0000000000017941 */ /* 0x000fea0003800000 */
.L_x_8248:
        /* <DEDUP_REMOVED lines=87> */
.L_x_8255:
[----:B------:R-:W-:Y:S05]  /*130c0*/  BSYNC B0 ;  /* 0x0000000000007941 */ /* 0x000fea0003800000 */
.L_x_8254:
[----:B-----5:R3:W-:Y:S02]  /*130d0*/  STS.128 [R237+0x4000], R40 ;  /* 0x00400028ed007388 */ /* 0x0207e40000000c00 */
.L_x_8253:
[----:B------:R-:W-:Y:S05]  /*130e0*/  BSYNC B1 ;  /* 0x0000000000017941 */ /* 0x000fea0003800000 */
.L_x_8252:
        /* <DEDUP_REMOVED lines=26> */
[----:B-1-3--:R-:W-:Y:S02]  /*13290*/  HADD2.F32 R45, -RZ, R36.H0_H0 ;  /* 0x20000024ff2d7230 */ /* 0x00afe40000004100 */
[----:B------:R-:W-:Y:S02]  /*132a0*/  HADD2.F32 R49, -RZ, R37.H0_H0 ;  /* 0x20000025ff317230 */ /* 0x000fe40000004100 */
[--C-:B--2---:R-:W-:Y:S02]  /*132b0*/  HADD2.F32 R8, -RZ, R4.reuse.H0_H0 ;  /* 0x20000004ff087230 */ /* 0x104fe40000004100 */
        /* <DEDUP_REMOVED lines=20> */
[--C-:B----4-:R-:W-:Y:S01]  /*13400*/  HADD2.F32 R34, -RZ, R20.reuse.H1_H1 ;  /* 0x30000014ff227230 */ /* 0x110fe20000004100 */
        /* <DEDUP_REMOVED lines=36> */
.L_x_8257:
[----:B------:R-:W-:Y:S05]  /*13650*/  BSYNC B0 ;  /* 0x0000000000007941 */ /* 0x000fea0003800000 */
.L_x_8256:
[----:B-----5:R3:W-:Y:S02]  /*13660*/  STS.128 [R237+0x6000], R40 ;  /* 0x00600028ed007388 */ /* 0x0207e40000000c00 */
.L_x_8243:
[----:B------:R-:W-:Y:S05]  /*13670*/  BSYNC B2 ;  /* 0x0000000000027941 */ /* 0x000fea0003800000 */
.L_x_8242:
        /* <DEDUP_REMOVED lines=94> */
.L_x_8263:
[----:B------:R-:W-:Y:S05]  /*13c60*/  BSYNC B0 ;  /* 0x0000000000007941 */ /* 0x000fea0003800000 */
.L_x_8262:
[----:B-----5:R3:W-:Y:S02]  /*13c70*/  STS.128 [R237+0x800], R40 ;  /* 0x00080028ed007388 */ /* 0x0207e40000000c00 */
.L_x_8261:
[----:B------:R-:W-:Y:S05]  /*13c80*/  BSYNC B1 ;  /* 0x0000000000017941 */ /* 0x000fea0003800000 */
.L_x_8260:
        /* <DEDUP_REMOVED lines=90> */
.L_x_8267:
[----:B------:R-:W-:Y:S05]  /*14230*/  BSYNC B0 ;  /* 0x0000000000007941 */ /* 0x000fea0003800000 */
.L_x_8266:
[----:B-----5:R3:W-:Y:S02]  /*14240*/  STS.128 [R237+0x2800], R40 ;  /* 0x00280028ed007388 */ /* 0x0207e40000000c00 */
.L_x_8265:
[----:B------:R-:W-:Y:S05]  /*14250*/  BSYNC B1 ;  /* 0x0000000000017941 */ /* 0x000fea0003800000 */
.L_x_8264:
        /* <DEDUP_REMOVED lines=90> */
.L_x_8271:
[----:B------:R-:W-:Y:S05]  /*14800*/  BSYNC B0 ;  /* 0x0000000000007941 */ /* 0x000fea0003800000 */
.L_x_8270:
[----:B-----5:R3:W-:Y:S02]  /*14810*/  STS.128 [R237+0x4800], R40 ;  /* 0x00480028ed007388 */ /* 0x0207e40000000c00 */
.L_x_8269:
[----:B------:R-:W-:Y:S05]  /*14820*/  BSYNC B1 ;  /* 0x0000000000017941 */ /* 0x000fea0003800000 */
.L_x_8268:
        /* <DEDUP_REMOVED lines=89> */
.L_x_8273:
[----:B------:R-:W-:Y:S05]  /*14dc0*/  BSYNC B0 ;  /* 0x0000000000007941 */ /* 0x000fea0003800000 */
.L_x_8272:
[----:B-----5:R1:W-:Y:S02]  /*14dd0*/  STS.128 [R237+0x6800], R36 ;  /* 0x00680024ed007388 */ /* 0x0203e40000000c00 */
.L_x_8259:
[----:B------:R-:W-:Y:S05]  /*14de0*/  BSYNC B2 ;  /* 0x0000000000027941 */ /* 0x000fea0003800000 */
.L_x_8258:
        /* <DEDUP_REMOVED lines=95> */
.L_x_8279:
[----:B------:R-:W-:Y:S05]  /*153e0*/  BSYNC B0 ;  /* 0x0000000000007941 */ /* 0x000fea0003800000 */
.L_x_8278:
[----:B-----5:R1:W-:Y:S02]  /*153f0*/  STS.128 [R237+0x1000], R40 ;  /* 0x00100028ed007388 */ /* 0x0203e40000000c00 */
.L_x_8277:
[----:B------:R-:W-:Y:S05]  /*15400*/  BSYNC B1 ;  /* 0x0000000000017941 */ /* 0x000fea0003800000 */
.L_x_8276:
        /* <DEDUP_REMOVED lines=90> */
.L_x_8283:
[----:B------:R-:W-:Y:S05]  /*159b0*/  BSYNC B0 ;  /* 0x0000000000007941 */ /* 0x000fea0003800000 */
.L_x_8282:
[----:B-----5:R3:W-:Y:S02]  /*159c0*/  STS.128 [R237+0x3000], R40 ;  /* 0x00300028ed007388 */ /* 0x0207e40000000c00 */
.L_x_8281:
[----:B------:R-:W-:Y:S05]  /*159d0*/  BSYNC B1 ;  /* 0x0000000000017941 */ /* 0x000fea0003800000 */
.L_x_8280:
        /* <DEDUP_REMOVED lines=90> */
.L_x_8287:
[----:B------:R-:W-:Y:S05]  /*15f80*/  BSYNC B0 ;  /* 0x0000000000007941 */ /* 0x000fea0003800000 */
.L_x_8286:
[----:B-----5:R3:W-:Y:S02]  /*15f90*/  STS.128 [R237+0x5000], R40 ;  /* 0x00500028ed007388 */ /* 0x0207e40000000c00 */
.L_x_8285:
[----:B------:R-:W-:Y:S05]  /*15fa0*/  BSYNC B1 ;  /* 0x0000000000017941 */ /* 0x000fea0003800000 */
.L_x_8284:
        /* <DEDUP_REMOVED lines=89> */
.L_x_8289:
[----:B------:R-:W-:Y:S05]  /*16540*/  BSYNC B0 ;  /* 0x0000000000007941 */ /* 0x000fea0003800000 */
.L_x_8288:
[----:B-----5:R1:W-:Y:S02]  /*16550*/  STS.128 [R237+0x7000], R36 ;  /* 0x00700024ed007388 */ /* 0x0203e40000000c00 */
.L_x_8275:
[----:B------:R-:W-:Y:S05]  /*16560*/  BSYNC B2 ;  /* 0x0000000000027941 */ /* 0x000fea0003800000 */
.L_x_8274:
[----:B-1----:R-:W-:-:S04]  /*16570*/  IADD3 R36, R172, 0x30, RZ ;  /* 0x00000030ac247810 */ /* 0x002fc80007ffe0ff */
        /* <DEDUP_REMOVED lines=21> */
[----:B---3--:R-:W-:Y:S01]  /*166d0*/  IMAD.WIDE R32, R19, 0x2, R28 ;  /* 0x0000000213207825 */ /* 0x008fe200078e021c */
[----:B------:R-:W-:Y:S02]  /*166e0*/  LEA.HI.X.SX32 R5, R5, R16, 0x1, P1 ;  /* 0x0000001005057211 */ /* 0x000fe400008f0eff */
[----:B------:R-:W-:-:S02]  /*166f0*/  LEA R4, P1, R7, R26, 0x1 ;  /* 0x0000001a07047211 */ /* 0x000fc400078208ff */
[----:B------:R-:W-:Y:S01]  /*16700*/  @P0 IADD3 R18, -R15, RZ, RZ ;  /* 0x000000ff0f120210 */ /* 0x000fe20007ffe1ff */
[----:B------:R-:W3:Y:S01]  /*16710*/  LD.E.128 R32, [R32.64] ;  /* 0x0000000620207980 */ /* 0x000ee2000c101d00 */
[----:B------:R-:W-:Y:S02]  /*16720*/  LEA.HI.X R5, R7, R27, R5, 0x1, P1 ;  /* 0x0000001b07057211 */ /* 0x000fe400008f0c05 */
[----:B------:R-:W-:-:S04]  /*16730*/  IADD3 R17, P1, R18, R17, RZ ;  /* 0x0000001112117210 */ /* 0x000fc80007f3e0ff */
[----:B--2---:R-:W2:Y:S01]  /*16740*/  LD.E.128 R4, [R4.64] ;  /* 0x0000000604047980 */ /* 0x004ea2000c101d00 */
        /* <DEDUP_REMOVED lines=26> */
[----:B------:R-:W-:-:S02]  /*168f0*/  @!P0 FADD.FTZ R6, -R6, -RZ ;  /* 0x800000ff06068221 */ /* 0x000fc40000010100 */
[----:B------:R-:W-:Y:S01]  /*16900*/  @!P0 FADD.FTZ R7, -R7, -RZ ;  /* 0x800000ff07078221 */ /* 0x000fe20000010100 */
[----:B-----5:R-:W-:Y:S01]  /*16910*/  HADD2.F32 R35, -RZ, R20.H1_H1 ;  /* 0x30000014ff237230 */ /* 0x020fe20000004100 */
[----:B------:R-:W-:Y:S01]  /*16920*/  FMUL.FTZ R39, R34, R39 ;  /* 0x0000002722277220 */ /* 0x000fe20000410000 */
[----:B----4-:R-:W-:Y:S01]  /*16930*/  HADD2.F32 R34, -RZ, R16.H1_H1 ;  /* 0x30000010ff227230 */ /* 0x010fe20000004100 */
[----:B------:R-:W-:Y:S01]  /*16940*/  FMUL.FTZ R6, R31, R6 ;  /* 0x000000061f067220 */ /* 0x000fe20000410000 */
[----:B------:R-:W-:Y:S01]  /*16950*/  HADD2.F32 R31, -RZ, R20.H0_H0 ;  /* 0x20000014ff1f7230 */ /* 0x000fe20000004100 */
[----:B------:R-:W-:Y:S01]  /*16960*/  FMUL.FTZ R7, R4, R7 ;  /* 0x0000000704077220 */ /* 0x000fe20000410000 */
[----:B------:R-:W-:Y:S01]  /*16970*/  HADD2.F32 R4, -RZ, R16.H0_H0 ;  /* 0x20000010ff047230 */ /* 0x000fe20000004100 */
[----:B------:R-:W-:Y:S01]  /*16980*/  @!P0 FADD.FTZ R5, -R5, -RZ ;  /* 0x800000ff05058221 */ /* 0x000fe20000010100 */
[----:B------:R-:W-:Y:S02]  /*16990*/  HADD2.F32 R20, -RZ, R21.H0_H0 ;  /* 0x20000015ff147230 */ /* 0x000fe40000004100 */
        /* <DEDUP_REMOVED lines=10> */
[----:B------:R-:W-:Y:S01]  /*16a40*/  HADD2.F32 R20, -RZ, R23.H0_H0 ;  /* 0x20000017ff147230 */ /* 0x000fe20000004100 */
[----:B------:R-:W-:Y:S01]  /*16a50*/  FMUL.FTZ R32, R32, R37 ;  /* 0x0000002520207220 */ /* 0x000fe20000410000 */
        /* <DEDUP_REMOVED lines=15> */
.L_x_8293:
[----:B------:R-:W-:Y:S05]  /*16b50*/  BSYNC B0 ;  /* 0x0000000000007941 */ /* 0x000fea0003800000 */
.L_x_8292:
[----:B-----5:R1:W-:Y:S02]  /*16b60*/  STS.128 [R237+0x1800], R20 ;  /* 0x00180014ed007388 */ /* 0x0203e40000000c00 */
.L_x_8291:
[----:B------:R-:W-:Y:S05]  /*16b70*/  BSYNC B1 ;  /* 0x0000000000017941 */ /* 0x000fea0003800000 */
.L_x_8290:
        /* <DEDUP_REMOVED lines=23> */
[----:B------:R-:W3:Y:S01]  /*16cf0*/  LD.E.128 R32, [R32.64+0x80] ;  /* 0x0000800620207980 */ /* 0x000ee2000c101d00 */
[----:B------:R-:W-:-:S03]  /*16d00*/  @P0 IADD3 R17, -R15, RZ, RZ ;  /* 0x000000ff0f110210 */ /* 0x000fc60007ffe1ff */
        /* <DEDUP_REMOVED lines=37> */
[----:B------:R-:W-:Y:S01]  /*16f60*/  FMUL.FTZ R40, R40, R37 ;  /* 0x0000002528287220 */ /* 0x000fe20000410000 */
[--C-:B------:R-:W-:Y:S01]  /*16f70*/  HADD2.F32 R34, -RZ, R18.reuse.H0_H0 ;  /* 0x20000012ff227230 */ /* 0x100fe20000004100 */
[----:B------:R-:W-:Y:S01]  /*16f80*/  FMUL.FTZ R38, R33, R38 ;  /* 0x0000002621267220 */ /* 0x000fe20000410000 */
[----:B------:R-:W-:Y:S01]  /*16f90*/  HADD2.F32 R37, -RZ, R18.H1_H1 ;  /* 0x30000012ff257230 */ /* 0x000fe20000004100 */
        /* <DEDUP_REMOVED lines=9> */
[--C-:B------:R-:W-:Y:S02]  /*17030*/  HADD2.F32 R14, -RZ, R22.reuse.H0_H0 ;  /* 0x20000016ff0e7230 */ /* 0x100fe40000004100 */
[----:B------:R-:W-:Y:S01]  /*17040*/  HADD2.F32 R19, -RZ, R23.H0_H0 ;  /* 0x20000017ff137230 */ /* 0x000fe20000004100 */
[----:B------:R-:W-:Y:S01]  /*17050*/  FFMA.FTZ R16, R20, R16, R41 ;  /* 0x0000001014107223 */ /* 0x000fe20000010029 */
[----:B------:R-:W-:Y:S01]  /*17060*/  HADD2.F32 R17, -RZ, R17.H1_H1 ;  /* 0x30000011ff117230 */ /* 0x000fe20000004100 */
[----:B------:R-:W-:Y:S01]  /*17070*/  FFMA.FTZ R5, R14, R34, R5 ;  /* 0x000000220e057223 */ /* 0x000fe20000010005 */
        /* <DEDUP_REMOVED lines=11> */
.L_x_8297:
[----:B------:R-:W-:Y:S05]  /*17130*/  BSYNC B0 ;  /* 0x0000000000007941 */ /* 0x000fea0003800000 */
.L_x_8296:
[----:B-----5:R1:W-:Y:S02]  /*17140*/  STS.128 [R237+0x3800], R20 ;  /* 0x00380014ed007388 */ /* 0x0203e40000000c00 */
.L_x_8295:
[----:B------:R-:W-:Y:S05]  /*17150*/  BSYNC B1 ;  /* 0x0000000000017941 */ /* 0x000fea0003800000 */
.L_x_8294:
        /* <DEDUP_REMOVED lines=49> */
[----:B------:R-:W-:Y:S01]  /*17470*/  HADD2.F32 R32, -RZ, R33.H1_H1 ;  /* 0x30000021ff207230 */ /* 0x000fe20000004100 */
[----:B------:R-:W-:Y:S01]  /*17480*/  FMUL.FTZ R41, R41, R14 ;  /* 0x0000000e29297220 */ /* 0x000fe20000410000 */
[--C-:B------:R-:W-:Y:S01]  /*17490*/  HADD2.F32 R4, -RZ, R35.reuse.H1_H1 ;  /* 0x30000023ff047230 */ /* 0x100fe20000004100 */
[----:B------:R-:W-:Y:S01]  /*174a0*/  @!P0 FADD.FTZ R7, -R7, -RZ ;  /* 0x800000ff07078221 */ /* 0x000fe20000010100 */
[----:B------:R-:W-:Y:S01]  /*174b0*/  HADD2.F32 R14, -RZ, R34.H0_H0 ;  /* 0x20000022ff0e7230 */ /* 0x000fe20000004100 */
[----:B------:R-:W-:Y:S01]  /*174c0*/  @!P0 FADD.FTZ R6, -R6, -RZ ;  /* 0x800000ff06068221 */ /* 0x000fe20000010100 */
[----:B------:R-:W-:Y:S01]  /*174d0*/  HADD2.F32 R13, -RZ, R35.H0_H0 ;  /* 0x20000023ff0d7230 */ /* 0x000fe20000004100 */
        /* <DEDUP_REMOVED lines=35> */
.L_x_8301:
[----:B------:R-:W-:Y:S05]  /*17710*/  BSYNC B0 ;  /* 0x0000000000007941 */ /* 0x000fea0003800000 */
.L_x_8300:
[----:B-----5:R1:W-:Y:S02]  /*17720*/  STS.128 [R237+0x5800], R20 ;  /* 0x00580014ed007388 */ /* 0x0203e40000000c00 */
.L_x_8299:
[----:B------:R-:W-:Y:S05]  /*17730*/  BSYNC B1 ;  /* 0x0000000000017941 */ /* 0x000fea0003800000 */
.L_x_8298:
        /* <DEDUP_REMOVED lines=66> */
[----:B------:R-:W-:-:S02]  /*17b60*/  HADD2.F32 R5, -RZ, R13.H0_H0 ;  /* 0x2000000dff057230 */ /* 0x000fc40000004100 */
[----:B------:R-:W-:Y:S01]  /*17b70*/  HADD2.F32 R16, -RZ, R16.H1_H1 ;  /* 0x30000010ff107230 */ /* 0x000fe20000004100 */
[----:B------:R-:W-:Y:S01]  /*17b80*/  FMUL.FTZ R9, R22, R9 ;  /* 0x0000000916097220 */ /* 0x000fe20000410000 */
[----:B------:R-:W-:Y:S01]  /*17b90*/  HADD2.F32 R22, -RZ, R14.H0_H0 ;  /* 0x2000000eff167230 */ /* 0x000fe20000004100 */
[----:B------:R-:W-:Y:S01]  /*17ba0*/  FFMA.FTZ R0, R0, R2, R25 ;  /* 0x0000000200007223 */ /* 0x000fe20000010019 */
[----:B------:R-:W-:Y:S01]  /*17bb0*/  HADD2.F32 R2, -RZ, R19.H0_H0 ;  /* 0x20000013ff027230 */ /* 0x000fe20000004100 */
[----:B------:R-:W-:Y:S01]  /*17bc0*/  FFMA.FTZ R4, R4, R5, R27 ;  /* 0x0000000504047223 */ /* 0x000fe2000001001b */
[----:B------:R-:W-:Y:S02]  /*17bd0*/  HADD2.F32 R5, -RZ, R18.H0_H0 ;  /* 0x20000012ff057230 */ /* 0x000fe40000004100 */
[----:B------:R-:W-:Y:S02]  /*17be0*/  HADD2.F32 R12, -RZ, R12.H1_H1 ;  /* 0x3000000cff0c7230 */ /* 0x000fe40000004100 */
[----:B------:R-:W-:Y:S01]  /*17bf0*/  HADD2.F32 R13, -RZ, R13.H1_H1 ;  /* 0x3000000dff0d7230 */ /* 0x000fe20000004100 */
[----:B------:R-:W-:Y:S01]  /*17c00*/  FFMA.FTZ R3, R5, R22, R3 ;  /* 0x0000001605037223 */ /* 0x000fe20000010003 */
[----:B------:R-:W-:Y:S01]  /*17c10*/  HADD2.F32 R14, -RZ, R14.H1_H1 ;  /* 0x3000000eff0e7230 */ /* 0x000fe20000004100 */
[----:B------:R-:W-:Y:S01]  /*17c20*/  FFMA.FTZ R29, R16, R12, R29 ;  /* 0x0000000c101d7223 */ /* 0x000fe2000001001d */
[----:B------:R-:W-:-:S02]  /*17c30*/  HADD2.F32 R21, -RZ, R15.H0_H0 ;  /* 0x2000000fff157230 */ /* 0x000fc40000004100 */
[----:B------:R-:W-:Y:S02]  /*17c40*/  HADD2.F32 R24, -RZ, R15.H1_H1 ;  /* 0x3000000fff187230 */ /* 0x000fe40000004100 */
        /* <DEDUP_REMOVED lines=11> */
.L_x_8303:
[----:B------:R-:W-:Y:S05]  /*17d00*/  BSYNC B0 ;  /* 0x0000000000007941 */ /* 0x000fea0003800000 */
.L_x_8302:
[----:B-----5:R1:W-:Y:S01]  /*17d10*/  STS.128 [R237+0x7800], R16 ;  /* 0x00780010ed007388 */ /* 0x0203e20000000c00 */
[----:B------:R-:W-:Y:S05]  /*17d20*/  BRA `(.L_x_8227) ;  /* 0x0000095000007947 */ /* 0x000fea0003800000 */
.L_x_8177:
        /* <DEDUP_REMOVED lines=37> */
.L_x_8305:
[----:B------:R-:W-:Y:S05]  /*17f80*/  BSYNC B0 ;  /* 0x0000000000007941 */ /* 0x000fea0003800000 */
.L_x_8304:
[----:B-1----:R-:W-:Y:S01]  /*17f90*/  IADD3 R8, R172, 0x10, RZ ;  /* 0x00000010ac087810 */ /* 0x002fe20007ffe0ff */
[----:B------:R-:W-:Y:S03]  /*17fa0*/  BSSY B0, `(.L_x_8306) ;  /* 0x0000023000007945 */ /* 0x000fe60003800000 */
[----:B------:R-:W-:-:S13]  /*17fb0*/  ISETP.GE.AND P3, PT, R8, R3, PT ;  /* 0x000000030800720c */ /* 0x000fda0003f66270 */
[----:B------:R-:W-:Y:S05]  /*17fc0*/  @P3 BRA `(.L_x_8307) ;  /* 0x0000020000003947 */ /* 0x000fea0003800000 */
[----:B------:R-:W-:Y:S02]  /*17fd0*/  ISETP.GE.AND P5, PT, R18, R171, PT ;  /* 0x000000ab1200720c */ /* 0x000fe40003fa6270 */
[----:B------:R-:W-:-:S04]  /*17fe0*/  IADD3 R5, P3, R5, R182, RZ ;  /* 0x000000b605057210 */ /* 0x000fc80007f7e0ff */
[-C--:B-----5:R-:W-:Y:S01]  /*17ff0*/  @!P0 LEA R12, P4, R5, R190.reuse, 0x1 ;  /* 0x000000be050c8211 */ /* 0x0a0fe200078808ff */
        /* <DEDUP_REMOVED lines=29> */
.L_x_8307:
[----:B------:R-:W-:Y:S05]  /*181d0*/  BSYNC B0 ;  /* 0x0000000000007941 */ /* 0x000fea0003800000 */
.L_x_8306:
        /* <DEDUP_REMOVED lines=36> */
.L_x_8309:
[----:B------:R-:W-:Y:S05]  /*18420*/  BSYNC B0 ;  /* 0x0000000000007941 */ /* 0x000fea0003800000 */
.L_x_8308:
[----:B----4-:R-:W-:-:S04]  /*18430*/  IADD3 R36, R172, 0x30, RZ ;  /* 0x00000030ac247810 */ /* 0x010fc80007ffe0ff */
        /* <DEDUP_REMOVED lines=36> */
.L_x_8227:
[----:B------:R-:W-:Y:S05]  /*18680*/  BSYNC B3 ;  /* 0x0000000000037941 */ /* 0x000fea0003800000 */
.L_x_8176:
        /* <DEDUP_REMOVED lines=38> */
.L_x_8311:
[----:B------:R-:W-:Y:S05]  /*188f0*/  BSYNC B0 ;  /* 0x0000000000007941 */ /* 0x000fea0003800000 */
.L_x_8310:
        /* <DEDUP_REMOVED lines=38> */
.L_x_8313:
[----:B------:R-:W-:Y:S05]  /*18b60*/  BSYNC B0 ;  /* 0x0000000000007941 */ /* 0x000fea0003800000 */
.L_x_8312:
        /* <DEDUP_REMOVED lines=40> */
.L_x_8315:
[----:B------:R-:W-:Y:S05]  /*18df0*/  BSYNC B0 ;  /* 0x0000000000007941 */ /* 0x000fea0003800000 */
.L_x_8314:
        /* <DEDUP_REMOVED lines=43> */
.L_x_8317:
[----:B------:R-:W-:Y:S05]  /*190b0*/  BSYNC B0 ;  /* 0x0000000000007941 */ /* 0x000fea0003800000 */
.L_x_8316:
[----:B-12---:R-:W2:Y:S04]  /*190c0*/  LD.E.64 R14, [R10.64+0x1c0] ;  /* 0x0001c0060a0e7980 */ /* 0x006ea8000c101b00 */
[----:B---3--:R-:W3:Y:S01]  /*190d0*/  LD.E.64 R6, [R10.64+0x1b8] ;  /* 0x0001b8060a067980 */ /* 0x008ee2000c101b00 */
[----:B------:R-:W-:-:S03]  /*190e0*/  IMAD.MOV.U32 R176, RZ, RZ, R238 ;  /* 0x000000ffffb07224 */ /* 0x000fc600078e00ee */
[----:B----4-:R-:W4:Y:S04]  /*190f0*/  LD.E R4, [R10.64+0xd8] ;  /* 0x0000d8060a047980 */ /* 0x010f28000c101900 */
        /* <DEDUP_REMOVED lines=9> */
[----:B------:R2:W3:Y:S01]  /*19190*/  LD.E R243, [R6.64] ;  /* 0x0000000606f37980 */ /* 0x0004e2000c101900 */
[----:B------:R-:W-:-:S04]  /*191a0*/  DEPBAR.LE SB0, 0x0 ;  /* 0x000080000000791a */ /* 0x000fc80000000000 */
[----:B------:R-:W-:Y:S01]  /*191b0*/  BAR.SYNC.DEFER_BLOCKING 0x0 ;  /* 0x0000000000007b1d */ /* 0x000fe20000010000 */
[----:B------:R-:W-:-:S05]  /*191c0*/  ISETP.GE.AND P0, PT, R172, R3, PT ;  /* 0x00000003ac00720c */ /* 0x000fca0003f06270 */
[----:B----4-:R-:W3:Y:S01]  /*191d0*/  MUFU.RCP R4, R4 ;  /* 0x0000000400047308 */ /* 0x010ee20000001000 */
[----:B------:R-:W-:-:S07]  /*191e0*/  IMAD.SHL.U32 R9, R146, 0x2, RZ ;  /* 0x0000000292097824 */ /* 0x000fce00078e00ff */
[----:B------:R1:W-:Y:S04]  /*191f0*/  @P0 STS.128 [R237+0x10000], RZ ;  /* 0x010000ffed000388 */ /* 0x0003e80000000c00 */
[----:B------:R1:W-:Y:S04]  /*19200*/  @P0 STS.128 [R237+0x12000], RZ ;  /* 0x012000ffed000388 */ /* 0x0003e80000000c00 */
[----:B------:R1:W-:Y:S04]  /*19210*/  @P0 STS.128 [R237+0x14000], RZ ;  /* 0x014000ffed000388 */ /* 0x0003e80000000c00 */
[----:B------:R1:W-:Y:S01]  /*19220*/  @P0 STS.128 [R237+0x16000], RZ ;  /* 0x016000ffed000388 */ /* 0x0003e20000000c00 */
[----:B--2---:R-:W-:Y:S01]  /*19230*/  SHF.R.S32.HI R6, RZ, 0x1f, R169 ;  /* 0x0000001fff067819 */ /* 0x004fe200000114a9 */
[----:B------:R-:W-:Y:S03]  /*19240*/  BSSY B0, `(.L_x_8318) ;  /* 0x0000021000007945 */ /* 0x000fe60003800000 */
[----:B------:R-:W-:-:S02]  /*19250*/  LEA.HI R49, R6, R169, RZ, 0x2 ;  /* 0x000000a906317211 */ /* 0x000fc400078f10ff */
[----:B------:R-:W-:Y:S02]  /*19260*/  LOP3.LUT R9, R9, 0x6, RZ, 0xc0, !PT ;  /* 0x0000000609097812 */ /* 0x000fe400078ec0ff */
[----:B------:R-:W-:Y:S01]  /*19270*/  SHF.R.S32.HI R49, RZ, 0x2, R49 ;  /* 0x00000002ff317819 */ /* 0x000fe20000011431 */
[----:B---3--:R-:W-:Y:S01]  /*19280*/  FMUL.FTZ R243, R243, R4 ;  /* 0x00000004f3f37220 */ /* 0x008fe20000410000 */
[----:B------:R-:W-:Y:S05]  /*19290*/  @P0 BRA `(.L_x_8319) ;  /* 0x000001b000000947 */ /* 0x000fea0003800000 */
[C---:B-1----:R-:W-:Y:S02]  /*192a0*/  LOP3.LUT R4, R242.reuse, 0x1, RZ, 0xc0, !PT ;  /* 0x00000001f2047812 */ /* 0x042fe400078ec0ff */
        /* <DEDUP_REMOVED lines=26> */
.L_x_8319:
[----:B-1----:R-:W-:Y:S05]  /*19450*/  BSYNC B0 ;  /* 0x0000000000007941 */ /* 0x002fea0003800000 */
.L_x_8318:
        /* <DEDUP_REMOVED lines=40> */
.L_x_8321:
[----:B------:R-:W-:Y:S05]  /*196e0*/  BSYNC B0 ;  /* 0x0000000000007941 */ /* 0x000fea0003800000 */
.L_x_8320:
        /* <DEDUP_REMOVED lines=42> */
.L_x_8323:
[----:B------:R-:W-:Y:S05]  /*19990*/  BSYNC B0 ;  /* 0x0000000000007941 */ /* 0x000fea0003800000 */
.L_x_8322:
        /* <DEDUP_REMOVED lines=48> */
.L_x_8325:
[----:B------:R-:W-:Y:S05]  /*19ca0*/  BSYNC B0 ;  /* 0x0000000000007941 */ /* 0x000fea0003800000 */
.L_x_8324:
        /* <DEDUP_REMOVED lines=14> */
[----:B------:R-:W-:Y:S01]  /*19d90*/  IMAD R221, R48, 0x2, R225 ;  /* 0x0000000230dd7824 */ /* 0x000fe200078e02e1 */
[----:B------:R-:W-:Y:S01]  /*19da0*/  LOP3.LUT R224, R172, R3, RZ, 0x3c, !PT ;  /* 0x00000003ace07212 */ /* 0x000fe200078e3cff */
[----:B------:R-:W-:Y:S01]  /*19db0*/  IMAD R220, R48, 0x2, R223 ;  /* 0x0000000230dc7824 */ /* 0x000fe200078e02df */
[----:B------:R-:W-:Y:S01]  /*19dc0*/  LDSM.16.M88.4 R76, [R223] ;  /* 0x00000000df4c783b */ /* 0x000fe20000000200 */
[----:B------:R-:W-:Y:S01]  /*19dd0*/  IADD3 R244, R246, 0x8, RZ ;  /* 0x00000008f6f47810 */ /* 0x000fe20007ffe0ff */
[----:B------:R-:W-:Y:S01]  /*19de0*/  BSSY B1, `(.L_x_8326) ;  /* 0x00001b9000017945 */ /* 0x000fe20003800000 */
[----:B------:R-:W-:Y:S01]  /*19df0*/  IMAD R224, R67, 0x200, R224 ;  /* 0x0000020043e07824 */ /* 0x000fe200078e02e0 */
[----:B-----5:R-:W-:Y:S01]  /*19e00*/  LDSM.16.M88.4 R20, [R221] ;  /* 0x00000000dd14783b */ /* 0x020fe20000000200 */
        /* <DEDUP_REMOVED lines=11> */
[C---:B------:R-:W-:Y:S02]  /*19ec0*/  IADD3 R214, R222.reuse, 0x800, RZ ;  /* 0x00000800ded67810 */ /* 0x040fe40007ffe0ff */
[----:B------:R-:W-:Y:S01]  /*19ed0*/  SEL R3, R3, 0xffffffc0, !P2 ;  /* 0xffffffc003037807 */ /* 0x000fe20005000000 */
[----:B--2---:R-:W2:Y:S01]  /*19ee0*/  LDSM.16.M88.4 R12, [R224+0x9800] ;  /* 0x00980000e00c783b */ /* 0x004ea20000000200 */
[----:B------:R-:W-:-:S02]  /*19ef0*/  IADD3 R213, R222, 0x1000, RZ ;  /* 0x00001000ded57810 */ /* 0x000fc40007ffe0ff */
[----:B------:R-:W-:Y:S01]  /*19f00*/  IADD3 R212, R222, 0x1800, RZ ;  /* 0x00001800ded47810 */ /* 0x000fe20007ffe0ff */
[----:B------:R-:W4:Y:S01]  /*19f10*/  LDSM.16.M88.4 R80, [R222] ;  /* 0x00000000de50783b */ /* 0x000f220000000200 */
[----:B------:R-:W-:Y:S01]  /*19f20*/  IMAD.IADD R218, R224, 0x1, R3 ;  /* 0x00000001e0da7824 */ /* 0x000fe200078e0203 */
[C---:B------:R-:W-:Y:S01]  /*19f30*/  IADD3 R210, R222.reuse, 0x2000, RZ ;  /* 0x00002000ded27810 */ /* 0x040fe20007ffe0ff */
[----:B------:R-:W-:Y:S01]  /*19f40*/  IMAD.IADD R211, R3, 0x1, R222 ;  /* 0x0000000103d37824 */ /* 0x000fe200078e02de */
[----:B------:R-:W2:Y:S01]  /*19f50*/  LDSM.16.M88.4 R68, [R222+0x1000] ;  /* 0x00100000de44783b */ /* 0x000ea20000000200 */
[----:B------:R-:W-:Y:S02]  /*19f60*/  IADD3 R3, R65, 0x1, -R236 ;  /* 0x0000000141037810 */ /* 0x000fe40007ffe8ec */
[C---:B------:R-:W-:Y:S01]  /*19f70*/  IADD3 R209, R222.reuse, 0x2800, RZ ;  /* 0x00002800ded17810 */ /* 0x040fe20007ffe0ff */
[----:B------:R-:W2:Y:S01]  /*19f80*/  LDSM.16.M88.4 R72, [R222+0x800] ;  /* 0x00080000de48783b */ /* 0x000ea20000000200 */
[----:B------:R-:W-:Y:S01]  /*19f90*/  IADD3 R208, R222, 0x3000, RZ ;  /* 0x00003000ded07810 */ /* 0x000fe20007ffe0ff */
[----:B------:R-:W-:Y:S01]  /*19fa0*/  IMAD.IADD R3, R2, 0x1, R3 ;  /* 0x0000000102037824 */ /* 0x000fe200078e0203 */
[C---:B------:R-:W-:Y:S01]  /*19fb0*/  IADD3 R207, R222.reuse, 0x3800, RZ ;  /* 0x00003800decf7810 */ /* 0x040fe20007ffe0ff */
[----:B------:R-:W2:Y:S01]  /*19fc0*/  LDSM.16.M88.4 R60, [R222+0x1800] ;  /* 0x00180000de3c783b */ /* 0x000ea20000000200 */
[----:B------:R-:W-:Y:S01]  /*19fd0*/  IADD3 R206, R222, 0x4000, RZ ;  /* 0x00004000dece7810 */ /* 0x000fe20007ffe0ff */
[----:B------:R-:W-:Y:S01]  /*19fe0*/  IMAD.IADD R2, R246, 0x1, R3 ;  /* 0x00000001f6027824 */ /* 0x000fe200078e0203 */
[C---:B------:R-:W-:Y:S01]  /*19ff0*/  IADD3 R205, R222.reuse, 0x4800, RZ ;  /* 0x00004800decd7810 */ /* 0x040fe20007ffe0ff */
[----:B------:R-:W2:Y:S01]  /*1a000*/  LDSM.16.M88.4 R16, [R218+0x8000] ;  /* 0x00800000da10783b */ /* 0x000ea20000000200 */
[----:B------:R-:W-:Y:S01]  /*1a010*/  IMAD.IADD R8, R3, 0x1, R244 ;  /* 0x0000000103087824 */ /* 0x000fe200078e02f4 */
[----:B------:R-:W-:-:S02]  /*1a020*/  IADD3 R204, R222, 0x5000, RZ ;  /* 0x00005000decc7810 */ /* 0x000fc40007ffe0ff */
[----:B------:R-:W2:Y:S01]  /*1a030*/  LDSM.16.M88.4 R96, [R218+0x9000] ;  /* 0x00900000da60783b */ /* 0x000ea20000000200 */
[-C--:B------:R-:W-:Y:S02]  /*1a040*/  IMNMX R245, R2, R65.reuse, PT ;  /* 0x0000004102f57217 */ /* 0x080fe40003800200 */
[----:B------:R-:W-:Y:S01]  /*1a050*/  IMNMX R247, R8, R65, PT ;  /* 0x0000004108f77217 */ /* 0x000fe20003800200 */
[----:B-1----:R-:W-:Y:S01]  /*1a060*/  HMMA.16816.F32 R4, R24, R88, RZ ;  /* 0x000000581804723c */ /* 0x002fe200000018ff */
[----:B------:R-:W-:Y:S01]  /*1a070*/  LDSM.16.M88.4 R92, [R218+0x9800] ;  /* 0x00980000da5c783b */ /* 0x000fe20000000200 */
[C---:B------:R-:W-:Y:S02]  /*1a080*/  IADD3 R203, R222.reuse, 0x5800, RZ ;  /* 0x00005800decb7810 */ /* 0x040fe40007ffe0ff */
[C---:B------:R-:W-:Y:S02]  /*1a090*/  IADD3 R202, R222.reuse, 0x6000, RZ ;  /* 0x00006000deca7810 */ /* 0x040fe40007ffe0ff */
[----:B------:R-:W-:-:S02]  /*1a0a0*/  IADD3 R201, R222, 0x6800, RZ ;  /* 0x00006800dec97810 */ /* 0x000fc40007ffe0ff */
[----:B------:R-:W-:Y:S01]  /*1a0b0*/  HMMA.16816.F32 R88, R24, R90, RZ ;  /* 0x0000005a1858723c */ /* 0x000fe200000018ff */
[C---:B------:R-:W-:Y:S02]  /*1a0c0*/  IADD3 R200, R222.reuse, 0x7000, RZ ;  /* 0x00007000dec87810 */ /* 0x040fe40007ffe0ff */
[----:B------:R-:W-:-:S05]  /*1a0d0*/  IADD3 R167, R222, 0x7800, RZ ;  /* 0x00007800dea77810 */ /* 0x000fca0007ffe0ff */
[C---:B------:R-:W-:Y:S08]  /*1a0e0*/  HMMA.16816.F32 R36, R24.reuse, R32, RZ ;  /* 0x000000201824723c */ /* 0x040ff000000018ff */
        /* <DEDUP_REMOVED lines=154> */
[C---:B------:R-:W-:Y:S08]  /*1aa90*/  HMMA.16816.F32 R84, R72.reuse, R82, R84 ;  /* 0x000000524854723c */ /* 0x040ff00000001854 */
[C---:B----4-:R-:W-:Y:S01]  /*1aaa0*/  HMMA.16816.F32 R80, R72.reuse, R16, R28 ;  /* 0x000000104850723c */ /* 0x050fe2000000181c */
[----:B------:R-:W4:Y:S07]  /*1aab0*/  LDSM.16.M88.4 R28, [R218+0xe000] ;  /* 0x00e00000da1c783b */ /* 0x000f2e0000000200 */
[----:B------:R-:W-:Y:S01]  /*1aac0*/  HMMA.16816.F32 R76, R72, R18, R76 ;  /* 0x00000012484c723c */ /* 0x000fe2000000184c */
[----:B------:R-:W3:Y:S04]  /*1aad0*/  LDSM.16.M88.4 R16, [R218+0xf000] ;  /* 0x00f00000da10783b */ /* 0x000ee80000000200 */
        /* <DEDUP_REMOVED lines=11> */
[----:B------:R-:W-:Y:S07]  /*1ab90*/  LDSM.16.M88.4 R24, [R211+0x6800] ;  /* 0x00680000d318783b */ /* 0x000fee0000000200 */
[C---:B----4-:R-:W-:Y:S01]  /*1aba0*/  HMMA.16816.F32 R20, R68.reuse, R28, R4 ;  /* 0x0000001c4414723c */ /* 0x050fe20000001804 */
[----:B------:R-:W2:Y:S07]  /*1abb0*/  LDSM.16.M88.4 R4, [R220+0x6000] ;  /* 0x00600000dc04783b */ /* 0x000eae0000000200 */
[C---:B------:R-:W-:Y:S01]  /*1abc0*/  HMMA.16816.F32 R92, R68.reuse, R30, R92 ;  /* 0x0000001e445c723c */ /* 0x040fe2000000185c */
[----:B------:R-:W3:Y:S07]  /*1abd0*/  LDSM.16.M88.4 R28, [R211+0x7000] ;  /* 0x00700000d31c783b */ /* 0x000eee0000000200 */
[----:B------:R-:W-:Y:S01]  /*1abe0*/  HMMA.16816.F32 R60, R68, R16, R36 ;  /* 0x00000010443c723c */ /* 0x000fe20000001824 */
[----:B------:R-:W4:Y:S01]  /*1abf0*/  LDSM.16.M88.4 R36, [R211+0x7800] ;  /* 0x00780000d324783b */ /* 0x000f220000000200 */
[----:B------:R-:W-:-:S06]  /*1ac00*/  DEPBAR.LE SB0, 0x0 ;  /* 0x000080000000791a */ /* 0x000fcc0000000000 */
[C---:B------:R-:W-:Y:S08]  /*1ac10*/  HMMA.16816.F32 R56, R68.reuse, R72, R56 ;  /* 0x000000484438723c */ /* 0x040ff00000001838 */
[C---:B------:R-:W-:Y:S08]  /*1ac20*/  HMMA.16816.F32 R40, R68.reuse, R74, R40 ;  /* 0x0000004a4428723c */ /* 0x040ff00000001828 */
[C---:B------:R-:W-:Y:S08]  /*1ac30*/  HMMA.16816.F32 R84, R68.reuse, R18, R84 ;  /* 0x000000124454723c */ /* 0x040ff00000001854 */
[C---:B-1----:R-:W-:Y:S07]  /*1ac40*/  HMMA.16816.F32 R80, R68.reuse, R12, R80 ;  /* 0x0000000c4450723c */ /* 0x042fee0000001850 */
[----:B------:R-:W-:Y:S01]  /*1ac50*/  IMAD.IADD R13, R65, 0x1, -R236 ;  /* 0x00000001410d7824 */ /* 0x000fe200078e0aec */
[----:B------:R-:W-:Y:S03]  /*1ac60*/  HMMA.16816.F32 R76, R68, R14, R76 ;  /* 0x0000000e444c723c */ /* 0x000fe6000000184c */
[----:B------:R-:W-:-:S02]  /*1ac70*/  IMAD.IADD R246, R246, 0x1, R13 ;  /* 0x00000001f6f67824 */ /* 0x000fc400078e020d */
[----:B------:R-:W-:Y:S02]  /*1ac80*/  IMAD.IADD R244, R13, 0x1, R244 ;  /* 0x000000010df47824 */ /* 0x000fe400078e02f4 */
[--C-:B------:R-:W-:Y:S01]  /*1ac90*/  IMAD.IADD R249, R246, 0x1, -R45.reuse ;  /* 0x00000001f6f97824 */ /* 0x100fe200078e0a2d */
[----:B--2---:R-:W-:Y:S01]  /*1aca0*/  HMMA.16816.F32 R20, R4, R32, R20 ;  /* 0x000000200414723c */ /* 0x004fe20000001814 */
[----:B------:R-:W-:-:S03]  /*1acb0*/  IMAD.IADD R248, R244, 0x1, -R45 ;  /* 0x00000001f4f87824 */ /* 0x000fc600078e0a2d */
[----:B------:R-:W-:Y:S02]  /*1acc0*/  IMNMX R249, RZ, R249, !PT ;  /* 0x000000f9fff97217 */ /* 0x000fe40007800200 */
[----:B------:R-:W-:Y:S02]  /*1acd0*/  IMNMX R248, RZ, R248, !PT ;  /* 0x000000f8fff87217 */ /* 0x000fe40007800200 */
[C---:B------:R-:W-:Y:S08]  /*1ace0*/  HMMA.16816.F32 R92, R4.reuse, R34, R92 ;  /* 0x00000022045c723c */ /* 0x040ff0000000185c */
[C---:B------:R-:W-:Y:S08]  /*1acf0*/  HMMA.16816.F32 R56, R4.reuse, R24, R56 ;  /* 0x000000180438723c */ /* 0x040ff00000001838 */
[C---:B------:R-:W-:Y:S08]  /*1ad00*/  HMMA.16816.F32 R40, R4.reuse, R26, R40 ;  /* 0x0000001a0428723c */ /* 0x040ff00000001828 */
[C---:B---3--:R-:W-:Y:S08]  /*1ad10*/  HMMA.16816.F32 R60, R4.reuse, R28, R60 ;  /* 0x0000001c043c723c */ /* 0x048ff0000000183c */
[C---:B------:R-:W-:Y:S08]  /*1ad20*/  HMMA.16816.F32 R84, R4.reuse, R30, R84 ;  /* 0x0000001e0454723c */ /* 0x040ff00000001854 */
[C---:B----4-:R-:W-:Y:S08]  /*1ad30*/  HMMA.16816.F32 R80, R4.reuse, R36, R80 ;  /* 0x000000240450723c */ /* 0x050ff00000001850 */
        /* <DEDUP_REMOVED lines=66> */
.L_x_8329:
[----:B------:R-:W2:Y:S02]  /*1b160*/  LD.E R5, [R10.64+0x38] ;  /* 0x000038060a057980 */ /* 0x000ea4000c101900 */
[----:B--2---:R-:W-:-:S04]  /*1b170*/  LEA R5, -R5, RZ, 0x6 ;  /* 0x000000ff05057211 */ /* 0x004fc800078e31ff */
[----:B------:R-:W-:Y:S02]  /*1b180*/  SHF.R.S32.HI R2, RZ, 0x1f, R5 ;  /* 0x0000001fff027819 */ /* 0x000fe40000011405 */
.L_x_8330:
[----:B------:R-:W-:Y:S05]  /*1b190*/  BSYNC B0 ;  /* 0x0000000000007941 */ /* 0x000fea0003800000 */
.L_x_8328:
        /* <DEDUP_REMOVED lines=125> */
.L_x_8327:
[----:B------:R-:W-:Y:S05]  /*1b970*/  BSYNC B1 ;  /* 0x0000000000017941 */ /* 0x000fea0003800000 */
.L_x_8326:
[----:B------:R-:W2:Y:S01]  /*1b980*/  LD.E R189, [R10.64+0xdc] ;  /* 0x0000dc060abd7980 */ /* 0x000ea2000c101900 */
[----:B-1----:R-:W-:-:S04]  /*1b990*/  IMAD.IADD R19, R0, 0x1, R9 ;  /* 0x0000000100137824 */ /* 0x002fc800078e0209 */
[--C-:B------:R-:W-:Y:S01]  /*1b9a0*/  IMAD.IADD R8, R246, 0x1, -R19.reuse ;  /* 0x00000001f6087824 */ /* 0x100fe200078e0a13 */
[C---:B------:R-:W-:Y:S01]  /*1b9b0*/  IADD3 R2, R19.reuse, 0x1, RZ ;  /* 0x0000000113027810 */ /* 0x040fe20007ffe0ff */
[----:B------:R-:W-:Y:S01]  /*1b9c0*/  IMAD.IADD R14, R244, 0x1, -R19 ;  /* 0x00000001f40e7824 */ /* 0x000fe200078e0a13 */
[C---:B------:R-:W-:Y:S02]  /*1b9d0*/  IADD3 R3, R19.reuse, 0x8, RZ ;  /* 0x0000000813037810 */ /* 0x040fe40007ffe0ff */
[----:B------:R-:W-:Y:S01]  /*1b9e0*/  IABS R8, R8 ;  /* 0x0000000800087213 */ /* 0x000fe20000000000 */
[--C-:B------:R-:W-:Y:S01]  /*1b9f0*/  IMAD.IADD R28, R246, 0x1, -R2.reuse ;  /* 0x00000001f61c7824 */ /* 0x100fe200078e0a02 */
[----:B------:R-:W-:Y:S01]  /*1ba00*/  IABS R14, R14 ;  /* 0x0000000e000e7213 */ /* 0x000fe20000000000 */
[----:B------:R-:W-:Y:S01]  /*1ba10*/  IMAD.IADD R26, R244, 0x1, -R2 ;  /* 0x00000001f41a7824 */ /* 0x000fe200078e0a02 */
[C---:B------:R-:W-:Y:S01]  /*1ba20*/  IADD3 R4, R19.reuse, 0x9, RZ ;  /* 0x0000000913047810 */ /* 0x040fe20007ffe0ff */
[--C-:B------:R-:W-:Y:S01]  /*1ba30*/  IMAD.IADD R17, R246, 0x1, -R3.reuse ;  /* 0x00000001f6117824 */ /* 0x100fe200078e0a03 */
[----:B------:R-:W1:Y:S01]  /*1ba40*/  I2F R8, R8 ;  /* 0x0000000800087306 */ /* 0x000e620000201400 */
[----:B------:R-:W-:Y:S01]  /*1ba50*/  IABS R28, R28 ;  /* 0x0000001c001c7213 */ /* 0x000fe20000000000 */
[----:B------:R-:W-:Y:S01]  /*1ba60*/  IMAD.IADD R9, R244, 0x1, -R3 ;  /* 0x00000001f4097824 */ /* 0x000fe200078e0a03 */
[----:B------:R-:W-:Y:S01]  /*1ba70*/  IABS R26, R26 ;  /* 0x0000001a001a7213 */ /* 0x000fe20000000000 */
[--C-:B------:R-:W-:Y:S01]  /*1ba80*/  IMAD.IADD R16, R246, 0x1, -R4.reuse ;  /* 0x00000001f6107824 */ /* 0x100fe200078e0a04 */
[----:B------:R-:W-:Y:S01]  /*1ba90*/  IABS R17, R17 ;  /* 0x0000001100117213 */ /* 0x000fe20000000000 */
[----:B------:R-:W-:Y:S01]  /*1baa0*/  IMAD.IADD R0, R244, 0x1, -R4 ;  /* 0x00000001f4007824 */ /* 0x000fe200078e0a04 */
[C---:B------:R-:W-:Y:S01]  /*1bab0*/  IADD3 R7, R19.reuse, 0x10, RZ ;  /* 0x0000001013077810 */ /* 0x040fe20007ffe0ff */
[----:B------:R-:W3:Y:S01]  /*1bac0*/  I2F R14, R14 ;  /* 0x0000000e000e7306 */ /* 0x000ee20000201400 */
[----:B------:R-:W-:-:S02]  /*1bad0*/  ISETP.GE.AND P4, PT, R19, R249, PT ;  /* 0x000000f91300720c */ /* 0x000fc40003f86270 */
[----:B------:R-:W-:Y:S01]  /*1bae0*/  IABS R9, R9 ;  /* 0x0000000900097213 */ /* 0x000fe20000000000 */
[----:B------:R-:W-:-:S04]  /*1baf0*/  IMAD.IADD R15, R246, 0x1, -R7 ;  /* 0x00000001f60f7824 */ /* 0x000fc800078e0a07 */
[----:B------:R-:W4:Y:S01]  /*1bb00*/  I2F R28, R28 ;  /* 0x0000001c001c7306 */ /* 0x000f220000201400 */
[----:B-1----:R-:W-:Y:S01]  /*1bb10*/  FFMA.FTZ R8, -R243, R8, R20 ;  /* 0x00000008f3087223 */ /* 0x002fe20000010114 */
[C---:B------:R-:W-:Y:S02]  /*1bb20*/  ISETP.GE.OR P4, PT, R19.reuse, R245, !P4 ;  /* 0x000000f51300720c */ /* 0x040fe40006786670 */
[----:B------:R-:W-:Y:S02]  /*1bb30*/  IABS R16, R16 ;  /* 0x0000001000107213 */ /* 0x000fe40000000000 */
[----:B------:R-:W-:Y:S02]  /*1bb40*/  IADD3 R24, R19, 0x11, RZ ;  /* 0x0000001113187810 */ /* 0x000fe40007ffe0ff */
[----:B------:R-:W1:Y:S01]  /*1bb50*/  I2F R26, R26 ;  /* 0x0000001a001a7306 */ /* 0x000e620000201400 */
[C---:B------:R-:W-:Y:S02]  /*1bb60*/  ISETP.GE.AND P5, PT, R3.reuse, R249, PT ;  /* 0x000000f90300720c */ /* 0x040fe40003fa6270 */
[----:B------:R-:W-:Y:S01]  /*1bb70*/  ISETP.GE.AND P3, PT, R3, R248, PT ;  /* 0x000000f80300720c */ /* 0x000fe20003f66270 */
[----:B------:R-:W-:Y:S01]  /*1bb80*/  IMAD.IADD R18, R244, 0x1, -R7 ;  /* 0x00000001f4127824 */ /* 0x000fe200078e0a07 */
[----:B------:R-:W-:-:S03]  /*1bb90*/  FSEL R8, R8, -INF , !P4 ;  /* 0xff80000008087808 */ /* 0x000fc60006000000 */
[----:B------:R-:W5:Y:S01]  /*1bba0*/  I2F R17, R17 ;  /* 0x0000001100117306 */ /* 0x000f620000201400 */
[----:B------:R-:W-:Y:S01]  /*1bbb0*/  ISETP.GE.AND P2, PT, R2, R249, PT ;  /* 0x000000f90200720c */ /* 0x000fe20003f46270 */
[----:B------:R-:W-:Y:S01]  /*1bbc0*/  IMAD.IADD R6, R246, 0x1, -R24 ;  /* 0x00000001f6067824 */ /* 0x000fe200078e0a18 */
[----:B------:R-:W-:Y:S02]  /*1bbd0*/  ISETP.GE.AND P4, PT, R19, R248, PT ;  /* 0x000000f81300720c */ /* 0x000fe40003f86270 */
[----:B------:R-:W-:Y:S02]  /*1bbe0*/  IABS R0, R0 ;  /* 0x0000000000007213 */ /* 0x000fe40000000000 */
[----:B------:R-:W-:Y:S01]  /*1bbf0*/  IABS R15, R15 ;  /* 0x0000000f000f7213 */ /* 0x000fe20000000000 */
[----:B------:R-:W1:Y:S01]  /*1bc00*/  I2F R9, R9 ;  /* 0x0000000900097306 */ /* 0x000e620000201400 */
[----:B------:R-:W-:Y:S01]  /*1bc10*/  ISETP.GE.OR P5, PT, R3, R245, !P5 ;  /* 0x000000f50300720c */ /* 0x000fe20006fa6670 */
[----:B---3--:R-:W-:Y:S01]  /*1bc20*/  FFMA.FTZ R14, -R243, R14, R22 ;  /* 0x0000000ef30e7223 */ /* 0x008fe20000010116 */
[----:B------:R-:W-:Y:S01]  /*1bc30*/  ISETP.GE.OR P3, PT, R3, R247, !P3 ;  /* 0x000000f70300720c */ /* 0x000fe20005f66670 */
[----:B----4-:R-:W-:Y:S01]  /*1bc40*/  FFMA.FTZ R3, -R243, R28, R21 ;  /* 0x0000001cf3037223 */ /* 0x010fe20000010115 */
[----:B------:R-:W-:-:S03]  /*1bc50*/  ISETP.GE.OR P2, PT, R2, R245, !P2 ;  /* 0x000000f50200720c */ /* 0x000fc60005746670 */
[----:B------:R-:W3:Y:S01]  /*1bc60*/  I2F R16, R16 ;  /* 0x0000001000107306 */ /* 0x000ee20000201400 */
[C---:B------:R-:W-:Y:S02]  /*1bc70*/  ISETP.GE.OR P4, PT, R19.reuse, R247, !P4 ;  /* 0x000000f71300720c */ /* 0x040fe40006786670 */
[----:B------:R-:W-:Y:S02]  /*1bc80*/  IABS R18, R18 ;  /* 0x0000001200127213 */ /* 0x000fe40000000000 */
[----:B------:R-:W-:Y:S02]  /*1bc90*/  IABS R6, R6 ;  /* 0x0000000600067213 */ /* 0x000fe40000000000 */
[----:B------:R-:W-:Y:S01]  /*1bca0*/  IADD3 R31, R19, 0x18, RZ ;  /* 0x00000018131f7810 */ /* 0x000fe20007ffe0ff */
[----:B------:R-:W4:Y:S01]  /*1bcb0*/  I2F R0, R0 ;  /* 0x0000000000007306 */ /* 0x000f220000201400 */
[----:B------:R-:W-:Y:S02]  /*1bcc0*/  FSEL R14, R14, -INF , !P4 ;  /* 0xff8000000e0e7808 */ /* 0x000fe40006000000 */
[----:B------:R-:W-:-:S02]  /*1bcd0*/  FSEL R3, R3, -INF , !P2 ;  /* 0xff80000003037808 */ /* 0x000fc40005000000 */
[----:B------:R-:W-:-:S03]  /*1bce0*/  ISETP.GE.AND P1, PT, R2, R248, PT ;  /* 0x000000f80200720c */ /* 0x000fc60003f26270 */
[----:B------:R-:W3:Y:S01]  /*1bcf0*/  I2F R15, R15 ;  /* 0x0000000f000f7306 */ /* 0x000ee20000201400 */
[----:B------:R-:W-:Y:S02]  /*1bd00*/  IADD3 R13, R19, 0x19, RZ ;  /* 0x00000019130d7810 */ /* 0x000fe40007ffe0ff */
[C---:B------:R-:W-:Y:S02]  /*1bd10*/  ISETP.GE.AND P4, PT, R4.reuse, R249, PT ;  /* 0x000000f90400720c */ /* 0x040fe40003f86270 */
[----:B------:R-:W-:Y:S01]  /*1bd20*/  ISETP.GE.AND P2, PT, R4, R248, PT ;  /* 0x000000f80400720c */ /* 0x000fe20003f46270 */
[----:B------:R-:W-:Y:S02]  /*1bd30*/  IMAD.IADD R5, R246, 0x1, -R31 ;  /* 0x00000001f6057824 */ /* 0x000fe400078e0a1f */
[----:B------:R-:W4:Y:S01]  /*1bd40*/  I2F R18, R18 ;  /* 0x0000001200127306 */ /* 0x000f220000201400 */
[C---:B-1----:R-:W-:Y:S01]  /*1bd50*/  FFMA.FTZ R23, -R243.reuse, R26, R23 ;  /* 0x0000001af3177223 */ /* 0x042fe20000010117 */
[----:B------:R-:W-:Y:S01]  /*1bd60*/  ISETP.GE.OR P1, PT, R2, R247, !P1 ;  /* 0x000000f70200720c */ /* 0x000fe20004f26670 */
[----:B-----5:R-:W-:Y:S01]  /*1bd70*/  FFMA.FTZ R17, -R243, R17, R92 ;  /* 0x00000011f3117223 */ /* 0x020fe2000001015c */
[----:B------:R-:W-:Y:S01]  /*1bd80*/  ISETP.GE.OR P4, PT, R4, R245, !P4 ;  /* 0x000000f50400720c */ /* 0x000fe20006786670 */
[----:B------:R-:W-:Y:S01]  /*1bd90*/  IMAD.IADD R2, R244, 0x1, -R24 ;  /* 0x00000001f4027824 */ /* 0x000fe200078e0a18 */
[----:B------:R-:W-:-:S02]  /*1bda0*/  ISETP.GE.OR P2, PT, R4, R247, !P2 ;  /* 0x000000f70400720c */ /* 0x000fc40005746670 */
[----:B------:R-:W1:Y:S01]  /*1bdb0*/  I2F R6, R6 ;  /* 0x0000000600067306 */ /* 0x000e620000201400 */
[C---:B------:R-:W-:Y:S01]  /*1bdc0*/  IMAD.IADD R20, R244.reuse, 0x1, -R13 ;  /* 0x00000001f4147824 */ /* 0x040fe200078e0a0d */
[----:B------:R-:W-:Y:S01]  /*1bdd0*/  IADD3 R4, R19, 0x20, RZ ;  /* 0x0000002013047810 */ /* 0x000fe20007ffe0ff */
[C---:B------:R-:W-:Y:S01]  /*1bde0*/  IMAD.IADD R12, R244.reuse, 0x1, -R31 ;  /* 0x00000001f40c7824 */ /* 0x040fe200078e0a1f */
[----:B------:R-:W-:Y:S01]  /*1bdf0*/  IABS R5, R5 ;  /* 0x0000000500057213 */ /* 0x000fe20000000000 */
[----:B------:R-:W-:Y:S01]  /*1be00*/  FFMA.FTZ R94, -R243, R9, R94 ;  /* 0x00000009f35e7223 */ /* 0x000fe2000001015e */
[----:B------:R-:W-:Y:S01]  /*1be10*/  FSEL R9, R23, -INF , !P1 ;  /* 0xff80000017097808 */ /* 0x000fe20004800000 */
[----:B---3--:R-:W-:Y:S01]  /*1be20*/  FFMA.FTZ R16, -R243, R16, R93 ;  /* 0x00000010f3107223 */ /* 0x008fe2000001015d */
[----:B------:R-:W-:Y:S01]  /*1be30*/  FSEL R17, R17, -INF , !P5 ;  /* 0xff80000011117808 */ /* 0x000fe20006800000 */
[----:B------:R-:W-:Y:S01]  /*1be40*/  IMAD.IADD R22, R244, 0x1, -R4 ;  /* 0x00000001f4167824 */ /* 0x000fe200078e0a04 */
[----:B------:R-:W-:-:S02]  /*1be50*/  ISETP.GE.AND P1, PT, R7, R249, PT ;  /* 0x000000f90700720c */ /* 0x000fc40003f26270 */
[----:B------:R-:W-:Y:S01]  /*1be60*/  ISETP.GE.AND P5, PT, R7, R248, PT ;  /* 0x000000f80700720c */ /* 0x000fe20003fa6270 */
[----:B------:R-:W-:Y:S01]  /*1be70*/  IMAD.IADD R32, R246, 0x1, -R13 ;  /* 0x00000001f6207824 */ /* 0x000fe200078e0a0d */
[----:B------:R-:W-:Y:S02]  /*1be80*/  IABS R2, R2 ;  /* 0x0000000200027213 */ /* 0x000fe40000000000 */
[----:B------:R-:W-:Y:S02]  /*1be90*/  IABS R20, R20 ;  /* 0x0000001400147213 */ /* 0x000fe40000000000 */
[----:B------:R-:W-:Y:S02]  /*1bea0*/  IADD3 R25, R19, 0x21, RZ ;  /* 0x0000002113197810 */ /* 0x000fe40007ffe0ff */
[----:B------:R-:W-:Y:S01]  /*1beb0*/  IABS R12, R12 ;  /* 0x0000000c000c7213 */ /* 0x000fe20000000000 */
[----:B------:R-:W3:Y:S01]  /*1bec0*/  I2F R5, R5 ;  /* 0x0000000500057306 */ /* 0x000ee20000201400 */
[----:B------:R-:W-:Y:S01]  /*1bed0*/  ISETP.GE.OR P1, PT, R7, R245, !P1 ;  /* 0x000000f50700720c */ /* 0x000fe20004f26670 */
[----:B----4-:R-:W-:Y:S01]  /*1bee0*/  FFMA.FTZ R0, -R243, R0, R95 ;  /* 0x00000000f3007223 */ /* 0x010fe2000001015f */
[----:B------:R-:W-:Y:S01]  /*1bef0*/  ISETP.GE.OR P5, PT, R7, R247, !P5 ;  /* 0x000000f70700720c */ /* 0x000fe20006fa6670 */
[----:B------:R-:W-:Y:S01]  /*1bf00*/  FFMA.FTZ R15, -R243, R15, R56 ;  /* 0x0000000ff30f7223 */ /* 0x000fe20000010138 */
[----:B------:R-:W-:Y:S01]  /*1bf10*/  FSEL R7, R94, -INF , !P3 ;  /* 0xff8000005e077808 */ /* 0x000fe20005800000 */
[----:B------:R-:W-:Y:S01]  /*1bf20*/  IMAD.IADD R21, R246, 0x1, -R4 ;  /* 0x00000001f6157824 */ /* 0x000fe200078e0a04 */
[----:B------:R-:W-:Y:S01]  /*1bf30*/  FSEL R16, R16, -INF , !P4 ;  /* 0xff80000010107808 */ /* 0x000fe20006000000 */
[----:B------:R4:W-:Y:S01]  /*1bf40*/  I2F R26, R20 ;  /* 0x00000014001a7306 */ /* 0x0009e20000201400 */
[----:B------:R-:W-:Y:S01]  /*1bf50*/  IABS R22, R22 ;  /* 0x0000001600167213 */ /* 0x000fe20000000000 */
[----:B------:R-:W-:Y:S01]  /*1bf60*/  IMAD.IADD R30, R246, 0x1, -R25 ;  /* 0x00000001f61e7824 */ /* 0x000fe200078e0a19 */
[----:B------:R-:W-:-:S02]  /*1bf70*/  ISETP.GE.AND P3, PT, R24, R249, PT ;  /* 0x000000f91800720c */ /* 0x000fc40003f66270 */
[C---:B------:R-:W-:Y:S02]  /*1bf80*/  ISETP.GE.AND P4, PT, R24.reuse, R248, PT ;  /* 0x000000f81800720c */ /* 0x040fe40003f86270 */
[----:B------:R-:W-:Y:S01]  /*1bf90*/  IABS R32, R32 ;  /* 0x0000002000207213 */ /* 0x000fe20000000000 */
[----:B------:R-:W5:Y:S01]  /*1bfa0*/  I2F R2, R2 ;  /* 0x0000000200027306 */ /* 0x000f620000201400 */
[C---:B------:R-:W-:Y:S01]  /*1bfb0*/  FFMA.FTZ R58, -R243.reuse, R18, R58 ;  /* 0x00000012f33a7223 */ /* 0x040fe2000001013a */
[C---:B------:R-:W-:Y:S01]  /*1bfc0*/  ISETP.GE.OR P3, PT, R24.reuse, R245, !P3 ;  /* 0x000000f51800720c */ /* 0x040fe20005f66670 */
[----:B-1----:R-:W-:Y:S01]  /*1bfd0*/  FFMA.FTZ R18, -R243, R6, R57 ;  /* 0x00000006f3127223 */ /* 0x002fe20000010139 */
[----:B------:R-:W-:Y:S01]  /*1bfe0*/  ISETP.GE.OR P4, PT, R24, R247, !P4 ;  /* 0x000000f71800720c */ /* 0x000fe20006786670 */
[----:B----4-:R-:W-:-:S03]  /*1bff0*/  IMAD.IADD R20, R244, 0x1, -R25 ;  /* 0x00000001f4147824 */ /* 0x010fc600078e0a19 */
[----:B------:R-:W1:Y:S01]  /*1c000*/  I2F R12, R12 ;  /* 0x0000000c000c7306 */ /* 0x000e620000201400 */
[----:B------:R-:W-:Y:S02]  /*1c010*/  FSEL R0, R0, -INF , !P2 ;  /* 0xff80000000007808 */ /* 0x000fe40005000000 */
[----:B------:R-:W-:Y:S02]  /*1c020*/  FSEL R15, R15, -INF , !P1 ;  /* 0xff8000000f0f7808 */ /* 0x000fe40004800000 */
[----:B------:R-:W-:Y:S02]  /*1c030*/  IABS R21, R21 ;  /* 0x0000001500157213 */ /* 0x000fe40000000000 */
[----:B------:R-:W-:Y:S01]  /*1c040*/  IADD3 R24, R19, 0x28, RZ ;  /* 0x0000002813187810 */ /* 0x000fe20007ffe0ff */
[----:B------:R4:W-:Y:S01]  /*1c050*/  I2F R28, R22 ;  /* 0x00000016001c7306 */ /* 0x0009e20000201400 */
[----:B------:R-:W-:Y:S02]  /*1c060*/  IABS R20, R20 ;  /* 0x0000001400147213 */ /* 0x000fe40000000000 */
[----:B------:R-:W-:-:S02]  /*1c070*/  ISETP.GE.AND P2, PT, R31, R249, PT ;  /* 0x000000f91f00720c */ /* 0x000fc40003f46270 */
[C---:B------:R-:W-:Y:S02]  /*1c080*/  ISETP.GE.AND P1, PT, R31.reuse, R248, PT ;  /* 0x000000f81f00720c */ /* 0x040fe40003f26270 */
[----:B------:R-:W-:Y:S01]  /*1c090*/  IABS R30, R30 ;  /* 0x0000001e001e7213 */ /* 0x000fe20000000000 */
[----:B------:R-:W1:Y:S01]  /*1c0a0*/  I2F R32, R32 ;  /* 0x0000002000207306 */ /* 0x000e620000201400 */
[C---:B------:R-:W-:Y:S01]  /*1c0b0*/  ISETP.GE.OR P2, PT, R31.reuse, R245, !P2 ;  /* 0x000000f51f00720c */ /* 0x040fe20005746670 */
[----:B------:R-:W-:Y:S01]  /*1c0c0*/  IMAD.IADD R29, R246, 0x1, -R24 ;  /* 0x00000001f61d7824 */ /* 0x000fe200078e0a18 */
[----:B------:R-:W-:Y:S02]  /*1c0d0*/  ISETP.GE.OR P1, PT, R31, R247, !P1 ;  /* 0x000000f71f00720c */ /* 0x000fe40004f26670 */
[----:B----4-:R-:W-:-:S03]  /*1c0e0*/  IADD3 R22, R19, 0x30, RZ ;  /* 0x0000003013167810 */ /* 0x010fc60007ffe0ff */
[----:B------:R4:W-:Y:S01]  /*1c0f0*/  I2F R27, R21 ;  /* 0x00000015001b7306 */ /* 0x0009e20000201400 */
[----:B------:R-:W-:Y:S02]  /*1c100*/  FSEL R6, R58, -INF , !P5 ;  /* 0xff8000003a067808 */ /* 0x000fe40006800000 */
[----:B------:R-:W-:Y:S01]  /*1c110*/  FSEL R18, R18, -INF , !P3 ;  /* 0xff80000012127808 */ /* 0x000fe20005800000 */
[----:B------:R-:W-:Y:S01]  /*1c120*/  IMAD.IADD R31, R246, 0x1, -R22 ;  /* 0x00000001f61f7824 */ /* 0x000fe200078e0a16 */
[----:B------:R-:W-:Y:S02]  /*1c130*/  IADD3 R23, R19, 0x29, RZ ;  /* 0x0000002913177810 */ /* 0x000fe40007ffe0ff */
[C---:B------:R-:W-:Y:S01]  /*1c140*/  ISETP.GE.AND P5, PT, R13.reuse, R249, PT ;  /* 0x000000f90d00720c */ /* 0x040fe20003fa6270 */
[----:B------:R1:W-:Y:S01]  /*1c150*/  I2F R34, R20 ;  /* 0x0000001400227306 */ /* 0x0003e20000201400 */
[C---:B------:R-:W-:Y:S02]  /*1c160*/  ISETP.GE.AND P3, PT, R13.reuse, R248, PT ;  /* 0x000000f80d00720c */ /* 0x040fe40003f66270 */
[----:B------:R-:W-:-:S02]  /*1c170*/  ISETP.GE.OR P5, PT, R13, R245, !P5 ;  /* 0x000000f50d00720c */ /* 0x000fc40006fa6670 */
[----:B----4-:R-:W-:-:S03]  /*1c180*/  IADD3 R21, R19, 0x31, RZ ;  /* 0x0000003113157810 */ /* 0x010fc60007ffe0ff */
[----:B------:R-:W4:Y:S01]  /*1c190*/  I2F R30, R30 ;  /* 0x0000001e001e7306 */ /* 0x000f220000201400 */
[----:B------:R-:W-:Y:S01]  /*1c1a0*/  ISETP.GE.OR P3, PT, R13, R247, !P3 ;  /* 0x000000f70d00720c */ /* 0x000fe20005f66670 */
[----:B---3--:R-:W-:Y:S01]  /*1c1b0*/  FFMA.FTZ R13, -R243, R5, R40 ;  /* 0x00000005f30d7223 */ /* 0x008fe20000010128 */
[C---:B-1----:R-:W-:Y:S02]  /*1c1c0*/  IADD3 R20, R19.reuse, 0x38, RZ ;  /* 0x0000003813147810 */ /* 0x042fe40007ffe0ff */
[----:B------:R-:W-:Y:S02]  /*1c1d0*/  IADD3 R19, R19, 0x39, RZ ;  /* 0x0000003913137810 */ /* 0x000fe40007ffe0ff */
[----:B------:R-:W-:Y:S02]  /*1c1e0*/  IABS R29, R29 ;  /* 0x0000001d001d7213 */ /* 0x000fe40000000000 */
[----:B------:R-:W-:Y:S01]  /*1c1f0*/  IABS R31, R31 ;  /* 0x0000001f001f7213 */ /* 0x000fe20000000000 */
[----:B------:R-:W-:-:S02]  /*1c200*/  IMAD.IADD R5, R246, 0x1, -R19 ;  /* 0x00000001f6057824 */ /* 0x000fc400078e0a13 */
[C---:B------:R-:W-:Y:S02]  /*1c210*/  IMAD.IADD R36, R246.reuse, 0x1, -R23 ;  /* 0x00000001f6247824 */ /* 0x040fe400078e0a17 */
[C---:B-----5:R-:W-:Y:S02]  /*1c220*/  FFMA.FTZ R2, -R243.reuse, R2, R59 ;  /* 0x00000002f3027223 */ /* 0x060fe4000001013b */
[----:B------:R-:W-:Y:S02]  /*1c230*/  IMAD.IADD R33, R246, 0x1, -R20 ;  /* 0x00000001f6217824 */ /* 0x000fe400078e0a14 */
[C---:B------:R-:W-:Y:S01]  /*1c240*/  FFMA.FTZ R12, -R243.reuse, R12, R42 ;  /* 0x0000000cf30c7223 */ /* 0x040fe2000001012a */
[----:B------:R-:W1:Y:S01]  /*1c250*/  I2F R29, R29 ;  /* 0x0000001d001d7306 */ /* 0x000e620000201400 */
[----:B------:R-:W-:Y:S01]  /*1c260*/  IABS R35, R5 ;  /* 0x0000000500237213 */ /* 0x000fe20000000000 */
[----:B------:R-:W-:Y:S01]  /*1c270*/  FFMA.FTZ R32, -R243, R32, R41 ;  /* 0x00000020f3207223 */ /* 0x000fe20000010129 */
[----:B------:R-:W-:-:S02]  /*1c280*/  IABS R36, R36 ;  /* 0x0000002400247213 */ /* 0x000fc40000000000 */
[----:B------:R-:W-:Y:S02]  /*1c290*/  FSEL R5, R2, -INF , !P4 ;  /* 0xff80000002057808 */ /* 0x000fe40006000000 */
[----:B------:R-:W-:Y:S01]  /*1c2a0*/  FSEL R13, R13, -INF , !P2 ;  /* 0xff8000000d0d7808 */ /* 0x000fe20005000000 */
[----:B------:R-:W3:Y:S01]  /*1c2b0*/  I2F R31, R31 ;  /* 0x0000001f001f7306 */ /* 0x000ee20000201400 */
[C---:B------:R-:W-:Y:S02]  /*1c2c0*/  ISETP.GE.AND P4, PT, R4.reuse, R249, PT ;  /* 0x000000f90400720c */ /* 0x040fe40003f86270 */
[----:B------:R-:W-:Y:S02]  /*1c2d0*/  ISETP.GE.AND P2, PT, R4, R248, PT ;  /* 0x000000f80400720c */ /* 0x000fe40003f46270 */
[----:B------:R-:W-:Y:S02]  /*1c2e0*/  IABS R33, R33 ;  /* 0x0000002100217213 */ /* 0x000fe40000000000 */
[----:B------:R-:W-:Y:S01]  /*1c2f0*/  FSEL R2, R12, -INF , !P1 ;  /* 0xff8000000c027808 */ /* 0x000fe20004800000 */
[----:B------:R-:W-:Y:S01]  /*1c300*/  IMAD.IADD R38, R246, 0x1, -R21 ;  /* 0x00000001f6267824 */ /* 0x000fe200078e0a15 */
[----:B------:R-:W-:Y:S01]  /*1c310*/  ISETP.GE.AND P1, PT, R25, R249, PT ;  /* 0x000000f91900720c */ /* 0x000fe20003f26270 */
[----:B------:R-:W5:Y:S01]  /*1c320*/  I2F R36, R36 ;  /* 0x0000002400247306 */ /* 0x000f620000201400 */
[C---:B------:R-:W-:Y:S01]  /*1c330*/  ISETP.GE.OR P4, PT, R4.reuse, R245, !P4 ;  /* 0x000000f50400720c */ /* 0x040fe20006786670 */
[C---:B----4-:R-:W-:Y:S01]  /*1c340*/  FFMA.FTZ R30, -R243.reuse, R30, R61 ;  /* 0x0000001ef31e7223 */ /* 0x050fe2000001013d */
[----:B------:R-:W-:Y:S01]  /*1c350*/  ISETP.GE.OR P2, PT, R4, R247, !P2 ;  /* 0x000000f70400720c */ /* 0x000fe20005746670 */
[----:B------:R-:W-:Y:S01]  /*1c360*/  FFMA.FTZ R4, -R243, R26, R43 ;  /* 0x0000001af3047223 */ /* 0x000fe2000001012b */
[----:B------:R-:W-:-:S02]  /*1c370*/  FSEL R12, R32, -INF , !P5 ;  /* 0xff800000200c7808 */ /* 0x000fc40006800000 */
[C---:B------:R-:W-:Y:S01]  /*1c380*/  ISETP.GE.AND P5, PT, R25.reuse, R248, PT ;  /* 0x000000f81900720c */ /* 0x040fe20003fa6270 */
[----:B------:R-:W4:Y:S01]  /*1c390*/  I2F R33, R33 ;  /* 0x0000002100217306 */ /* 0x000f220000201400 */
[C---:B------:R-:W-:Y:S02]  /*1c3a0*/  ISETP.GE.OR P1, PT, R25.reuse, R245, !P1 ;  /* 0x000000f51900720c */ /* 0x040fe40004f26670 */
[----:B------:R-:W-:Y:S02]  /*1c3b0*/  FMNMX.FTZ R26, R8, R3, !PT ;  /* 0x00000003081a7209 */ /* 0x000fe40007810000 */
[----:B------:R-:W-:Y:S02]  /*1c3c0*/  IABS R38, R38 ;  /* 0x0000002600267213 */ /* 0x000fe40000000000 */
[----:B------:R-:W-:Y:S02]  /*1c3d0*/  ISETP.GE.OR P5, PT, R25, R247, !P5 ;  /* 0x000000f71900720c */ /* 0x000fe40006fa6670 */
[----:B------:R-:W-:-:S02]  /*1c3e0*/  FSEL R4, R4, -INF , !P3 ;  /* 0xff80000004047808 */ /* 0x000fc40005800000 */
[----:B------:R-:W-:Y:S01]  /*1c3f0*/  FSEL R252, R30, -INF , !P1 ;  /* 0xff8000001efc7808 */ /* 0x000fe20004800000 */
[----:B------:R-:W-:Y:S01]  /*1c400*/  FFMA.FTZ R28, -R243, R28, R62 ;  /* 0x0000001cf31c7223 */ /* 0x000fe2000001013e */
[-C--:B------:R-:W-:Y:S02]  /*1c410*/  ISETP.GE.AND P3, PT, R24, R249.reuse, PT ;  /* 0x000000f91800720c */ /* 0x080fe40003f66270 */
[----:B------:R-:W-:Y:S02]  /*1c420*/  ISETP.GE.AND P1, PT, R22, R249, PT ;  /* 0x000000f91600720c */ /* 0x000fe40003f26270 */
[----:B------:R-:W-:Y:S01]  /*1c430*/  FMNMX.FTZ R25, R17, R26, !PT ;  /* 0x0000001a11197209 */ /* 0x000fe20007810000 */
[----:B------:R-:W4:Y:S01]  /*1c440*/  I2F R38, R38 ;  /* 0x0000002600267306 */ /* 0x000f220000201400 */
[C---:B-1----:R-:W-:Y:S01]  /*1c450*/  FFMA.FTZ R29, -R243.reuse, R29, R84 ;  /* 0x0000001df31d7223 */ /* 0x042fe20000010154 */
[----:B------:R-:W-:Y:S01]  /*1c460*/  ISETP.GE.OR P3, PT, R24, R245, !P3 ;  /* 0x000000f51800720c */ /* 0x000fe20005f66670 */
[----:B---3--:R-:W-:Y:S01]  /*1c470*/  FFMA.FTZ R31, -R243, R31, R80 ;  /* 0x0000001ff31f7223 */ /* 0x008fe20000010150 */
[----:B------:R-:W-:-:S02]  /*1c480*/  ISETP.GE.OR P1, PT, R22, R245, !P1 ;  /* 0x000000f51600720c */ /* 0x000fc40004f26670 */
[----:B------:R-:W-:Y:S02]  /*1c490*/  FMNMX.FTZ R26, R16, R25, !PT ;  /* 0x00000019101a7209 */ /* 0x000fe40007810000 */
[----:B------:R-:W1:Y:S01]  /*1c4a0*/  I2F R40, R35 ;  /* 0x0000002300287306 */ /* 0x000e620000201400 */
[----:B------:R-:W-:Y:S02]  /*1c4b0*/  FSEL R199, R28, -INF , !P2 ;  /* 0xff8000001cc77808 */ /* 0x000fe40005000000 */
[----:B------:R-:W-:Y:S01]  /*1c4c0*/  ISETP.GE.AND P2, PT, R23, R249, PT ;  /* 0x000000f91700720c */ /* 0x000fe20003f46270 */
[----:B------:R-:W-:Y:S01]  /*1c4d0*/  FFMA.FTZ R27, -R243, R27, R60 ;  /* 0x0000001bf31b7223 */ /* 0x000fe2000001013c */
[----:B------:R-:W-:Y:S02]  /*1c4e0*/  FSEL R251, R29, -INF , !P3 ;  /* 0xff8000001dfb7808 */ /* 0x000fe40005800000 */
[----:B------:R-:W-:Y:S02]  /*1c4f0*/  FSEL R195, R31, -INF , !P1 ;  /* 0xff8000001fc37808 */ /* 0x000fe40004800000 */
[----:B------:R-:W-:Y:S01]  /*1c500*/  FMNMX.FTZ R25, R15, R26, !PT ;  /* 0x0000001a0f197209 */ /* 0x000fe20007810000 */
[----:B-----5:R-:W-:Y:S01]  /*1c510*/  FFMA.FTZ R36, -R243, R36, R85 ;  /* 0x00000024f3247223 */ /* 0x020fe20000010155 */
[----:B------:R-:W-:-:S02]  /*1c520*/  ISETP.GE.AND P3, PT, R23, R248, PT ;  /* 0x000000f81700720c */ /* 0x000fc40003f66270 */
[----:B------:R-:W-:Y:S01]  /*1c530*/  ISETP.GE.AND P1, PT, R20, R249, PT ;  /* 0x000000f91400720c */ /* 0x000fe20003f26270 */
[----:B----4-:R-:W-:Y:S01]  /*1c540*/  FFMA.FTZ R33, -R243, R33, R76 ;  /* 0x00000021f3217223 */ /* 0x010fe2000001014c */
[C---:B------:R-:W-:Y:S02]  /*1c550*/  ISETP.GE.OR P2, PT, R23.reuse, R245, !P2 ;  /* 0x000000f51700720c */ /* 0x040fe40005746670 */
[----:B------:R-:W-:Y:S02]  /*1c560*/  FMNMX.FTZ R26, R18, R25, !PT ;  /* 0x00000019121a7209 */ /* 0x000fe40007810000 */
[----:B------:R-:W-:Y:S01]  /*1c570*/  ISETP.GE.OR P3, PT, R23, R247, !P3 ;  /* 0x000000f71700720c */ /* 0x000fe20005f66670 */
[----:B------:R-:W-:Y:S01]  /*1c580*/  IMAD.IADD R23, R244, 0x1, -R23 ;  /* 0x00000001f4177824 */ /* 0x000fe200078e0a17 */
[----:B------:R-:W-:Y:S02]  /*1c590*/  ISETP.GE.OR P1, PT, R20, R245, !P1 ;  /* 0x000000f51400720c */ /* 0x000fe40004f26670 */
[----:B------:R-:W-:-:S02]  /*1c5a0*/  FSEL R233, R27, -INF , !P4 ;  /* 0xff8000001be97808 */ /* 0x000fc40006000000 */
[----:B------:R-:W-:Y:S02]  /*1c5b0*/  ISETP.GE.AND P4, PT, R24, R248, PT ;  /* 0x000000f81800720c */ /* 0x000fe40003f86270 */
[----:B------:R-:W-:Y:S02]  /*1c5c0*/  FSEL R250, R36, -INF , !P2 ;  /* 0xff80000024fa7808 */ /* 0x000fe40005000000 */
[-C--:B------:R-:W-:Y:S02]  /*1c5d0*/  ISETP.GE.AND P2, PT, R21, R249.reuse, PT ;  /* 0x000000f91500720c */ /* 0x080fe40003f46270 */
[----:B------:R-:W-:Y:S02]  /*1c5e0*/  FMNMX.FTZ R27, R13, R26, !PT ;  /* 0x0000001a0d1b7209 */ /* 0x000fe40007810000 */
[----:B------:R-:W-:Y:S01]  /*1c5f0*/  FSEL R193, R33, -INF , !P1 ;  /* 0xff80000021c17808 */ /* 0x000fe20004800000 */
[----:B------:R-:W-:Y:S01]  /*1c600*/  FFMA.FTZ R38, -R243, R38, R81 ;  /* 0x00000026f3267223 */ /* 0x000fe20000010151 */
[----:B------:R-:W-:-:S02]  /*1c610*/  ISETP.GE.AND P1, PT, R19, R249, PT ;  /* 0x000000f91300720c */ /* 0x000fc40003f26270 */
[----:B------:R-:W-:Y:S01]  /*1c620*/  ISETP.GE.OR P4, PT, R24, R247, !P4 ;  /* 0x000000f71800720c */ /* 0x000fe20006786670 */
[----:B------:R-:W-:Y:S01]  /*1c630*/  IMAD.IADD R24, R244, 0x1, -R24 ;  /* 0x00000001f4187824 */ /* 0x000fe200078e0a18 */
[----:B------:R-:W-:Y:S01]  /*1c640*/  IABS R26, R23 ;  /* 0x00000017001a7213 */ /* 0x000fe20000000000 */
[----:B-1----:R-:W-:Y:S01]  /*1c650*/  FFMA.FTZ R40, -R243, R40, R77 ;  /* 0x00000028f3287223 */ /* 0x002fe2000001014d */
[----:B------:R-:W-:Y:S02]  /*1c660*/  ISETP.GE.OR P2, PT, R21, R245, !P2 ;  /* 0x000000f51500720c */ /* 0x000fe40005746670 */
[----:B------:R-:W-:Y:S02]  /*1c670*/  FMNMX.FTZ R23, R12, R27, !PT ;  /* 0x0000001b0c177209 */ /* 0x000fe40007810000 */
[----:B------:R-:W-:Y:S02]  /*1c680*/  ISETP.GE.OR P1, PT, R19, R245, !P1 ;  /* 0x000000f51300720c */ /* 0x000fe40004f26670 */
[----:B------:R-:W-:-:S02]  /*1c690*/  FSEL R194, R38, -INF , !P2 ;  /* 0xff80000026c27808 */ /* 0x000fc40005000000 */
[----:B------:R-:W-:Y:S02]  /*1c6a0*/  FMNMX.FTZ R23, R233, R23, !PT ;  /* 0x00000017e9177209 */ /* 0x000fe40007810000 */
[----:B------:R-:W-:Y:S02]  /*1c6b0*/  ISETP.GE.AND P2, PT, R22, R248, PT ;  /* 0x000000f81600720c */ /* 0x000fe40003f46270 */
[----:B------:R-:W-:Y:S02]  /*1c6c0*/  IABS R24, R24 ;  /* 0x0000001800187213 */ /* 0x000fe40000000000 */
[----:B------:R-:W-:Y:S02]  /*1c6d0*/  FSEL R192, R40, -INF , !P1 ;  /* 0xff80000028c07808 */ /* 0x000fe40004800000 */
[----:B------:R-:W-:Y:S01]  /*1c6e0*/  ISETP.GE.AND P1, PT, R21, R248, PT ;  /* 0x000000f81500720c */ /* 0x000fe20003f26270 */
[----:B------:R-:W-:Y:S01]  /*1c6f0*/  IMAD.IADD R25, R244, 0x1, -R22 ;  /* 0x00000001f4197824 */ /* 0x000fe200078e0a16 */
[----:B------:R-:W-:-:S02]  /*1c700*/  FMNMX.FTZ R30, R252, R23, !PT ;  /* 0x00000017fc1e7209 */ /* 0x000fc40007810000 */
[----:B------:R-:W-:Y:S01]  /*1c710*/  ISETP.GE.OR P2, PT, R22, R247, !P2 ;  /* 0x000000f71600720c */ /* 0x000fe20005746670 */
[----:B------:R-:W-:Y:S01]  /*1c720*/  IMAD.MOV.U32 R22, RZ, RZ, R24 ;  /* 0x000000ffff167224 */ /* 0x000fe200078e0018 */
[----:B------:R-:W-:Y:S01]  /*1c730*/  FMNMX.FTZ R28, R14, R9, !PT ;  /* 0x000000090e1c7209 */ /* 0x000fe20007810000 */
[----:B------:R-:W-:Y:S01]  /*1c740*/  IMAD.IADD R24, R244, 0x1, -R21 ;  /* 0x00000001f4187824 */ /* 0x000fe200078e0a15 */
[----:B------:R-:W-:Y:S02]  /*1c750*/  ISETP.GE.OR P1, PT, R21, R247, !P1 ;  /* 0x000000f71500720c */ /* 0x000fe40004f26670 */
[----:B------:R-:W-:Y:S02]  /*1c760*/  FMNMX.FTZ R21, R251, R30, !PT ;  /* 0x0000001efb157209 */ /* 0x000fe40007810000 */
[----:B------:R-:W-:Y:S02]  /*1c770*/  FMNMX.FTZ R27, R7, R28, !PT ;  /* 0x0000001c071b7209 */ /* 0x000fe40007810000 */
[----:B------:R-:W-:-:S02]  /*1c780*/  FMNMX.FTZ R28, R250, R21, !PT ;  /* 0x00000015fa1c7209 */ /* 0x000fc40007810000 */
[----:B------:R-:W-:Y:S01]  /*1c790*/  FMNMX.FTZ R27, R0, R27, !PT ;  /* 0x0000001b001b7209 */ /* 0x000fe20007810000 */
[----:B------:R-:W1:Y:S01]  /*1c7a0*/  I2F R22, R22 ;  /* 0x0000001600167306 */ /* 0x000e620000201400 */
[----:B------:R-:W-:Y:S02]  /*1c7b0*/  FMNMX.FTZ R21, R195, R28, !PT ;  /* 0x0000001cc3157209 */ /* 0x000fe40007810000 */
[----:B------:R-:W-:Y:S02]  /*1c7c0*/  FMNMX.FTZ R32, R6, R27, !PT ;  /* 0x0000001b06207209 */ /* 0x000fe40007810000 */
[----:B------:R-:W-:Y:S02]  /*1c7d0*/  IABS R25, R25 ;  /* 0x0000001900197213 */ /* 0x000fe40000000000 */
[----:B------:R-:W-:Y:S01]  /*1c7e0*/  FMNMX.FTZ R30, R194, R21, !PT ;  /* 0x00000015c21e7209 */ /* 0x000fe20007810000 */
[----:B------:R-:W3:Y:S01]  /*1c7f0*/  I2F R26, R26 ;  /* 0x0000001a001a7306 */ /* 0x000ee20000201400 */
[----:B------:R-:W-:Y:S01]  /*1c800*/  IMAD.IADD R23, R244, 0x1, -R20 ;  /* 0x00000001f4177824 */ /* 0x000fe200078e0a14 */
[----:B------:R-:W-:-:S02]  /*1c810*/  FMNMX.FTZ R27, R5, R32, !PT ;  /* 0x00000020051b7209 */ /* 0x000fc40007810000 */
[----:B------:R-:W-:Y:S02]  /*1c820*/  IABS R24, R24 ;  /* 0x0000001800187213 */ /* 0x000fe40000000000 */
[----:B------:R-:W-:Y:S02]  /*1c830*/  FMNMX.FTZ R21, R193, R30, !PT ;  /* 0x0000001ec1157209 */ /* 0x000fe40007810000 */
[----:B------:R-:W4:Y:S01]  /*1c840*/  I2F R25, R25 ;  /* 0x0000001900197306 */ /* 0x000f220000201400 */
[----:B------:R-:W-:Y:S01]  /*1c850*/  FMNMX.FTZ R27, R2, R27, !PT ;  /* 0x0000001b021b7209 */ /* 0x000fe20007810000 */
[----:B------:R-:W-:Y:S01]  /*1c860*/  IMAD.IADD R28, R244, 0x1, -R19 ;  /* 0x00000001f41c7824 */ /* 0x000fe200078e0a13 */
[----:B------:R-:W-:Y:S01]  /*1c870*/  IABS R23, R23 ;  /* 0x0000001700177213 */ /* 0x000fe20000000000 */
[C---:B------:R-:W-:Y:S01]  /*1c880*/  FFMA.FTZ R34, -R243.reuse, R34, R63 ;  /* 0x00000022f3227223 */ /* 0x040fe2000001013f */
[----:B------:R-:W-:Y:S02]  /*1c890*/  FMNMX.FTZ R21, R192, R21, !PT ;  /* 0x00000015c0157209 */ /* 0x000fe40007810000 */
[----:B------:R-:W-:Y:S01]  /*1c8a0*/  FMNMX.FTZ R30, R4, R27, !PT ;  /* 0x0000001b041e7209 */ /* 0x000fe20007810000 */
[----:B------:R-:W5:Y:S01]  /*1c8b0*/  I2F R24, R24 ;  /* 0x0000001800187306 */ /* 0x000f620000201400 */
[----:B-1----:R-:W-:Y:S01]  /*1c8c0*/  FFMA.FTZ R86, -R243, R22, R86 ;  /* 0x00000016f3567223 */ /* 0x002fe20000010156 */
[----:B------:R-:W-:Y:S01]  /*1c8d0*/  IABS R28, R28 ;  /* 0x0000001c001c7213 */ /* 0x000fe20000000000 */
[----:B------:R-:W1:Y:S01]  /*1c8e0*/  SHFL.BFLY PT, R22, R21, 0x2, 0x1f ;  /* 0x0c401f0015167f89 */ /* 0x000e6200000e0000 */
[----:B------:R-:W-:-:S02]  /*1c8f0*/  FSEL R198, R34, -INF , !P5 ;  /* 0xff80000022c67808 */ /* 0x000fc40006800000 */
[----:B------:R-:W-:Y:S02]  /*1c900*/  FMNMX.FTZ R27, R199, R30, !PT ;  /* 0x0000001ec71b7209 */ /* 0x000fe40007810000 */
[----:B------:R-:W1:Y:S01]  /*1c910*/  I2F R23, R23 ;  /* 0x0000001700177306 */ /* 0x000e620000201400 */
[----:B---3--:R-:W-:Y:S01]  /*1c920*/  FFMA.FTZ R87, -R243, R26, R87 ;  /* 0x0000001af3577223 */ /* 0x008fe20000010157 */
[----:B------:R-:W-:Y:S02]  /*1c930*/  FSEL R197, R86, -INF , !P4 ;  /* 0xff80000056c57808 */ /* 0x000fe40006000000 */
[----:B------:R-:W-:-:S04]  /*1c940*/  FMNMX.FTZ R30, R198, R27, !PT ;  /* 0x0000001bc61e7209 */ /* 0x000fc80007810000 */
[----:B------:R-:W3:Y:S01]  /*1c950*/  I2F R26, R28 ;  /* 0x0000001c001a7306 */ /* 0x000ee20000201400 */
[C---:B------:R-:W-:Y:S01]  /*1c960*/  ISETP.GE.AND P4, PT, R20.reuse, R248, PT ;  /* 0x000000f81400720c */ /* 0x040fe20003f86270 */
[----:B----4-:R-:W-:Y:S01]  /*1c970*/  FFMA.FTZ R25, -R243, R25, R82 ;  /* 0x00000019f3197223 */ /* 0x010fe20000010152 */
[----:B------:R-:W-:Y:S02]  /*1c980*/  FSEL R196, R87, -INF , !P3 ;  /* 0xff80000057c47808 */ /* 0x000fe40005800000 */
[----:B------:R-:W-:Y:S01]  /*1c990*/  FMNMX.FTZ R27, R197, R30, !PT ;  /* 0x0000001ec51b7209 */ /* 0x000fe20007810000 */
[----:B-----5:R-:W-:Y:S01]  /*1c9a0*/  FFMA.FTZ R24, -R243, R24, R83 ;  /* 0x00000018f3187223 */ /* 0x020fe20000010153 */
[----:B------:R-:W-:Y:S02]  /*1c9b0*/  ISETP.GE.OR P4, PT, R20, R247, !P4 ;  /* 0x000000f71400720c */ /* 0x000fe40006786670 */
[----:B------:R-:W-:Y:S02]  /*1c9c0*/  FSEL R191, R25, -INF , !P2 ;  /* 0xff80000019bf7808 */ /* 0x000fe40005000000 */
[----:B------:R-:W-:Y:S01]  /*1c9d0*/  FMNMX.FTZ R20, R196, R27, !PT ;  /* 0x0000001bc4147209 */ /* 0x000fe20007810000 */
[----:B-1----:R-:W-:Y:S01]  /*1c9e0*/  FFMA.FTZ R23, -R243, R23, R78 ;  /* 0x00000017f3177223 */ /* 0x002fe2000001014e */
[----:B------:R-:W-:-:S02]  /*1c9f0*/  ISETP.GE.AND P2, PT, R19, R248, PT ;  /* 0x000000f81300720c */ /* 0x000fc40003f46270 */
[----:B------:R-:W-:Y:S02]  /*1ca00*/  FSEL R188, R24, -INF , !P1 ;  /* 0xff80000018bc7808 */ /* 0x000fe40004800000 */
[----:B------:R-:W-:Y:S01]  /*1ca10*/  FMNMX.FTZ R25, R191, R20, !PT ;  /* 0x00000014bf197209 */ /* 0x000fe20007810000 */
[----:B---3--:R-:W-:Y:S01]  /*1ca20*/  FFMA.FTZ R26, -R243, R26, R79 ;  /* 0x0000001af31a7223 */ /* 0x008fe2000001014f */
[----:B------:R-:W-:Y:S02]  /*1ca30*/  ISETP.GE.OR P2, PT, R19, R247, !P2 ;  /* 0x000000f71300720c */ /* 0x000fe40005746670 */
[----:B------:R-:W-:Y:S02]  /*1ca40*/  FSEL R186, R23, -INF , !P4 ;  /* 0xff80000017ba7808 */ /* 0x000fe40006000000 */
[----:B------:R-:W-:Y:S02]  /*1ca50*/  FMNMX.FTZ R25, R188, R25, !PT ;  /* 0x00000019bc197209 */ /* 0x000fe40007810000 */
[----:B------:R-:W-:-:S02]  /*1ca60*/  FMNMX.FTZ R22, R21, R22, !PT ;  /* 0x0000001615167209 */ /* 0x000fc40007810000 */
[----:B------:R-:W-:Y:S02]  /*1ca70*/  FSEL R182, R26, -INF , !P2 ;  /* 0xff8000001ab67808 */ /* 0x000fe40005000000 */
[----:B------:R-:W-:-:S04]  /*1ca80*/  FMNMX.FTZ R21, R186, R25, !PT ;  /* 0x00000019ba157209 */ /* 0x000fc80007810000 */
[----:B------:R-:W-:Y:S01]  /*1ca90*/  FMNMX.FTZ R21, R182, R21, !PT ;  /* 0x00000015b6157209 */ /* 0x000fe20007810000 */
[----:B------:R-:W1:Y:S04]  /*1caa0*/  SHFL.BFLY PT, R19, R22, 0x1, 0x1f ;  /* 0x0c201f0016137f89 */ /* 0x000e6800000e0000 */
[----:B------:R-:W3:Y:S01]  /*1cab0*/  SHFL.BFLY PT, R20, R21, 0x2, 0x1f ;  /* 0x0c401f0015147f89 */ /* 0x000ee200000e0000 */
[----:B-1----:R-:W-:Y:S02]  /*1cac0*/  FMNMX.FTZ R164, R22, R19, !PT ;  /* 0x0000001316a47209 */ /* 0x002fe40007810000 */
[----:B---3--:R-:W-:-:S05]  /*1cad0*/  FMNMX.FTZ R20, R21, R20, !PT ;  /* 0x0000001415147209 */ /* 0x008fca0007810000 */
[----:B------:R-:W1:Y:S01]  /*1cae0*/  SHFL.BFLY PT, R19, R20, 0x1, 0x1f ;  /* 0x0c201f0014137f89 */ /* 0x000e6200000e0000 */
[----:B--2---:R-:W-:Y:S01]  /*1caf0*/  FMUL.FTZ R190, R189, R164 ;  /* 0x000000a4bdbe7220 */ /* 0x004fe20000410000 */
[----:B------:R-:W-:Y:S01]  /*1cb00*/  FSETP.NEU.FTZ.AND P1, PT, R164, -INF , PT ;  /* 0xff800000a400780b */ /* 0x000fe20003f3d000 */
[----:B------:R-:W-:-:S03]  /*1cb10*/  IMAD.SHL.U32 R219, R47, 0x2, RZ ;  /* 0x000000022fdb7824 */ /* 0x000fc600078e00ff */
[----:B------:R-:W-:Y:S01]  /*1cb20*/  FSEL R190, R190, RZ, P1 ;  /* 0x000000ffbebe7208 */ /* 0x000fe20000800000 */
[----:B------:R-:W-:Y:S01]  /*1cb30*/  IMAD R217, R50, 0x2, R219 ;  /* 0x0000000232d97824 */ /* 0x000fe200078e02db */
[----:B------:R-:W-:Y:S03]  /*1cb40*/  LDSM.16.MT88.4 R156, [R219+0x10000] ;  /* 0x01000000db9c783b */ /* 0x000fe60000004200 */
[-CC-:B------:R-:W-:Y:S01]  /*1cb50*/  FFMA.FTZ R176, R3, R189.reuse, -R190.reuse ;  /* 0x000000bd03b07223 */ /* 0x180fe200000108be */
[----:B------:R-:W2:Y:S01]  /*1cb60*/  LDSM.16.MT88.4 R148, [R217+0x10000] ;  /* 0x01000000d994783b */ /* 0x000ea20000004200 */
[-CC-:B------:R-:W-:Y:S02]  /*1cb70*/  FFMA.FTZ R181, R8, R189.reuse, -R190.reuse ;  /* 0x000000bd08b57223 */ /* 0x180fe400000108be */
[-CC-:B------:R-:W-:Y:S01]  /*1cb80*/  FFMA.FTZ R179, R17, R189.reuse, -R190.reuse ;  /* 0x000000bd11b37223 */ /* 0x180fe200000108be */
[----:B------:R-:W-:Y:S01]  /*1cb90*/  LDSM.16.MT88.4 R104, [R219+0x16000] ;  /* 0x01600000db68783b */ /* 0x000fe20000004200 */
[----:B------:R-:W-:-:S02]  /*1cba0*/  FFMA.FTZ R166, R16, R189, -R190 ;  /* 0x000000bd10a67223 */ /* 0x000fc400000108be */
[--C-:B------:R-:W-:Y:S01]  /*1cbb0*/  FFMA.FTZ R177, R15, R189, -R190.reuse ;  /* 0x000000bd0fb17223 */ /* 0x100fe200000108be */
[----:B------:R-:W-:Y:S01]  /*1cbc0*/  LDSM.16.MT88.4 R40, [R219+0x12000] ;  /* 0x01200000db28783b */ /* 0x000fe20000004200 */
[----:B-1----:R-:W-:Y:S01]  /*1cbd0*/  FMNMX.FTZ R3, R20, R19, !PT ;  /* 0x0000001314037209 */ /* 0x002fe20007810000 */
[----:B------:R-:W-:Y:S01]  /*1cbe0*/  MUFU.EX2 R181, R181 ;  /* 0x000000b500b57308 */ /* 0x000fe20000000800 */
[--C-:B------:R-:W-:Y:S01]  /*1cbf0*/  FFMA.FTZ R173, R13, R189, -R190.reuse ;  /* 0x000000bd0dad7223 */ /* 0x100fe200000108be */
[----:B------:R-:W-:Y:S01]  /*1cc00*/  LDSM.16.MT88.4 R20, [R217+0x12800] ;  /* 0x01280000d914783b */ /* 0x000fe20000004200 */
[----:B------:R-:W-:Y:S01]  /*1cc10*/  FSETP.NEU.FTZ.AND P1, PT, R3, -INF , PT ;  /* 0xff8000000300780b */ /* 0x000fe20003f3d000 */
[----:B------:R-:W-:Y:S02]  /*1cc20*/  FMUL.FTZ R180, R189, R3 ;  /* 0x00000003bdb47220 */ /* 0x000fe40000410000 */
[----:B------:R-:W-:Y:S01]  /*1cc30*/  IMAD R216, R48, 0x2, R219 ;  /* 0x0000000230d87824 */ /* 0x000fe200078e02db */
[----:B------:R-:W-:Y:S02]  /*1cc40*/  LDSM.16.MT88.4 R72, [R219+0x14000] ;  /* 0x01400000db48783b */ /* 0x000fe40000004200 */
[----:B------:R-:W-:Y:S01]  /*1cc50*/  FSEL R180, R180, RZ, P1 ;  /* 0x000000ffb4b47208 */ /* 0x000fe20000800000 */
[----:B------:R-:W1:Y:S01]  /*1cc60*/  MUFU.EX2 R176, R176 ;  /* 0x000000b000b07308 */ /* 0x000e620000000800 */
[-C--:B------:R-:W-:Y:S01]  /*1cc70*/  FFMA.FTZ R8, R18, R189.reuse, -R190 ;  /* 0x000000bd12087223 */ /* 0x080fe200000108be */
[----:B------:R-:W-:Y:S02]  /*1cc80*/  LDSM.16.MT88.4 R56, [R216+0x12000] ;  /* 0x01200000d838783b */ /* 0x000fe40000004200 */
[----:B------:R-:W-:-:S02]  /*1cc90*/  FFMA.FTZ R183, R14, R189, -R180 ;  /* 0x000000bd0eb77223 */ /* 0x000fc400000108b4 */
[-CC-:B------:R-:W-:Y:S01]  /*1cca0*/  FFMA.FTZ R178, R9, R189.reuse, -R180.reuse ;  /* 0x000000bd09b27223 */ /* 0x180fe200000108b4 */
[----:B------:R-:W-:Y:S01]  /*1ccb0*/  LDSM.16.MT88.4 R16, [R219+0x10800] ;  /* 0x01080000db10783b */ /* 0x000fe20000004200 */
[-CC-:B------:R-:W-:Y:S02]  /*1ccc0*/  FFMA.FTZ R187, R7, R189.reuse, -R180.reuse ;  /* 0x000000bd07bb7223 */ /* 0x180fe400000108b4 */
[-C--:B------:R-:W-:Y:S01]  /*1ccd0*/  FFMA.FTZ R174, R0, R189.reuse, -R180 ;  /* 0x000000bd00ae7223 */ /* 0x080fe200000108b4 */
[----:B------:R-:W-:Y:S01]  /*1cce0*/  MUFU.EX2 R179, R179 ;  /* 0x000000b300b37308 */ /* 0x000fe20000000800 */
[----:B------:R-:W-:Y:S01]  /*1ccf0*/  FFMA.FTZ R0, R12, R189, -R190 ;  /* 0x000000bd0c007223 */ /* 0x000fe200000108be */
[----:B------:R-:W-:Y:S04]  /*1cd00*/  LDSM.16.MT88.4 R88, [R216+0x14000] ;  /* 0x01400000d858783b */ /* 0x000fe80000004200 */
[----:B------:R-:W3:Y:S02]  /*1cd10*/  LDSM.16.MT88.4 R12, [R217+0x10800] ;  /* 0x01080000d90c783b */ /* 0x000ee40000004200 */
[----:B------:R-:W4:Y:S01]  /*1cd20*/  MUFU.EX2 R166, R166 ;  /* 0x000000a600a67308 */ /* 0x000f220000000800 */
[----:B------:R-:W-:Y:S01]  /*1cd30*/  IMAD R215, R48, 0x2, R217 ;  /* 0x0000000230d77824 */ /* 0x000fe200078e02d9 */
[----:B------:R-:W-:Y:S04]  /*1cd40*/  LDSM.16.MT88.4 R140, [R216+0x10000] ;  /* 0x01000000d88c783b */ /* 0x000fe80000004200 */
[----:B------:R-:W-:Y:S02]  /*1cd50*/  LDSM.16.MT88.4 R80, [R217+0x14000] ;  /* 0x01400000d950783b */ /* 0x000fe40000004200 */
[----:B------:R-:W-:Y:S01]  /*1cd60*/  MUFU.EX2 R183, R183 ;  /* 0x000000b700b77308 */ /* 0x000fe20000000800 */
[----:B-1----:R-:W-:Y:S01]  /*1cd70*/  F2FP.PACK_AB R128, R176, R181 ;  /* 0x000000b5b080723e */ /* 0x002fe200000000ff */
[--C-:B------:R-:W-:Y:S01]  /*1cd80*/  FFMA.FTZ R175, R2, R189, -R180.reuse ;  /* 0x000000bd02af7223 */ /* 0x100fe200000108b4 */
[----:B------:R-:W1:Y:S04]  /*1cd90*/  LDSM.16.MT88.4 R64, [R215+0x12000] ;  /* 0x01200000d740783b */ /* 0x000e680000004200 */
[----:B------:R-:W-:Y:S01]  /*1cda0*/  LDSM.16.MT88.4 R112, [R217+0x16000] ;  /* 0x01600000d970783b */ /* 0x000fe20000004200 */
[----:B------:R-:W5:Y:S03]  /*1cdb0*/  MUFU.EX2 R178, R178 ;  /* 0x000000b200b27308 */ /* 0x000f660000000800 */
[----:B------:R-:W-:Y:S04]  /*1cdc0*/  LDSM.16.MT88.4 R120, [R216+0x16000] ;  /* 0x01600000d878783b */ /* 0x000fe80000004200 */
[----:B------:R-:W-:Y:S01]  /*1cdd0*/  LDSM.16.MT88.4 R24, [R219+0x12800] ;  /* 0x01280000db18783b */ /* 0x000fe20000004200 */
[----:B------:R-:W-:Y:S03]  /*1cde0*/  MUFU.EX2 R187, R187 ;  /* 0x000000bb00bb7308 */ /* 0x000fe60000000800 */
[----:B------:R-:W-:Y:S05]  /*1cdf0*/  LDSM.16.MT88.4 R32, [R216+0x10800] ;  /* 0x01080000d820783b */ /* 0x000fea0000004200 */
[----:B------:R-:W2:Y:S01]  /*1ce00*/  MUFU.EX2 R174, R174 ;  /* 0x000000ae00ae7308 */ /* 0x000ea20000000800 */
[----:B----4-:R-:W-:Y:S01]  /*1ce10*/  F2FP.PACK_AB R130, R166, R179 ;  /* 0x000000b3a682723e */ /* 0x010fe200000000ff */
[--C-:B------:R-:W-:Y:S01]  /*1ce20*/  FFMA.FTZ R172, R6, R189, -R180.reuse ;  /* 0x000000bd06ac7223 */ /* 0x100fe200000108b4 */
[----:B-----5:R-:W-:Y:S01]  /*1ce30*/  F2FP.PACK_AB R129, R178, R183 ;  /* 0x000000b7b281723e */ /* 0x020fe200000000ff */
[-CC-:B------:R-:W-:Y:S01]  /*1ce40*/  FFMA.FTZ R9, R5, R189.reuse, -R180.reuse ;  /* 0x000000bd05097223 */ /* 0x180fe200000108b4 */
[----:B------:R-:W-:Y:S01]  /*1ce50*/  LDSM.16.MT88.4 R48, [R217+0x12000] ;  /* 0x01200000d930783b */ /* 0x000fe20000004200 */
[----:B------:R-:W-:-:S02]  /*1ce60*/  FFMA.FTZ R2, R4, R189, -R180 ;  /* 0x000000bd04027223 */ /* 0x000fc400000108b4 */
[----:B------:R-:W-:Y:S01]  /*1ce70*/  MUFU.EX2 R177, R177 ;  /* 0x000000b100b17308 */ /* 0x000fe20000000800 */
[----:B------:R-:W-:Y:S04]  /*1ce80*/  LDSM.16.MT88.4 R132, [R215+0x10000] ;  /* 0x01000000d784783b */ /* 0x000fe80000004200 */
[----:B------:R-:W-:Y:S01]  /*1ce90*/  LDSM.16.MT88.4 R96, [R215+0x14000] ;  /* 0x01400000d760783b */ /* 0x000fe20000004200 */
[----:B--2---:R-:W-:Y:S02]  /*1cea0*/  F2FP.PACK_AB R131, R174, R187 ;  /* 0x000000bbae83723e */ /* 0x004fe400000000ff */
[----:B------:R-:W2:Y:S01]  /*1ceb0*/  MUFU.EX2 R8, R8 ;  /* 0x0000000800087308 */ /* 0x000ea20000000800 */
[----:B------:R-:W-:Y:S04]  /*1cec0*/  LDSM.16.MT88.4 R28, [R215+0x10800] ;  /* 0x01080000d71c783b */ /* 0x000fe80000004200 */
[----:B------:R-:W-:Y:S01]  /*1ced0*/  LDSM.16.MT88.4 R168, [R215+0x16000] ;  /* 0x01600000d7a8783b */ /* 0x000fe20000004200 */
[C---:B------:R-:W-:Y:S02]  /*1cee0*/  HMMA.16816.F32 R152, R128.reuse, R148, RZ ;  /* 0x000000948098723c */ /* 0x040fe400000018ff */
[----:B------:R-:W-:Y:S06]  /*1cef0*/  MUFU.EX2 R173, R173 ;  /* 0x000000ad00ad7308 */ /* 0x000fec0000000800 */
[----:B------:R-:W-:Y:S02]  /*1cf00*/  HMMA.16816.F32 R148, R128, R150, RZ ;  /* 0x000000968094723c */ /* 0x000fe400000018ff */
[----:B------:R-:W4:Y:S08]  /*1cf10*/  MUFU.EX2 R0, R0 ;  /* 0x0000000000007308 */ /* 0x000f300000000800 */
[----:B------:R-:W-:Y:S08]  /*1cf20*/  MUFU.EX2 R172, R172 ;  /* 0x000000ac00ac7308 */ /* 0x000ff00000000800 */
[----:B------:R-:W5:Y:S08]  /*1cf30*/  MUFU.EX2 R9, R9 ;  /* 0x0000000900097308 */ /* 0x000f700000000800 */
[----:B------:R-:W-:Y:S08]  /*1cf40*/  MUFU.EX2 R175, R175 ;  /* 0x000000af00af7308 */ /* 0x000ff00000000800 */
[----:B------:R-:W1:Y:S01]  /*1cf50*/  MUFU.EX2 R2, R2 ;  /* 0x0000000200027308 */ /* 0x000e620000000800 */
[----:B--2---:R-:W-:-:S02]  /*1cf60*/  F2FP.PACK_AB R4, R8, R177 ;  /* 0x000000b10804723e */ /* 0x004fc400000000ff */
[----:B----4-:R-:W-:Y:S02]  /*1cf70*/  F2FP.PACK_AB R6, R0, R173 ;  /* 0x000000ad0006723e */ /* 0x010fe400000000ff */
[----:B-----5:R-:W-:Y:S02]  /*1cf80*/  F2FP.PACK_AB R5, R9, R172 ;  /* 0x000000ac0905723e */ /* 0x020fe400000000ff */
[----:B-1----:R-:W-:-:S07]  /*1cf90*/  F2FP.PACK_AB R7, R2, R175 ;  /* 0x000000af0207723e */ /* 0x002fce00000000ff */
[C---:B---3--:R-:W-:Y:S08]  /*1cfa0*/  HMMA.16816.F32 R152, R4.reuse, R12, R152 ;  /* 0x0000000c0498723c */ /* 0x048ff00000001898 */
[----:B------:R-:W-:Y:S01]  /*1cfb0*/  HMMA.16816.F32 R148, R4, R14, R148 ;  /* 0x0000000e0494723c */ /* 0x000fe20000001894 */
[----:B------:R-:W1:Y:S07]  /*1cfc0*/  LDSM.16.MT88.4 R12, [R215+0x12800] ;  /* 0x01280000d70c783b */ /* 0x000e6e0000004200 */
[C---:B------:R-:W-:Y:S08]  /*1cfd0*/  HMMA.16816.F32 R160, R128.reuse, R156, RZ ;  /* 0x0000009c80a0723c */ /* 0x040ff000000018ff */
[C---:B------:R-:W-:Y:S08]  /*1cfe0*/  HMMA.16816.F32 R156, R128.reuse, R158, RZ ;  /* 0x0000009e809c723c */ /* 0x040ff000000018ff */
[C---:B------:R-:W-:Y:S08]  /*1cff0*/  HMMA.16816.F32 R60, R128.reuse, R64, RZ ;  /* 0x00000040803c723c */ /* 0x040ff000000018ff */
[----:B------:R-:W-:Y:S08]  /*1d000*/  HMMA.16816.F32 R64, R128, R66, RZ ;  /* 0x000000428040723c */ /* 0x000ff000000018ff */
[C---:B------:R-:W-:Y:S08]  /*1d010*/  HMMA.16816.F32 R160, R4.reuse, R16, R160 ;  /* 0x0000001004a0723c */ /* 0x040ff000000018a0 */
[C---:B------:R-:W-:Y:S01]  /*1d020*/  HMMA.16816.F32 R156, R4.reuse, R18, R156 ;  /* 0x00000012049c723c */ /* 0x040fe2000000189c */
[----:B------:R-:W2:Y:S07]  /*1d030*/  LDSM.16.MT88.4 R16, [R216+0x12800] ;  /* 0x01280000d810783b */ /* 0x000eae0000004200 */
[C---:B-1----:R-:W-:Y:S08]  /*1d040*/  HMMA.16816.F32 R60, R4.reuse, R12, R60 ;  /* 0x0000000c043c723c */ /* 0x042ff0000000183c */
[----:B------:R-:W-:Y:S01]  /*1d050*/  HMMA.16816.F32 R64, R4, R14, R64 ;  /* 0x0000000e0440723c */ /* 0x000fe20000001840 */
[----:B------:R-:W1:Y:S07]  /*1d060*/  LDSM.16.MT88.4 R12, [R219+0x16800] ;  /* 0x01680000db0c783b */ /* 0x000e6e0000004200 */
[C---:B------:R-:W-:Y:S08]  /*1d070*/  HMMA.16816.F32 R44, R128.reuse, R48, RZ ;  /* 0x00000030802c723c */ /* 0x040ff000000018ff */
[C---:B------:R-:W-:Y:S08]  /*1d080*/  HMMA.16816.F32 R52, R128.reuse, R56, RZ ;  /* 0x000000388034723c */ /* 0x040ff000000018ff */
[C---:B------:R-:W-:Y:S08]  /*1d090*/  HMMA.16816.F32 R48, R128.reuse, R50, RZ ;  /* 0x000000328030723c */ /* 0x040ff000000018ff */
[C---:B------:R-:W-:Y:S08]  /*1d0a0*/  HMMA.16816.F32 R56, R128.reuse, R58, RZ ;  /* 0x0000003a8038723c */ /* 0x040ff000000018ff */
[C---:B------:R-:W-:Y:S08]  /*1d0b0*/  HMMA.16816.F32 R100, R128.reuse, R104, RZ ;  /* 0x000000688064723c */ /* 0x040ff000000018ff */
[C---:B------:R-:W-:Y:S08]  /*1d0c0*/  HMMA.16816.F32 R104, R128.reuse, R106, RZ ;  /* 0x0000006a8068723c */ /* 0x040ff000000018ff */
[C---:B------:R-:W-:Y:S08]  /*1d0d0*/  HMMA.16816.F32 R136, R128.reuse, R132, RZ ;  /* 0x000000848088723c */ /* 0x040ff000000018ff */
[----:B------:R-:W-:Y:S08]  /*1d0e0*/  HMMA.16816.F32 R132, R128, R134, RZ ;  /* 0x000000868084723c */ /* 0x000ff000000018ff */
[C---:B------:R-:W-:Y:S08]  /*1d0f0*/  HMMA.16816.F32 R44, R4.reuse, R20, R44 ;  /* 0x00000014042c723c */ /* 0x040ff0000000182c */
[C---:B------:R-:W-:Y:S01]  /*1d100*/  HMMA.16816.F32 R48, R4.reuse, R22, R48 ;  /* 0x000000160430723c */ /* 0x040fe20000001830 */
[----:B------:R-:W3:Y:S07]  /*1d110*/  LDSM.16.MT88.4 R20, [R216+0x14800] ;  /* 0x01480000d814783b */ /* 0x000eee0000004200 */
[C---:B--2---:R-:W-:Y:S08]  /*1d120*/  HMMA.16816.F32 R52, R4.reuse, R16, R52 ;  /* 0x000000100434723c */ /* 0x044ff00000001834 */
        /* <DEDUP_REMOVED lines=10> */
[----:B------:R-:W-:Y:S08]  /*1d1d0*/  HMMA.16816.F32 R96, R128, R98, RZ ;  /* 0x000000628060723c */ /* 0x000ff000000018ff */
[C---:B------:R-:W-:Y:S08]  /*1d1e0*/  HMMA.16816.F32 R136, R4.reuse, R28, R136 ;  /* 0x0000001c0488723c */ /* 0x040ff00000001888 */
[----:B------:R-:W-:Y:S01]  /*1d1f0*/  HMMA.16816.F32 R132, R4, R30, R132 ;  /* 0x0000001e0484723c */ /* 0x000fe20000001884 */
[----:B------:R-:W4:Y:S07]  /*1d200*/  LDSM.16.MT88.4 R28, [R219+0x14800] ;  /* 0x01480000db1c783b */ /* 0x000f2e0000004200 */
        /* <DEDUP_REMOVED lines=14> */
[----:B------:R-:W5:Y:S07]  /*1d2f0*/  LDSM.16.MT88.4 R24, [R217+0x14800] ;  /* 0x01480000d918783b */ /* 0x000f6e0000004200 */
        /* <DEDUP_REMOVED lines=11> */
[----:B------:R-:W-:Y:S01]  /*1d3b0*/  HMMA.16816.F32 R140, R4, R34, R140 ;  /* 0x00000022048c723c */ /* 0x000fe2000000188c */
[----:B------:R-:W-:-:S06]  /*1d3c0*/  FFMA.FTZ R32, R196, R189, -R180 ;  /* 0x000000bdc4207223 */ /* 0x000fcc00000108b4 */
[-CC-:B------:R-:W-:Y:S01]  /*1d3d0*/  FFMA.FTZ R34, R198, R189.reuse, -R180.reuse ;  /* 0x000000bdc6227223 */ /* 0x180fe200000108b4 */
[----:B----4-:R-:W-:Y:S01]  /*1d3e0*/  HMMA.16816.F32 R68, R4, R28, R68 ;  /* 0x0000001c0444723c */ /* 0x010fe20000001844 */
[----:B------:R-:W-:-:S06]  /*1d3f0*/  FFMA.FTZ R35, R197, R189, -R180 ;  /* 0x000000bdc5237223 */ /* 0x000fcc00000108b4 */
[-CC-:B------:R-:W-:Y:S01]  /*1d400*/  FFMA.FTZ R28, R233, R189.reuse, -R190.reuse ;  /* 0x000000bde91c7223 */ /* 0x180fe200000108be */
[----:B------:R-:W-:Y:S01]  /*1d410*/  HMMA.16816.F32 R72, R4, R30, R72 ;  /* 0x0000001e0448723c */ /* 0x000fe20000001848 */
[----:B------:R-:W-:-:S06]  /*1d420*/  FFMA.FTZ R29, R251, R189, -R190 ;  /* 0x000000bdfb1d7223 */ /* 0x000fcc00000108be */
[-CC-:B------:R-:W-:Y:S02]  /*1d430*/  FFMA.FTZ R31, R252, R189.reuse, -R190.reuse ;  /* 0x000000bdfc1f7223 */ /* 0x180fe400000108be */
[----:B------:R-:W-:Y:S01]  /*1d440*/  FFMA.FTZ R30, R250, R189, -R190 ;  /* 0x000000bdfa1e7223 */ /* 0x000fe200000108be */
[----:B------:R-:W-:Y:S08]  /*1d450*/  MUFU.EX2 R28, R28 ;  /* 0x0000001c001c7308 */ /* 0x000ff00000000800 */
[----:B------:R-:W4:Y:S08]  /*1d460*/  MUFU.EX2 R31, R31 ;  /* 0x0000001f001f7308 */ /* 0x000f300000000800 */
[----:B------:R-:W-:Y:S08]  /*1d470*/  MUFU.EX2 R29, R29 ;  /* 0x0000001d001d7308 */ /* 0x000ff00000000800 */
[----:B------:R-:W1:Y:S08]  /*1d480*/  MUFU.EX2 R30, R30 ;  /* 0x0000001e001e7308 */ /* 0x000e700000000800 */
[----:B------:R-:W-:Y:S08]  /*1d490*/  MUFU.EX2 R33, R33 ;  /* 0x0000002100217308 */ /* 0x000ff00000000800 */
[----:B------:R-:W1:Y:S08]  /*1d4a0*/  MUFU.EX2 R34, R34 ;  /* 0x0000002200227308 */ /* 0x000e700000000800 */
[----:B------:R-:W-:Y:S08]  /*1d4b0*/  MUFU.EX2 R35, R35 ;  /* 0x0000002300237308 */ /* 0x000ff00000000800 */
[----:B------:R-:W1:Y:S01]  /*1d4c0*/  MUFU.EX2 R32, R32 ;  /* 0x0000002000207308 */ /* 0x000e620000000800 */
[C---:B-----5:R-:W-:Y:S08]  /*1d4d0*/  HMMA.16816.F32 R76, R4.reuse, R24, R76 ;  /* 0x00000018044c723c */ /* 0x060ff0000000184c */
        /* <DEDUP_REMOVED lines=8> */
[----:B----4-:R-:W-:-:S02]  /*1d560*/  F2FP.PACK_AB R4, R31, R28 ;  /* 0x0000001c1f04723e */ /* 0x010fc400000000ff */
[----:B-1----:R-:W-:Y:S02]  /*1d570*/  F2FP.PACK_AB R6, R30, R29 ;  /* 0x0000001d1e06723e */ /* 0x002fe400000000ff */
[----:B------:R-:W-:Y:S02]  /*1d580*/  F2FP.PACK_AB R5, R34, R33 ;  /* 0x000000212205723e */ /* 0x000fe400000000ff */
[----:B------:R-:W-:-:S07]  /*1d590*/  F2FP.PACK_AB R7, R32, R35 ;  /* 0x000000232007723e */ /* 0x000fce00000000ff */
[C---:B------:R-:W-:Y:S08]  /*1d5a0*/  HMMA.16816.F32 R144, R4.reuse, R12, R144 ;  /* 0x0000000c0490723c */ /* 0x040ff00000001890 */
[C---:B------:R-:W-:Y:S01]  /*1d5b0*/  HMMA.16816.F32 R140, R4.reuse, R14, R140 ;  /* 0x0000000e048c723c */ /* 0x040fe2000000188c */
[----:B------:R-:W1:Y:S07]  /*1d5c0*/  LDSM.16.MT88.4 R12, [R217+0x13000] ;  /* 0x01300000d90c783b */ /* 0x000e6e0000004200 */
        /* <DEDUP_REMOVED lines=34> */
[----:B------:R-:W-:Y:S01]  /*1d7f0*/  HMMA.16816.F32 R128, R4, R14, R128 ;  /* 0x0000000e0480723c */ /* 0x000fe20000001880 */
[----:B------:R-:W1:Y:S01]  /*1d800*/  LDSM.16.MT88.4 R12, [R215+0x11800] ;  /* 0x01180000d70c783b */ /* 0x000e620000004200 */
        /* <DEDUP_REMOVED lines=9> */
[----:B------:R-:W5:Y:S08]  /*1d8a0*/  MUFU.EX2 R169, R169 ;  /* 0x000000a900a97308 */ /* 0x000f700000000800 */
[----:B------:R-:W-:Y:S08]  /*1d8b0*/  MUFU.EX2 R170, R170 ;  /* 0x000000aa00aa7308 */ /* 0x000ff00000000800 */
[----:B------:R-:W1:Y:S08]  /*1d8c0*/  MUFU.EX2 R171, R171 ;  /* 0x000000ab00ab7308 */ /* 0x000e700000000800 */
[----:B------:R-:W-:Y:S08]  /*1d8d0*/  MUFU.EX2 R190, R190 ;  /* 0x000000be00be7308 */ /* 0x000ff00000000800 */
[----:B------:R-:W1:Y:S08]  /*1d8e0*/  MUFU.EX2 R191, R191 ;  /* 0x000000bf00bf7308 */ /* 0x000e700000000800 */
[----:B------:R-:W-:Y:S08]  /*1d8f0*/  MUFU.EX2 R186, R186 ;  /* 0x000000ba00ba7308 */ /* 0x000ff00000000800 */
[----:B------:R-:W1:Y:S01]  /*1d900*/  MUFU.EX2 R251, R251 ;  /* 0x000000fb00fb7308 */ /* 0x000e620000000800 */
[C---:B----4-:R-:W-:Y:S08]  /*1d910*/  HMMA.16816.F32 R76, R4.reuse, R24, R76 ;  /* 0x00000018044c723c */ /* 0x050ff0000000184c */
[C---:B------:R-:W-:Y:S01]  /*1d920*/  HMMA.16816.F32 R80, R4.reuse, R26, R80 ;  /* 0x0000001a0450723c */ /* 0x040fe20000001850 */
[----:B------:R-:W-:Y:S07]  /*1d930*/  LDSM.16.MT88.4 R24, [R217+0x11800] ;  /* 0x01180000d918783b */ /* 0x000fee0000004200 */
[C---:B---3--:R-:W-:Y:S08]  /*1d940*/  HMMA.16816.F32 R108, R4.reuse, R20, R108 ;  /* 0x00000014046c723c */ /* 0x048ff0000000186c */
[C---:B------:R-:W-:Y:S01]  /*1d950*/  HMMA.16816.F32 R112, R4.reuse, R22, R112 ;  /* 0x000000160470723c */ /* 0x040fe20000001870 */
[----:B------:R-:W3:Y:S07]  /*1d960*/  LDSM.16.MT88.4 R20, [R219+0x11800] ;  /* 0x01180000db14783b */ /* 0x000eee0000004200 */
[C---:B--2---:R-:W-:Y:S08]  /*1d970*/  HMMA.16816.F32 R116, R4.reuse, R16, R116 ;  /* 0x000000100474723c */ /* 0x044ff00000001874 */
[----:B------:R-:W-:Y:S01]  /*1d980*/  HMMA.16816.F32 R120, R4, R18, R120 ;  /* 0x000000120478723c */ /* 0x000fe20000001878 */
[----:B------:R-:W2:Y:S06]  /*1d990*/  LDSM.16.MT88.4 R16, [R216+0x11800] ;  /* 0x01180000d810783b */ /* 0x000eac0000004200 */
[----:B-----5:R-:W-:-:S02]  /*1d9a0*/  F2FP.PACK_AB R4, R169, R168 ;  /* 0x000000a8a904723e */ /* 0x020fc400000000ff */
[----:B-1----:R-:W-:Y:S02]  /*1d9b0*/  F2FP.PACK_AB R6, R171, R170 ;  /* 0x000000aaab06723e */ /* 0x002fe400000000ff */
[----:B------:R-:W-:Y:S02]  /*1d9c0*/  F2FP.PACK_AB R5, R191, R190 ;  /* 0x000000bebf05723e */ /* 0x000fe400000000ff */
[----:B------:R-:W-:-:S07]  /*1d9d0*/  F2FP.PACK_AB R7, R251, R186 ;  /* 0x000000bafb07723e */ /* 0x000fce00000000ff */
        /* <DEDUP_REMOVED lines=24> */
[----:B------:R-:W-:-:S02]  /*1db60*/  FADD.FTZ R176, R181, R176 ;  /* 0x000000b0b5b07221 */ /* 0x000fc40000010000 */
[----:B------:R-:W-:Y:S02]  /*1db70*/  FADD.FTZ R178, R183, R178 ;  /* 0x000000b2b7b27221 */ /* 0x000fe40000010000 */
[----:B------:R-:W-:Y:S02]  /*1db80*/  FADD.FTZ R179, R179, R176 ;  /* 0x000000b0b3b37221 */ /* 0x000fe40000010000 */
[----:B------:R-:W-:Y:S02]  /*1db90*/  FADD.FTZ R187, R187, R178 ;  /* 0x000000b2bbbb7221 */ /* 0x000fe40000010000 */
[----:B------:R-:W-:Y:S02]  /*1dba0*/  FADD.FTZ R166, R166, R179 ;  /* 0x000000b3a6a67221 */ /* 0x000fe40000010000 */
[----:B------:R-:W-:Y:S01]  /*1dbb0*/  FADD.FTZ R187, R174, R187 ;  /* 0x000000bbaebb7221 */ /* 0x000fe20000010000 */
[----:B----4-:R-:W-:Y:S01]  /*1dbc0*/  HMMA.16816.F32 R60, R4, R24, R60 ;  /* 0x00000018043c723c */ /* 0x010fe2000000183c */
[----:B------:R-:W-:-:S02]  /*1dbd0*/  FADD.FTZ R177, R177, R166 ;  /* 0x000000a6b1b17221 */ /* 0x000fc40000010000 */
        /* <DEDUP_REMOVED lines=19> */
[----:B------:R-:W-:Y:S02]  /*1dd10*/  FADD.FTZ R33, R33, R2 ;  /* 0x0000000221217221 */ /* 0x000fe40000010000 */
[----:B------:R-:W-:-:S02]  /*1dd20*/  FADD.FTZ R28, R31, R28 ;  /* 0x0000001c1f1c7221 */ /* 0x000fc40000010000 */
[----:B------:R-:W-:Y:S01]  /*1dd30*/  FADD.FTZ R34, R34, R33 ;  /* 0x0000002122227221 */ /* 0x000fe20000010000 */
[----:B------:R-:W1:Y:S01]  /*1dd40*/  S2R R233, SR_CTAID.X ;  /* 0x0000000000e97919 */ /* 0x000e620000002500 */
        /* <DEDUP_REMOVED lines=8> */
[----:B----4-:R-:W-:Y:S01]  /*1ddd0*/  HMMA.16816.F32 R92, R4, R24, R92 ;  /* 0x00000018045c723c */ /* 0x010fe2000000185c */
[----:B------:R-:W-:Y:S02]  /*1dde0*/  FADD.FTZ R170, R170, R169 ;  /* 0x000000a9aaaa7221 */ /* 0x000fe40000010000 */
[----:B------:R-:W-:Y:S02]  /*1ddf0*/  FADD.FTZ R186, R186, R191 ;  /* 0x000000bfbaba7221 */ /* 0x000fe40000010000 */
[----:B------:R-:W-:-:S03]  /*1de00*/  FADD.FTZ R250, R171, R170 ;  /* 0x000000aaabfa7221 */ /* 0x000fc60000010000 */
[----:B------:R-:W-:Y:S01]  /*1de10*/  HMMA.16816.F32 R96, R4, R26, R96 ;  /* 0x0000001a0460723c */ /* 0x000fe20000001860 */
[----:B------:R-:W-:-:S07]  /*1de20*/  FADD.FTZ R251, R251, R186 ;  /* 0x000000bafbfb7221 */ /* 0x000fce0000010000 */
        /* <DEDUP_REMOVED lines=76> */
.L_x_8333:
[----:B------:R-:W-:Y:S02]  /*1e2f0*/  ULDC.64 UR4, c[0x0][0x118] ;  /* 0x0000460000047ab9 */ /* 0x000fe40000000a00 */
[----:B------:R-:W2:Y:S02]  /*1e300*/  LD.E R5, [R10.64+0x40] ;  /* 0x000040040a057980 */ /* 0x000ea4000c101900 */
[----:B--2---:R-:W-:-:S04]  /*1e310*/  LEA R5, -R5, RZ, 0x6 ;  /* 0x000000ff05057211 */ /* 0x004fc800078e31ff */
[----:B------:R-:W-:Y:S02]  /*1e320*/  SHF.R.S32.HI R0, RZ, 0x1f, R5 ;  /* 0x0000001fff007819 */ /* 0x000fe40000011405 */
.L_x_8334:
[----:B------:R-:W-:Y:S05]  /*1e330*/  BSYNC B0 ;  /* 0x0000000000007941 */ /* 0x000fea0003800000 */
.L_x_8332:
[C---:B------:R-:W-:Y:S01]  /*1e340*/  LOP3.LUT P6, RZ, R242.reuse, 0x1, RZ, 0xc0, !PT ;  /* 0x00000001f2ff7812 */ /* 0x040fe200078cc0ff */
[----:B------:R-:W-:Y:S01]  /*1e350*/  ULDC.64 UR4, c[0x0][0x118] ;  /* 0x0000460000047ab9 */ /* 0x000fe20000000a00 */
[C---:B------:R-:W-:Y:S01]  /*1e360*/  LOP3.LUT P5, RZ, R242.reuse, 0x2, RZ, 0xc0, !PT ;  /* 0x00000002f2ff7812 */ /* 0x040fe200078ac0ff */
[----:B------:R-:W-:Y:S01]  /*1e370*/  BSSY B1, `(.L_x_8335) ;  /* 0x000031f000017945 */ /* 0x000fe20003800000 */
[C---:B------:R-:W-:Y:S02]  /*1e380*/  LOP3.LUT P4, RZ, R242.reuse, 0x4, RZ, 0xc0, !PT ;  /* 0x00000004f2ff7812 */ /* 0x040fe4000788c0ff */
[C---:B------:R-:W-:Y:S02]  /*1e390*/  IADD3 R7, P1, R5.reuse, R226, RZ ;  /* 0x000000e205077210 */ /* 0x040fe40007f3e0ff */
        /* <DEDUP_REMOVED lines=113> */
[----:B------:R-:W1:Y:S04]  /*1eab0*/  LDSM.16.M88.4 R28, [R224+0x8000] ;  /* 0x00800000e01c783b */ /* 0x000e680000000200 */
[----:B-----5:R-:W5:Y:S04]  /*1eac0*/  LDSM.16.M88.4 R20, [R224+0x8800] ;  /* 0x00880000e014783b */ /* 0x020f680000000200 */
[----:B---3--:R-:W2:Y:S04]  /*1ead0*/  LDSM.16.M88.4 R12, [R224+0x9000] ;  /* 0x00900000e00c783b */ /* 0x008ea80000000200 */
[----:B------:R-:W4:Y:S04]  /*1eae0*/  LDSM.16.M88.4 R192, [R224+0x9800] ;  /* 0x00980000e0c0783b */ /* 0x000f280000000200 */
[----:B------:R-:W-:Y:S04]  /*1eaf0*/  LDSM.16.M88.4 R184, [R223] ;  /* 0x00000000dfb8783b */ /* 0x000fe80000000200 */
[----:B------:R-:W3:Y:S04]  /*1eb00*/  LDSM.16.M88.4 R180, [R222] ;  /* 0x00000000deb4783b */ /* 0x000ee80000000200 */
[----:B------:R-:W3:Y:S04]  /*1eb10*/  LDSM.16.M88.4 R176, [R214] ;  /* 0x00000000d6b0783b */ /* 0x000ee80000000200 */
[----:B------:R-:W3:Y:S04]  /*1eb20*/  LDSM.16.M88.4 R172, [R213] ;  /* 0x00000000d5ac783b */ /* 0x000ee80000000200 */
[----:B------:R-:W3:Y:S04]  /*1eb30*/  LDSM.16.M88.4 R168, [R212] ;  /* 0x00000000d4a8783b */ /* 0x000ee80000000200 */
[----:B------:R-:W4:Y:S01]  /*1eb40*/  S2R R0, SR_TID.X ;  /* 0x0000000000007919 */ /* 0x000f220000002100 */
[C---:B-1----:R-:W-:Y:S03]  /*1eb50*/  HMMA.16816.F32 R32, R188.reuse, R28, RZ ;  /* 0x0000001cbc20723c */ /* 0x042fe600000018ff */
[----:B------:R-:W0:Y:S05]  /*1eb60*/  LDGDEPBAR ;  /* 0x00000000000079af */ /* 0x000e2a0000000000 */
[C---:B-----5:R-:W-:Y:S08]  /*1eb70*/  HMMA.16816.F32 R24, R188.reuse, R20, RZ ;  /* 0x00000014bc18723c */ /* 0x060ff000000018ff */
[----:B--2---:R-:W-:Y:S01]  /*1eb80*/  HMMA.16816.F32 R16, R188, R12, RZ ;  /* 0x0000000cbc10723c */ /* 0x004fe200000018ff */
[----:B----4-:R-:W-:-:S07]  /*1eb90*/  IMAD.SHL.U32 R0, R0, 0x2, RZ ;  /* 0x0000000200007824 */ /* 0x010fce00078e00ff */
[----:B------:R-:W-:Y:S01]  /*1eba0*/  HMMA.16816.F32 R28, R188, R30, RZ ;  /* 0x0000001ebc1c723c */ /* 0x000fe200000018ff */
[----:B------:R-:W-:-:S05]  /*1ebb0*/  LOP3.LUT R0, R0, 0x6, RZ, 0xc0, !PT ;  /* 0x0000000600007812 */ /* 0x000fca00078ec0ff */
[----:B------:R-:W-:Y:S02]  /*1ebc0*/  IMAD R0, R239, 0x40, R0 ;  /* 0x00000040ef007824 */ /* 0x000fe400078e0200 */
[C---:B------:R-:W-:Y:S02]  /*1ebd0*/  HMMA.16816.F32 R20, R188.reuse, R22, RZ ;  /* 0x00000016bc14723c */ /* 0x040fe400000018ff */
[--C-:B------:R-:W-:Y:S01]  /*1ebe0*/  IMAD.IADD R2, R246, 0x1, -R0.reuse ;  /* 0x00000001f6027824 */ /* 0x100fe200078e0a00 */
[----:B------:R-:W-:Y:S01]  /*1ebf0*/  IADD3 R165, R0, 0x1, RZ ;  /* 0x0000000100a57810 */ /* 0x000fe20007ffe0ff */
[----:B------:R-:W-:Y:S01]  /*1ec00*/  IMAD.IADD R166, R244, 0x1, -R0 ;  /* 0x00000001f4a67824 */ /* 0x000fe200078e0a00 */
[----:B------:R-:W-:Y:S02]  /*1ec10*/  ISETP.GE.AND P1, PT, R0, R249, PT ;  /* 0x000000f90000720c */ /* 0x000fe40003f26270 */
[----:B------:R-:W-:Y:S01]  /*1ec20*/  IABS R2, R2 ;  /* 0x0000000200027213 */ /* 0x000fe20000000000 */
[----:B------:R-:W-:Y:S01]  /*1ec30*/  HMMA.16816.F32 R12, R188, R14, RZ ;  /* 0x0000000ebc0c723c */ /* 0x000fe200000018ff */
[----:B------:R-:W-:-:S02]  /*1ec40*/  IABS R166, R166 ;  /* 0x000000a600a67213 */ /* 0x000fc40000000000 */
[C---:B------:R-:W-:Y:S02]  /*1ec50*/  ISETP.GE.AND P6, PT, R165.reuse, R249, PT ;  /* 0x000000f9a500720c */ /* 0x040fe40003fc6270 */
[----:B------:R-:W1:Y:S01]  /*1ec60*/  I2F R2, R2 ;  /* 0x0000000200027306 */ /* 0x000e620000201400 */
[C---:B------:R-:W-:Y:S02]  /*1ec70*/  ISETP.GE.AND P2, PT, R165.reuse, R248, PT ;  /* 0x000000f8a500720c */ /* 0x040fe40003f46270 */
[----:B------:R-:W-:Y:S01]  /*1ec80*/  HMMA.16816.F32 R4, R188, R192, RZ ;  /* 0x000000c0bc04723c */ /* 0x000fe200000018ff */
[C---:B------:R-:W-:Y:S02]  /*1ec90*/  ISETP.GE.OR P6, PT, R165.reuse, R245, !P6 ;  /* 0x000000f5a500720c */ /* 0x040fe400077c6670 */
[----:B------:R-:W-:Y:S02]  /*1eca0*/  ISETP.GE.OR P2, PT, R165, R247, !P2 ;  /* 0x000000f7a500720c */ /* 0x000fe40005746670 */
[----:B------:R-:W2:Y:S01]  /*1ecb0*/  I2F R166, R166 ;  /* 0x000000a600a67306 */ /* 0x000ea20000201400 */
[----:B------:R-:W-:-:S02]  /*1ecc0*/  ISETP.GE.OR P1, PT, R0, R245, !P1 ;  /* 0x000000f50000720c */ /* 0x000fc40004f26670 */
[----:B------:R-:W-:Y:S08]  /*1ecd0*/  HMMA.16816.F32 R188, R188, R194, RZ ;  /* 0x000000c2bcbc723c */ /* 0x000ff000000018ff */
[C---:B---3--:R-:W-:Y:S08]  /*1ece0*/  HMMA.16816.F32 R32, R184.reuse, R180, R32 ;  /* 0x000000b4b820723c */ /* 0x048ff00000001820 */
[C---:B------:R-:W-:Y:S01]  /*1ecf0*/  HMMA.16816.F32 R28, R184.reuse, R182, R28 ;  /* 0x000000b6b81c723c */ /* 0x040fe2000000181c */
[----:B------:R-:W-:Y:S07]  /*1ed00*/  LDSM.16.M88.4 R180, [R218+0x9000] ;  /* 0x00900000dab4783b */ /* 0x000fee0000000200 */
[C---:B------:R-:W-:Y:S08]  /*1ed10*/  HMMA.16816.F32 R24, R184.reuse, R176, R24 ;  /* 0x000000b0b818723c */ /* 0x040ff00000001818 */
[C---:B------:R-:W-:Y:S01]  /*1ed20*/  HMMA.16816.F32 R20, R184.reuse, R178, R20 ;  /* 0x000000b2b814723c */ /* 0x040fe20000001814 */
[----:B------:R-:W3:Y:S07]  /*1ed30*/  LDSM.16.M88.4 R176, [R221] ;  /* 0x00000000ddb0783b */ /* 0x000eee0000000200 */
        /* <DEDUP_REMOVED lines=9> */
[----:B------:R-:W-:Y:S07]  /*1edd0*/  LDSM.16.M88.4 R180, [R220] ;  /* 0x00000000dcb4783b */ /* 0x000fee0000000200 */
[C---:B----4-:R-:W-:Y:S08]  /*1ede0*/  HMMA.16816.F32 R32, R176.reuse, R172, R32 ;  /* 0x000000acb020723c */ /* 0x050ff00000001820 */
[C---:B------:R-:W-:Y:S01]  /*1edf0*/  HMMA.16816.F32 R28, R176.reuse, R174, R28 ;  /* 0x000000aeb01c723c */ /* 0x040fe2000000181c */
[----:B------:R-:W3:Y:S07]  /*1ee00*/  LDSM.16.M88.4 R172, [R211] ;  /* 0x00000000d3ac783b */ /* 0x000eee0000000200 */
[C---:B-----5:R-:W-:Y:S08]  /*1ee10*/  HMMA.16816.F32 R24, R176.reuse, R184, R24 ;  /* 0x000000b8b018723c */ /* 0x060ff00000001818 */
[C---:B------:R-:W-:Y:S01]  /*1ee20*/  HMMA.16816.F32 R20, R176.reuse, R186, R20 ;  /* 0x000000bab014723c */ /* 0x040fe20000001814 */
[----:B------:R-:W4:Y:S07]  /*1ee30*/  LDSM.16.M88.4 R184, [R211+0x800] ;  /* 0x00080000d3b8783b */ /* 0x000f2e0000000200 */
[C---:B-1----:R-:W-:Y:S08]  /*1ee40*/  HMMA.16816.F32 R4, R176.reuse, R168, R4 ;  /* 0x000000a8b004723c */ /* 0x042ff00000001804 */
[----:B------:R-:W-:Y:S01]  /*1ee50*/  HMMA.16816.F32 R188, R176, R170, R188 ;  /* 0x000000aab0bc723c */ /* 0x000fe200000018bc */
[----:B------:R-:W1:Y:S04]  /*1ee60*/  LDSM.16.M88.4 R176, [R211+0x1000] ;  /* 0x00100000d3b0783b */ /* 0x000e680000000200 */
[----:B------:R-:W5:Y:S03]  /*1ee70*/  LDSM.16.M88.4 R168, [R211+0x1800] ;  /* 0x00180000d3a8783b */ /* 0x000f660000000200 */
[C---:B---3--:R-:W-:Y:S08]  /*1ee80*/  HMMA.16816.F32 R32, R180.reuse, R172, R32 ;  /* 0x000000acb420723c */ /* 0x048ff00000001820 */
        /* <DEDUP_REMOVED lines=21> */
[C---:B----4-:R-:W-:Y:S08]  /*1efe0*/  HMMA.16816.F32 R4, R176.reuse, R168, R4 ;  /* 0x000000a8b004723c */ /* 0x050ff00000001804 */
[----:B------:R-:W-:Y:S01]  /*1eff0*/  HMMA.16816.F32 R188, R176, R170, R188 ;  /* 0x000000aab0bc723c */ /* 0x000fe200000018bc */
[----:B------:R-:W3:Y:S04]  /*1f000*/  LDSM.16.M88.4 R176, [R208] ;  /* 0x00000000d0b0783b */ /* 0x000ee80000000200 */
[----:B------:R-:W4:Y:S03]  /*1f010*/  LDSM.16.M88.4 R168, [R207] ;  /* 0x00000000cfa8783b */ /* 0x000f260000000200 */
        /* <DEDUP_REMOVED lines=120> */
[C---:B---3--:R-:W-:Y:S08]  /*1f7a0*/  HMMA.16816.F32 R16, R176.reuse, R180, R16 ;  /* 0x000000b4b010723c */ /* 0x048ff00000001810 */
[C---:B------:R-:W-:Y:S01]  /*1f7b0*/  HMMA.16816.F32 R12, R176.reuse, R182, R12 ;  /* 0x000000b6b00c723c */ /* 0x040fe2000000180c */
[----:B------:R-:W1:Y:S07]  /*1f7c0*/  LDSM.16.M88.4 R180, [R220+0x6000] ;  /* 0x00600000dcb4783b */ /* 0x000e6e0000000200 */
[C---:B----4-:R-:W-:Y:S08]  /*1f7d0*/  HMMA.16816.F32 R4, R176.reuse, R168, R4 ;  /* 0x000000a8b004723c */ /* 0x050ff00000001804 */
[C---:B------:R-:W-:Y:S01]  /*1f7e0*/  HMMA.16816.F32 R188, R176.reuse, R170, R188 ;  /* 0x000000aab0bc723c */ /* 0x040fe200000018bc */
[----:B------:R-:W3:Y:S07]  /*1f7f0*/  LDSM.16.M88.4 R168, [R211+0x7000] ;  /* 0x00700000d3a8783b */ /* 0x000eee0000000200 */
[C---:B------:R-:W-:Y:S08]  /*1f800*/  HMMA.16816.F32 R24, R176.reuse, R184, R24 ;  /* 0x000000b8b018723c */ /* 0x040ff00000001818 */
[----:B------:R-:W-:Y:S01]  /*1f810*/  HMMA.16816.F32 R20, R176, R186, R20 ;  /* 0x000000bab014723c */ /* 0x000fe20000001814 */
[----:B------:R-:W4:Y:S07]  /*1f820*/  LDSM.16.M88.4 R184, [R211+0x6800] ;  /* 0x00680000d3b8783b */ /* 0x000f2e0000000200 */
[C---:B-1----:R-:W-:Y:S08]  /*1f830*/  HMMA.16816.F32 R32, R180.reuse, R172, R32 ;  /* 0x000000acb420723c */ /* 0x042ff00000001820 */
[----:B------:R-:W-:Y:S01]  /*1f840*/  HMMA.16816.F32 R28, R180, R174, R28 ;  /* 0x000000aeb41c723c */ /* 0x000fe2000000181c */
[----:B------:R-:W1:Y:S01]  /*1f850*/  LDSM.16.M88.4 R172, [R211+0x7800] ;  /* 0x00780000d3ac783b */ /* 0x000e620000000200 */
[----:B------:R-:W-:-:S06]  /*1f860*/  DEPBAR.LE SB0, 0x0 ;  /* 0x000080000000791a */ /* 0x000fcc0000000000 */
[C---:B---3--:R-:W-:Y:S07]  /*1f870*/  HMMA.16816.F32 R16, R180.reuse, R168, R16 ;  /* 0x000000a8b410723c */ /* 0x048fee0000001810 */
[----:B------:R-:W-:Y:S01]  /*1f880*/  IMAD.IADD R169, R246, 0x1, -R165 ;  /* 0x00000001f6a97824 */ /* 0x000fe200078e0aa5 */
[----:B------:R-:W-:Y:S01]  /*1f890*/  IADD3 R168, R0, 0x8, RZ ;  /* 0x0000000800a87810 */ /* 0x000fe20007ffe0ff */
[----:B------:R-:W-:Y:S01]  /*1f8a0*/  HMMA.16816.F32 R12, R180, R170, R12 ;  /* 0x000000aab40c723c */ /* 0x000fe2000000180c */
[----:B------:R-:W-:-:S02]  /*1f8b0*/  FFMA.FTZ R32, -R243, R2, R32 ;  /* 0x00000002f3207223 */ /* 0x000fc40000010120 */
[----:B------:R-:W-:Y:S01]  /*1f8c0*/  IABS R169, R169 ;  /* 0x000000a900a97213 */ /* 0x000fe20000000000 */
[----:B--2---:R-:W-:Y:S01]  /*1f8d0*/  FFMA.FTZ R2, -R243, R166, R34 ;  /* 0x000000a6f3027223 */ /* 0x004fe20000010122 */
[----:B------:R-:W-:Y:S02]  /*1f8e0*/  IADD3 R166, R0, 0x9, RZ ;  /* 0x0000000900a67810 */ /* 0x000fe40007ffe0ff */
[----:B------:R-:W-:Y:S01]  /*1f8f0*/  IMAD.IADD R171, R244, 0x1, -R165 ;  /* 0x00000001f4ab7824 */ /* 0x000fe200078e0aa5 */
[C---:B----4-:R-:W-:Y:S01]  /*1f900*/  HMMA.16816.F32 R24, R180.reuse, R184, R24 ;  /* 0x000000b8b418723c */ /* 0x050fe20000001818 */
[C---:B------:R-:W-:Y:S02]  /*1f910*/  IMAD.IADD R165, R246.reuse, 0x1, -R168 ;  /* 0x00000001f6a57824 */ /* 0x040fe400078e0aa8 */
[----:B------:R-:W-:Y:S01]  /*1f920*/  IMAD.MOV.U32 R170, RZ, RZ, R169 ;  /* 0x000000ffffaa7224 */ /* 0x000fe200078e00a9 */
[----:B------:R-:W-:Y:S01]  /*1f930*/  IABS R169, R171 ;  /* 0x000000ab00a97213 */ /* 0x000fe20000000000 */
[----:B------:R-:W-:Y:S01]  /*1f940*/  IMAD.IADD R176, R246, 0x1, -R166 ;  /* 0x00000001f6b07824 */ /* 0x000fe200078e0aa6 */
[----:B------:R-:W-:Y:S01]  /*1f950*/  IABS R165, R165 ;  /* 0x000000a500a57213 */ /* 0x000fe20000000000 */
[----:B------:R-:W-:Y:S01]  /*1f960*/  IMAD.IADD R171, R244, 0x1, -R168 ;  /* 0x00000001f4ab7824 */ /* 0x000fe200078e0aa8 */
[C---:B------:R-:W-:Y:S01]  /*1f970*/  HMMA.16816.F32 R20, R180.reuse, R186, R20 ;  /* 0x000000bab414723c */ /* 0x040fe20000001814 */
[----:B------:R-:W2:Y:S01]  /*1f980*/  I2F R170, R170 ;  /* 0x000000aa00aa7306 */ /* 0x000ea20000201400 */
[----:B------:R-:W-:Y:S01]  /*1f990*/  IABS R176, R176 ;  /* 0x000000b000b07213 */ /* 0x000fe20000000000 */
[----:B------:R-:W-:Y:S01]  /*1f9a0*/  IMAD.MOV.U32 R34, RZ, RZ, R165 ;  /* 0x000000ffff227224 */ /* 0x000fe200078e00a5 */
[----:B------:R-:W-:Y:S01]  /*1f9b0*/  FSEL R165, R32, -INF , !P1 ;  /* 0xff80000020a57808 */ /* 0x000fe20004800000 */
[----:B------:R-:W-:Y:S01]  /*1f9c0*/  IMAD.MOV.U32 R184, RZ, RZ, R8 ;  /* 0x000000ffffb87224 */ /* 0x000fe200078e0008 */
[C---:B------:R-:W-:Y:S01]  /*1f9d0*/  ISETP.GE.AND P1, PT, R0.reuse, R248, PT ;  /* 0x000000f80000720c */ /* 0x040fe20003f26270 */
[----:B------:R-:W-:Y:S01]  /*1f9e0*/  IMAD.MOV.U32 R185, RZ, RZ, R9 ;  /* 0x000000ffffb97224 */ /* 0x000fe200078e0009 */
[----:B-1----:R-:W-:Y:S01]  /*1f9f0*/  HMMA.16816.F32 R4, R180, R172, R4 ;  /* 0x000000acb404723c */ /* 0x002fe20000001804 */
[----:B------:R1:W3:Y:S01]  /*1fa00*/  I2F R172, R169 ;  /* 0x000000a900ac7306 */ /* 0x0002e20000201400 */
[----:B------:R-:W-:Y:S01]  /*1fa10*/  IABS R171, R171 ;  /* 0x000000ab00ab7213 */ /* 0x000fe20000000000 */
[----:B------:R-:W-:Y:S01]  /*1fa20*/  BAR.SYNC.DEFER_BLOCKING 0x0 ;  /* 0x0000000000007b1d */ /* 0x000fe20000010000 */
[----:B------:R-:W-:-:S04]  /*1fa30*/  ISETP.GE.OR P1, PT, R0, R247, !P1 ;  /* 0x000000f70000720c */ /* 0x000fc80004f26670 */
[----:B------:R-:W-:Y:S01]  /*1fa40*/  FSEL R2, R2, -INF , !P1 ;  /* 0xff80000002027808 */ /* 0x000fe20004800000 */
[----:B------:R-:W4:Y:S01]  /*1fa50*/  I2F R34, R34 ;  /* 0x0000002200227306 */ /* 0x000f220000201400 */
[C---:B--2---:R-:W-:Y:S01]  /*1fa60*/  FFMA.FTZ R32, -R243.reuse, R170, R33 ;  /* 0x000000aaf3207223 */ /* 0x044fe20000010121 */
[----:B------:R-:W-:Y:S01]  /*1fa70*/  IADD3 R170, R0, 0x10, RZ ;  /* 0x0000001000aa7810 */ /* 0x000fe20007ffe0ff */
[----:B------:R-:W-:Y:S01]  /*1fa80*/  HMMA.16816.F32 R188, R180, R174, R188 ;  /* 0x000000aeb4bc723c */ /* 0x000fe200000018bc */
[----:B------:R-:W-:Y:S02]  /*1fa90*/  ISETP.GE.AND P1, PT, R168, R249, PT ;  /* 0x000000f9a800720c */ /* 0x000fe40003f26270 */
[----:B------:R-:W-:Y:S01]  /*1faa0*/  FSEL R32, R32, -INF , !P6 ;  /* 0xff80000020207808 */ /* 0x000fe20007000000 */
[----:B------:R-:W-:Y:S01]  /*1fab0*/  IMAD.IADD R173, R246, 0x1, -R170 ;  /* 0x00000001f6ad7824 */ /* 0x000fe200078e0aaa */
[----:B------:R-:W2:Y:S01]  /*1fac0*/  I2F R33, R171 ;  /* 0x000000ab00217306 */ /* 0x000ea20000201400 */
[----:B-1----:R-:W-:Y:S01]  /*1fad0*/  IMAD.IADD R169, R244, 0x1, -R166 ;  /* 0x00000001f4a97824 */ /* 0x002fe200078e0aa6 */
[----:B------:R-:W-:Y:S01]  /*1fae0*/  ISETP.GE.OR P1, PT, R168, R245, !P1 ;  /* 0x000000f5a800720c */ /* 0x000fe20004f26670 */
[----:B---3--:R-:W-:Y:S01]  /*1faf0*/  FFMA.FTZ R35, -R243, R172, R35 ;  /* 0x000000acf3237223 */ /* 0x008fe20000010123 */
[----:B------:R-:W-:-:S02]  /*1fb00*/  IABS R173, R173 ;  /* 0x000000ad00ad7213 */ /* 0x000fc40000000000 */
[----:B------:R-:W-:Y:S02]  /*1fb10*/  IABS R169, R169 ;  /* 0x000000a900a97213 */ /* 0x000fe40000000000 */
[----:B------:R-:W1:Y:S01]  /*1fb20*/  I2F R176, R176 ;  /* 0x000000b000b07306 */ /* 0x000e620000201400 */
[C---:B----4-:R-:W-:Y:S01]  /*1fb30*/  FFMA.FTZ R34, -R243.reuse, R34, R28 ;  /* 0x00000022f3227223 */ /* 0x050fe2000001011c */
[----:B------:R-:W-:Y:S02]  /*1fb40*/  IADD3 R28, R0, 0x11, RZ ;  /* 0x00000011001c7810 */ /* 0x000fe40007ffe0ff */
[-C--:B------:R-:W-:Y:S02]  /*1fb50*/  ISETP.GE.AND P6, PT, R168, R248.reuse, PT ;  /* 0x000000f8a800720c */ /* 0x080fe40003fc6270 */
[----:B------:R-:W-:Y:S02]  /*1fb60*/  FSEL R34, R34, -INF , !P1 ;  /* 0xff80000022227808 */ /* 0x000fe40004800000 */
[----:B------:R3:W4:Y:S01]  /*1fb70*/  I2F R172, R169 ;  /* 0x000000a900ac7306 */ /* 0x0007220000201400 */
[----:B------:R-:W-:Y:S01]  /*1fb80*/  ISETP.GE.AND P1, PT, R166, R248, PT ;  /* 0x000000f8a600720c */ /* 0x000fe20003f26270 */
[----:B--2---:R-:W-:Y:S01]  /*1fb90*/  FFMA.FTZ R30, -R243, R33, R30 ;  /* 0x00000021f31e7223 */ /* 0x004fe2000001011e */
[----:B------:R-:W-:-:S02]  /*1fba0*/  ISETP.GE.OR P6, PT, R168, R247, !P6 ;  /* 0x000000f7a800720c */ /* 0x000fc400077c6670 */
[----:B------:R-:W-:Y:S02]  /*1fbb0*/  ISETP.GE.OR P1, PT, R166, R247, !P1 ;  /* 0x000000f7a600720c */ /* 0x000fe40004f26670 */
[----:B------:R-:W-:Y:S01]  /*1fbc0*/  FSEL R171, R30, -INF , !P6 ;  /* 0xff8000001eab7808 */ /* 0x000fe20007000000 */
[----:B------:R-:W2:Y:S01]  /*1fbd0*/  I2F R173, R173 ;  /* 0x000000ad00ad7306 */ /* 0x000ea20000201400 */
[----:B-1----:R-:W-:Y:S01]  /*1fbe0*/  FFMA.FTZ R33, -R243, R176, R29 ;  /* 0x000000b0f3217223 */ /* 0x002fe2000001011d */
[----:B------:R-:W-:Y:S01]  /*1fbf0*/  IADD3 R168, R0, 0x18, RZ ;  /* 0x0000001800a87810 */ /* 0x000fe20007ffe0ff */
[----:B------:R-:W-:Y:S01]  /*1fc00*/  IMAD.IADD R29, R244, 0x1, -R28 ;  /* 0x00000001f41d7824 */ /* 0x000fe200078e0a1c */
[-C--:B------:R-:W-:Y:S02]  /*1fc10*/  ISETP.GE.AND P6, PT, R170, R249.reuse, PT ;  /* 0x000000f9aa00720c */ /* 0x080fe40003fc6270 */
[----:B---3--:R-:W-:Y:S01]  /*1fc20*/  FSEL R169, R35, -INF , !P2 ;  /* 0xff80000023a97808 */ /* 0x008fe20005000000 */
[----:B------:R-:W-:Y:S01]  /*1fc30*/  IMAD.IADD R35, R244, 0x1, -R170 ;  /* 0x00000001f4237824 */ /* 0x000fe200078e0aaa */
[----:B------:R-:W-:Y:S01]  /*1fc40*/  ISETP.GE.AND P2, PT, R166, R249, PT ;  /* 0x000000f9a600720c */ /* 0x000fe20003f46270 */
[----:B----4-:R-:W-:Y:S01]  /*1fc50*/  FFMA.FTZ R30, -R243, R172, R31 ;  /* 0x000000acf31e7223 */ /* 0x010fe2000001011f */
[----:B------:R-:W-:Y:S01]  /*1fc60*/  IABS R29, R29 ;  /* 0x0000001d001d7213 */ /* 0x000fe20000000000 */
[----:B------:R-:W-:Y:S01]  /*1fc70*/  IMAD.IADD R172, R244, 0x1, -R168 ;  /* 0x00000001f4ac7824 */ /* 0x000fe200078e0aa8 */
[----:B------:R-:W-:Y:S01]  /*1fc80*/  ISETP.GE.OR P2, PT, R166, R245, !P2 ;  /* 0x000000f5a600720c */ /* 0x000fe20005746670 */
[----:B------:R-:W-:Y:S01]  /*1fc90*/  IMAD.IADD R166, R246, 0x1, -R28 ;  /* 0x00000001f6a67824 */ /* 0x000fe200078e0a1c */
[----:B------:R-:W-:Y:S01]  /*1fca0*/  IABS R35, R35 ;  /* 0x0000002300237213 */ /* 0x000fe20000000000 */
[----:B------:R-:W-:Y:S01]  /*1fcb0*/  IMAD.MOV.U32 R176, RZ, RZ, R29 ;  /* 0x000000ffffb07224 */ /* 0x000fe200078e001d */
[----:B------:R-:W-:Y:S01]  /*1fcc0*/  FSEL R33, R33, -INF , !P2 ;  /* 0xff80000021217808 */ /* 0x000fe20005000000 */
[----:B--2---:R-:W-:Y:S01]  /*1fcd0*/  FFMA.FTZ R29, -R243, R173, R24 ;  /* 0x000000adf31d7223 */ /* 0x004fe20000010118 */
[----:B------:R-:W-:Y:S01]  /*1fce0*/  IABS R166, R166 ;  /* 0x000000a600a67213 */ /* 0x000fe20000000000 */
[----:B------:R1:W2:Y:S01]  /*1fcf0*/  I2F R24, R176 ;  /* 0x000000b000187306 */ /* 0x0002a20000201400 */
[----:B------:R-:W-:-:S02]  /*1fd00*/  ISETP.GE.AND P2, PT, R170, R248, PT ;  /* 0x000000f8aa00720c */ /* 0x000fc40003f46270 */
[C---:B------:R-:W-:Y:S02]  /*1fd10*/  ISETP.GE.OR P6, PT, R170.reuse, R245, !P6 ;  /* 0x000000f5aa00720c */ /* 0x040fe400077c6670 */
[----:B------:R-:W-:Y:S01]  /*1fd20*/  ISETP.GE.OR P2, PT, R170, R247, !P2 ;  /* 0x000000f7aa00720c */ /* 0x000fe20005746670 */
[----:B------:R-:W-:Y:S01]  /*1fd30*/  IMAD.IADD R170, R246, 0x1, -R168 ;  /* 0x00000001f6aa7824 */ /* 0x000fe200078e0aa8 */
[----:B------:R-:W-:Y:S01]  /*1fd40*/  IADD3 R31, R0, 0x19, RZ ;  /* 0x00000019001f7810 */ /* 0x000fe20007ffe0ff */
[----:B------:R-:W3:Y:S01]  /*1fd50*/  I2F R35, R35 ;  /* 0x0000002300237306 */ /* 0x000ee20000201400 */
[----:B------:R-:W-:Y:S02]  /*1fd60*/  FSEL R30, R30, -INF , !P1 ;  /* 0xff8000001e1e7808 */ /* 0x000fe40004800000 */
[----:B------:R-:W-:Y:S02]  /*1fd70*/  IABS R170, R170 ;  /* 0x000000aa00aa7213 */ /* 0x000fe40000000000 */
[----:B------:R-:W-:-:S02]  /*1fd80*/  FSEL R29, R29, -INF , !P6 ;  /* 0xff8000001d1d7808 */ /* 0x000fc40007000000 */
[----:B------:R-:W-:Y:S01]  /*1fd90*/  IABS R172, R172 ;  /* 0x000000ac00ac7213 */ /* 0x000fe20000000000 */
[----:B------:R-:W4:Y:S01]  /*1fda0*/  I2F R166, R166 ;  /* 0x000000a600a67306 */ /* 0x000f220000201400 */
[----:B------:R-:W-:Y:S01]  /*1fdb0*/  ISETP.GE.AND P1, PT, R28, R249, PT ;  /* 0x000000f91c00720c */ /* 0x000fe20003f26270 */
[----:B-1----:R-:W-:Y:S01]  /*1fdc0*/  IMAD.IADD R176, R246, 0x1, -R31 ;  /* 0x00000001f6b07824 */ /* 0x002fe200078e0a1f */
[C---:B------:R-:W-:Y:S01]  /*1fdd0*/  ISETP.GE.AND P6, PT, R28.reuse, R248, PT ;  /* 0x000000f81c00720c */ /* 0x040fe20003fc6270 */
[----:B------:R-:W-:Y:S01]  /*1fde0*/  IMAD.MOV.U32 R173, RZ, RZ, R172 ;  /* 0x000000ffffad7224 */ /* 0x000fe200078e00ac */
[C---:B------:R-:W-:Y:S01]  /*1fdf0*/  ISETP.GE.OR P1, PT, R28.reuse, R245, !P1 ;  /* 0x000000f51c00720c */ /* 0x040fe20004f26670 */
[C---:B--2---:R-:W-:Y:S01]  /*1fe00*/  FFMA.FTZ R24, -R243.reuse, R24, R27 ;  /* 0x00000018f3187223 */ /* 0x044fe2000001011b */
[----:B------:R-:W-:Y:S01]  /*1fe10*/  ISETP.GE.OR P6, PT, R28, R247, !P6 ;  /* 0x000000f71c00720c */ /* 0x000fe200077c6670 */
[----:B---3--:R-:W-:Y:S01]  /*1fe20*/  FFMA.FTZ R26, -R243, R35, R26 ;  /* 0x00000023f31a7223 */ /* 0x008fe2000001011a */
[----:B------:R-:W1:Y:S01]  /*1fe30*/  I2F R170, R170 ;  /* 0x000000aa00aa7306 */ /* 0x000e620000201400 */
[----:B------:R-:W-:-:S02]  /*1fe40*/  IADD3 R35, R0, 0x20, RZ ;  /* 0x0000002000237810 */ /* 0x000fc40007ffe0ff */
[----:B------:R-:W-:Y:S02]  /*1fe50*/  IABS R172, R176 ;  /* 0x000000b000ac7213 */ /* 0x000fe40000000000 */
[----:B------:R-:W-:Y:S01]  /*1fe60*/  IADD3 R27, R0, 0x21, RZ ;  /* 0x00000021001b7810 */ /* 0x000fe20007ffe0ff */
[----:B----4-:R-:W-:Y:S01]  /*1fe70*/  FFMA.FTZ R28, -R243, R166, R25 ;  /* 0x000000a6f31c7223 */ /* 0x010fe20000010119 */
[----:B------:R-:W-:Y:S01]  /*1fe80*/  FSEL R25, R26, -INF , !P2 ;  /* 0xff8000001a197808 */ /* 0x000fe20005000000 */
[----:B------:R-:W-:Y:S01]  /*1fe90*/  IMAD.IADD R26, R244, 0x1, -R31 ;  /* 0x00000001f41a7824 */ /* 0x000fe200078e0a1f */
[----:B------:R2:W3:Y:S01]  /*1fea0*/  I2F R166, R173 ;  /* 0x000000ad00a67306 */ /* 0x0004e20000201400 */
[----:B------:R-:W-:Y:S02]  /*1feb0*/  ISETP.GE.AND P2, PT, R168, R249, PT ;  /* 0x000000f9a800720c */ /* 0x000fe40003f46270 */
[----:B------:R-:W-:Y:S02]  /*1fec0*/  FSEL R28, R28, -INF , !P1 ;  /* 0xff8000001c1c7808 */ /* 0x000fe40004800000 */
[----:B------:R-:W-:-:S02]  /*1fed0*/  ISETP.GE.AND P1, PT, R168, R248, PT ;  /* 0x000000f8a800720c */ /* 0x000fc40003f26270 */
[----:B------:R-:W-:Y:S01]  /*1fee0*/  IABS R26, R26 ;  /* 0x0000001a001a7213 */ /* 0x000fe20000000000 */
[----:B------:R-:W4:Y:S01]  /*1fef0*/  I2F R172, R172 ;  /* 0x000000ac00ac7306 */ /* 0x000f220000201400 */
[C---:B------:R-:W-:Y:S02]  /*1ff00*/  ISETP.GE.OR P2, PT, R168.reuse, R245, !P2 ;  /* 0x000000f5a800720c */ /* 0x040fe40005746670 */
[----:B------:R-:W-:Y:S01]  /*1ff10*/  ISETP.GE.OR P1, PT, R168, R247, !P1 ;  /* 0x000000f7a800720c */ /* 0x000fe20004f26670 */
[----:B------:R-:W-:Y:S01]  /*1ff20*/  IMAD.MOV.U32 R168, RZ, RZ, R26 ;  /* 0x000000ffffa87224 */ /* 0x000fe200078e001a */
[----:B------:R-:W-:Y:S01]  /*1ff30*/  FSEL R24, R24, -INF , !P6 ;  /* 0xff80000018187808 */ /* 0x000fe20007000000 */
[----:B-1----:R-:W-:Y:S01]  /*1ff40*/  FFMA.FTZ R26, -R243, R170, R20 ;  /* 0x000000aaf31a7223 */ /* 0x002fe20000010114 */
[----:B------:R-:W-:Y:S01]  /*1ff50*/  ISETP.GE.AND P6, PT, R31, R249, PT ;  /* 0x000000f91f00720c */ /* 0x000fe20003fc6270 */
[--C-:B--2---:R-:W-:Y:S02]  /*1ff60*/  IMAD.IADD R173, R246, 0x1, -R35.reuse ;  /* 0x00000001f6ad7824 */ /* 0x104fe400078e0a23 */
[----:B------:R-:W-:Y:S01]  /*1ff70*/  IMAD.IADD R20, R244, 0x1, -R35 ;  /* 0x00000001f4147824 */ /* 0x000fe200078e0a23 */
[----:B------:R-:W-:Y:S01]  /*1ff80*/  I2F R168, R168 ;  /* 0x000000a800a87306 */ /* 0x000fe20000201400 */
[C---:B---3--:R-:W-:Y:S01]  /*1ff90*/  FFMA.FTZ R166, -R243.reuse, R166, R22 ;  /* 0x000000a6f3a67223 */ /* 0x048fe20000010116 */
[----:B------:R-:W-:Y:S01]  /*1ffa0*/  IABS R170, R173 ;  /* 0x000000ad00aa7213 */ /* 0x000fe20000000000 */
[----:B------:R-:W-:Y:S01]  /*1ffb0*/  IMAD.IADD R173, R246, 0x1, -R27 ;  /* 0x00000001f6ad7824 */ /* 0x000fe200078e0a1b */
[----:B------:R-:W-:Y:S01]  /*1ffc0*/  IABS R20, R20 ;  /* 0x0000001400147213 */ /* 0x000fe20000000000 */
[----:B----4-:R-:W-:Y:S01]  /*1ffd0*/  FFMA.FTZ R21, -R243, R172, R21 ;  /* 0x000000acf3157223 */ /* 0x010fe20000010115 */
[----:B------:R-:W-:Y:S01]  /*1ffe0*/  FSEL R26, R26, -INF , !P2 ;  /* 0xff8000001a1a7808 */ /* 0x000fe20005000000 */
[----:B------:R-:W-:Y:S01]  /*1fff0*/  IMAD.IADD R172, R244, 0x1, -R27 ;  /* 0x00000001f4ac7824 */ /* 0x000fe200078e0a1b */
[----:B------:R-:W-:Y:S01]  /*20000*/  IABS R173, R173 ;  /* 0x000000ad00ad7213 */ /* 0x000fe20000000000 */
[----:B------:R-:W1:Y:S01]  /*20010*/  I2F R22, R20 ;  /* 0x0000001400167306 */ /* 0x000e620000201400 */
[----:B------:R-:W-:-:S02]  /*20020*/  ISETP.GE.AND P2, PT, R31, R248, PT ;  /* 0x000000f81f00720c */ /* 0x000fc40003f46270 */
[C---:B------:R-:W-:Y:S02]  /*20030*/  ISETP.GE.OR P6, PT, R31.reuse, R245, !P6 ;  /* 0x000000f51f00720c */ /* 0x040fe400077c6670 */
[----:B------:R-:W-:Y:S02]  /*20040*/  ISETP.GE.OR P2, PT, R31, R247, !P2 ;  /* 0x000000f71f00720c */ /* 0x000fe40005746670 */
[----:B------:R-:W-:Y:S01]  /*20050*/  IADD3 R31, R0, 0x28, RZ ;  /* 0x00000028001f7810 */ /* 0x000fe20007ffe0ff */
[----:B------:R-:W2:Y:S01]  /*20060*/  I2F R170, R170 ;  /* 0x000000aa00aa7306 */ /* 0x000ea20000201400 */
[----:B------:R-:W-:Y:S02]  /*20070*/  FSEL R21, R21, -INF , !P6 ;  /* 0xff80000015157808 */ /* 0x000fe40007000000 */
[----:B------:R-:W-:Y:S02]  /*20080*/  ISETP.GE.AND P6, PT, R35, R248, PT ;  /* 0x000000f82300720c */ /* 0x000fe40003fc6270 */
[----:B------:R-:W-:-:S02]  /*20090*/  IABS R172, R172 ;  /* 0x000000ac00ac7213 */ /* 0x000fc40000000000 */
[----:B------:R-:W-:Y:S01]  /*200a0*/  ISETP.GE.OR P6, PT, R35, R247, !P6 ;  /* 0x000000f72300720c */ /* 0x000fe200077c6670 */
[----:B-1----:R-:W-:Y:S01]  /*200b0*/  FFMA.FTZ R18, -R243, R22, R18 ;  /* 0x00000016f3127223 */ /* 0x002fe20000010112 */
[----:B------:R-:W-:Y:S01]  /*200c0*/  FSEL R20, R166, -INF , !P1 ;  /* 0xff800000a6147808 */ /* 0x000fe20004800000 */
[----:B------:R-:W-:Y:S01]  /*200d0*/  IMAD.MOV.U32 R166, RZ, RZ, R173 ;  /* 0x000000ffffa67224 */ /* 0x000fe200078e00ad */
[C---:B------:R-:W-:Y:S01]  /*200e0*/  ISETP.GE.AND P1, PT, R35.reuse, R249, PT ;  /* 0x000000f92300720c */ /* 0x040fe20003f26270 */
[----:B------:R-:W-:Y:S01]  /*200f0*/  IMAD.IADD R173, R246, 0x1, -R31 ;  /* 0x00000001f6ad7824 */ /* 0x000fe200078e0a1f */
[----:B------:R-:W-:Y:S02]  /*20100*/  FSEL R195, R18, -INF , !P6 ;  /* 0xff80000012c37808 */ /* 0x000fe40007000000 */
[----:B------:R-:W-:Y:S01]  /*20110*/  ISETP.GE.OR P1, PT, R35, R245, !P1 ;  /* 0x000000f52300720c */ /* 0x000fe20004f26670 */
[----:B------:R-:W1:Y:S01]  /*20120*/  I2F R166, R166 ;  /* 0x000000a600a67306 */ /* 0x000e620000201400 */
[C---:B------:R-:W-:Y:S01]  /*20130*/  FFMA.FTZ R35, -R243.reuse, R168, R23 ;  /* 0x000000a8f3237223 */ /* 0x040fe20000010117 */
[----:B------:R-:W-:Y:S01]  /*20140*/  IADD3 R22, R0, 0x30, RZ ;  /* 0x0000003000167810 */ /* 0x000fe20007ffe0ff */
[----:B------:R-:W-:Y:S01]  /*20150*/  IMAD.MOV.U32 R168, RZ, RZ, R172 ;  /* 0x000000ffffa87224 */ /* 0x000fe200078e00ac */
[----:B------:R-:W-:Y:S01]  /*20160*/  IABS R172, R173 ;  /* 0x000000ad00ac7213 */ /* 0x000fe20000000000 */
[----:B--2---:R-:W-:Y:S01]  /*20170*/  FFMA.FTZ R196, -R243, R170, R16 ;  /* 0x000000aaf3c47223 */ /* 0x004fe20000010110 */
[----:B------:R-:W-:Y:S01]  /*20180*/  FSEL R16, R35, -INF , !P2 ;  /* 0xff80000023107808 */ /* 0x000fe20005000000 */
[----:B------:R-:W-:Y:S01]  /*20190*/  IMAD.IADD R170, R244, 0x1, -R31 ;  /* 0x00000001f4aa7824 */ /* 0x000fe200078e0a1f */
[----:B------:R-:W-:Y:S01]  /*201a0*/  ISETP.GE.AND P2, PT, R27, R249, PT ;  /* 0x000000f91b00720c */ /* 0x000fe20003f46270 */
[----:B------:R-:W-:Y:S01]  /*201b0*/  IMAD.MOV.U32 R35, RZ, RZ, R172 ;  /* 0x000000ffff237224 */ /* 0x000fe200078e00ac */
[----:B------:R-:W2:Y:S01]  /*201c0*/  I2F R168, R168 ;  /* 0x000000a800a87306 */ /* 0x000ea20000201400 */
[----:B------:R-:W-:-:S02]  /*201d0*/  FSEL R196, R196, -INF , !P1 ;  /* 0xff800000c4c47808 */ /* 0x000fc40004800000 */
[----:B------:R-:W-:Y:S02]  /*201e0*/  ISETP.GE.OR P2, PT, R27, R245, !P2 ;  /* 0x000000f51b00720c */ /* 0x000fe40005746670 */
[----:B------:R-:W-:Y:S01]  /*201f0*/  ISETP.GE.AND P6, PT, R31, R249, PT ;  /* 0x000000f91f00720c */ /* 0x000fe20003fc6270 */
[----:B-1----:R-:W-:Y:S01]  /*20200*/  FFMA.FTZ R198, -R243, R166, R17 ;  /* 0x000000a6f3c67223 */ /* 0x002fe20000010111 */
[----:B------:R-:W-:Y:S01]  /*20210*/  IADD3 R23, R0, 0x29, RZ ;  /* 0x0000002900177810 */ /* 0x000fe20007ffe0ff */
[----:B------:R-:W1:Y:S01]  /*20220*/  I2F R35, R35 ;  /* 0x0000002300237306 */ /* 0x000e620000201400 */
[-C--:B------:R-:W-:Y:S02]  /*20230*/  ISETP.GE.AND P1, PT, R27, R248.reuse, PT ;  /* 0x000000f81b00720c */ /* 0x080fe40003f26270 */
[----:B------:R-:W-:Y:S01]  /*20240*/  FSEL R198, R198, -INF , !P2 ;  /* 0xff800000c6c67808 */ /* 0x000fe20005000000 */
[----:B------:R-:W-:Y:S01]  /*20250*/  IMAD.IADD R17, R244, 0x1, -R23 ;  /* 0x00000001f4117824 */ /* 0x000fe200078e0a17 */
[----:B------:R-:W-:-:S02]  /*20260*/  ISETP.GE.AND P2, PT, R31, R248, PT ;  /* 0x000000f81f00720c */ /* 0x000fc40003f46270 */
[----:B------:R-:W-:Y:S01]  /*20270*/  ISETP.GE.OR P6, PT, R31, R245, !P6 ;  /* 0x000000f51f00720c */ /* 0x000fe200077c6670 */
[----:B--2---:R-:W-:Y:S01]  /*20280*/  FFMA.FTZ R19, -R243, R168, R19 ;  /* 0x000000a8f3137223 */ /* 0x004fe20000010113 */
[-C--:B------:R-:W-:Y:S01]  /*20290*/  ISETP.GE.OR P2, PT, R31, R247.reuse, !P2 ;  /* 0x000000f71f00720c */ /* 0x080fe20005746670 */
[C---:B------:R-:W-:Y:S01]  /*202a0*/  IMAD.IADD R31, R246.reuse, 0x1, -R22 ;  /* 0x00000001f61f7824 */ /* 0x040fe200078e0a16 */
[----:B------:R-:W-:Y:S01]  /*202b0*/  ISETP.GE.OR P1, PT, R27, R247, !P1 ;  /* 0x000000f71b00720c */ /* 0x000fe20004f26670 */
[----:B------:R-:W-:Y:S01]  /*202c0*/  IMAD.IADD R27, R246, 0x1, -R23 ;  /* 0x00000001f61b7824 */ /* 0x000fe200078e0a17 */
[----:B------:R-:W-:Y:S02]  /*202d0*/  IABS R170, R170 ;  /* 0x000000aa00aa7213 */ /* 0x000fe40000000000 */
[----:B------:R-:W-:Y:S01]  /*202e0*/  IABS R31, R31 ;  /* 0x0000001f001f7213 */ /* 0x000fe20000000000 */
[----:B-1----:R-:W-:Y:S01]  /*202f0*/  FFMA.FTZ R35, -R243, R35, R12 ;  /* 0x00000023f3237223 */ /* 0x002fe2000001010c */
[----:B------:R-:W-:Y:S01]  /*20300*/  IABS R166, R27 ;  /* 0x0000001b00a67213 */ /* 0x000fe20000000000 */
[----:B------:R-:W-:Y:S01]  /*20310*/  IMAD.IADD R12, R244, 0x1, -R22 ;  /* 0x00000001f40c7824 */ /* 0x000fe200078e0a16 */
[----:B------:R-:W1:Y:S01]  /*20320*/  I2F R27, R170 ;  /* 0x000000aa001b7306 */ /* 0x000e620000201400 */
[----:B------:R-:W-:-:S02]  /*20330*/  IABS R17, R17 ;  /* 0x0000001100117213 */ /* 0x000fc40000000000 */
[----:B------:R-:W-:Y:S01]  /*20340*/  FSEL R193, R19, -INF , !P1 ;  /* 0xff80000013c17808 */ /* 0x000fe20004800000 */
[----:B------:R-:W-:Y:S01]  /*20350*/  IMAD.MOV.U32 R19, RZ, RZ, R31 ;  /* 0x000000ffff137224 */ /* 0x000fe200078e001f */
[----:B------:R-:W-:Y:S01]  /*20360*/  FSEL R199, R35, -INF , !P6 ;  /* 0xff80000023c77808 */ /* 0x000fe20007000000 */
[----:B------:R-:W-:Y:S01]  /*20370*/  IMAD.MOV.U32 R18, RZ, RZ, R17 ;  /* 0x000000ffff127224 */ /* 0x000fe200078e0011 */
[----:B------:R-:W-:Y:S01]  /*20380*/  IADD3 R17, R0, 0x31, RZ ;  /* 0x0000003100117810 */ /* 0x000fe20007ffe0ff */
[----:B------:R-:W2:Y:S01]  /*20390*/  I2F R166, R166 ;  /* 0x000000a600a67306 */ /* 0x000ea20000201400 */
[C---:B------:R-:W-:Y:S02]  /*203a0*/  ISETP.GE.AND P1, PT, R23.reuse, R249, PT ;  /* 0x000000f91700720c */ /* 0x040fe40003f26270 */
[C---:B------:R-:W-:Y:S02]  /*203b0*/  ISETP.GE.AND P6, PT, R23.reuse, R248, PT ;  /* 0x000000f81700720c */ /* 0x040fe40003fc6270 */
[----:B------:R-:W-:-:S02]  /*203c0*/  ISETP.GE.OR P1, PT, R23, R245, !P1 ;  /* 0x000000f51700720c */ /* 0x000fc40004f26670 */
[----:B------:R-:W-:Y:S01]  /*203d0*/  ISETP.GE.OR P6, PT, R23, R247, !P6 ;  /* 0x000000f71700720c */ /* 0x000fe200077c6670 */
[----:B------:R-:W3:Y:S01]  /*203e0*/  I2F R19, R19 ;  /* 0x0000001300137306 */ /* 0x000ee20000201400 */
[--C-:B------:R-:W-:Y:S01]  /*203f0*/  IMAD.IADD R23, R246, 0x1, -R17.reuse ;  /* 0x00000001f6177824 */ /* 0x100fe200078e0a11 */
[----:B------:R-:W-:Y:S01]  /*20400*/  IABS R12, R12 ;  /* 0x0000000c000c7213 */ /* 0x000fe20000000000 */
[C---:B-1----:R-:W-:Y:S02]  /*20410*/  FFMA.FTZ R14, -R243.reuse, R27, R14 ;  /* 0x0000001bf30e7223 */ /* 0x042fe4000001010e */
[----:B------:R-:W-:Y:S01]  /*20420*/  IMAD.IADD R27, R244, 0x1, -R17 ;  /* 0x00000001f41b7824 */ /* 0x000fe200078e0a11 */
[----:B------:R-:W-:Y:S01]  /*20430*/  IABS R23, R23 ;  /* 0x0000001700177213 */ /* 0x000fe20000000000 */
[----:B------:R-:W-:Y:S01]  /*20440*/  IMAD.MOV.U32 R31, RZ, RZ, R12 ;  /* 0x000000ffff1f7224 */ /* 0x000fe200078e000c */
[----:B------:R-:W1:Y:S01]  /*20450*/  I2F R18, R18 ;  /* 0x0000001200127306 */ /* 0x000e620000201400 */
[----:B------:R-:W-:Y:S01]  /*20460*/  FSEL R194, R14, -INF , !P2 ;  /* 0xff8000000ec27808 */ /* 0x000fe20005000000 */
[----:B--2---:R-:W-:Y:S01]  /*20470*/  FFMA.FTZ R166, -R243, R166, R13 ;  /* 0x000000a6f3a67223 */ /* 0x004fe2000001010d */
[----:B------:R-:W-:Y:S01]  /*20480*/  IADD3 R12, R0, 0x38, RZ ;  /* 0x00000038000c7810 */ /* 0x000fe20007ffe0ff */
[----:B------:R-:W-:Y:S01]  /*20490*/  IMAD.MOV.U32 R14, RZ, RZ, R23 ;  /* 0x000000ffff0e7224 */ /* 0x000fe200078e0017 */
[----:B------:R-:W-:-:S02]  /*204a0*/  ISETP.GE.AND P2, PT, R22, R249, PT ;  /* 0x000000f91600720c */ /* 0x000fc40003f46270 */
[----:B------:R-:W-:Y:S01]  /*204b0*/  FSEL R197, R166, -INF , !P1 ;  /* 0xff800000a6c57808 */ /* 0x000fe20004800000 */
[----:B------:R-:W2:Y:S01]  /*204c0*/  I2F R13, R31 ;  /* 0x0000001f000d7306 */ /* 0x000ea20000201400 */
[C---:B---3--:R-:W-:Y:S01]  /*204d0*/  FFMA.FTZ R19, -R243.reuse, R19, R4 ;  /* 0x00000013f3137223 */ /* 0x048fe20000010104 */
[----:B------:R-:W-:Y:S01]  /*204e0*/  IADD3 R4, R0, 0x39, RZ ;  /* 0x0000003900047810 */ /* 0x000fe20007ffe0ff */
[----:B------:R-:W-:Y:S01]  /*204f0*/  IMAD.IADD R23, R246, 0x1, -R12 ;  /* 0x00000001f6177824 */ /* 0x000fe200078e0a0c */
[C---:B------:R-:W-:Y:S02]  /*20500*/  ISETP.GE.OR P2, PT, R22.reuse, R245, !P2 ;  /* 0x000000f51600720c */ /* 0x040fe40005746670 */
[----:B------:R-:W-:Y:S01]  /*20510*/  ISETP.GE.AND P1, PT, R22, R248, PT ;  /* 0x000000f81600720c */ /* 0x000fe20003f26270 */
[----:B------:R-:W-:Y:S01]  /*20520*/  IMAD.IADD R0, R246, 0x1, -R4 ;  /* 0x00000001f6007824 */ /* 0x000fe200078e0a04 */
[----:B------:R-:W3:Y:S01]  /*20530*/  I2F R14, R14 ;  /* 0x0000000e000e7306 */ /* 0x000ee20000201400 */
[----:B-1----:R-:W-:Y:S01]  /*20540*/  FFMA.FTZ R15, -R243, R18, R15 ;  /* 0x00000012f30f7223 */ /* 0x002fe2000001010f */
[----:B------:R-:W-:Y:S01]  /*20550*/  IABS R27, R27 ;  /* 0x0000001b001b7213 */ /* 0x000fe20000000000 */
[----:B------:R-:W-:Y:S01]  /*20560*/  IMAD.IADD R18, R244, 0x1, -R12 ;  /* 0x00000001f4127824 */ /* 0x000fe200078e0a0c */
[----:B------:R-:W-:-:S02]  /*20570*/  FSEL R178, R19, -INF , !P2 ;  /* 0xff80000013b27808 */ /* 0x000fc40005000000 */
[----:B------:R-:W-:Y:S02]  /*20580*/  IABS R19, R0 ;  /* 0x0000000000137213 */ /* 0x000fe40000000000 */
[----:B------:R-:W-:Y:S01]  /*20590*/  IABS R18, R18 ;  /* 0x0000001200127213 */ /* 0x000fe20000000000 */
[----:B--2---:R-:W-:Y:S01]  /*205a0*/  FFMA.FTZ R13, -R243, R13, R6 ;  /* 0x0000000df30d7223 */ /* 0x004fe20000010106 */
[----:B------:R-:W-:Y:S01]  /*205b0*/  ISETP.GE.OR P1, PT, R22, R247, !P1 ;  /* 0x000000f71600720c */ /* 0x000fe20004f26670 */
[----:B------:R-:W-:Y:S01]  /*205c0*/  IMAD.MOV.U32 R22, RZ, RZ, R27 ;  /* 0x000000ffff167224 */ /* 0x000fe200078e001b */
[----:B------:R-:W1:Y:S01]  /*205d0*/  I2F R0, R18 ;  /* 0x0000001200007306 */ /* 0x000e620000201400 */
[----:B------:R-:W-:Y:S01]  /*205e0*/  IABS R23, R23 ;  /* 0x0000001700177213 */ /* 0x000fe20000000000 */
[----:B------:R-:W-:Y:S01]  /*205f0*/  IMAD.IADD R6, R244, 0x1, -R4 ;  /* 0x00000001f4067824 */ /* 0x000fe200078e0a04 */
[----:B------:R-:W-:Y:S01]  /*20600*/  FSEL R192, R15, -INF , !P6 ;  /* 0xff8000000fc07808 */ /* 0x000fe20007000000 */
[----:B---3--:R-:W-:Y:S01]  /*20610*/  FFMA.FTZ R5, -R243, R14, R5 ;  /* 0x0000000ef3057223 */ /* 0x008fe20000010105 */
[----:B------:R-:W-:-:S02]  /*20620*/  ISETP.GE.AND P6, PT, R17, R249, PT ;  /* 0x000000f91100720c */ /* 0x000fc40003fc6270 */
[----:B------:R-:W-:Y:S01]  /*20630*/  IABS R14, R6 ;  /* 0x00000006000e7213 */ /* 0x000fe20000000000 */
[----:B------:R-:W2:Y:S01]  /*20640*/  I2F R22, R22 ;  /* 0x0000001600167306 */ /* 0x000ea20000201400 */
[----:B------:R-:W-:Y:S02]  /*20650*/  ISETP.GE.OR P6, PT, R17, R245, !P6 ;  /* 0x000000f51100720c */ /* 0x000fe400077c6670 */
[----:B------:R-:W-:Y:S02]  /*20660*/  FSEL R176, R13, -INF , !P1 ;  /* 0xff8000000db07808 */ /* 0x000fe40004800000 */
[----:B------:R-:W-:Y:S02]  /*20670*/  FSEL R181, R5, -INF , !P6 ;  /* 0xff80000005b57808 */ /* 0x000fe40007000000 */
[----:B------:R-:W-:Y:S01]  /*20680*/  ISETP.GE.AND P6, PT, R12, R248, PT ;  /* 0x000000f80c00720c */ /* 0x000fe20003fc6270 */
[----:B------:R-:W3:Y:S01]  /*20690*/  I2F R15, R23 ;  /* 0x00000017000f7306 */ /* 0x000ee20000201400 */
[----:B-1----:R-:W-:Y:S01]  /*206a0*/  FFMA.FTZ R0, -R243, R0, R190 ;  /* 0x00000000f3007223 */ /* 0x002fe200000101be */
[----:B------:R-:W-:-:S02]  /*206b0*/  ISETP.GE.AND P2, PT, R17, R248, PT ;  /* 0x000000f81100720c */ /* 0x000fc40003f46270 */
[C---:B------:R-:W-:Y:S02]  /*206c0*/  ISETP.GE.OR P6, PT, R12.reuse, R247, !P6 ;  /* 0x000000f70c00720c */ /* 0x040fe400077c6670 */
[----:B------:R-:W-:Y:S02]  /*206d0*/  ISETP.GE.AND P1, PT, R12, R249, PT ;  /* 0x000000f90c00720c */ /* 0x000fe40003f26270 */
[----:B------:R-:W1:Y:S01]  /*206e0*/  I2F R6, R19 ;  /* 0x0000001300067306 */ /* 0x000e620000201400 */
[----:B------:R-:W-:Y:S01]  /*206f0*/  FSEL R170, R0, -INF , !P6 ;  /* 0xff80000000aa7808 */ /* 0x000fe20007000000 */
[----:B--2---:R-:W-:Y:S01]  /*20700*/  FFMA.FTZ R7, -R243, R22, R7 ;  /* 0x00000016f3077223 */ /* 0x004fe20000010107 */
[----:B------:R-:W-:Y:S02]  /*20710*/  ISETP.GT.AND P6, PT, R239, R230, PT ;  /* 0x000000e6ef00720c */ /* 0x000fe40003fc4270 */
[----:B------:R-:W-:Y:S02]  /*20720*/  ISETP.GE.OR P2, PT, R17, R247, !P2 ;  /* 0x000000f71100720c */ /* 0x000fe40005746670 */
[----:B------:R-:W-:Y:S01]  /*20730*/  ISETP.GE.OR P1, PT, R12, R245, !P1 ;  /* 0x000000f50c00720c */ /* 0x000fe20004f26670 */
[----:B------:R-:W2:Y:S01]  /*20740*/  I2F R14, R14 ;  /* 0x0000000e000e7306 */ /* 0x000ea20000201400 */
[----:B---3--:R-:W-:Y:S01]  /*20750*/  FFMA.FTZ R15, -R243, R15, R188 ;  /* 0x0000000ff30f7223 */ /* 0x008fe200000101bc */
[----:B------:R-:W-:-:S02]  /*20760*/  FSEL R172, R7, -INF , !P2 ;  /* 0xff80000007ac7808 */ /* 0x000fc40005000000 */
[C---:B------:R-:W-:Y:S02]  /*20770*/  ISETP.GE.AND P2, PT, R4.reuse, R249, PT ;  /* 0x000000f90400720c */ /* 0x040fe40003f46270 */
[----:B------:R-:W-:Y:S02]  /*20780*/  FSEL R180, R15, -INF , !P1 ;  /* 0xff8000000fb47808 */ /* 0x000fe40004800000 */
[C---:B------:R-:W-:Y:S01]  /*20790*/  ISETP.GE.AND P1, PT, R4.reuse, R248, PT ;  /* 0x000000f80400720c */ /* 0x040fe20003f26270 */
[C---:B-1----:R-:W-:Y:S01]  /*207a0*/  FFMA.FTZ R6, -R243.reuse, R6, R189 ;  /* 0x00000006f3067223 */ /* 0x042fe200000101bd */
[C---:B------:R-:W-:Y:S02]  /*207b0*/  ISETP.GE.OR P2, PT, R4.reuse, R245, !P2 ;  /* 0x000000f50400720c */ /* 0x040fe40005746670 */
[----:B------:R-:W-:Y:S02]  /*207c0*/  ISETP.GE.OR P1, PT, R4, R247, !P1 ;  /* 0x000000f70400720c */ /* 0x000fe40004f26670 */
[----:B------:R-:W-:Y:S01]  /*207d0*/  FSEL R177, R6, -INF , !P2 ;  /* 0xff80000006b17808 */ /* 0x000fe20005000000 */
[----:B--2---:R-:W-:-:S05]  /*207e0*/  FFMA.FTZ R14, -R243, R14, R191 ;  /* 0x0000000ef30e7223 */ /* 0x004fca00000101bf */
[----:B------:R-:W-:Y:S01]  /*207f0*/  FSEL R173, R14, -INF , !P1 ;  /* 0xff8000000ead7808 */ /* 0x000fe20004800000 */
[----:B------:R-:W-:Y:S05]  /*20800*/  @!P6 BRA `(.L_x_8336) ;  /* 0x00000d500000e947 */ /* 0x000fea0003800000 */
[----:B------:R-:W-:Y:S01]  /*20810*/  BSSY B0, `(.L_x_8337) ;  /* 0x0000044000007945 */ /* 0x000fe20003800000 */
[----:B------:R-:W-:Y:S05]  /*20820*/  @!P0 BRA `(.L_x_8338) ;  /* 0x000003e000008947 */ /* 0x000fea0003800000 */
[----:B------:R-:W-:Y:S02]  /*20830*/  ULDC.64 UR4, c[0x0][0x118] ;  /* 0x0000460000047ab9 */ /* 0x000fe40000000a00 */
[----:B------:R-:W2:Y:S01]  /*20840*/  LD.E R15, [R10.64+0x170] ;  /* 0x000170040a0f7980 */ /* 0x000ea2000c101900 */
[----:B------:R-:W-:Y:S02]  /*20850*/  IMAD.SHL.U32 R4, R239, 0x40, RZ ;  /* 0x00000040ef047824 */ /* 0x000fe400078e00ff */
[----:B------:R-:W-:-:S03]  /*20860*/  IMAD.MOV.U32 R8, RZ, RZ, RZ ;  /* 0x000000ffff087224 */ /* 0x000fc600078e00ff */
        /* <DEDUP_REMOVED lines=8> */
[----:B-1----:R-:W-:-:S04]  /*208f0*/  IMAD.MOV R0, RZ, RZ, -R9 ;  /* 0x000000ffff007224 */ /* 0x002fc800078e0a09 */
        /* <DEDUP_REMOVED lines=18> */
[----:B------:R-:W-:-:S06]  /*20a20*/  ISETP.GE.U32.AND P2, PT, R0, R7, PT ;  /* 0x000000070000720c */ /* 0x000fcc0003f46070 */
[----:B------:R-:W-:Y:S02]  /*20a30*/  @P1 IADD3 R9, R9, 0x1, RZ ;  /* 0x0000000109091810 */ /* 0x000fe40007ffe0ff */
[----:B------:R-:W-:Y:S02]  /*20a40*/  ISETP.GE.AND P1, PT, R4, RZ, PT ;  /* 0x000000ff0400720c */ /* 0x000fe40003f26270 */
[----:B------:R-:W-:-:S03]  /*20a50*/  LOP3.LUT R4, RZ, R15, RZ, 0x33, !PT ;  /* 0x0000000fff047212 */ /* 0x000fc600078e33ff */
[----:B------:R-:W-:Y:S02]  /*20a60*/  @P2 IADD3 R13, R13, 0x1, RZ ;  /* 0x000000010d0d2810 */ /* 0x000fe40007ffe0ff */
[----:B------:R-:W-:-:S03]  /*20a70*/  ISETP.NE.AND P2, PT, R15, RZ, PT ;  /* 0x000000ff0f00720c */ /* 0x000fc60003f45270 */
[----:B------:R-:W-:-:S03]  /*20a80*/  @!P0 IMAD.MOV R13, RZ, RZ, -R13 ;  /* 0x000000ffff0d8224 */ /* 0x000fc600078e0a0d */
[----:B------:R-:W-:-:S05]  /*20a90*/  @!P1 IMAD.MOV R9, RZ, RZ, -R9 ;  /* 0x000000ffff099224 */ /* 0x000fca00078e0a09 */
        /* <DEDUP_REMOVED lines=11> */
[-C--:B--2---:R-:W-:Y:S02]  /*20b50*/  IMAD R4, R9, R15.reuse, RZ ;  /* 0x0000000f09047224 */ /* 0x084fe400078e02ff */
[----:B------:R-:W-:-:S04]  /*20b60*/  IMAD.WIDE.U32 R14, R8, R15, RZ ;  /* 0x0000000f080e7225 */ /* 0x000fc800078e00ff */
[----:B------:R-:W-:Y:S02]  /*20b70*/  IMAD R4, R8, R7, R4 ;  /* 0x0000000708047224 */ /* 0x000fe400078e0204 */
[----:B----4-:R-:W-:Y:S02]  /*20b80*/  IMAD.IADD R5, R0, 0x1, -R5 ;  /* 0x0000000100057824 */ /* 0x010fe400078e0a05 */
[----:B------:R-:W-:Y:S02]  /*20b90*/  IMAD.IADD R15, R15, 0x1, R4 ;  /* 0x000000010f0f7824 */ /* 0x000fe400078e0204 */
[----:B---3--:R-:W-:Y:S01]  /*20ba0*/  IMAD R7, R13, R5, RZ ;  /* 0x000000050d077224 */ /* 0x008fe200078e02ff */
[----:B------:R-:W-:-:S05]  /*20bb0*/  SHF.R.S32.HI R0, RZ, 0x1f, R5 ;  /* 0x0000001fff007819 */ /* 0x000fca0000011405 */
[----:B------:R-:W-:Y:S02]  /*20bc0*/  IMAD R0, R12, R0, R7 ;  /* 0x000000000c007224 */ /* 0x000fe400078e0207 */
[----:B------:R-:W-:-:S04]  /*20bd0*/  IMAD.WIDE.U32 R12, R5, R12, R14 ;  /* 0x0000000c050c7225 */ /* 0x000fc800078e000e */
[----:B------:R-:W-:Y:S01]  /*20be0*/  IMAD.MOV.U32 R9, RZ, RZ, R12 ;  /* 0x000000ffff097224 */ /* 0x000fe200078e000c */
[----:B------:R-:W-:Y:S01]  /*20bf0*/  IADD3 R6, R13, R0, RZ ;  /* 0x000000000d067210 */ /* 0x000fe20007ffe0ff */
[----:B------:R-:W-:Y:S05]  /*20c00*/  BRA `(.L_x_8339) ;  /* 0x0000004000007947 */ /* 0x000fea0003800000 */
.L_x_8338:
[----:B------:R-:W-:Y:S02]  /*20c10*/  ULDC.64 UR4, c[0x0][0x118] ;  /* 0x0000460000047ab9 */ /* 0x000fe40000000a00 */
[----:B------:R-:W2:Y:S02]  /*20c20*/  LD.E R9, [R10.64+0x38] ;  /* 0x000038040a097980 */ /* 0x000ea4000c101900 */
[----:B--2---:R-:W-:-:S04]  /*20c30*/  LEA R9, -R9, RZ, 0x6 ;  /* 0x000000ff09097211 */ /* 0x004fc800078e31ff */
[----:B------:R-:W-:Y:S02]  /*20c40*/  SHF.R.S32.HI R6, RZ, 0x1f, R9 ;  /* 0x0000001fff067819 */ /* 0x000fe40000011409 */
.L_x_8339:
[----:B------:R-:W-:Y:S05]  /*20c50*/  BSYNC B0 ;  /* 0x0000000000007941 */ /* 0x000fea0003800000 */
.L_x_8337:
[C---:B------:R-:W-:Y:S01]  /*20c60*/  @P5 IADD3 R5, P0, R9.reuse, R228, RZ ;  /* 0x000000e409055210 */ /* 0x040fe20007f1e0ff */
[----:B------:R-:W-:Y:S01]  /*20c70*/  STL [R1+0x10], R16 ;  /* 0x0000101001007387 */ /* 0x000fe20000100800 */
[CC--:B------:R-:W-:Y:S02]  /*20c80*/  LEA R174, P1, R9.reuse, R232.reuse, 0x1 ;  /* 0x000000e809ae7211 */ /* 0x0c0fe400078208ff */
[----:B------:R-:W-:Y:S01]  /*20c90*/  LOP3.LUT R4, R242, 0x1, RZ, 0xc0, !PT ;  /* 0x00000001f2047812 */ /* 0x000fe200078ec0ff */
[----:B------:R-:W-:Y:S01]  /*20ca0*/  @P5 IMAD.X R0, R6, 0x1, R229, P0 ;  /* 0x0000000106005824 */ /* 0x000fe200000e06e5 */
[-C--:B------:R-:W-:Y:S01]  /*20cb0*/  LEA.HI.X R175, R9, R231.reuse, R6, 0x1, P1 ;  /* 0x000000e709af7211 */ /* 0x080fe200008f0c06 */
[----:B------:R-:W-:Y:S01]  /*20cc0*/  STL.64 [R1+0x8], R10 ;  /* 0x0000080a01007387 */ /* 0x000fe20000100a00 */
[----:B------:R-:W-:Y:S02]  /*20cd0*/  @P5 LEA R18, P1, R5, R232, 0x1 ;  /* 0x000000e805125211 */ /* 0x000fe400078208ff */
[----:B------:R-:W-:Y:S01]  /*20ce0*/  @P4 IADD3 R7, P0, R9, R228, RZ ;  /* 0x000000e409074210 */ /* 0x000fe20007f1e0ff */
[----:B------:R1:W-:Y:S01]  /*20cf0*/  STL.64 [R1], R2 ;  /* 0x0000000201007387 */ /* 0x0003e20000100a00 */
[----:B------:R-:W-:-:S02]  /*20d00*/  @P5 LEA.HI.X R19, R5, R231, R0, 0x1, P1 ;  /* 0x000000e705135211 */ /* 0x000fc400008f0c00 */
[----:B------:R-:W-:Y:S01]  /*20d10*/  ISETP.NE.U32.AND P2, PT, R4, 0x1, PT ;  /* 0x000000010400780c */ /* 0x000fe20003f45070 */
[----:B------:R-:W-:Y:S01]  /*20d20*/  @P4 IMAD.X R0, R6, 0x1, R229, P0 ;  /* 0x0000000106004824 */ /* 0x000fe200000e06e5 */
[----:B------:R-:W-:Y:S02]  /*20d30*/  @P4 LEA R14, P1, R7, R232, 0x1 ;  /* 0x000000e8070e4211 */ /* 0x000fe400078208ff */
[----:B------:R-:W-:Y:S02]  /*20d40*/  @P3 IADD3 R5, P0, R9, R228, RZ ;  /* 0x000000e409053210 */ /* 0x000fe40007f1e0ff */
[----:B------:R-:W-:-:S03]  /*20d50*/  @P4 LEA.HI.X R15, R7, R231, R0, 0x1, P1 ;  /* 0x000000e7070f4211 */ /* 0x000fc600008f0c00 */
[----:B------:R-:W-:Y:S01]  /*20d60*/  @P3 IMAD.X R0, R6, 0x1, R229, P0 ;  /* 0x0000000106003824 */ /* 0x000fe200000e06e5 */
[----:B------:R-:W-:-:S04]  /*20d70*/  IADD3 R7, P1, P0, R228, R228, R9 ;  /* 0x000000e4e4077210 */ /* 0x000fc8000783e009 */
[----:B------:R-:W-:Y:S02]  /*20d80*/  IADD3.X R4, R229, R229, R6, P1, P0 ;  /* 0x000000e5e5047210 */ /* 0x000fe40000fe0406 */
[-C--:B------:R-:W-:Y:S02]  /*20d90*/  @P3 LEA R12, P0, R5, R232.reuse, 0x1 ;  /* 0x000000e8050c3211 */ /* 0x080fe400078008ff */
[-C--:B------:R-:W-:Y:S02]  /*20da0*/  @!P2 LEA R22, P1, R7, R232.reuse, 0x1 ;  /* 0x000000e80716a211 */ /* 0x080fe400078208ff */
[-C--:B------:R-:W-:Y:S02]  /*20db0*/  @P3 LEA.HI.X R13, R5, R231.reuse, R0, 0x1, P0 ;  /* 0x000000e7050d3211 */ /* 0x080fe400000f0c00 */
[C---:B------:R-:W-:Y:S02]  /*20dc0*/  @P5 LEA R188, P0, R7.reuse, R232, 0x1 ;  /* 0x000000e807bc5211 */ /* 0x040fe400078008ff */
[----:B------:R-:W-:-:S02]  /*20dd0*/  @!P2 LEA.HI.X R23, R7, R231, R4, 0x1, P1 ;  /* 0x000000e70717a211 */ /* 0x000fc400008f0c04 */
[CC--:B------:R-:W-:Y:S02]  /*20de0*/  @P4 LEA R186, P1, R7.reuse, R232.reuse, 0x1 ;  /* 0x000000e807ba4211 */ /* 0x0c0fe400078208ff */
[CCC-:B------:R-:W-:Y:S02]  /*20df0*/  @P5 LEA.HI.X R189, R7.reuse, R231.reuse, R4.reuse, 0x1, P0 ;  /* 0x000000e707bd5211 */ /* 0x1c0fe400000f0c04 */
[C---:B------:R-:W-:Y:S02]  /*20e00*/  @P3 LEA R182, P0, R7.reuse, R232, 0x1 ;  /* 0x000000e807b63211 */ /* 0x040fe400078008ff */
[CCC-:B------:R-:W-:Y:S02]  /*20e10*/  @P4 LEA.HI.X R187, R7.reuse, R231.reuse, R4.reuse, 0x1, P1 ;  /* 0x000000e707bb4211 */ /* 0x1c0fe400008f0c04 */
[C---:B------:R-:W-:Y:S02]  /*20e20*/  IADD3 R0, P1, R7.reuse, R228, RZ ;  /* 0x000000e407007210 */ /* 0x040fe40007f3e0ff */
[----:B------:R-:W-:-:S02]  /*20e30*/  @P3 LEA.HI.X R183, R7, R231, R4, 0x1, P0 ;  /* 0x000000e707b73211 */ /* 0x000fc400000f0c04 */
[----:B------:R-:W-:Y:S01]  /*20e40*/  @!P2 IADD3 R9, P0, R9, R228, RZ ;  /* 0x000000e40909a210 */ /* 0x000fe20007f1e0ff */
[----:B------:R-:W-:Y:S01]  /*20e50*/  IMAD.X R4, R4, 0x1, R229, P1 ;  /* 0x0000000104047824 */ /* 0x000fe200008e06e5 */
[----:B-1----:R-:W-:-:S03]  /*20e60*/  @!P2 LEA R2, P1, R0, R232, 0x1 ;  /* 0x000000e80002a211 */ /* 0x002fc600078208ff */
[----:B------:R-:W-:Y:S01]  /*20e70*/  @!P2 IMAD.X R6, R6, 0x1, R229, P0 ;  /* 0x000000010606a824 */ /* 0x000fe200000e06e5 */
[CC--:B------:R-:W-:Y:S02]  /*20e80*/  @P5 LEA R10, P0, R0.reuse, R232.reuse, 0x1 ;  /* 0x000000e8000a5211 */ /* 0x0c0fe400078008ff */
[CCC-:B------:R-:W-:Y:S02]  /*20e90*/  @!P2 LEA.HI.X R3, R0.reuse, R231.reuse, R4.reuse, 0x1, P1 ;  /* 0x000000e70003a211 */ /* 0x1c0fe400008f0c04 */
[CC--:B------:R-:W-:Y:S02]  /*20ea0*/  @P4 LEA R16, P1, R0.reuse, R232.reuse, 0x1 ;  /* 0x000000e800104211 */ /* 0x0c0fe400078208ff */
[CCC-:B------:R-:W-:Y:S02]  /*20eb0*/  @P5 LEA.HI.X R11, R0.reuse, R231.reuse, R4.reuse, 0x1, P0 ;  /* 0x000000e7000b5211 */ /* 0x1c0fe400000f0c04 */
[C---:B------:R-:W-:Y:S02]  /*20ec0*/  @P3 LEA R190, P0, R0.reuse, R232, 0x1 ;  /* 0x000000e800be3211 */ /* 0x040fe400078008ff */
[----:B------:R-:W-:-:S02]  /*20ed0*/  @P4 LEA.HI.X R17, R0, R231, R4, 0x1, P1 ;  /* 0x000000e700114211 */ /* 0x000fc400008f0c04 */
[C---:B------:R-:W-:Y:S02]  /*20ee0*/  @!P2 LEA R8, P1, R9.reuse, R232, 0x1 ;  /* 0x000000e80908a211 */ /* 0x040fe400078208ff */
[-C--:B------:R-:W-:Y:S01]  /*20ef0*/  @P3 LEA.HI.X R191, R0, R231.reuse, R4, 0x1, P0 ;  /* 0x000000e700bf3211 */ /* 0x080fe200000f0c04 */
[----:B------:R-:W-:Y:S02]  /*20f00*/  IMAD.MOV.U32 R4, RZ, RZ, R16 ;  /* 0x000000ffff047224 */ /* 0x000fe400078e0010 */
[----:B------:R-:W-:Y:S01]  /*20f10*/  IMAD.MOV.U32 R5, RZ, RZ, R17 ;  /* 0x000000ffff057224 */ /* 0x000fe200078e0011 */
[----:B------:R-:W-:Y:S01]  /*20f20*/  @!P2 LEA.HI.X R9, R9, R231, R6, 0x1, P1 ;  /* 0x000000e70909a211 */ /* 0x000fe200008f0c06 */
[----:B------:R-:W-:Y:S01]  /*20f30*/  IMAD.MOV.U32 R6, RZ, RZ, R4 ;  /* 0x000000ffff067224 */ /* 0x000fe200078e0004 */
[----:B------:R-:W-:Y:S01]  /*20f40*/  ULDC.64 UR4, c[0x0][0x118] ;  /* 0x0000460000047ab9 */ /* 0x000fe20000000a00 */
[----:B------:R-:W-:Y:S01]  /*20f50*/  IMAD.MOV.U32 R7, RZ, RZ, R5 ;  /* 0x000000ffff077224 */ /* 0x000fe200078e0005 */
[----:B------:R-:W-:Y:S01]  /*20f60*/  @!PT LDS RZ, [RZ] ;  /* 0x00000000fffff984 */ /* 0x000fe20000000800 */
[----:B------:R-:W-:Y:S01]  /*20f70*/  @!PT LDS RZ, [RZ] ;  /* 0x00000000fffff984 */ /* 0x000fe20000000800 */
[----:B------:R-:W-:Y:S01]  /*20f80*/  @!PT LDS RZ, [RZ] ;  /* 0x00000000fffff984 */ /* 0x000fe20000000800 */
[----:B------:R1:W-:Y:S01]  /*20f90*/  @!P2 LDGSTS.E.BYPASS.LTC128B.128 [R237+0x8000], [R174.64] ;  /* 0x08000000aeedafae */ /* 0x0003e2000b901d44 */
[----:B------:R-:W-:-:S02]  /*20fa0*/  @P5 IMAD.MOV.U32 R4, RZ, RZ, R174 ;  /* 0x000000ffff045224 */ /* 0x000fc400078e00ae */
[----:B------:R-:W-:Y:S01]  /*20fb0*/  @P5 IMAD.MOV.U32 R5, RZ, RZ, R175 ;  /* 0x000000ffff055224 */ /* 0x000fe200078e00af */
[----:B------:R1:W-:Y:S04]  /*20fc0*/  @P2 STS.128 [R237+0x8000], RZ ;  /* 0x008000ffed002388 */ /* 0x0003e80000000c00 */
[----:B------:R-:W-:Y:S01]  /*20fd0*/  @!PT LDS RZ, [RZ] ;  /* 0x00000000fffff984 */ /* 0x000fe20000000800 */
[----:B------:R-:W-:Y:S01]  /*20fe0*/  @!PT LDS RZ, [RZ] ;  /* 0x00000000fffff984 */ /* 0x000fe20000000800 */
[----:B------:R-:W-:Y:S01]  /*20ff0*/  @!PT LDS RZ, [RZ] ;  /* 0x00000000fffff984 */ /* 0x000fe20000000800 */
[----:B------:R2:W-:Y:S04]  /*21000*/  @P5 LDGSTS.E.BYPASS.LTC128B.128 [R237+0xa000], [R4.64+0x80] ;  /* 0x0a00008004ed5fae */ /* 0x0005e8000b901d44 */
[----:B------:R1:W-:Y:S04]  /*21010*/  @!P5 STS.128 [R237+0xa000], RZ ;  /* 0x00a000ffed00d388 */ /* 0x0003e80000000c00 */
[----:B------:R1:W5:Y:S01]  /*21020*/  LDL.LU R16, [R1+0x10] ;  /* 0x0000100001107983 */ /* 0x0003620000300800 */
[----:B--2---:R-:W-:-:S02]  /*21030*/  @P4 IMAD.MOV.U32 R4, RZ, RZ, R174 ;  /* 0x000000ffff044224 */ /* 0x004fc400078e00ae */
        /* <DEDUP_REMOVED lines=16> */
[----:B------:R3:W-:Y:S01]  /*21140*/  @!P2 LDGSTS.E.BYPASS.LTC128B.128 [R237+0x8800], [R8.64] ;  /* 0x0880000008edafae */ /* 0x0007e2000b901d44 */
[----:B--2---:R-:W-:Y:S02]  /*21150*/  IMAD.MOV.U32 R4, RZ, RZ, R10 ;  /* 0x000000ffff047224 */ /* 0x004fe400078e000a */
[----:B------:R-:W-:-:S02]  /*21160*/  IMAD.MOV.U32 R5, RZ, RZ, R11 ;  /* 0x000000ffff057224 */ /* 0x000fc400078e000b */
[----:B------:R1:W5:Y:S01]  /*21170*/  LDL.LU.64 R10, [R1+0x8] ;  /* 0x00000800010a7983 */ /* 0x0003620000300a00 */
[----:B---3--:R-:W-:Y:S02]  /*21180*/  IMAD.MOV.U32 R8, RZ, RZ, R2 ;  /* 0x000000ffff087224 */ /* 0x008fe400078e0002 */
[----:B------:R-:W-:Y:S02]  /*21190*/  IMAD.MOV.U32 R9, RZ, RZ, R3 ;  /* 0x000000ffff097224 */ /* 0x000fe400078e0003 */
[----:B------:R1:W5:Y:S01]  /*211a0*/  LDL.LU.64 R2, [R1] ;  /* 0x0000000001027983 */ /* 0x0003620000300a00 */
[----:B------:R-:W-:Y:S02]  /*211b0*/  IMAD.MOV.U32 R232, RZ, RZ, R174 ;  /* 0x000000ffffe87224 */ /* 0x000fe400078e00ae */
[----:B------:R-:W-:Y:S01]  /*211c0*/  IMAD.MOV.U32 R231, RZ, RZ, R175 ;  /* 0x000000ffffe77224 */ /* 0x000fe200078e00af */
        /* <DEDUP_REMOVED lines=57> */
.L_x_8336:
[----:B------:R-:W-:Y:S05]  /*21560*/  BSYNC B1 ;  /* 0x0000000000017941 */ /* 0x000fea0003800000 */
.L_x_8335:
[----:B------:R-:W-:Y:S01]  /*21570*/  ULDC.64 UR4, c[0x0][0x118] ;  /* 0x0000460000047ab9 */ /* 0x000fe20000000a00 */
[----:B-1----:R-:W-:Y:S01]  /*21580*/  FMNMX.FTZ R5, R164, R165, !PT ;  /* 0x000000a5a4057209 */ /* 0x002fe20007810000 */
[----:B-----5:R1:W2:Y:S01]  /*21590*/  LD.E R174, [R10.64+0xdc] ;  /* 0x0000dc040aae7980 */ /* 0x0202a2000c101900 */
[----:B------:R-:W-:-:S02]  /*215a0*/  FMNMX.FTZ R4, R3, R2, !PT ;  /* 0x0000000203047209 */ /* 0x000fc40007810000 */
[----:B------:R-:W-:Y:S01]  /*215b0*/  FMNMX.FTZ R5, R32, R5, !PT ;  /* 0x0000000520057209 */ /* 0x000fe20007810000 */
[----:B------:R-:W-:Y:S01]  /*215c0*/  LDSM.16.MT88.4 R12, [R217+0x10000] ;  /* 0x01000000d90c783b */ /* 0x000fe20000004200 */
[----:B------:R-:W-:Y:S02]  /*215d0*/  FMNMX.FTZ R4, R169, R4, !PT ;  /* 0x00000004a9047209 */ /* 0x000fe40007810000 */
[----:B------:R-:W-:Y:S02]  /*215e0*/  FMNMX.FTZ R0, R34, R5, !PT ;  /* 0x0000000522007209 */ /* 0x000fe40007810000 */
[----:B------:R-:W-:Y:S02]  /*215f0*/  FMNMX.FTZ R7, R171, R4, !PT ;  /* 0x00000004ab077209 */ /* 0x000fe40007810000 */
[----:B------:R-:W-:-:S04]  /*21600*/  FMNMX.FTZ R0, R33, R0, !PT ;  /* 0x0000000021007209 */ /* 0x000fc80007810000 */
[----:B------:R-:W-:-:S04]  /*21610*/  FMNMX.FTZ R5, R29, R0, !PT ;  /* 0x000000001d057209 */ /* 0x000fc80007810000 */
[----:B------:R-:W-:-:S04]  /*21620*/  FMNMX.FTZ R5, R28, R5, !PT ;  /* 0x000000051c057209 */ /* 0x000fc80007810000 */
[----:B------:R-:W-:Y:S01]  /*21630*/  FMNMX.FTZ R0, R26, R5, !PT ;  /* 0x000000051a007209 */ /* 0x000fe20007810000 */
[----:B-1----:R-:W-:Y:S03]  /*21640*/  LDSM.16.MT88.4 R8, [R219+0x10000] ;  /* 0x01000000db08783b */ /* 0x002fe60000004200 */
        /* <DEDUP_REMOVED lines=42> */
[-CC-:B------:R-:W-:Y:S01]  /*218f0*/  FFMA.FTZ R33, R33, R174.reuse, -R179.reuse ;  /* 0x000000ae21217223 */ /* 0x180fe200000108b3 */
[----:B------:R-:W-:Y:S01]  /*21900*/  FSEL R175, R175, RZ, P0 ;  /* 0x000000ffafaf7208 */ /* 0x000fe20000000000 */
[----:B------:R-:W-:-:S02]  /*21910*/  FFMA.FTZ R164, R29, R174, -R179 ;  /* 0x000000ae1da47223 */ /* 0x000fc400000108b3 */
[----:B------:R-:W-:Y:S01]  /*21920*/  FADD.FTZ R3, R3, -R4 ;  /* 0x8000000403037221 */ /* 0x000fe20000010000 */
[----:B------:R-:W1:Y:S01]  /*21930*/  MUFU.EX2 R35, R35 ;  /* 0x0000002300237308 */ /* 0x000e620000000800 */
[-CC-:B------:R-:W-:Y:S02]  /*21940*/  FFMA.FTZ R32, R2, R174.reuse, -R175.reuse ;  /* 0x000000ae02207223 */ /* 0x180fe400000108af */
[-CC-:B------:R-:W-:Y:S02]  /*21950*/  FFMA.FTZ R2, R169, R174.reuse, -R175.reuse ;  /* 0x000000aea9027223 */ /* 0x180fe400000108af */
[-CC-:B------:R-:W-:Y:S02]  /*21960*/  FFMA.FTZ R0, R171, R174.reuse, -R175.reuse ;  /* 0x000000aeab007223 */ /* 0x180fe400000108af */
[----:B------:R-:W-:Y:S01]  /*21970*/  FFMA.FTZ R169, R30, R174, -R175 ;  /* 0x000000ae1ea97223 */ /* 0x000fe200000108af */
[----:B------:R-:W-:Y:S01]  /*21980*/  MUFU.EX2 R34, R34 ;  /* 0x0000002200227308 */ /* 0x000fe20000000800 */
[----:B------:R-:W-:-:S02]  /*21990*/  FMUL.FTZ R171, R174, R5 ;  /* 0x00000005aeab7220 */ /* 0x000fc40000410000 */
[----:B------:R-:W-:Y:S02]  /*219a0*/  FMUL.FTZ R3, R174, R3 ;  /* 0x00000003ae037220 */ /* 0x000fe40000410000 */
[----:B------:R-:W-:Y:S02]  /*219b0*/  FFMA.FTZ R189, R16, R174, -R175 ;  /* 0x000000ae10bd7223 */ /* 0x000fe400000108af */
[----:B------:R-:W-:Y:S01]  /*219c0*/  LDSM.16.MT88.4 R16, [R219+0x12800] ;  /* 0x01280000db10783b */ /* 0x000fe20000004200 */
[----:B------:R-:W2:Y:S01]  /*219d0*/  MUFU.EX2 R33, R33 ;  /* 0x0000002100217308 */ /* 0x000ea20000000800 */
[----:B-1----:R-:W-:Y:S01]  /*219e0*/  F2FP.PACK_AB R4, R35, R168 ;  /* 0x000000a82304723e */ /* 0x002fe200000000ff */
[-CC-:B------:R-:W-:Y:S02]  /*219f0*/  FFMA.FTZ R183, R28, R174.reuse, -R179.reuse ;  /* 0x000000ae1cb77223 */ /* 0x180fe400000108b3 */
[-CC-:B------:R-:W-:Y:S01]  /*21a00*/  FFMA.FTZ R182, R26, R174.reuse, -R179.reuse ;  /* 0x000000ae1ab67223 */ /* 0x180fe200000108b3 */
[----:B------:R-:W-:Y:S01]  /*21a10*/  LDSM.16.MT88.4 R28, [R217+0x10800] ;  /* 0x01080000d91c783b */ /* 0x000fe20000004200 */
[----:B------:R-:W-:-:S02]  /*21a20*/  FFMA.FTZ R187, R21, R174, -R179 ;  /* 0x000000ae15bb7223 */ /* 0x000fc400000108b3 */
[----:B------:R-:W-:Y:S01]  /*21a30*/  MUFU.EX2 R32, R32 ;  /* 0x0000002000207308 */ /* 0x000fe20000000800 */
[-CC-:B------:R-:W-:Y:S02]  /*21a40*/  FFMA.FTZ R186, R25, R174.reuse, -R175.reuse ;  /* 0x000000ae19ba7223 */ /* 0x180fe400000108af */
[-CC-:B------:R-:W-:Y:S02]  /*21a50*/  FFMA.FTZ R191, R24, R174.reuse, -R175.reuse ;  /* 0x000000ae18bf7223 */ /* 0x180fe400000108af */
[-CC-:B------:R-:W-:Y:S01]  /*21a60*/  FFMA.FTZ R188, R20, R174.reuse, -R175.reuse ;  /* 0x000000ae14bc7223 */ /* 0x180fe200000108af */
[----:B------:R-:W-:Y:S01]  /*21a70*/  LDSM.16.MT88.4 R24, [R216+0x10800] ;  /* 0x01080000d818783b */ /* 0x000fe20000004200 */
[----:B------:R-:W-:Y:S01]  /*21a80*/  FFMA.FTZ R252, R193, R174, -R175 ;  /* 0x000000aec1fc7223 */ /* 0x000fe200000108af */
[----:B------:R-:W1:Y:S01]  /*21a90*/  MUFU.EX2 R2, R2 ;  /* 0x0000000200027308 */ /* 0x000e620000000800 */
[----:B--2---:R-:W-:Y:S01]  /*21aa0*/  F2FP.PACK_AB R6, R33, R34 ;  /* 0x000000222106723e */ /* 0x004fe200000000ff */
[----:B------:R-:W-:Y:S01]  /*21ab0*/  LDSM.16.MT88.4 R20, [R215+0x10800] ;  /* 0x01080000d714783b */ /* 0x000fe20000004200 */
[----:B------:R-:W-:-:S02]  /*21ac0*/  FFMA.FTZ R196, R196, R174, -R179 ;  /* 0x000000aec4c47223 */ /* 0x000fc400000108b3 */
[-CC-:B------:R-:W-:Y:S02]  /*21ad0*/  FFMA.FTZ R198, R198, R174.reuse, -R179.reuse ;  /* 0x000000aec6c67223 */ /* 0x180fe400000108b3 */
[-CC-:B------:R-:W-:Y:S01]  /*21ae0*/  FFMA.FTZ R190, R199, R174.reuse, -R179.reuse ;  /* 0x000000aec7be7223 */ /* 0x180fe200000108b3 */
[----:B------:R-:W-:Y:S01]  /*21af0*/  MUFU.EX2 R0, R0 ;  /* 0x0000000000007308 */ /* 0x000fe20000000800 */
[-C--:B------:R-:W-:Y:S02]  /*21b00*/  FFMA.FTZ R197, R197, R174.reuse, -R179 ;  /* 0x000000aec5c57223 */ /* 0x080fe400000108b3 */
[-CC-:B------:R-:W-:Y:S02]  /*21b10*/  FFMA.FTZ R195, R195, R174.reuse, -R175.reuse ;  /* 0x000000aec3c37223 */ /* 0x180fe400000108af */
[-CC-:B------:R-:W-:Y:S02]  /*21b20*/  FFMA.FTZ R193, R194, R174.reuse, -R175.reuse ;  /* 0x000000aec2c17223 */ /* 0x180fe400000108af */
[----:B------:R-:W-:Y:S01]  /*21b30*/  FFMA.FTZ R192, R192, R174, -R175 ;  /* 0x000000aec0c07223 */ /* 0x000fe200000108af */
[----:B------:R-:W2:Y:S01]  /*21b40*/  MUFU.EX2 R169, R169 ;  /* 0x000000a900a97308 */ /* 0x000ea20000000800 */
[----:B-1----:R-:W-:-:S07]  /*21b50*/  F2FP.PACK_AB R5, R2, R32 ;  /* 0x000000200205723e */ /* 0x002fce00000000ff */
[----:B------:R-:W1:Y:S08]  /*21b60*/  MUFU.EX2 R171, R171 ;  /* 0x000000ab00ab7308 */ /* 0x000e700000000800 */
        /* <DEDUP_REMOVED lines=25> */
[C---:B------:R-:W-:Y:S01]  /*21d00*/  HMMA.16816.F32 R160, R4.reuse, R8, R160 ;  /* 0x0000000804a0723c */ /* 0x040fe200000018a0 */
[-C--:B------:R-:W-:Y:S02]  /*21d10*/  FMUL.FTZ R136, R136, R171.reuse ;  /* 0x000000ab88887220 */ /* 0x080fe40000410000 */
[----:B------:R-:W-:Y:S01]  /*21d20*/  FMUL.FTZ R137, R137, R171 ;  /* 0x000000ab89897220 */ /* 0x000fe20000410000 */
[----:B------:R-:W-:Y:S01]  /*21d30*/  MUFU.EX2 R186, R186 ;  /* 0x000000ba00ba7308 */ /* 0x000fe20000000800 */
[-C--:B------:R-:W-:Y:S02]  /*21d40*/  FMUL.FTZ R138, R138, R3.reuse ;  /* 0x000000038a8a7220 */ /* 0x080fe40000410000 */
[----:B------:R-:W-:Y:S01]  /*21d50*/  FMUL.FTZ R139, R139, R3 ;  /* 0x000000038b8b7220 */ /* 0x000fe20000410000 */
[----:B------:R-:W-:Y:S01]  /*21d60*/  HMMA.16816.F32 R156, R4, R10, R156 ;  /* 0x0000000a049c723c */ /* 0x000fe2000000189c */
[----:B------:R-:W3:Y:S01]  /*21d70*/  LDSM.16.MT88.4 R8, [R216+0x10000] ;  /* 0x01000000d808783b */ /* 0x000ee20000004200 */
[----:B------:R-:W-:-:S02]  /*21d80*/  FMUL.FTZ R132, R132, R171 ;  /* 0x000000ab84847220 */ /* 0x000fc40000410000 */
[----:B------:R-:W-:Y:S01]  /*21d90*/  FMUL.FTZ R133, R133, R171 ;  /* 0x000000ab85857220 */ /* 0x000fe20000410000 */
[----:B------:R-:W4:Y:S01]  /*21da0*/  MUFU.EX2 R191, R191 ;  /* 0x000000bf00bf7308 */ /* 0x000f220000000800 */
[-C--:B------:R-:W-:Y:S02]  /*21db0*/  FMUL.FTZ R134, R134, R3.reuse ;  /* 0x0000000386867220 */ /* 0x080fe40000410000 */
[----:B------:R-:W-:Y:S02]  /*21dc0*/  FMUL.FTZ R135, R135, R3 ;  /* 0x0000000387877220 */ /* 0x000fe40000410000 */
[-C--:B------:R-:W-:Y:S02]  /*21dd0*/  FMUL.FTZ R144, R144, R171.reuse ;  /* 0x000000ab90907220 */ /* 0x080fe40000410000 */
[----:B------:R-:W-:Y:S01]  /*21de0*/  FMUL.FTZ R145, R145, R171 ;  /* 0x000000ab91917220 */ /* 0x000fe20000410000 */
[----:B------:R-:W-:Y:S01]  /*21df0*/  MUFU.EX2 R188, R188 ;  /* 0x000000bc00bc7308 */ /* 0x000fe20000000800 */
[----:B------:R-:W-:-:S02]  /*21e00*/  FMUL.FTZ R146, R146, R3 ;  /* 0x0000000392927220 */ /* 0x000fc40000410000 */
[----:B------:R-:W-:Y:S02]  /*21e10*/  FMUL.FTZ R147, R147, R3 ;  /* 0x0000000393937220 */ /* 0x000fe40000410000 */
[-C--:B------:R-:W-:Y:S02]  /*21e20*/  FMUL.FTZ R140, R140, R171.reuse ;  /* 0x000000ab8c8c7220 */ /* 0x080fe40000410000 */
[----:B------:R-:W-:Y:S01]  /*21e30*/  FMUL.FTZ R141, R141, R171 ;  /* 0x000000ab8d8d7220 */ /* 0x000fe20000410000 */
[----:B------:R-:W1:Y:S01]  /*21e40*/  MUFU.EX2 R189, R189 ;  /* 0x000000bd00bd7308 */ /* 0x000e620000000800 */
[-C--:B------:R-:W-:Y:S02]  /*21e50*/  FMUL.FTZ R142, R142, R3.reuse ;  /* 0x000000038e8e7220 */ /* 0x080fe40000410000 */
[----:B------:R-:W-:Y:S01]  /*21e60*/  FMUL.FTZ R143, R143, R3 ;  /* 0x000000038f8f7220 */ /* 0x000fe20000410000 */
[----:B--2---:R-:W-:Y:S01]  /*21e70*/  HMMA.16816.F32 R136, R4, R12, R136 ;  /* 0x0000000c0488723c */ /* 0x004fe20000001888 */
[----:B------:R-:W-:-:S02]  /*21e80*/  FMUL.FTZ R44, R44, R171 ;  /* 0x000000ab2c2c7220 */ /* 0x000fc40000410000 */
[----:B------:R-:W-:Y:S01]  /*21e90*/  FMUL.FTZ R45, R45, R171 ;  /* 0x000000ab2d2d7220 */ /* 0x000fe20000410000 */
[----:B------:R-:W2:Y:S01]  /*21ea0*/  MUFU.EX2 R196, R196 ;  /* 0x000000c400c47308 */ /* 0x000ea20000000800 */
[-C--:B------:R-:W-:Y:S02]  /*21eb0*/  FMUL.FTZ R46, R46, R3.reuse ;  /* 0x000000032e2e7220 */ /* 0x080fe40000410000 */
[----:B------:R-:W-:Y:S01]  /*21ec0*/  FMUL.FTZ R47, R47, R3 ;  /* 0x000000032f2f7220 */ /* 0x000fe20000410000 */
[----:B------:R-:W-:Y:S01]  /*21ed0*/  HMMA.16816.F32 R132, R4, R14, R132 ;  /* 0x0000000e0484723c */ /* 0x000fe20000001884 */
[----:B------:R-:W1:Y:S01]  /*21ee0*/  LDSM.16.MT88.4 R12, [R217+0x12000] ;  /* 0x01200000d90c783b */ /* 0x000e620000004200 */
[-C--:B------:R-:W-:Y:S02]  /*21ef0*/  FMUL.FTZ R48, R48, R171.reuse ;  /* 0x000000ab30307220 */ /* 0x080fe40000410000 */
[----:B------:R-:W-:Y:S01]  /*21f00*/  FMUL.FTZ R49, R49, R171 ;  /* 0x000000ab31317220 */ /* 0x000fe20000410000 */
[----:B------:R-:W1:Y:S01]  /*21f10*/  MUFU.EX2 R198, R198 ;  /* 0x000000c600c67308 */ /* 0x000e620000000800 */
[----:B------:R-:W-:-:S02]  /*21f20*/  FMUL.FTZ R50, R50, R3 ;  /* 0x0000000332327220 */ /* 0x000fc40000410000 */
[C---:B---3--:R-:W-:Y:S01]  /*21f30*/  HMMA.16816.F32 R144, R4.reuse, R8, R144 ;  /* 0x000000080490723c */ /* 0x048fe20000001890 */
[----:B------:R-:W-:Y:S02]  /*21f40*/  FMUL.FTZ R51, R51, R3 ;  /* 0x0000000333337220 */ /* 0x000fe40000410000 */
[-C--:B------:R-:W-:Y:S02]  /*21f50*/  FMUL.FTZ R36, R36, R171.reuse ;  /* 0x000000ab24247220 */ /* 0x080fe40000410000 */
[----:B------:R-:W-:Y:S01]  /*21f60*/  FMUL.FTZ R37, R37, R171 ;  /* 0x000000ab25257220 */ /* 0x000fe20000410000 */
[----:B------:R-:W-:Y:S01]  /*21f70*/  MUFU.EX2 R190, R190 ;  /* 0x000000be00be7308 */ /* 0x000fe20000000800 */
[-C--:B------:R-:W-:Y:S01]  /*21f80*/  FMUL.FTZ R38, R38, R3.reuse ;  /* 0x0000000326267220 */ /* 0x080fe20000410000 */
[----:B------:R-:W-:Y:S01]  /*21f90*/  HMMA.16816.F32 R140, R4, R10, R140 ;  /* 0x0000000a048c723c */ /* 0x000fe2000000188c */
[----:B------:R-:W3:Y:S01]  /*21fa0*/  LDSM.16.MT88.4 R8, [R219+0x12000] ;  /* 0x01200000db08783b */ /* 0x000ee20000004200 */
[----:B------:R-:W-:-:S02]  /*21fb0*/  FMUL.FTZ R39, R39, R3 ;  /* 0x0000000327277220 */ /* 0x000fc40000410000 */
[-C--:B------:R-:W-:Y:S02]  /*21fc0*/  FMUL.FTZ R40, R40, R171.reuse ;  /* 0x000000ab28287220 */ /* 0x080fe40000410000 */
[----:B------:R-:W-:Y:S01]  /*21fd0*/  FMUL.FTZ R41, R41, R171 ;  /* 0x000000ab29297220 */ /* 0x000fe20000410000 */
[----:B------:R-:W-:Y:S01]  /*21fe0*/  MUFU.EX2 R197, R197 ;  /* 0x000000c500c57308 */ /* 0x000fe20000000800 */
        /* <DEDUP_REMOVED lines=9> */
[----:B------:R-:W2:Y:S01]  /*22080*/  MUFU.EX2 R252, R252 ;  /* 0x000000fc00fc7308 */ /* 0x000ea20000000800 */
[-C--:B------:R-:W-:Y:S01]  /*22090*/  FMUL.FTZ R66, R66, R3.reuse ;  /* 0x0000000342427220 */ /* 0x080fe20000410000 */
[----:B-1----:R-:W-:Y:S01]  /*220a0*/  HMMA.16816.F32 R44, R4, R12, R44 ;  /* 0x0000000c042c723c */ /* 0x002fe2000000182c */
[----:B------:R-:W-:Y:S02]  /*220b0*/  FMUL.FTZ R67, R67, R3 ;  /* 0x0000000343437220 */ /* 0x000fe40000410000 */
[----:B------:R-:W-:-:S02]  /*220c0*/  FMUL.FTZ R52, R52, R171 ;  /* 0x000000ab34347220 */ /* 0x000fc40000410000 */
[----:B------:R-:W-:Y:S01]  /*220d0*/  FMUL.FTZ R53, R53, R171 ;  /* 0x000000ab35357220 */ /* 0x000fe20000410000 */
[----:B------:R-:W-:Y:S01]  /*220e0*/  MUFU.EX2 R193, R193 ;  /* 0x000000c100c17308 */ /* 0x000fe20000000800 */
[-C--:B------:R-:W-:Y:S01]  /*220f0*/  FMUL.FTZ R54, R54, R3.reuse ;  /* 0x0000000336367220 */ /* 0x080fe20000410000 */
[C---:B------:R-:W-:Y:S01]  /*22100*/  HMMA.16816.F32 R48, R4.reuse, R14, R48 ;  /* 0x0000000e0430723c */ /* 0x040fe20000001830 */
[----:B------:R-:W1:Y:S01]  /*22110*/  LDSM.16.MT88.4 R12, [R215+0x12000] ;  /* 0x01200000d70c783b */ /* 0x000e620000004200 */
[----:B------:R-:W-:Y:S02]  /*22120*/  FMUL.FTZ R55, R55, R3 ;  /* 0x0000000337377220 */ /* 0x000fe40000410000 */
[-C--:B------:R-:W-:Y:S02]  /*22130*/  FMUL.FTZ R56, R56, R171.reuse ;  /* 0x000000ab38387220 */ /* 0x080fe40000410000 */
[----:B------:R-:W-:Y:S01]  /*22140*/  FMUL.FTZ R57, R57, R171 ;  /* 0x000000ab39397220 */ /* 0x000fe20000410000 */
[----:B------:R-:W1:Y:S01]  /*22150*/  MUFU.EX2 R192, R192 ;  /* 0x000000c000c07308 */ /* 0x000e620000000800 */
[----:B---3--:R-:W-:Y:S01]  /*22160*/  HMMA.16816.F32 R36, R4, R8, R36 ;  /* 0x000000080424723c */ /* 0x008fe20000001824 */
[----:B------:R-:W-:-:S02]  /*22170*/  FMUL.FTZ R58, R58, R3 ;  /* 0x000000033a3a7220 */ /* 0x000fc40000410000 */
[----:B------:R-:W-:Y:S02]  /*22180*/  FMUL.FTZ R59, R59, R3 ;  /* 0x000000033b3b7220 */ /* 0x000fe40000410000 */
[-C--:B------:R-:W-:Y:S02]  /*22190*/  FMUL.FTZ R76, R76, R171.reuse ;  /* 0x000000ab4c4c7220 */ /* 0x080fe40000410000 */
[----:B------:R-:W-:Y:S01]  /*221a0*/  FMUL.FTZ R77, R77, R171 ;  /* 0x000000ab4d4d7220 */ /* 0x000fe20000410000 */
[----:B------:R-:W-:Y:S01]  /*221b0*/  HMMA.16816.F32 R40, R4, R10, R40 ;  /* 0x0000000a0428723c */ /* 0x000fe20000001828 */
[----:B------:R-:W3:Y:S01]  /*221c0*/  LDSM.16.MT88.4 R8, [R216+0x12000] ;  /* 0x01200000d808783b */ /* 0x000ee20000004200 */
[-C--:B------:R-:W-:Y:S02]  /*221d0*/  FMUL.FTZ R78, R78, R3.reuse ;  /* 0x000000034e4e7220 */ /* 0x080fe40000410000 */
[----:B------:R-:W-:Y:S02]  /*221e0*/  FMUL.FTZ R79, R79, R3 ;  /* 0x000000034f4f7220 */ /* 0x000fe40000410000 */
[----:B------:R-:W-:-:S02]  /*221f0*/  FMUL.FTZ R80, R80, R171 ;  /* 0x000000ab50507220 */ /* 0x000fc40000410000 */
[----:B------:R-:W-:Y:S02]  /*22200*/  FMUL.FTZ R81, R81, R171 ;  /* 0x000000ab51517220 */ /* 0x000fe40000410000 */
[-C--:B------:R-:W-:Y:S02]  /*22210*/  FMUL.FTZ R82, R82, R3.reuse ;  /* 0x0000000352527220 */ /* 0x080fe40000410000 */
[----:B------:R-:W-:Y:S02]  /*22220*/  FMUL.FTZ R83, R83, R3 ;  /* 0x0000000353537220 */ /* 0x000fe40000410000 */
[-C--:B------:R-:W-:Y:S02]  /*22230*/  FMUL.FTZ R68, R68, R171.reuse ;  /* 0x000000ab44447220 */ /* 0x080fe40000410000 */
[----:B------:R-:W-:Y:S02]  /*22240*/  FMUL.FTZ R69, R69, R171 ;  /* 0x000000ab45457220 */ /* 0x000fe40000410000 */
        /* <DEDUP_REMOVED lines=10> */
[----:B------:R-:W1:Y:S01]  /*222f0*/  LDSM.16.MT88.4 R12, [R217+0x14000] ;  /* 0x01400000d90c783b */ /* 0x000e620000004200 */
[-C--:B------:R-:W-:Y:S02]  /*22300*/  FMUL.FTZ R94, R94, R3.reuse ;  /* 0x000000035e5e7220 */ /* 0x080fe40000410000 */
[----:B------:R-:W-:Y:S02]  /*22310*/  FMUL.FTZ R95, R95, R3 ;  /* 0x000000035f5f7220 */ /* 0x000fe40000410000 */
[-C--:B------:R-:W-:Y:S02]  /*22320*/  FMUL.FTZ R96, R96, R171.reuse ;  /* 0x000000ab60607220 */ /* 0x080fe40000410000 */
[----:B---3--:R-:W-:Y:S01]  /*22330*/  HMMA.16816.F32 R52, R4, R8, R52 ;  /* 0x000000080434723c */ /* 0x008fe20000001834 */
[----:B------:R-:W-:-:S02]  /*22340*/  FMUL.FTZ R97, R97, R171 ;  /* 0x000000ab61617220 */ /* 0x000fc40000410000 */
[-C--:B------:R-:W-:Y:S02]  /*22350*/  FMUL.FTZ R98, R98, R3.reuse ;  /* 0x0000000362627220 */ /* 0x080fe40000410000 */
[----:B------:R-:W-:Y:S02]  /*22360*/  FMUL.FTZ R99, R99, R3 ;  /* 0x0000000363637220 */ /* 0x000fe40000410000 */
[-C--:B------:R-:W-:Y:S01]  /*22370*/  FMUL.FTZ R84, R84, R171.reuse ;  /* 0x000000ab54547220 */ /* 0x080fe20000410000 */
[----:B------:R-:W-:Y:S01]  /*22380*/  HMMA.16816.F32 R56, R4, R10, R56 ;  /* 0x0000000a0438723c */ /* 0x000fe20000001838 */
[----:B------:R-:W3:Y:S01]  /*22390*/  LDSM.16.MT88.4 R8, [R219+0x14000] ;  /* 0x01400000db08783b */ /* 0x000ee20000004200 */
[----:B------:R-:W-:Y:S02]  /*223a0*/  FMUL.FTZ R85, R85, R171 ;  /* 0x000000ab55557220 */ /* 0x000fe40000410000 */
[-C--:B------:R-:W-:Y:S02]  /*223b0*/  FMUL.FTZ R86, R86, R3.reuse ;  /* 0x0000000356567220 */ /* 0x080fe40000410000 */
[----:B------:R-:W-:-:S02]  /*223c0*/  FMUL.FTZ R87, R87, R3 ;  /* 0x0000000357577220 */ /* 0x000fc40000410000 */
[-C--:B------:R-:W-:Y:S02]  /*223d0*/  FMUL.FTZ R88, R88, R171.reuse ;  /* 0x000000ab58587220 */ /* 0x080fe40000410000 */
[----:B------:R-:W-:Y:S02]  /*223e0*/  FMUL.FTZ R89, R89, R171 ;  /* 0x000000ab59597220 */ /* 0x000fe40000410000 */
[-C--:B------:R-:W-:Y:S02]  /*223f0*/  FMUL.FTZ R90, R90, R3.reuse ;  /* 0x000000035a5a7220 */ /* 0x080fe40000410000 */
[----:B------:R-:W-:Y:S02]  /*22400*/  FMUL.FTZ R91, R91, R3 ;  /* 0x000000035b5b7220 */ /* 0x000fe40000410000 */
[-C--:B------:R-:W-:Y:S02]  /*22410*/  FMUL.FTZ R108, R108, R171.reuse ;  /* 0x000000ab6c6c7220 */ /* 0x080fe40000410000 */
[----:B------:R-:W-:-:S02]  /*22420*/  FMUL.FTZ R109, R109, R171 ;  /* 0x000000ab6d6d7220 */ /* 0x000fc40000410000 */
[-C--:B------:R-:W-:Y:S02]  /*22430*/  FMUL.FTZ R110, R110, R3.reuse ;  /* 0x000000036e6e7220 */ /* 0x080fe40000410000 */
[----:B------:R-:W-:Y:S02]  /*22440*/  FMUL.FTZ R111, R111, R3 ;  /* 0x000000036f6f7220 */ /* 0x000fe40000410000 */
        /* <DEDUP_REMOVED lines=37> */
[----:B------:R-:W-:Y:S02]  /*226a0*/  FFMA.FTZ R168, R250, R171, R168 ;  /* 0x000000abfaa87223 */ /* 0x000fe400000100a8 */
[----:B------:R-:W-:Y:S02]  /*226b0*/  FFMA.FTZ R3, R251, R3, R32 ;  /* 0x00000003fb037223 */ /* 0x000fe40000010020 */
        /* <DEDUP_REMOVED lines=8> */
[----:B------:R-:W-:-:S06]  /*22740*/  FADD.FTZ R169, R169, R0 ;  /* 0x00000000a9a97221 */ /* 0x000fcc0000010000 */
[C---:B-1----:R-:W-:Y:S08]  /*22750*/  HMMA.16816.F32 R108, R4.reuse, R12, R108 ;  /* 0x0000000c046c723c */ /* 0x042ff0000000186c */
[C---:B------:R-:W-:Y:S01]  /*22760*/  HMMA.16816.F32 R112, R4.reuse, R14, R112 ;  /* 0x0000000e0470723c */ /* 0x040fe20000001870 */
[----:B------:R-:W1:Y:S07]  /*22770*/  LDSM.16.MT88.4 R12, [R215+0x16000] ;  /* 0x01600000d70c783b */ /* 0x000e6e0000004200 */
[C---:B---3--:R-:W-:Y:S08]  /*22780*/  HMMA.16816.F32 R100, R4.reuse, R8, R100 ;  /* 0x000000080464723c */ /* 0x048ff00000001864 */
[C---:B------:R-:W-:Y:S01]  /*22790*/  HMMA.16816.F32 R104, R4.reuse, R10, R104 ;  /* 0x0000000a0468723c */ /* 0x040fe20000001868 */
[----:B------:R-:W3:Y:S07]  /*227a0*/  LDSM.16.MT88.4 R8, [R216+0x16000] ;  /* 0x01600000d808783b */ /* 0x000eee0000004200 */
        /* <DEDUP_REMOVED lines=8> */
[----:B----4-:R-:W-:Y:S01]  /*22830*/  F2FP.PACK_AB R5, R191, R186 ;  /* 0x000000babf05723e */ /* 0x010fe200000000ff */
        /* <DEDUP_REMOVED lines=10> */
[----:B------:R-:W-:Y:S02]  /*228e0*/  FADD.FTZ R0, R189, R0 ;  /* 0x00000000bd007221 */ /* 0x000fe40000010000 */
[----:B--2---:R-:W-:-:S03]  /*228f0*/  FADD.FTZ R3, R196, R187 ;  /* 0x000000bbc4037221 */ /* 0x004fc60000010000 */
[----:B------:R-:W-:Y:S01]  /*22900*/  HMMA.16816.F32 R40, R4, R18, R40 ;  /* 0x000000120428723c */ /* 0x000fe20000001828 */
[----:B------:R-:W2:Y:S01]  /*22910*/  LDSM.16.MT88.4 R16, [R216+0x14800] ;  /* 0x01480000d810783b */ /* 0x000ea20000004200 */
        /* <DEDUP_REMOVED lines=44> */
[----:B------:R-:W-:Y:S01]  /*22be0*/  HMMA.16816.F32 R128, R4, R22, R128 ;  /* 0x000000160480723c */ /* 0x000fe20000001880 */
[----:B------:R-:W4:Y:S06]  /*22bf0*/  LDSM.16.MT88.4 R20, [R217+0x13000] ;  /* 0x01300000d914783b */ /* 0x000f2c0000004200 */
[----:B------:R-:W-:-:S02]  /*22c00*/  F2FP.PACK_AB R4, R198, R196 ;  /* 0x000000c4c604723e */ /* 0x000fc400000000ff */
[----:B------:R-:W-:Y:S01]  /*22c10*/  F2FP.PACK_AB R5, R252, R195 ;  /* 0x000000c3fc05723e */ /* 0x000fe200000000ff */
[----:B------:R-:W-:Y:S01]  /*22c20*/  FADD.FTZ R195, R195, R0 ;  /* 0x00000000c3c37221 */ /* 0x000fe20000010000 */
[C---:B------:R-:W-:Y:S01]  /*22c30*/  F2FP.PACK_AB R6, R197.reuse, R190 ;  /* 0x000000bec506723e */ /* 0x040fe200000000ff */
[----:B------:R-:W-:Y:S01]  /*22c40*/  FADD.FTZ R190, R190, R3 ;  /* 0x00000003bebe7221 */ /* 0x000fe20000010000 */
[----:B------:R-:W-:Y:S01]  /*22c50*/  F2FP.PACK_AB R7, R192, R193 ;  /* 0x000000c1c007723e */ /* 0x000fe200000000ff */
[----:B------:R-:W-:Y:S02]  /*22c60*/  FADD.FTZ R252, R252, R195 ;  /* 0x000000c3fcfc7221 */ /* 0x000fe40000010000 */
[----:B------:R-:W-:Y:S02]  /*22c70*/  FADD.FTZ R197, R197, R190 ;  /* 0x000000bec5c57221 */ /* 0x000fe40000010000 */
[----:B------:R-:W-:Y:S02]  /*22c80*/  FADD.FTZ R3, R193, R252 ;  /* 0x000000fcc1037221 */ /* 0x000fe40000010000 */
[----:B--2---:R-:W-:Y:S02]  /*22c90*/  HMMA.16816.F32 R160, R4, R16, R160 ;  /* 0x0000001004a0723c */ /* 0x004fe400000018a0 */
[----:B------:R-:W-:-:S06]  /*22ca0*/  FADD.FTZ R3, R192, R3 ;  /* 0x00000003c0037221 */ /* 0x000fcc0000010000 */
        /* <DEDUP_REMOVED lines=9> */
[C---:B--2---:R-:W-:Y:S08]  /*22d40*/  HMMA.16816.F32 R52, R4.reuse, R16, R52 ;  /* 0x000000100434723c */ /* 0x044ff00000001834 */
[C---:B------:R-:W-:Y:S01]  /*22d50*/  HMMA.16816.F32 R56, R4.reuse, R18, R56 ;  /* 0x000000120438723c */ /* 0x040fe20000001838 */
[----:B------:R-:W2:Y:S07]  /*22d60*/  LDSM.16.MT88.4 R16, [R216+0x15000] ;  /* 0x01500000d810783b */ /* 0x000eae0000004200 */
        /* <DEDUP_REMOVED lines=29> */
[----:B------:R-:W-:-:S04]  /*22f40*/  FFMA.FTZ R29, R172, R174, -R175 ;  /* 0x000000aeac1d7223 */ /* 0x000fc800000108af */
[----:B------:R-:W-:Y:S02]  /*22f50*/  MUFU.EX2 R28, R28 ;  /* 0x0000001c001c7308 */ /* 0x000fe40000000800 */
[-CC-:B------:R-:W-:Y:S01]  /*22f60*/  FFMA.FTZ R30, R170, R174.reuse, -R175.reuse ;  /* 0x000000aeaa1e7223 */ /* 0x180fe200000108af */
[----:B------:R-:W-:Y:S01]  /*22f70*/  HMMA.16816.F32 R36, R4, R24, R36 ;  /* 0x000000180424723c */ /* 0x000fe20000001824 */
[----:B------:R-:W-:-:S04]  /*22f80*/  FFMA.FTZ R31, R173, R174, -R175 ;  /* 0x000000aead1f7223 */ /* 0x000fc800000108af */
[----:B------:R-:W1:Y:S02]  /*22f90*/  MUFU.EX2 R29, R29 ;  /* 0x0000001d001d7308 */ /* 0x000e640000000800 */
[-CC-:B------:R-:W-:Y:S01]  /*22fa0*/  FFMA.FTZ R24, R178, R174.reuse, -R179.reuse ;  /* 0x000000aeb2187223 */ /* 0x180fe200000108b3 */
[----:B------:R-:W-:Y:S01]  /*22fb0*/  HMMA.16816.F32 R40, R4, R26, R40 ;  /* 0x0000001a0428723c */ /* 0x000fe20000001828 */
[----:B------:R-:W-:-:S04]  /*22fc0*/  FFMA.FTZ R25, R181, R174, -R179 ;  /* 0x000000aeb5197223 */ /* 0x000fc800000108b3 */
[----:B------:R-:W-:Y:S02]  /*22fd0*/  MUFU.EX2 R24, R24 ;  /* 0x0000001800187308 */ /* 0x000fe40000000800 */
[-CC-:B------:R-:W-:Y:S01]  /*22fe0*/  FFMA.FTZ R26, R180, R174.reuse, -R179.reuse ;  /* 0x000000aeb41a7223 */ /* 0x180fe200000108b3 */
[----:B----4-:R-:W-:Y:S01]  /*22ff0*/  HMMA.16816.F32 R108, R4, R20, R108 ;  /* 0x00000014046c723c */ /* 0x010fe2000000186c */
[----:B------:R-:W-:-:S04]  /*23000*/  FFMA.FTZ R27, R177, R174, -R179 ;  /* 0x000000aeb11b7223 */ /* 0x000fc800000108b3 */
[----:B------:R-:W4:Y:S03]  /*23010*/  MUFU.EX2 R25, R25 ;  /* 0x0000001900197308 */ /* 0x000f260000000800 */
[----:B------:R-:W-:Y:S01]  /*23020*/  HMMA.16816.F32 R112, R4, R22, R112 ;  /* 0x000000160470723c */ /* 0x000fe20000001870 */
[----:B------:R-:W2:Y:S04]  /*23030*/  LDSM.16.MT88.4 R20, [R216+0x15800] ;  /* 0x01580000d814783b */ /* 0x000ea80000004200 */
[----:B------:R-:W-:Y:S02]  /*23040*/  MUFU.EX2 R26, R26 ;  /* 0x0000001a001a7308 */ /* 0x000fe40000000800 */
[----:B-1----:R-:W-:Y:S01]  /*23050*/  F2FP.PACK_AB R5, R29, R28 ;  /* 0x0000001c1d05723e */ /* 0x002fe200000000ff */
[----:B------:R-:W-:Y:S01]  /*23060*/  FADD.FTZ R28, R28, R3 ;  /* 0x000000031c1c7221 */ /* 0x000fe20000010000 */
[----:B------:R-:W-:-:S03]  /*23070*/  MOV R3, R165 ;  /* 0x000000a500037202 */ /* 0x000fc60000000f00 */
[----:B------:R-:W-:Y:S01]  /*23080*/  FADD.FTZ R29, R29, R28 ;  /* 0x0000001c1d1d7221 */ /* 0x000fe20000010000 */
[----:B------:R-:W1:Y:S01]  /*23090*/  MUFU.EX2 R27, R27 ;  /* 0x0000001b001b7308 */ /* 0x000e620000000800 */
[----:B----4-:R-:W-:Y:S01]  /*230a0*/  F2FP.PACK_AB R4, R25, R24 ;  /* 0x000000181904723e */ /* 0x010fe200000000ff */
[----:B------:R-:W-:-:S04]  /*230b0*/  FADD.FTZ R24, R24, R197 ;  /* 0x000000c518187221 */ /* 0x000fc80000010000 */
[----:B------:R-:W-:Y:S02]  /*230c0*/  FADD.FTZ R25, R25, R24 ;  /* 0x0000001819197221 */ /* 0x000fe40000010000 */
[----:B------:R-:W-:Y:S08]  /*230d0*/  MUFU.EX2 R30, R30 ;  /* 0x0000001e001e7308 */ /* 0x000ff00000000800 */
[----:B------:R-:W4:Y:S01]  /*230e0*/  MUFU.EX2 R31, R31 ;  /* 0x0000001f001f7308 */ /* 0x000f220000000800 */
[----:B-1----:R-:W-:Y:S01]  /*230f0*/  F2FP.PACK_AB R6, R27, R26 ;  /* 0x0000001a1b06723e */ /* 0x002fe200000000ff */
[----:B------:R-:W-:-:S04]  /*23100*/  FADD.FTZ R26, R26, R25 ;  /* 0x000000191a1a7221 */ /* 0x000fc80000010000 */
[----:B------:R-:W-:Y:S01]  /*23110*/  FADD.FTZ R250, R27, R26 ;  /* 0x0000001a1bfa7221 */ /* 0x000fe20000010000 */
[----:B----4-:R-:W-:Y:S01]  /*23120*/  F2FP.PACK_AB R7, R31, R30 ;  /* 0x0000001e1f07723e */ /* 0x010fe200000000ff */
[----:B------:R-:W-:-:S04]  /*23130*/  FADD.FTZ R30, R30, R29 ;  /* 0x0000001d1e1e7221 */ /* 0x000fc80000010000 */
[----:B------:R-:W-:Y:S02]  /*23140*/  FADD.FTZ R251, R31, R30 ;  /* 0x0000001e1ffb7221 */ /* 0x000fe40000010000 */
[C---:B---3--:R-:W-:Y:S08]  /*23150*/  HMMA.16816.F32 R160, R4.reuse, R8, R160 ;  /* 0x0000000804a0723c */ /* 0x048ff000000018a0 */
        /* <DEDUP_REMOVED lines=38> */
[C---:B------:R-:W-:Y:S08]  /*233c0*/  HMMA.16816.F32 R112, R4.reuse, R10, R112 ;  /* 0x0000000a0470723c */ /* 0x040ff00000001870 */
[C---:B--2---:R-:W-:Y:S08]  /*233d0*/  HMMA.16816.F32 R116, R4.reuse, R16, R116 ;  /* 0x000000100474723c */ /* 0x044ff00000001874 */
[C---:B------:R-:W-:Y:S08]  /*233e0*/  HMMA.16816.F32 R120, R4.reuse, R18, R120 ;  /* 0x000000120478723c */ /* 0x040ff00000001878 */
[C---:B---3--:R-:W-:Y:S08]  /*233f0*/  HMMA.16816.F32 R124, R4.reuse, R12, R124 ;  /* 0x0000000c047c723c */ /* 0x048ff0000000187c */
[----:B------:R-:W-:Y:S11]  /*23400*/  HMMA.16816.F32 R128, R4, R14, R128 ;  /* 0x0000000e0480723c */ /* 0x000ff60000001880 */
[----:B------:R-:W-:Y:S08]  /*23410*/  @!UPT UIADD3 URZ, URZ, URZ, URZ ;  /* 0x0000003f3f3ff290 */ /* 0x000ff0000fffe03f */
.L_x_8331:
[----:B------:R-:W-:Y:S05]  /*23420*/  @!P6 BRA `(.L_x_8340) ;  /* 0x00005a900000e947 */ /* 0x000fea0003800000 */
[----:B------:R-:W-:Y:S02]  /*23430*/  MOV R0, R3 ;  /* 0x0000000300007202 */ /* 0x000fe40000000f00 */
[----:B------:R-:W-:-:S02]  /*23440*/  MOV R2, R164 ;  /* 0x000000a400027202 */ /* 0x000fc40000000f00 */
.L_x_8349:
        /* <DEDUP_REMOVED lines=77> */
.L_x_8342:
[----:B------:R-:W-:Y:S02]  /*23920*/  ULDC.64 UR4, c[0x0][0x118] ;  /* 0x0000460000047ab9 */ /* 0x000fe40000000a00 */
[----:B------:R-:W2:Y:S02]  /*23930*/  LD.E R7, [R164.64+0x40] ;  /* 0x00004004a4077980 */ /* 0x000ea4000c101900 */
[----:B--2---:R-:W-:Y:S04]  /*23940*/  LEA R7, -R7, RZ, 0x6 ;  /* 0x000000ff07077211 */ /* 0x004fe800078e31ff */
[----:B------:R-:W-:Y:S02]  /*23950*/  SHF.R.S32.HI R4, RZ, 0x1f, R7 ;  /* 0x0000001fff047819 */ /* 0x000fe40000011407 */
.L_x_8343:
[----:B------:R-:W-:Y:S05]  /*23960*/  BSYNC B0 ;  /* 0x0000000000007941 */ /* 0x000fea0003800000 */
.L_x_8341:
        /* <DEDUP_REMOVED lines=11> */
[CCC-:B------:R-:W-:Y:S02]  /*23a20*/  @P6 LEA.HI.X R17, R5.reuse, R185.reuse, R6.reuse, 0x1, P1 ;  /* 0x000000b905116211 */ /* 0x1c0fe400008f0c06 */
[CC--:B------:R-:W-:Y:S04]  /*23a30*/  @P3 LEA R8, P1, R5.reuse, R184.reuse, 0x1 ;  /* 0x000000b805083211 */ /* 0x0c0fe800078208ff */
[-C--:B------:R-:W-:Y:S02]  /*23a40*/  @P3 LEA.HI.X R9, R5, R185.reuse, R6, 0x1, P1 ;  /* 0x000000b905093211 */ /* 0x080fe400008f0c06 */
[-C--:B-1----:R-:W-:Y:S02]  /*23a50*/  LEA R36, P0, R7, R184.reuse, 0x1 ;  /* 0x000000b807247211 */ /* 0x082fe400078008ff */
[-C--:B------:R-:W-:Y:S02]  /*23a60*/  @P4 LEA R18, P1, R3, R184.reuse, 0x1 ;  /* 0x000000b803124211 */ /* 0x080fe400078208ff */
        /* <DEDUP_REMOVED lines=11> */
[-C--:B------:R-:W-:Y:S02]  /*23b20*/  @P5 LEA.HI.X R13, R5, R185.reuse, R6, 0x1, P0 ;  /* 0x000000b9050d5211 */ /* 0x080fe400000f0c06 */
[C---:B------:R-:W-:Y:S02]  /*23b30*/  @P6 LEA R14, P0, R3.reuse, R184, 0x1 ;  /* 0x000000b8030e6211 */ /* 0x040fe400078008ff */
[CCC-:B------:R-:W-:Y:S02]  /*23b40*/  @P5 LEA.HI.X R21, R3.reuse, R185.reuse, R4.reuse, 0x1, P2 ;  /* 0x000000b903155211 */ /* 0x1c0fe400010f0c04 */
[C---:B------:R-:W-:Y:S02]  /*23b50*/  IADD3 R5, P2, R3.reuse, R226, RZ ;  /* 0x000000e203057210 */ /* 0x040fe40007f5e0ff */
        /* <DEDUP_REMOVED lines=14> */
[----:B------:R-:W-:Y:S01]  /*23c40*/  ISETP.GT.AND P0, PT, R239, R230, PT ;  /* 0x000000e6ef00720c */ /* 0x000fe20003f04270 */
        /* <DEDUP_REMOVED lines=82> */
[----:B---3--:R-:W4:Y:S04]  /*24170*/  LDSM.16.M88.4 R16, [R224+0x8800] ;  /* 0x00880000e010783b */ /* 0x008f280000000200 */
[----:B------:R-:W1:Y:S04]  /*24180*/  LDSM.16.M88.4 R24, [R224+0x9000] ;  /* 0x00900000e018783b */ /* 0x000e680000000200 */
[----:B------:R-:W0:Y:S04]  /*24190*/  LDGDEPBAR ;  /* 0x00000000000079af */ /* 0x000e280000000000 */
[----:B------:R-:W3:Y:S04]  /*241a0*/  LDSM.16.M88.4 R168, [R224+0x9800] ;  /* 0x00980000e0a8783b */ /* 0x000ee80000000200 */
[----:B------:R-:W-:Y:S04]  /*241b0*/  LDSM.16.M88.4 R172, [R223] ;  /* 0x00000000dfac783b */ /* 0x000fe80000000200 */
[----:B------:R-:W1:Y:S04]  /*241c0*/  LDSM.16.M88.4 R176, [R222] ;  /* 0x00000000deb0783b */ /* 0x000e680000000200 */
        /* <DEDUP_REMOVED lines=26> */
[----:B------:R-:W3:Y:S03]  /*24370*/  LDSM.16.M88.4 R188, [R211+0x800] ;  /* 0x00080000d3bc783b */ /* 0x000ee60000000200 */
        /* <DEDUP_REMOVED lines=16> */
[C---:B------:R-:W-:Y:S08]  /*24480*/  HMMA.16816.F32 R12, R172.reuse, R188, R12 ;  /* 0x000000bcac0c723c */ /* 0x040ff0000000180c */
[C---:B------:R-:W-:Y:S01]  /*24490*/  HMMA.16816.F32 R16, R172.reuse, R190, R16 ;  /* 0x000000beac10723c */ /* 0x040fe20000001810 */
[----:B------:R-:W4:Y:S07]  /*244a0*/  LDSM.16.M88.4 R188, [R224+0xb000] ;  /* 0x00b00000e0bc783b */ /* 0x000f2e0000000200 */
[C---:B-1----:R-:W-:Y:S08]  /*244b0*/  HMMA.16816.F32 R20, R172.reuse, R192, R20 ;  /* 0x000000c0ac14723c */ /* 0x042ff00000001814 */
[C---:B------:R-:W-:Y:S01]  /*244c0*/  HMMA.16816.F32 R24, R172.reuse, R194, R24 ;  /* 0x000000c2ac18723c */ /* 0x040fe20000001818 */
[----:B------:R-:W-:Y:S07]  /*244d0*/  LDSM.16.M88.4 R192, [R208] ;  /* 0x00000000d0c0783b */ /* 0x000fee0000000200 */
[C---:B--2---:R-:W-:Y:S08]  /*244e0*/  HMMA.16816.F32 R28, R172.reuse, R168, R28 ;  /* 0x000000a8ac1c723c */ /* 0x044ff0000000181c */
[----:B------:R-:W-:Y:S01]  /*244f0*/  HMMA.16816.F32 R32, R172, R170, R32 ;  /* 0x000000aaac20723c */ /* 0x000fe20000001820 */
[----:B------:R-:W-:Y:S04]  /*24500*/  LDSM.16.M88.4 R168, [R223+0x2000] ;  /* 0x00200000dfa8783b */ /* 0x000fe80000000200 */
[----:B------:R-:W1:Y:S03]  /*24510*/  LDSM.16.M88.4 R172, [R210] ;  /* 0x00000000d2ac783b */ /* 0x000e660000000200 */
[C---:B---3--:R-:W-:Y:S08]  /*24520*/  HMMA.16816.F32 R4, R176.reuse, R180, R4 ;  /* 0x000000b4b004723c */ /* 0x048ff00000001804 */
[C---:B------:R-:W-:Y:S01]  /*24530*/  HMMA.16816.F32 R8, R176.reuse, R182, R8 ;  /* 0x000000b6b008723c */ /* 0x040fe20000001808 */
[----:B------:R-:W2:Y:S07]  /*24540*/  LDSM.16.M88.4 R180, [R209] ;  /* 0x00000000d1b4783b */ /* 0x000eae0000000200 */
[C---:B----4-:R-:W-:Y:S08]  /*24550*/  HMMA.16816.F32 R12, R176.reuse, R184, R12 ;  /* 0x000000b8b00c723c */ /* 0x050ff0000000180c */
[C---:B------:R-:W-:Y:S01]  /*24560*/  HMMA.16816.F32 R16, R176.reuse, R186, R16 ;  /* 0x000000bab010723c */ /* 0x040fe20000001810 */
[----:B------:R-:W3:Y:S07]  /*24570*/  LDSM.16.M88.4 R184, [R207] ;  /* 0x00000000cfb8783b */ /* 0x000eee0000000200 */
        /* <DEDUP_REMOVED lines=44> */
[----:B------:R-:W-:Y:S04]  /*24840*/  LDSM.16.M88.4 R168, [R223+0x4000] ;  /* 0x00400000dfa8783b */ /* 0x000fe80000000200 */
[----:B------:R-:W1:Y:S03]  /*24850*/  LDSM.16.M88.4 R172, [R206] ;  /* 0x00000000ceac783b */ /* 0x000e660000000200 */
        /* <DEDUP_REMOVED lines=9> */
[C---:B------:R-:W-:Y:S08]  /*248f0*/  HMMA.16816.F32 R28, R176.reuse, R192, R28 ;  /* 0x000000c0b01c723c */ /* 0x040ff0000000181c */
[----:B------:R-:W-:Y:S01]  /*24900*/  HMMA.16816.F32 R32, R176, R194, R32 ;  /* 0x000000c2b020723c */ /* 0x000fe20000001820 */
[----:B------:R-:W4:Y:S04]  /*24910*/  LDSM.16.M88.4 R176, [R203] ;  /* 0x00000000cbb0783b */ /* 0x000f280000000200 */
[----:B------:R-:W4:Y:S03]  /*24920*/  LDSM.16.M88.4 R192, [R218+0xc000] ;  /* 0x00c00000dac0783b */ /* 0x000f260000000200 */
[C---:B-1----:R-:W-:Y:S07]  /*24930*/  HMMA.16816.F32 R4, R168.reuse, R172, R4 ;  /* 0x000000aca804723c */ /* 0x042fee0000001804 */
[----:B------:R-:W-:Y:S01]  /*24940*/  MOV R172, R36 ;  /* 0x0000002400ac7202 */ /* 0x000fe20000000f00 */
[C---:B------:R-:W-:Y:S04]  /*24950*/  HMMA.16816.F32 R8, R168.reuse, R174, R8 ;  /* 0x000000aea808723c */ /* 0x040fe80000001808 */
[----:B------:R-:W-:Y:S02]  /*24960*/  IMAD.MOV.U32 R173, RZ, RZ, R37 ;  /* 0x000000ffffad7224 */ /* 0x000fe400078e0025 */
[----:B------:R1:W5:Y:S02]  /*24970*/  LDL.LU.64 R36, [R1] ;  /* 0x0000000001247983 */ /* 0x0003640000300a00 */
[C---:B--2---:R-:W-:Y:S07]  /*24980*/  HMMA.16816.F32 R12, R168.reuse, R180, R12 ;  /* 0x000000b4a80c723c */ /* 0x044fee000000180c */
[----:B------:R-:W-:Y:S01]  /*24990*/  IMAD.MOV.U32 R180, RZ, RZ, R172 ;  /* 0x000000ffffb47224 */ /* 0x000fe200078e00ac */
[C---:B------:R-:W-:Y:S04]  /*249a0*/  HMMA.16816.F32 R16, R168.reuse, R182, R16 ;  /* 0x000000b6a810723c */ /* 0x040fe80000001810 */
[----:B------:R-:W-:Y:S02]  /*249b0*/  IMAD.MOV.U32 R181, RZ, RZ, R173 ;  /* 0x000000ffffb57224 */ /* 0x000fe400078e00ad */
[----:B------:R-:W2:Y:S02]  /*249c0*/  LDSM.16.M88.4 R172, [R218+0xd000] ;  /* 0x00d00000daac783b */ /* 0x000ea40000000200 */
[C---:B---3--:R-:W-:Y:S07]  /*249d0*/  HMMA.16816.F32 R20, R168.reuse, R184, R20 ;  /* 0x000000b8a814723c */ /* 0x048fee0000001814 */
[----:B------:R-:W-:Y:S01]  /*249e0*/  IMAD.MOV.U32 R184, RZ, RZ, R180 ;  /* 0x000000ffffb87224 */ /* 0x000fe200078e00b4 */
[C---:B------:R-:W-:Y:S04]  /*249f0*/  HMMA.16816.F32 R24, R168.reuse, R186, R24 ;  /* 0x000000baa818723c */ /* 0x040fe80000001818 */
[----:B------:R-:W-:Y:S02]  /*24a00*/  IMAD.MOV.U32 R185, RZ, RZ, R181 ;  /* 0x000000ffffb97224 */ /* 0x000fe400078e00b5 */
[----:B------:R-:W3:Y:S02]  /*24a10*/  LDSM.16.M88.4 R180, [R218+0xd800] ;  /* 0x00d80000dab4783b */ /* 0x000ee40000000200 */
[C---:B----4-:R-:W-:Y:S08]  /*24a20*/  HMMA.16816.F32 R28, R168.reuse, R176, R28 ;  /* 0x000000b0a81c723c */ /* 0x050ff0000000181c */
[----:B------:R-:W-:Y:S01]  /*24a30*/  HMMA.16816.F32 R32, R168, R178, R32 ;  /* 0x000000b2a820723c */ /* 0x000fe20000001820 */
[----:B------:R-:W-:Y:S04]  /*24a40*/  LDSM.16.M88.4 R168, [R220+0x4000] ;  /* 0x00400000dca8783b */ /* 0x000fe80000000200 */
[----:B------:R-:W4:Y:S03]  /*24a50*/  LDSM.16.M88.4 R176, [R211+0x4000] ;  /* 0x00400000d3b0783b */ /* 0x000f260000000200 */
[C---:B------:R-:W-:Y:S07]  /*24a60*/  HMMA.16816.F32 R4, R188.reuse, R192, R4 ;  /* 0x000000c0bc04723c */ /* 0x040fee0000001804 */
[----:B------:R-:W-:Y:S01]  /*24a70*/  IMAD.MOV.U32 R192, RZ, RZ, R184 ;  /* 0x000000ffffc07224 */ /* 0x000fe200078e00b8 */
[C---:B------:R-:W-:Y:S04]  /*24a80*/  HMMA.16816.F32 R8, R188.reuse, R194, R8 ;  /* 0x000000c2bc08723c */ /* 0x040fe80000001808 */
[----:B------:R-:W-:Y:S02]  /*24a90*/  IMAD.MOV.U32 R193, RZ, RZ, R185 ;  /* 0x000000ffffc17224 */ /* 0x000fe400078e00b9 */
[----:B------:R-:W1:Y:S02]  /*24aa0*/  LDSM.16.M88.4 R184, [R211+0x4800] ;  /* 0x00480000d3b8783b */ /* 0x000e640000000200 */
[C---:B------:R-:W-:Y:S07]  /*24ab0*/  HMMA.16816.F32 R12, R188.reuse, R196, R12 ;  /* 0x000000c4bc0c723c */ /* 0x040fee000000180c */
[----:B------:R-:W-:Y:S01]  /*24ac0*/  MOV R196, R192 ;  /* 0x000000c000c47202 */ /* 0x000fe20000000f00 */
[C---:B------:R-:W-:Y:S04]  /*24ad0*/  HMMA.16816.F32 R16, R188.reuse, R198, R16 ;  /* 0x000000c6bc10723c */ /* 0x040fe80000001810 */
[----:B------:R-:W-:Y:S02]  /*24ae0*/  IMAD.MOV.U32 R197, RZ, RZ, R193 ;  /* 0x000000ffffc57224 */ /* 0x000fe400078e00c1 */
[----:B------:R-:W1:Y:S02]  /*24af0*/  LDSM.16.M88.4 R192, [R211+0x5000] ;  /* 0x00500000d3c0783b */ /* 0x000e640000000200 */
[C---:B--2---:R-:W-:Y:S07]  /*24b00*/  HMMA.16816.F32 R20, R188.reuse, R172, R20 ;  /* 0x000000acbc14723c */ /* 0x044fee0000001814 */
[----:B------:R-:W-:Y:S01]  /*24b10*/  IMAD.MOV.U32 R172, RZ, RZ, R196 ;  /* 0x000000ffffac7224 */ /* 0x000fe200078e00c4 */
[C---:B------:R-:W-:Y:S04]  /*24b20*/  HMMA.16816.F32 R24, R188.reuse, R174, R24 ;  /* 0x000000aebc18723c */ /* 0x040fe80000001818 */
[----:B------:R-:W-:Y:S02]  /*24b30*/  IMAD.MOV.U32 R173, RZ, RZ, R197 ;  /* 0x000000ffffad7224 */ /* 0x000fe400078e00c5 */
[----:B------:R-:W2:Y:S02]  /*24b40*/  LDSM.16.M88.4 R196, [R211+0x5800] ;  /* 0x00580000d3c4783b */ /* 0x000ea40000000200 */
[C---:B---3--:R-:W-:Y:S08]  /*24b50*/  HMMA.16816.F32 R28, R188.reuse, R180, R28 ;  /* 0x000000b4bc1c723c */ /* 0x048ff0000000181c */
[----:B------:R-:W-:Y:S01]  /*24b60*/  HMMA.16816.F32 R32, R188, R182, R32 ;  /* 0x000000b6bc20723c */ /* 0x000fe20000001820 */
[----:B------:R-:W-:Y:S06]  /*24b70*/  LDSM.16.M88.4 R180, [R224+0xe000] ;  /* 0x00e00000e0b4783b */ /* 0x000fec0000000200 */
[----:B------:R-:W-:Y:S01]  /*24b80*/  IMAD.MOV.U32 R190, RZ, RZ, R172 ;  /* 0x000000ffffbe7224 */ /* 0x000fe200078e00ac */
[C---:B----4-:R-:W-:Y:S05]  /*24b90*/  HMMA.16816.F32 R4, R168.reuse, R176, R4 ;  /* 0x000000b0a804723c */ /* 0x050fea0000001804 */
[----:B------:R-:W-:Y:S02]  /*24ba0*/  IMAD.MOV.U32 R191, RZ, RZ, R173 ;  /* 0x000000ffffbf7224 */ /* 0x000fe400078e00ad */
[----:B------:R-:W3:Y:S01]  /*24bb0*/  LDSM.16.M88.4 R172, [R225+0x6000] ;  /* 0x00600000e1ac783b */ /* 0x000ee20000000200 */
[C---:B------:R-:W-:Y:S03]  /*24bc0*/  HMMA.16816.F32 R8, R168.reuse, R178, R8 ;  /* 0x000000b2a808723c */ /* 0x040fe60000001808 */
[----:B------:R-:W4:Y:S05]  /*24bd0*/  LDSM.16.M88.4 R176, [R224+0xe800] ;  /* 0x00e80000e0b0783b */ /* 0x000f2a0000000200 */
[C---:B-1----:R-:W-:Y:S08]  /*24be0*/  HMMA.16816.F32 R12, R168.reuse, R184, R12 ;  /* 0x000000b8a80c723c */ /* 0x042ff0000000180c */
[C---:B------:R-:W-:Y:S01]  /*24bf0*/  HMMA.16816.F32 R16, R168.reuse, R186, R16 ;  /* 0x000000baa810723c */ /* 0x040fe20000001810 */
[----:B------:R-:W1:Y:S07]  /*24c00*/  LDSM.16.M88.4 R184, [R224+0xf000] ;  /* 0x00f00000e0b8783b */ /* 0x000e6e0000000200 */
[C---:B------:R-:W-:Y:S08]  /*24c10*/  HMMA.16816.F32 R20, R168.reuse, R192, R20 ;  /* 0x000000c0a814723c */ /* 0x040ff00000001814 */
[C---:B------:R-:W-:Y:S01]  /*24c20*/  HMMA.16816.F32 R24, R168.reuse, R194, R24 ;  /* 0x000000c2a818723c */ /* 0x040fe20000001818 */
[----:B------:R-:W-:Y:S07]  /*24c30*/  LDSM.16.M88.4 R192, [R202] ;  /* 0x00000000cac0783b */ /* 0x000fee0000000200 */
[C---:B--2---:R-:W-:Y:S07]  /*24c40*/  HMMA.16816.F32 R28, R168.reuse, R196, R28 ;  /* 0x000000c4a81c723c */ /* 0x044fee000000181c */
[----:B------:R-:W-:Y:S01]  /*24c50*/  IMAD.MOV.U32 R196, RZ, RZ, R190 ;  /* 0x000000ffffc47224 */ /* 0x000fe200078e00be */
[----:B------:R-:W-:Y:S01]  /*24c60*/  HMMA.16816.F32 R32, R168, R198, R32 ;  /* 0x000000c6a820723c */ /* 0x000fe20000001820 */
[----:B------:R-:W2:Y:S03]  /*24c70*/  LDSM.16.M88.4 R168, [R224+0xf800] ;  /* 0x00f80000e0a8783b */ /* 0x000ea60000000200 */
[----:B------:R-:W-:Y:S02]  /*24c80*/  IMAD.MOV.U32 R197, RZ, RZ, R191 ;  /* 0x000000ffffc57224 */ /* 0x000fe400078e00bf */
[----:B------:R-:W2:Y:S02]  /*24c90*/  LDSM.16.M88.4 R188, [R223+0x6000] ;  /* 0x00600000dfbc783b */ /* 0x000ea40000000200 */
[C---:B---3--:R-:W-:Y:S07]  /*24ca0*/  HMMA.16816.F32 R4, R172.reuse, R180, R4 ;  /* 0x000000b4ac04723c */ /* 0x048fee0000001804 */
[----:B------:R-:W-:Y:S01]  /*24cb0*/  MOV R180, R196 ;  /* 0x000000c400b47202 */ /* 0x000fe20000000f00 */
[C---:B------:R-:W-:Y:S04]  /*24cc0*/  HMMA.16816.F32 R8, R172.reuse, R182, R8 ;  /* 0x000000b6ac08723c */ /* 0x040fe80000001808 */
[----:B------:R-:W-:Y:S02]  /*24cd0*/  IMAD.MOV.U32 R181, RZ, RZ, R197 ;  /* 0x000000ffffb57224 */ /* 0x000fe400078e00c5 */
[----:B------:R-:W3:Y:S02]  /*24ce0*/  LDSM.16.M88.4 R196, [R201] ;  /* 0x00000000c9c4783b */ /* 0x000ee40000000200 */
[C---:B----4-:R-:W-:Y:S08]  /*24cf0*/  HMMA.16816.F32 R12, R172.reuse, R176, R12 ;  /* 0x000000b0ac0c723c */ /* 0x050ff0000000180c */
[C---:B------:R-:W-:Y:S01]  /*24d00*/  HMMA.16816.F32 R16, R172.reuse, R178, R16 ;  /* 0x000000b2ac10723c */ /* 0x040fe20000001810 */
[----:B------:R-:W4:Y:S07]  /*24d10*/  LDSM.16.M88.4 R176, [R200] ;  /* 0x00000000c8b0783b */ /* 0x000f2e0000000200 */
[C---:B-1----:R-:W-:Y:S08]  /*24d20*/  HMMA.16816.F32 R20, R172.reuse, R184, R20 ;  /* 0x000000b8ac14723c */ /* 0x042ff00000001814 */
[C---:B------:R-:W-:Y:S01]  /*24d30*/  HMMA.16816.F32 R24, R172.reuse, R186, R24 ;  /* 0x000000baac18723c */ /* 0x040fe20000001818 */
[----:B------:R-:W-:Y:S07]  /*24d40*/  LDSM.16.M88.4 R184, [R218+0xe800] ;  /* 0x00e80000dab8783b */ /* 0x000fee0000000200 */
[C---:B--2---:R-:W-:Y:S08]  /*24d50*/  HMMA.16816.F32 R28, R172.reuse, R168, R28 ;  /* 0x000000a8ac1c723c */ /* 0x044ff0000000181c */
[----:B------:R-:W-:Y:S01]  /*24d60*/  HMMA.16816.F32 R32, R172, R170, R32 ;  /* 0x000000aaac20723c */ /* 0x000fe20000001820 */
[----:B------:R-:W1:Y:S04]  /*24d70*/  LDSM.16.M88.4 R168, [R167] ;  /* 0x00000000a7a8783b */ /* 0x000e680000000200 */
[----:B------:R-:W-:Y:S03]  /*24d80*/  LDSM.16.M88.4 R172, [R221+0x6000] ;  /* 0x00600000ddac783b */ /* 0x000fe60000000200 */
[C---:B------:R-:W-:Y:S07]  /*24d90*/  HMMA.16816.F32 R4, R188.reuse, R192, R4 ;  /* 0x000000c0bc04723c */ /* 0x040fee0000001804 */
        /* <DEDUP_REMOVED lines=9> */
[C---:B----4-:R-:W-:Y:S07]  /*24e30*/  HMMA.16816.F32 R20, R188.reuse, R176, R20 ;  /* 0x000000b0bc14723c */ /* 0x050fee0000001814 */
[----:B------:R-:W-:Y:S01]  /*24e40*/  IMAD.MOV.U32 R176, RZ, RZ, R196 ;  /* 0x000000ffffb07224 */ /* 0x000fe200078e00c4 */
[C---:B------:R-:W-:Y:S04]  /*24e50*/  HMMA.16816.F32 R24, R188.reuse, R178, R24 ;  /* 0x000000b2bc18723c */ /* 0x040fe80000001818 */
[----:B------:R-:W-:Y:S02]  /*24e60*/  IMAD.MOV.U32 R177, RZ, RZ, R197 ;  /* 0x000000ffffb17224 */ /* 0x000fe400078e00c5 */
[----:B------:R-:W4:Y:S02]  /*24e70*/  LDSM.16.M88.4 R196, [R218+0xf800] ;  /* 0x00f80000dac4783b */ /* 0x000f240000000200 */
[C---:B-1----:R-:W-:Y:S08]  /*24e80*/  HMMA.16816.F32 R28, R188.reuse, R168, R28 ;  /* 0x000000a8bc1c723c */ /* 0x042ff0000000181c */
[----:B------:R-:W-:Y:S01]  /*24e90*/  HMMA.16816.F32 R32, R188, R170, R32 ;  /* 0x000000aabc20723c */ /* 0x000fe20000001820 */
[----:B------:R-:W-:Y:S06]  /*24ea0*/  LDSM.16.M88.4 R168, [R220+0x6000] ;  /* 0x00600000dca8783b */ /* 0x000fec0000000200 */
[----:B------:R-:W-:Y:S01]  /*24eb0*/  MOV R190, R176 ;  /* 0x000000b000be7202 */ /* 0x000fe20000000f00 */
[C---:B--2---:R-:W-:Y:S05]  /*24ec0*/  HMMA.16816.F32 R4, R172.reuse, R180, R4 ;  /* 0x000000b4ac04723c */ /* 0x044fea0000001804 */
[----:B------:R-:W-:Y:S02]  /*24ed0*/  IMAD.MOV.U32 R191, RZ, RZ, R177 ;  /* 0x000000ffffbf7224 */ /* 0x000fe400078e00b1 */
[----:B------:R-:W1:Y:S01]  /*24ee0*/  LDSM.16.M88.4 R176, [R211+0x6000] ;  /* 0x00600000d3b0783b */ /* 0x000e620000000200 */
[C---:B------:R-:W-:Y:S03]  /*24ef0*/  HMMA.16816.F32 R8, R172.reuse, R182, R8 ;  /* 0x000000b6ac08723c */ /* 0x040fe60000001808 */
[----:B------:R-:W2:Y:S05]  /*24f00*/  LDSM.16.M88.4 R180, [R211+0x6800] ;  /* 0x00680000d3b4783b */ /* 0x000eaa0000000200 */
[C---:B------:R-:W-:Y:S08]  /*24f10*/  HMMA.16816.F32 R12, R172.reuse, R184, R12 ;  /* 0x000000b8ac0c723c */ /* 0x040ff0000000180c */
[C---:B------:R-:W-:Y:S01]  /*24f20*/  HMMA.16816.F32 R16, R172.reuse, R186, R16 ;  /* 0x000000baac10723c */ /* 0x040fe20000001810 */
[----:B------:R-:W2:Y:S07]  /*24f30*/  LDSM.16.M88.4 R184, [R211+0x7000] ;  /* 0x00700000d3b8783b */ /* 0x000eae0000000200 */
[C---:B---3--:R-:W-:Y:S07]  /*24f40*/  HMMA.16816.F32 R20, R172.reuse, R192, R20 ;  /* 0x000000c0ac14723c */ /* 0x048fee0000001814 */
[----:B------:R-:W-:Y:S01]  /*24f50*/  IMAD.MOV.U32 R192, RZ, RZ, R190 ;  /* 0x000000ffffc07224 */ /* 0x000fe200078e00be */
[C---:B------:R-:W-:Y:S04]  /*24f60*/  HMMA.16816.F32 R24, R172.reuse, R194, R24 ;  /* 0x000000c2ac18723c */ /* 0x040fe80000001818 */
[----:B------:R-:W-:Y:S02]  /*24f70*/  IMAD.MOV.U32 R193, RZ, RZ, R191 ;  /* 0x000000ffffc17224 */ /* 0x000fe400078e00bf */
[----:B------:R-:W3:Y:S02]  /*24f80*/  LDSM.16.M88.4 R188, [R211+0x7800] ;  /* 0x00780000d3bc783b */ /* 0x000ee40000000200 */
[C---:B----4-:R-:W-:Y:S01]  /*24f90*/  HMMA.16816.F32 R28, R172.reuse, R196, R28 ;  /* 0x000000c4ac1c723c */ /* 0x050fe2000000181c */
[----:B------:R-:W-:Y:S04]  /*24fa0*/  DEPBAR.LE SB0, 0x0 ;  /* 0x000080000000791a */ /* 0x000fe80000000000 */
[----:B------:R-:W-:Y:S03]  /*24fb0*/  BAR.SYNC.DEFER_BLOCKING 0x0 ;  /* 0x0000000000007b1d */ /* 0x000fe60000010000 */
[----:B------:R-:W-:Y:S08]  /*24fc0*/  HMMA.16816.F32 R32, R172, R198, R32 ;  /* 0x000000c6ac20723c */ /* 0x000ff00000001820 */
[C---:B-1----:R-:W-:Y:S08]  /*24fd0*/  HMMA.16816.F32 R4, R168.reuse, R176, R4 ;  /* 0x000000b0a804723c */ /* 0x042ff00000001804 */
[C---:B------:R-:W-:Y:S08]  /*24fe0*/  HMMA.16816.F32 R8, R168.reuse, R178, R8 ;  /* 0x000000b2a808723c */ /* 0x040ff00000001808 */
[C---:B--2---:R-:W-:Y:S08]  /*24ff0*/  HMMA.16816.F32 R12, R168.reuse, R180, R12 ;  /* 0x000000b4a80c723c */ /* 0x044ff0000000180c */
[C---:B------:R-:W-:Y:S08]  /*25000*/  HMMA.16816.F32 R16, R168.reuse, R182, R16 ;  /* 0x000000b6a810723c */ /* 0x040ff00000001810 */
[C---:B------:R-:W-:Y:S07]  /*25010*/  HMMA.16816.F32 R20, R168.reuse, R184, R20 ;  /* 0x000000b8a814723c */ /* 0x040fee0000001814 */
[----:B------:R-:W-:Y:S01]  /*25020*/  IMAD.MOV.U32 R184, RZ, RZ, R192 ;  /* 0x000000ffffb87224 */ /* 0x000fe200078e00c0 */
[C---:B------:R-:W-:Y:S04]  /*25030*/  HMMA.16816.F32 R24, R168.reuse, R186, R24 ;  /* 0x000000baa818723c */ /* 0x040fe80000001818 */
[----:B------:R-:W-:Y:S04]  /*25040*/  IMAD.MOV.U32 R185, RZ, RZ, R193 ;  /* 0x000000ffffb97224 */ /* 0x000fe800078e00c1 */
[C---:B---3--:R-:W-:Y:S08]  /*25050*/  HMMA.16816.F32 R28, R168.reuse, R188, R28 ;  /* 0x000000bca81c723c */ /* 0x048ff0000000181c */
        /* <DEDUP_REMOVED lines=16> */
[-C--:B------:R-:W-:Y:S02]  /*25160*/  LOP3.LUT R172, R172, R175.reuse, RZ, 0x3c, !PT ;  /* 0x000000afacac7212 */ /* 0x080fe400078e3cff */
[----:B------:R-:W-:Y:S07]  /*25170*/  IMAD.MOV R169, RZ, RZ, -R169 ;  /* 0x000000ffffa97224 */ /* 0x000fee00078e0aa9 */
[----:B-1----:R-:W1:Y:S02]  /*25180*/  MUFU.RCP R3, R3 ;  /* 0x0000000300037308 */ /* 0x002e640000001000 */
[----:B-1----:R-:W-:Y:S02]  /*25190*/  IADD3 R176, R3, 0xffffffe, RZ ;  /* 0x0ffffffe03b07810 */ /* 0x002fe40007ffe0ff */
[----:B------:R-:W-:Y:S06]  /*251a0*/  IABS R3, R166 ;  /* 0x000000a600037213 */ /* 0x000fec0000000000 */
[----:B------:R-:W1:Y:S01]  /*251b0*/  F2I.FTZ.U32.TRUNC.NTZ R177, R176 ;  /* 0x000000b000b17305 */ /* 0x000e62000021f000 */
[----:B------:R-:W-:Y:S01]  /*251c0*/  LOP3.LUT R166, R166, R175, RZ, 0x3c, !PT ;  /* 0x000000afa6a67212 */ /* 0x000fe200078e3cff */
[--C-:B-1----:R-:W-:Y:S02]  /*251d0*/  IMAD.MOV R173, RZ, RZ, -R177.reuse ;  /* 0x000000ffffad7224 */ /* 0x102fe400078e0ab1 */
[----:B------:R-:W-:Y:S02]  /*251e0*/  IMAD.MOV.U32 R176, RZ, RZ, RZ ;  /* 0x000000ffffb07224 */ /* 0x000fe400078e00ff */
[----:B------:R-:W-:Y:S04]  /*251f0*/  IMAD R173, R173, R170, RZ ;  /* 0x000000aaadad7224 */ /* 0x000fe800078e02ff */
[----:B------:R-:W-:Y:S02]  /*25200*/  IMAD.HI.U32 R173, R177, R173, R176 ;  /* 0x000000adb1ad7227 */ /* 0x000fe400078e00b0 */
[----:B------:R-:W2:Y:S04]  /*25210*/  LD.E.64 R176, [R164.64+0x20] ;  /* 0x00002004a4b07980 */ /* 0x000ea8000c101b00 */
[----:B------:R-:W-:Y:S04]  /*25220*/  IMAD.HI.U32 R171, R173, R168, RZ ;  /* 0x000000a8adab7227 */ /* 0x000fe800078e00ff */
[----:B------:R-:W-:Y:S02]  /*25230*/  IMAD R168, R171, R169, R168 ;  /* 0x000000a9aba87224 */ /* 0x000fe400078e02a8 */
[----:B------:R-:W-:Y:S03]  /*25240*/  IMAD.HI.U32 R174, R173, R3, RZ ;  /* 0x00000003adae7227 */ /* 0x000fe600078e00ff */
[----:B------:R-:W-:Y:S01]  /*25250*/  ISETP.GT.U32.AND P2, PT, R170, R168, PT ;  /* 0x000000a8aa00720c */ /* 0x000fe20003f44070 */
[----:B------:R-:W-:Y:S01]  /*25260*/  IMAD R3, R174, R169, R3 ;  /* 0x000000a9ae037224 */ /* 0x000fe200078e0203 */
[----:B------:R-:W-:Y:S04]  /*25270*/  LOP3.LUT R169, RZ, R175, RZ, 0x33, !PT ;  /* 0x000000afffa97212 */ /* 0x000fe800078e33ff */
[----:B------:R-:W-:Y:S07]  /*25280*/  ISETP.GT.U32.AND P0, PT, R170, R3, PT ;  /* 0x00000003aa00720c */ /* 0x000fee0003f04070 */
[--C-:B------:R-:W-:Y:S01]  /*25290*/  @!P2 IMAD.IADD R168, R168, 0x1, -R170.reuse ;  /* 0x00000001a8a8a824 */ /* 0x100fe200078e0aaa */
[----:B------:R-:W-:Y:S04]  /*252a0*/  @!P2 IADD3 R171, R171, 0x1, RZ ;  /* 0x00000001ababa810 */ /* 0x000fe80007ffe0ff */
[-C--:B------:R-:W-:Y:S01]  /*252b0*/  ISETP.GE.U32.AND P1, PT, R168, R170.reuse, PT ;  /* 0x000000aaa800720c */ /* 0x080fe20003f26070 */
[----:B------:R-:W-:Y:S01]  /*252c0*/  @!P0 IMAD.IADD R3, R3, 0x1, -R170 ;  /* 0x0000000103038824 */ /* 0x000fe200078e0aaa */
[----:B------:R-:W-:Y:S02]  /*252d0*/  @!P0 IADD3 R174, R174, 0x1, RZ ;  /* 0x00000001aeae8810 */ /* 0x000fe40007ffe0ff */
[----:B------:R-:W-:Y:S02]  /*252e0*/  ISETP.GE.AND P0, PT, R172, RZ, PT ;  /* 0x000000ffac00720c */ /* 0x000fe40003f06270 */
[----:B------:R-:W-:Y:S07]  /*252f0*/  ISETP.GE.U32.AND P2, PT, R3, R170, PT ;  /* 0x000000aa0300720c */ /* 0x000fee0003f46070 */
[----:B------:R-:W-:Y:S02]  /*25300*/  @P1 IADD3 R171, R171, 0x1, RZ ;  /* 0x00000001abab1810 */ /* 0x000fe40007ffe0ff */
[----:B------:R-:W-:Y:S03]  /*25310*/  ISETP.GE.AND P1, PT, R166, RZ, PT ;  /* 0x000000ffa600720c */ /* 0x000fe60003f26270 */
[----:B------:R-:W-:Y:S01]  /*25320*/  @!P0 IMAD.MOV R171, RZ, RZ, -R171 ;  /* 0x000000ffffab8224 */ /* 0x000fe200078e0aab */
[----:B------:R-:W-:Y:S02]  /*25330*/  @P2 IADD3 R174, R174, 0x1, RZ ;  /* 0x00000001aeae2810 */ /* 0x000fe40007ffe0ff */
[----:B------:R-:W-:Y:S04]  /*25340*/  ISETP.NE.AND P2, PT, R175, RZ, PT ;  /* 0x000000ffaf00720c */ /* 0x000fe80003f45270 */
[----:B------:R-:W-:Y:S02]  /*25350*/  SEL R173, R169, R171, !P2 ;  /* 0x000000aba9ad7207 */ /* 0x000fe40005000000 */
[----:B------:R-:W3:Y:S01]  /*25360*/  LD.E.64 R170, [R164.64+0x38] ;  /* 0x00003804a4aa7980 */ /* 0x000ee2000c101b00 */
        /* <DEDUP_REMOVED lines=23> */
.L_x_8347:
[----:B------:R-:W-:Y:S02]  /*254e0*/  ULDC.64 UR4, c[0x0][0x118] ;  /* 0x0000460000047ab9 */ /* 0x000fe40000000a00 */
[----:B------:R-:W2:Y:S02]  /*254f0*/  LD.E R171, [R164.64+0x38] ;  /* 0x00003804a4ab7980 */ /* 0x000ea4000c101900 */
[----:B--2---:R-:W-:Y:S04]  /*25500*/  LEA R171, -R171, RZ, 0x6 ;  /* 0x000000ffabab7211 */ /* 0x004fe800078e31ff */
[----:B------:R-:W-:Y:S02]  /*25510*/  SHF.R.S32.HI R166, RZ, 0x1f, R171 ;  /* 0x0000001fffa67819 */ /* 0x000fe400000114ab */
.L_x_8348:
[----:B------:R-:W-:Y:S05]  /*25520*/  BSYNC B0 ;  /* 0x0000000000007941 */ /* 0x000fea0003800000 */
.L_x_8346:
        /* <DEDUP_REMOVED lines=116> */
.L_x_8345:
[----:B------:R-:W-:Y:S05]  /*25c70*/  BSYNC B1 ;  /* 0x0000000000017941 */ /* 0x000fea0003800000 */
.L_x_8344:
[----:B------:R-:W2:Y:S01]  /*25c80*/  S2R R168, SR_TID.X ;  /* 0x0000000000a87919 */ /* 0x000ea20000002100 */
[----:B------:R-:W-:Y:S07]  /*25c90*/  ULDC.64 UR4, c[0x0][0x118] ;  /* 0x0000460000047ab9 */ /* 0x000fee0000000a00 */
[----:B------:R3:W4:Y:S01]  /*25ca0*/  LD.E R165, [R164.64+0xdc] ;  /* 0x0000dc04a4a57980 */ /* 0x000722000c101900 */
[----:B--2---:R-:W-:Y:S04]  /*25cb0*/  SHF.L.U32 R168, R168, 0x1, RZ ;  /* 0x00000001a8a87819 */ /* 0x004fe800000006ff */
[----:B------:R-:W-:Y:S05]  /*25cc0*/  LOP3.LUT R168, R168, 0x6, RZ, 0xc0, !PT ;  /* 0x00000006a8a87812 */ /* 0x000fea00078ec0ff */
[----:B------:R-:W-:Y:S05]  /*25cd0*/  IMAD R3, R239, 0x40, R168 ;  /* 0x00000040ef037824 */ /* 0x000fea00078e02a8 */
[----:B------:R-:W-:Y:S02]  /*25ce0*/  IADD3 R168, R246, -R3, RZ ;  /* 0x80000003f6a87210 */ /* 0x000fe40007ffe0ff */
[C---:B-1----:R-:W-:Y:S02]  /*25cf0*/  IADD3 R171, R3.reuse, 0x8, RZ ;  /* 0x0000000803ab7810 */ /* 0x042fe40007ffe0ff */
[----:B------:R-:W-:Y:S01]  /*25d00*/  IABS R166, R168 ;  /* 0x000000a800a67213 */ /* 0x000fe20000000000 */
[----:B------:R-:W-:Y:S01]  /*25d10*/  IMAD.IADD R168, R244, 0x1, -R3 ;  /* 0x00000001f4a87824 */ /* 0x000fe200078e0a03 */
[C---:B------:R-:W-:Y:S02]  /*25d20*/  IADD3 R189, R3.reuse, 0x9, RZ ;  /* 0x0000000903bd7810 */ /* 0x040fe40007ffe0ff */
[C---:B------:R-:W-:Y:S02]  /*25d30*/  IADD3 R186, R3.reuse, 0x10, RZ ;  /* 0x0000001003ba7810 */ /* 0x040fe40007ffe0ff */
[----:B------:R-:W-:Y:S01]  /*25d40*/  IABS R169, R168 ;  /* 0x000000a800a97213 */ /* 0x000fe20000000000 */
[----:B------:R-:W1:Y:S01]  /*25d50*/  I2F R166, R166 ;  /* 0x000000a600a67306 */ /* 0x000e620000201400 */
[C---:B------:R-:W-:Y:S02]  /*25d60*/  IADD3 R168, R3.reuse, 0x1, RZ ;  /* 0x0000000103a87810 */ /* 0x040fe40007ffe0ff */
[C---:B------:R-:W-:Y:S02]  /*25d70*/  IADD3 R182, R3.reuse, 0x11, RZ ;  /* 0x0000001103b67810 */ /* 0x040fe40007ffe0ff */
[C---:B------:R-:W-:Y:S02]  /*25d80*/  IADD3 R170, R246.reuse, -R168, RZ ;  /* 0x800000a8f6aa7210 */ /* 0x040fe40007ffe0ff */
[C---:B------:R-:W-:Y:S02]  /*25d90*/  IADD3 R181, R3.reuse, 0x18, RZ ;  /* 0x0000001803b57810 */ /* 0x040fe40007ffe0ff */
[----:B------:R-:W-:Y:S01]  /*25da0*/  IABS R174, R170 ;  /* 0x000000aa00ae7213 */ /* 0x000fe20000000000 */
[C---:B------:R-:W-:Y:S01]  /*25db0*/  IMAD.IADD R170, R246.reuse, 0x1, -R171 ;  /* 0x00000001f6aa7824 */ /* 0x040fe200078e0aab */
[C---:B------:R-:W-:Y:S01]  /*25dc0*/  IADD3 R179, R3.reuse, 0x19, RZ ;  /* 0x0000001903b37810 */ /* 0x040fe20007ffe0ff */
[----:B------:R-:W2:Y:S01]  /*25dd0*/  I2F R169, R169 ;  /* 0x000000a900a97306 */ /* 0x000ea20000201400 */
[----:B------:R-:W-:Y:S02]  /*25de0*/  IADD3 R172, R3, 0x20, RZ ;  /* 0x0000002003ac7810 */ /* 0x000fe40007ffe0ff */
[----:B------:R-:W-:Y:S02]  /*25df0*/  IABS R191, R170 ;  /* 0x000000aa00bf7213 */ /* 0x000fe40000000000 */
[----:B------:R-:W-:Y:S02]  /*25e00*/  IADD3 R170, R246, -R189, RZ ;  /* 0x800000bdf6aa7210 */ /* 0x000fe40007ffe0ff */
[----:B------:R-:W-:Y:S02]  /*25e10*/  ISETP.GE.AND P3, PT, R168, R249, PT ;  /* 0x000000f9a800720c */ /* 0x000fe40003f66270 */
[----:B------:R-:W-:Y:S01]  /*25e20*/  IABS R192, R170 ;  /* 0x000000aa00c07213 */ /* 0x000fe20000000000 */
[----:B------:R-:W-:Y:S01]  /*25e30*/  IMAD.IADD R170, R246, 0x1, -R186 ;  /* 0x00000001f6aa7824 */ /* 0x000fe200078e0aba */
[C---:B------:R-:W-:Y:S01]  /*25e40*/  ISETP.GE.AND P0, PT, R168.reuse, R248, PT ;  /* 0x000000f8a800720c */ /* 0x040fe20003f06270 */
[----:B------:R-:W3:Y:S01]  /*25e50*/  I2F R174, R174 ;  /* 0x000000ae00ae7306 */ /* 0x000ee20000201400 */
[----:B------:R-:W-:Y:S01]  /*25e60*/  ISETP.GE.OR P3, PT, R168, R245, !P3 ;  /* 0x000000f5a800720c */ /* 0x000fe20005f66670 */
[----:B-1----:R-:W-:Y:S01]  /*25e70*/  FFMA.FTZ R4, -R243, R166, R4 ;  /* 0x000000a6f3047223 */ /* 0x002fe20000010104 */
[----:B------:R-:W-:Y:S02]  /*25e80*/  IABS R187, R170 ;  /* 0x000000aa00bb7213 */ /* 0x000fe40000000000 */
[----:B------:R-:W-:Y:S02]  /*25e90*/  IADD3 R170, R246, -R182, RZ ;  /* 0x800000b6f6aa7210 */ /* 0x000fe40007ffe0ff */
[----:B------:R-:W-:Y:S02]  /*25ea0*/  ISETP.GE.OR P0, PT, R168, R247, !P0 ;  /* 0x000000f7a800720c */ /* 0x000fe40004706670 */
[----:B------:R-:W-:Y:S01]  /*25eb0*/  IABS R190, R170 ;  /* 0x000000aa00be7213 */ /* 0x000fe20000000000 */
[----:B------:R-:W-:Y:S01]  /*25ec0*/  IMAD.IADD R170, R246, 0x1, -R181 ;  /* 0x00000001f6aa7824 */ /* 0x000fe200078e0ab5 */
[----:B------:R-:W-:Y:S01]  /*25ed0*/  ISETP.GE.AND P4, PT, R3, R249, PT ;  /* 0x000000f90300720c */ /* 0x000fe20003f86270 */
[----:B--2---:R-:W-:Y:S01]  /*25ee0*/  FFMA.FTZ R6, -R243, R169, R6 ;  /* 0x000000a9f3067223 */ /* 0x004fe20000010106 */
[C---:B------:R-:W-:Y:S01]  /*25ef0*/  ISETP.GE.AND P6, PT, R3.reuse, R248, PT ;  /* 0x000000f80300720c */ /* 0x040fe20003fc6270 */
[----:B------:R-:W1:Y:S01]  /*25f00*/  I2F R187, R187 ;  /* 0x000000bb00bb7306 */ /* 0x000e620000201400 */
[----:B------:R-:W-:Y:S02]  /*25f10*/  IABS R183, R170 ;  /* 0x000000aa00b77213 */ /* 0x000fe40000000000 */
[----:B------:R-:W-:Y:S02]  /*25f20*/  IADD3 R170, R244, -R168, RZ ;  /* 0x800000a8f4aa7210 */ /* 0x000fe40007ffe0ff */
[----:B------:R-:W-:Y:S02]  /*25f30*/  ISETP.GE.OR P4, PT, R3, R245, !P4 ;  /* 0x000000f50300720c */ /* 0x000fe40006786670 */
[----:B------:R-:W-:Y:S01]  /*25f40*/  IABS R188, R170 ;  /* 0x000000aa00bc7213 */ /* 0x000fe20000000000 */
[----:B------:R-:W-:Y:S01]  /*25f50*/  IMAD.IADD R170, R246, 0x1, -R179 ;  /* 0x00000001f6aa7824 */ /* 0x000fe200078e0ab3 */
[----:B------:R-:W-:Y:S01]  /*25f60*/  ISETP.GE.AND P1, PT, R171, R249, PT ;  /* 0x000000f9ab00720c */ /* 0x000fe20003f26270 */
[----:B---3--:R-:W-:Y:S01]  /*25f70*/  FFMA.FTZ R5, -R243, R174, R5 ;  /* 0x000000aef3057223 */ /* 0x008fe20000010105 */
[----:B------:R-:W-:Y:S01]  /*25f80*/  ISETP.GE.AND P5, PT, R171, R248, PT ;  /* 0x000000f8ab00720c */ /* 0x000fe20003fa6270 */
[----:B------:R-:W2:Y:S01]  /*25f90*/  I2F R191, R191 ;  /* 0x000000bf00bf7306 */ /* 0x000ea20000201400 */
[----:B------:R-:W-:Y:S02]  /*25fa0*/  IABS R180, R170 ;  /* 0x000000aa00b47213 */ /* 0x000fe40000000000 */
[----:B------:R-:W-:Y:S02]  /*25fb0*/  IADD3 R170, R244, -R171, RZ ;  /* 0x800000abf4aa7210 */ /* 0x000fe40007ffe0ff */
[-C--:B------:R-:W-:Y:S02]  /*25fc0*/  ISETP.GE.OR P6, PT, R3, R247.reuse, !P6 ;  /* 0x000000f70300720c */ /* 0x080fe400077c6670 */
[----:B------:R-:W-:Y:S01]  /*25fd0*/  IABS R178, R170 ;  /* 0x000000aa00b27213 */ /* 0x000fe20000000000 */
[----:B------:R-:W-:Y:S01]  /*25fe0*/  IMAD.IADD R170, R246, 0x1, -R172 ;  /* 0x00000001f6aa7824 */ /* 0x000fe200078e0aac */
[C---:B------:R-:W-:Y:S01]  /*25ff0*/  ISETP.GE.OR P5, PT, R171.reuse, R247, !P5 ;  /* 0x000000f7ab00720c */ /* 0x040fe20006fa6670 */
[----:B------:R-:W3:Y:S01]  /*26000*/  I2F R183, R183 ;  /* 0x000000b700b77306 */ /* 0x000ee20000201400 */
[----:B------:R-:W-:Y:S01]  /*26010*/  ISETP.GE.OR P1, PT, R171, R245, !P1 ;  /* 0x000000f5ab00720c */ /* 0x000fe20004f26670 */
[----:B-1----:R-:W-:Y:S01]  /*26020*/  FFMA.FTZ R12, -R243, R187, R12 ;  /* 0x000000bbf30c7223 */ /* 0x002fe2000001010c */
[----:B------:R-:W-:Y:S02]  /*26030*/  IABS R177, R170 ;  /* 0x000000aa00b17213 */ /* 0x000fe40000000000 */
[----:B------:R-:W-:Y:S02]  /*26040*/  IADD3 R170, R244, -R189, RZ ;  /* 0x800000bdf4aa7210 */ /* 0x000fe40007ffe0ff */
[----:B------:R-:W-:Y:S02]  /*26050*/  FSEL R171, R4, -INF , !P4 ;  /* 0xff80000004ab7808 */ /* 0x000fe40006000000 */
[----:B------:R-:W-:Y:S01]  /*26060*/  IABS R176, R170 ;  /* 0x000000aa00b07213 */ /* 0x000fe20000000000 */
[----:B------:R-:W1:Y:S01]  /*26070*/  I2F R190, R190 ;  /* 0x000000be00be7306 */ /* 0x000e620000201400 */
[----:B------:R-:W-:Y:S02]  /*26080*/  IADD3 R170, R3, 0x21, RZ ;  /* 0x0000002103aa7810 */ /* 0x000fe40007ffe0ff */
[----:B------:R-:W-:Y:S01]  /*26090*/  FSEL R169, R6, -INF , !P6 ;  /* 0xff80000006a97808 */ /* 0x000fe20007000000 */
[----:B--2---:R-:W-:Y:S01]  /*260a0*/  FFMA.FTZ R8, -R243, R191, R8 ;  /* 0x000000bff3087223 */ /* 0x004fe20000010108 */
[----:B------:R-:W-:Y:S01]  /*260b0*/  FSEL R5, R5, -INF , !P3 ;  /* 0xff80000005057808 */ /* 0x000fe20005800000 */
[----:B------:R-:W-:Y:S01]  /*260c0*/  IMAD.IADD R173, R246, 0x1, -R170 ;  /* 0x00000001f6ad7824 */ /* 0x000fe200078e0aaa */
[C---:B------:R-:W-:Y:S02]  /*260d0*/  ISETP.GE.AND P6, PT, R186.reuse, R249, PT ;  /* 0x000000f9ba00720c */ /* 0x040fe40003fc6270 */
[----:B------:R-:W-:Y:S01]  /*260e0*/  ISETP.GE.AND P3, PT, R186, R248, PT ;  /* 0x000000f8ba00720c */ /* 0x000fe20003f66270 */
[----:B------:R-:W2:Y:S01]  /*260f0*/  I2F R180, R180 ;  /* 0x000000b400b47306 */ /* 0x000ea20000201400 */
[----:B------:R-:W-:Y:S02]  /*26100*/  IABS R164, R173 ;  /* 0x000000ad00a47213 */ /* 0x000fe40000000000 */
[----:B------:R-:W-:Y:S01]  /*26110*/  IADD3 R173, R244, -R186, RZ ;  /* 0x800000baf4ad7210 */ /* 0x000fe20007ffe0ff */
[----:B---3--:R-:W-:Y:S01]  /*26120*/  FFMA.FTZ R16, -R243, R183, R16 ;  /* 0x000000b7f3107223 */ /* 0x008fe20000010110 */
[C---:B------:R-:W-:Y:S02]  /*26130*/  ISETP.GE.OR P3, PT, R186.reuse, R247, !P3 ;  /* 0x000000f7ba00720c */ /* 0x040fe40005f66670 */
[----:B------:R-:W-:Y:S02]  /*26140*/  ISETP.GE.OR P6, PT, R186, R245, !P6 ;  /* 0x000000f5ba00720c */ /* 0x000fe400077c6670 */
[----:B------:R-:W-:Y:S01]  /*26150*/  IADD3 R166, R3, 0x28, RZ ;  /* 0x0000002803a67810 */ /* 0x000fe20007ffe0ff */
[----:B------:R-:W3:Y:S01]  /*26160*/  I2F R168, R164 ;  /* 0x000000a400a87306 */ /* 0x000ee20000201400 */
[----:B------:R-:W-:Y:S02]  /*26170*/  FSEL R194, R12, -INF , !P6 ;  /* 0xff8000000cc27808 */ /* 0x000fe40007000000 */
[-C--:B------:R-:W-:Y:S01]  /*26180*/  ISETP.GE.AND P6, PT, R181, R249.reuse, PT ;  /* 0x000000f9b500720c */ /* 0x080fe20003fc6270 */
[----:B------:R-:W-:Y:S01]  /*26190*/  IMAD.IADD R175, R246, 0x1, -R166 ;  /* 0x00000001f6af7824 */ /* 0x000fe200078e0aa6 */
[----:B------:R-:W-:Y:S01]  /*261a0*/  FSEL R8, R8, -INF , !P1 ;  /* 0xff80000008087808 */ /* 0x000fe20004800000 */
[----:B-1----:R-:W-:Y:S01]  /*261b0*/  FFMA.FTZ R13, -R243, R190, R13 ;  /* 0x000000bef30d7223 */ /* 0x002fe2000001010d */
[C---:B------:R-:W-:Y:S02]  /*261c0*/  ISETP.GE.AND P1, PT, R182.reuse, R249, PT ;  /* 0x000000f9b600720c */ /* 0x040fe40003f26270 */
[----:B------:R-:W-:Y:S01]  /*261d0*/  ISETP.GE.OR P6, PT, R181, R245, !P6 ;  /* 0x000000f5b500720c */ /* 0x000fe200077c6670 */
[----:B------:R-:W1:Y:S01]  /*261e0*/  I2F R192, R192 ;  /* 0x000000c000c07306 */ /* 0x000e620000201400 */
[----:B------:R-:W-:Y:S02]  /*261f0*/  IABS R175, R175 ;  /* 0x000000af00af7213 */ /* 0x000fe40000000000 */
[----:B------:R-:W-:Y:S01]  /*26200*/  ISETP.GE.OR P1, PT, R182, R245, !P1 ;  /* 0x000000f5b600720c */ /* 0x000fe20004f26670 */
[----:B--2---:R-:W-:Y:S01]  /*26210*/  FFMA.FTZ R17, -R243, R180, R17 ;  /* 0x000000b4f3117223 */ /* 0x004fe20000010111 */
[----:B------:R-:W-:Y:S02]  /*26220*/  FSEL R196, R16, -INF , !P6 ;  /* 0xff80000010c47808 */ /* 0x000fe40007000000 */
[-C--:B------:R-:W-:Y:S02]  /*26230*/  ISETP.GE.AND P6, PT, R179, R249.reuse, PT ;  /* 0x000000f9b300720c */ /* 0x080fe40003fc6270 */
[----:B------:R-:W-:Y:S01]  /*26240*/  IADD3 R174, R244, -R182, RZ ;  /* 0x800000b6f4ae7210 */ /* 0x000fe20007ffe0ff */
[----:B------:R-:W2:Y:S01]  /*26250*/  I2F R177, R177 ;  /* 0x000000b100b17306 */ /* 0x000ea20000201400 */
[----:B------:R-:W-:Y:S02]  /*26260*/  ISETP.GE.AND P2, PT, R189, R249, PT ;  /* 0x000000f9bd00720c */ /* 0x000fe40003f46270 */
[----:B------:R-:W-:Y:S01]  /*26270*/  FSEL R195, R13, -INF , !P1 ;  /* 0xff8000000dc37808 */ /* 0x000fe20004800000 */
[----:B---3--:R-:W-:Y:S01]  /*26280*/  FFMA.FTZ R21, -R243, R168, R21 ;  /* 0x000000a8f3157223 */ /* 0x008fe20000010115 */
[----:B------:R-:W-:Y:S02]  /*26290*/  IABS R164, R173 ;  /* 0x000000ad00a47213 */ /* 0x000fe40000000000 */
[----:B------:R-:W-:Y:S02]  /*262a0*/  ISETP.GE.AND P4, PT, R189, R248, PT ;  /* 0x000000f8bd00720c */ /* 0x000fe40003f86270 */
[-C--:B------:R-:W-:Y:S01]  /*262b0*/  ISETP.GE.OR P6, PT, R179, R245.reuse, !P6 ;  /* 0x000000f5b300720c */ /* 0x080fe200077c6670 */
[----:B------:R-:W3:Y:S01]  /*262c0*/  I2F R173, R164 ;  /* 0x000000a400ad7306 */ /* 0x000ee20000201400 */
[----:B------:R-:W-:Y:S02]  /*262d0*/  IABS R174, R174 ;  /* 0x000000ae00ae7213 */ /* 0x000fe40000000000 */
[----:B------:R-:W-:Y:S01]  /*262e0*/  IADD3 R6, R3, 0x30, RZ ;  /* 0x0000003003067810 */ /* 0x000fe20007ffe0ff */
[----:B-1----:R-:W-:Y:S01]  /*262f0*/  FFMA.FTZ R9, -R243, R192, R9 ;  /* 0x000000c0f3097223 */ /* 0x002fe20000010109 */
[C---:B------:R-:W-:Y:S02]  /*26300*/  ISETP.GE.OR P2, PT, R189.reuse, R245, !P2 ;  /* 0x000000f5bd00720c */ /* 0x040fe40005746670 */
[----:B------:R-:W-:Y:S01]  /*26310*/  ISETP.GE.OR P4, PT, R189, R247, !P4 ;  /* 0x000000f7bd00720c */ /* 0x000fe20006786670 */
[----:B------:R-:W-:Y:S01]  /*26320*/  IMAD.IADD R191, R246, 0x1, -R6 ;  /* 0x00000001f6bf7824 */ /* 0x000fe200078e0a06 */
[----:B------:R-:W-:Y:S01]  /*26330*/  IADD3 R189, R244, -R181, RZ ;  /* 0x800000b5f4bd7210 */ /* 0x000fe20007ffe0ff */
[----:B------:R-:W1:Y:S01]  /*26340*/  I2F R188, R188 ;  /* 0x000000bc00bc7306 */ /* 0x000e620000201400 */
[----:B------:R-:W-:Y:S02]  /*26350*/  FSEL R197, R17, -INF , !P6 ;  /* 0xff80000011c57808 */ /* 0x000fe40007000000 */
[----:B------:R-:W-:Y:S01]  /*26360*/  ISETP.GE.AND P6, PT, R172, R249, PT ;  /* 0x000000f9ac00720c */ /* 0x000fe20003fc6270 */
[----:B--2---:R-:W-:Y:S01]  /*26370*/  FFMA.FTZ R20, -R243, R177, R20 ;  /* 0x000000b1f3147223 */ /* 0x004fe20000010114 */
[----:B------:R-:W-:Y:S02]  /*26380*/  FSEL R9, R9, -INF , !P2 ;  /* 0xff80000009097808 */ /* 0x000fe40005000000 */
[----:B------:R-:W-:Y:S02]  /*26390*/  ISETP.GE.AND P2, PT, R182, R248, PT ;  /* 0x000000f8b600720c */ /* 0x000fe40003f46270 */
[----:B------:R-:W-:Y:S01]  /*263a0*/  IABS R189, R189 ;  /* 0x000000bd00bd7213 */ /* 0x000fe20000000000 */
[----:B------:R-:W2:Y:S01]  /*263b0*/  I2F R175, R175 ;  /* 0x000000af00af7306 */ /* 0x000ea20000201400 */
[----:B------:R-:W-:Y:S02]  /*263c0*/  ISETP.GE.OR P6, PT, R172, R245, !P6 ;  /* 0x000000f5ac00720c */ /* 0x000fe400077c6670 */
[----:B------:R-:W-:Y:S01]  /*263d0*/  ISETP.GE.OR P2, PT, R182, R247, !P2 ;  /* 0x000000f7b600720c */ /* 0x000fe20005746670 */
[----:B---3--:R-:W-:Y:S01]  /*263e0*/  FFMA.FTZ R14, -R243, R173, R14 ;  /* 0x000000adf30e7223 */ /* 0x008fe2000001010e */
[C---:B------:R-:W-:Y:S02]  /*263f0*/  IADD3 R164, R3.reuse, 0x29, RZ ;  /* 0x0000002903a47810 */ /* 0x040fe40007ffe0ff */
[----:B------:R-:W-:Y:S02]  /*26400*/  IADD3 R12, R3, 0x31, RZ ;  /* 0x00000031030c7810 */ /* 0x000fe40007ffe0ff */
[----:B------:R-:W-:Y:S01]  /*26410*/  IABS R191, R191 ;  /* 0x000000bf00bf7213 */ /* 0x000fe20000000000 */
[----:B------:R-:W-:Y:S01]  /*26420*/  IMAD.IADD R4, R246, 0x1, -R164 ;  /* 0x00000001f6047824 */ /* 0x000fe200078e0aa4 */
[----:B------:R-:W3:Y:S01]  /*26430*/  I2F R174, R174 ;  /* 0x000000ae00ae7306 */ /* 0x000ee20000201400 */
[----:B------:R-:W-:Y:S01]  /*26440*/  FSEL R187, R20, -INF , !P6 ;  /* 0xff80000014bb7808 */ /* 0x000fe20007000000 */
[----:B------:R-:W-:Y:S01]  /*26450*/  IMAD.IADD R20, R244, 0x1, -R170 ;  /* 0x00000001f4147824 */ /* 0x000fe200078e0aaa */
[C---:B------:R-:W-:Y:S01]  /*26460*/  ISETP.GE.AND P6, PT, R170.reuse, R249, PT ;  /* 0x000000f9aa00720c */ /* 0x040fe20003fc6270 */
[----:B-1----:R-:W-:Y:S01]  /*26470*/  FFMA.FTZ R7, -R243, R188, R7 ;  /* 0x000000bcf3077223 */ /* 0x002fe20000010107 */
[----:B------:R-:W-:Y:S02]  /*26480*/  IABS R4, R4 ;  /* 0x0000000400047213 */ /* 0x000fe40000000000 */
[----:B------:R-:W-:Y:S02]  /*26490*/  ISETP.GE.OR P6, PT, R170, R245, !P6 ;  /* 0x000000f5aa00720c */ /* 0x000fe400077c6670 */
[----:B------:R-:W-:Y:S01]  /*264a0*/  FSEL R7, R7, -INF , !P0 ;  /* 0xff80000007077808 */ /* 0x000fe20004000000 */
[----:B------:R-:W1:Y:S01]  /*264b0*/  I2F R186, R4 ;  /* 0x0000000400ba7306 */ /* 0x000e620000201400 */
[----:B------:R-:W-:Y:S02]  /*264c0*/  ISETP.GE.AND P0, PT, R179, R248, PT ;  /* 0x000000f8b300720c */ /* 0x000fe40003f06270 */
[----:B------:R-:W-:Y:S01]  /*264d0*/  FSEL R193, R21, -INF , !P6 ;  /* 0xff80000015c17808 */ /* 0x000fe20007000000 */
[----:B--2---:R-:W-:Y:S01]  /*264e0*/  FFMA.FTZ R24, -R243, R175, R24 ;  /* 0x000000aff3187223 */ /* 0x004fe20000010118 */
[C---:B------:R-:W-:Y:S02]  /*264f0*/  ISETP.GE.AND P6, PT, R166.reuse, R249, PT ;  /* 0x000000f9a600720c */ /* 0x040fe40003fc6270 */
[----:B------:R-:W-:Y:S02]  /*26500*/  ISETP.GE.OR P0, PT, R179, R247, !P0 ;  /* 0x000000f7b300720c */ /* 0x000fe40004706670 */
[----:B------:R-:W-:Y:S01]  /*26510*/  ISETP.GE.OR P6, PT, R166, R245, !P6 ;  /* 0x000000f5a600720c */ /* 0x000fe200077c6670 */
[----:B------:R-:W2:Y:S01]  /*26520*/  I2F R182, R189 ;  /* 0x000000bd00b67306 */ /* 0x000ea20000201400 */
[----:B------:R-:W-:Y:S02]  /*26530*/  FSEL R198, R14, -INF , !P3 ;  /* 0xff8000000ec67808 */ /* 0x000fe40005800000 */
[----:B------:R-:W-:Y:S01]  /*26540*/  FSEL R192, R24, -INF , !P6 ;  /* 0xff80000018c07808 */ /* 0x000fe20007000000 */
[C---:B---3--:R-:W-:Y:S01]  /*26550*/  FFMA.FTZ R15, -R243.reuse, R174, R15 ;  /* 0x000000aef30f7223 */ /* 0x048fe2000001010f */
[----:B------:R-:W-:Y:S02]  /*26560*/  ISETP.GE.AND P6, PT, R164, R249, PT ;  /* 0x000000f9a400720c */ /* 0x000fe40003fc6270 */
[----:B------:R-:W-:Y:S02]  /*26570*/  ISETP.GE.AND P3, PT, R166, R248, PT ;  /* 0x000000f8a600720c */ /* 0x000fe40003f66270 */
[----:B------:R-:W-:Y:S01]  /*26580*/  ISETP.GE.OR P6, PT, R164, R245, !P6 ;  /* 0x000000f5a400720c */ /* 0x000fe200077c6670 */
[----:B------:R-:W3:Y:S01]  /*26590*/  I2F R183, R191 ;  /* 0x000000bf00b77306 */ /* 0x000ee20000201400 */
[----:B------:R-:W-:Y:S02]  /*265a0*/  ISETP.GE.OR P3, PT, R166, R247, !P3 ;  /* 0x000000f7a600720c */ /* 0x000fe40005f66670 */
[C---:B------:R-:W-:Y:S01]  /*265b0*/  IADD3 R166, R244.reuse, -R166, RZ ;  /* 0x800000a6f4a67210 */ /* 0x040fe20007ffe0ff */
[----:B-1----:R-:W-:Y:S01]  /*265c0*/  FFMA.FTZ R25, -R243, R186, R25 ;  /* 0x000000baf3197223 */ /* 0x002fe20000010119 */
[C---:B------:R-:W-:Y:S01]  /*265d0*/  IADD3 R4, R244.reuse, -R179, RZ ;  /* 0x800000b3f4047210 */ /* 0x040fe20007ffe0ff */
[----:B------:R-:W-:Y:S01]  /*265e0*/  IMAD.IADD R179, R244, 0x1, -R172 ;  /* 0x00000001f4b37824 */ /* 0x000fe200078e0aac */
[----:B------:R-:W-:Y:S02]  /*265f0*/  FSEL R199, R15, -INF , !P2 ;  /* 0xff8000000fc77808 */ /* 0x000fe40005000000 */
[----:B------:R-:W-:Y:S01]  /*26600*/  IABS R4, R4 ;  /* 0x0000000400047213 */ /* 0x000fe20000000000 */
[----:B------:R-:W1:Y:S01]  /*26610*/  I2F R178, R178 ;  /* 0x000000b200b27306 */ /* 0x000e620000201400 */
[----:B------:R-:W-:Y:S02]  /*26620*/  IABS R166, R166 ;  /* 0x000000a600a67213 */ /* 0x000fe40000000000 */
[----:B------:R-:W-:Y:S01]  /*26630*/  IABS R20, R20 ;  /* 0x0000001400147213 */ /* 0x000fe20000000000 */
[----:B------:R-:W-:Y:S01]  /*26640*/  IMAD.MOV.U32 R13, RZ, RZ, R4 ;  /* 0x000000ffff0d7224 */ /* 0x000fe200078e0004 */
[----:B------:R-:W-:Y:S01]  /*26650*/  IADD3 R4, R246, -R12, RZ ;  /* 0x8000000cf6047210 */ /* 0x000fe20007ffe0ff */
[----:B--2---:R-:W-:Y:S01]  /*26660*/  FFMA.FTZ R18, -R243, R182, R18 ;  /* 0x000000b6f3127223 */ /* 0x004fe20000010112 */
[----:B------:R-:W-:Y:S02]  /*26670*/  FSEL R189, R25, -INF , !P6 ;  /* 0xff80000019bd7808 */ /* 0x000fe40007000000 */
[----:B------:R-:W-:Y:S01]  /*26680*/  IABS R4, R4 ;  /* 0x0000000400047213 */ /* 0x000fe20000000000 */
[----:B------:R-:W2:Y:S01]  /*26690*/  I2F R16, R13 ;  /* 0x0000000d00107306 */ /* 0x000ea20000201400 */
[----:B------:R-:W-:Y:S02]  /*266a0*/  ISETP.GE.AND P6, PT, R6, R249, PT ;  /* 0x000000f90600720c */ /* 0x000fe40003fc6270 */
[-C--:B------:R-:W-:Y:S01]  /*266b0*/  ISETP.GE.AND P2, PT, R164, R248.reuse, PT ;  /* 0x000000f8a400720c */ /* 0x080fe20003f46270 */
[----:B---3--:R-:W-:Y:S01]  /*266c0*/  FFMA.FTZ R28, -R243, R183, R28 ;  /* 0x000000b7f31c7223 */ /* 0x008fe2000001011c */
[----:B------:R-:W-:Y:S02]  /*266d0*/  ISETP.GE.OR P6, PT, R6, R245, !P6 ;  /* 0x000000f50600720c */ /* 0x000fe400077c6670 */
[C---:B------:R-:W-:Y:S02]  /*266e0*/  ISETP.GE.AND P1, PT, R181.reuse, R248, PT ;  /* 0x000000f8b500720c */ /* 0x040fe40003f26270 */
[-C--:B------:R-:W-:Y:S01]  /*266f0*/  ISETP.GE.OR P2, PT, R164, R247.reuse, !P2 ;  /* 0x000000f7a400720c */ /* 0x080fe20005746670 */
[----:B------:R-:W3:Y:S01]  /*26700*/  I2F R180, R4 ;  /* 0x0000000400b47306 */ /* 0x000ee20000201400 */
[----:B------:R-:W-:Y:S01]  /*26710*/  IMAD.IADD R164, R244, 0x1, -R164 ;  /* 0x00000001f4a47824 */ /* 0x000fe200078e0aa4 */
[----:B------:R-:W-:Y:S01]  /*26720*/  ISETP.GE.OR P1, PT, R181, R247, !P1 ;  /* 0x000000f7b500720c */ /* 0x000fe20004f26670 */
[C---:B-1----:R-:W-:Y:S03]  /*26730*/  FFMA.FTZ R10, -R243.reuse, R178, R10 ;  /* 0x000000b2f30a7223 */ /* 0x042fe6000001010a */
[----:B------:R-:W-:Y:S02]  /*26740*/  IABS R164, R164 ;  /* 0x000000a400a47213 */ /* 0x000fe40000000000 */
[----:B------:R-:W-:Y:S02]  /*26750*/  FSEL R252, R18, -INF , !P1 ;  /* 0xff80000012fc7808 */ /* 0x000fe40004800000 */
[----:B------:R-:W1:Y:S01]  /*26760*/  I2F R176, R176 ;  /* 0x000000b000b07306 */ /* 0x000e620000201400 */
[----:B------:R-:W-:Y:S02]  /*26770*/  ISETP.GE.AND P1, PT, R6, R248, PT ;  /* 0x000000f80600720c */ /* 0x000fe40003f26270 */
[----:B------:R-:W-:Y:S01]  /*26780*/  FSEL R10, R10, -INF , !P5 ;  /* 0xff8000000a0a7808 */ /* 0x000fe20006800000 */
[----:B--2---:R-:W-:Y:S01]  /*26790*/  FFMA.FTZ R19, -R243, R16, R19 ;  /* 0x00000010f3137223 */ /* 0x004fe20000010113 */
[----:B------:R-:W-:Y:S02]  /*267a0*/  IABS R13, R179 ;  /* 0x000000b3000d7213 */ /* 0x000fe40000000000 */
[----:B------:R-:W-:Y:S02]  /*267b0*/  FMNMX.FTZ R16, R171, R2, !PT ;  /* 0x00000002ab107209 */ /* 0x000fe40007810000 */
[----:B------:R-:W-:Y:S01]  /*267c0*/  FSEL R179, R28, -INF , !P6 ;  /* 0xff8000001cb37808 */ /* 0x000fe20007000000 */
[----:B------:R-:W2:Y:S01]  /*267d0*/  I2F R14, R166 ;  /* 0x000000a6000e7306 */ /* 0x000ea20000201400 */
[----:B------:R-:W-:Y:S01]  /*267e0*/  FMNMX.FTZ R15, R5, R16, !PT ;  /* 0x00000010050f7209 */ /* 0x000fe20007810000 */
[----:B------:R-:W-:Y:S01]  /*267f0*/  IMAD.MOV.U32 R28, RZ, RZ, R187 ;  /* 0x000000ffff1c7224 */ /* 0x000fe200078e00bb */
[----:B------:R-:W-:Y:S01]  /*26800*/  FSEL R24, R19, -INF , !P0 ;  /* 0xff80000013187808 */ /* 0x000fe20004000000 */
[----:B---3--:R-:W-:Y:S01]  /*26810*/  FFMA.FTZ R29, -R243, R180, R29 ;  /* 0x000000b4f31d7223 */ /* 0x008fe2000001011d */
[----:B------:R-:W-:Y:S02]  /*26820*/  FMNMX.FTZ R16, R8, R15, !PT ;  /* 0x0000000f08107209 */ /* 0x000fe40007810000 */
[C---:B------:R-:W-:Y:S02]  /*26830*/  ISETP.GE.AND P6, PT, R12.reuse, R249, PT ;  /* 0x000000f90c00720c */ /* 0x040fe40003fc6270 */
[C---:B------:R-:W-:Y:S01]  /*26840*/  ISETP.GE.AND P0, PT, R12.reuse, R248, PT ;  /* 0x000000f80c00720c */ /* 0x040fe20003f06270 */
[----:B------:R-:W3:Y:S01]  /*26850*/  I2F R13, R13 ;  /* 0x0000000d000d7306 */ /* 0x000ee20000201400 */
[----:B------:R-:W-:Y:S02]  /*26860*/  FMNMX.FTZ R15, R9, R16, !PT ;  /* 0x00000010090f7209 */ /* 0x000fe40007810000 */
[----:B------:R-:W-:Y:S01]  /*26870*/  IADD3 R4, R3, 0x38, RZ ;  /* 0x0000003803047810 */ /* 0x000fe20007ffe0ff */
[C---:B-1----:R-:W-:Y:S01]  /*26880*/  FFMA.FTZ R11, -R243.reuse, R176, R11 ;  /* 0x000000b0f30b7223 */ /* 0x042fe2000001010b */
[C---:B------:R-:W-:Y:S02]  /*26890*/  ISETP.GE.OR P6, PT, R12.reuse, R245, !P6 ;  /* 0x000000f50c00720c */ /* 0x040fe400077c6670 */
[----:B------:R-:W-:Y:S02]  /*268a0*/  ISETP.GE.OR P0, PT, R12, R247, !P0 ;  /* 0x000000f70c00720c */ /* 0x000fe40004706670 */
[----:B------:R-:W-:Y:S01]  /*268b0*/  IADD3 R16, R244, -R12, RZ ;  /* 0x8000000cf4107210 */ /* 0x000fe20007ffe0ff */
[----:B------:R-:W1:Y:S01]  /*268c0*/  I2F R20, R20 ;  /* 0x0000001400147306 */ /* 0x000e620000201400 */
[----:B------:R-:W-:Y:S02]  /*268d0*/  FMNMX.FTZ R12, R194, R15, !PT ;  /* 0x0000000fc20c7209 */ /* 0x000fe40007810000 */
[----:B------:R-:W-:Y:S01]  /*268e0*/  IADD3 R17, R246, -R4, RZ ;  /* 0x80000004f6117210 */ /* 0x000fe20007ffe0ff */
[----:B--2---:R-:W-:Y:S01]  /*268f0*/  FFMA.FTZ R26, -R243, R14, R26 ;  /* 0x0000000ef31a7223 */ /* 0x004fe2000001011a */
[----:B------:R-:W-:Y:S02]  /*26900*/  FMNMX.FTZ R15, R195, R12, !PT ;  /* 0x0000000cc30f7209 */ /* 0x000fe40007810000 */
[----:B------:R-:W-:Y:S02]  /*26910*/  FMNMX.FTZ R12, R169, R0, !PT ;  /* 0x00000000a90c7209 */ /* 0x000fe40007810000 */
[----:B------:R-:W-:Y:S02]  /*26920*/  IADD3 R3, R3, 0x39, RZ ;  /* 0x0000003903037810 */ /* 0x000fe40007ffe0ff */
[----:B------:R-:W-:Y:S02]  /*26930*/  IABS R17, R17 ;  /* 0x0000001100117213 */ /* 0x000fe40000000000 */
[----:B------:R-:W-:Y:S01]  /*26940*/  FMNMX.FTZ R18, R196, R15, !PT ;  /* 0x0000000fc4127209 */ /* 0x000fe20007810000 */
[----:B---3--:R-:W-:Y:S01]  /*26950*/  FFMA.FTZ R22, -R243, R13, R22 ;  /* 0x0000000df3167223 */ /* 0x008fe20000010116 */
[----:B------:R-:W-:Y:S02]  /*26960*/  FMNMX.FTZ R15, R7, R12, !PT ;  /* 0x0000000c070f7209 */ /* 0x000fe40007810000 */
[----:B------:R-:W-:Y:S01]  /*26970*/  IADD3 R168, R246, -R3, RZ ;  /* 0x80000003f6a87210 */ /* 0x000fe20007ffe0ff */
[----:B------:R-:W2:Y:S01]  /*26980*/  I2F R17, R17 ;  /* 0x0000001100117306 */ /* 0x000ea20000201400 */
[----:B------:R-:W-:Y:S02]  /*26990*/  ISETP.GE.OR P1, PT, R6, R247, !P1 ;  /* 0x000000f70600720c */ /* 0x000fe40004f26670 */
[----:B------:R-:W-:Y:S02]  /*269a0*/  IADD3 R13, R244, -R6, RZ ;  /* 0x80000006f40d7210 */ /* 0x000fe40007ffe0ff */
[----:B------:R-:W-:Y:S01]  /*269b0*/  MOV R6, R164 ;  /* 0x000000a400067202 */ /* 0x000fe20000000f00 */
[----:B-1----:R-:W-:Y:S01]  /*269c0*/  FFMA.FTZ R23, -R243, R20, R23 ;  /* 0x00000014f3177223 */ /* 0x002fe20000010117 */
[----:B------:R-:W-:Y:S02]  /*269d0*/  FSEL R11, R11, -INF , !P4 ;  /* 0xff8000000b0b7808 */ /* 0x000fe40006000000 */
[----:B------:R-:W-:Y:S02]  /*269e0*/  FMNMX.FTZ R18, R197, R18, !PT ;  /* 0x00000012c5127209 */ /* 0x000fe40007810000 */
[----:B------:R-:W-:Y:S01]  /*269f0*/  FMNMX.FTZ R12, R10, R15, !PT ;  /* 0x0000000f0a0c7209 */ /* 0x000fe20007810000 */
[----:B------:R-:W1:Y:S01]  /*26a00*/  I2F R6, R6 ;  /* 0x0000000600067306 */ /* 0x000e620000201400 */
[----:B------:R-:W-:Y:S02]  /*26a10*/  IABS R13, R13 ;  /* 0x0000000d000d7213 */ /* 0x000fe40000000000 */
[----:B------:R-:W-:Y:S02]  /*26a20*/  IABS R168, R168 ;  /* 0x000000a800a87213 */ /* 0x000fe40000000000 */
[----:B------:R-:W-:Y:S02]  /*26a30*/  FMNMX.FTZ R18, R28, R18, !PT ;  /* 0x000000121c127209 */ /* 0x000fe40007810000 */
[----:B------:R-:W-:Y:S01]  /*26a40*/  FMNMX.FTZ R15, R11, R12, !PT ;  /* 0x0000000c0b0f7209 */ /* 0x000fe20007810000 */
[C---:B------:R-:W-:Y:S01]  /*26a50*/  IMAD.IADD R12, R244.reuse, 0x1, -R3 ;  /* 0x00000001f40c7824 */ /* 0x040fe200078e0a03 */
[----:B------:R-:W-:Y:S01]  /*26a60*/  IABS R16, R16 ;  /* 0x0000001000107213 */ /* 0x000fe20000000000 */
[----:B------:R-:W3:Y:S01]  /*26a70*/  I2F R13, R13 ;  /* 0x0000000d000d7306 */ /* 0x000ee20000201400 */
[----:B------:R-:W-:Y:S01]  /*26a80*/  IADD3 R14, R244, -R4, RZ ;  /* 0x80000004f40e7210 */ /* 0x000fe20007ffe0ff */
[----:B--2---:R-:W-:Y:S01]  /*26a90*/  FFMA.FTZ R32, -R243, R17, R32 ;  /* 0x00000011f3207223 */ /* 0x004fe20000010120 */
[----:B------:R-:W-:Y:S02]  /*26aa0*/  FMNMX.FTZ R20, R198, R15, !PT ;  /* 0x0000000fc6147209 */ /* 0x000fe40007810000 */
[----:B------:R-:W-:Y:S02]  /*26ab0*/  FMNMX.FTZ R18, R193, R18, !PT ;  /* 0x00000012c1127209 */ /* 0x000fe40007810000 */
[----:B------:R-:W-:Y:S02]  /*26ac0*/  IABS R14, R14 ;  /* 0x0000000e000e7213 */ /* 0x000fe40000000000 */
[----:B------:R-:W-:Y:S01]  /*26ad0*/  FMNMX.FTZ R15, R199, R20, !PT ;  /* 0x00000014c70f7209 */ /* 0x000fe20007810000 */
[----:B------:R-:W2:Y:S01]  /*26ae0*/  I2F R168, R168 ;  /* 0x000000a800a87306 */ /* 0x000ea20000201400 */
[----:B------:R-:W-:Y:S02]  /*26af0*/  ISETP.GE.AND P5, PT, R172, R248, PT ;  /* 0x000000f8ac00720c */ /* 0x000fe40003fa6270 */
[----:B------:R-:W-:Y:S01]  /*26b00*/  FMNMX.FTZ R18, R192, R18, !PT ;  /* 0x00000012c0127209 */ /* 0x000fe20007810000 */
[----:B-1----:R-:W-:Y:S01]  /*26b10*/  FFMA.FTZ R27, -R243, R6, R27 ;  /* 0x00000006f31b7223 */ /* 0x002fe2000001011b */
[----:B------:R-:W-:Y:S02]  /*26b20*/  IABS R12, R12 ;  /* 0x0000000c000c7213 */ /* 0x000fe40000000000 */
[----:B------:R-:W-:Y:S02]  /*26b30*/  ISETP.GE.OR P5, PT, R172, R247, !P5 ;  /* 0x000000f7ac00720c */ /* 0x000fe40006fa6670 */
[----:B------:R-:W-:Y:S01]  /*26b40*/  ISETP.GE.AND P4, PT, R170, R248, PT ;  /* 0x000000f8aa00720c */ /* 0x000fe20003f86270 */
[----:B------:R-:W1:Y:S01]  /*26b50*/  I2F R16, R16 ;  /* 0x0000001000107306 */ /* 0x000e620000201400 */
[----:B------:R-:W-:Y:S02]  /*26b60*/  FMNMX.FTZ R18, R189, R18, !PT ;  /* 0x00000012bd127209 */ /* 0x000fe40007810000 */
[----:B------:R-:W-:Y:S01]  /*26b70*/  FMNMX.FTZ R15, R252, R15, !PT ;  /* 0x0000000ffc0f7209 */ /* 0x000fe20007810000 */
[----:B---3--:R-:W-:Y:S01]  /*26b80*/  FFMA.FTZ R30, -R243, R13, R30 ;  /* 0x0000000df31e7223 */ /* 0x008fe2000001011e */
[----:B------:R-:W-:Y:S02]  /*26b90*/  FSEL R177, R29, -INF , !P6 ;  /* 0xff8000001db17808 */ /* 0x000fe40007000000 */
[----:B------:R-:W-:Y:S02]  /*26ba0*/  FSEL R25, R22, -INF , !P5 ;  /* 0xff80000016197808 */ /* 0x000fe40006800000 */
[----:B------:R-:W-:Y:S01]  /*26bb0*/  ISETP.GE.OR P4, PT, R170, R247, !P4 ;  /* 0x000000f7aa00720c */ /* 0x000fe20006786670 */
[----:B------:R-:W3:Y:S01]  /*26bc0*/  I2F R14, R14 ;  /* 0x0000000e000e7306 */ /* 0x000ee20000201400 */
[----:B------:R-:W-:Y:S02]  /*26bd0*/  FMNMX.FTZ R15, R24, R15, !PT ;  /* 0x0000000f180f7209 */ /* 0x000fe40007810000 */
[----:B------:R-:W-:Y:S01]  /*26be0*/  FMNMX.FTZ R18, R179, R18, !PT ;  /* 0x00000012b3127209 */ /* 0x000fe20007810000 */
[----:B--2---:R-:W-:Y:S01]  /*26bf0*/  FFMA.FTZ R33, -R243, R168, R33 ;  /* 0x000000a8f3217223 */ /* 0x004fe20000010121 */
[----:B------:R-:W-:Y:S02]  /*26c00*/  FSEL R183, R23, -INF , !P4 ;  /* 0xff80000017b77808 */ /* 0x000fe40006000000 */
[----:B------:R-:W-:Y:S01]  /*26c10*/  FMNMX.FTZ R17, R177, R18, !PT ;  /* 0x00000012b1117209 */ /* 0x000fe20007810000 */
[----:B------:R-:W-:Y:S01]  /*26c20*/  LDSM.16.MT88.4 R20, [R217+0x10000] ;  /* 0x01000000d914783b */ /* 0x000fe20000004200 */
[----:B------:R-:W-:Y:S01]  /*26c30*/  FMNMX.FTZ R18, R25, R15, !PT ;  /* 0x0000000f19127209 */ /* 0x000fe20007810000 */
[----:B------:R-:W2:Y:S01]  /*26c40*/  I2F R12, R12 ;  /* 0x0000000c000c7306 */ /* 0x000ea20000201400 */
[CC--:B------:R-:W-:Y:S02]  /*26c50*/  ISETP.GE.AND P6, PT, R4.reuse, R249.reuse, PT ;  /* 0x000000f90400720c */ /* 0x0c0fe40003fc6270 */
[----:B------:R-:W-:Y:S01]  /*26c60*/  ISETP.GE.AND P5, PT, R3, R249, PT ;  /* 0x000000f90300720c */ /* 0x000fe20003fa6270 */
[----:B-1----:R-:W-:Y:S01]  /*26c70*/  FFMA.FTZ R31, -R243, R16, R31 ;  /* 0x00000010f31f7223 */ /* 0x002fe2000001011f */
[----:B------:R-:W-:Y:S02]  /*26c80*/  FMNMX.FTZ R19, R183, R18, !PT ;  /* 0x00000012b7137209 */ /* 0x000fe40007810000 */
[-C--:B------:R-:W-:Y:S02]  /*26c90*/  ISETP.GE.OR P6, PT, R4, R245.reuse, !P6 ;  /* 0x000000f50400720c */ /* 0x080fe400077c6670 */
[----:B------:R-:W-:Y:S01]  /*26ca0*/  FSEL R182, R26, -INF , !P3 ;  /* 0xff8000001ab67808 */ /* 0x000fe20005800000 */
[----:B------:R-:W-:Y:S01]  /*26cb0*/  IMAD.MOV.U32 R26, RZ, RZ, R193 ;  /* 0x000000ffff1a7224 */ /* 0x000fe200078e00c1 */
[----:B------:R-:W-:Y:S02]  /*26cc0*/  ISETP.GE.OR P5, PT, R3, R245, !P5 ;  /* 0x000000f50300720c */ /* 0x000fe40006fa6670 */
[----:B------:R-:W-:Y:S01]  /*26cd0*/  FSEL R178, R32, -INF , !P6 ;  /* 0xff80000020b27808 */ /* 0x000fe20007000000 */
[----:B---3--:R-:W-:Y:S01]  /*26ce0*/  FFMA.FTZ R34, -R243, R14, R34 ;  /* 0x0000000ef3227223 */ /* 0x008fe20000010122 */
[----:B------:R-:W-:Y:S02]  /*26cf0*/  FSEL R181, R27, -INF , !P2 ;  /* 0xff8000001bb57808 */ /* 0x000fe40005000000 */
[----:B------:R-:W-:Y:S02]  /*26d00*/  FMNMX.FTZ R6, R182, R19, !PT ;  /* 0x00000013b6067209 */ /* 0x000fe40007810000 */
[----:B------:R-:W-:Y:S02]  /*26d10*/  FSEL R176, R33, -INF , !P5 ;  /* 0xff80000021b07808 */ /* 0x000fe40006800000 */
[----:B------:R-:W-:Y:S02]  /*26d20*/  FSEL R175, R30, -INF , !P1 ;  /* 0xff8000001eaf7808 */ /* 0x000fe40004800000 */
[----:B------:R-:W-:Y:S01]  /*26d30*/  FMNMX.FTZ R17, R178, R17, !PT ;  /* 0x00000011b2117209 */ /* 0x000fe20007810000 */
[----:B--2---:R-:W-:Y:S01]  /*26d40*/  FFMA.FTZ R35, -R243, R12, R35 ;  /* 0x0000000cf3237223 */ /* 0x004fe20000010123 */
[----:B------:R-:W-:Y:S02]  /*26d50*/  FMNMX.FTZ R6, R181, R6, !PT ;  /* 0x00000006b5067209 */ /* 0x000fe40007810000 */
[----:B------:R-:W-:Y:S02]  /*26d60*/  ISETP.GE.AND P3, PT, R4, R248, PT ;  /* 0x000000f80400720c */ /* 0x000fe40003f66270 */
[----:B------:R-:W-:Y:S02]  /*26d70*/  FMNMX.FTZ R15, R176, R17, !PT ;  /* 0x00000011b00f7209 */ /* 0x000fe40007810000 */
[----:B------:R-:W-:Y:S02]  /*26d80*/  FSEL R174, R31, -INF , !P0 ;  /* 0xff8000001fae7808 */ /* 0x000fe40004000000 */
[----:B------:R-:W-:Y:S01]  /*26d90*/  FMNMX.FTZ R13, R175, R6, !PT ;  /* 0x00000006af0d7209 */ /* 0x000fe20007810000 */
[----:B------:R-:W1:Y:S01]  /*26da0*/  SHFL.BFLY PT, R18, R15, 0x2, 0x1f ;  /* 0x0c401f000f127f89 */ /* 0x000e6200000e0000 */
[----:B------:R-:W-:Y:S02]  /*26db0*/  ISETP.GE.OR P3, PT, R4, R247, !P3 ;  /* 0x000000f70400720c */ /* 0x000fe40005f66670 */
[C---:B------:R-:W-:Y:S02]  /*26dc0*/  ISETP.GE.AND P1, PT, R3.reuse, R248, PT ;  /* 0x000000f80300720c */ /* 0x040fe40003f26270 */
[----:B------:R-:W-:Y:S02]  /*26dd0*/  FSEL R173, R34, -INF , !P3 ;  /* 0xff80000022ad7808 */ /* 0x000fe40005800000 */
[----:B------:R-:W-:Y:S02]  /*26de0*/  FMNMX.FTZ R12, R174, R13, !PT ;  /* 0x0000000dae0c7209 */ /* 0x000fe40007810000 */
[----:B------:R-:W-:Y:S02]  /*26df0*/  ISETP.GE.OR P1, PT, R3, R247, !P1 ;  /* 0x000000f70300720c */ /* 0x000fe40004f26670 */
[----:B------:R-:W-:Y:S02]  /*26e00*/  FMNMX.FTZ R3, R173, R12, !PT ;  /* 0x0000000cad037209 */ /* 0x000fe40007810000 */
[----:B------:R-:W-:Y:S02]  /*26e10*/  FSEL R166, R35, -INF , !P1 ;  /* 0xff80000023a67808 */ /* 0x000fe40004800000 */
[----:B------:R-:W-:Y:S02]  /*26e20*/  MOV R32, R189 ;  /* 0x000000bd00207202 */ /* 0x000fe40000000f00 */
[----:B------:R-:W-:Y:S02]  /*26e30*/  FMNMX.FTZ R6, R166, R3, !PT ;  /* 0x00000003a6067209 */ /* 0x000fe40007810000 */
[----:B------:R-:W-:Y:S03]  /*26e40*/  MOV R33, R192 ;  /* 0x000000c000217202 */ /* 0x000fe60000000f00 */
[----:B------:R-:W2:Y:S01]  /*26e50*/  SHFL.BFLY PT, R3, R6, 0x2, 0x1f ;  /* 0x0c401f0006037f89 */ /* 0x000ea200000e0000 */
[----:B-1----:R-:W-:Y:S07]  /*26e60*/  FMNMX.FTZ R15, R15, R18, !PT ;  /* 0x000000120f0f7209 */ /* 0x002fee0007810000 */
[----:B------:R-:W1:Y:S01]  /*26e70*/  SHFL.BFLY PT, R164, R15, 0x1, 0x1f ;  /* 0x0c201f000fa47f89 */ /* 0x000e6200000e0000 */
[----:B--2---:R-:W-:Y:S07]  /*26e80*/  FMNMX.FTZ R4, R6, R3, !PT ;  /* 0x0000000306047209 */ /* 0x004fee0007810000 */
[----:B------:R-:W2:Y:S01]  /*26e90*/  SHFL.BFLY PT, R3, R4, 0x1, 0x1f ;  /* 0x0c201f0004037f89 */ /* 0x000ea200000e0000 */
[----:B-1----:R-:W-:Y:S04]  /*26ea0*/  FMNMX.FTZ R164, R15, R164, !PT ;  /* 0x000000a40fa47209 */ /* 0x002fe80007810000 */
[----:B------:R-:W-:Y:S01]  /*26eb0*/  FSETP.NEU.FTZ.AND P1, PT, R164, -INF , PT ;  /* 0xff800000a400780b */ /* 0x000fe20003f3d000 */
[----:B----4-:R-:W-:Y:S02]  /*26ec0*/  FMUL.FTZ R180, R165, R164 ;  /* 0x000000a4a5b47220 */ /* 0x010fe40000410000 */
[----:B------:R-:W1:Y:S03]  /*26ed0*/  LDSM.16.MT88.4 R12, [R219+0x10000] ;  /* 0x01000000db0c783b */ /* 0x000e660000004200 */
[----:B------:R-:W-:Y:S05]  /*26ee0*/  FSEL R180, R180, RZ, P1 ;  /* 0x000000ffb4b47208 */ /* 0x000fea0000800000 */
[-CC-:B------:R-:W-:Y:S01]  /*26ef0*/  FFMA.FTZ R186, R5, R165.reuse, -R180.reuse ;  /* 0x000000a505ba7223 */ /* 0x180fe200000108b4 */
[----:B------:R-:W-:Y:S01]  /*26f00*/  FSEL R5, R164, RZ, P1 ;  /* 0x000000ffa4057208 */ /* 0x000fe20000800000 */
[-CC-:B------:R-:W-:Y:S02]  /*26f10*/  FFMA.FTZ R187, R171, R165.reuse, -R180.reuse ;  /* 0x000000a5abbb7223 */ /* 0x180fe400000108b4 */
[----:B------:R-:W-:Y:S01]  /*26f20*/  FFMA.FTZ R193, R8, R165, -R180 ;  /* 0x000000a508c17223 */ /* 0x000fe200000108b4 */
[----:B--2---:R-:W-:Y:S01]  /*26f30*/  FMNMX.FTZ R3, R4, R3, !PT ;  /* 0x0000000304037209 */ /* 0x004fe20007810000 */
[----:B------:R-:W-:Y:S02]  /*26f40*/  FADD.FTZ R4, -R5, R2 ;  /* 0x0000000205047221 */ /* 0x000fe40000010100 */
[----:B------:R-:W-:Y:S01]  /*26f50*/  MUFU.EX2 R187, R187 ;  /* 0x000000bb00bb7308 */ /* 0x000fe20000000800 */
[--C-:B------:R-:W-:Y:S01]  /*26f60*/  FFMA.FTZ R192, R9, R165, -R180.reuse ;  /* 0x000000a509c07223 */ /* 0x100fe200000108b4 */
[----:B------:R-:W-:Y:S01]  /*26f70*/  FSETP.NEU.FTZ.AND P0, PT, R3, -INF , PT ;  /* 0xff8000000300780b */ /* 0x000fe20003f1d000 */
[C---:B------:R-:W-:Y:S02]  /*26f80*/  FMUL.FTZ R172, R165.reuse, R3 ;  /* 0x00000003a5ac7220 */ /* 0x040fe40000410000 */
[----:B------:R-:W-:Y:S01]  /*26f90*/  FMUL.FTZ R2, R165, R4 ;  /* 0x00000004a5027220 */ /* 0x000fe20000410000 */
[----:B------:R-:W-:Y:S01]  /*26fa0*/  FSEL R5, R3, RZ, P0 ;  /* 0x000000ff03057208 */ /* 0x000fe20000000000 */
[-CC-:B------:R-:W-:Y:S01]  /*26fb0*/  FFMA.FTZ R177, R177, R165.reuse, -R180.reuse ;  /* 0x000000a5b1b17223 */ /* 0x180fe200000108b4 */
[----:B------:R-:W-:Y:S01]  /*26fc0*/  FSEL R172, R172, RZ, P0 ;  /* 0x000000ffacac7208 */ /* 0x000fe20000000000 */
[-C--:B------:R-:W-:Y:S01]  /*26fd0*/  FFMA.FTZ R178, R178, R165.reuse, -R180 ;  /* 0x000000a5b2b27223 */ /* 0x080fe200000108b4 */
[----:B------:R-:W2:Y:S01]  /*26fe0*/  MUFU.EX2 R186, R186 ;  /* 0x000000ba00ba7308 */ /* 0x000ea20000000800 */
[----:B------:R-:W-:Y:S01]  /*26ff0*/  FADD.FTZ R4, -R5, R0 ;  /* 0x0000000005047221 */ /* 0x000fe20000010100 */
[----:B------:R-:W-:Y:S01]  /*27000*/  ISETP.GT.AND P0, PT, R239, R230, PT ;  /* 0x000000e6ef00720c */ /* 0x000fe20003f04270 */
[-CC-:B------:R-:W-:Y:S02]  /*27010*/  FFMA.FTZ R191, R169, R165.reuse, -R172.reuse ;  /* 0x000000a5a9bf7223 */ /* 0x180fe400000108ac */
[-CC-:B------:R-:W-:Y:S02]  /*27020*/  FFMA.FTZ R190, R7, R165.reuse, -R172.reuse ;  /* 0x000000a507be7223 */ /* 0x180fe400000108ac */
[-CC-:B------:R-:W-:Y:S02]  /*27030*/  FFMA.FTZ R189, R10, R165.reuse, -R172.reuse ;  /* 0x000000a50abd7223 */ /* 0x180fe400000108ac */
[-CC-:B------:R-:W-:Y:S01]  /*27040*/  FFMA.FTZ R188, R11, R165.reuse, -R172.reuse ;  /* 0x000000a50bbc7223 */ /* 0x180fe200000108ac */
[----:B------:R-:W3:Y:S01]  /*27050*/  MUFU.EX2 R2, R2 ;  /* 0x0000000200027308 */ /* 0x000ee20000000800 */
[----:B------:R-:W-:Y:S02]  /*27060*/  FMUL.FTZ R0, R165, R4 ;  /* 0x00000004a5007220 */ /* 0x000fe40000410000 */
        /* <DEDUP_REMOVED lines=16> */
[C---:B------:R-:W-:Y:S01]  /*27170*/  FMUL.FTZ R4, R2.reuse, R160 ;  /* 0x000000a002047220 */ /* 0x040fe20000410000 */
[----:B------:R-:W2:Y:S01]  /*27180*/  LDSM.16.MT88.4 R28, [R216+0x10000] ;  /* 0x01000000d81c783b */ /* 0x000ea20000004200 */
[C---:B------:R-:W-:Y:S01]  /*27190*/  FMUL.FTZ R8, R2.reuse, R156 ;  /* 0x0000009c02087220 */ /* 0x040fe20000410000 */
[----:B------:R-:W3:Y:S01]  /*271a0*/  MUFU.EX2 R192, R192 ;  /* 0x000000c000c07308 */ /* 0x000ee20000000800 */
[C---:B------:R-:W-:Y:S01]  /*271b0*/  FMUL.FTZ R9, R2.reuse, R157 ;  /* 0x0000009d02097220 */ /* 0x040fe20000410000 */
[----:B------:R-:W-:Y:S01]  /*271c0*/  MOV R156, R26 ;  /* 0x0000001a009c7202 */ /* 0x000fe20000000f00 */
[----:B------:R-:W-:Y:S01]  /*271d0*/  FMUL.FTZ R17, R2, R149 ;  /* 0x0000009502117220 */ /* 0x000fe20000410000 */
[----:B------:R-:W-:Y:S01]  /*271e0*/  MOV R160, R25 ;  /* 0x0000001900a07202 */ /* 0x000fe20000000f00 */
[C---:B----4-:R-:W-:Y:S01]  /*271f0*/  FMUL.FTZ R6, R0.reuse, R162 ;  /* 0x000000a200067220 */ /* 0x050fe20000410000 */
[----:B------:R-:W-:Y:S01]  /*27200*/  MOV R157, R32 ;  /* 0x00000020009d7202 */ /* 0x000fe20000000f00 */
[C---:B------:R-:W-:Y:S02]  /*27210*/  FMUL.FTZ R7, R0.reuse, R163 ;  /* 0x000000a300077220 */ /* 0x040fe40000410000 */
[C---:B------:R-:W-:Y:S01]  /*27220*/  FMUL.FTZ R10, R0.reuse, R158 ;  /* 0x0000009e000a7220 */ /* 0x040fe20000410000 */
[----:B------:R-:W-:Y:S01]  /*27230*/  MUFU.EX2 R191, R191 ;  /* 0x000000bf00bf7308 */ /* 0x000fe20000000800 */
[C---:B------:R-:W-:Y:S02]  /*27240*/  FMUL.FTZ R11, R0.reuse, R159 ;  /* 0x0000009f000b7220 */ /* 0x040fe40000410000 */
        /* <DEDUP_REMOVED lines=8> */
[----:B------:R-:W-:Y:S02]  /*272d0*/  IMAD.MOV.U32 R162, RZ, RZ, R24 ;  /* 0x000000ffffa27224 */ /* 0x000fe400078e0018 */
[C---:B------:R-:W-:Y:S02]  /*272e0*/  FMUL.FTZ R24, R2.reuse, R140 ;  /* 0x0000008c02187220 */ /* 0x040fe40000410000 */
[----:B------:R-:W-:Y:S01]  /*272f0*/  LDSM.16.MT88.4 R140, [R215+0x12000] ;  /* 0x01200000d78c783b */ /* 0x000fe20000004200 */
[----:B------:R-:W-:Y:S01]  /*27300*/  MUFU.EX2 R189, R189 ;  /* 0x000000bd00bd7308 */ /* 0x000fe20000000800 */
[----:B------:R-:W-:Y:S02]  /*27310*/  FMUL.FTZ R32, R2, R132 ;  /* 0x0000008402207220 */ /* 0x000fe40000410000 */
[C---:B------:R-:W-:Y:S02]  /*27320*/  FMUL.FTZ R34, R0.reuse, R134 ;  /* 0x0000008600227220 */ /* 0x040fe40000410000 */
[----:B------:R-:W-:Y:S02]  /*27330*/  FMUL.FTZ R35, R0, R135 ;  /* 0x0000008700237220 */ /* 0x000fe40000410000 */
[--C-:B------:R-:W-:Y:S01]  /*27340*/  FFMA.FTZ R148, R162, R165, -R172.reuse ;  /* 0x000000a5a2947223 */ /* 0x100fe200000108ac */
[----:B------:R-:W-:Y:S01]  /*27350*/  MOV R162, R160 ;  /* 0x000000a000a27202 */ /* 0x000fe20000000f00 */
[----:B------:R-:W-:Y:S01]  /*27360*/  IMAD.MOV.U32 R163, RZ, RZ, R33 ;  /* 0x000000ffffa37224 */ /* 0x000fe200078e0021 */
[----:B------:R-:W3:Y:S01]  /*27370*/  MUFU.EX2 R188, R188 ;  /* 0x000000bc00bc7308 */ /* 0x000ee20000000800 */
[----:B------:R-:W-:Y:S02]  /*27380*/  FMUL.FTZ R33, R2, R133 ;  /* 0x0000008502217220 */ /* 0x000fe40000410000 */
[----:B------:R-:W-:Y:S01]  /*27390*/  LDSM.16.MT88.4 R132, [R216+0x12000] ;  /* 0x01200000d884783b */ /* 0x000fe20000004200 */
[----:B----4-:R-:W-:Y:S01]  /*273a0*/  F2FP.PACK_AB R169, R190, R191 ;  /* 0x000000bfbea9723e */ /* 0x010fe200000000ff */
[C---:B-----5:R-:W-:Y:S02]  /*273b0*/  FMUL.FTZ R36, R2.reuse, R36 ;  /* 0x0000002402247220 */ /* 0x060fe40000410000 */
[----:B------:R-:W-:Y:S02]  /*273c0*/  FMUL.FTZ R37, R2, R37 ;  /* 0x0000002502257220 */ /* 0x000fe40000410000 */
[C---:B------:R-:W-:Y:S01]  /*273d0*/  FMUL.FTZ R38, R0.reuse, R38 ;  /* 0x0000002600267220 */ /* 0x040fe20000410000 */
[----:B------:R4:W-:Y:S01]  /*273e0*/  MUFU.EX2 R160, R148 ;  /* 0x0000009400a07308 */ /* 0x0009e20000000800 */
        /* <DEDUP_REMOVED lines=12> */
[----:B------:R-:W3:Y:S01]  /*274b0*/  MUFU.EX2 R195, R195 ;  /* 0x000000c300c37308 */ /* 0x000ee20000000800 */
[C---:B-1----:R-:W-:Y:S01]  /*274c0*/  HMMA.16816.F32 R4, R168.reuse, R12, R4 ;  /* 0x0000000ca804723c */ /* 0x042fe20000001804 */
[----:B----4-:R-:W-:Y:S04]  /*274d0*/  LDSM.16.MT88.4 R148, [R215+0x10800] ;  /* 0x01080000d794783b */ /* 0x010fe80000004200 */
        /* <DEDUP_REMOVED lines=18> */
[----:B------:R-:W-:Y:S01]  /*27600*/  FMUL.FTZ R21, R2, R145 ;  /* 0x0000009102157220 */ /* 0x000fe20000410000 */
[----:B------:R-:W4:Y:S01]  /*27610*/  MUFU.EX2 R199, R199 ;  /* 0x000000c700c77308 */ /* 0x000f220000000800 */
[C---:B------:R-:W-:Y:S02]  /*27620*/  FMUL.FTZ R55, R0.reuse, R55 ;  /* 0x0000003700377220 */ /* 0x040fe40000410000 */
[C---:B------:R-:W-:Y:S04]  /*27630*/  FMUL.FTZ R22, R0.reuse, R146 ;  /* 0x0000009200167220 */ /* 0x040fe80000410000 */
[----:B------:R-:W-:Y:S02]  /*27640*/  FMUL.FTZ R23, R0, R147 ;  /* 0x0000009300177220 */ /* 0x000fe40000410000 */
[----:B------:R-:W3:Y:S01]  /*27650*/  LDSM.16.MT88.4 R144, [R219+0x12000] ;  /* 0x01200000db90783b */ /* 0x000ee20000004200 */
[C---:B------:R-:W-:Y:S01]  /*27660*/  FMUL.FTZ R56, R2.reuse, R56 ;  /* 0x0000003802387220 */ /* 0x040fe20000410000 */
[----:B------:R-:W1:Y:S01]  /*27670*/  MUFU.EX2 R252, R252 ;  /* 0x000000fc00fc7308 */ /* 0x000e620000000800 */
[----:B------:R-:W-:Y:S02]  /*27680*/  FMUL.FTZ R57, R2, R57 ;  /* 0x0000003902397220 */ /* 0x000fe40000410000 */
[C---:B--2---:R-:W-:Y:S03]  /*27690*/  HMMA.16816.F32 R20, R168.reuse, R28, R20 ;  /* 0x0000001ca814723c */ /* 0x044fe60000001814 */
        /* <DEDUP_REMOVED lines=84> */
[C---:B------:R-:W-:Y:S04]  /*27be0*/  FMUL.FTZ R108, R2.reuse, R108 ;  /* 0x0000006c026c7220 */ /* 0x040fe80000410000 */
[----:B------:R-:W-:Y:S01]  /*27bf0*/  FMUL.FTZ R109, R2, R109 ;  /* 0x0000006d026d7220 */ /* 0x000fe20000410000 */
        /* <DEDUP_REMOVED lines=20> */
[-C--:B------:R-:W-:Y:S02]  /*27d40*/  FFMA.FTZ R181, R181, R165.reuse, -R172 ;  /* 0x000000a5b5b57223 */ /* 0x080fe400000108ac */
[----:B------:R-:W-:Y:S03]  /*27d50*/  FFMA.FTZ R179, R179, R165, -R180 ;  /* 0x000000a5b3b37223 */ /* 0x000fe600000108b4 */
[C---:B------:R-:W-:Y:S01]  /*27d60*/  HMMA.16816.F32 R120, R168.reuse, R138, R120 ;  /* 0x0000008aa878723c */ /* 0x040fe20000001878 */
[----:B------:R-:W1:Y:S02]  /*27d70*/  LDSM.16.MT88.4 R136, [R217+0x10800] ;  /* 0x01080000d988783b */ /* 0x000e640000004200 */
[C---:B------:R-:W-:Y:S02]  /*27d80*/  FMUL.FTZ R124, R2.reuse, R124 ;  /* 0x0000007c027c7220 */ /* 0x040fe40000410000 */
[----:B------:R-:W-:Y:S02]  /*27d90*/  FMUL.FTZ R125, R2, R125 ;  /* 0x0000007d027d7220 */ /* 0x000fe40000410000 */
[C---:B------:R-:W-:Y:S02]  /*27da0*/  FMUL.FTZ R126, R0.reuse, R126 ;  /* 0x0000007e007e7220 */ /* 0x040fe40000410000 */
[----:B------:R-:W-:Y:S03]  /*27db0*/  FMUL.FTZ R127, R0, R127 ;  /* 0x0000007f007f7220 */ /* 0x000fe60000410000 */
[C---:B------:R-:W-:Y:S02]  /*27dc0*/  FMUL.FTZ R128, R2.reuse, R128 ;  /* 0x0000008002807220 */ /* 0x040fe40000410000 */
[----:B------:R-:W-:Y:S02]  /*27dd0*/  FMUL.FTZ R129, R2, R129 ;  /* 0x0000008102817220 */ /* 0x000fe40000410000 */
[C---:B--2---:R-:W-:Y:S03]  /*27de0*/  HMMA.16816.F32 R124, R168.reuse, R132, R124 ;  /* 0x00000084a87c723c */ /* 0x044fe6000000187c */
[C---:B------:R-:W-:Y:S02]  /*27df0*/  FMUL.FTZ R130, R0.reuse, R130 ;  /* 0x0000008200827220 */ /* 0x040fe40000410000 */
[----:B------:R-:W-:Y:S02]  /*27e00*/  FMUL.FTZ R131, R0, R131 ;  /* 0x0000008300837220 */ /* 0x000fe40000410000 */
[----:B------:R-:W-:Y:S01]  /*27e10*/  F2FP.PACK_AB R132, R195, R194 ;  /* 0x000000c2c384723e */ /* 0x000fe200000000ff */
[----:B------:R-:W-:Y:S01]  /*27e20*/  FFMA.FTZ R187, R2, R250, R187 ;  /* 0x000000fa02bb7223 */ /* 0x000fe200000100bb */
[----:B----4-:R-:W-:Y:S03]  /*27e30*/  F2FP.PACK_AB R133, R199, R198 ;  /* 0x000000c6c785723e */ /* 0x010fe600000000ff */
[----:B------:R-:W-:Y:S01]  /*27e40*/  HMMA.16816.F32 R128, R168, R134, R128 ;  /* 0x00000086a880723c */ /* 0x000fe20000001880 */
[----:B------:R-:W-:Y:S02]  /*27e50*/  MUFU.EX2 R168, R177 ;  /* 0x000000b100a87308 */ /* 0x000fe40000000800 */
[----:B------:R-:W-:Y:S02]  /*27e60*/  FFMA.FTZ R191, R0, R251, R191 ;  /* 0x000000fb00bf7223 */ /* 0x000fe400000100bf */
[----:B------:R-:W-:Y:S02]  /*27e70*/  FADD.FTZ R186, R186, R187 ;  /* 0x000000bbbaba7221 */ /* 0x000fe40000010000 */
[----:B------:R-:W-:Y:S01]  /*27e80*/  F2FP.PACK_AB R134, R197, R196 ;  /* 0x000000c4c586723e */ /* 0x000fe200000000ff */
[----:B------:R-:W-:Y:S01]  /*27e90*/  IMAD.MOV.U32 R170, RZ, RZ, R156 ;  /* 0x000000ffffaa7224 */ /* 0x000fe200078e009c */
[----:B------:R-:W-:Y:S03]  /*27ea0*/  F2FP.PACK_AB R135, R160, R252 ;  /* 0x000000fca087723e */ /* 0x000fe600000000ff */
[----:B------:R-:W-:Y:S01]  /*27eb0*/  MOV R171, R157 ;  /* 0x0000009d00ab7202 */ /* 0x000fe20000000f00 */
[----:B------:R-:W-:Y:S01]  /*27ec0*/  FADD.FTZ R190, R190, R191 ;  /* 0x000000bfbebe7221 */ /* 0x000fe20000010000 */
[----:B------:R-:W-:Y:S02]  /*27ed0*/  LDSM.16.MT88.4 R156, [R215+0x12800] ;  /* 0x01280000d79c783b */ /* 0x000fe40000004200 */
        /* <DEDUP_REMOVED lines=12> */
[C---:B------:R-:W-:Y:S07]  /*27fa0*/  HMMA.16816.F32 R36, R132.reuse, R152, R36 ;  /* 0x000000988424723c */ /* 0x040fee0000001824 */
[-CC-:B------:R-:W-:Y:S01]  /*27fb0*/  FFMA.FTZ R152, R161, R165.reuse, -R180.reuse ;  /* 0x000000a5a1987223 */ /* 0x180fe200000108b4 */
[C---:B------:R-:W-:Y:S03]  /*27fc0*/  HMMA.16816.F32 R40, R132.reuse, R154, R40 ;  /* 0x0000009a8428723c */ /* 0x040fe60000001828 */
[----:B------:R3:W-:Y:S01]  /*27fd0*/  MUFU.EX2 R161, R152 ;  /* 0x0000009800a17308 */ /* 0x0007e20000000800 */
[-CC-:B------:R-:W-:Y:S03]  /*27fe0*/  FFMA.FTZ R153, R163, R165.reuse, -R180.reuse ;  /* 0x000000a5a3997223 */ /* 0x180fe600000108b4 */
[-CC-:B------:R-:W-:Y:S01]  /*27ff0*/  FFMA.FTZ R154, R171, R165.reuse, -R180.reuse ;  /* 0x000000a5ab9a7223 */ /* 0x180fe200000108b4 */
[C---:B--2---:R-:W-:Y:S04]  /*28000*/  HMMA.16816.F32 R44, R132.reuse, R140, R44 ;  /* 0x0000008c842c723c */ /* 0x044fe8000000182c */
[-CC-:B------:R-:W-:Y:S01]  /*28010*/  FFMA.FTZ R155, R170, R165.reuse, -R180.reuse ;  /* 0x000000a5aa9b7223 */ /* 0x180fe200000108b4 */
[----:B------:R-:W-:Y:S01]  /*28020*/  MUFU.EX2 R163, R153 ;  /* 0x0000009900a37308 */ /* 0x000fe20000000800 */
[-C--:B------:R-:W-:Y:S02]  /*28030*/  FFMA.FTZ R180, R176, R165.reuse, -R180 ;  /* 0x000000a5b0b47223 */ /* 0x080fe400000108b4 */
[C---:B------:R-:W-:Y:S01]  /*28040*/  HMMA.16816.F32 R48, R132.reuse, R142, R48 ;  /* 0x0000008e8430723c */ /* 0x040fe20000001830 */
[----:B------:R-:W2:Y:S06]  /*28050*/  LDSM.16.MT88.4 R140, [R216+0x14800] ;  /* 0x01480000d88c783b */ /* 0x000eac0000004200 */
[----:B------:R-:W-:Y:S01]  /*28060*/  MUFU.EX2 R169, R155 ;  /* 0x0000009b00a97308 */ /* 0x000fe20000000800 */
[C---:B-1----:R-:W-:Y:S04]  /*28070*/  HMMA.16816.F32 R52, R132.reuse, R136, R52 ;  /* 0x000000888434723c */ /* 0x042fe80000001834 */
[----:B---3--:R-:W-:Y:S04]  /*28080*/  FFMA.FTZ R152, R162, R165, -R172 ;  /* 0x000000a5a2987223 */ /* 0x008fe800000108ac */
[C---:B------:R-:W-:Y:S01]  /*28090*/  HMMA.16816.F32 R56, R132.reuse, R138, R56 ;  /* 0x0000008a8438723c */ /* 0x040fe20000001838 */
[----:B------:R-:W1:Y:S01]  /*280a0*/  LDSM.16.MT88.4 R136, [R215+0x14800] ;  /* 0x01480000d788783b */ /* 0x000e620000004200 */
[----:B------:R-:W3:Y:S06]  /*280b0*/  MUFU.EX2 R155, R154 ;  /* 0x0000009a009b7308 */ /* 0x000eec0000000800 */
[C---:B------:R-:W-:Y:S04]  /*280c0*/  HMMA.16816.F32 R60, R132.reuse, R156, R60 ;  /* 0x0000009c843c723c */ /* 0x040fe8000000183c */
[----:B------:R-:W1:Y:S04]  /*280d0*/  MUFU.EX2 R153, R152 ;  /* 0x0000009800997308 */ /* 0x000e680000000800 */
[C---:B------:R-:W-:Y:S06]  /*280e0*/  HMMA.16816.F32 R64, R132.reuse, R158, R64 ;  /* 0x0000009e8440723c */ /* 0x040fec0000001840 */
[----:B------:R3:W1:Y:S02]  /*280f0*/  MUFU.EX2 R156, R183 ;  /* 0x000000b7009c7308 */ /* 0x0006640000000800 */
[C---:B------:R-:W-:Y:S08]  /*28100*/  HMMA.16816.F32 R68, R132.reuse, R144, R68 ;  /* 0x000000908444723c */ /* 0x040ff00000001844 */
[C---:B------:R-:W-:Y:S01]  /*28110*/  HMMA.16816.F32 R72, R132.reuse, R146, R72 ;  /* 0x000000928448723c */ /* 0x040fe20000001848 */
[----:B------:R-:W1:Y:S01]  /*28120*/  LDSM.16.MT88.4 R144, [R219+0x16800] ;  /* 0x01680000db90783b */ /* 0x000e620000004200 */
[----:B------:R1:W-:Y:S06]  /*28130*/  MUFU.EX2 R162, R182 ;  /* 0x000000b600a27308 */ /* 0x0003ec0000000800 */
[C---:B----4-:R-:W-:Y:S04]  /*28140*/  HMMA.16816.F32 R76, R132.reuse, R148, R76 ;  /* 0x00000094844c723c */ /* 0x050fe8000000184c */
[----:B------:R4:W1:Y:S01]  /*28150*/  MUFU.EX2 R170, R181 ;  /* 0x000000b500aa7308 */ /* 0x0008620000000800 */
[----:B---3--:R-:W-:Y:S03]  /*28160*/  MOV R183, R155 ;  /* 0x0000009b00b77202 */ /* 0x008fe60000000f00 */
[C---:B------:R-:W-:Y:S01]  /*28170*/  HMMA.16816.F32 R80, R132.reuse, R150, R80 ;  /* 0x000000968450723c */ /* 0x040fe20000001850 */
[----:B------:R-:W3:Y:S05]  /*28180*/  LDSM.16.MT88.4 R148, [R217+0x16800] ;  /* 0x01680000d994783b */ /* 0x000eea0000004200 */
[----:B------:R-:W-:Y:S02]  /*28190*/  MUFU.EX2 R171, R179 ;  /* 0x000000b300ab7308 */ /* 0x000fe40000000800 */
[C---:B--2---:R-:W-:Y:S04]  /*281a0*/  HMMA.16816.F32 R84, R132.reuse, R140, R84 ;  /* 0x0000008c8454723c */ /* 0x044fe80000001854 */
[----:B-1----:R-:W-:Y:S02]  /*281b0*/  MOV R182, R153 ;  /* 0x0000009900b67202 */ /* 0x002fe40000000f00 */
[----:B------:R-:W-:Y:S02]  /*281c0*/  LDSM.16.MT88.4 R152, [R217+0x11000] ;  /* 0x01100000d998783b */ /* 0x000fe40000004200 */
[C---:B------:R-:W-:Y:S01]  /*281d0*/  HMMA.16816.F32 R88, R132.reuse, R142, R88 ;  /* 0x0000008e8458723c */ /* 0x040fe20000001858 */
[----:B------:R-:W1:Y:S03]  /*281e0*/  MUFU.EX2 R179, R180 ;  /* 0x000000b400b37308 */ /* 0x000e660000000800 */
[----:B----4-:R-:W-:Y:S02]  /*281f0*/  IMAD.MOV.U32 R181, RZ, RZ, R156 ;  /* 0x000000ffffb57224 */ /* 0x010fe400078e009c */
[----:B------:R-:W2:Y:S02]  /*28200*/  LDSM.16.MT88.4 R140, [R216+0x16800] ;  /* 0x01680000d88c783b */ /* 0x000ea40000004200 */
[C---:B------:R-:W-:Y:S06]  /*28210*/  HMMA.16816.F32 R92, R132.reuse, R136, R92 ;  /* 0x00000088845c723c */ /* 0x040fec000000185c */
[----:B------:R-:W-:Y:S02]  /*28220*/  LDSM.16.MT88.4 R156, [R216+0x11000] ;  /* 0x01100000d89c783b */ /* 0x000fe40000004200 */
[C---:B------:R-:W-:Y:S06]  /*28230*/  HMMA.16816.F32 R96, R132.reuse, R138, R96 ;  /* 0x0000008a8460723c */ /* 0x040fec0000001860 */
[----:B------:R-:W4:Y:S02]  /*28240*/  LDSM.16.MT88.4 R136, [R215+0x16800] ;  /* 0x01680000d788783b */ /* 0x000f240000004200 */
        /* <DEDUP_REMOVED lines=9> */
[C---:B----4-:R-:W-:Y:S08]  /*282e0*/  HMMA.16816.F32 R124, R132.reuse, R136, R124 ;  /* 0x00000088847c723c */ /* 0x050ff0000000187c */
[----:B------:R-:W-:Y:S01]  /*282f0*/  HMMA.16816.F32 R128, R132, R138, R128 ;  /* 0x0000008a8480723c */ /* 0x000fe20000001880 */
[----:B------:R-:W2:Y:S06]  /*28300*/  LDSM.16.MT88.4 R136, [R219+0x13000] ;  /* 0x01300000db88783b */ /* 0x000eac0000004200 */
[----:B------:R-:W-:Y:S02]  /*28310*/  F2FP.PACK_AB R134, R183, R163 ;  /* 0x000000a3b786723e */ /* 0x000fe400000000ff */
        /* <DEDUP_REMOVED lines=20> */
[----:B------:R-:W2:Y:S07]  /*28460*/  LDSM.16.MT88.4 R140, [R215+0x15000] ;  /* 0x01500000d78c783b */ /* 0x000eae0000004200 */
[C---:B-1----:R-:W-:Y:S08]  /*28470*/  HMMA.16816.F32 R52, R132.reuse, R144, R52 ;  /* 0x000000908434723c */ /* 0x042ff00000001834 */
[C---:B------:R-:W-:Y:S01]  /*28480*/  HMMA.16816.F32 R56, R132.reuse, R146, R56 ;  /* 0x000000928438723c */ /* 0x040fe20000001838 */
[----:B------:R-:W1:Y:S07]  /*28490*/  LDSM.16.MT88.4 R144, [R219+0x17000] ;  /* 0x01700000db90783b */ /* 0x000e6e0000004200 */
[C---:B----4-:R-:W-:Y:S07]  /*284a0*/  HMMA.16816.F32 R60, R132.reuse, R152, R60 ;  /* 0x00000098843c723c */ /* 0x050fee000000183c */
[----:B------:R-:W-:Y:S01]  /*284b0*/  MOV R152, R162 ;  /* 0x000000a200987202 */ /* 0x000fe20000000f00 */
[C---:B------:R-:W-:Y:S01]  /*284c0*/  HMMA.16816.F32 R64, R132.reuse, R154, R64 ;  /* 0x0000009a8440723c */ /* 0x040fe20000001840 */
[----:B------:R-:W4:Y:S03]  /*284d0*/  MUFU.EX2 R162, R174 ;  /* 0x000000ae00a27308 */ /* 0x000f260000000800 */
[----:B------:R-:W-:Y:S03]  /*284e0*/  MOV R153, R163 ;  /* 0x000000a300997202 */ /* 0x000fe60000000f00 */
[----:B------:R-:W-:Y:S01]  /*284f0*/  MOV R154, R160 ;  /* 0x000000a0009a7202 */ /* 0x000fe20000000f00 */
[C---:B------:R-:W-:Y:S03]  /*28500*/  HMMA.16816.F32 R68, R132.reuse, R156, R68 ;  /* 0x0000009c8444723c */ /* 0x040fe60000001844 */
[----:B------:R1:W-:Y:S01]  /*28510*/  MUFU.EX2 R160, R178 ;  /* 0x000000b200a07308 */ /* 0x0003e20000000800 */
[----:B------:R-:W-:Y:S04]  /*28520*/  IMAD.MOV.U32 R155, RZ, RZ, R161 ;  /* 0x000000ffff9b7224 */ /* 0x000fe800078e00a1 */
[C---:B------:R-:W-:Y:S01]  /*28530*/  HMMA.16816.F32 R72, R132.reuse, R158, R72 ;  /* 0x0000009e8448723c */ /* 0x040fe20000001848 */
[----:B------:R-:W-:Y:S04]  /*28540*/  LDSM.16.MT88.4 R156, [R219+0x11800] ;  /* 0x01180000db9c783b */ /* 0x000fe80000004200 */
[----:B------:R-:W1:Y:S03]  /*28550*/  MUFU.EX2 R163, R175 ;  /* 0x000000af00a37308 */ /* 0x000e660000000800 */
        /* <DEDUP_REMOVED lines=9> */
[C---:B-1----:R-:W-:Y:S07]  /*285f0*/  HMMA.16816.F32 R100, R132.reuse, R144, R100 ;  /* 0x000000908464723c */ /* 0x042fee0000001864 */
[-CC-:B------:R-:W-:Y:S01]  /*28600*/  FFMA.FTZ R144, R173, R165.reuse, -R172.reuse ;  /* 0x000000a5ad907223 */ /* 0x180fe200000108ac */
[C---:B------:R-:W-:Y:S03]  /*28610*/  HMMA.16816.F32 R104, R132.reuse, R146, R104 ;  /* 0x000000928468723c */ /* 0x040fe60000001868 */
[----:B------:R1:W1:Y:S01]  /*28620*/  MUFU.EX2 R161, R144 ;  /* 0x0000009000a17308 */ /* 0x0002620000000800 */
[----:B------:R-:W-:Y:S01]  /*28630*/  FFMA.FTZ R172, R166, R165, -R172 ;  /* 0x000000a5a6ac7223 */ /* 0x000fe200000108ac */
[----:B------:R-:W-:Y:S01]  /*28640*/  MOV R166, R179 ;  /* 0x000000b300a67202 */ /* 0x000fe20000000f00 */
[----:B------:R-:W-:Y:S01]  /*28650*/  IMAD.MOV.U32 R145, RZ, RZ, R154 ;  /* 0x000000ffff917224 */ /* 0x000fe200078e009a */
[----:B------:R-:W-:Y:S01]  /*28660*/  LDSM.16.MT88.4 R176, [R219+0x13800] ;  /* 0x01380000dbb0783b */ /* 0x000fe20000004200 */
[C---:B---3--:R-:W-:Y:S04]  /*28670*/  HMMA.16816.F32 R108, R132.reuse, R148, R108 ;  /* 0x00000094846c723c */ /* 0x048fe8000000186c */
[----:B------:R-:W-:Y:S01]  /*28680*/  MOV R146, R182 ;  /* 0x000000b600927202 */ /* 0x000fe20000000f00 */
[----:B------:R3:W3:Y:S01]  /*28690*/  MUFU.EX2 R165, R172 ;  /* 0x000000ac00a57308 */ /* 0x0006e20000000800 */
[----:B------:R-:W-:Y:S02]  /*286a0*/  MOV R147, R155 ;  /* 0x0000009b00937202 */ /* 0x000fe40000000f00 */
[C---:B------:R-:W-:Y:S01]  /*286b0*/  HMMA.16816.F32 R112, R132.reuse, R150, R112 ;  /* 0x000000968470723c */ /* 0x040fe20000001870 */
[----:B------:R-:W3:Y:S03]  /*286c0*/  LDSM.16.MT88.4 R148, [R217+0x11800] ;  /* 0x01180000d994783b */ /* 0x000ee60000004200 */
[----:B------:R-:W-:Y:S01]  /*286d0*/  MOV R155, R152 ;  /* 0x00000098009b7202 */ /* 0x000fe20000000f00 */
[----:B------:R-:W-:Y:S01]  /*286e0*/  IMAD.MOV.U32 R152, RZ, RZ, R153 ;  /* 0x000000ffff987224 */ /* 0x000fe200078e0099 */
[----:B------:R-:W-:Y:S02]  /*286f0*/  MOV R153, R181 ;  /* 0x000000b500997202 */ /* 0x000fe40000000f00 */
[C---:B--2---:R-:W-:Y:S04]  /*28700*/  HMMA.16816.F32 R116, R132.reuse, R136, R116 ;  /* 0x000000888474723c */ /* 0x044fe80000001874 */
[----:B-1----:R-:W-:Y:S02]  /*28710*/  IMAD.MOV.U32 R144, RZ, RZ, R183 ;  /* 0x000000ffff907224 */ /* 0x002fe400078e00b7 */
[----:B------:R-:W-:Y:S02]  /*28720*/  LDSM.16.MT88.4 R180, [R217+0x13800] ;  /* 0x01380000d9b4783b */ /* 0x000fe40000004200 */
[C---:B------:R-:W-:Y:S06]  /*28730*/  HMMA.16816.F32 R120, R132.reuse, R138, R120 ;  /* 0x0000008a8478723c */ /* 0x040fec0000001878 */
[----:B------:R-:W1:Y:S02]  /*28740*/  LDSM.16.MT88.4 R136, [R216+0x11800] ;  /* 0x01180000d888783b */ /* 0x000e640000004200 */
[C---:B----4-:R-:W-:Y:S06]  /*28750*/  HMMA.16816.F32 R124, R132.reuse, R140, R124 ;  /* 0x0000008c847c723c */ /* 0x050fec000000187c */
[----:B---3--:R-:W2:Y:S01]  /*28760*/  LDSM.16.MT88.4 R172, [R215+0x11800] ;  /* 0x01180000d7ac783b */ /* 0x008ea20000004200 */
[----:B------:R-:W-:Y:S01]  /*28770*/  MOV R140, R171 ;  /* 0x000000ab008c7202 */ /* 0x000fe20000000f00 */
[----:B------:R-:W-:Y:S04]  /*28780*/  HMMA.16816.F32 R128, R132, R142, R128 ;  /* 0x0000008e8480723c */ /* 0x000fe80000001880 */
[----:B------:R-:W-:Y:S03]  /*28790*/  MOV R141, R170 ;  /* 0x000000aa008d7202 */ /* 0x000fe60000000f00 */
[----:B------:R-:W-:Y:S01]  /*287a0*/  IMAD.MOV.U32 R133, RZ, RZ, R162 ;  /* 0x000000ffff857224 */ /* 0x000fe200078e00a2 */
[----:B------:R-:W-:Y:S01]  /*287b0*/  MOV R142, R168 ;  /* 0x000000a8008e7202 */ /* 0x000fe20000000f00 */
[----:B------:R-:W-:Y:S03]  /*287c0*/  IMAD.MOV.U32 R132, RZ, RZ, R169 ;  /* 0x000000ffff847224 */ /* 0x000fe600078e00a9 */
[----:B------:R-:W-:Y:S02]  /*287d0*/  MOV R143, R163 ;  /* 0x000000a3008f7202 */ /* 0x000fe40000000f00 */
[----:B------:R-:W-:Y:S02]  /*287e0*/  MOV R134, R161 ;  /* 0x000000a100867202 */ /* 0x000fe40000000f00 */
[----:B------:R-:W-:Y:S02]  /*287f0*/  MOV R135, R160 ;  /* 0x000000a000877202 */ /* 0x000fe40000000f00 */
[----:B------:R-:W-:Y:S02]  /*28800*/  F2FP.PACK_AB R168, R142, R140 ;  /* 0x0000008c8ea8723e */ /* 0x000fe400000000ff */
[----:B------:R-:W-:Y:S02]  /*28810*/  F2FP.PACK_AB R170, R166, R135 ;  /* 0x00000087a6aa723e */ /* 0x000fe400000000ff */
[----:B------:R-:W-:Y:S02]  /*28820*/  F2FP.PACK_AB R169, R133, R143 ;  /* 0x0000008f85a9723e */ /* 0x000fe400000000ff */
[----:B------:R-:W-:Y:S07]  /*28830*/  F2FP.PACK_AB R171, R165, R134 ;  /* 0x00000086a5ab723e */ /* 0x000fee00000000ff */
[C---:B------:R-:W-:Y:S01]  /*28840*/  HMMA.16816.F32 R160, R168.reuse, R156, R4 ;  /* 0x0000009ca8a0723c */ /* 0x040fe20000001804 */
[----:B------:R-:W3:Y:S07]  /*28850*/  LDSM.16.MT88.4 R4, [R216+0x13800] ;  /* 0x01380000d804783b */ /* 0x000eee0000004200 */
[C---:B------:R-:W-:Y:S07]  /*28860*/  HMMA.16816.F32 R156, R168.reuse, R158, R8 ;  /* 0x0000009ea89c723c */ /* 0x040fee0000001808 */
[----:B------:R-:W-:Y:S01]  /*28870*/  IMAD.MOV.U32 R9, RZ, RZ, R155 ;  /* 0x000000ffff097224 */ /* 0x000fe200078e009b */
[----:B------:R-:W-:Y:S04]  /*28880*/  MOV R10, R152 ;  /* 0x00000098000a7202 */ /* 0x000fe80000000f00 */
[----:B------:R-:W-:Y:S02]  /*28890*/  MOV R11, R153 ;  /* 0x00000099000b7202 */ /* 0x000fe40000000f00 */
[C---:B------:R-:W-:Y:S07]  /*288a0*/  HMMA.16816.F32 R152, R168.reuse, R148, R12 ;  /* 0x00000094a898723c */ /* 0x040fee000000180c */
[----:B------:R-:W-:Y:S01]  /*288b0*/  IMAD.MOV.U32 R15, RZ, RZ, R132 ;  /* 0x000000ffff0f7224 */ /* 0x000fe200078e0084 */
[C---:B------:R-:W-:Y:S04]  /*288c0*/  HMMA.16816.F32 R148, R168.reuse, R150, R16 ;  /* 0x00000096a894723c */ /* 0x040fe80000001810 */
[----:B------:R-:W-:Y:S01]  /*288d0*/  IMAD.MOV.U32 R12, RZ, RZ, R9 ;  /* 0x000000ffff0c7224 */ /* 0x000fe200078e0009 */
[----:B------:R-:W-:Y:S02]  /*288e0*/  MOV R13, R10 ;  /* 0x0000000a000d7202 */ /* 0x000fe40000000f00 */
[----:B------:R-:W-:Y:S01]  /*288f0*/  MOV R16, R144 ;  /* 0x0000009000107202 */ /* 0x000fe20000000f00 */
[----:B------:R-:W-:Y:S01]  /*28900*/  IMAD.MOV.U32 R18, RZ, RZ, R147 ;  /* 0x000000ffff127224 */ /* 0x000fe200078e0093 */
[----:B------:R-:W-:Y:S03]  /*28910*/  MOV R17, R146 ;  /* 0x0000009200117202 */ /* 0x000fe60000000f00 */
[----:B------:R-:W-:Y:S02]  /*28920*/  MOV R19, R145 ;  /* 0x0000009100137202 */ /* 0x000fe40000000f00 */
[C---:B-1----:R-:W-:Y:S03]  /*28930*/  HMMA.16816.F32 R144, R168.reuse, R136, R20 ;  /* 0x00000088a890723c */ /* 0x042fe60000001814 */
[----:B------:R-:W-:Y:S02]  /*28940*/  MOV R14, R11 ;  /* 0x0000000b000e7202 */ /* 0x000fe40000000f00 */
[----:B------:R-:W1:Y:S02]  /*28950*/  LDSM.16.MT88.4 R8, [R215+0x13800] ;  /* 0x01380000d708783b */ /* 0x000e640000004200 */
[----:B------:R-:W-:Y:S01]  /*28960*/  MOV R20, R142 ;  /* 0x0000008e00147202 */ /* 0x000fe20000000f00 */
[----:B------:R-:W-:Y:S01]  /*28970*/  IMAD.MOV.U32 R21, RZ, RZ, R143 ;  /* 0x000000ffff157224 */ /* 0x000fe200078e008f */
[----:B------:R-:W-:Y:S03]  /*28980*/  MOV R22, R140 ;  /* 0x0000008c00167202 */ /* 0x000fe60000000f00 */
[----:B------:R-:W-:Y:S02]  /*28990*/  MOV R23, R141 ;  /* 0x0000008d00177202 */ /* 0x000fe40000000f00 */
[C---:B------:R-:W-:Y:S07]  /*289a0*/  HMMA.16816.F32 R140, R168.reuse, R138, R24 ;  /* 0x0000008aa88c723c */ /* 0x040fee0000001818 */
[----:B------:R-:W-:Y:S01]  /*289b0*/  IMAD.MOV.U32 R27, RZ, RZ, R133 ;  /* 0x000000ffff1b7224 */ /* 0x000fe200078e0085 */
[C---:B--2---:R-:W-:Y:S01]  /*289c0*/  HMMA.16816.F32 R136, R168.reuse, R172, R28 ;  /* 0x000000aca888723c */ /* 0x044fe2000000181c */
        /* <DEDUP_REMOVED lines=10> */
[C---:B------:R-:W-:Y:S04]  /*28a70*/  HMMA.16816.F32 R40, R168.reuse, R178, R40 ;  /* 0x000000b2a828723c */ /* 0x040fe80000001828 */
[----:B------:R-:W-:Y:S01]  /*28a80*/  MOV R176, R13 ;  /* 0x0000000d00b07202 */ /* 0x000fe20000000f00 */
[----:B------:R-:W-:Y:S01]  /*28a90*/  IMAD.MOV.U32 R35, RZ, RZ, R27 ;  /* 0x000000ffff237224 */ /* 0x000fe200078e001b */
[----:B------:R-:W-:Y:S01]  /*28aa0*/  MOV R175, R23 ;  /* 0x0000001700af7202 */ /* 0x000fe20000000f00 */
[----:B------:R-:W-:Y:S01]  /*28ab0*/  LDSM.16.MT88.4 R24, [R215+0x15800] ;  /* 0x01580000d718783b */ /* 0x000fe20000004200 */
[C---:B------:R-:W-:Y:S04]  /*28ac0*/  HMMA.16816.F32 R44, R168.reuse, R180, R44 ;  /* 0x000000b4a82c723c */ /* 0x040fe8000000182c */
[----:B------:R-:W-:Y:S01]  /*28ad0*/  MOV R179, R14 ;  /* 0x0000000e00b37202 */ /* 0x000fe20000000f00 */
[----:B------:R-:W-:Y:S02]  /*28ae0*/  IMAD.MOV.U32 R178, RZ, RZ, R15 ;  /* 0x000000ffffb27224 */ /* 0x000fe400078e000f */
[----:B------:R-:W2:Y:S01]  /*28af0*/  LDSM.16.MT88.4 R12, [R219+0x15800] ;  /* 0x01580000db0c783b */ /* 0x000ea20000004200 */
[C---:B------:R-:W-:Y:S04]  /*28b00*/  HMMA.16816.F32 R48, R168.reuse, R182, R48 ;  /* 0x000000b6a830723c */ /* 0x040fe80000001830 */
[----:B------:R-:W-:Y:S02]  /*28b10*/  MOV R181, R17 ;  /* 0x0000001100b57202 */ /* 0x000fe40000000f00 */
[----:B------:R-:W-:Y:S01]  /*28b20*/  MOV R180, R18 ;  /* 0x0000001200b47202 */ /* 0x000fe20000000f00 */
[----:B------:R-:W-:Y:S01]  /*28b30*/  LDSM.16.MT88.4 R20, [R216+0x15800] ;  /* 0x01580000d814783b */ /* 0x000fe20000004200 */
[C---:B---3--:R-:W-:Y:S04]  /*28b40*/  HMMA.16816.F32 R52, R168.reuse, R4, R52 ;  /* 0x00000004a834723c */ /* 0x048fe80000001834 */
[----:B------:R-:W-:Y:S03]  /*28b50*/  IMAD.MOV.U32 R183, RZ, RZ, R19 ;  /* 0x000000ffffb77224 */ /* 0x000fe600078e0013 */
[----:B------:R-:W3:Y:S01]  /*28b60*/  LDSM.16.MT88.4 R16, [R217+0x15800] ;  /* 0x01580000d910783b */ /* 0x000ee20000004200 */
[C---:B------:R-:W-:Y:S07]  /*28b70*/  HMMA.16816.F32 R56, R168.reuse, R6, R56 ;  /* 0x00000006a838723c */ /* 0x040fee0000001838 */
[----:B------:R-:W4:Y:S01]  /*28b80*/  LDSM.16.MT88.4 R4, [R217+0x17800] ;  /* 0x01780000d904783b */ /* 0x000f220000004200 */
[C---:B-1----:R-:W-:Y:S08]  /*28b90*/  HMMA.16816.F32 R60, R168.reuse, R8, R60 ;  /* 0x00000008a83c723c */ /* 0x042ff0000000183c */
[C---:B------:R-:W-:Y:S01]  /*28ba0*/  HMMA.16816.F32 R64, R168.reuse, R10, R64 ;  /* 0x0000000aa840723c */ /* 0x040fe20000001840 */
[----:B------:R-:W1:Y:S07]  /*28bb0*/  LDSM.16.MT88.4 R8, [R216+0x17800] ;  /* 0x01780000d808783b */ /* 0x000e6e0000004200 */
[C---:B--2---:R-:W-:Y:S08]  /*28bc0*/  HMMA.16816.F32 R68, R168.reuse, R12, R68 ;  /* 0x0000000ca844723c */ /* 0x044ff00000001844 */
[C---:B------:R-:W-:Y:S01]  /*28bd0*/  HMMA.16816.F32 R72, R168.reuse, R14, R72 ;  /* 0x0000000ea848723c */ /* 0x040fe20000001848 */
[----:B------:R-:W2:Y:S07]  /*28be0*/  LDSM.16.MT88.4 R12, [R215+0x17800] ;  /* 0x01780000d70c783b */ /* 0x000eae0000004200 */
[C---:B---3--:R-:W-:Y:S07]  /*28bf0*/  HMMA.16816.F32 R76, R168.reuse, R16, R76 ;  /* 0x00000010a84c723c */ /* 0x048fee000000184c */
[----:B------:R-:W-:Y:S01]  /*28c00*/  FADD.FTZ R17, R189, R190 ;  /* 0x000000bebd117221 */ /* 0x000fe20000010000 */
        /* <DEDUP_REMOVED lines=14> */
[C---:B----4-:R-:W-:Y:S04]  /*28cf0*/  HMMA.16816.F32 R108, R168.reuse, R4, R108 ;  /* 0x00000004a86c723c */ /* 0x050fe8000000186c */
[----:B------:R-:W-:Y:S03]  /*28d00*/  FADD.FTZ R2, R177, R2 ;  /* 0x00000002b1027221 */ /* 0x000fe60000010000 */
[----:B------:R-:W-:Y:S01]  /*28d10*/  FADD.FTZ R5, R193, R186 ;  /* 0x000000bac1057221 */ /* 0x000fe20000010000 */
[C---:B------:R-:W-:Y:S04]  /*28d20*/  HMMA.16816.F32 R112, R168.reuse, R6, R112 ;  /* 0x00000006a870723c */ /* 0x040fe80000001870 */
[----:B------:R-:W-:Y:S02]  /*28d30*/  FADD.FTZ R5, R192, R5 ;  /* 0x00000005c0057221 */ /* 0x000fe40000010000 */
[----:B------:R-:W-:Y:S02]  /*28d40*/  FADD.FTZ R2, R175, R2 ;  /* 0x00000002af027221 */ /* 0x000fe40000010000 */
[C---:B-1----:R-:W-:Y:S04]  /*28d50*/  HMMA.16816.F32 R116, R168.reuse, R8, R116 ;  /* 0x00000008a874723c */ /* 0x042fe80000001874 */
[----:B------:R-:W-:Y:S02]  /*28d60*/  FADD.FTZ R194, R194, R5 ;  /* 0x00000005c2c27221 */ /* 0x000fe40000010000 */
[----:B------:R-:W-:Y:S02]  /*28d70*/  FADD.FTZ R2, R33, R2 ;  /* 0x0000000221027221 */ /* 0x000fe40000010000 */
[----:B------:R-:W-:Y:S01]  /*28d80*/  FADD.FTZ R195, R195, R194 ;  /* 0x000000c2c3c37221 */ /* 0x000fe20000010000 */
[C---:B------:R-:W-:Y:S03]  /*28d90*/  HMMA.16816.F32 R120, R168.reuse, R10, R120 ;  /* 0x0000000aa878723c */ /* 0x040fe60000001878 */
[----:B------:R-:W-:Y:S02]  /*28da0*/  FADD.FTZ R196, R196, R195 ;  /* 0x000000c3c4c47221 */ /* 0x000fe40000010000 */
[----:B------:R-:W-:Y:S02]  /*28db0*/  FADD.FTZ R2, R35, R2 ;  /* 0x0000000223027221 */ /* 0x000fe40000010000 */
[----:B------:R-:W-:Y:S01]  /*28dc0*/  FADD.FTZ R197, R197, R196 ;  /* 0x000000c4c5c57221 */ /* 0x000fe20000010000 */
[C---:B--2---:R-:W-:Y:S04]  /*28dd0*/  HMMA.16816.F32 R124, R168.reuse, R12, R124 ;  /* 0x0000000ca87c723c */ /* 0x044fe8000000187c */
[----:B------:R-:W-:Y:S02]  /*28de0*/  FADD.FTZ R197, R180, R197 ;  /* 0x000000c5b4c57221 */ /* 0x000fe40000010000 */
[----:B------:R-:W-:Y:S02]  /*28df0*/  FADD.FTZ R2, R173, R2 ;  /* 0x00000002ad027221 */ /* 0x000fe40000010000 */
[----:B------:R-:W-:Y:S01]  /*28e00*/  FADD.FTZ R0, R178, R197 ;  /* 0x000000c5b2007221 */ /* 0x000fe20000010000 */
[----:B------:R-:W-:Y:S03]  /*28e10*/  HMMA.16816.F32 R128, R168, R14, R128 ;  /* 0x0000000ea880723c */ /* 0x000fe60000001880 */
[----:B------:R-:W-:Y:S02]  /*28e20*/  FADD.FTZ R0, R176, R0 ;  /* 0x00000000b0007221 */ /* 0x000fe40000010000 */
[----:B------:R-:W-:Y:S01]  /*28e30*/  FADD.FTZ R251, R165, R2 ;  /* 0x00000002a5fb7221 */ /* 0x000fe20000010000 */
[----:B------:R-:W-:Y:S01]  /*28e40*/  MOV R2, R164 ;  /* 0x000000a400027202 */ /* 0x000fe20000000f00 */
[----:B------:R-:W-:Y:S05]  /*28e50*/  FADD.FTZ R0, R174, R0 ;  /* 0x00000000ae007221 */ /* 0x000fea0000010000 */
[----:B------:R-:W-:Y:S04]  /*28e60*/  FADD.FTZ R0, R32, R0 ;  /* 0x0000000020007221 */ /* 0x000fe80000010000 */
[----:B------:R-:W-:Y:S04]  /*28e70*/  FADD.FTZ R0, R34, R0 ;  /* 0x0000000022007221 */ /* 0x000fe80000010000 */
[----:B------:R-:W-:Y:S04]  /*28e80*/  FADD.FTZ R0, R172, R0 ;  /* 0x00000000ac007221 */ /* 0x000fe80000010000 */
[----:B------:R-:W-:Y:S01]  /*28e90*/  FADD.FTZ R250, R166, R0 ;  /* 0x00000000a6fa7221 */ /* 0x000fe20000010000 */
[----:B------:R-:W-:Y:S01]  /*28ea0*/  MOV R0, R3 ;  /* 0x0000000300007202 */ /* 0x000fe20000000f00 */
[----:B------:R-:W-:-:S05]  /*28eb0*/  @P0 BRA `(.L_x_8349) ;  /* 0xffffa59000000947 */ /* 0x000fca000383ffff */
.L_x_8340:
        /* <DEDUP_REMOVED lines=11> */
.L_x_8368:
[----:B---3--:R-:W-:Y:S01]  /*28f70*/  FADD.FTZ R11, R10, R250 ;  /* 0x000000fa0a0b7221 */ /* 0x008fe20000010000 */
[----:B------:R-:W-:Y:S05]  /*28f80*/  BRA.DIV ~URZ, `(.L_x_8351) ;  /* 0x00001e427f007947 */ /* 0x000fea000b800000 */
[----:B------:R-:W3:Y:S04]  /*28f90*/  SHFL.BFLY PT, R12, R251, 0x2, 0x1f ;  /* 0x0c401f00fb0c7f89 */ /* 0x000ee800000e0000 */
[----:B------:R-:W4:Y:S01]  /*28fa0*/  SHFL.BFLY PT, R2, R11, 0x1, 0x1f ;  /* 0x0c201f000b027f89 */ /* 0x000f2200000e0000 */
[----:B---3--:R-:W-:Y:S02]  /*28fb0*/  FADD.FTZ R12, R12, R251 ;  /* 0x000000fb0c0c7221 */ /* 0x008fe40000010000 */
[----:B----4-:R-:W-:-:S03]  /*28fc0*/  FADD.FTZ R2, R11, R2 ;  /* 0x000000020b027221 */ /* 0x010fc60000010000 */
[----:B------:R3:W4:Y:S04]  /*28fd0*/  SHFL.BFLY PT, R10, R12, 0x1, 0x1f ;  /* 0x0c201f000c0a7f89 */ /* 0x00072800000e0000 */
.L_x_8369:
        /* <DEDUP_REMOVED lines=234> */
[----:B-1----:R-:W2:Y:S04]  /*29e80*/  LD.E.64 R14, [R4.64+0xb0] ;  /* 0x0000b004040e7980 */ /* 0x002ea8000c101b00 */
        /* <DEDUP_REMOVED lines=8> */
[----:B----4-:R-:W-:Y:S01]  /*29f10*/  LEA.HI R17, R144, R144, RZ, 0x1 ;  /* 0x0000009090117211 */ /* 0x010fe200078f08ff */
[----:B------:R-:W-:Y:S01]  /*29f20*/  @P4 MUFU.LG2 R2, R2 ;  /* 0x0000000200024308 */ /* 0x000fe20000000c00 */
[----:B------:R-:W-:Y:S01]  /*29f30*/  LOP3.LUT R12, R12, 0xffffffe0, RZ, 0xc0, !PT ;  /* 0xffffffe00c0c7812 */ /* 0x000fe200078ec0ff */
[----:B------:R-:W-:Y:S01]  /*29f40*/  BSSY B0, `(.L_x_8352) ;  /* 0x0000055000007945 */ /* 0x000fe20003800000 */
[C---:B------:R-:W-:Y:S02]  /*29f50*/  SHF.L.U32 R19, R17.reuse, 0x2, RZ ;  /* 0x0000000211137819 */ /* 0x040fe400000006ff */
[----:B------:R-:W-:Y:S02]  /*29f60*/  IADD3 R12, -R12, R9, RZ ;  /* 0x000000090c0c7210 */ /* 0x000fe40007ffe1ff */
        /* <DEDUP_REMOVED lines=24> */
[----:B------:R-:W-:Y:S02]  /*2a0f0*/  IADD3 R146, R11, -R146, RZ ;  /* 0x800000920b927210 */ /* 0x000fe40007ffe0ff */
[----:B------:R-:W-:Y:S02]  /*2a100*/  SHF.L.U32 R152, R144, 0x2, RZ ;  /* 0x0000000290987819 */ /* 0x000fe400000006ff */
[----:B------:R-:W-:Y:S02]  /*2a110*/  MOV R9, 0xff800000 ;  /* 0xff80000000097802 */ /* 0x000fe40000000f00 */
[----:B------:R-:W-:Y:S01]  /*2a120*/  MOV R11, 0xff800000 ;  /* 0xff800000000b7802 */ /* 0x000fe20000000f00 */
[----:B-----5:R-:W-:Y:S01]  /*2a130*/  @P3 FFMA.FTZ R11, R3, R0, R6 ;  /* 0x00000000030b3223 */ /* 0x020fe20000010006 */
        /* <DEDUP_REMOVED lines=36> */
[----:B------:R-:W-:Y:S02]  /*2a380*/  IMAD R14, R14, R145, R238 ;  /* 0x000000910e0e7224 */ /* 0x000fe400078e02ee */
[----:B------:R-:W-:Y:S02]  /*2a390*/  @P4 FMUL.FTZ R145, R2, 0.69314718246459960938 ;  /* 0x3f31721802914820 */ /* 0x000fe40000410000 */
[----:B------:R-:W-:Y:S02]  /*2a3a0*/  IMAD R14, R15, R14, R7 ;  /* 0x0000000e0f0e7224 */ /* 0x000fe400078e0207 */
[----:B------:R-:W-:Y:S01]  /*2a3b0*/  @P4 FFMA.FTZ R9, R164, R0, R145 ;  /* 0x00000000a4094223 */ /* 0x000fe20000010091 */
[----:B------:R-:W-:Y:S05]  /*2a3c0*/  @P0 BRA `(.L_x_8353) ;  /* 0x000000c000000947 */ /* 0x000fea0003800000 */
[----:B-1--4-:R-:W-:Y:S01]  /*2a3d0*/  IMAD R3, R233, -0x40, R236 ;  /* 0xffffffc0e9037824 */ /* 0x012fe200078e02ec */
[----:B------:R-:W-:Y:S01]  /*2a3e0*/  IADD3 R2, R146, 0x8, RZ ;  /* 0x0000000892027810 */ /* 0x000fe20007ffe0ff */
[----:B------:R-:W-:Y:S01]  /*2a3f0*/  ULDC.64 UR4, c[0x0][0x118] ;  /* 0x0000460000047ab9 */ /* 0x000fe20000000a00 */
[----:B------:R-:W-:-:S02]  /*2a400*/  SHF.R.S32.HI R7, RZ, 0x1f, R14 ;  /* 0x0000001fff077819 */ /* 0x000fc4000001140e */
[----:B------:R-:W-:Y:S02]  /*2a410*/  IADD3 R0, P0, R14, R146, RZ ;  /* 0x000000920e007210 */ /* 0x000fe40007f1e0ff */
[-C--:B------:R-:W-:Y:S02]  /*2a420*/  ISETP.GE.AND P2, PT, R146, R3.reuse, PT ;  /* 0x000000039200720c */ /* 0x080fe40003f46270 */
[----:B------:R-:W-:Y:S02]  /*2a430*/  ISETP.GE.AND P1, PT, R2, R3, PT ;  /* 0x000000030200720c */ /* 0x000fe40003f26270 */
[----:B------:R-:W-:Y:S02]  /*2a440*/  LEA.HI.X.SX32 R7, R146, R7, 0x1, P0 ;  /* 0x0000000792077211 */ /* 0x000fe400000f0eff */
[----:B------:R-:W-:-:S04]  /*2a450*/  LEA R2, P0, R0, R150, 0x2 ;  /* 0x0000009600027211 */ /* 0x000fc800078010ff */
[----:B------:R-:W-:-:S05]  /*2a460*/  LEA.HI.X R3, R0, R151, R7, 0x2, P0 ;  /* 0x0000009700037211 */ /* 0x000fca00000f1407 */
[----:B------:R1:W-:Y:S04]  /*2a470*/  @!P2 ST.E [R2.64], R9 ;  /* 0x000000090200a985 */ /* 0x0003e8000c101904 */
[----:B------:R1:W-:Y:S02]  /*2a480*/  @!P1 ST.E [R2.64+0x20], R11 ;  /* 0x0000200b02009985 */ /* 0x0003e4000c101904 */
.L_x_8353:
[----:B-1--4-:R-:W-:Y:S05]  /*2a490*/  BSYNC B0 ;  /* 0x0000000000007941 */ /* 0x012fea0003800000 */
.L_x_8352:
        /* <DEDUP_REMOVED lines=25> */
.L_x_8355:
[----:B------:R-:W-:Y:S05]  /*2a630*/  BSYNC B0 ;  /* 0x0000000000007941 */ /* 0x000fea0003800000 */
.L_x_8354:
        /* <DEDUP_REMOVED lines=15> */
.L_x_8357:
[----:B------:R-:W-:Y:S05]  /*2a730*/  BSYNC B0 ;  /* 0x0000000000007941 */ /* 0x000fea0003800000 */
.L_x_8356:
        /* <DEDUP_REMOVED lines=15> */
.L_x_8359:
[----:B------:R-:W-:Y:S05]  /*2a830*/  BSYNC B0 ;  /* 0x0000000000007941 */ /* 0x000fea0003800000 */
.L_x_8358:
        /* <DEDUP_REMOVED lines=15> */
.L_x_8361:
[----:B------:R-:W-:Y:S05]  /*2a930*/  BSYNC B0 ;  /* 0x0000000000007941 */ /* 0x000fea0003800000 */
.L_x_8360:
        /* <DEDUP_REMOVED lines=15> */
.L_x_8363:
[----:B------:R-:W-:Y:S05]  /*2aa30*/  BSYNC B0 ;  /* 0x0000000000007941 */ /* 0x000fea0003800000 */
.L_x_8362:
        /* <DEDUP_REMOVED lines=15> */
.L_x_8365:
[----:B------:R-:W-:Y:S05]  /*2ab30*/  BSYNC B0 ;  /* 0x0000000000007941 */ /* 0x000fea0003800000 */
.L_x_8364:
        /* <DEDUP_REMOVED lines=15> */
.L_x_8367:
[----:B------:R-:W-:Y:S05]  /*2ac30*/  BSYNC B0 ;  /* 0x0000000000007941 */ /* 0x000fea0003800000 */
.L_x_8366:
[----:B------:R-:W-:Y:S01]  /*2ac40*/  IADD3 R10, R10, 0x38, RZ ;  /* 0x000000380a0a7810 */ /* 0x000fe20007ffe0ff */
[----:B------:R-:W-:-:S03]  /*2ac50*/  IMAD.MOV.U32 R235, RZ, RZ, 0x0 ;  /* 0x00000000ffeb7424 */ /* 0x000fc600078e00ff */
[----:B------:R-:W-:-:S13]  /*2ac60*/  ISETP.GE.AND P0, PT, R10, R233, PT ;  /* 0x000000e90a00720c */ /* 0x000fda0003f06270 */
[----:B------:R-:W-:Y:S05]  /*2ac70*/  @P0 RET.REL.NODEC R234 `(_ZN5flash24flash_fwd_splitkv_kernelI23Flash_fwd_kernel_traitsILi256ELi64ELi64ELi4ELb0ELb0EN7cutlass6half_tE19Flash_kernel_traitsILi256ELi64ELi64ELi4ES3_EELb0ELb1ELb1ELb0ELb0ELb0ELb1ELb1EEEvNS_16Flash_fwd_paramsE) ;  /* 0xfffd5380ea000950 */ /* 0x000fea0003c3ffff */
        /* <DEDUP_REMOVED lines=11> */
[----:B------:R-:W-:Y:S05]  /*2ad30*/  @P0 RET.REL.NODEC R234 `(_ZN5flash24flash_fwd_splitkv_kernelI23Flash_fwd_kernel_traitsILi256ELi64ELi64ELi4ELb0ELb0EN7cutlass6half_tE19Flash_kernel_traitsILi256ELi64ELi64ELi4ES3_EELb0ELb1ELb1ELb0ELb0ELb0ELb1ELb1EEEvNS_16Flash_fwd_paramsE) ;  /* 0xfffd52c0ea000950 */ /* 0x000fea0003c3ffff */
[----:B------:R-:W-:Y:S01]  /*2ad40*/  MOV R235, 0x0 ;  /* 0x0000000000eb7802 */ /* 0x000fe20000000f00 */
[----:B------:R-:W-:-:S02]  /*2ad50*/  ULDC.64 UR4, c[0x0][0x118] ;  /* 0x0000460000047ab9 */ /* 0x000fc40000000a00 */
[----:B------:R2:W-:Y:S01]  /*2ad60*/  ST.E.128 [R8.64+0xe300], R16 ;  /* 0x00e3001008007985 */ /* 0x0005e2000c101d04 */
[----:B------:R-:W-:Y:S05]  /*2ad70*/  RET.REL.NODEC R234 `(_ZN5flash24flash_fwd_splitkv_kernelI23Flash_fwd_kernel_traitsILi256ELi64ELi64ELi4ELb0ELb0EN7cutlass6half_tE19Flash_kernel_traitsILi256ELi64ELi64ELi4ES3_EELb0ELb1ELb1ELb0ELb0ELb0ELb1ELb1EEEvNS_16Flash_fwd_paramsE) ;  /* 0xfffd5280ea007950 */ /* 0x000fea0003c3ffff */
.L_x_8350:
[----:B------:R-:W-:Y:S01]  /*2ad80*/  IMAD.MOV.U32 R12, RZ, RZ, R250 ;  /* 0x000000ffff0c7224 */ /* 0x000fe200078e00fa */
[----:B------:R-:W-:Y:S02]  /*2ad90*/  MOV R9, 0x2 ;  /* 0x0000000200097802 */ /* 0x000fe40000000f00 */
[----:B------:R-:W-:Y:S02]  /*2ada0*/  MOV R8, 0x2adc0 ;  /* 0x0002adc000087802 */ /* 0x000fe40000000f00 */
[----:B-1---5:R-:W-:Y:S05]  /*2adb0*/  CALL.REL.NOINC `($__internal_30_$__cuda_sm70_shflsync_bfly_p) ;  /* 0x000000f000007944 */ /* 0x022fea0003c00000 */
[----:B-12---:R-:W-:Y:S05]  /*2adc0*/  BRA `(.L_x_8368) ;  /* 0xffffe1a000007947 */ /* 0x006fea000383ffff */
.L_x_8351:
[----:B------:R-:W-:Y:S01]  /*2add0*/  IMAD.MOV.U32 R12, RZ, RZ, R11 ;  /* 0x000000ffff0c7224 */ /* 0x000fe200078e000b */
[----:B------:R-:W-:Y:S02]  /*2ade0*/  MOV R9, 0x1 ;  /* 0x0000000100097802 */ /* 0x000fe40000000f00 */
[----:B------:R-:W-:Y:S02]  /*2adf0*/  MOV R8, 0x2ae10 ;  /* 0x0002ae1000087802 */ /* 0x000fe40000000f00 */
[----:B-12--5:R-:W-:Y:S05]  /*2ae00*/  CALL.REL.NOINC `($__internal_30_$__cuda_sm70_shflsync_bfly_p) ;  /* 0x000000a000007944 */ /* 0x026fea0003c00000 */
[----:B--2---:R-:W-:Y:S01]  /*2ae10*/  FADD.FTZ R2, R11, R10 ;  /* 0x0000000a0b027221 */ /* 0x004fe20000010000 */
[----:B-1----:R-:W-:Y:S02]  /*2ae20*/  MOV R12, R251 ;  /* 0x000000fb000c7202 */ /* 0x002fe40000000f00 */
[----:B------:R-:W-:-:S02]  /*2ae30*/  MOV R9, 0x2 ;  /* 0x0000000200097802 */ /* 0x000fc40000000f00 */
[----:B------:R-:W-:Y:S02]  /*2ae40*/  MOV R8, 0x2ae60 ;  /* 0x0002ae6000087802 */ /* 0x000fe40000000f00 */
[----:B------:R-:W-:Y:S05]  /*2ae50*/  CALL.REL.NOINC `($__internal_30_$__cuda_sm70_shflsync_bfly_p) ;  /* 0x0000005000007944 */ /* 0x000fea0003c00000 */
[----:B-12---:R-:W-:Y:S01]  /*2ae60*/  FADD.FTZ R12, R251, R10 ;  /* 0x0000000afb0c7221 */ /* 0x006fe20000010000 */
[----:B------:R-:W-:Y:S02]  /*2ae70*/  MOV R9, 0x1 ;  /* 0x0000000100097802 */ /* 0x000fe40000000f00 */
[----:B------:R-:W-:Y:S02]  /*2ae80*/  MOV R8, 0x2aea0 ;  /* 0x0002aea000087802 */ /* 0x000fe40000000f00 */
[----:B------:R-:W-:Y:S05]  /*2ae90*/  CALL.REL.NOINC `($__internal_30_$__cuda_sm70_shflsync_bfly_p) ;  /* 0x0000001000007944 */ /* 0x000fea0003c00000 */
[----:B-12---:R-:W-:Y:S05]  /*2aea0*/  BRA `(.L_x_8369) ;  /* 0xffffe13000007947 */ /* 0x006fea000383ffff */
        .weak           $__internal_30_$__cuda_sm70_shflsync_bfly_p
        .type           $__internal_30_$__cuda_sm70_shflsync_bfly_p,@function
        .size           $__internal_30_$__cuda_sm70_shflsync_bfly_p,(.L_x_8763 - $__internal_30_$__cuda_sm70_shflsync_bfly_p)
$__internal_30_$__cuda_sm70_shflsync_bfly_p:
[----:B------:R-:W-:Y:S01]  /*2aeb0*/  MOV R14, R8 ;  /* 0x00000008000e7202 */ /* 0x000fe20000000f00 */
[----:B------:R-:W-:Y:S04]  /*2aec0*/  WARPSYNC R6 ;  /* 0x0000000600007348 */ /* 0x000fe80003800000 */
[----:B------:R-:W-:Y:S01]  /*2aed0*/  MOV R15, 0x0 ;  /* 0x00000000000f7802 */ /* 0x000fe20000000f00 */
[----:B------:R1:W2:Y:S03]  /*2aee0*/  SHFL.BFLY PT, R10, R12, R9, R7 ;  /* 0x0c0000090c0a7389 */ /* 0x0002a600000e0007 */
[----:B------:R-:W-:Y:S05]  /*2aef0*/  RET.REL.NODEC R14 `(_ZN5flash24flash_fwd_splitkv_kernelI23Flash_fwd_kernel_traitsILi256ELi64ELi64ELi4ELb0ELb0EN7cutlass6half_tE19Flash_kernel_traitsILi256ELi64ELi64ELi4ES3_EELb0ELb1ELb1ELb0ELb0ELb0ELb1ELb1EEEvNS_16Flash_fwd_paramsE) ;  /* 0xfffd51000e007950 */ /* 0x000fea0003c3ffff */
.L_x_8370:
        /* <DEDUP_REMOVED lines=16> */
.L_x_8763:


//--------------------- .text._ZN5flash24flash_fwd_splitkv_kernelI23Flash_fwd_kernel_traitsILi256ELi64ELi64ELi4ELb0ELb0EN7cutlass6half_tE19Flash_kernel_traitsILi256ELi64ELi64ELi4ES3_EELb0ELb1ELb1ELb0ELb0ELb1ELb1ELb1EEEvNS_16Flash_fwd_paramsE --------------------------
	.section	.text._ZN5flash24flash_fwd_splitkv_kernelI23Flash_fwd_kernel_traitsILi256ELi64ELi64ELi4ELb0ELb0EN7cutlass6half_tE19Flash_kernel_traitsILi256ELi64ELi64ELi4ES3_EELb0ELb1ELb1ELb0ELb0ELb1ELb1ELb1EEEvNS_16Flash_fwd_paramsE,"ax",@progbits
	.sectioninfo	@"SHI_REGISTERS=255"
	.align	128
        .global         _ZN5flash24flash_fwd_splitkv_kernelI23Flash_fwd_kernel_traitsILi256ELi64ELi64ELi4ELb0ELb0EN7cutlass6half_tE19Flash_kernel_traitsILi256ELi64ELi64ELi4ES3_EELb0ELb1ELb1ELb0ELb0ELb1ELb1ELb1EEEvNS_16Flash_fwd_paramsE
        .type           _ZN5flash24flash_fwd_splitkv_kernelI23Flash_fwd_kernel_traitsILi256ELi64ELi64ELi4ELb0ELb0EN7cutlass6half_tE19Flash_kernel_traitsILi256ELi64ELi64ELi4ES3_EELb0ELb1ELb1ELb0ELb0ELb1ELb1ELb1EEEvNS_16Flash_fwd_paramsE,@function
        .size           _ZN5flash24flash_fwd_splitkv_kernelI23Flash_fwd_kernel_traitsILi256ELi64ELi64ELi4ELb0ELb0EN7cutlass6half_tE19Flash_kernel_traitsILi256ELi64ELi64ELi4ES3_EELb0ELb1ELb1ELb0ELb0ELb1ELb1ELb1EEEvNS_16Flash_fwd_paramsE,(.L_x_8765 - _ZN5flash24flash_fwd_splitkv_kernelI23Flash_fwd_kernel_traitsILi256ELi64ELi64ELi4ELb0ELb0EN7cutlass6half_tE19Flash_kernel_traitsILi256ELi64ELi64ELi4ES3_EELb0ELb1ELb1ELb0ELb0ELb1ELb1ELb1EEEvNS_16Flash_fwd_paramsE)
        .other          _ZN5flash24flash_fwd_splitkv_kernelI23Flash_fwd_kernel_traitsILi256ELi64ELi64ELi4ELb0ELb0EN7cutlass6half_tE19Flash_kernel_traitsILi256ELi64ELi64ELi4ES3_EELb0ELb1ELb1ELb0ELb0ELb1ELb1ELb1EEEvNS_16Flash_fwd_paramsE,@"STO_CUDA_ENTRY STV_DEFAULT"
_ZN5flash24flash_fwd_splitkv_kernelI23Flash_fwd_kernel_traitsILi256ELi64ELi64ELi4ELb0ELb0EN7cutlass6half_tE19Flash_kernel_traitsILi256ELi64ELi64ELi4ES3_EELb0ELb1ELb1ELb0ELb0ELb1ELb1ELb1EEEvNS_16Flash_fwd_paramsE:
.text._ZN5flash24flash_fwd_splitkv_kernelI23Flash_fwd_kernel_traitsILi256ELi64ELi64ELi4ELb0ELb0EN7cutlass6half_tE19Flash_kernel_traitsILi256ELi64ELi64ELi4ES3_EELb0ELb1ELb1ELb0ELb0ELb1ELb1ELb1EEEvNS_16Flash_fwd_paramsE:
        /* <DEDUP_REMOVED lines=30> */
[----:B---34-:R-:W-:Y:S05]  /*01e0*/  CALL.REL.NOINC `($_ZN5flash24flash_fwd_splitkv_kernelI23Flash_fwd_kernel_traitsILi256ELi64ELi64ELi4ELb0ELb0EN7cutlass6half_tE19Flash_kernel_traitsILi256ELi64ELi64ELi4ES3_EELb0ELb1ELb1ELb0ELb0ELb1ELb1ELb1EEEvNS_16Flash_fwd_paramsE$_ZN5flash30compute_attn_1rowblock_splitkvI23Flash_fwd_kernel_traitsILi256ELi64ELi64ELi4ELb0ELb0EN7cutlass6half_tE19Flash_kernel_traitsILi256ELi64ELi64ELi4ES3_EELb0ELb1ELb1ELb0ELb0ELb1ELb1ELb1ENS_16Flash_fwd_paramsEEEvRKT8_iiiii) ;  /* 0x0000002000007944 */ /* 0x018fea0003c00000 */
[----:B------:R-:W-:Y:S05]  /*01f0*/  BSYNC B4 ;  /* 0x0000000000047941 */ /* 0x000fea0003800000 */
.L_x_8371:
[----:B------:R-:W-:Y:S05]  /*0200*/  EXIT ;  /* 0x000000000000794d */ /* 0x000fea0003800000 */
        .type           $_ZN5flash24flash_fwd_splitkv_kernelI23Flash_fwd_kernel_traitsILi256ELi64ELi64ELi4ELb0ELb0EN7cutlass6half_tE19Flash_kernel_traitsILi256ELi64ELi64ELi4ES3_EELb0ELb1ELb1ELb0ELb0ELb1ELb1ELb1EEEvNS_16Flash_fwd_paramsE$_ZN5flash30compute_attn_1rowblock_splitkvI23Flash_fwd_kernel_traitsILi256ELi64ELi64ELi4ELb0ELb0EN7cutlass6half_tE19Flash_kernel_traitsILi256ELi64ELi64ELi4ES3_EELb0ELb1ELb1ELb0ELb0ELb1ELb1ELb1ENS_16Flash_fwd_paramsEEEvRKT8_iiiii,@function
        .size           $_ZN5flash24flash_fwd_splitkv_kernelI23Flash_fwd_kernel_traitsILi256ELi64ELi64ELi4ELb0ELb0EN7cutlass6half_tE19Flash_kernel_traitsILi256ELi64ELi64ELi4ES3_EELb0ELb1ELb1ELb0ELb0ELb1ELb1ELb1EEEvNS_16Flash_fwd_paramsE$_ZN5flash30compute_attn_1rowblock_splitkvI23Flash_fwd_kernel_traitsILi256ELi64ELi64ELi4ELb0ELb0EN7cutlass6half_tE19Flash_kernel_traitsILi256ELi64ELi64ELi4ES3_EELb0ELb1ELb1ELb0ELb0ELb1ELb1ELb1ENS_16Flash_fwd_paramsEEEvRKT8_iiiii,($__internal_31_$__cuda_sm70_shflsync_bfly_p - $_ZN5flash24flash_fwd_splitkv_kernelI23Flash_fwd_kernel_traitsILi256ELi64ELi64ELi4ELb0ELb0EN7cutlass6half_tE19Flash_kernel_traitsILi256ELi64ELi64ELi4ES3_EELb0ELb1ELb1ELb0ELb0ELb1ELb1ELb1EEEvNS_16Flash_fwd_paramsE$_ZN5flash30compute_attn_1rowblock_splitkvI23Flash_fwd_kernel_traitsILi256ELi64ELi64ELi4ELb0ELb0EN7cutlass6half_tE19Flash_kernel_traitsILi256ELi64ELi64ELi4ES3_EELb0ELb1ELb1ELb0ELb0ELb1ELb1ELb1ENS_16Flash_fwd_paramsEEEvRKT8_iiiii)
$_ZN5flash24flash_fwd_splitkv_kernelI23Flash_fwd_kernel_traitsILi256ELi64ELi64ELi4ELb0ELb0EN7cutlass6half_tE19Flash_kernel_traitsILi256ELi64ELi64ELi4ES3_EELb0ELb1ELb1ELb0ELb0ELb1ELb1ELb1EEEvNS_16Flash_fwd_paramsE$_ZN5flash30compute_attn_1rowblock_splitkvI23Flash_fwd_kernel_traitsILi256ELi64ELi64ELi4ELb0ELb0EN7cutlass6half_tE19Flash_kernel_traitsILi256ELi64ELi64ELi4ES3_EELb0ELb1ELb1ELb0ELb0ELb1ELb1ELb1ENS_16Flash_fwd_paramsEEEvRKT8_iiiii:
        /* <DEDUP_REMOVED lines=20> */
.L_x_8373:
[----:B------:R-:W-:Y:S05]  /*0350*/  BSYNC B0 ;  /* 0x0000000000007941 */ /* 0x000fea0003800000 */
.L_x_8372:
        /* <DEDUP_REMOVED lines=17> */
.L_x_8375:
[----:B------:R4:W5:Y:S02]  /*0470*/  LD.E R79, [R10.64+0xb8] ;  /* 0x0000b8060a4f7980 */ /* 0x000964000c101900 */
.L_x_8376:
[----:B------:R-:W-:Y:S05]  /*0480*/  BSYNC B0 ;  /* 0x0000000000007941 */ /* 0x000fea0003800000 */
.L_x_8374:
        /* <DEDUP_REMOVED lines=10> */
.L_x_8378:
[----:B------:R-:W2:Y:S01]  /*0530*/  LD.E.64 R2, [R10.64+0x108] ;  /* 0x000108060a027980 */ /* 0x000ea2000c101b00 */
[----:B------:R-:W-:Y:S01]  /*0540*/  BSSY B0, `(.L_x_8380) ;  /* 0x0000006000007945 */ /* 0x000fe20003800000 */
[----:B------:R-:W-:Y:S01]  /*0550*/  IMAD.MOV.U32 R51, RZ, RZ, RZ ;  /* 0x000000ffff337224 */ /* 0x000fe200078e00ff */
[----:B--2---:R-:W-:-:S04]  /*0560*/  ISETP.NE.U32.AND P0, PT, R2, RZ, PT ;  /* 0x000000ff0200720c */ /* 0x004fc80003f05070 */
[----:B------:R-:W-:-:S13]  /*0570*/  ISETP.NE.AND.EX P0, PT, R3, RZ, PT, P0 ;  /* 0x000000ff0300720c */ /* 0x000fda0003f05300 */
[----:B------:R-:W-:Y:S05]  /*0580*/  @!P0 BRA `(.L_x_8381) ;  /* 0x0000001000008947 */ /* 0x000fea0003800000 */
[----:B------:R2:W5:Y:S02]  /*0590*/  LD.E R51, [R10.64+0xbc] ;  /* 0x0000bc060a337980 */ /* 0x000564000c101900 */
.L_x_8381:
[----:B------:R-:W-:Y:S05]  /*05a0*/  BSYNC B0 ;  /* 0x0000000000007941 */ /* 0x000fea0003800000 */
.L_x_8380:
[----:B-----5:R-:W-:Y:S02]  /*05b0*/  IADD3 R51, R79, R51, RZ ;  /* 0x000000334f337210 */ /* 0x020fe40007ffe0ff */
.L_x_8379:
[----:B------:R-:W-:Y:S05]  /*05c0*/  BSYNC B1 ;  /* 0x0000000000017941 */ /* 0x000fea0003800000 */
.L_x_8377:
[----:B------:R-:W-:Y:S01]  /*05d0*/  IMAD.SHL.U32 R50, R234, 0x40, RZ ;  /* 0x00000040ea327824 */ /* 0x000fe200078e00ff */
[----:B------:R-:W-:Y:S01]  /*05e0*/  MOV R2, R233 ;  /* 0x000000e900027202 */ /* 0x000fe20000000f00 */
[----:B------:R-:W-:-:S03]  /*05f0*/  IMAD.MOV.U32 R3, RZ, RZ, 0x0 ;  /* 0x00000000ff037424 */ /* 0x000fc600078e00ff */
[----:B------:R-:W-:-:S13]  /*0600*/  ISETP.GT.AND P0, PT, R235, R50, PT ;  /* 0x00000032eb00720c */ /* 0x000fda0003f04270 */
[----:B------:R-:W-:Y:S05]  /*0610*/  @!P0 RET.REL.NODEC R2 `(_ZN5flash24flash_fwd_splitkv_kernelI23Flash_fwd_kernel_traitsILi256ELi64ELi64ELi4ELb0ELb0EN7cutlass6half_tE19Flash_kernel_traitsILi256ELi64ELi64ELi4ES3_EELb0ELb1ELb1ELb0ELb0ELb1ELb1ELb1EEEvNS_16Flash_fwd_paramsE) ;  /* 0xfffff9e002008950 */ /* 0x000fea0003c3ffff */
[----:B------:R-:W4:Y:S04]  /*0620*/  LD.E R0, [R10.64+0xb8] ;  /* 0x0000b8060a007980 */ /* 0x000f28000c101900 */
[----:B-1----:R-:W5:Y:S04]  /*0630*/  LD.E R7, [R10.64+0x184] ;  /* 0x000184060a077980 */ /* 0x002f68000c101900 */
[----:B--2---:R-:W2:Y:S01]  /*0640*/  LD.E R4, [R10.64+0x188] ;  /* 0x000188060a047980 */ /* 0x004ea2000c101900 */
        /* <DEDUP_REMOVED lines=89> */
.L_x_8384:
[----:B------:R-:W-:Y:S05]  /*0be0*/  BSYNC B0 ;  /* 0x0000000000007941 */ /* 0x000fea0003800000 */
.L_x_8383:
        /* <DEDUP_REMOVED lines=12> */
.L_x_8386:
[----:B------:R-:W-:Y:S05]  /*0cb0*/  BSYNC B0 ;  /* 0x0000000000007941 */ /* 0x000fea0003800000 */
.L_x_8385:
        /* <DEDUP_REMOVED lines=12> */
.L_x_8388:
[----:B------:R-:W-:Y:S05]  /*0d80*/  BSYNC B0 ;  /* 0x0000000000007941 */ /* 0x000fea0003800000 */
.L_x_8387:
        /* <DEDUP_REMOVED lines=12> */
.L_x_8390:
[----:B------:R-:W-:Y:S05]  /*0e50*/  BSYNC B0 ;  /* 0x0000000000007941 */ /* 0x000fea0003800000 */
.L_x_8389:
        /* <DEDUP_REMOVED lines=12> */
.L_x_8392:
[----:B------:R-:W-:Y:S05]  /*0f20*/  BSYNC B0 ;  /* 0x0000000000007941 */ /* 0x000fea0003800000 */
.L_x_8391:
        /* <DEDUP_REMOVED lines=12> */
.L_x_8394:
[----:B------:R-:W-:Y:S05]  /*0ff0*/  BSYNC B0 ;  /* 0x0000000000007941 */ /* 0x000fea0003800000 */
.L_x_8393:
        /* <DEDUP_REMOVED lines=12> */
.L_x_8396:
[----:B------:R-:W-:Y:S05]  /*10c0*/  BSYNC B0 ;  /* 0x0000000000007941 */ /* 0x000fea0003800000 */
.L_x_8395:
        /* <DEDUP_REMOVED lines=12> */
.L_x_8398:
[----:B------:R-:W-:Y:S05]  /*1190*/  BSYNC B0 ;  /* 0x0000000000007941 */ /* 0x000fea0003800000 */
.L_x_8397:
        /* <DEDUP_REMOVED lines=30> */
[----:B------:R-:W-:Y:S05]  /*1380*/  @P6 RET.REL.NODEC R4 `(_ZN5flash24flash_fwd_splitkv_kernelI23Flash_fwd_kernel_traitsILi256ELi64ELi64ELi4ELb0ELb0EN7cutlass6half_tE19Flash_kernel_traitsILi256ELi64ELi64ELi4ES3_EELb0ELb1ELb1ELb0ELb0ELb1ELb1ELb1EEEvNS_16Flash_fwd_paramsE) ;  /* 0xffffec7004006950 */ /* 0x000fea0003c3ffff */
[----:B-1----:R-:W-:-:S05]  /*1390*/  MOV R0, 0xff800000 ;  /* 0xff80000000007802 */ /* 0x002fca0000000f00 */
[----:B------:R1:W-:Y:S02]  /*13a0*/  ST.E [R2.64+0xe0], R0 ;  /* 0x0000e00002007985 */ /* 0x0003e4000c101906 */
[----:B-1----:R-:W-:Y:S02]  /*13b0*/  MOV R2, R233 ;  /* 0x000000e900027202 */ /* 0x002fe40000000f00 */
[----:B------:R-:W-:-:S04]  /*13c0*/  MOV R3, 0x0 ;  /* 0x0000000000037802 */ /* 0x000fc80000000f00 */
[----:B------:R-:W-:Y:S05]  /*13d0*/  RET.REL.NODEC R2 `(_ZN5flash24flash_fwd_splitkv_kernelI23Flash_fwd_kernel_traitsILi256ELi64ELi64ELi4ELb0ELb0EN7cutlass6half_tE19Flash_kernel_traitsILi256ELi64ELi64ELi4ES3_EELb0ELb1ELb1ELb0ELb0ELb1ELb1ELb1EEEvNS_16Flash_fwd_paramsE) ;  /* 0xffffec2002007950 */ /* 0x000fea0003c3ffff */
.L_x_8382:
        /* <DEDUP_REMOVED lines=60> */
[----:B------:R3:W2:Y:S02]  /*17a0*/  LD.E R3, [R6.64] ;  /* 0x0000000606037980 */ /* 0x0006a4000c101900 */
        /* <DEDUP_REMOVED lines=27> */
[----:B--2---:R-:W-:Y:S01]  /*1960*/  SHF.R.S32.HI R0, RZ, 0x1f, R3 ;  /* 0x0000001fff007819 */ /* 0x004fe20000011403 */
[----:B----4-:R-:W-:-:S04]  /*1970*/  IMAD R6, R15, R3, RZ ;  /* 0x000000030f067224 */ /* 0x010fc800078e02ff */
[C---:B------:R-:W-:Y:S02]  /*1980*/  IMAD R6, R14.reuse, R0, R6 ;  /* 0x000000000e067224 */ /* 0x040fe400078e0206 */
[----:B------:R-:W-:-:S04]  /*1990*/  IMAD.WIDE.U32 R14, R14, R3, RZ ;  /* 0x000000030e0e7225 */ /* 0x000fc800078e00ff */
[----:B------:R-:W-:Y:S02]  /*19a0*/  IMAD.IADD R15, R15, 0x1, R6 ;  /* 0x000000010f0f7824 */ /* 0x000fe400078e0206 */
[----:B------:R-:W-:Y:S02]  /*19b0*/  IMAD R6, R47, R13, RZ ;  /* 0x0000000d2f067224 */ /* 0x000fe400078e02ff */
[----:B------:R-:W-:-:S04]  /*19c0*/  IMAD.WIDE.U32 R14, R13, R46, R14 ;  /* 0x0000002e0d0e7225 */ /* 0x000fc800078e000e */
[----:B------:R-:W-:Y:S02]  /*19d0*/  IMAD R4, R9, R3, RZ ;  /* 0x0000000309047224 */ /* 0x000fe400078e02ff */
[----:B------:R-:W-:Y:S02]  /*19e0*/  IMAD R6, R46, R7, R6 ;  /* 0x000000072e067224 */ /* 0x000fe400078e0206 */
[----:B------:R-:W-:-:S04]  /*19f0*/  IMAD.WIDE.U32 R22, R8, R3, RZ ;  /* 0x0000000308167225 */ /* 0x000fc800078e00ff */
[----:B------:R-:W-:Y:S01]  /*1a00*/  IMAD R4, R8, R0, R4 ;  /* 0x0000000008047224 */ /* 0x000fe200078e0204 */
[----:B------:R-:W-:Y:S01]  /*1a10*/  MOV R8, R14 ;  /* 0x0000000e00087202 */ /* 0x000fe20000000f00 */
[----:B------:R-:W-:Y:S01]  /*1a20*/  IMAD.IADD R9, R15, 0x1, R6 ;  /* 0x000000010f097824 */ /* 0x000fe200078e0206 */
[----:B------:R-:W-:Y:S01]  /*1a30*/  SHF.R.S32.HI R15, RZ, 0x1f, R16 ;  /* 0x0000001fff0f7819 */ /* 0x000fe20000011410 */
[----:B------:R-:W-:Y:S02]  /*1a40*/  IMAD R6, R19, R16, RZ ;  /* 0x0000001013067224 */ /* 0x000fe400078e02ff */
[----:B------:R-:W-:-:S04]  /*1a50*/  IMAD.WIDE.U32 R8, R16, R18, R8 ;  /* 0x0000001210087225 */ /* 0x000fc800078e0008 */
[----:B------:R-:W-:Y:S01]  /*1a60*/  IMAD R6, R18, R15, R6 ;  /* 0x0000000f12067224 */ /* 0x000fe200078e0206 */
[----:B------:R-:W-:Y:S01]  /*1a70*/  IADD3 R14, R23, R4, RZ ;  /* 0x00000004170e7210 */ /* 0x000fe20007ffe0ff */
[----:B------:R-:W-:Y:S01]  /*1a80*/  IMAD.MOV.U32 R19, RZ, RZ, R22 ;  /* 0x000000ffff137224 */ /* 0x000fe200078e0016 */
[----:B------:R-:W-:Y:S01]  /*1a90*/  MOV R3, R8 ;  /* 0x0000000800037202 */ /* 0x000fe20000000f00 */
[----:B------:R-:W-:Y:S01]  /*1aa0*/  IMAD.IADD R0, R9, 0x1, R6 ;  /* 0x0000000109007824 */ /* 0x000fe200078e0206 */
[----:B------:R-:W-:Y:S05]  /*1ab0*/  BRA `(.L_x_8401) ;  /* 0x0000054000007947 */ /* 0x000fea0003800000 */
.L_x_8400:
        /* <DEDUP_REMOVED lines=23> */
[-C--:B---3--:R-:W-:Y:S02]  /*1c30*/  @!P4 IMAD R2, R47, R15.reuse, RZ ;  /* 0x0000000f2f02c224 */ /* 0x088fe400078e02ff */
[----:B------:R-:W-:Y:S01]  /*1c40*/  @!P4 IMAD.WIDE.U32 R30, R46, R15, RZ ;  /* 0x0000000f2e1ec225 */ /* 0x000fe200078e00ff */
[----:B------:R-:W-:-:S03]  /*1c50*/  ISETP.GT.U32.AND P0, PT, R3, R0, PT ;  /* 0x000000000300720c */ /* 0x000fc60003f04070 */
[----:B------:R-:W-:Y:S02]  /*1c60*/  @!P4 IMAD R2, R7, R46, R2 ;  /* 0x0000002e0702c224 */ /* 0x000fe400078e0202 */
[----:B------:R-:W-:Y:S01]  /*1c70*/  @P4 IMAD.IADD R8, R15, 0x1, R16 ;  /* 0x000000010f084824 */ /* 0x000fe200078e0210 */
[----:B-----5:R-:W-:Y:S02]  /*1c80*/  @!P4 SHF.R.S32.HI R7, RZ, 0x1f, R14 ;  /* 0x0000001fff07c819 */ /* 0x020fe4000001140e */
[----:B------:R-:W-:Y:S01]  /*1c90*/  @!P4 IADD3 R9, R31, R2, RZ ;  /* 0x000000021f09c210 */ /* 0x000fe20007ffe0ff */
[-C--:B------:R-:W-:Y:S02]  /*1ca0*/  @P4 IMAD R12, R47, R8.reuse, RZ ;  /* 0x000000082f0c4224 */ /* 0x080fe400078e02ff */
[----:B------:R-:W-:-:S04]  /*1cb0*/  @P4 IMAD.WIDE.U32 R26, R46, R8, RZ ;  /* 0x000000082e1a4225 */ /* 0x000fc800078e00ff */
[-C--:B------:R-:W-:Y:S02]  /*1cc0*/  @!P4 IMAD R2, R25, R14.reuse, RZ ;  /* 0x0000000e1902c224 */ /* 0x080fe400078e02ff */
[----:B------:R-:W-:Y:S02]  /*1cd0*/  @!P4 IMAD.MOV.U32 R8, RZ, RZ, R30 ;  /* 0x000000ffff08c224 */ /* 0x000fe400078e001e */
[C---:B------:R-:W-:Y:S02]  /*1ce0*/  @!P4 IMAD R2, R24.reuse, R7, R2 ;  /* 0x000000071802c224 */ /* 0x040fe400078e0202 */
[----:B------:R-:W-:Y:S01]  /*1cf0*/  @!P4 IMAD.WIDE.U32 R8, R24, R14, R8 ;  /* 0x0000000e1808c225 */ /* 0x000fe200078e0008 */
[----:B------:R-:W-:Y:S02]  /*1d00*/  @P4 IADD3 R12, R27, R12, RZ ;  /* 0x0000000c1b0c4210 */ /* 0x000fe40007ffe0ff */
[----:B------:R-:W-:Y:S01]  /*1d10*/  @!P0 IADD3 R0, R0, -R3, RZ ;  /* 0x8000000300008210 */ /* 0x000fe20007ffe0ff */
[----:B------:R-:W-:Y:S01]  /*1d20*/  @P4 IMAD.MOV.U32 R13, RZ, RZ, R26 ;  /* 0x000000ffff0d4224 */ /* 0x000fe200078e001a */
[----:B------:R-:W-:Y:S01]  /*1d30*/  @!P4 MOV R13, R8 ;  /* 0x00000008000dc202 */ /* 0x000fe20000000f00 */
[----:B------:R-:W-:Y:S01]  /*1d40*/  @!P4 IMAD.IADD R12, R9, 0x1, R2 ;  /* 0x00000001090cc824 */ /* 0x000fe200078e0202 */
[----:B------:R-:W-:-:S02]  /*1d50*/  ISETP.GE.U32.AND P3, PT, R0, R3, PT ;  /* 0x000000030000720c */ /* 0x000fc40003f66070 */
[----:B------:R-:W-:Y:S02]  /*1d60*/  LOP3.LUT R3, R236, R6, RZ, 0x3c, !PT ;  /* 0x00000006ec037212 */ /* 0x000fe400078e3cff */
[-C--:B------:R-:W-:Y:S02]  /*1d70*/  LOP3.LUT R13, R13, R12.reuse, RZ, 0x3c, !PT ;  /* 0x0000000c0d0d7212 */ /* 0x080fe400078e3cff */
[----:B------:R-:W-:Y:S02]  /*1d80*/  ISETP.GE.AND P1, PT, R3, RZ, PT ;  /* 0x000000ff0300720c */ /* 0x000fe40003f26270 */
[----:B------:R-:W-:Y:S02]  /*1d90*/  @!P0 IADD3 R4, R4, 0x1, RZ ;  /* 0x0000000104048810 */ /* 0x000fe40007ffe0ff */
[----:B------:R-:W-:Y:S02]  /*1da0*/  LOP3.LUT R12, R13, R12, RZ, 0x3c, !PT ;  /* 0x0000000c0d0c7212 */ /* 0x000fe400078e3cff */
[----:B------:R-:W-:-:S02]  /*1db0*/  ISETP.NE.AND P0, PT, R6, RZ, PT ;  /* 0x000000ff0600720c */ /* 0x000fc40003f05270 */
[----:B------:R-:W-:Y:S02]  /*1dc0*/  LEA R2, R165, 0xffffffc0, 0x6 ;  /* 0xffffffc0a5027811 */ /* 0x000fe400078e30ff */
[----:B------:R-:W-:Y:S01]  /*1dd0*/  LOP3.LUT R13, R13, R12, RZ, 0x3c, !PT ;  /* 0x0000000c0d0d7212 */ /* 0x000fe200078e3cff */
[----:B----4-:R-:W-:Y:S01]  /*1de0*/  @!P4 IMAD R8, R49, R15, RZ ;  /* 0x0000000f3108c224 */ /* 0x010fe200078e02ff */
[----:B------:R-:W-:Y:S01]  /*1df0*/  @!P4 SHF.R.S32.HI R0, RZ, 0x1f, R15 ;  /* 0x0000001fff00c819 */ /* 0x000fe2000001140f */
[-C--:B------:R-:W-:Y:S01]  /*1e00*/  IMAD R9, R47, R2.reuse, RZ ;  /* 0x000000022f097224 */ /* 0x080fe200078e02ff */
[----:B------:R-:W-:Y:S02]  /*1e10*/  SHF.R.S32.HI R7, RZ, 0x1f, R2 ;  /* 0x0000001fff077819 */ /* 0x000fe40000011402 */
[----:B------:R-:W-:Y:S01]  /*1e20*/  @P3 IADD3 R4, R4, 0x1, RZ ;  /* 0x0000000104043810 */ /* 0x000fe20007ffe0ff */
[----:B------:R-:W-:-:S04]  /*1e30*/  IMAD.WIDE.U32 R24, R46, R2, R12 ;  /* 0x000000022e187225 */ /* 0x000fc800078e000c */
[----:B------:R-:W-:Y:S02]  /*1e40*/  @!P4 IMAD R0, R0, R48, R8 ;  /* 0x000000300000c224 */ /* 0x000fe400078e0208 */
[----:B------:R-:W-:-:S04]  /*1e50*/  @!P4 IMAD.WIDE.U32 R12, R48, R15, RZ ;  /* 0x0000000f300cc225 */ /* 0x000fc800078e00ff */
[----:B------:R-:W-:Y:S02]  /*1e60*/  IMAD R9, R7, R46, R9 ;  /* 0x0000002e07097224 */ /* 0x000fe400078e0209 */
[----:B------:R-:W-:Y:S02]  /*1e70*/  @P4 IMAD.IADD R15, R15, 0x1, R16 ;  /* 0x000000010f0f4824 */ /* 0x000fe400078e0210 */
[----:B------:R-:W-:Y:S01]  /*1e80*/  @!P1 IMAD.MOV R4, RZ, RZ, -R4 ;  /* 0x000000ffff049224 */ /* 0x000fe200078e0a04 */
[----:B------:R-:W-:Y:S01]  /*1e90*/  @!P0 LOP3.LUT R4, RZ, R6, RZ, 0x33, !PT ;  /* 0x00000006ff048212 */ /* 0x000fe200078e33ff */
[----:B------:R-:W-:Y:S01]  /*1ea0*/  IMAD.IADD R9, R25, 0x1, R9 ;  /* 0x0000000119097824 */ /* 0x000fe200078e0209 */
[----:B------:R-:W-:Y:S01]  /*1eb0*/  @!P4 IADD3 R17, R13, R0, RZ ;  /* 0x000000000d11c210 */ /* 0x000fe20007ffe0ff */
[-C--:B------:R-:W-:Y:S01]  /*1ec0*/  @P4 IMAD R3, R49, R15.reuse, RZ ;  /* 0x0000000f31034224 */ /* 0x080fe200078e02ff */
[----:B------:R-:W-:Y:S01]  /*1ed0*/  MOV R8, R24 ;  /* 0x0000001800087202 */ /* 0x000fe20000000f00 */
[----:B------:R-:W-:Y:S01]  /*1ee0*/  @P4 IMAD.WIDE.U32 R24, R48, R15, RZ ;  /* 0x0000000f30184225 */ /* 0x000fe200078e00ff */
[----:B------:R-:W-:-:S02]  /*1ef0*/  @!P4 MOV R16, R12 ;  /* 0x0000000c0010c202 */ /* 0x000fc40000000f00 */
[----:B------:R-:W-:Y:S01]  /*1f00*/  @!P4 SHF.R.S32.HI R0, RZ, 0x1f, R14 ;  /* 0x0000001fff00c819 */ /* 0x000fe2000001140e */
[----:B------:R-:W-:Y:S01]  /*1f10*/  @!P4 IMAD R12, R23, R14, RZ ;  /* 0x0000000e170cc224 */ /* 0x000fe200078e02ff */
[----:B------:R-:W-:Y:S01]  /*1f20*/  SHF.R.S32.HI R15, RZ, 0x1f, R4 ;  /* 0x0000001fff0f7819 */ /* 0x000fe20000011404 */
[----:B------:R-:W-:Y:S02]  /*1f30*/  IMAD R6, R19, R4, RZ ;  /* 0x0000000413067224 */ /* 0x000fe400078e02ff */
[----:B------:R-:W-:Y:S01]  /*1f40*/  @!P4 IMAD.WIDE.U32 R16, R22, R14, R16 ;  /* 0x0000000e1610c225 */ /* 0x000fe200078e0010 */
[----:B------:R-:W-:-:S03]  /*1f50*/  @P4 MOV R19, R24 ;  /* 0x0000001800134202 */ /* 0x000fc60000000f00 */
[----:B------:R-:W-:Y:S02]  /*1f60*/  @!P4 IMAD R0, R22, R0, R12 ;  /* 0x000000001600c224 */ /* 0x000fe400078e020c */
[----:B------:R-:W-:Y:S01]  /*1f70*/  IMAD.WIDE.U32 R8, R18, R4, R8 ;  /* 0x0000000412087225 */ /* 0x000fe200078e0008 */
[----:B------:R-:W-:-:S03]  /*1f80*/  @!P4 MOV R19, R16 ;  /* 0x000000100013c202 */ /* 0x000fc60000000f00 */
[----:B------:R-:W-:Y:S02]  /*1f90*/  IMAD R6, R18, R15, R6 ;  /* 0x0000000f12067224 */ /* 0x000fe400078e0206 */
[----:B------:R-:W-:Y:S01]  /*1fa0*/  @P4 IMAD.IADD R14, R25, 0x1, R3 ;  /* 0x00000001190e4824 */ /* 0x000fe200078e0203 */
[----:B------:R-:W-:Y:S01]  /*1fb0*/  MOV R3, R8 ;  /* 0x0000000800037202 */ /* 0x000fe20000000f00 */
[----:B------:R-:W-:Y:S01]  /*1fc0*/  @!P4 IMAD.IADD R14, R17, 0x1, R0 ;  /* 0x00000001110ec824 */ /* 0x000fe200078e0200 */
[----:B------:R-:W-:Y:S01]  /*1fd0*/  MOV R13, R2 ;  /* 0x00000002000d7202 */ /* 0x000fe20000000f00 */
[----:B------:R-:W-:Y:S01]  /*1fe0*/  IMAD.IADD R0, R9, 0x1, R6 ;  /* 0x0000000109007824 */ /* 0x000fe200078e0206 */
[----:B------:R-:W-:Y:S02]  /*1ff0*/  MOV R16, R4 ;  /* 0x0000000400107202 */ /* 0x000fe40000000f00 */
.L_x_8401:
[----:B-1----:R-:W-:Y:S05]  /*2000*/  BSYNC B0 ;  /* 0x0000000000007941 */ /* 0x002fea0003800000 */
.L_x_8399:
        /* <DEDUP_REMOVED lines=12> */
[----:B------:R-:W-:Y:S02]  /*20d0*/  LOP3.LUT R6, R12, 0xfffffff0, RZ, 0xc0, !PT ;  /* 0xfffffff00c067812 */ /* 0x000fe400078ec0ff */
[----:B------:R-:W-:-:S03]  /*20e0*/  LOP3.LUT R52, R158, 0xfffffff8, RZ, 0xc0, !PT ;  /* 0xfffffff89e347812 */ /* 0x000fc600078ec0ff */
[C---:B------:R-:W-:Y:S02]  /*20f0*/  IMAD.IADD R6, R132.reuse, 0x1, -R6 ;  /* 0x0000000184067824 */ /* 0x040fe400078e0a06 */
[----:B------:R-:W-:-:S03]  /*2100*/  IMAD.IADD R52, R132, 0x1, -R52 ;  /* 0x0000000184347824 */ /* 0x000fc600078e0a34 */
[----:B------:R-:W-:Y:S01]  /*2110*/  SHF.R.S32.HI R4, RZ, 0x1f, R6 ;  /* 0x0000001fff047819 */ /* 0x000fe20000011406 */
[----:B------:R-:W-:Y:S01]  /*2120*/  IMAD.SHL.U32 R18, R52, 0x8, RZ ;  /* 0x0000000834127824 */ /* 0x000fe200078e00ff */
[----:B------:R-:W-:Y:S02]  /*2130*/  SHF.R.S32.HI R53, RZ, 0x4, R12 ;  /* 0x00000004ff357819 */ /* 0x000fe4000001140c */
[----:B------:R-:W-:Y:S02]  /*2140*/  LEA.HI R4, R4, R6, RZ, 0x3 ;  /* 0x0000000604047211 */ /* 0x000fe400078f18ff */
[----:B------:R-:W-:Y:S02]  /*2150*/  IADD3 R30, P0, R18, R19, RZ ;  /* 0x00000013121e7210 */ /* 0x000fe40007f1e0ff */
[----:B------:R-:W-:Y:S02]  /*2160*/  SHF.R.S32.HI R19, RZ, 0x1f, R18 ;  /* 0x0000001fff137819 */ /* 0x000fe40000011412 */
[----:B------:R-:W-:-:S02]  /*2170*/  LEA.HI R12, R12, R53, RZ, 0x1 ;  /* 0x000000350c0c7211 */ /* 0x000fc400078f08ff */
[----:B------:R-:W-:Y:S01]  /*2180*/  LOP3.LUT R17, R4, 0xfffffff8, RZ, 0xc0, !PT ;  /* 0xfffffff804117812 */ /* 0x000fe200078ec0ff */
[-C--:B-----5:R-:W-:Y:S01]  /*2190*/  IMAD R7, R7, R48.reuse, RZ ;  /* 0x0000003007077224 */ /* 0x0a0fe200078e02ff */
[----:B------:R-:W-:Y:S01]  /*21a0*/  LOP3.LUT R12, R12, 0xfffffffe, RZ, 0xc0, !PT ;  /* 0xfffffffe0c0c7812 */ /* 0x000fe200078ec0ff */
[----:B------:R-:W-:Y:S02]  /*21b0*/  IMAD.X R31, R19, 0x1, R14, P0 ;  /* 0x00000001131f7824 */ /* 0x000fe400000e060e */
[----:B------:R-:W-:Y:S01]  /*21c0*/  IMAD.IADD R6, R6, 0x1, -R17 ;  /* 0x0000000106067824 */ /* 0x000fe200078e0a11 */
[----:B------:R-:W-:Y:S01]  /*21d0*/  SHF.R.S32.HI R158, RZ, 0x3, R158 ;  /* 0x00000003ff9e7819 */ /* 0x000fe2000001149e */
[C---:B------:R-:W-:Y:S02]  /*21e0*/  IMAD R7, R13.reuse, R49, R7 ;  /* 0x000000310d077224 */ /* 0x040fe400078e0207 */
[----:B------:R-:W-:-:S04]  /*21f0*/  IMAD.WIDE.U32 R30, R13, R48, R30 ;  /* 0x000000300d1e7225 */ /* 0x000fc800078e001e */
[----:B------:R-:W-:Y:S02]  /*2200*/  IMAD.IADD R53, R53, 0x1, -R12 ;  /* 0x0000000135357824 */ /* 0x000fe400078e0a0c */
[----:B------:R-:W-:Y:S02]  /*2210*/  IMAD.SHL.U32 R12, R6, 0x40, RZ ;  /* 0x00000040060c7824 */ /* 0x000fe400078e00ff */
[----:B------:R-:W-:Y:S02]  /*2220*/  IMAD.IADD R31, R31, 0x1, R7 ;  /* 0x000000011f1f7824 */ /* 0x000fe400078e0207 */
[----:B------:R-:W-:Y:S01]  /*2230*/  IMAD.SHL.U32 R17, R158, 0x40, RZ ;  /* 0x000000409e117824 */ /* 0x000fe200078e00ff */
[----:B------:R-:W-:Y:S01]  /*2240*/  LOP3.LUT R12, R12, 0x1c0, RZ, 0xc0, !PT ;  /* 0x000001c00c0c7812 */ /* 0x000fe200078ec0ff */
[----:B------:R-:W-:Y:S02]  /*2250*/  IMAD R7, R29, R16, RZ ;  /* 0x000000101d077224 */ /* 0x000fe400078e02ff */
[----:B------:R-:W-:Y:S01]  /*2260*/  IMAD.SHL.U32 R13, R53, 0x8, RZ ;  /* 0x00000008350d7824 */ /* 0x000fe200078e00ff */
[----:B------:R-:W-:Y:S01]  /*2270*/  LOP3.LUT R17, R17, 0x1c0, RZ, 0xc0, !PT ;  /* 0x000001c011117812 */ /* 0x000fe200078ec0ff */
[-C--:B------:R-:W-:Y:S01]  /*2280*/  IMAD R7, R15, R28.reuse, R7 ;  /* 0x0000001c0f077224 */ /* 0x080fe200078e0207 */
[----:B------:R-:W-:Y:S01]  /*2290*/  SHF.R.U32.HI R35, RZ, 0x3, R12 ;  /* 0x00000003ff237819 */ /* 0x000fe2000001160c */
[----:B------:R-:W-:Y:S01]  /*22a0*/  IMAD.WIDE.U32 R28, R16, R28, R30 ;  /* 0x0000001c101c7225 */ /* 0x000fe200078e001e */
[----:B------:R-:W-:-:S02]  /*22b0*/  LOP3.LUT R13, R12, 0x8, R13, 0xf8, !PT ;  /* 0x000000080c0d7812 */ /* 0x000fc400078ef80d */
[C---:B------:R-:W-:Y:S02]  /*22c0*/  LOP3.LUT P4, RZ, R6.reuse, 0x4, RZ, 0xc0, !PT ;  /* 0x0000000406ff7812 */ /* 0x040fe4000788c0ff */
[----:B------:R-:W-:Y:S02]  /*22d0*/  LOP3.LUT P3, RZ, R6, 0x2, RZ, 0xc0, !PT ;  /* 0x0000000206ff7812 */ /* 0x000fe4000786c0ff */
[----:B------:R-:W-:Y:S01]  /*22e0*/  SHF.R.S32.HI R54, RZ, 0x1f, R237 ;  /* 0x0000001fff367819 */ /* 0x000fe200000114ed */
[----:B------:R-:W-:Y:S01]  /*22f0*/  IMAD.IADD R29, R29, 0x1, R7 ;  /* 0x000000011d1d7824 */ /* 0x000fe200078e0207 */
[----:B------:R-:W-:Y:S01]  /*2300*/  LEA.HI R14, R45, R132, RZ, 0x6 ;  /* 0x000000842d0e7211 */ /* 0x000fe200078f30ff */
[----:B------:R-:W-:Y:S01]  /*2310*/  IMAD R184, R49, R158, RZ ;  /* 0x0000009e31b87224 */ /* 0x000fe200078e02ff */
[----:B------:R-:W-:Y:S02]  /*2320*/  SHF.R.S32.HI R159, RZ, 0x1f, R158 ;  /* 0x0000001fff9f7819 */ /* 0x000fe4000001149e */
[----:B-1----:R-:W-:-:S02]  /*2330*/  LOP3.LUT R21, R17, 0x38, R18, 0xf8, !PT ;  /* 0x0000003811157812 */ /* 0x002fc400078ef812 */
[----:B------:R-:W-:Y:S02]  /*2340*/  LOP3.LUT R35, R13, R35, RZ, 0x3c, !PT ;  /* 0x000000230d237212 */ /* 0x000fe400078e3cff */
[----:B------:R-:W-:Y:S01]  /*2350*/  SHF.R.U32.HI R17, RZ, 0x3, R17 ;  /* 0x00000003ff117819 */ /* 0x000fe20000011611 */
[----:B------:R-:W-:Y:S02]  /*2360*/  IMAD.SHL.U32 R14, R14, 0x8, RZ ;  /* 0x000000080e0e7824 */ /* 0x000fe400078e00ff */
[-C--:B------:R-:W-:Y:S01]  /*2370*/  IMAD R184, R159, R48.reuse, R184 ;  /* 0x000000309fb87224 */ /* 0x080fe200078e02b8 */
[----:B------:R-:W-:Y:S01]  /*2380*/  LOP3.LUT R17, R21, R17, RZ, 0x3c, !PT ;  /* 0x0000001115117212 */ /* 0x000fe200078e3cff */
[----:B------:R-:W-:Y:S01]  /*2390*/  IMAD.WIDE.U32 R28, R158, R48, R28 ;  /* 0x000000309e1c7225 */ /* 0x000fe200078e001c */
[----:B------:R-:W-:Y:S02]  /*23a0*/  SHF.R.S32.HI R78, RZ, 0x1f, R79 ;  /* 0x0000001fff4e7819 */ /* 0x000fe4000001144f */
[----:B------:R-:W-:Y:S01]  /*23b0*/  LOP3.LUT R156, R17, 0xfffffe00, R14, 0xf8, !PT ;  /* 0xfffffe00119c7812 */ /* 0x000fe200078ef80e */
[----:B------:R-:W-:Y:S01]  /*23c0*/  IMAD.IADD R184, R29, 0x1, R184 ;  /* 0x000000011db87824 */ /* 0x000fe200078e02b8 */
[----:B------:R-:W-:Y:S01]  /*23d0*/  IADD3 R14, R18, 0x40, RZ ;  /* 0x00000040120e7810 */ /* 0x000fe20007ffe0ff */
[----:B------:R-:W-:Y:S01]  /*23e0*/  IMAD.SHL.U32 R4, R4, 0x40, RZ ;  /* 0x0000004004047824 */ /* 0x000fe200078e00ff */
[----:B------:R-:W-:-:S02]  /*23f0*/  SHF.R.S32.HI R157, RZ, 0x1f, R236 ;  /* 0x0000001fff9d7819 */ /* 0x000fc400000114ec */
[----:B------:R-:W-:Y:S02]  /*2400*/  LEA.HI R78, R78, R79, RZ, 0x6 ;  /* 0x0000004f4e4e7211 */ /* 0x000fe400078f30ff */
[----:B------:R-:W-:Y:S02]  /*2410*/  LOP3.LUT R35, R35, 0xfffffe00, R4, 0xf8, !PT ;  /* 0xfffffe0023237812 */ /* 0x000fe400078ef804 */
        /* <DEDUP_REMOVED lines=31> */
[----:B------:R-:W-:Y:S01]  /*2610*/  ISETP.GE.AND P0, PT, R14, R155, PT ;  /* 0x0000009b0e00720c */ /* 0x000fe20003f06270 */
[----:B------:R-:W-:Y:S01]  /*2620*/  IMAD.X R7, R19, 0x1, R5, P1 ;  /* 0x0000000113077824 */ /* 0x000fe200008e0605 */
[----:B------:R-:W-:-:S02]  /*2630*/  IADD3 R12, R18, 0xc0, RZ ;  /* 0x000000c0120c7810 */ /* 0x000fc40007ffe0ff */
[----:B------:R-:W-:Y:S01]  /*2640*/  ISETP.GE.AND P1, PT, R18, R155, PT ;  /* 0x0000009b1200720c */ /* 0x000fe20003f26270 */
[----:B------:R-:W-:Y:S01]  /*2650*/  IMAD R4, R8, R157, R4 ;  /* 0x0000009d08047224 */ /* 0x000fe200078e0204 */
[----:B------:R-:W-:Y:S02]  /*2660*/  SEL R5, RZ, 0xffffffff, P0 ;  /* 0xffffffffff057807 */ /* 0x000fe40000000000 */
[----:B------:R-:W-:Y:S01]  /*2670*/  IADD3 R13, R18, 0x80, RZ ;  /* 0x00000080120d7810 */ /* 0x000fe20007ffe0ff */
[----:B------:R-:W-:Y:S01]  /*2680*/  IMAD.WIDE.U32 R8, R236, R8, R6 ;  /* 0x00000008ec087225 */ /* 0x000fe200078e0006 */
[-C--:B------:R-:W-:Y:S02]  /*2690*/  ISETP.GE.AND P0, PT, R12, R155.reuse, PT ;  /* 0x0000009b0c00720c */ /* 0x080fe40003f06270 */
[----:B------:R-:W-:Y:S02]  /*26a0*/  SEL R6, RZ, 0x1, P1 ;  /* 0x00000001ff067807 */ /* 0x000fe40000800000 */
[----:B------:R-:W-:-:S02]  /*26b0*/  ISETP.GE.AND P1, PT, R13, R155, PT ;  /* 0x0000009b0d00720c */ /* 0x000fc40003f26270 */
[----:B------:R-:W-:Y:S01]  /*26c0*/  SEL R153, RZ, 0x8, P0 ;  /* 0x00000008ff997807 */ /* 0x000fe20000000000 */
[----:B------:R-:W-:Y:S01]  /*26d0*/  IMAD.IADD R9, R9, 0x1, R4 ;  /* 0x0000000109097824 */ /* 0x000fe200078e0204 */
[----:B------:R-:W-:Y:S02]  /*26e0*/  IADD3 R160, P0, R18, R3, RZ ;  /* 0x0000000312a07210 */ /* 0x000fe40007f1e0ff */
[----:B------:R-:W-:Y:S01]  /*26f0*/  SEL R4, RZ, 0x4, P1 ;  /* 0x00000004ff047807 */ /* 0x000fe20000800000 */
[--C-:B------:R-:W-:Y:S01]  /*2700*/  @P5 IMAD.MOV.U32 R172, RZ, RZ, R24.reuse ;  /* 0x000000ffffac5224 */ /* 0x100fe200078e0018 */
[----:B------:R-:W-:Y:S01]  /*2710*/  ISETP.GT.AND P1, PT, R165, R78, PT ;  /* 0x0000004ea500720c */ /* 0x000fe20003f24270 */
[----:B------:R-:W-:Y:S02]  /*2720*/  @!P5 IMAD.MOV.U32 R172, RZ, RZ, R24 ;  /* 0x000000ffffacd224 */ /* 0x000fe400078e0018 */
[----:B------:R-:W-:Y:S02]  /*2730*/  IMAD.X R161, R19, 0x1, R0, P0 ;  /* 0x0000000113a17824 */ /* 0x000fe400000e0600 */
[----:B------:R-:W-:-:S02]  /*2740*/  @P5 IMAD.MOV.U32 R173, RZ, RZ, R25 ;  /* 0x000000ffffad5224 */ /* 0x000fc400078e0019 */
[----:B------:R-:W-:Y:S02]  /*2750*/  @!P5 IMAD.MOV.U32 R173, RZ, RZ, R25 ;  /* 0x000000ffffadd224 */ /* 0x000fe400078e0019 */
        /* <DEDUP_REMOVED lines=185> */
.L_x_8520:
        /* <DEDUP_REMOVED lines=30> */
.L_x_8404:
[----:B------:R-:W-:Y:S05]  /*34d0*/  BSYNC B0 ;  /* 0x0000000000007941 */ /* 0x000fea0003800000 */
.L_x_8403:
        /* <DEDUP_REMOVED lines=21> */
.L_x_8406:
[----:B------:R-:W-:Y:S05]  /*3630*/  BSYNC B0 ;  /* 0x0000000000007941 */ /* 0x000fea0003800000 */
.L_x_8405:
        /* <DEDUP_REMOVED lines=21> */
.L_x_8408:
[----:B------:R-:W-:Y:S05]  /*3790*/  BSYNC B0 ;  /* 0x0000000000007941 */ /* 0x000fea0003800000 */
.L_x_8407:
        /* <DEDUP_REMOVED lines=21> */
.L_x_8410:
[----:B------:R-:W-:Y:S05]  /*38f0*/  BSYNC B0 ;  /* 0x0000000000007941 */ /* 0x000fea0003800000 */
.L_x_8409:
        /* <DEDUP_REMOVED lines=70> */
.L_x_8417:
[----:B------:R-:W-:Y:S05]  /*3d60*/  BSYNC B0 ;  /* 0x0000000000007941 */ /* 0x000fea0003800000 */
.L_x_8416:
        /* <DEDUP_REMOVED lines=55> */
.L_x_8419:
[----:B------:R-:W-:Y:S05]  /*40e0*/  BSYNC B0 ;  /* 0x0000000000007941 */ /* 0x000fea0003800000 */
.L_x_8418:
        /* <DEDUP_REMOVED lines=55> */
.L_x_8421:
[----:B------:R-:W-:Y:S05]  /*4460*/  BSYNC B0 ;  /* 0x0000000000007941 */ /* 0x000fea0003800000 */
.L_x_8420:
        /* <DEDUP_REMOVED lines=54> */
.L_x_8415:
[----:B------:R-:W-:Y:S05]  /*47d0*/  BSYNC B1 ;  /* 0x0000000000017941 */ /* 0x000fea0003800000 */
.L_x_8414:
        /* <DEDUP_REMOVED lines=67> */
.L_x_8425:
[----:B------:R-:W-:Y:S05]  /*4c10*/  BSYNC B0 ;  /* 0x0000000000007941 */ /* 0x000fea0003800000 */
.L_x_8424:
        /* <DEDUP_REMOVED lines=57> */
.L_x_8427:
[----:B------:R-:W-:Y:S05]  /*4fb0*/  BSYNC B0 ;  /* 0x0000000000007941 */ /* 0x000fea0003800000 */
.L_x_8426:
        /* <DEDUP_REMOVED lines=57> */
.L_x_8429:
[----:B------:R-:W-:Y:S05]  /*5350*/  BSYNC B0 ;  /* 0x0000000000007941 */ /* 0x000fea0003800000 */
.L_x_8428:
        /* <DEDUP_REMOVED lines=56> */
.L_x_8423:
[----:B------:R-:W-:Y:S05]  /*56e0*/  BSYNC B1 ;  /* 0x0000000000017941 */ /* 0x000fea0003800000 */
.L_x_8422:
        /* <DEDUP_REMOVED lines=67> */
.L_x_8433:
[----:B------:R-:W-:Y:S05]  /*5b20*/  BSYNC B0 ;  /* 0x0000000000007941 */ /* 0x000fea0003800000 */
.L_x_8432:
        /* <DEDUP_REMOVED lines=57> */
.L_x_8435:
[----:B------:R-:W-:Y:S05]  /*5ec0*/  BSYNC B0 ;  /* 0x0000000000007941 */ /* 0x000fea0003800000 */
.L_x_8434:
        /* <DEDUP_REMOVED lines=57> */
.L_x_8437:
[----:B------:R-:W-:Y:S05]  /*6260*/  BSYNC B0 ;  /* 0x0000000000007941 */ /* 0x000fea0003800000 */
.L_x_8436:
        /* <DEDUP_REMOVED lines=56> */
.L_x_8431:
[----:B------:R-:W-:Y:S05]  /*65f0*/  BSYNC B1 ;  /* 0x0000000000017941 */ /* 0x000fea0003800000 */
.L_x_8430:
        /* <DEDUP_REMOVED lines=71> */
.L_x_8441:
[----:B------:R-:W-:Y:S05]  /*6a70*/  BSYNC B0 ;  /* 0x0000000000007941 */ /* 0x000fea0003800000 */
.L_x_8440:
        /* <DEDUP_REMOVED lines=57> */
.L_x_8443:
[----:B------:R-:W-:Y:S05]  /*6e10*/  BSYNC B0 ;  /* 0x0000000000007941 */ /* 0x000fea0003800000 */
.L_x_8442:
        /* <DEDUP_REMOVED lines=57> */
.L_x_8445:
[----:B------:R-:W-:Y:S05]  /*71b0*/  BSYNC B0 ;  /* 0x0000000000007941 */ /* 0x000fea0003800000 */
.L_x_8444:
        /* <DEDUP_REMOVED lines=56> */
.L_x_8439:
[----:B------:R-:W-:Y:S05]  /*7540*/  BSYNC B1 ;  /* 0x0000000000017941 */ /* 0x000fea0003800000 */
.L_x_8438:
[----:B------:R-:W2:Y:S02]  /*7550*/  LD.E R0, [R10.64+0xd0] ;  /* 0x0000d0060a007980 */ /* 0x000ea4000c101900 */
[----:B--2---:R-:W-:Y:S05]  /*7560*/  IMAD.U32 R0, R0, -0x20, RZ ;  /* 0xffffffe000007824 */ /* 0x004fea00078e00ff */
[C---:B------:R-:W-:Y:S02]  /*7570*/  LEA R20, P1, R0.reuse, R20, 0x1 ;  /* 0x0000001400147211 */ /* 0x040fe400078208ff */
[C---:B------:R-:W-:Y:S02]  /*7580*/  LEA R36, P0, R0.reuse, R36, 0x1 ;  /* 0x0000002400247211 */ /* 0x040fe400078008ff */
[C---:B------:R-:W-:Y:S02]  /*7590*/  LEA.HI.X.SX32 R21, R0.reuse, R21, 0x1, P1 ;  /* 0x0000001500157211 */ /* 0x040fe400008f0eff */
[----:B------:R-:W-:Y:S01]  /*75a0*/  LEA.HI.X.SX32 R37, R0, R37, 0x1, P0 ;  /* 0x0000002500257211 */ /* 0x000fe200000f0eff */
[----:B------:R-:W-:-:S05]  /*75b0*/  BRA `(.L_x_8446) ;  /* 0x0000714000007947 */ /* 0x000fca0003800000 */
.L_x_8413:
        /* <DEDUP_REMOVED lines=101> */
.L_x_8452:
[----:B------:R-:W-:Y:S05]  /*7c10*/  BSYNC B0 ;  /* 0x0000000000007941 */ /* 0x000fea0003800000 */
.L_x_8451:
[----:B-----5:R2:W-:Y:S02]  /*7c20*/  ST.E.128 [R116.64], R28 ;  /* 0x0000001c74007985 */ /* 0x0205e4000c101d06 */
.L_x_8450:
[----:B------:R-:W-:Y:S05]  /*7c30*/  BSYNC B1 ;  /* 0x0000000000017941 */ /* 0x000fea0003800000 */
.L_x_8449:
        /* <DEDUP_REMOVED lines=99> */
.L_x_8456:
[----:B------:R-:W-:Y:S05]  /*8270*/  BSYNC B0 ;  /* 0x0000000000007941 */ /* 0x000fea0003800000 */
.L_x_8455:
[----:B-----5:R3:W-:Y:S02]  /*8280*/  ST.E.128 [R116.64+0x80], R28 ;  /* 0x0000801c74007985 */ /* 0x0207e4000c101d06 */
.L_x_8454:
[----:B------:R-:W-:Y:S05]  /*8290*/  BSYNC B1 ;  /* 0x0000000000017941 */ /* 0x000fea0003800000 */
.L_x_8453:
        /* <DEDUP_REMOVED lines=99> */
.L_x_8460:
[----:B------:R-:W-:Y:S05]  /*88d0*/  BSYNC B0 ;  /* 0x0000000000007941 */ /* 0x000fea0003800000 */
.L_x_8459:
[----:B-----5:R3:W-:Y:S02]  /*88e0*/  ST.E.128 [R116.64+0x100], R28 ;  /* 0x0001001c74007985 */ /* 0x0207e4000c101d06 */
.L_x_8458:
[----:B------:R-:W-:Y:S05]  /*88f0*/  BSYNC B1 ;  /* 0x0000000000017941 */ /* 0x000fea0003800000 */
.L_x_8457:
        /* <DEDUP_REMOVED lines=98> */
.L_x_8462:
[----:B------:R-:W-:Y:S05]  /*8f20*/  BSYNC B0 ;  /* 0x0000000000007941 */ /* 0x000fea0003800000 */
.L_x_8461:
[----:B-----5:R3:W-:Y:S02]  /*8f30*/  ST.E.128 [R116.64+0x180], R28 ;  /* 0x0001801c74007985 */ /* 0x0207e4000c101d06 */
.L_x_8448:
[----:B------:R-:W-:Y:S05]  /*8f40*/  BSYNC B2 ;  /* 0x0000000000027941 */ /* 0x000fea0003800000 */
.L_x_8447:
        /* <DEDUP_REMOVED lines=104> */
.L_x_8468:
[----:B------:R-:W-:Y:S05]  /*95d0*/  BSYNC B0 ;  /* 0x0000000000007941 */ /* 0x000fea0003800000 */
.L_x_8467:
[C---:B------:R-:W-:Y:S04]  /*95e0*/  LEA R2, P0, R228.reuse, R116, 0x1 ;  /* 0x00000074e4027211 */ /* 0x040fe800078008ff */
[----:B------:R-:W-:Y:S05]  /*95f0*/  LEA.HI.X R3, R228, R117, R229, 0x1, P0 ;  /* 0x00000075e4037211 */ /* 0x000fea00000f0ce5 */
[----:B-----5:R2:W-:Y:S04]  /*9600*/  ST.E.128 [R2.64], R28 ;  /* 0x0000001c02007985 */ /* 0x0205e8000c101d06 */
.L_x_8466:
[----:B------:R-:W-:Y:S05]  /*9610*/  BSYNC B1 ;  /* 0x0000000000017941 */ /* 0x000fea0003800000 */
.L_x_8465:
        /* <DEDUP_REMOVED lines=99> */
.L_x_8472:
[----:B------:R-:W-:Y:S05]  /*9c50*/  BSYNC B0 ;  /* 0x0000000000007941 */ /* 0x000fea0003800000 */
.L_x_8471:
[C---:B------:R-:W-:Y:S04]  /*9c60*/  LEA R2, P0, R75.reuse, R116, 0x1 ;  /* 0x000000744b027211 */ /* 0x040fe800078008ff */
[----:B------:R-:W-:Y:S05]  /*9c70*/  LEA.HI.X R3, R75, R117, R74, 0x1, P0 ;  /* 0x000000754b037211 */ /* 0x000fea00000f0c4a */
[----:B-----5:R2:W-:Y:S04]  /*9c80*/  ST.E.128 [R2.64], R28 ;  /* 0x0000001c02007985 */ /* 0x0205e8000c101d06 */
.L_x_8470:
[----:B------:R-:W-:Y:S05]  /*9c90*/  BSYNC B1 ;  /* 0x0000000000017941 */ /* 0x000fea0003800000 */
.L_x_8469:
        /* <DEDUP_REMOVED lines=99> */
.L_x_8476:
[----:B------:R-:W-:Y:S05]  /*a2d0*/  BSYNC B0 ;  /* 0x0000000000007941 */ /* 0x000fea0003800000 */
.L_x_8475:
[C---:B------:R-:W-:Y:S04]  /*a2e0*/  LEA R2, P0, R71.reuse, R116, 0x1 ;  /* 0x0000007447027211 */ /* 0x040fe800078008ff */
[----:B------:R-:W-:Y:S05]  /*a2f0*/  LEA.HI.X R3, R71, R117, R70, 0x1, P0 ;  /* 0x0000007547037211 */ /* 0x000fea00000f0c46 */
[----:B-----5:R2:W-:Y:S04]  /*a300*/  ST.E.128 [R2.64], R28 ;  /* 0x0000001c02007985 */ /* 0x0205e8000c101d06 */
.L_x_8474:
[----:B------:R-:W-:Y:S05]  /*a310*/  BSYNC B1 ;  /* 0x0000000000017941 */ /* 0x000fea0003800000 */
.L_x_8473:
        /* <DEDUP_REMOVED lines=98> */
.L_x_8478:
[----:B------:R-:W-:Y:S05]  /*a940*/  BSYNC B0 ;  /* 0x0000000000007941 */ /* 0x000fea0003800000 */
.L_x_8477:
[C---:B------:R-:W-:Y:S04]  /*a950*/  LEA R2, P0, R65.reuse, R116, 0x1 ;  /* 0x0000007441027211 */ /* 0x040fe800078008ff */
[----:B------:R-:W-:Y:S05]  /*a960*/  LEA.HI.X R3, R65, R117, R64, 0x1, P0 ;  /* 0x0000007541037211 */ /* 0x000fea00000f0c40 */
[----:B-----5:R2:W-:Y:S04]  /*a970*/  ST.E.128 [R2.64], R28 ;  /* 0x0000001c02007985 */ /* 0x0205e8000c101d06 */
.L_x_8464:
[----:B------:R-:W-:Y:S05]  /*a980*/  BSYNC B2 ;  /* 0x0000000000027941 */ /* 0x000fea0003800000 */
.L_x_8463:
        /* <DEDUP_REMOVED lines=104> */
.L_x_8484:
[----:B------:R-:W-:Y:S05]  /*b010*/  BSYNC B0 ;  /* 0x0000000000007941 */ /* 0x000fea0003800000 */
.L_x_8483:
[C---:B------:R-:W-:Y:S04]  /*b020*/  LEA R2, P0, R76.reuse, R116, 0x1 ;  /* 0x000000744c027211 */ /* 0x040fe800078008ff */
[----:B------:R-:W-:Y:S05]  /*b030*/  LEA.HI.X R3, R76, R117, R77, 0x1, P0 ;  /* 0x000000754c037211 */ /* 0x000fea00000f0c4d */
[----:B-----5:R2:W-:Y:S04]  /*b040*/  ST.E.128 [R2.64], R28 ;  /* 0x0000001c02007985 */ /* 0x0205e8000c101d06 */
.L_x_8482:
[----:B------:R-:W-:Y:S05]  /*b050*/  BSYNC B1 ;  /* 0x0000000000017941 */ /* 0x000fea0003800000 */
.L_x_8481:
        /* <DEDUP_REMOVED lines=99> */
.L_x_8488:
[----:B------:R-:W-:Y:S05]  /*b690*/  BSYNC B0 ;  /* 0x0000000000007941 */ /* 0x000fea0003800000 */
.L_x_8487:
[C---:B------:R-:W-:Y:S04]  /*b6a0*/  LEA R2, P0, R73.reuse, R116, 0x1 ;  /* 0x0000007449027211 */ /* 0x040fe800078008ff */
[----:B------:R-:W-:Y:S05]  /*b6b0*/  LEA.HI.X R3, R73, R117, R72, 0x1, P0 ;  /* 0x0000007549037211 */ /* 0x000fea00000f0c48 */
[----:B-----5:R2:W-:Y:S04]  /*b6c0*/  ST.E.128 [R2.64], R28 ;  /* 0x0000001c02007985 */ /* 0x0205e8000c101d06 */
.L_x_8486:
[----:B------:R-:W-:Y:S05]  /*b6d0*/  BSYNC B1 ;  /* 0x0000000000017941 */ /* 0x000fea0003800000 */
.L_x_8485:
        /* <DEDUP_REMOVED lines=99> */
.L_x_8492:
[----:B------:R-:W-:Y:S05]  /*bd10*/  BSYNC B0 ;  /* 0x0000000000007941 */ /* 0x000fea0003800000 */
.L_x_8491:
[C---:B------:R-:W-:Y:S04]  /*bd20*/  LEA R2, P0, R69.reuse, R116, 0x1 ;  /* 0x0000007445027211 */ /* 0x040fe800078008ff */
[----:B------:R-:W-:Y:S05]  /*bd30*/  LEA.HI.X R3, R69, R117, R68, 0x1, P0 ;  /* 0x0000007545037211 */ /* 0x000fea00000f0c44 */
[----:B-----5:R2:W-:Y:S04]  /*bd40*/  ST.E.128 [R2.64], R28 ;  /* 0x0000001c02007985 */ /* 0x0205e8000c101d06 */
.L_x_8490:
[----:B------:R-:W-:Y:S05]  /*bd50*/  BSYNC B1 ;  /* 0x0000000000017941 */ /* 0x000fea0003800000 */
.L_x_8489:
        /* <DEDUP_REMOVED lines=98> */
.L_x_8494:
[----:B------:R-:W-:Y:S05]  /*c380*/  BSYNC B0 ;  /* 0x0000000000007941 */ /* 0x000fea0003800000 */
.L_x_8493:
[C---:B------:R-:W-:Y:S04]  /*c390*/  LEA R2, P0, R63.reuse, R116, 0x1 ;  /* 0x000000743f027211 */ /* 0x040fe800078008ff */
[----:B------:R-:W-:Y:S05]  /*c3a0*/  LEA.HI.X R3, R63, R117, R62, 0x1, P0 ;  /* 0x000000753f037211 */ /* 0x000fea00000f0c3e */
[----:B-----5:R2:W-:Y:S04]  /*c3b0*/  ST.E.128 [R2.64], R28 ;  /* 0x0000001c02007985 */ /* 0x0205e8000c101d06 */
.L_x_8480:
[----:B------:R-:W-:Y:S05]  /*c3c0*/  BSYNC B2 ;  /* 0x0000000000027941 */ /* 0x000fea0003800000 */
.L_x_8479:
        /* <DEDUP_REMOVED lines=107> */
.L_x_8500:
[----:B------:R-:W-:Y:S05]  /*ca80*/  BSYNC B0 ;  /* 0x0000000000007941 */ /* 0x000fea0003800000 */
.L_x_8499:
[----:B------:R-:W-:Y:S02]  /*ca90*/  IMAD R0, R47, 0x60, RZ ;  /* 0x000000602f007824 */ /* 0x000fe400078e02ff */
[----:B------:R-:W-:Y:S05]  /*caa0*/  IMAD.WIDE.U32 R2, R46, 0x60, R116 ;  /* 0x000000602e027825 */ /* 0x000fea00078e0074 */
[----:B------:R-:W-:Y:S05]  /*cab0*/  IADD3 R3, R3, R0, RZ ;  /* 0x0000000003037210 */ /* 0x000fea0007ffe0ff */
[----:B-----5:R2:W-:Y:S02]  /*cac0*/  ST.E.128 [R2.64], R28 ;  /* 0x0000001c02007985 */ /* 0x0205e4000c101d06 */
.L_x_8498:
[----:B------:R-:W-:Y:S05]  /*cad0*/  BSYNC B1 ;  /* 0x0000000000017941 */ /* 0x000fea0003800000 */
.L_x_8497:
        /* <DEDUP_REMOVED lines=99> */
.L_x_8504:
[----:B------:R-:W-:Y:S05]  /*d110*/  BSYNC B0 ;  /* 0x0000000000007941 */ /* 0x000fea0003800000 */
.L_x_8503:
[C---:B------:R-:W-:Y:S04]  /*d120*/  LEA R2, P0, R67.reuse, R116, 0x1 ;  /* 0x0000007443027211 */ /* 0x040fe800078008ff */
[----:B------:R-:W-:Y:S05]  /*d130*/  LEA.HI.X R3, R67, R117, R66, 0x1, P0 ;  /* 0x0000007543037211 */ /* 0x000fea00000f0c42 */
[----:B-----5:R2:W-:Y:S04]  /*d140*/  ST.E.128 [R2.64], R28 ;  /* 0x0000001c02007985 */ /* 0x0205e8000c101d06 */
.L_x_8502:
[----:B------:R-:W-:Y:S05]  /*d150*/  BSYNC B1 ;  /* 0x0000000000017941 */ /* 0x000fea0003800000 */
.L_x_8501:
        /* <DEDUP_REMOVED lines=99> */
.L_x_8508:
[----:B------:R-:W-:Y:S05]  /*d790*/  BSYNC B0 ;  /* 0x0000000000007941 */ /* 0x000fea0003800000 */
.L_x_8507:
[C---:B------:R-:W-:Y:S04]  /*d7a0*/  LEA R2, P0, R61.reuse, R116, 0x1 ;  /* 0x000000743d027211 */ /* 0x040fe800078008ff */
[----:B------:R-:W-:Y:S05]  /*d7b0*/  LEA.HI.X R3, R61, R117, R60, 0x1, P0 ;  /* 0x000000753d037211 */ /* 0x000fea00000f0c3c */
[----:B-----5:R2:W-:Y:S04]  /*d7c0*/  ST.E.128 [R2.64], R28 ;  /* 0x0000001c02007985 */ /* 0x0205e8000c101d06 */
.L_x_8506:
[----:B------:R-:W-:Y:S05]  /*d7d0*/  BSYNC B1 ;  /* 0x0000000000017941 */ /* 0x000fea0003800000 */
.L_x_8505:
        /* <DEDUP_REMOVED lines=99> */
.L_x_8510:
[----:B------:R-:W-:Y:S05]  /*de10*/  BSYNC B0 ;  /* 0x0000000000007941 */ /* 0x000fea0003800000 */
.L_x_8509:
[C---:B--2---:R-:W-:Y:S04]  /*de20*/  LEA R2, P0, R59.reuse, R116, 0x1 ;  /* 0x000000743b027211 */ /* 0x044fe800078008ff */
[----:B------:R-:W-:Y:S05]  /*de30*/  LEA.HI.X R3, R59, R117, R58, 0x1, P0 ;  /* 0x000000753b037211 */ /* 0x000fea00000f0c3a */
[----:B-----5:R2:W-:Y:S04]  /*de40*/  ST.E.128 [R2.64], R40 ;  /* 0x0000002802007985 */ /* 0x0205e8000c101d06 */
.L_x_8496:
[----:B------:R-:W-:Y:S05]  /*de50*/  BSYNC B2 ;  /* 0x0000000000027941 */ /* 0x000fea0003800000 */
.L_x_8495:
        /* <DEDUP_REMOVED lines=11> */
.L_x_8412:
        /* <DEDUP_REMOVED lines=22> */
.L_x_8512:
[----:B------:R-:W-:Y:S05]  /*e070*/  BSYNC B0 ;  /* 0x0000000000007941 */ /* 0x000fea0003800000 */
.L_x_8511:
        /* <DEDUP_REMOVED lines=33> */
.L_x_8514:
[----:B------:R-:W-:Y:S05]  /*e290*/  BSYNC B0 ;  /* 0x0000000000007941 */ /* 0x000fea0003800000 */
.L_x_8513:
        /* <DEDUP_REMOVED lines=33> */
.L_x_8516:
[----:B------:R-:W-:Y:S05]  /*e4b0*/  BSYNC B0 ;  /* 0x0000000000007941 */ /* 0x000fea0003800000 */
.L_x_8515:
        /* <DEDUP_REMOVED lines=36> */
.L_x_8446:
[----:B------:R-:W-:Y:S05]  /*e700*/  BSYNC B3 ;  /* 0x0000000000037941 */ /* 0x000fea0003800000 */
.L_x_8411:
        /* <DEDUP_REMOVED lines=91> */
.L_x_8518:
        /* <DEDUP_REMOVED lines=10> */
.L_x_8519:
[----:B------:R-:W-:Y:S05]  /*ed60*/  BSYNC B0 ;  /* 0x0000000000007941 */ /* 0x000fea0003800000 */
.L_x_8517:
[----:B------:R-:W-:Y:S04]  /*ed70*/  IADD3 R9, R9, -0x1, RZ ;  /* 0xffffffff09097810 */ /* 0x000fe80007ffe0ff */
[----:B------:R-:W-:Y:S11]  /*ed80*/  ISETP.GT.AND P0, PT, R9, R78, PT ;  /* 0x0000004e0900720c */ /* 0x000ff60003f04270 */
[----:B------:R-:W-:Y:S02]  /*ed90*/  @!UPT UIADD3 URZ, URZ, URZ, URZ ;  /* 0x0000003f3f3ff290 */ /* 0x000fe4000fffe03f */
[----:B------:R-:W-:-:S05]  /*eda0*/  @P0 BRA `(.L_x_8520) ;  /* 0xffff454000000947 */ /* 0x000fca000383ffff */
.L_x_8402:
        /* <DEDUP_REMOVED lines=114> */
.L_x_8529:
[----:B------:R-:W-:Y:S05]  /*f4d0*/  BSYNC B0 ;  /* 0x0000000000007941 */ /* 0x000fea0003800000 */
.L_x_8528:
[----:B-----5:R3:W-:Y:S02]  /*f4e0*/  STS.128 [R240], R40 ;  /* 0x00000028f0007388 */ /* 0x0207e40000000c00 */
.L_x_8527:
[----:B------:R-:W-:Y:S05]  /*f4f0*/  BSYNC B1 ;  /* 0x0000000000017941 */ /* 0x000fea0003800000 */
.L_x_8526:
        /* <DEDUP_REMOVED lines=53> */
.L_x_8533:
[----:B------:R-:W-:Y:S05]  /*f850*/  BSYNC B0 ;  /* 0x0000000000007941 */ /* 0x000fea0003800000 */
.L_x_8532:
[----:B-----5:R1:W-:Y:S02]  /*f860*/  STS.128 [R240+0x2000], R40 ;  /* 0x00200028f0007388 */ /* 0x0203e40000000c00 */
.L_x_8531:
[----:B------:R-:W-:Y:S05]  /*f870*/  BSYNC B1 ;  /* 0x0000000000017941 */ /* 0x000fea0003800000 */
.L_x_8530:
        /* <DEDUP_REMOVED lines=53> */
.L_x_8537:
[----:B------:R-:W-:Y:S05]  /*fbd0*/  BSYNC B0 ;  /* 0x0000000000007941 */ /* 0x000fea0003800000 */
.L_x_8536:
[----:B-----5:R3:W-:Y:S02]  /*fbe0*/  STS.128 [R240+0x4000], R40 ;  /* 0x00400028f0007388 */ /* 0x0207e40000000c00 */
.L_x_8535:
[----:B------:R-:W-:Y:S05]  /*fbf0*/  BSYNC B1 ;  /* 0x0000000000017941 */ /* 0x000fea0003800000 */
.L_x_8534:
        /* <DEDUP_REMOVED lines=10> */
[----:B------:R-:W-:Y:S01]  /*fca0*/  MOV R9, R40 ;  /* 0x0000002800097202 */ /* 0x000fe20000000f00 */
[----:B------:R-:W-:Y:S01]  /*fcb0*/  HADD2.F32 R40, -RZ, R41.H0_H0 ;  /* 0x20000029ff287230 */ /* 0x000fe20000004100 */
[----:B-1----:R-:W-:Y:S01]  /*fcc0*/  MOV R39, R42 ;  /* 0x0000002a00277202 */ /* 0x002fe20000000f00 */
        /* <DEDUP_REMOVED lines=38> */
.L_x_8539:
[----:B------:R-:W-:Y:S05]  /*ff30*/  BSYNC B0 ;  /* 0x0000000000007941 */ /* 0x000fea0003800000 */
.L_x_8538:
[----:B-----5:R3:W-:Y:S02]  /*ff40*/  STS.128 [R240+0x6000], R40 ;  /* 0x00600028f0007388 */ /* 0x0207e40000000c00 */
.L_x_8525:
[----:B------:R-:W-:Y:S05]  /*ff50*/  BSYNC B2 ;  /* 0x0000000000027941 */ /* 0x000fea0003800000 */
.L_x_8524:
        /* <DEDUP_REMOVED lines=67> */
.L_x_8545:
[----:B------:R-:W-:Y:S05]  /*10390*/  BSYNC B0 ;  /* 0x0000000000007941 */ /* 0x000fea0003800000 */
.L_x_8544:
[----:B-----5:R3:W-:Y:S02]  /*103a0*/  STS.128 [R240+0x800], R40 ;  /* 0x00080028f0007388 */ /* 0x0207e40000000c00 */
.L_x_8543:
[----:B------:R-:W-:Y:S05]  /*103b0*/  BSYNC B1 ;  /* 0x0000000000017941 */ /* 0x000fea0003800000 */
.L_x_8542:
        /* <DEDUP_REMOVED lines=54> */
.L_x_8549:
[----:B------:R-:W-:Y:S05]  /*10720*/  BSYNC B0 ;  /* 0x0000000000007941 */ /* 0x000fea0003800000 */
.L_x_8548:
[----:B-----5:R3:W-:Y:S02]  /*10730*/  STS.128 [R240+0x2800], R40 ;  /* 0x00280028f0007388 */ /* 0x0207e40000000c00 */
.L_x_8547:
[----:B------:R-:W-:Y:S05]  /*10740*/  BSYNC B1 ;  /* 0x0000000000017941 */ /* 0x000fea0003800000 */
.L_x_8546:
        /* <DEDUP_REMOVED lines=54> */
.L_x_8553:
[----:B------:R-:W-:Y:S05]  /*10ab0*/  BSYNC B0 ;  /* 0x0000000000007941 */ /* 0x000fea0003800000 */
.L_x_8552:
[----:B-----5:R3:W-:Y:S02]  /*10ac0*/  STS.128 [R240+0x4800], R40 ;  /* 0x00480028f0007388 */ /* 0x0207e40000000c00 */
.L_x_8551:
[----:B------:R-:W-:Y:S05]  /*10ad0*/  BSYNC B1 ;  /* 0x0000000000017941 */ /* 0x000fea0003800000 */
.L_x_8550:
        /* <DEDUP_REMOVED lines=53> */
.L_x_8555:
[----:B------:R-:W-:Y:S05]  /*10e30*/  BSYNC B0 ;  /* 0x0000000000007941 */ /* 0x000fea0003800000 */
.L_x_8554:
[----:B-----5:R1:W-:Y:S02]  /*10e40*/  STS.128 [R240+0x6800], R36 ;  /* 0x00680024f0007388 */ /* 0x0203e40000000c00 */
.L_x_8541:
[----:B------:R-:W-:Y:S05]  /*10e50*/  BSYNC B2 ;  /* 0x0000000000027941 */ /* 0x000fea0003800000 */
.L_x_8540:
        /* <DEDUP_REMOVED lines=67> */
.L_x_8561:
[----:B------:R-:W-:Y:S05]  /*11290*/  BSYNC B0 ;  /* 0x0000000000007941 */ /* 0x000fea0003800000 */
.L_x_8560:
[----:B-----5:R3:W-:Y:S02]  /*112a0*/  STS.128 [R240+0x1000], R36 ;  /* 0x00100024f0007388 */ /* 0x0207e40000000c00 */
.L_x_8559:
[----:B------:R-:W-:Y:S05]  /*112b0*/  BSYNC B1 ;  /* 0x0000000000017941 */ /* 0x000fea0003800000 */
.L_x_8558:
        /* <DEDUP_REMOVED lines=53> */
.L_x_8565:
[----:B------:R-:W-:Y:S05]  /*11610*/  BSYNC B0 ;  /* 0x0000000000007941 */ /* 0x000fea0003800000 */
.L_x_8564:
[----:B-----5:R3:W-:Y:S02]  /*11620*/  STS.128 [R240+0x3000], R36 ;  /* 0x00300024f0007388 */ /* 0x0207e40000000c00 */
.L_x_8563:
[----:B------:R-:W-:Y:S05]  /*11630*/  BSYNC B1 ;  /* 0x0000000000017941 */ /* 0x000fea0003800000 */
.L_x_8562:
        /* <DEDUP_REMOVED lines=53> */
.L_x_8569:
[----:B------:R-:W-:Y:S05]  /*11990*/  BSYNC B0 ;  /* 0x0000000000007941 */ /* 0x000fea0003800000 */
.L_x_8568:
[----:B-----5:R3:W-:Y:S02]  /*119a0*/  STS.128 [R240+0x5000], R36 ;  /* 0x00500024f0007388 */ /* 0x0207e40000000c00 */
.L_x_8567:
[----:B------:R-:W-:Y:S05]  /*119b0*/  BSYNC B1 ;  /* 0x0000000000017941 */ /* 0x000fea0003800000 */
.L_x_8566:
        /* <DEDUP_REMOVED lines=53> */
.L_x_8571:
[----:B------:R-:W-:Y:S05]  /*11d10*/  BSYNC B0 ;  /* 0x0000000000007941 */ /* 0x000fea0003800000 */
.L_x_8570:
[----:B-----5:R3:W-:Y:S02]  /*11d20*/  STS.128 [R240+0x7000], R36 ;  /* 0x00700024f0007388 */ /* 0x0207e40000000c00 */
.L_x_8557:
[----:B------:R-:W-:Y:S05]  /*11d30*/  BSYNC B2 ;  /* 0x0000000000027941 */ /* 0x000fea0003800000 */
.L_x_8556:
        /* <DEDUP_REMOVED lines=67> */
.L_x_8576:
[----:B------:R-:W-:Y:S05]  /*12170*/  BSYNC B0 ;  /* 0x0000000000007941 */ /* 0x000fea0003800000 */
.L_x_8575:
[----:B-----5:R1:W-:Y:S02]  /*12180*/  STS.128 [R240+0x1800], R20 ;  /* 0x00180014f0007388 */ /* 0x0203e40000000c00 */
.L_x_8574:
[----:B------:R-:W-:Y:S05]  /*12190*/  BSYNC B1 ;  /* 0x0000000000017941 */ /* 0x000fea0003800000 */
.L_x_8573:
        /* <DEDUP_REMOVED lines=53> */
.L_x_8580:
[----:B------:R-:W-:Y:S05]  /*124f0*/  BSYNC B0 ;  /* 0x0000000000007941 */ /* 0x000fea0003800000 */
.L_x_8579:
[----:B-----5:R1:W-:Y:S02]  /*12500*/  STS.128 [R240+0x3800], R16 ;  /* 0x00380010f0007388 */ /* 0x0203e40000000c00 */
.L_x_8578:
[----:B------:R-:W-:Y:S05]  /*12510*/  BSYNC B1 ;  /* 0x0000000000017941 */ /* 0x000fea0003800000 */
.L_x_8577:
        /* <DEDUP_REMOVED lines=53> */
.L_x_8584:
[----:B------:R-:W-:Y:S05]  /*12870*/  BSYNC B0 ;  /* 0x0000000000007941 */ /* 0x000fea0003800000 */
.L_x_8583:
[----:B-----5:R2:W-:Y:S02]  /*12880*/  STS.128 [R240+0x5800], R16 ;  /* 0x00580010f0007388 */ /* 0x0205e40000000c00 */
.L_x_8582:
[----:B------:R-:W-:Y:S05]  /*12890*/  BSYNC B1 ;  /* 0x0000000000017941 */ /* 0x000fea0003800000 */
.L_x_8581:
        /* <DEDUP_REMOVED lines=53> */
.L_x_8586:
[----:B------:R-:W-:Y:S05]  /*12bf0*/  BSYNC B0 ;  /* 0x0000000000007941 */ /* 0x000fea0003800000 */
.L_x_8585:
[----:B-----5:R2:W-:Y:S01]  /*12c00*/  STS.128 [R240+0x7800], R16 ;  /* 0x00780010f0007388 */ /* 0x0205e20000000c00 */
[----:B------:R-:W-:Y:S05]  /*12c10*/  BRA `(.L_x_8572) ;  /* 0x0000708000007947 */ /* 0x000fea0003800000 */
.L_x_8523:
        /* <DEDUP_REMOVED lines=99> */
.L_x_8592:
[----:B------:R-:W-:Y:S05]  /*13250*/  BSYNC B0 ;  /* 0x0000000000007941 */ /* 0x000fea0003800000 */
.L_x_8591:
[----:B-----5:R3:W-:Y:S02]  /*13260*/  STS.128 [R240], R56 ;  /* 0x00000038f0007388 */ /* 0x0207e40000000c00 */
.L_x_8590:
[----:B------:R-:W-:Y:S05]  /*13270*/  BSYNC B1 ;  /* 0x0000000000017941 */ /* 0x000fea0003800000 */
.L_x_8589:
        /* <DEDUP_REMOVED lines=97> */
.L_x_8596:
[----:B------:R-:W-:Y:S05]  /*13890*/  BSYNC B0 ;  /* 0x0000000000007941 */ /* 0x000fea0003800000 */
.L_x_8595:
[----:B-----5:R1:W-:Y:S02]  /*138a0*/  STS.128 [R240+0x2000], R56 ;  /* 0x00200038f0007388 */ /* 0x0203e40000000c00 */
.L_x_8594:
[----:B------:R-:W-:Y:S05]  /*138b0*/  BSYNC B1 ;  /* 0x0000000000017941 */ /* 0x000fea0003800000 */
.L_x_8593:
        /* <DEDUP_REMOVED lines=97> */
.L_x_8600:
[----:B------:R-:W-:Y:S05]  /*13ed0*/  BSYNC B0 ;  /* 0x0000000000007941 */ /* 0x000fea0003800000 */
.L_x_8599:
[----:B-----5:R3:W-:Y:S02]  /*13ee0*/  STS.128 [R240+0x4000], R56 ;  /* 0x00400038f0007388 */ /* 0x0207e40000000c00 */
.L_x_8598:
[----:B------:R-:W-:Y:S05]  /*13ef0*/  BSYNC B1 ;  /* 0x0000000000017941 */ /* 0x000fea0003800000 */
.L_x_8597:
        /* <DEDUP_REMOVED lines=96> */
.L_x_8602:
[----:B------:R-:W-:Y:S05]  /*14500*/  BSYNC B0 ;  /* 0x0000000000007941 */ /* 0x000fea0003800000 */
.L_x_8601:
[----:B-----5:R3:W-:Y:S02]  /*14510*/  STS.128 [R240+0x6000], R56 ;  /* 0x00600038f0007388 */ /* 0x0207e40000000c00 */
.L_x_8588:
[----:B------:R-:W-:Y:S05]  /*14520*/  BSYNC B2 ;  /* 0x0000000000027941 */ /* 0x000fea0003800000 */
.L_x_8587:
        /* <DEDUP_REMOVED lines=104> */
.L_x_8608:
[----:B------:R-:W-:Y:S05]  /*14bb0*/  BSYNC B0 ;  /* 0x0000000000007941 */ /* 0x000fea0003800000 */
.L_x_8607:
[----:B-----5:R3:W-:Y:S02]  /*14bc0*/  STS.128 [R240+0x800], R56 ;  /* 0x00080038f0007388 */ /* 0x0207e40000000c00 */
.L_x_8606:
[----:B------:R-:W-:Y:S05]  /*14bd0*/  BSYNC B1 ;  /* 0x0000000000017941 */ /* 0x000fea0003800000 */
.L_x_8605:
        /* <DEDUP_REMOVED lines=100> */
.L_x_8612:
[----:B------:R-:W-:Y:S05]  /*15220*/  BSYNC B0 ;  /* 0x0000000000007941 */ /* 0x000fea0003800000 */
.L_x_8611:
[----:B-----5:R3:W-:Y:S02]  /*15230*/  STS.128 [R240+0x2800], R56 ;  /* 0x00280038f0007388 */ /* 0x0207e40000000c00 */
.L_x_8610:
[----:B------:R-:W-:Y:S05]  /*15240*/  BSYNC B1 ;  /* 0x0000000000017941 */ /* 0x000fea0003800000 */
.L_x_8609:
        /* <DEDUP_REMOVED lines=100> */
.L_x_8616:
[----:B------:R-:W-:Y:S05]  /*15890*/  BSYNC B0 ;  /* 0x0000000000007941 */ /* 0x000fea0003800000 */
.L_x_8615:
[----:B-----5:R3:W-:Y:S02]  /*158a0*/  STS.128 [R240+0x4800], R56 ;  /* 0x00480038f0007388 */ /* 0x0207e40000000c00 */
.L_x_8614:
[----:B------:R-:W-:Y:S05]  /*158b0*/  BSYNC B1 ;  /* 0x0000000000017941 */ /* 0x000fea0003800000 */
.L_x_8613:
        /* <DEDUP_REMOVED lines=98> */
.L_x_8618:
[----:B------:R-:W-:Y:S05]  /*15ee0*/  BSYNC B0 ;  /* 0x0000000000007941 */ /* 0x000fea0003800000 */
.L_x_8617:
[----:B-----5:R1:W-:Y:S02]  /*15ef0*/  STS.128 [R240+0x6800], R40 ;  /* 0x00680028f0007388 */ /* 0x0203e40000000c00 */
.L_x_8604:
[----:B------:R-:W-:Y:S05]  /*15f00*/  BSYNC B2 ;  /* 0x0000000000027941 */ /* 0x000fea0003800000 */
.L_x_8603:
        /* <DEDUP_REMOVED lines=103> */
.L_x_8624:
[----:B------:R-:W-:Y:S05]  /*16580*/  BSYNC B0 ;  /* 0x0000000000007941 */ /* 0x000fea0003800000 */
.L_x_8623:
[----:B-----5:R1:W-:Y:S02]  /*16590*/  STS.128 [R240+0x1000], R40 ;  /* 0x00100028f0007388 */ /* 0x0203e40000000c00 */
.L_x_8622:
[----:B------:R-:W-:Y:S05]  /*165a0*/  BSYNC B1 ;  /* 0x0000000000017941 */ /* 0x000fea0003800000 */
.L_x_8621:
        /* <DEDUP_REMOVED lines=98> */
.L_x_8628:
[----:B------:R-:W-:Y:S05]  /*16bd0*/  BSYNC B0 ;  /* 0x0000000000007941 */ /* 0x000fea0003800000 */
.L_x_8627:
[----:B-----5:R1:W-:Y:S02]  /*16be0*/  STS.128 [R240+0x3000], R40 ;  /* 0x00300028f0007388 */ /* 0x0203e40000000c00 */
.L_x_8626:
[----:B------:R-:W-:Y:S05]  /*16bf0*/  BSYNC B1 ;  /* 0x0000000000017941 */ /* 0x000fea0003800000 */
.L_x_8625:
        /* <DEDUP_REMOVED lines=98> */
.L_x_8632:
[----:B------:R-:W-:Y:S05]  /*17220*/  BSYNC B0 ;  /* 0x0000000000007941 */ /* 0x000fea0003800000 */
.L_x_8631:
[----:B-----5:R1:W-:Y:S02]  /*17230*/  STS.128 [R240+0x5000], R40 ;  /* 0x00500028f0007388 */ /* 0x0203e40000000c00 */
.L_x_8630:
[----:B------:R-:W-:Y:S05]  /*17240*/  BSYNC B1 ;  /* 0x0000000000017941 */ /* 0x000fea0003800000 */
.L_x_8629:
        /* <DEDUP_REMOVED lines=101> */
.L_x_8634:
[----:B------:R-:W-:Y:S05]  /*178a0*/  BSYNC B0 ;  /* 0x0000000000007941 */ /* 0x000fea0003800000 */
.L_x_8633:
[----:B-----5:R2:W-:Y:S02]  /*178b0*/  STS.128 [R240+0x7000], R36 ;  /* 0x00700024f0007388 */ /* 0x0205e40000000c00 */
.L_x_8620:
[----:B------:R-:W-:Y:S05]  /*178c0*/  BSYNC B2 ;  /* 0x0000000000027941 */ /* 0x000fea0003800000 */
.L_x_8619:
        /* <DEDUP_REMOVED lines=105> */
.L_x_8638:
[----:B------:R-:W-:Y:S05]  /*17f60*/  BSYNC B0 ;  /* 0x0000000000007941 */ /* 0x000fea0003800000 */
.L_x_8637:
[----:B-----5:R1:W-:Y:S02]  /*17f70*/  STS.128 [R240+0x1800], R20 ;  /* 0x00180014f0007388 */ /* 0x0203e40000000c00 */
.L_x_8636:
[----:B------:R-:W-:Y:S05]  /*17f80*/  BSYNC B1 ;  /* 0x0000000000017941 */ /* 0x000fea0003800000 */
.L_x_8635:
        /* <DEDUP_REMOVED lines=100> */
.L_x_8642:
[----:B------:R-:W-:Y:S05]  /*185d0*/  BSYNC B0 ;  /* 0x0000000000007941 */ /* 0x000fea0003800000 */
.L_x_8641:
[----:B-----5:R1:W-:Y:S02]  /*185e0*/  STS.128 [R240+0x3800], R20 ;  /* 0x00380014f0007388 */ /* 0x0203e40000000c00 */
.L_x_8640:
[----:B------:R-:W-:Y:S05]  /*185f0*/  BSYNC B1 ;  /* 0x0000000000017941 */ /* 0x000fea0003800000 */
.L_x_8639:
        /* <DEDUP_REMOVED lines=103> */
.L_x_8646:
[----:B------:R-:W-:Y:S05]  /*18c70*/  BSYNC B0 ;  /* 0x0000000000007941 */ /* 0x000fea0003800000 */
.L_x_8645:
[----:B-----5:R1:W-:Y:S02]  /*18c80*/  STS.128 [R240+0x5800], R20 ;  /* 0x00580014f0007388 */ /* 0x0203e40000000c00 */
.L_x_8644:
[----:B------:R-:W-:Y:S05]  /*18c90*/  BSYNC B1 ;  /* 0x0000000000017941 */ /* 0x000fea0003800000 */
.L_x_8643:
        /* <DEDUP_REMOVED lines=104> */
.L_x_8648:
[----:B------:R-:W-:Y:S05]  /*19320*/  BSYNC B0 ;  /* 0x0000000000007941 */ /* 0x000fea0003800000 */
.L_x_8647:
[----:B-----5:R1:W-:Y:S01]  /*19330*/  STS.128 [R240+0x7800], R16 ;  /* 0x00780010f0007388 */ /* 0x0203e20000000c00 */
[----:B------:R-:W-:Y:S05]  /*19340*/  BRA `(.L_x_8572) ;  /* 0x0000095000007947 */ /* 0x000fea0003800000 */
.L_x_8522:
        /* <DEDUP_REMOVED lines=37> */
.L_x_8650:
[----:B------:R-:W-:Y:S05]  /*195a0*/  BSYNC B0 ;  /* 0x0000000000007941 */ /* 0x000fea0003800000 */
.L_x_8649:
        /* <DEDUP_REMOVED lines=36> */
.L_x_8652:
[----:B------:R-:W-:Y:S05]  /*197f0*/  BSYNC B0 ;  /* 0x0000000000007941 */ /* 0x000fea0003800000 */
.L_x_8651:
        /* <DEDUP_REMOVED lines=36> */
.L_x_8654:
[----:B------:R-:W-:Y:S05]  /*19a40*/  BSYNC B0 ;  /* 0x0000000000007941 */ /* 0x000fea0003800000 */
.L_x_8653:
        /* <DEDUP_REMOVED lines=37> */
.L_x_8572:
[----:B------:R-:W-:Y:S05]  /*19ca0*/  BSYNC B3 ;  /* 0x0000000000037941 */ /* 0x000fea0003800000 */
.L_x_8521:
        /* <DEDUP_REMOVED lines=38> */
.L_x_8656:
[----:B------:R-:W-:Y:S05]  /*19f10*/  BSYNC B0 ;  /* 0x0000000000007941 */ /* 0x000fea0003800000 */
.L_x_8655:
        /* <DEDUP_REMOVED lines=38> */
.L_x_8658:
[----:B------:R-:W-:Y:S05]  /*1a180*/  BSYNC B0 ;  /* 0x0000000000007941 */ /* 0x000fea0003800000 */
.L_x_8657:
        /* <DEDUP_REMOVED lines=40> */
.L_x_8660:
[----:B------:R-:W-:Y:S05]  /*1a410*/  BSYNC B0 ;  /* 0x0000000000007941 */ /* 0x000fea0003800000 */
.L_x_8659:
        /* <DEDUP_REMOVED lines=43> */
.L_x_8662:
[----:B------:R-:W-:Y:S05]  /*1a6d0*/  BSYNC B0 ;  /* 0x0000000000007941 */ /* 0x000fea0003800000 */
.L_x_8661:
[----:B-12---:R-:W2:Y:S04]  /*1a6e0*/  LD.E.64 R12, [R10.64+0x1c0] ;  /* 0x0001c0060a0c7980 */ /* 0x006ea8000c101b00 */
[----:B---3--:R-:W3:Y:S01]  /*1a6f0*/  LD.E.64 R6, [R10.64+0x1b8] ;  /* 0x0001b8060a067980 */ /* 0x008ee2000c101b00 */
[----:B------:R-:W-:-:S03]  /*1a700*/  IMAD.MOV.U32 R156, RZ, RZ, R236 ;  /* 0x000000ffff9c7224 */ /* 0x000fc600078e00ec */
[----:B----4-:R-:W4:Y:S04]  /*1a710*/  LD.E R3, [R10.64+0xd8] ;  /* 0x0000d8060a037980 */ /* 0x010f28000c101900 */
[----:B------:R-:W0:Y:S01]  /*1a720*/  LDGDEPBAR ;  /* 0x00000000000079af */ /* 0x000e220000000000 */
[----:B--2---:R-:W-:Y:S02]  /*1a730*/  IMAD R4, R13, R237, RZ ;  /* 0x000000ed0d047224 */ /* 0x004fe400078e02ff */
[----:B------:R-:W-:-:S04]  /*1a740*/  IMAD.WIDE.U32 R8, R237, R12, R156 ;  /* 0x0000000ced087225 */ /* 0x000fc800078e009c */
[----:B------:R-:W-:Y:S01]  /*1a750*/  IMAD R4, R12, R54, R4 ;  /* 0x000000360c047224 */ /* 0x000fe200078e0204 */
[----:B---3--:R-:W-:-:S03]  /*1a760*/  LEA R6, P0, R8, R6, 0x2 ;  /* 0x0000000608067211 */ /* 0x008fc600078010ff */
[----:B------:R-:W-:Y:S02]  /*1a770*/  IMAD.IADD R4, R9, 0x1, R4 ;  /* 0x0000000109047824 */ /* 0x000fe400078e0204 */
[----:B------:R1:W5:Y:S03]  /*1a780*/  LD.E R9, [R10.64+0x188] ;  /* 0x000188060a097980 */ /* 0x000366000c101900 */
[----:B------:R-:W-:Y:S02]  /*1a790*/  LEA.HI.X R7, R8, R7, R4, 0x2, P0 ;  /* 0x0000000708077211 */ /* 0x000fe400000f1404 */
[----:B------:R1:W5:Y:S04]  /*1a7a0*/  LD.E R8, [R10.64+0x184] ;  /* 0x000184060a087980 */ /* 0x000368000c101900 */
        /* <DEDUP_REMOVED lines=12> */
[----:B------:R-:W-:Y:S03]  /*1a870*/  BSSY B0, `(.L_x_8663) ;  /* 0x0000024000007945 */ /* 0x000fe60003800000 */
[----:B------:R-:W-:Y:S01]  /*1a880*/  SHF.R.S32.HI R32, RZ, 0x2, R32 ;  /* 0x00000002ff207819 */ /* 0x000fe20000011420 */
[----:B--2---:R-:W-:Y:S01]  /*1a890*/  FMUL.FTZ R243, R243, R3 ;  /* 0x00000003f3f37220 */ /* 0x004fe20000410000 */
[----:B------:R-:W-:Y:S01]  /*1a8a0*/  LOP3.LUT R3, R132, 0x6, RZ, 0xc0, !PT ;  /* 0x0000000684037812 */ /* 0x000fe200078ec0ff */
        /* <DEDUP_REMOVED lines=32> */
.L_x_8664:
[----:B-1----:R-:W-:Y:S05]  /*1aab0*/  BSYNC B0 ;  /* 0x0000000000007941 */ /* 0x002fea0003800000 */
.L_x_8663:
        /* <DEDUP_REMOVED lines=40> */
.L_x_8666:
[----:B------:R-:W-:Y:S05]  /*1ad40*/  BSYNC B0 ;  /* 0x0000000000007941 */ /* 0x000fea0003800000 */
.L_x_8665:
        /* <DEDUP_REMOVED lines=42> */
.L_x_8668:
[----:B------:R-:W-:Y:S05]  /*1aff0*/  BSYNC B0 ;  /* 0x0000000000007941 */ /* 0x000fea0003800000 */
.L_x_8667:
        /* <DEDUP_REMOVED lines=54> */
.L_x_8670:
[----:B------:R-:W-:Y:S05]  /*1b360*/  BSYNC B0 ;  /* 0x0000000000007941 */ /* 0x000fea0003800000 */
.L_x_8669:
        /* <DEDUP_REMOVED lines=20> */
[----:B------:R-:W-:Y:S01]  /*1b4b0*/  IADD3 R222, R224, 0x8020, RZ ;  /* 0x00008020e0de7810 */ /* 0x000fe20007ffe0ff */
        /* <DEDUP_REMOVED lines=193> */
[C---:B------:R-:W-:Y:S02]  /*1c0d0*/  HMMA.16816.F32 R52, R76.reuse, R70, R52 ;  /* 0x000000464c34723c */ /* 0x040fe40000001834 */
[----:B------:R1:W1:Y:S02]  /*1c0e0*/  MUFU.TANH R21, R19 ;  /* 0x0000001300157308 */ /* 0x0002640000002400 */
[----:B-1----:R-:W1:Y:S04]  /*1c0f0*/  LDSM.16.M88.4 R16, [R222+0x7800] ;  /* 0x00780000de10783b */ /* 0x002e680000000200 */
[----:B------:R-:W-:Y:S01]  /*1c100*/  HMMA.16816.F32 R84, R76, R22, R84 ;  /* 0x000000164c54723c */ /* 0x000fe20000001854 */
[----:B------:R-:W-:-:S02]  /*1c110*/  FMUL.FTZ R28, R28, R0 ;  /* 0x000000001c1c7220 */ /* 0x000fc40000410000 */
[-C--:B------:R-:W-:Y:S02]  /*1c120*/  FMUL.FTZ R29, R29, R0.reuse ;  /* 0x000000001d1d7220 */ /* 0x080fe40000410000 */
[-C--:B------:R-:W-:Y:S02]  /*1c130*/  FMUL.FTZ R30, R30, R0.reuse ;  /* 0x000000001e1e7220 */ /* 0x080fe40000410000 */
[----:B------:R-:W-:Y:S01]  /*1c140*/  FMUL.FTZ R31, R31, R0 ;  /* 0x000000001f1f7220 */ /* 0x000fe20000410000 */
[----:B--2---:R-:W-:Y:S01]  /*1c150*/  HMMA.16816.F32 R64, R24, R56, R64 ;  /* 0x000000381840723c */ /* 0x004fe20000001840 */
[----:B------:R-:W2:Y:S07]  /*1c160*/  MUFU.TANH R47, R28 ;  /* 0x0000001c002f7308 */ /* 0x000eae0000002400 */
[C---:B------:R-:W-:Y:S01]  /*1c170*/  HMMA.16816.F32 R72, R36.reuse, R88, R72 ;  /* 0x000000582448723c */ /* 0x040fe20000001848 */
[----:B------:R-:W1:Y:S07]  /*1c180*/  MUFU.TANH R48, R29 ;  /* 0x0000001d00307308 */ /* 0x000e6e0000002400 */
[C---:B------:R-:W-:Y:S01]  /*1c190*/  HMMA.16816.F32 R88, R36.reuse, R90, R52 ;  /* 0x0000005a2458723c */ /* 0x040fe20000001834 */
[----:B------:R-:W1:Y:S01]  /*1c1a0*/  MUFU.TANH R49, R30 ;  /* 0x0000001e00317308 */ /* 0x000e620000002400 */
[----:B------:R-:W-:Y:S07]  /*1c1b0*/  LDSM.16.M88.4 R52, [R211+0x7000] ;  /* 0x00700000d334783b */ /* 0x000fee0000000200 */
        /* <DEDUP_REMOVED lines=15> */
[C---:B------:R-:W-:Y:S08]  /*1c2b0*/  HMMA.16816.F32 R80, R12.reuse, R62, R80 ;  /* 0x0000003e0c50723c */ /* 0x040ff00000001850 */
[C---:B---3--:R-:W-:Y:S08]  /*1c2c0*/  HMMA.16816.F32 R40, R12.reuse, R4, R40 ;  /* 0x000000040c28723c */ /* 0x048ff00000001828 */
[C---:B------:R-:W-:Y:S08]  /*1c2d0*/  HMMA.16816.F32 R72, R12.reuse, R52, R72 ;  /* 0x000000340c48723c */ /* 0x040ff00000001848 */
[C---:B------:R-:W-:Y:S08]  /*1c2e0*/  HMMA.16816.F32 R88, R12.reuse, R54, R88 ;  /* 0x000000360c58723c */ /* 0x040ff00000001858 */
[----:B------:R-:W-:Y:S01]  /*1c2f0*/  HMMA.16816.F32 R84, R12, R6, R84 ;  /* 0x000000060c54723c */ /* 0x000fe20000001854 */
[----:B------:R-:W-:Y:S01]  /*1c300*/  IMAD.IADD R50, R50, 0x1, R32 ;  /* 0x0000000132327824 */ /* 0x000fe200078e0220 */
[----:B------:R-:W-:-:S04]  /*1c310*/  IADD3 R4, R51, 0x1, -R235 ;  /* 0x0000000133047810 */ /* 0x000fc80007ffe8eb */
[----:B-----5:R-:W-:Y:S01]  /*1c320*/  IADD3 R9, R9, R4, RZ ;  /* 0x0000000409097210 */ /* 0x020fe20007ffe0ff */
[----:B------:R-:W-:Y:S01]  /*1c330*/  IMAD.IADD R4, R51, 0x1, -R235 ;  /* 0x0000000133047824 */ /* 0x000fe200078e0aeb */
[----:B------:R-:W-:Y:S01]  /*1c340*/  IADD3 R244, R50, 0x8, RZ ;  /* 0x0000000832f47810 */ /* 0x000fe20007ffe0ff */
[-C--:B------:R-:W-:Y:S02]  /*1c350*/  FMUL.FTZ R38, R41, R0.reuse ;  /* 0x0000000029267220 */ /* 0x080fe40000410000 */
[----:B------:R-:W-:Y:S01]  /*1c360*/  FMUL.FTZ R30, R42, R0 ;  /* 0x000000002a1e7220 */ /* 0x000fe20000410000 */
[----:B------:R-:W-:Y:S01]  /*1c370*/  IADD3 R247, R9, R244, RZ ;  /* 0x000000f409f77210 */ /* 0x000fe20007ffe0ff */
        /* <DEDUP_REMOVED lines=18> */
[----:B------:R-:W-:Y:S02]  /*1c4a0*/  IMAD.IADD R246, R50, 0x1, R4 ;  /* 0x0000000132f67824 */ /* 0x000fe400078e0204 */
[----:B------:R-:W-:Y:S02]  /*1c4b0*/  FMUL.FTZ R41, R84, R0 ;  /* 0x0000000054297220 */ /* 0x000fe40000410000 */
[----:B------:R-:W-:-:S02]  /*1c4c0*/  IMAD.IADD R244, R4, 0x1, R244 ;  /* 0x0000000104f47824 */ /* 0x000fc400078e02f4 */
[-C--:B------:R-:W-:Y:S02]  /*1c4d0*/  FMUL.FTZ R42, R85, R0.reuse ;  /* 0x00000000552a7220 */ /* 0x080fe40000410000 */
[----:B------:R-:W-:Y:S01]  /*1c4e0*/  FMUL.FTZ R32, R86, R0 ;  /* 0x0000000056207220 */ /* 0x000fe20000410000 */
[----:B------:R-:W-:Y:S01]  /*1c4f0*/  ISETP.GT.AND P6, PT, R241, R230, PT ;  /* 0x000000e6f100720c */ /* 0x000fe20003fc4270 */
[----:B------:R-:W-:Y:S01]  /*1c500*/  FMUL.FTZ R87, R87, R0 ;  /* 0x0000000057577220 */ /* 0x000fe20000410000 */
[C---:B------:R-:W-:Y:S01]  /*1c510*/  IADD3 R249, -R8.reuse, R246, RZ ;  /* 0x000000f608f97210 */ /* 0x040fe20007ffe1ff */
[----:B------:R-:W1:Y:S01]  /*1c520*/  MUFU.TANH R57, R57 ;  /* 0x0000003900397308 */ /* 0x000e620000002400 */
[----:B------:R-:W-:-:S07]  /*1c530*/  IADD3 R248, -R8, R244, RZ ;  /* 0x000000f408f87210 */ /* 0x000fce0007ffe1ff */
[----:B------:R-:W2:Y:S08]  /*1c540*/  MUFU.TANH R22, R22 ;  /* 0x0000001600167308 */ /* 0x000eb00000002400 */
[----:B------:R-:W3:Y:S08]  /*1c550*/  MUFU.TANH R16, R16 ;  /* 0x0000001000107308 */ /* 0x000ef00000002400 */
        /* <DEDUP_REMOVED lines=75> */
[-C--:B------:R-:W-:Y:S02]  /*1ca10*/  @!P3 IADD3 R4, R4, -R9.reuse, RZ ;  /* 0x800000090404b210 */ /* 0x080fe40007ffe0ff */
        /* <DEDUP_REMOVED lines=9> */
[----:B------:R-:W-:Y:S01]  /*1cab0*/  @!P1 IMAD.MOV R4, RZ, RZ, -R4 ;  /* 0x000000ffff049224 */ /* 0x000fe200078e0a04 */
[----:B------:R-:W-:-:S04]  /*1cac0*/  @!P3 IADD3 R14, -R14, RZ, RZ ;  /* 0x000000ff0e0eb210 */ /* 0x000fc80007ffe1ff */
[C---:B------:R-:W-:Y:S02]  /*1cad0*/  SEL R4, R0.reuse, R4, !P2 ;  /* 0x0000000400047207 */ /* 0x040fe40005000000 */
[----:B------:R-:W-:-:S03]  /*1cae0*/  SEL R0, R0, R14, !P2 ;  /* 0x0000000e00007207 */ /* 0x000fc60005000000 */
[----:B------:R-:W-:-:S04]  /*1caf0*/  IMAD.WIDE R50, R4, 0x4, R238 ;  /* 0x0000000404327825 */ /* 0x000fc800078e02ee */
[C---:B------:R-:W-:Y:S01]  /*1cb00*/  IMAD.WIDE R14, R0.reuse, 0x4, R238 ;  /* 0x00000004000e7825 */ /* 0x040fe200078e02ee */
        /* <DEDUP_REMOVED lines=17> */
.L_x_8674:
[----:B------:R-:W2:Y:S02]  /*1cc20*/  LD.E R6, [R10.64+0x38] ;  /* 0x000038060a067980 */ /* 0x000ea4000c101900 */
[----:B--2---:R-:W-:-:S04]  /*1cc30*/  LEA R6, -R6, RZ, 0x6 ;  /* 0x000000ff06067211 */ /* 0x004fc800078e31ff */
[----:B------:R-:W-:Y:S02]  /*1cc40*/  SHF.R.S32.HI R0, RZ, 0x1f, R6 ;  /* 0x0000001fff007819 */ /* 0x000fe40000011406 */
.L_x_8675:
[----:B------:R-:W-:Y:S05]  /*1cc50*/  BSYNC B0 ;  /* 0x0000000000007941 */ /* 0x000fea0003800000 */
.L_x_8673:
        /* <DEDUP_REMOVED lines=15> */
[----:B------:R-:W-:-:S03]  /*1cd50*/  @P4 LEA R58, P1, R4, R232, 0x1 ;  /* 0x000000e8043a4211 */ /* 0x000fc600078208ff */
[----:B------:R-:W-:Y:S01]  /*1cd60*/  @!PT LDS RZ, [RZ] ;  /* 0x00000000fffff984 */ /* 0x000fe20000000800 */
[----:B------:R-:W-:Y:S01]  /*1cd70*/  @!PT LDS RZ, [RZ] ;  /* 0x00000000fffff984 */ /* 0x000fe20000000800 */
[----:B------:R-:W-:Y:S01]  /*1cd80*/  @!PT LDS RZ, [RZ] ;  /* 0x00000000fffff984 */ /* 0x000fe20000000800 */
[----:B------:R1:W-:Y:S01]  /*1cd90*/  @P4 LDGSTS.E.BYPASS.LTC128B.128 [R240+0xa000], [R64.64+0x80] ;  /* 0x0a00008040f04fae */ /* 0x0003e2000b901d46 */
[CCC-:B------:R-:W-:Y:S02]  /*1cda0*/  @P4 LEA.HI.X R59, R4.reuse, R231.reuse, R0.reuse, 0x1, P1 ;  /* 0x000000e7043b4211 */ /* 0x1c0fe400008f0c00 */
[CC--:B------:R-:W-:Y:S01]  /*1cdb0*/  @P3 LEA R54, P1, R4.reuse, R232.reuse, 0x1 ;  /* 0x000000e804363211 */ /* 0x0c0fe200078208ff */
[----:B------:R1:W-:Y:S03]  /*1cdc0*/  @!P4 STS.128 [R240+0xa000], RZ ;  /* 0x00a000fff000c388 */ /* 0x0003e60000000c00 */
[C---:B------:R-:W-:Y:S01]  /*1cdd0*/  @P3 LEA.HI.X R55, R4.reuse, R231, R0, 0x1, P1 ;  /* 0x000000e704373211 */ /* 0x040fe200008f0c00 */
[----:B------:R-:W-:Y:S01]  /*1cde0*/  @!PT LDS RZ, [RZ] ;  /* 0x00000000fffff984 */ /* 0x000fe20000000800 */
[----:B------:R-:W-:Y:S01]  /*1cdf0*/  @!PT LDS RZ, [RZ] ;  /* 0x00000000fffff984 */ /* 0x000fe20000000800 */
[----:B------:R-:W-:Y:S01]  /*1ce00*/  @!PT LDS RZ, [RZ] ;  /* 0x00000000fffff984 */ /* 0x000fe20000000800 */
[----:B------:R1:W-:Y:S01]  /*1ce10*/  @P3 LDGSTS.E.BYPASS.LTC128B.128 [R240+0xc000], [R64.64+0x100] ;  /* 0x0c00010040f03fae */ /* 0x0003e2000b901d46 */
[----:B------:R-:W-:-:S03]  /*1ce20*/  @P2 LEA R50, P1, R4, R232, 0x1 ;  /* 0x000000e804322211 */ /* 0x000fc600078208ff */
[----:B------:R1:W-:Y:S01]  /*1ce30*/  @!P3 STS.128 [R240+0xc000], RZ ;  /* 0x00c000fff000b388 */ /* 0x0003e20000000c00 */
[CC--:B------:R-:W-:Y:S02]  /*1ce40*/  @P2 LEA.HI.X R51, R4.reuse, R231.reuse, R0, 0x1, P1 ;  /* 0x000000e704332211 */ /* 0x0c0fe400008f0c00 */
[----:B------:R-:W-:Y:S01]  /*1ce50*/  IADD3 R4, P1, R4, R228, RZ ;  /* 0x000000e404047210 */ /* 0x000fe20007f3e0ff */
[----:B------:R-:W-:Y:S01]  /*1ce60*/  @!PT LDS RZ, [RZ] ;  /* 0x00000000fffff984 */ /* 0x000fe20000000800 */
[----:B------:R-:W-:Y:S01]  /*1ce70*/  @!PT LDS RZ, [RZ] ;  /* 0x00000000fffff984 */ /* 0x000fe20000000800 */
[----:B------:R-:W-:Y:S01]  /*1ce80*/  @!PT LDS RZ, [RZ] ;  /* 0x00000000fffff984 */ /* 0x000fe20000000800 */
[----:B------:R1:W-:Y:S04]  /*1ce90*/  @P2 LDGSTS.E.BYPASS.LTC128B.128 [R240+0xe000], [R64.64+0x180] ;  /* 0x0e00018040f02fae */ /* 0x0003e8000b901d46 */
        /* <DEDUP_REMOVED lines=8> */
[----:B------:R-:W-:-:S03]  /*1cf20*/  @P4 LEA R14, P1, R4, R232, 0x1 ;  /* 0x000000e8040e4211 */ /* 0x000fc600078208ff */
[----:B------:R1:W-:Y:S01]  /*1cf30*/  @!P5 STS.128 [R240+0x8800], RZ ;  /* 0x008800fff000d388 */ /* 0x0003e20000000c00 */
[CCC-:B------:R-:W-:Y:S02]  /*1cf40*/  @P4 LEA.HI.X R15, R4.reuse, R231.reuse, R0.reuse, 0x1, P1 ;  /* 0x000000e7040f4211 */ /* 0x1c0fe400008f0c00 */
[CC--:B------:R-:W-:Y:S01]  /*1cf50*/  @P3 LEA R12, P1, R4.reuse, R232.reuse, 0x1 ;  /* 0x000000e8040c3211 */ /* 0x0c0fe200078208ff */
[----:B------:R-:W-:Y:S01]  /*1cf60*/  @!PT LDS RZ, [RZ] ;  /* 0x00000000fffff984 */ /* 0x000fe20000000800 */
[----:B------:R-:W-:Y:S01]  /*1cf70*/  @!PT LDS RZ, [RZ] ;  /* 0x00000000fffff984 */ /* 0x000fe20000000800 */
[----:B------:R-:W-:Y:S01]  /*1cf80*/  @!PT LDS RZ, [RZ] ;  /* 0x00000000fffff984 */ /* 0x000fe20000000800 */
[----:B------:R1:W-:Y:S03]  /*1cf90*/  @P4 LDGSTS.E.BYPASS.LTC128B.128 [R240+0xa800], [R58.64+0x80] ;  /* 0x0a8000803af04fae */ /* 0x0003e6000b901d46 */
[C---:B------:R-:W-:Y:S01]  /*1cfa0*/  @P3 LEA.HI.X R13, R4.reuse, R231, R0, 0x1, P1 ;  /* 0x000000e7040d3211 */ /* 0x040fe200008f0c00 */
[----:B------:R1:W-:Y:S01]  /*1cfb0*/  @!P4 STS.128 [R240+0xa800], RZ ;  /* 0x00a800fff000c388 */ /* 0x0003e20000000c00 */
[----:B------:R-:W-:-:S03]  /*1cfc0*/  @P2 LEA R6, P1, R4, R232, 0x1 ;  /* 0x000000e804062211 */ /* 0x000fc600078208ff */
[----:B------:R-:W-:Y:S01]  /*1cfd0*/  @!PT LDS RZ, [RZ] ;  /* 0x00000000fffff984 */ /* 0x000fe20000000800 */
[----:B------:R-:W-:Y:S01]  /*1cfe0*/  @!PT LDS RZ, [RZ] ;  /* 0x00000000fffff984 */ /* 0x000fe20000000800 */
[----:B------:R-:W-:Y:S01]  /*1cff0*/  @!PT LDS RZ, [RZ] ;  /* 0x00000000fffff984 */ /* 0x000fe20000000800 */
[----:B------:R1:W-:Y:S01]  /*1d000*/  @P3 LDGSTS.E.BYPASS.LTC128B.128 [R240+0xc800], [R54.64+0x100] ;  /* 0x0c80010036f03fae */ /* 0x0003e2000b901d46 */
[CC--:B------:R-:W-:Y:S02]  /*1d010*/  @P2 LEA.HI.X R7, R4.reuse, R231.reuse, R0, 0x1, P1 ;  /* 0x000000e704072211 */ /* 0x0c0fe400008f0c00 */
[----:B------:R-:W-:Y:S01]  /*1d020*/  IADD3 R4, P1, R4, R228, RZ ;  /* 0x000000e404047210 */ /* 0x000fe20007f3e0ff */
[----:B------:R1:W-:Y:S04]  /*1d030*/  @!P3 STS.128 [R240+0xc800], RZ ;  /* 0x00c800fff000b388 */ /* 0x0003e80000000c00 */
        /* <DEDUP_REMOVED lines=12> */
[----:B------:R1:W-:Y:S01]  /*1d100*/  @P5 LDGSTS.E.BYPASS.LTC128B.128 [R240+0x9000], [R60.64] ;  /* 0x090000003cf05fae */ /* 0x0003e2000b901d46 */
        /* <DEDUP_REMOVED lines=8> */
[----:B------:R-:W-:Y:S01]  /*1d190*/  @P2 LEA R72, P1, R4, R232, 0x1 ;  /* 0x000000e804482211 */ /* 0x000fe200078208ff */
[----:B------:R-:W-:-:S02]  /*1d1a0*/  IMAD.MOV.U32 R232, RZ, RZ, R64 ;  /* 0x000000ffffe87224 */ /* 0x000fc400078e0040 */
        /* <DEDUP_REMOVED lines=34> */
.L_x_8672:
[----:B-1234-:R-:W-:Y:S05]  /*1d3d0*/  BSYNC B1 ;  /* 0x0000000000017941 */ /* 0x01efea0003800000 */
.L_x_8671:
[----:B------:R-:W2:Y:S01]  /*1d3e0*/  LD.E R186, [R10.64+0xdc] ;  /* 0x0000dc060aba7980 */ /* 0x000ea2000c101900 */
        /* <DEDUP_REMOVED lines=9> */
[----:B------:R-:W-:Y:S01]  /*1d480*/  ISETP.GE.AND P4, PT, R6, R249, PT ;  /* 0x000000f90600720c */ /* 0x000fe20003f86270 */
[--C-:B------:R-:W-:Y:S01]  /*1d490*/  IMAD.IADD R50, R246, 0x1, -R13.reuse ;  /* 0x00000001f6327824 */ /* 0x100fe200078e0a0d */
[----:B------:R-:W1:Y:S01]  /*1d4a0*/  I2F R14, R14 ;  /* 0x0000000e000e7306 */ /* 0x000e620000201400 */
[----:B------:R-:W-:Y:S01]  /*1d4b0*/  IABS R3, R3 ;  /* 0x0000000300037213 */ /* 0x000fe20000000000 */
[----:B------:R-:W-:Y:S01]  /*1d4c0*/  IMAD.IADD R12, R244, 0x1, -R13 ;  /* 0x00000001f40c7824 */ /* 0x000fe200078e0a0d */
[----:B------:R-:W-:-:S02]  /*1d4d0*/  IABS R40, R40 ;  /* 0x0000002800287213 */ /* 0x000fc40000000000 */
[C---:B------:R-:W-:Y:S02]  /*1d4e0*/  IADD3 R2, R6.reuse, 0x9, RZ ;  /* 0x0000000906027810 */ /* 0x040fe40007ffe0ff */
[C---:B------:R-:W-:Y:S01]  /*1d4f0*/  IADD3 R55, R6.reuse, 0x19, RZ ;  /* 0x0000001906377810 */ /* 0x040fe20007ffe0ff */
[----:B------:R-:W3:Y:S01]  /*1d500*/  I2F R15, R15 ;  /* 0x0000000f000f7306 */ /* 0x000ee20000201400 */
[----:B------:R-:W-:Y:S01]  /*1d510*/  ISETP.GE.OR P4, PT, R6, R245, !P4 ;  /* 0x000000f50600720c */ /* 0x000fe20006786670 */
[--C-:B------:R-:W-:Y:S01]  /*1d520*/  IMAD.IADD R39, R246, 0x1, -R2.reuse ;  /* 0x00000001f6277824 */ /* 0x100fe200078e0a02 */
[----:B------:R-:W-:Y:S01]  /*1d530*/  IABS R50, R50 ;  /* 0x0000003200327213 */ /* 0x000fe20000000000 */
[----:B------:R-:W-:Y:S01]  /*1d540*/  IMAD.IADD R0, R244, 0x1, -R2 ;  /* 0x00000001f4007824 */ /* 0x000fe200078e0a02 */
[----:B------:R-:W-:Y:S02]  /*1d550*/  IABS R12, R12 ;  /* 0x0000000c000c7213 */ /* 0x000fe40000000000 */
[----:B------:R-:W-:Y:S01]  /*1d560*/  ISETP.GE.AND P2, PT, R4, R249, PT ;  /* 0x000000f90400720c */ /* 0x000fe20003f46270 */
[----:B------:R-:W4:Y:S01]  /*1d570*/  I2F R3, R3 ;  /* 0x0000000300037306 */ /* 0x000f220000201400 */
[----:B-1----:R-:W-:Y:S01]  /*1d580*/  FFMA.FTZ R44, -R243, R14, R44 ;  /* 0x0000000ef32c7223 */ /* 0x002fe2000001012c */
[----:B------:R-:W-:-:S02]  /*1d590*/  IABS R39, R39 ;  /* 0x0000002700277213 */ /* 0x000fc40000000000 */
[----:B------:R-:W-:Y:S01]  /*1d5a0*/  IADD3 R9, R6, 0x10, RZ ;  /* 0x0000001006097810 */ /* 0x000fe20007ffe0ff */
[C---:B---3--:R-:W-:Y:S01]  /*1d5b0*/  FFMA.FTZ R15, -R243.reuse, R15, R20 ;  /* 0x0000000ff30f7223 */ /* 0x048fe20000010114 */
[----:B------:R-:W-:Y:S02]  /*1d5c0*/  FSEL R20, R44, -INF , !P4 ;  /* 0xff8000002c147808 */ /* 0x000fe40006000000 */
[----:B------:R-:W1:Y:S01]  /*1d5d0*/  I2F R40, R40 ;  /* 0x0000002800287306 */ /* 0x000e620000201400 */
[-C--:B------:R-:W-:Y:S01]  /*1d5e0*/  ISETP.GE.AND P4, PT, R6, R248.reuse, PT ;  /* 0x000000f80600720c */ /* 0x080fe20003f86270 */
[----:B------:R-:W-:Y:S01]  /*1d5f0*/  IMAD.IADD R45, R246, 0x1, -R9 ;  /* 0x00000001f62d7824 */ /* 0x000fe200078e0a09 */
[----:B------:R-:W-:Y:S02]  /*1d600*/  ISETP.GE.OR P2, PT, R4, R245, !P2 ;  /* 0x000000f50400720c */ /* 0x000fe40005746670 */
[----:B------:R-:W-:Y:S01]  /*1d610*/  ISETP.GE.OR P4, PT, R6, R247, !P4 ;  /* 0x000000f70600720c */ /* 0x000fe20006786670 */
[----:B----4-:R-:W-:Y:S01]  /*1d620*/  FFMA.FTZ R3, -R243, R3, R46 ;  /* 0x00000003f3037223 */ /* 0x010fe2000001012e */
[----:B------:R-:W-:Y:S01]  /*1d630*/  ISETP.GE.AND P1, PT, R4, R248, PT ;  /* 0x000000f80400720c */ /* 0x000fe20003f26270 */
[----:B------:R-:W3:Y:S01]  /*1d640*/  I2F R50, R50 ;  /* 0x0000003200327306 */ /* 0x000ee20000201400 */
[----:B------:R-:W-:-:S02]  /*1d650*/  FSEL R15, R15, -INF , !P4 ;  /* 0xff8000000f0f7808 */ /* 0x000fc40006000000 */
[----:B------:R-:W-:Y:S02]  /*1d660*/  FSEL R3, R3, -INF , !P2 ;  /* 0xff80000003037808 */ /* 0x000fe40005000000 */
[-C--:B------:R-:W-:Y:S02]  /*1d670*/  ISETP.GE.AND P5, PT, R13, R249.reuse, PT ;  /* 0x000000f90d00720c */ /* 0x080fe40003fa6270 */
[----:B------:R-:W-:Y:S01]  /*1d680*/  IABS R0, R0 ;  /* 0x0000000000007213 */ /* 0x000fe20000000000 */
[----:B------:R-:W4:Y:S01]  /*1d690*/  I2F R12, R12 ;  /* 0x0000000c000c7306 */ /* 0x000f220000201400 */
[----:B------:R-:W-:Y:S01]  /*1d6a0*/  ISETP.GE.AND P4, PT, R2, R249, PT ;  /* 0x000000f90200720c */ /* 0x000fe20003f86270 */
[----:B------:R-:W-:Y:S01]  /*1d6b0*/  IMAD.IADD R44, R244, 0x1, -R55 ;  /* 0x00000001f42c7824 */ /* 0x000fe200078e0a37 */
[C---:B------:R-:W-:Y:S02]  /*1d6c0*/  ISETP.GE.AND P2, PT, R2.reuse, R248, PT ;  /* 0x000000f80200720c */ /* 0x040fe40003f46270 */
[----:B------:R-:W-:-:S03]  /*1d6d0*/  ISETP.GE.OR P4, PT, R2, R245, !P4 ;  /* 0x000000f50200720c */ /* 0x000fc60006786670 */
[----:B------:R-:W5:Y:S01]  /*1d6e0*/  I2F R39, R39 ;  /* 0x0000002700277306 */ /* 0x000f620000201400 */
[----:B------:R-:W-:Y:S02]  /*1d6f0*/  ISETP.GE.OR P2, PT, R2, R247, !P2 ;  /* 0x000000f70200720c */ /* 0x000fe40005746670 */
[----:B------:R-:W-:Y:S02]  /*1d700*/  IADD3 R2, R6, 0x20, RZ ;  /* 0x0000002006027810 */ /* 0x000fe40007ffe0ff */
[----:B------:R-:W-:Y:S01]  /*1d710*/  IABS R44, R44 ;  /* 0x0000002c002c7213 */ /* 0x000fe20000000000 */
[C---:B-1----:R-:W-:Y:S01]  /*1d720*/  FFMA.FTZ R21, -R243.reuse, R40, R21 ;  /* 0x00000028f3157223 */ /* 0x042fe20000010115 */
[----:B------:R-:W-:Y:S01]  /*1d730*/  IABS R45, R45 ;  /* 0x0000002d002d7213 */ /* 0x000fe20000000000 */
[----:B---3--:R-:W-:Y:S01]  /*1d740*/  FFMA.FTZ R40, -R243, R50, R47 ;  /* 0x00000032f3287223 */ /* 0x008fe2000001012f */
[----:B------:R-:W-:Y:S01]  /*1d750*/  ISETP.GE.OR P1, PT, R4, R247, !P1 ;  /* 0x000000f70400720c */ /* 0x000fe20004f26670 */
[----:B------:R-:W-:Y:S01]  /*1d760*/  IMAD.IADD R46, R246, 0x1, -R2 ;  /* 0x00000001f62e7824 */ /* 0x000fe200078e0a02 */
[C---:B------:R-:W-:Y:S01]  /*1d770*/  ISETP.GE.OR P5, PT, R13.reuse, R245, !P5 ;  /* 0x000000f50d00720c */ /* 0x040fe20006fa6670 */
[----:B------:R-:W-:Y:S01]  /*1d780*/  IMAD.MOV.U32 R47, RZ, RZ, R44 ;  /* 0x000000ffff2f7224 */ /* 0x000fe200078e002c */
[----:B------:R-:W-:Y:S01]  /*1d790*/  ISETP.GE.AND P3, PT, R13, R248, PT ;  /* 0x000000f80d00720c */ /* 0x000fe20003f66270 */
[----:B----4-:R-:W-:Y:S01]  /*1d7a0*/  FFMA.FTZ R44, -R243, R12, R49 ;  /* 0x0000000cf32c7223 */ /* 0x010fe20000010131 */
[----:B------:R-:W1:Y:S01]  /*1d7b0*/  I2F R0, R0 ;  /* 0x0000000000007306 */ /* 0x000e620000201400 */
[----:B------:R-:W-:Y:S01]  /*1d7c0*/  FSEL R12, R21, -INF , !P1 ;  /* 0xff800000150c7808 */ /* 0x000fe20004800000 */
[----:B------:R-:W-:Y:S01]  /*1d7d0*/  IMAD.IADD R21, R244, 0x1, -R2 ;  /* 0x00000001f4157824 */ /* 0x000fe200078e0a02 */
[----:B------:R-:W-:-:S02]  /*1d7e0*/  IADD3 R53, R6, 0x11, RZ ;  /* 0x0000001106357810 */ /* 0x000fc40007ffe0ff */
[----:B------:R-:W-:Y:S02]  /*1d7f0*/  FSEL R40, R40, -INF , !P5 ;  /* 0xff80000028287808 */ /* 0x000fe40006800000 */
[----:B------:R-:W-:Y:S01]  /*1d800*/  IADD3 R50, R6, 0x21, RZ ;  /* 0x0000002106327810 */ /* 0x000fe20007ffe0ff */
[----:B------:R-:W3:Y:S01]  /*1d810*/  I2F R45, R45 ;  /* 0x0000002d002d7306 */ /* 0x000ee20000201400 */
[----:B------:R-:W-:Y:S02]  /*1d820*/  IABS R46, R46 ;  /* 0x0000002e002e7213 */ /* 0x000fe40000000000 */
[C---:B------:R-:W-:Y:S02]  /*1d830*/  ISETP.GE.AND P1, PT, R9.reuse, R249, PT ;  /* 0x000000f90900720c */ /* 0x040fe40003f26270 */
[----:B------:R-:W-:Y:S02]  /*1d840*/  ISETP.GE.AND P5, PT, R9, R248, PT ;  /* 0x000000f80900720c */ /* 0x000fe40003fa6270 */
[----:B------:R-:W-:Y:S01]  /*1d850*/  ISETP.GE.OR P3, PT, R13, R247, !P3 ;  /* 0x000000f70d00720c */ /* 0x000fe20005f66670 */
[----:B------:R-:W-:Y:S01]  /*1d860*/  IMAD.IADD R43, R244, 0x1, -R9 ;  /* 0x00000001f42b7824 */ /* 0x000fe200078e0a09 */
[----:B------:R-:W-:Y:S01]  /*1d870*/  ISETP.GE.OR P1, PT, R9, R245, !P1 ;  /* 0x000000f50900720c */ /* 0x000fe20004f26670 */
[----:B-----5:R-:W-:Y:S01]  /*1d880*/  FFMA.FTZ R39, -R243, R39, R48 ;  /* 0x00000027f3277223 */ /* 0x020fe20000010130 */
[----:B------:R-:W-:Y:S01]  /*1d890*/  IABS R21, R21 ;  /* 0x0000001500157213 */ /* 0x000fe20000000000 */
[----:B------:R-:W-:Y:S01]  /*1d8a0*/  IMAD.IADD R7, R246, 0x1, -R53 ;  /* 0x00000001f6077824 */ /* 0x000fe200078e0a35 */
[----:B------:R4:W-:Y:S01]  /*1d8b0*/  I2F R51, R46 ;  /* 0x0000002e00337306 */ /* 0x0009e20000201400 */
[----:B------:R-:W-:-:S02]  /*1d8c0*/  ISETP.GE.OR P5, PT, R9, R247, !P5 ;  /* 0x000000f70900720c */ /* 0x000fc40006fa6670 */
[----:B------:R-:W-:Y:S01]  /*1d8d0*/  FSEL R9, R44, -INF , !P3 ;  /* 0xff8000002c097808 */ /* 0x000fe20005800000 */
[--C-:B------:R-:W-:Y:S01]  /*1d8e0*/  IMAD.IADD R44, R244, 0x1, -R50.reuse ;  /* 0x00000001f42c7824 */ /* 0x100fe200078e0a32 */
[----:B------:R-:W-:Y:S01]  /*1d8f0*/  IABS R43, R43 ;  /* 0x0000002b002b7213 */ /* 0x000fe20000000000 */
[----:B------:R-:W-:Y:S01]  /*1d900*/  IMAD.MOV.U32 R48, RZ, RZ, R21 ;  /* 0x000000ffff307224 */ /* 0x000fe200078e0015 */
[----:B------:R-:W-:Y:S02]  /*1d910*/  FSEL R39, R39, -INF , !P4 ;  /* 0xff80000027277808 */ /* 0x000fe40006000000 */
[----:B------:R-:W-:Y:S02]  /*1d920*/  IABS R7, R7 ;  /* 0x0000000700077213 */ /* 0x000fe40000000000 */
[C---:B------:R-:W-:Y:S01]  /*1d930*/  ISETP.GE.AND P3, PT, R53.reuse, R249, PT ;  /* 0x000000f93500720c */ /* 0x040fe20003f66270 */
[----:B----4-:R-:W-:Y:S01]  /*1d940*/  IMAD.IADD R46, R246, 0x1, -R50 ;  /* 0x00000001f62e7824 */ /* 0x010fe200078e0a32 */
[----:B------:R-:W-:-:S02]  /*1d950*/  ISETP.GE.AND P4, PT, R53, R248, PT ;  /* 0x000000f83500720c */ /* 0x000fc40003f86270 */
[----:B------:R-:W-:Y:S02]  /*1d960*/  IABS R44, R44 ;  /* 0x0000002c002c7213 */ /* 0x000fe40000000000 */
[----:B------:R-:W-:Y:S02]  /*1d970*/  IABS R21, R46 ;  /* 0x0000002e00157213 */ /* 0x000fe40000000000 */
[----:B------:R-:W-:Y:S01]  /*1d980*/  IADD3 R46, R6, 0x29, RZ ;  /* 0x00000029062e7810 */ /* 0x000fe20007ffe0ff */
[----:B------:R-:W-:Y:S01]  /*1d990*/  IMAD.IADD R4, R244, 0x1, -R53 ;  /* 0x00000001f4047824 */ /* 0x000fe200078e0a35 */
[----:B------:R-:W-:Y:S01]  /*1d9a0*/  IADD3 R58, R6, 0x18, RZ ;  /* 0x00000018063a7810 */ /* 0x000fe20007ffe0ff */
[----:B------:R-:W4:Y:S01]  /*1d9b0*/  I2F R43, R43 ;  /* 0x0000002b002b7306 */ /* 0x000f220000201400 */
[----:B------:R-:W-:Y:S01]  /*1d9c0*/  ISETP.GE.OR P3, PT, R53, R245, !P3 ;  /* 0x000000f53500720c */ /* 0x000fe20005f66670 */
[----:B-1----:R-:W-:Y:S01]  /*1d9d0*/  FFMA.FTZ R0, -R243, R0, R56 ;  /* 0x00000000f3007223 */ /* 0x002fe20000010138 */
[----:B------:R-:W-:Y:S01]  /*1d9e0*/  ISETP.GE.OR P4, PT, R53, R247, !P4 ;  /* 0x000000f73500720c */ /* 0x000fe20006786670 */
[----:B------:R-:W-:-:S04]  /*1d9f0*/  IMAD.IADD R14, R244, 0x1, -R58 ;  /* 0x00000001f40e7824 */ /* 0x000fc800078e0a3a */
[----:B------:R3:W-:Y:S01]  /*1da00*/  I2F R53, R21 ;  /* 0x0000001500357306 */ /* 0x0007e20000201400 */
[----:B------:R-:W-:-:S07]  /*1da10*/  FSEL R0, R0, -INF , !P2 ;  /* 0xff80000000007808 */ /* 0x000fce0005000000 */
[----:B------:R-:W1:Y:S01]  /*1da20*/  I2F R7, R7 ;  /* 0x0000000700077306 */ /* 0x000e620000201400 */
[----:B------:R-:W-:Y:S01]  /*1da30*/  ISETP.GE.AND P2, PT, R58, R249, PT ;  /* 0x000000f93a00720c */ /* 0x000fe20003f46270 */
[----:B---3--:R-:W-:-:S06]  /*1da40*/  FFMA.FTZ R21, -R243, R45, R57 ;  /* 0x0000002df3157223 */ /* 0x008fcc0000010139 */
[----:B------:R3:W-:Y:S01]  /*1da50*/  I2F R56, R44 ;  /* 0x0000002c00387306 */ /* 0x0007e20000201400 */
[----:B------:R-:W-:Y:S02]  /*1da60*/  IABS R4, R4 ;  /* 0x0000000400047213 */ /* 0x000fe40000000000 */
[----:B------:R-:W-:Y:S02]  /*1da70*/  FSEL R21, R21, -INF , !P1 ;  /* 0xff80000015157808 */ /* 0x000fe40004800000 */
[----:B------:R-:W-:Y:S02]  /*1da80*/  ISETP.GE.AND P1, PT, R58, R248, PT ;  /* 0x000000f83a00720c */ /* 0x000fe40003f26270 */
[----:B------:R-:W-:Y:S01]  /*1da90*/  IABS R14, R14 ;  /* 0x0000000e000e7213 */ /* 0x000fe20000000000 */
[----:B---3--:R-:W-:Y:S01]  /*1daa0*/  IMAD.IADD R44, R246, 0x1, -R46 ;  /* 0x00000001f62c7824 */ /* 0x008fe200078e0a2e */
[----:B------:R-:W-:-:S04]  /*1dab0*/  ISETP.GE.OR P2, PT, R58, R245, !P2 ;  /* 0x000000f53a00720c */ /* 0x000fc80005746670 */
[----:B------:R-:W-:Y:S01]  /*1dac0*/  IABS R44, R44 ;  /* 0x0000002c002c7213 */ /* 0x000fe20000000000 */
[----:B------:R-:W-:Y:S01]  /*1dad0*/  IMAD.IADD R13, R246, 0x1, -R58 ;  /* 0x00000001f60d7824 */ /* 0x000fe200078e0a3a */
[----:B------:R-:W-:Y:S01]  /*1dae0*/  ISETP.GE.OR P1, PT, R58, R247, !P1 ;  /* 0x000000f73a00720c */ /* 0x000fe20004f26670 */
[----:B------:R-:W3:Y:S02]  /*1daf0*/  I2F R4, R4 ;  /* 0x0000000400047306 */ /* 0x000ee40000201400 */
[----:B------:R-:W-:Y:S01]  /*1db00*/  IMAD.MOV.U32 R58, RZ, RZ, R44 ;  /* 0x000000ffff3a7224 */ /* 0x000fe200078e002c */
[C---:B------:R-:W-:Y:S01]  /*1db10*/  IADD3 R44, R6.reuse, 0x31, RZ ;  /* 0x00000031062c7810 */ /* 0x040fe20007ffe0ff */
[C---:B----4-:R-:W-:Y:S01]  /*1db20*/  FFMA.FTZ R60, -R243.reuse, R43, R16 ;  /* 0x0000002bf33c7223 */ /* 0x050fe20000010110 */
[----:B------:R-:W-:Y:S01]  /*1db30*/  IADD3 R45, R6, 0x30, RZ ;  /* 0x00000030062d7810 */ /* 0x000fe20007ffe0ff */
[----:B-1----:R-:W-:Y:S02]  /*1db40*/  FFMA.FTZ R16, -R243, R7, R22 ;  /* 0x00000007f3107223 */ /* 0x002fe40000010116 */
[----:B------:R-:W1:Y:S01]  /*1db50*/  I2F R14, R14 ;  /* 0x0000000e000e7306 */ /* 0x000e620000201400 */
[C---:B------:R-:W-:Y:S01]  /*1db60*/  IMAD.IADD R22, R246.reuse, 0x1, -R44 ;  /* 0x00000001f6167824 */ /* 0x040fe200078e0a2c */
[----:B------:R-:W-:Y:S01]  /*1db70*/  IABS R13, R13 ;  /* 0x0000000d000d7213 */ /* 0x000fe20000000000 */
[----:B------:R-:W-:Y:S01]  /*1db80*/  IMAD.IADD R59, R246, 0x1, -R45 ;  /* 0x00000001f63b7824 */ /* 0x000fe200078e0a2d */
[----:B------:R-:W-:-:S02]  /*1db90*/  FSEL R7, R60, -INF , !P5 ;  /* 0xff8000003c077808 */ /* 0x000fc40006800000 */
[----:B------:R-:W-:Y:S02]  /*1dba0*/  IABS R60, R22 ;  /* 0x00000016003c7213 */ /* 0x000fe40000000000 */
[C---:B------:R-:W-:Y:S01]  /*1dbb0*/  IADD3 R22, R6.reuse, 0x39, RZ ;  /* 0x0000003906167810 */ /* 0x040fe20007ffe0ff */
[----:B------:R-:W4:Y:S01]  /*1dbc0*/  I2F R13, R13 ;  /* 0x0000000d000d7306 */ /* 0x000f220000201400 */
[----:B------:R-:W-:Y:S02]  /*1dbd0*/  IADD3 R43, R6, 0x38, RZ ;  /* 0x00000038062b7810 */ /* 0x000fe40007ffe0ff */
[----:B------:R-:W-:Y:S01]  /*1dbe0*/  IABS R59, R59 ;  /* 0x0000003b003b7213 */ /* 0x000fe20000000000 */
[----:B---3--:R-:W-:-:S04]  /*1dbf0*/  FFMA.FTZ R4, -R243, R4, R17 ;  /* 0x00000004f3047223 */ /* 0x008fc80000010111 */
[----:B------:R3:W-:Y:S01]  /*1dc00*/  I2F R49, R47 ;  /* 0x0000002f00317306 */ /* 0x0007e20000201400 */
[C---:B------:R-:W-:Y:S02]  /*1dc10*/  IMAD.IADD R61, R246.reuse, 0x1, -R43 ;  /* 0x00000001f63d7824 */ /* 0x040fe400078e0a2b */
[----:B-1----:R-:W-:Y:S02]  /*1dc20*/  FFMA.FTZ R18, -R243, R14, R18 ;  /* 0x0000000ef3127223 */ /* 0x002fe40000010112 */
[----:B------:R-:W-:-:S03]  /*1dc30*/  IMAD.IADD R54, R246, 0x1, -R55 ;  /* 0x00000001f6367824 */ /* 0x000fc600078e0a37 */
[----:B------:R-:W1:Y:S01]  /*1dc40*/  I2F R59, R59 ;  /* 0x0000003b003b7306 */ /* 0x000e620000201400 */
[----:B---3--:R-:W-:Y:S01]  /*1dc50*/  IADD3 R47, R6, 0x28, RZ ;  /* 0x00000028062f7810 */ /* 0x008fe20007ffe0ff */
[----:B------:R-:W-:Y:S01]  /*1dc60*/  IMAD.IADD R6, R246, 0x1, -R22 ;  /* 0x00000001f6067824 */ /* 0x000fe200078e0a16 */
[----:B------:R-:W-:-:S04]  /*1dc70*/  IABS R61, R61 ;  /* 0x0000003d003d7213 */ /* 0x000fc80000000000 */
[----:B------:R-:W-:Y:S02]  /*1dc80*/  IABS R14, R6 ;  /* 0x00000006000e7213 */ /* 0x000fe40000000000 */
[----:B------:R-:W-:Y:S02]  /*1dc90*/  FSEL R6, R4, -INF , !P4 ;  /* 0xff80000004067808 */ /* 0x000fe40006000000 */
[----:B------:R-:W-:Y:S02]  /*1dca0*/  FSEL R4, R18, -INF , !P1 ;  /* 0xff80000012047808 */ /* 0x000fe40004800000 */
[----:B------:R-:W-:Y:S02]  /*1dcb0*/  ISETP.GE.AND P1, PT, R50, R249, PT ;  /* 0x000000f93200720c */ /* 0x000fe40003f26270 */
[----:B------:R-:W-:Y:S01]  /*1dcc0*/  IABS R54, R54 ;  /* 0x0000003600367213 */ /* 0x000fe20000000000 */
[----:B------:R-:W-:Y:S01]  /*1dcd0*/  IMAD.IADD R57, R246, 0x1, -R47 ;  /* 0x00000001f6397824 */ /* 0x000fe200078e0a2f */
[----:B------:R-:W-:Y:S01]  /*1dce0*/  ISETP.GE.OR P1, PT, R50, R245, !P1 ;  /* 0x000000f53200720c */ /* 0x000fe20004f26670 */
[C---:B------:R-:W-:Y:S01]  /*1dcf0*/  FFMA.FTZ R29, -R243.reuse, R53, R29 ;  /* 0x00000035f31d7223 */ /* 0x040fe2000001011d */
[----:B------:R-:W3:Y:S01]  /*1dd00*/  I2F R61, R61 ;  /* 0x0000003d003d7306 */ /* 0x000ee20000201400 */
[----:B----4-:R-:W-:Y:S01]  /*1dd10*/  FFMA.FTZ R13, -R243, R13, R23 ;  /* 0x0000000df30d7223 */ /* 0x010fe20000010117 */
[----:B------:R-:W-:Y:S01]  /*1dd20*/  IABS R57, R57 ;  /* 0x0000003900397213 */ /* 0x000fe20000000000 */
[----:B------:R-:W-:Y:S01]  /*1dd30*/  IMAD.MOV.U32 R17, RZ, RZ, R14 ;  /* 0x000000ffff117224 */ /* 0x000fe200078e000e */
[----:B------:R-:W-:-:S02]  /*1dd40*/  FSEL R252, R29, -INF , !P1 ;  /* 0xff8000001dfc7808 */ /* 0x000fc40004800000 */
[----:B------:R-:W-:Y:S02]  /*1dd50*/  FMNMX.FTZ R18, R20, R3, !PT ;  /* 0x0000000314127209 */ /* 0x000fe40007810000 */
[----:B------:R-:W4:Y:S01]  /*1dd60*/  I2F R54, R54 ;  /* 0x0000003600367306 */ /* 0x000f220000201400 */
[----:B------:R-:W-:Y:S01]  /*1dd70*/  ISETP.GE.AND P1, PT, R45, R249, PT ;  /* 0x000000f92d00720c */ /* 0x000fe20003f26270 */
[----:B-1----:R-:W-:Y:S01]  /*1dd80*/  FFMA.FTZ R37, -R243, R59, R37 ;  /* 0x0000003bf3257223 */ /* 0x002fe20000010125 */
[----:B------:R-:W-:Y:S02]  /*1dd90*/  FSEL R14, R13, -INF , !P2 ;  /* 0xff8000000d0e7808 */ /* 0x000fe40005000000 */
[C---:B------:R-:W-:Y:S02]  /*1dda0*/  ISETP.GE.AND P4, PT, R2.reuse, R249, PT ;  /* 0x000000f90200720c */ /* 0x040fe40003f86270 */
[----:B------:R-:W-:Y:S02]  /*1ddb0*/  ISETP.GE.AND P2, PT, R2, R248, PT ;  /* 0x000000f80200720c */ /* 0x000fe40003f46270 */
[----:B------:R-:W-:Y:S01]  /*1ddc0*/  FMNMX.FTZ R18, R40, R18, !PT ;  /* 0x0000001228127209 */ /* 0x000fe20007810000 */
[----:B------:R-:W1:Y:S01]  /*1ddd0*/  I2F R48, R48 ;  /* 0x0000003000307306 */ /* 0x000e620000201400 */
[----:B------:R-:W-:-:S02]  /*1dde0*/  FSEL R16, R16, -INF , !P3 ;  /* 0xff80000010107808 */ /* 0x000fc40005800000 */
[----:B------:R-:W-:Y:S02]  /*1ddf0*/  ISETP.GE.OR P1, PT, R45, R245, !P1 ;  /* 0x000000f52d00720c */ /* 0x000fe40004f26670 */
[----:B------:R-:W-:-:S03]  /*1de00*/  ISETP.GE.AND P3, PT, R55, R248, PT ;  /* 0x000000f83700720c */ /* 0x000fc60003f66270 */
[----:B------:R-:W5:Y:S01]  /*1de10*/  I2F R57, R57 ;  /* 0x0000003900397306 */ /* 0x000f620000201400 */
[C---:B------:R-:W-:Y:S01]  /*1de20*/  ISETP.GE.OR P4, PT, R2.reuse, R245, !P4 ;  /* 0x000000f50200720c */ /* 0x040fe20006786670 */
[C---:B------:R-:W-:Y:S01]  /*1de30*/  FFMA.FTZ R28, -R243.reuse, R51, R28 ;  /* 0x00000033f31c7223 */ /* 0x040fe2000001011c */
[----:B------:R-:W-:Y:S01]  /*1de40*/  ISETP.GE.OR P2, PT, R2, R247, !P2 ;  /* 0x000000f70200720c */ /* 0x000fe20005746670 */
[----:B------:R-:W-:Y:S01]  /*1de50*/  FFMA.FTZ R2, -R243, R49, R19 ;  /* 0x00000031f3027223 */ /* 0x000fe20000010113 */
[----:B------:R-:W-:-:S03]  /*1de60*/  FMNMX.FTZ R18, R39, R18, !PT ;  /* 0x0000001227127209 */ /* 0x000fc60007810000 */
[----:B------:R-:W1:Y:S01]  /*1de70*/  I2F R17, R17 ;  /* 0x0000001100117306 */ /* 0x000e620000201400 */
[----:B------:R-:W-:Y:S02]  /*1de80*/  FSEL R195, R37, -INF , !P1 ;  /* 0xff80000025c37808 */ /* 0x000fe40004800000 */
[----:B------:R-:W-:Y:S02]  /*1de90*/  ISETP.GE.OR P3, PT, R55, R247, !P3 ;  /* 0x000000f73700720c */ /* 0x000fe40005f66670 */
[----:B------:R-:W-:Y:S01]  /*1dea0*/  ISETP.GE.AND P1, PT, R43, R249, PT ;  /* 0x000000f92b00720c */ /* 0x000fe20003f26270 */
[----:B---3--:R-:W-:Y:S01]  /*1deb0*/  FFMA.FTZ R41, -R243, R61, R41 ;  /* 0x0000003df3297223 */ /* 0x008fe20000010129 */
[----:B------:R-:W-:Y:S02]  /*1dec0*/  ISETP.GE.AND P5, PT, R55, R249, PT ;  /* 0x000000f93700720c */ /* 0x000fe40003fa6270 */
[----:B------:R-:W-:Y:S01]  /*1ded0*/  FMNMX.FTZ R18, R21, R18, !PT ;  /* 0x0000001215127209 */ /* 0x000fe20007810000 */
[----:B----4-:R-:W-:Y:S01]  /*1dee0*/  FFMA.FTZ R52, -R243, R54, R52 ;  /* 0x00000036f3347223 */ /* 0x010fe20000010134 */
[----:B------:R-:W-:-:S02]  /*1def0*/  FSEL R2, R2, -INF , !P3 ;  /* 0xff80000002027808 */ /* 0x000fc40005800000 */
[----:B------:R-:W-:Y:S02]  /*1df00*/  FSEL R233, R28, -INF , !P4 ;  /* 0xff8000001ce97808 */ /* 0x000fe40006000000 */
[----:B------:R-:W-:Y:S01]  /*1df10*/  ISETP.GE.OR P1, PT, R43, R245, !P1 ;  /* 0x000000f52b00720c */ /* 0x000fe20004f26670 */
[----:B------:R-:W3:Y:S01]  /*1df20*/  I2F R58, R58 ;  /* 0x0000003a003a7306 */ /* 0x000ee20000201400 */
[C---:B------:R-:W-:Y:S02]  /*1df30*/  ISETP.GE.AND P3, PT, R47.reuse, R249, PT ;  /* 0x000000f92f00720c */ /* 0x040fe40003f66270 */
[----:B------:R-:W-:Y:S02]  /*1df40*/  ISETP.GE.AND P4, PT, R47, R248, PT ;  /* 0x000000f82f00720c */ /* 0x000fe40003f86270 */
[----:B------:R-:W-:Y:S02]  /*1df50*/  ISETP.GE.OR P5, PT, R55, R245, !P5 ;  /* 0x000000f53700720c */ /* 0x000fe40006fa6670 */
[----:B------:R-:W-:-:S02]  /*1df60*/  FMNMX.FTZ R18, R16, R18, !PT ;  /* 0x0000001210127209 */ /* 0x000fc40007810000 */
[----:B------:R-:W-:Y:S02]  /*1df70*/  FSEL R193, R41, -INF , !P1 ;  /* 0xff80000029c17808 */ /* 0x000fe40004800000 */
[C---:B------:R-:W-:Y:S02]  /*1df80*/  ISETP.GE.OR P3, PT, R47.reuse, R245, !P3 ;  /* 0x000000f52f00720c */ /* 0x040fe40005f66670 */
[----:B------:R-:W-:Y:S01]  /*1df90*/  ISETP.GE.OR P4, PT, R47, R247, !P4 ;  /* 0x000000f72f00720c */ /* 0x000fe20006786670 */
[----:B------:R-:W-:Y:S01]  /*1dfa0*/  IMAD.IADD R47, R244, 0x1, -R47 ;  /* 0x00000001f42f7824 */ /* 0x000fe200078e0a2f */
[----:B------:R-:W-:Y:S02]  /*1dfb0*/  ISETP.GE.AND P1, PT, R22, R249, PT ;  /* 0x000000f91600720c */ /* 0x000fe40003f26270 */
[----:B------:R-:W-:Y:S02]  /*1dfc0*/  FSEL R13, R52, -INF , !P5 ;  /* 0xff800000340d7808 */ /* 0x000fe40006800000 */
[----:B------:R-:W-:Y:S01]  /*1dfd0*/  FMNMX.FTZ R18, R14, R18, !PT ;  /* 0x000000120e127209 */ /* 0x000fe20007810000 */
[C---:B-1----:R-:W-:Y:S01]  /*1dfe0*/  FFMA.FTZ R36, -R243.reuse, R48, R36 ;  /* 0x00000030f3247223 */ /* 0x042fe20000010124 */
[----:B------:R-:W-:Y:S01]  /*1dff0*/  ISETP.GE.OR P1, PT, R22, R245, !P1 ;  /* 0x000000f51600720c */ /* 0x000fe20004f26670 */
[----:B-----5:R-:W-:-:S02]  /*1e000*/  FFMA.FTZ R26, -R243, R57, R26 ;  /* 0x00000039f31a7223 */ /* 0x020fc4000001011a */
[----:B------:R-:W-:Y:S01]  /*1e010*/  FFMA.FTZ R17, -R243, R17, R42 ;  /* 0x00000011f3117223 */ /* 0x000fe2000001012a */
[----:B------:R-:W-:Y:S02]  /*1e020*/  FMNMX.FTZ R18, R13, R18, !PT ;  /* 0x000000120d127209 */ /* 0x000fe40007810000 */
[----:B------:R-:W-:Y:S02]  /*1e030*/  IABS R47, R47 ;  /* 0x0000002f002f7213 */ /* 0x000fe40000000000 */
[----:B------:R-:W-:Y:S02]  /*1e040*/  FSEL R199, R36, -INF , !P2 ;  /* 0xff80000024c77808 */ /* 0x000fe40005000000 */
[----:B------:R-:W-:Y:S02]  /*1e050*/  FSEL R251, R26, -INF , !P3 ;  /* 0xff8000001afb7808 */ /* 0x000fe40005800000 */
[----:B------:R-:W-:Y:S02]  /*1e060*/  FSEL R192, R17, -INF , !P1 ;  /* 0xff80000011c07808 */ /* 0x000fe40004800000 */
[----:B------:R-:W-:-:S02]  /*1e070*/  ISETP.GE.AND P2, PT, R46, R249, PT ;  /* 0x000000f92e00720c */ /* 0x000fc40003f46270 */
[C---:B------:R-:W-:Y:S02]  /*1e080*/  ISETP.GE.AND P3, PT, R46.reuse, R248, PT ;  /* 0x000000f82e00720c */ /* 0x040fe40003f66270 */
[----:B------:R-:W-:Y:S01]  /*1e090*/  FMNMX.FTZ R17, R233, R18, !PT ;  /* 0x00000012e9117209 */ /* 0x000fe20007810000 */
[----:B------:R-:W-:Y:S01]  /*1e0a0*/  IMAD.MOV.U32 R197, RZ, RZ, R47 ;  /* 0x000000ffffc57224 */ /* 0x000fe200078e002f */
[----:B------:R-:W-:Y:S01]  /*1e0b0*/  FMNMX.FTZ R18, R15, R12, !PT ;  /* 0x0000000c0f127209 */ /* 0x000fe20007810000 */
[----:B---3--:R-:W-:Y:S01]  /*1e0c0*/  FFMA.FTZ R27, -R243, R58, R27 ;  /* 0x0000003af31b7223 */ /* 0x008fe2000001011b */
[C---:B------:R-:W-:Y:S02]  /*1e0d0*/  ISETP.GE.OR P2, PT, R46.reuse, R245, !P2 ;  /* 0x000000f52e00720c */ /* 0x040fe40005746670 */
[----:B------:R-:W-:Y:S01]  /*1e0e0*/  ISETP.GE.OR P3, PT, R46, R247, !P3 ;  /* 0x000000f72e00720c */ /* 0x000fe20005f66670 */
[C---:B------:R-:W-:Y:S01]  /*1e0f0*/  IMAD.IADD R46, R244.reuse, 0x1, -R46 ;  /* 0x00000001f42e7824 */ /* 0x040fe200078e0a2e */
[----:B------:R-:W-:Y:S01]  /*1e100*/  FMNMX.FTZ R18, R9, R18, !PT ;  /* 0x0000001209127209 */ /* 0x000fe20007810000 */
[----:B------:R-:W1:Y:S01]  /*1e110*/  I2F R55, R60 ;  /* 0x0000003c00377306 */ /* 0x000e620000201400 */
[----:B------:R-:W-:Y:S01]  /*1e120*/  FSEL R250, R27, -INF , !P2 ;  /* 0xff8000001bfa7808 */ /* 0x000fe20005000000 */
[----:B------:R-:W-:Y:S01]  /*1e130*/  IMAD.IADD R26, R244, 0x1, -R45 ;  /* 0x00000001f41a7824 */ /* 0x000fe200078e0a2d */
[----:B------:R-:W-:-:S02]  /*1e140*/  FMNMX.FTZ R18, R0, R18, !PT ;  /* 0x0000001200127209 */ /* 0x000fc40007810000 */
[----:B------:R-:W-:-:S03]  /*1e150*/  IABS R27, R46 ;  /* 0x0000002e001b7213 */ /* 0x000fc60000000000 */
[----:B------:R-:W3:Y:S01]  /*1e160*/  I2F R197, R197 ;  /* 0x000000c500c57306 */ /* 0x000ee20000201400 */
[C---:B------:R-:W-:Y:S01]  /*1e170*/  IMAD.IADD R23, R244.reuse, 0x1, -R44 ;  /* 0x00000001f4177824 */ /* 0x040fe200078e0a2c */
[----:B------:R-:W-:Y:S02]  /*1e180*/  FMNMX.FTZ R18, R7, R18, !PT ;  /* 0x0000001207127209 */ /* 0x000fe40007810000 */
[----:B------:R-:W-:Y:S01]  /*1e190*/  IABS R26, R26 ;  /* 0x0000001a001a7213 */ /* 0x000fe20000000000 */
[----:B------:R-:W-:Y:S01]  /*1e1a0*/  IMAD.IADD R19, R244, 0x1, -R43 ;  /* 0x00000001f4137824 */ /* 0x000fe200078e0a2b */
[----:B------:R-:W-:Y:S02]  /*1e1b0*/  FMNMX.FTZ R17, R252, R17, !PT ;  /* 0x00000011fc117209 */ /* 0x000fe40007810000 */
[----:B------:R-:W4:Y:S01]  /*1e1c0*/  I2F R27, R27 ;  /* 0x0000001b001b7306 */ /* 0x000f220000201400 */
[----:B------:R-:W-:Y:S02]  /*1e1d0*/  FMNMX.FTZ R18, R6, R18, !PT ;  /* 0x0000001206127209 */ /* 0x000fe40007810000 */
[----:B------:R-:W-:Y:S01]  /*1e1e0*/  IABS R23, R23 ;  /* 0x0000001700177213 */ /* 0x000fe20000000000 */
[----:B------:R-:W-:Y:S01]  /*1e1f0*/  IMAD.IADD R28, R244, 0x1, -R22 ;  /* 0x00000001f41c7824 */ /* 0x000fe200078e0a16 */
[----:B------:R-:W-:-:S02]  /*1e200*/  ISETP.GE.AND P5, PT, R50, R248, PT ;  /* 0x000000f83200720c */ /* 0x000fc40003fa6270 */
[----:B------:R-:W-:Y:S01]  /*1e210*/  ISETP.GE.AND P2, PT, R44, R249, PT ;  /* 0x000000f92c00720c */ /* 0x000fe20003f46270 */
[----:B------:R-:W5:Y:S01]  /*1e220*/  I2F R26, R26 ;  /* 0x0000001a001a7306 */ /* 0x000f620000201400 */
[----:B------:R-:W-:Y:S02]  /*1e230*/  FMNMX.FTZ R17, R251, R17, !PT ;  /* 0x00000011fb117209 */ /* 0x000fe40007810000 */
[----:B------:R-:W-:Y:S02]  /*1e240*/  FMNMX.FTZ R18, R4, R18, !PT ;  /* 0x0000001204127209 */ /* 0x000fe40007810000 */
[----:B------:R-:W-:Y:S01]  /*1e250*/  IABS R19, R19 ;  /* 0x0000001300137213 */ /* 0x000fe20000000000 */
[C---:B------:R-:W-:Y:S01]  /*1e260*/  FFMA.FTZ R5, -R243.reuse, R56, R5 ;  /* 0x00000038f3057223 */ /* 0x040fe20000010105 */
[----:B------:R-:W-:Y:S01]  /*1e270*/  ISETP.GE.OR P5, PT, R50, R247, !P5 ;  /* 0x000000f73200720c */ /* 0x000fe20006fa6670 */
[C---:B-1----:R-:W-:Y:S01]  /*1e280*/  FFMA.FTZ R38, -R243.reuse, R55, R38 ;  /* 0x00000037f3267223 */ /* 0x042fe20000010126 */
[----:B------:R-:W1:Y:S01]  /*1e290*/  I2F R23, R23 ;  /* 0x0000001700177306 */ /* 0x000e620000201400 */
[----:B---3--:R-:W-:Y:S01]  /*1e2a0*/  FFMA.FTZ R197, -R243, R197, R25 ;  /* 0x000000c5f3c57223 */ /* 0x008fe20000010119 */
[----:B------:R-:W-:-:S02]  /*1e2b0*/  ISETP.GE.OR P2, PT, R44, R245, !P2 ;  /* 0x000000f52c00720c */ /* 0x000fc40005746670 */
[----:B------:R-:W-:Y:S02]  /*1e2c0*/  FMNMX.FTZ R17, R250, R17, !PT ;  /* 0x00000011fa117209 */ /* 0x000fe40007810000 */
[----:B------:R-:W-:Y:S02]  /*1e2d0*/  FMNMX.FTZ R25, R2, R18, !PT ;  /* 0x0000001202197209 */ /* 0x000fe40007810000 */
[----:B------:R-:W-:Y:S01]  /*1e2e0*/  IABS R28, R28 ;  /* 0x0000001c001c7213 */ /* 0x000fe20000000000 */
[----:B------:R-:W3:Y:S01]  /*1e2f0*/  I2F R19, R19 ;  /* 0x0000001300137306 */ /* 0x000ee20000201400 */
[----:B------:R-:W-:Y:S02]  /*1e300*/  FSEL R194, R38, -INF , !P2 ;  /* 0xff80000026c27808 */ /* 0x000fe40005000000 */
[----:B------:R-:W-:Y:S02]  /*1e310*/  FMNMX.FTZ R17, R195, R17, !PT ;  /* 0x00000011c3117209 */ /* 0x000fe40007810000 */
[----:B------:R-:W-:-:S02]  /*1e320*/  FSEL R198, R5, -INF , !P5 ;  /* 0xff80000005c67808 */ /* 0x000fc40006800000 */
[----:B------:R-:W-:Y:S01]  /*1e330*/  FMNMX.FTZ R25, R199, R25, !PT ;  /* 0x00000019c7197209 */ /* 0x000fe20007810000 */
[----:B------:R-:W1:Y:S01]  /*1e340*/  I2F R5, R28 ;  /* 0x0000001c00057306 */ /* 0x000e620000201400 */
[----:B----4-:R-:W-:Y:S01]  /*1e350*/  FFMA.FTZ R24, -R243, R27, R24 ;  /* 0x0000001bf3187223 */ /* 0x010fe20000010118 */
[----:B------:R-:W-:Y:S02]  /*1e360*/  ISETP.GE.AND P2, PT, R45, R248, PT ;  /* 0x000000f82d00720c */ /* 0x000fe40003f46270 */
[----:B------:R-:W-:Y:S02]  /*1e370*/  FMNMX.FTZ R17, R194, R17, !PT ;  /* 0x00000011c2117209 */ /* 0x000fe40007810000 */
[----:B------:R-:W-:Y:S02]  /*1e380*/  FSEL R197, R197, -INF , !P4 ;  /* 0xff800000c5c57808 */ /* 0x000fe40006000000 */
[----:B------:R-:W-:Y:S01]  /*1e390*/  FMNMX.FTZ R25, R198, R25, !PT ;  /* 0x00000019c6197209 */ /* 0x000fe20007810000 */
[----:B-----5:R-:W-:Y:S01]  /*1e3a0*/  FFMA.FTZ R26, -R243, R26, R30 ;  /* 0x0000001af31a7223 */ /* 0x020fe2000001011e */
[----:B------:R-:W-:-:S02]  /*1e3b0*/  ISETP.GE.OR P2, PT, R45, R247, !P2 ;  /* 0x000000f72d00720c */ /* 0x000fc40005746670 */
[----:B------:R-:W-:Y:S02]  /*1e3c0*/  ISETP.GE.AND P1, PT, R44, R248, PT ;  /* 0x000000f82c00720c */ /* 0x000fe40003f26270 */
[----:B------:R-:W-:Y:S02]  /*1e3d0*/  FMNMX.FTZ R17, R193, R17, !PT ;  /* 0x00000011c1117209 */ /* 0x000fe40007810000 */
[----:B------:R-:W-:Y:S02]  /*1e3e0*/  FSEL R196, R24, -INF , !P3 ;  /* 0xff80000018c47808 */ /* 0x000fe40005800000 */
[----:B------:R-:W-:Y:S01]  /*1e3f0*/  FMNMX.FTZ R25, R197, R25, !PT ;  /* 0x00000019c5197209 */ /* 0x000fe20007810000 */
[----:B-1----:R-:W-:Y:S01]  /*1e400*/  FFMA.FTZ R23, -R243, R23, R31 ;  /* 0x00000017f3177223 */ /* 0x002fe2000001011f */
[----:B------:R-:W-:Y:S02]  /*1e410*/  ISETP.GE.OR P1, PT, R44, R247, !P1 ;  /* 0x000000f72c00720c */ /* 0x000fe40004f26670 */
[----:B------:R-:W-:-:S02]  /*1e420*/  FMNMX.FTZ R17, R192, R17, !PT ;  /* 0x00000011c0117209 */ /* 0x000fc40007810000 */
[-C--:B------:R-:W-:Y:S02]  /*1e430*/  ISETP.GE.AND P4, PT, R43, R248.reuse, PT ;  /* 0x000000f82b00720c */ /* 0x080fe40003f86270 */
[----:B------:R-:W-:Y:S02]  /*1e440*/  FSEL R191, R26, -INF , !P2 ;  /* 0xff8000001abf7808 */ /* 0x000fe40005000000 */
[----:B------:R-:W-:Y:S01]  /*1e450*/  FMNMX.FTZ R25, R196, R25, !PT ;  /* 0x00000019c4197209 */ /* 0x000fe20007810000 */
[----:B---3--:R-:W-:Y:S01]  /*1e460*/  FFMA.FTZ R19, -R243, R19, R32 ;  /* 0x00000013f3137223 */ /* 0x008fe20000010120 */
[----:B------:R-:W-:Y:S01]  /*1e470*/  ISETP.GE.AND P2, PT, R22, R248, PT ;  /* 0x000000f81600720c */ /* 0x000fe20003f46270 */
[----:B------:R-:W1:Y:S01]  /*1e480*/  SHFL.BFLY PT, R18, R17, 0x2, 0x1f ;  /* 0x0c401f0011127f89 */ /* 0x000e6200000e0000 */
[----:B------:R-:W-:Y:S02]  /*1e490*/  ISETP.GE.OR P4, PT, R43, R247, !P4 ;  /* 0x000000f72b00720c */ /* 0x000fe40006786670 */
[----:B------:R-:W-:-:S02]  /*1e4a0*/  FSEL R189, R23, -INF , !P1 ;  /* 0xff80000017bd7808 */ /* 0x000fc40004800000 */
[----:B------:R-:W-:Y:S01]  /*1e4b0*/  FMNMX.FTZ R25, R191, R25, !PT ;  /* 0x00000019bf197209 */ /* 0x000fe20007810000 */
[----:B------:R-:W-:Y:S01]  /*1e4c0*/  FFMA.FTZ R5, -R243, R5, R8 ;  /* 0x00000005f3057223 */ /* 0x000fe20000010108 */
[----:B------:R-:W-:Y:S02]  /*1e4d0*/  ISETP.GE.OR P2, PT, R22, R247, !P2 ;  /* 0x000000f71600720c */ /* 0x000fe40005746670 */
[----:B------:R-:W-:Y:S02]  /*1e4e0*/  FSEL R188, R19, -INF , !P4 ;  /* 0xff80000013bc7808 */ /* 0x000fe40006000000 */
        /* <DEDUP_REMOVED lines=11> */
[----:B--2---:R-:W-:Y:S02]  /*1e5a0*/  FMUL.FTZ R190, R186, R164 ;  /* 0x000000a4babe7220 */ /* 0x004fe40000410000 */
[----:B------:R-:W-:-:S03]  /*1e5b0*/  IMAD.SHL.U32 R219, R35, 0x2, RZ ;  /* 0x0000000223db7824 */ /* 0x000fc600078e00ff */
[----:B------:R-:W-:Y:S01]  /*1e5c0*/  FSEL R190, R190, RZ, P1 ;  /* 0x000000ffbebe7208 */ /* 0x000fe20000800000 */
[----:B------:R-:W-:Y:S01]  /*1e5d0*/  IMAD R217, R34, 0x2, R219 ;  /* 0x0000000222d97824 */ /* 0x000fe200078e02db */
[----:B------:R-:W-:Y:S03]  /*1e5e0*/  LDSM.16.MT88.4 R156, [R219+0x10000] ;  /* 0x01000000db9c783b */ /* 0x000fe60000004200 */
[-CC-:B------:R-:W-:Y:S01]  /*1e5f0*/  FFMA.FTZ R178, R3, R186.reuse, -R190.reuse ;  /* 0x000000ba03b27223 */ /* 0x180fe200000108be */
[----:B------:R-:W1:Y:S01]  /*1e600*/  LDSM.16.MT88.4 R148, [R217+0x10000] ;  /* 0x01000000d994783b */ /* 0x000e620000004200 */
[-CC-:B------:R-:W-:Y:S02]  /*1e610*/  FFMA.FTZ R179, R20, R186.reuse, -R190.reuse ;  /* 0x000000ba14b37223 */ /* 0x180fe400000108be */
[-CC-:B------:R-:W-:Y:S01]  /*1e620*/  FFMA.FTZ R177, R40, R186.reuse, -R190.reuse ;  /* 0x000000ba28b17223 */ /* 0x180fe200000108be */
[----:B------:R-:W-:Y:S01]  /*1e630*/  LDSM.16.MT88.4 R48, [R217+0x12000] ;  /* 0x01200000d930783b */ /* 0x000fe20000004200 */
[----:B---3--:R-:W-:Y:S01]  /*1e640*/  FMNMX.FTZ R3, R8, R5, !PT ;  /* 0x0000000508037209 */ /* 0x008fe20007810000 */
[-CC-:B------:R-:W-:Y:S01]  /*1e650*/  FFMA.FTZ R174, R39, R186.reuse, -R190.reuse ;  /* 0x000000ba27ae7223 */ /* 0x180fe200000108be */
[----:B------:R-:W-:Y:S01]  /*1e660*/  MUFU.EX2 R179, R179 ;  /* 0x000000b300b37308 */ /* 0x000fe20000000800 */
[-CC-:B------:R-:W-:Y:S01]  /*1e670*/  FFMA.FTZ R166, R14, R186.reuse, -R190.reuse ;  /* 0x000000ba0ea67223 */ /* 0x180fe200000108be */
[----:B------:R-:W-:Y:S01]  /*1e680*/  FSETP.NEU.FTZ.AND P1, PT, R3, -INF , PT ;  /* 0xff8000000300780b */ /* 0x000fe20003f3d000 */
[----:B------:R-:W-:Y:S01]  /*1e690*/  FMUL.FTZ R183, R186, R3 ;  /* 0x00000003bab77220 */ /* 0x000fe20000410000 */
[----:B------:R-:W-:Y:S04]  /*1e6a0*/  LDSM.16.MT88.4 R104, [R219+0x16000] ;  /* 0x01600000db68783b */ /* 0x000fe80000004200 */
[----:B------:R-:W-:Y:S01]  /*1e6b0*/  FSEL R183, R183, RZ, P1 ;  /* 0x000000ffb7b77208 */ /* 0x000fe20000800000 */
[----:B------:R-:W2:Y:S01]  /*1e6c0*/  MUFU.EX2 R178, R178 ;  /* 0x000000b200b27308 */ /* 0x000ea20000000800 */
        /* <DEDUP_REMOVED lines=8> */
[-CC-:B------:R-:W-:Y:S01]  /*1e750*/  FFMA.FTZ R0, R13, R186.reuse, -R190.reuse ;  /* 0x000000ba0d007223 */ /* 0x180fe200000108be */
[----:B------:R-:W-:Y:S04]  /*1e760*/  LDSM.16.MT88.4 R72, [R219+0x14000] ;  /* 0x01400000db48783b */ /* 0x000fe80000004200 */
[----:B------:R-:W3:Y:S02]  /*1e770*/  LDSM.16.MT88.4 R12, [R217+0x10800] ;  /* 0x01080000d90c783b */ /* 0x000ee40000004200 */
[----:B------:R-:W4:Y:S01]  /*1e780*/  MUFU.EX2 R174, R174 ;  /* 0x000000ae00ae7308 */ /* 0x000f220000000800 */
[----:B------:R-:W-:Y:S01]  /*1e790*/  IMAD R216, R33, 0x2, R219 ;  /* 0x0000000221d87824 */ /* 0x000fe200078e02db */
[----:B------:R-:W-:Y:S04]  /*1e7a0*/  LDSM.16.MT88.4 R80, [R217+0x14000] ;  /* 0x01400000d950783b */ /* 0x000fe80000004200 */
[----:B------:R-:W-:Y:S02]  /*1e7b0*/  LDSM.16.MT88.4 R112, [R217+0x16000] ;  /* 0x01600000d970783b */ /* 0x000fe40000004200 */
[----:B------:R-:W-:Y:S02]  /*1e7c0*/  MUFU.EX2 R181, R181 ;  /* 0x000000b500b57308 */ /* 0x000fe40000000800 */
[----:B------:R-:W-:Y:S06]  /*1e7d0*/  LDSM.16.MT88.4 R24, [R219+0x12800] ;  /* 0x01280000db18783b */ /* 0x000fec0000004200 */
[----:B------:R-:W5:Y:S08]  /*1e7e0*/  MUFU.EX2 R180, R180 ;  /* 0x000000b400b47308 */ /* 0x000f700000000800 */
[----:B------:R-:W-:Y:S08]  /*1e7f0*/  MUFU.EX2 R182, R182 ;  /* 0x000000b600b67308 */ /* 0x000ff00000000800 */
[----:B------:R-:W1:Y:S01]  /*1e800*/  MUFU.EX2 R176, R176 ;  /* 0x000000b000b07308 */ /* 0x000e620000000800 */
[----:B--2---:R-:W-:Y:S01]  /*1e810*/  F2FP.PACK_AB R128, R178, R179 ;  /* 0x000000b3b280723e */ /* 0x004fe200000000ff */
[-C--:B------:R-:W-:Y:S01]  /*1e820*/  FFMA.FTZ R8, R16, R186.reuse, -R190 ;  /* 0x000000ba10087223 */ /* 0x080fe200000108be */
[----:B----4-:R-:W-:Y:S01]  /*1e830*/  F2FP.PACK_AB R130, R174, R177 ;  /* 0x000000b1ae82723e */ /* 0x010fe200000000ff */
[-CC-:B------:R-:W-:Y:S01]  /*1e840*/  FFMA.FTZ R175, R7, R186.reuse, -R183.reuse ;  /* 0x000000ba07af7223 */ /* 0x180fe200000108b7 */
[----:B-----5:R-:W-:Y:S01]  /*1e850*/  F2FP.PACK_AB R129, R180, R181 ;  /* 0x000000b5b481723e */ /* 0x020fe200000000ff */
[-CC-:B------:R-:W-:Y:S01]  /*1e860*/  FFMA.FTZ R9, R6, R186.reuse, -R183.reuse ;  /* 0x000000ba06097223 */ /* 0x180fe200000108b7 */
[----:B------:R-:W-:Y:S01]  /*1e870*/  LDSM.16.MT88.4 R16, [R219+0x10800] ;  /* 0x01080000db10783b */ /* 0x000fe20000004200 */
[----:B------:R-:W-:-:S02]  /*1e880*/  FFMA.FTZ R172, R4, R186, -R183 ;  /* 0x000000ba04ac7223 */ /* 0x000fc400000108b7 */
[----:B------:R-:W-:Y:S02]  /*1e890*/  IMAD R215, R33, 0x2, R217 ;  /* 0x0000000221d77824 */ /* 0x000fe400078e02d9 */
[----:B------:R-:W-:Y:S01]  /*1e8a0*/  FFMA.FTZ R2, R2, R186, -R183 ;  /* 0x000000ba02027223 */ /* 0x000fe200000108b7 */
[----:B------:R-:W-:Y:S01]  /*1e8b0*/  MUFU.EX2 R173, R173 ;  /* 0x000000ad00ad7308 */ /* 0x000fe20000000800 */
[----:B------:R-:W-:Y:S01]  /*1e8c0*/  LDSM.16.MT88.4 R56, [R216+0x12000] ;  /* 0x01200000d838783b */ /* 0x000fe20000004200 */
[----:B-1----:R-:W-:-:S03]  /*1e8d0*/  F2FP.PACK_AB R131, R176, R182 ;  /* 0x000000b6b083723e */ /* 0x002fc600000000ff */
[----:B------:R-:W1:Y:S03]  /*1e8e0*/  LDSM.16.MT88.4 R64, [R215+0x12000] ;  /* 0x01200000d740783b */ /* 0x000e660000004200 */
[----:B------:R-:W2:Y:S01]  /*1e8f0*/  MUFU.EX2 R8, R8 ;  /* 0x0000000800087308 */ /* 0x000ea20000000800 */
[----:B------:R-:W-:Y:S01]  /*1e900*/  LDSM.16.MT88.4 R132, [R215+0x10000] ;  /* 0x01000000d784783b */ /* 0x000fe20000004200 */
[C---:B------:R-:W-:Y:S03]  /*1e910*/  HMMA.16816.F32 R152, R128.reuse, R148, RZ ;  /* 0x000000948098723c */ /* 0x040fe600000018ff */
[----:B------:R-:W-:Y:S03]  /*1e920*/  LDSM.16.MT88.4 R88, [R216+0x14000] ;  /* 0x01400000d858783b */ /* 0x000fe60000004200 */
[----:B------:R-:W-:Y:S01]  /*1e930*/  MUFU.EX2 R166, R166 ;  /* 0x000000a600a67308 */ /* 0x000fe20000000800 */
[----:B------:R-:W-:Y:S01]  /*1e940*/  LDSM.16.MT88.4 R96, [R215+0x14000] ;  /* 0x01400000d760783b */ /* 0x000fe20000004200 */
[----:B------:R-:W-:Y:S03]  /*1e950*/  HMMA.16816.F32 R148, R128, R150, RZ ;  /* 0x000000968094723c */ /* 0x000fe600000018ff */
[----:B------:R-:W-:Y:S03]  /*1e960*/  LDSM.16.MT88.4 R28, [R215+0x10800] ;  /* 0x01080000d71c783b */ /* 0x000fe60000004200 */
[----:B------:R-:W4:Y:S01]  /*1e970*/  MUFU.EX2 R0, R0 ;  /* 0x0000000000007308 */ /* 0x000f220000000800 */
[----:B------:R-:W-:Y:S04]  /*1e980*/  LDSM.16.MT88.4 R140, [R216+0x10000] ;  /* 0x01000000d88c783b */ /* 0x000fe80000004200 */
[----:B------:R-:W-:Y:S03]  /*1e990*/  LDSM.16.MT88.4 R120, [R216+0x16000] ;  /* 0x01600000d878783b */ /* 0x000fe60000004200 */
[----:B------:R-:W-:Y:S01]  /*1e9a0*/  MUFU.EX2 R175, R175 ;  /* 0x000000af00af7308 */ /* 0x000fe20000000800 */
[----:B------:R-:W-:Y:S04]  /*1e9b0*/  LDSM.16.MT88.4 R168, [R215+0x16000] ;  /* 0x01600000d7a8783b */ /* 0x000fe80000004200 */
[----:B------:R-:W-:Y:S03]  /*1e9c0*/  LDSM.16.MT88.4 R32, [R216+0x10800] ;  /* 0x01080000d820783b */ /* 0x000fe60000004200 */
        /* <DEDUP_REMOVED lines=235> */
[----:B------:R-:W-:Y:S01]  /*1f880*/  FADD.FTZ R34, R188, R34 ;  /* 0x00000022bc227221 */ /* 0x000fe20000010000 */
[----:B------:R-:W-:Y:S01]  /*1f890*/  MOV R233, 0x1f0 ;  /* 0x000001f000e97802 */ /* 0x000fe20000000f00 */
        /* <DEDUP_REMOVED lines=79> */
.L_x_8678:
[----:B------:R-:W-:Y:S02]  /*1fd90*/  ULDC.64 UR4, c[0x0][0x118] ;  /* 0x0000460000047ab9 */ /* 0x000fe40000000a00 */
[----:B------:R-:W2:Y:S02]  /*1fda0*/  LD.E R4, [R10.64+0x40] ;  /* 0x000040040a047980 */ /* 0x000ea4000c101900 */
[----:B--2---:R-:W-:-:S04]  /*1fdb0*/  LEA R4, -R4, RZ, 0x6 ;  /* 0x000000ff04047211 */ /* 0x004fc800078e31ff */
[----:B------:R-:W-:Y:S02]  /*1fdc0*/  SHF.R.S32.HI R2, RZ, 0x1f, R4 ;  /* 0x0000001fff027819 */ /* 0x000fe40000011404 */
.L_x_8679:
[----:B------:R-:W-:Y:S05]  /*1fdd0*/  BSYNC B0 ;  /* 0x0000000000007941 */ /* 0x000fea0003800000 */
.L_x_8677:
[C---:B------:R-:W-:Y:S01]  /*1fde0*/  LOP3.LUT P6, RZ, R242.reuse, 0x1, RZ, 0xc0, !PT ;  /* 0x00000001f2ff7812 */ /* 0x040fe200078cc0ff */
[----:B------:R-:W-:Y:S01]  /*1fdf0*/  ULDC.64 UR4, c[0x0][0x118] ;  /* 0x0000460000047ab9 */ /* 0x000fe20000000a00 */
[C---:B------:R-:W-:Y:S02]  /*1fe00*/  LOP3.LUT P5, RZ, R242.reuse, 0x2, RZ, 0xc0, !PT ;  /* 0x00000002f2ff7812 */ /* 0x040fe400078ac0ff */
        /* <DEDUP_REMOVED lines=115> */
[----:B-----5:R-:W1:Y:S04]  /*20540*/  LDSM.16.M88.4 R24, [R224+0x8000] ;  /* 0x00800000e018783b */ /* 0x020e680000000200 */
[----:B--2---:R-:W2:Y:S04]  /*20550*/  LDSM.16.M88.4 R16, [R224+0x8800] ;  /* 0x00880000e010783b */ /* 0x004ea80000000200 */
[----:B----4-:R-:W3:Y:S04]  /*20560*/  LDSM.16.M88.4 R4, [R224+0x9000] ;  /* 0x00900000e004783b */ /* 0x010ee80000000200 */
[----:B------:R-:W4:Y:S04]  /*20570*/  LDSM.16.M88.4 R192, [R224+0x9800] ;  /* 0x00980000e0c0783b */ /* 0x000f280000000200 */
[----:B------:R-:W-:Y:S04]  /*20580*/  LDSM.16.M88.4 R32, [R223] ;  /* 0x00000000df20783b */ /* 0x000fe80000000200 */
[----:B------:R-:W4:Y:S04]  /*20590*/  LDSM.16.M88.4 R180, [R222] ;  /* 0x00000000deb4783b */ /* 0x000f280000000200 */
[----:B------:R-:W4:Y:S04]  /*205a0*/  LDSM.16.M88.4 R176, [R214] ;  /* 0x00000000d6b0783b */ /* 0x000f280000000200 */
[----:B------:R-:W4:Y:S04]  /*205b0*/  LDSM.16.M88.4 R168, [R213] ;  /* 0x00000000d5a8783b */ /* 0x000f280000000200 */
[----:B------:R-:W4:Y:S04]  /*205c0*/  LDSM.16.M88.4 R172, [R212] ;  /* 0x00000000d4ac783b */ /* 0x000f280000000200 */
[----:B------:R-:W5:Y:S01]  /*205d0*/  LD.E R0, [R10.64+0x18c] ;  /* 0x00018c040a007980 */ /* 0x000f62000c101900 */
[C---:B-1----:R-:W-:Y:S03]  /*205e0*/  HMMA.16816.F32 R28, R184.reuse, R24, RZ ;  /* 0x00000018b81c723c */ /* 0x042fe600000018ff */
[----:B------:R-:W-:Y:S04]  /*205f0*/  LDSM.16.M88.4 R196, [R223+0x6000] ;  /* 0x00600000dfc4783b */ /* 0x000fe80000000200 */
[----:B------:R-:W1:Y:S01]  /*20600*/  S2R R2, SR_TID.X ;  /* 0x0000000000027919 */ /* 0x000e620000002100 */
[C---:B--2---:R-:W-:Y:S03]  /*20610*/  HMMA.16816.F32 R20, R184.reuse, R16, RZ ;  /* 0x00000010b814723c */ /* 0x044fe600000018ff */
[----:B------:R-:W0:Y:S05]  /*20620*/  LDGDEPBAR ;  /* 0x00000000000079af */ /* 0x000e2a0000000000 */
        /* <DEDUP_REMOVED lines=15> */
[----:B------:R-:W2:Y:S07]  /*20720*/  LDSM.16.M88.4 R168, [R221] ;  /* 0x00000000dda8783b */ /* 0x000eae0000000200 */
[C---:B------:R-:W-:Y:S08]  /*20730*/  HMMA.16816.F32 R188, R32.reuse, R172, R188 ;  /* 0x000000ac20bc723c */ /* 0x040ff000000018bc */
[----:B------:R-:W-:Y:S01]  /*20740*/  HMMA.16816.F32 R184, R32, R174, R184 ;  /* 0x000000ae20b8723c */ /* 0x000fe200000018b8 */
[----:B------:R-:W3:Y:S04]  /*20750*/  LDSM.16.M88.4 R32, [R218+0x9000] ;  /* 0x00900000da20783b */ /* 0x000ee80000000200 */
[----:B------:R-:W4:Y:S03]  /*20760*/  LDSM.16.M88.4 R172, [R218+0x9800] ;  /* 0x00980000daac783b */ /* 0x000f260000000200 */
[C---:B--2---:R-:W-:Y:S08]  /*20770*/  HMMA.16816.F32 R28, R168.reuse, R180, R28 ;  /* 0x000000b4a81c723c */ /* 0x044ff0000000181c */
[C---:B------:R-:W-:Y:S01]  /*20780*/  HMMA.16816.F32 R24, R168.reuse, R182, R24 ;  /* 0x000000b6a818723c */ /* 0x040fe20000001818 */
[----:B------:R-:W-:Y:S07]  /*20790*/  LDSM.16.M88.4 R180, [R211] ;  /* 0x00000000d3b4783b */ /* 0x000fee0000000200 */
[C---:B------:R-:W-:Y:S08]  /*207a0*/  HMMA.16816.F32 R20, R168.reuse, R176, R20 ;  /* 0x000000b0a814723c */ /* 0x040ff00000001814 */
[C---:B------:R-:W-:Y:S01]  /*207b0*/  HMMA.16816.F32 R16, R168.reuse, R178, R16 ;  /* 0x000000b2a810723c */ /* 0x040fe20000001810 */
[----:B------:R-:W-:Y:S07]  /*207c0*/  LDSM.16.M88.4 R176, [R211+0x800] ;  /* 0x00080000d3b0783b */ /* 0x000fee0000000200 */
[C---:B---3--:R-:W-:Y:S08]  /*207d0*/  HMMA.16816.F32 R12, R168.reuse, R32, R12 ;  /* 0x00000020a80c723c */ /* 0x048ff0000000180c */
[C---:B------:R-:W-:Y:S01]  /*207e0*/  HMMA.16816.F32 R4, R168.reuse, R34, R4 ;  /* 0x00000022a804723c */ /* 0x040fe20000001804 */
[----:B------:R-:W2:Y:S07]  /*207f0*/  LDSM.16.M88.4 R32, [R220] ;  /* 0x00000000dc20783b */ /* 0x000eae0000000200 */
[C---:B----4-:R-:W-:Y:S08]  /*20800*/  HMMA.16816.F32 R188, R168.reuse, R172, R188 ;  /* 0x000000aca8bc723c */ /* 0x050ff000000018bc */
[----:B------:R-:W-:Y:S01]  /*20810*/  HMMA.16816.F32 R184, R168, R174, R184 ;  /* 0x000000aea8b8723c */ /* 0x000fe200000018b8 */
[----:B------:R-:W3:Y:S04]  /*20820*/  LDSM.16.M88.4 R168, [R211+0x1000] ;  /* 0x00100000d3a8783b */ /* 0x000ee80000000200 */
[----:B------:R-:W4:Y:S03]  /*20830*/  LDSM.16.M88.4 R172, [R211+0x1800] ;  /* 0x00180000d3ac783b */ /* 0x000f260000000200 */
        /* <DEDUP_REMOVED lines=18> */
[----:B------:R-:W-:Y:S07]  /*20960*/  LDSM.16.M88.4 R176, [R209] ;  /* 0x00000000d1b0783b */ /* 0x000fee0000000200 */
[C---:B---3--:R-:W-:Y:S08]  /*20970*/  HMMA.16816.F32 R12, R168.reuse, R32, R12 ;  /* 0x00000020a80c723c */ /* 0x048ff0000000180c */
[C---:B------:R-:W-:Y:S01]  /*20980*/  HMMA.16816.F32 R4, R168.reuse, R34, R4 ;  /* 0x00000022a804723c */ /* 0x040fe20000001804 */
[----:B------:R-:W2:Y:S07]  /*20990*/  LDSM.16.M88.4 R32, [R223+0x2000] ;  /* 0x00200000df20783b */ /* 0x000eae0000000200 */
[C---:B----4-:R-:W-:Y:S08]  /*209a0*/  HMMA.16816.F32 R188, R168.reuse, R172, R188 ;  /* 0x000000aca8bc723c */ /* 0x050ff000000018bc */
[----:B------:R-:W-:Y:S01]  /*209b0*/  HMMA.16816.F32 R184, R168, R174, R184 ;  /* 0x000000aea8b8723c */ /* 0x000fe200000018b8 */
[----:B------:R-:W3:Y:S04]  /*209c0*/  LDSM.16.M88.4 R168, [R208] ;  /* 0x00000000d0a8783b */ /* 0x000ee80000000200 */
[----:B------:R-:W4:Y:S03]  /*209d0*/  LDSM.16.M88.4 R172, [R207] ;  /* 0x00000000cfac783b */ /* 0x000f260000000200 */
        /* <DEDUP_REMOVED lines=86> */
[----:B------:R-:W-:Y:S07]  /*20f40*/  LDSM.16.M88.4 R172, [R224+0xf000] ;  /* 0x00f00000e0ac783b */ /* 0x000fee0000000200 */
[C---:B----4-:R-:W-:Y:S08]  /*20f50*/  HMMA.16816.F32 R188, R32.reuse, R168, R188 ;  /* 0x000000a820bc723c */ /* 0x050ff000000018bc */
[----:B------:R-:W-:Y:S01]  /*20f60*/  HMMA.16816.F32 R184, R32, R170, R184 ;  /* 0x000000aa20b8723c */ /* 0x000fe200000018b8 */
[----:B------:R-:W2:Y:S04]  /*20f70*/  LDSM.16.M88.4 R32, [R225+0x6000] ;  /* 0x00600000e120783b */ /* 0x000ea80000000200 */
[----:B------:R-:W3:Y:S03]  /*20f80*/  LDSM.16.M88.4 R168, [R224+0xf800] ;  /* 0x00f80000e0a8783b */ /* 0x000ee60000000200 */
[C---:B--2---:R-:W-:Y:S08]  /*20f90*/  HMMA.16816.F32 R12, R32.reuse, R172, R12 ;  /* 0x000000ac200c723c */ /* 0x044ff0000000180c */
[C---:B------:R-:W-:Y:S01]  /*20fa0*/  HMMA.16816.F32 R4, R32.reuse, R174, R4 ;  /* 0x000000ae2004723c */ /* 0x040fe20000001804 */
[----:B------:R-:W2:Y:S07]  /*20fb0*/  LDSM.16.M88.4 R172, [R202] ;  /* 0x00000000caac783b */ /* 0x000eae0000000200 */
        /* <DEDUP_REMOVED lines=8> */
[----:B------:R-:W4:Y:S04]  /*21040*/  LDSM.16.M88.4 R32, [R200] ;  /* 0x00000000c820783b */ /* 0x000f280000000200 */
        /* <DEDUP_REMOVED lines=11> */
[----:B------:R-:W-:Y:S08]  /*21100*/  HMMA.16816.F32 R184, R196, R194, R184 ;  /* 0x000000c2c4b8723c */ /* 0x000ff000000018b8 */
        /* <DEDUP_REMOVED lines=8> */
[----:B------:R-:W2:Y:S01]  /*21190*/  LDSM.16.M88.4 R32, [R211+0x7000] ;  /* 0x00700000d320783b */ /* 0x000ea20000000200 */
[----:B------:R-:W-:-:S06]  /*211a0*/  IMAD.SHL.U32 R2, R2, 0x2, RZ ;  /* 0x0000000202027824 */ /* 0x000fcc00078e00ff */
[C---:B------:R-:W-:Y:S08]  /*211b0*/  HMMA.16816.F32 R12, R180.reuse, R168, R12 ;  /* 0x000000a8b40c723c */ /* 0x040ff0000000180c */
[----:B------:R-:W-:Y:S01]  /*211c0*/  HMMA.16816.F32 R4, R180, R170, R4 ;  /* 0x000000aab404723c */ /* 0x000fe20000001804 */
[----:B------:R-:W3:Y:S01]  /*211d0*/  LDSM.16.M88.4 R168, [R211+0x6800] ;  /* 0x00680000d3a8783b */ /* 0x000ee20000000200 */
[----:B------:R-:W-:-:S06]  /*211e0*/  LOP3.LUT R2, R2, 0x6, RZ, 0xc0, !PT ;  /* 0x0000000602027812 */ /* 0x000fcc00078ec0ff */
[----:B-1----:R-:W-:Y:S01]  /*211f0*/  HMMA.16816.F32 R28, R176, R172, R28 ;  /* 0x000000acb01c723c */ /* 0x002fe2000000181c */
[----:B------:R-:W-:-:S07]  /*21200*/  IMAD R2, R241, 0x40, R2 ;  /* 0x00000040f1027824 */ /* 0x000fce00078e0202 */
[----:B------:R-:W-:Y:S01]  /*21210*/  HMMA.16816.F32 R24, R176, R174, R24 ;  /* 0x000000aeb018723c */ /* 0x000fe20000001818 */
[----:B------:R-:W1:Y:S01]  /*21220*/  LDSM.16.M88.4 R172, [R211+0x7800] ;  /* 0x00780000d3ac783b */ /* 0x000e620000000200 */
[----:B------:R-:W-:-:S06]  /*21230*/  IMAD.IADD R165, R246, 0x1, -R2 ;  /* 0x00000001f6a57824 */ /* 0x000fcc00078e0a02 */
[----:B--2---:R-:W-:Y:S01]  /*21240*/  HMMA.16816.F32 R12, R176, R32, R12 ;  /* 0x00000020b00c723c */ /* 0x004fe2000000180c */
[----:B------:R-:W-:Y:S01]  /*21250*/  IABS R165, R165 ;  /* 0x000000a500a57213 */ /* 0x000fe20000000000 */
[----:B------:R-:W-:-:S06]  /*21260*/  IMAD.IADD R166, R244, 0x1, -R2 ;  /* 0x00000001f4a67824 */ /* 0x000fcc00078e0a02 */
[----:B------:R-:W-:Y:S01]  /*21270*/  HMMA.16816.F32 R4, R176, R34, R4 ;  /* 0x00000022b004723c */ /* 0x000fe20000001804 */
[----:B------:R-:W-:Y:S01]  /*21280*/  IMAD.MOV.U32 R33, RZ, RZ, R165 ;  /* 0x000000ffff217224 */ /* 0x000fe200078e00a5 */
[----:B------:R-:W-:-:S06]  /*21290*/  IABS R165, R166 ;  /* 0x000000a600a57213 */ /* 0x000fcc0000000000 */
[----:B---3--:R-:W-:Y:S01]  /*212a0*/  HMMA.16816.F32 R20, R176, R168, R20 ;  /* 0x000000a8b014723c */ /* 0x008fe20000001814 */
[C---:B------:R-:W-:Y:S01]  /*212b0*/  IADD3 R32, R2.reuse, 0x1, RZ ;  /* 0x0000000102207810 */ /* 0x040fe20007ffe0ff */
[----:B------:R-:W-:Y:S01]  /*212c0*/  IMAD.MOV.U32 R35, RZ, RZ, R165 ;  /* 0x000000ffff237224 */ /* 0x000fe200078e00a5 */
[----:B------:R-:W-:-:S05]  /*212d0*/  IADD3 R34, R2, 0x8, RZ ;  /* 0x0000000802227810 */ /* 0x000fca0007ffe0ff */
[C---:B------:R-:W-:Y:S01]  /*212e0*/  HMMA.16816.F32 R16, R176.reuse, R170, R16 ;  /* 0x000000aab010723c */ /* 0x040fe20000001810 */
[----:B------:R-:W-:Y:S02]  /*212f0*/  IMAD.IADD R165, R244, 0x1, -R32 ;  /* 0x00000001f4a57824 */ /* 0x000fe400078e0a20 */
[-C--:B-----5:R-:W-:Y:S02]  /*21300*/  FMUL.FTZ R28, R28, R0.reuse ;  /* 0x000000001c1c7220 */ /* 0x0a0fe40000410000 */
[-C--:B------:R-:W-:Y:S01]  /*21310*/  FMUL.FTZ R31, R31, R0.reuse ;  /* 0x000000001f1f7220 */ /* 0x080fe20000410000 */
[----:B------:R-:W-:Y:S01]  /*21320*/  IABS R165, R165 ;  /* 0x000000a500a57213 */ /* 0x000fe20000000000 */
[----:B------:R-:W-:Y:S01]  /*21330*/  IMAD.IADD R168, R246, 0x1, -R34 ;  /* 0x00000001f6a87824 */ /* 0x000fe200078e0a22 */
[----:B------:R-:W-:Y:S01]  /*21340*/  IADD3 R171, R2, 0x11, RZ ;  /* 0x0000001102ab7810 */ /* 0x000fe20007ffe0ff */
[----:B------:R-:W-:Y:S01]  /*21350*/  FMUL.FTZ R24, R24, R0 ;  /* 0x0000000018187220 */ /* 0x000fe20000410000 */
[----:B------:R-:W-:Y:S01]  /*21360*/  ISETP.GE.AND P1, PT, R2, R249, PT ;  /* 0x000000f90200720c */ /* 0x000fe20003f26270 */
[----:B------:R-:W-:Y:S01]  /*21370*/  IMAD.MOV.U32 R169, RZ, RZ, R165 ;  /* 0x000000ffffa97224 */ /* 0x000fe200078e00a5 */
[----:B------:R-:W-:Y:S01]  /*21380*/  IABS R165, R168 ;  /* 0x000000a800a57213 */ /* 0x000fe20000000000 */
[----:B-1----:R-:W-:Y:S01]  /*21390*/  HMMA.16816.F32 R188, R176, R172, R188 ;  /* 0x000000acb0bc723c */ /* 0x002fe200000018bc */
[----:B------:R-:W-:Y:S01]  /*213a0*/  IMAD.IADD R166, R246, 0x1, -R32 ;  /* 0x00000001f6a67824 */ /* 0x000fe200078e0a20 */
[----:B------:R-:W-:Y:S01]  /*213b0*/  I2F R33, R33 ;  /* 0x0000002100217306 */ /* 0x000fe20000201400 */
[----:B------:R-:W-:Y:S01]  /*213c0*/  FMUL.FTZ R27, R27, R0 ;  /* 0x000000001b1b7220 */ /* 0x000fe20000410000 */
[----:B------:R-:W-:Y:S01]  /*213d0*/  IADD3 R198, R2, 0x19, RZ ;  /* 0x0000001902c67810 */ /* 0x000fe20007ffe0ff */
[----:B------:R-:W-:-:S04]  /*213e0*/  DEPBAR.LE SB0, 0x0 ;  /* 0x000080000000791a */ /* 0x000fc80000000000 */
[----:B------:R-:W-:Y:S01]  /*213f0*/  HMMA.16816.F32 R184, R176, R174, R184 ;  /* 0x000000aeb0b8723c */ /* 0x000fe200000018b8 */
[----:B------:R1:W-:Y:S01]  /*21400*/  I2F R179, R165 ;  /* 0x000000a500b37306 */ /* 0x0003e20000201400 */
[----:B------:R-:W-:-:S07]  /*21410*/  IABS R166, R166 ;  /* 0x000000a600a67213 */ /* 0x000fce0000000000 */
[----:B------:R2:W3:Y:S01]  /*21420*/  MUFU.TANH R180, R28 ;  /* 0x0000001c00b47308 */ /* 0x0004e20000002400 */
[----:B------:R-:W-:Y:S01]  /*21430*/  IADD3 R178, R2, 0x9, RZ ;  /* 0x0000000902b27810 */ /* 0x000fe20007ffe0ff */
[----:B-1----:R-:W-:-:S05]  /*21440*/  IMAD.IADD R165, R244, 0x1, -R171 ;  /* 0x00000001f4a57824 */ /* 0x002fca00078e0aab */
[----:B------:R-:W-:Y:S01]  /*21450*/  IABS R165, R165 ;  /* 0x000000a500a57213 */ /* 0x000fe20000000000 */
[-C--:B--2---:R-:W-:Y:S02]  /*21460*/  FMUL.FTZ R28, R29, R0.reuse ;  /* 0x000000001d1c7220 */ /* 0x084fe40000410000 */
[----:B------:R-:W-:Y:S01]  /*21470*/  FMUL.FTZ R29, R30, R0 ;  /* 0x000000001e1d7220 */ /* 0x000fe20000410000 */
[----:B------:R1:W-:Y:S01]  /*21480*/  I2F R173, R165 ;  /* 0x000000a500ad7306 */ /* 0x0003e20000201400 */
[----:B------:R-:W-:Y:S01]  /*21490*/  ISETP.GE.AND P6, PT, R32, R249, PT ;  /* 0x000000f92000720c */ /* 0x000fe20003fc6270 */
[----:B------:R-:W-:Y:S01]  /*214a0*/  IMAD.IADD R177, R246, 0x1, -R178 ;  /* 0x00000001f6b17824 */ /* 0x000fe200078e0ab2 */
[----:B------:R-:W-:Y:S01]  /*214b0*/  ISETP.GE.AND P2, PT, R32, R248, PT ;  /* 0x000000f82000720c */ /* 0x000fe20003f46270 */
[----:B------:R-:W-:Y:S01]  /*214c0*/  IMAD.IADD R176, R244, 0x1, -R34 ;  /* 0x00000001f4b07824 */ /* 0x000fe200078e0a22 */
[----:B------:R-:W-:-:S03]  /*214d0*/  ISETP.GE.OR P6, PT, R32, R245, !P6 ;  /* 0x000000f52000720c */ /* 0x000fc600077c6670 */
[----:B------:R-:W-:Y:S01]  /*214e0*/  I2F R35, R35 ;  /* 0x0000002300237306 */ /* 0x000fe20000201400 */
[----:B------:R-:W-:Y:S02]  /*214f0*/  ISETP.GE.OR P2, PT, R32, R247, !P2 ;  /* 0x000000f72000720c */ /* 0x000fe40005746670 */
[----:B-1----:R-:W-:-:S05]  /*21500*/  IADD3 R165, R2, 0x18, RZ ;  /* 0x0000001802a57810 */ /* 0x002fca0007ffe0ff */
[----:B------:R-:W1:Y:S01]  /*21510*/  MUFU.TANH R29, R29 ;  /* 0x0000001d001d7308 */ /* 0x000e620000002400 */
[----:B------:R-:W-:Y:S01]  /*21520*/  IABS R177, R177 ;  /* 0x000000b100b17213 */ /* 0x000fe20000000000 */
[----:B------:R-:W-:-:S06]  /*21530*/  IMAD.IADD R30, R244, 0x1, -R165 ;  /* 0x00000001f41e7824 */ /* 0x000fcc00078e0aa5 */
[----:B------:R-:W-:Y:S01]  /*21540*/  I2F R166, R166 ;  /* 0x000000a600a67306 */ /* 0x000fe20000201400 */
[----:B------:R-:W-:Y:S01]  /*21550*/  IADD3 R175, R2, 0x10, RZ ;  /* 0x0000001002af7810 */ /* 0x000fe20007ffe0ff */
[----:B---3--:R-:W-:-:S06]  /*21560*/  FFMA.FTZ R33, -R243, R33, R180 ;  /* 0x00000021f3217223 */ /* 0x008fcc00000101b4 */
[----:B------:R-:W2:Y:S01]  /*21570*/  MUFU.TANH R28, R28 ;  /* 0x0000001c001c7308 */ /* 0x000ea20000002400 */
[----:B------:R-:W-:Y:S02]  /*21580*/  IABS R30, R30 ;  /* 0x0000001e001e7213 */ /* 0x000fe40000000000 */
[----:B------:R-:W-:-:S05]  /*21590*/  IABS R176, R176 ;  /* 0x000000b000b07213 */ /* 0x000fca0000000000 */
[----:B------:R3:W-:Y:S01]  /*215a0*/  MUFU.TANH R32, R24 ;  /* 0x0000001800207308 */ /* 0x0007e20000002400 */
[----:B------:R-:W-:-:S07]  /*215b0*/  ISETP.GE.OR P1, PT, R2, R245, !P1 ;  /* 0x000000f50200720c */ /* 0x000fce0004f26670 */
[----:B------:R-:W-:Y:S08]  /*215c0*/  I2F R169, R169 ;  /* 0x000000a900a97306 */ /* 0x000ff00000201400 */
[----:B------:R-:W4:Y:S01]  /*215d0*/  MUFU.TANH R31, R31 ;  /* 0x0000001f001f7308 */ /* 0x000f220000002400 */
[-C--:B---3--:R-:W-:Y:S02]  /*215e0*/  FMUL.FTZ R24, R25, R0.reuse ;  /* 0x0000000019187220 */ /* 0x088fe40000410000 */
[----:B------:R-:W-:-:S02]  /*215f0*/  FMUL.FTZ R25, R26, R0 ;  /* 0x000000001a197220 */ /* 0x000fc40000410000 */
[----:B------:R-:W-:-:S03]  /*21600*/  IMAD.IADD R172, R244, 0x1, -R178 ;  /* 0x00000001f4ac7824 */ /* 0x000fc600078e0ab2 */
[----:B------:R-:W-:Y:S01]  /*21610*/  I2F R177, R177 ;  /* 0x000000b100b17306 */ /* 0x000fe20000201400 */
[----:B------:R-:W-:-:S07]  /*21620*/  IMAD.IADD R174, R246, 0x1, -R175 ;  /* 0x00000001f6ae7824 */ /* 0x000fce00078e0aaf */
[----:B------:R-:W-:Y:S01]  /*21630*/  MUFU.TANH R24, R24 ;  /* 0x0000001800187308 */ /* 0x000fe20000002400 */
[----:B-1----:R-:W-:Y:S01]  /*21640*/  FFMA.FTZ R29, -R243, R35, R29 ;  /* 0x00000023f31d7223 */ /* 0x002fe2000001011d */
[----:B------:R-:W-:-:S06]  /*21650*/  IABS R172, R172 ;  /* 0x000000ac00ac7213 */ /* 0x000fcc0000000000 */
[----:B------:R1:W-:Y:S01]  /*21660*/  I2F R180, R30 ;  /* 0x0000001e00b47306 */ /* 0x0003e20000201400 */
[----:B------:R-:W-:Y:S01]  /*21670*/  IABS R174, R174 ;  /* 0x000000ae00ae7213 */ /* 0x000fe20000000000 */
[----:B--2---:R-:W-:Y:S02]  /*21680*/  FFMA.FTZ R166, -R243, R166, R28 ;  /* 0x000000a6f3a67223 */ /* 0x004fe4000001011c */
[----:B------:R-:W-:-:S04]  /*21690*/  FMUL.FTZ R20, R20, R0 ;  /* 0x0000000014147220 */ /* 0x000fc80000410000 */
[----:B------:R-:W-:Y:S01]  /*216a0*/  I2F R176, R176 ;  /* 0x000000b000b07306 */ /* 0x000fe20000201400 */
[----:B-1----:R-:W-:-:S07]  /*216b0*/  FSEL R30, R33, -INF , !P1 ;  /* 0xff800000211e7808 */ /* 0x002fce0004800000 */
[----:B------:R-:W1:Y:S01]  /*216c0*/  MUFU.TANH R25, R25 ;  /* 0x0000001900197308 */ /* 0x000e620000002400 */
[----:B------:R-:W-:Y:S01]  /*216d0*/  ISETP.GE.AND P1, PT, R2, R248, PT ;  /* 0x000000f80200720c */ /* 0x000fe20003f26270 */
[----:B----4-:R-:W-:-:S03]  /*216e0*/  FFMA.FTZ R31, -R243, R169, R31 ;  /* 0x000000a9f31f7223 */ /* 0x010fc6000001011f */
[----:B------:R-:W-:Y:S01]  /*216f0*/  ISETP.GE.OR P1, PT, R2, R247, !P1 ;  /* 0x000000f70200720c */ /* 0x000fe20004f26670 */
[----:B------:R-:W-:-:S03]  /*21700*/  IMAD.IADD R168, R244, 0x1, -R175 ;  /* 0x00000001f4a87824 */ /* 0x000fc600078e0aaf */
[----:B------:R-:W-:Y:S01]  /*21710*/  FSEL R28, R29, -INF , !P1 ;  /* 0xff8000001d1c7808 */ /* 0x000fe20004800000 */
[----:B------:R-:W-:Y:S01]  /*21720*/  I2F R172, R172 ;  /* 0x000000ac00ac7306 */ /* 0x000fe20000201400 */
[----:B------:R-:W-:Y:S02]  /*21730*/  FSEL R29, R166, -INF , !P6 ;  /* 0xff800000a61d7808 */ /* 0x000fe40007000000 */
[C---:B------:R-:W-:Y:S02]  /*21740*/  ISETP.GE.AND P1, PT, R34.reuse, R249, PT ;  /* 0x000000f92200720c */ /* 0x040fe40003f26270 */
[----:B------:R-:W-:-:S03]  /*21750*/  ISETP.GE.AND P6, PT, R34, R248, PT ;  /* 0x000000f82200720c */ /* 0x000fc60003fc6270 */
[----:B------:R-:W-:Y:S01]  /*21760*/  I2F R174, R174 ;  /* 0x000000ae00ae7306 */ /* 0x000fe20000201400 */
[C---:B------:R-:W-:Y:S02]  /*21770*/  ISETP.GE.OR P1, PT, R34.reuse, R245, !P1 ;  /* 0x000000f52200720c */ /* 0x040fe40004f26670 */
[----:B------:R-:W-:-:S05]  /*21780*/  ISETP.GE.OR P6, PT, R34, R247, !P6 ;  /* 0x000000f72200720c */ /* 0x000fca00077c6670 */
[----:B------:R2:W3:Y:S01]  /*21790*/  MUFU.TANH R33, R27 ;  /* 0x0000001b00217308 */ /* 0x0004e20000002400 */
[----:B------:R-:W-:Y:S01]  /*217a0*/  IABS R168, R168 ;  /* 0x000000a800a87213 */ /* 0x000fe20000000000 */
[----:B------:R-:W-:-:S06]  /*217b0*/  FMUL.FTZ R34, R22, R0 ;  /* 0x0000000016227220 */ /* 0x000fcc0000410000 */
[----:B------:R-:W4:Y:S01]  /*217c0*/  MUFU.TANH R20, R20 ;  /* 0x0000001400147308 */ /* 0x000f220000002400 */
[----:B-1----:R-:W-:Y:S01]  /*217d0*/  FFMA.FTZ R25, -R243, R176, R25 ;  /* 0x000000b0f3197223 */ /* 0x002fe20000010119 */
[----:B--2---:R-:W-:Y:S01]  /*217e0*/  FSEL R27, R31, -INF , !P2 ;  /* 0xff8000001f1b7808 */ /* 0x004fe20005000000 */
[----:B------:R-:W-:Y:S02]  /*217f0*/  FFMA.FTZ R31, -R243, R177, R24 ;  /* 0x000000b1f31f7223 */ /* 0x000fe40000010118 */
[C-C-:B------:R-:W-:Y:S02]  /*21800*/  IMAD.IADD R24, R246.reuse, 0x1, -R198.reuse ;  /* 0x00000001f6187824 */ /* 0x140fe400078e0ac6 */
[----:B------:R-:W-:Y:S02]  /*21810*/  FMUL.FTZ R23, R23, R0 ;  /* 0x0000000017177220 */ /* 0x000fe40000410000 */
[C---:B------:R-:W-:Y:S01]  /*21820*/  IMAD.IADD R170, R246.reuse, 0x1, -R171 ;  /* 0x00000001f6aa7824 */ /* 0x040fe200078e0aab */
[----:B------:R-:W-:Y:S01]  /*21830*/  IABS R22, R24 ;  /* 0x0000001800167213 */ /* 0x000fe20000000000 */
[----:B------:R-:W-:Y:S01]  /*21840*/  IMAD.IADD R183, R246, 0x1, -R165 ;  /* 0x00000001f6b77824 */ /* 0x000fe200078e0aa5 */
[----:B------:R-:W-:Y:S01]  /*21850*/  I2F R168, R168 ;  /* 0x000000a800a87306 */ /* 0x000fe20000201400 */
[----:B------:R-:W-:Y:S01]  /*21860*/  IMAD.IADD R24, R244, 0x1, -R198 ;  /* 0x00000001f4187824 */ /* 0x000fe200078e0ac6 */
[----:B------:R-:W-:Y:S01]  /*21870*/  FSEL R26, R25, -INF , !P6 ;  /* 0xff800000191a7808 */ /* 0x000fe20007000000 */
[-C--:B------:R-:W-:Y:S01]  /*21880*/  FMUL.FTZ R18, R18, R0.reuse ;  /* 0x0000000012127220 */ /* 0x080fe20000410000 */
[----:B------:R-:W-:Y:S01]  /*21890*/  IADD3 R197, R2, 0x20, RZ ;  /* 0x0000002002c57810 */ /* 0x000fe20007ffe0ff */
[----:B------:R-:W-:Y:S01]  /*218a0*/  FMUL.FTZ R21, R21, R0 ;  /* 0x0000000015157220 */ /* 0x000fe20000410000 */
[----:B------:R-:W-:-:S02]  /*218b0*/  ISETP.GE.AND P6, PT, R175, R249, PT ;  /* 0x000000f9af00720c */ /* 0x000fc40003fc6270 */
[----:B------:R-:W1:Y:S01]  /*218c0*/  MUFU.TANH R34, R34 ;  /* 0x0000002200227308 */ /* 0x000e620000002400 */
[----:B------:R-:W-:Y:S02]  /*218d0*/  IABS R170, R170 ;  /* 0x000000aa00aa7213 */ /* 0x000fe40000000000 */
[----:B------:R-:W-:Y:S01]  /*218e0*/  IABS R183, R183 ;  /* 0x000000b700b77213 */ /* 0x000fe20000000000 */
[C---:B---3--:R-:W-:Y:S01]  /*218f0*/  FFMA.FTZ R25, -R243.reuse, R172, R33 ;  /* 0x000000acf3197223 */ /* 0x048fe20000010121 */
[----:B------:R-:W-:Y:S01]  /*21900*/  ISETP.GE.AND P2, PT, R178, R249, PT ;  /* 0x000000f9b200720c */ /* 0x000fe20003f46270 */
[----:B----4-:R-:W-:Y:S01]  /*21910*/  FFMA.FTZ R20, -R243, R174, R20 ;  /* 0x000000aef3147223 */ /* 0x010fe20000010114 */
[----:B------:R-:W-:Y:S01]  /*21920*/  IABS R24, R24 ;  /* 0x0000001800187213 */ /* 0x000fe20000000000 */
[----:B------:R-:W2:Y:S01]  /*21930*/  MUFU.TANH R23, R23 ;  /* 0x0000001700177308 */ /* 0x000ea20000002400 */
[----:B------:R-:W-:Y:S01]  /*21940*/  FMUL.FTZ R16, R16, R0 ;  /* 0x0000000010107220 */ /* 0x000fe20000410000 */
[----:B------:R-:W-:Y:S01]  /*21950*/  ISETP.GE.OR P6, PT, R175, R245, !P6 ;  /* 0x000000f5af00720c */ /* 0x000fe200077c6670 */
[----:B------:R-:W-:-:S02]  /*21960*/  IMAD.IADD R33, R246, 0x1, -R197 ;  /* 0x00000001f6217824 */ /* 0x000fc400078e0ac5 */
[----:B------:R-:W-:Y:S01]  /*21970*/  FMUL.FTZ R17, R17, R0 ;  /* 0x0000000011117220 */ /* 0x000fe20000410000 */
[----:B------:R-:W-:Y:S01]  /*21980*/  ISETP.GE.OR P2, PT, R178, R245, !P2 ;  /* 0x000000f5b200720c */ /* 0x000fe20005746670 */
[----:B------:R-:W-:Y:S01]  /*21990*/  FFMA.FTZ R32, -R243, R179, R32 ;  /* 0x000000b3f3207223 */ /* 0x000fe20000010120 */
[----:B------:R-:W3:Y:S01]  /*219a0*/  MUFU.TANH R18, R18 ;  /* 0x0000001200127308 */ /* 0x000ee20000002400 */
[----:B------:R-:W-:Y:S01]  /*219b0*/  IMAD.MOV.U32 R194, RZ, RZ, R24 ;  /* 0x000000ffffc27224 */ /* 0x000fe200078e0018 */
[----:B------:R-:W-:Y:S02]  /*219c0*/  FSEL R24, R20, -INF , !P6 ;  /* 0xff80000014187808 */ /* 0x000fe40007000000 */
[----:B------:R-:W-:Y:S01]  /*219d0*/  IABS R20, R33 ;  /* 0x0000002100147213 */ /* 0x000fe20000000000 */
[----:B------:R-:W-:Y:S01]  /*219e0*/  IMAD.IADD R33, R244, 0x1, -R197 ;  /* 0x00000001f4217824 */ /* 0x000fe200078e0ac5 */
[----:B------:R-:W-:Y:S02]  /*219f0*/  IADD3 R192, R2, 0x21, RZ ;  /* 0x0000002102c07810 */ /* 0x000fe40007ffe0ff */
[----:B------:R-:W-:Y:S01]  /*21a00*/  I2F R170, R170 ;  /* 0x000000aa00aa7306 */ /* 0x000fe20000201400 */
[----:B------:R-:W-:-:S02]  /*21a10*/  FSEL R32, R32, -INF , !P1 ;  /* 0xff80000020207808 */ /* 0x000fc40004800000 */
[----:B------:R-:W-:-:S05]  /*21a20*/  FSEL R31, R31, -INF , !P2 ;  /* 0xff8000001f1f7808 */ /* 0x000fca0005000000 */
[----:B------:R-:W-:Y:S01]  /*21a30*/  I2F R183, R183 ;  /* 0x000000b700b77306 */ /* 0x000fe20000201400 */
[-C--:B------:R-:W-:Y:S02]  /*21a40*/  ISETP.GE.AND P1, PT, R178, R248.reuse, PT ;  /* 0x000000f8b200720c */ /* 0x080fe40003f26270 */
[----:B------:R-:W-:-:S05]  /*21a50*/  ISETP.GE.AND P2, PT, R175, R248, PT ;  /* 0x000000f8af00720c */ /* 0x000fca0003f46270 */
[----:B------:R-:W4:Y:S01]  /*21a60*/  MUFU.TANH R21, R21 ;  /* 0x0000001500157308 */ /* 0x000f220000002400 */
[----:B------:R-:W-:-:S07]  /*21a70*/  IADD3 R182, R2, 0x28, RZ ;  /* 0x0000002802b67810 */ /* 0x000fce0007ffe0ff */
[----:B------:R5:W2:Y:S01]  /*21a80*/  MUFU.TANH R199, R16 ;  /* 0x0000001000c77308 */ /* 0x000aa20000002400 */
[----:B------:R-:W-:Y:S01]  /*21a90*/  ISETP.GE.AND P6, PT, R171, R248, PT ;  /* 0x000000f8ab00720c */ /* 0x000fe20003fc6270 */
[----:B-1----:R-:W-:Y:S01]  /*21aa0*/  FFMA.FTZ R34, -R243, R168, R34 ;  /* 0x000000a8f3227223 */ /* 0x002fe20000010122 */
[----:B------:R-:W-:Y:S01]  /*21ab0*/  ISETP.GE.OR P1, PT, R178, R247, !P1 ;  /* 0x000000f7b200720c */ /* 0x000fe20004f26670 */
[----:B------:R-:W-:-:S04]  /*21ac0*/  IMAD.IADD R195, R246, 0x1, -R192 ;  /* 0x00000001f6c37824 */ /* 0x000fc800078e0ac0 */
[----:B------:R-:W-:Y:S01]  /*21ad0*/  I2F R22, R22 ;  /* 0x0000001600167306 */ /* 0x000fe20000201400 */
[----:B------:R-:W-:Y:S01]  /*21ae0*/  ISETP.GE.OR P2, PT, R175, R247, !P2 ;  /* 0x000000f7af00720c */ /* 0x000fe20005746670 */
[----:B------:R-:W-:Y:S01]  /*21af0*/  FMUL.FTZ R14, R14, R0 ;  /* 0x000000000e0e7220 */ /* 0x000fe20000410000 */
[----:B------:R-:W-:-:S05]  /*21b00*/  IABS R33, R33 ;  /* 0x0000002100217213 */ /* 0x000fca0000000000 */
[----:B------:R-:W1:Y:S01]  /*21b10*/  MUFU.TANH R17, R17 ;  /* 0x0000001100117308 */ /* 0x000e620000002400 */
[----:B-----5:R-:W-:Y:S01]  /*21b20*/  FMUL.FTZ R16, R19, R0 ;  /* 0x0000000013107220 */ /* 0x020fe20000410000 */
[----:B------:R-:W-:Y:S01]  /*21b30*/  ISETP.GE.OR P6, PT, R171, R247, !P6 ;  /* 0x000000f7ab00720c */ /* 0x000fe200077c6670 */
[----:B------:R-:W-:Y:S02]  /*21b40*/  IMAD.IADD R181, R246, 0x1, -R182 ;  /* 0x00000001f6b57824 */ /* 0x000fe400078e0ab6 */
[----:B--2---:R-:W-:-:S03]  /*21b50*/  FFMA.FTZ R23, -R243, R173, R23 ;  /* 0x000000adf3177223 */ /* 0x004fc60000010117 */
[----:B------:R-:W-:Y:S01]  /*21b60*/  I2F R194, R194 ;  /* 0x000000c200c27306 */ /* 0x000fe20000201400 */
[----:B------:R-:W-:Y:S01]  /*21b70*/  FSEL R25, R25, -INF , !P1 ;  /* 0xff80000019197808 */ /* 0x000fe20004800000 */
[-C--:B------:R-:W-:Y:S01]  /*21b80*/  FMUL.FTZ R12, R12, R0.reuse ;  /* 0x000000000c0c7220 */ /* 0x080fe20000410000 */
[----:B------:R-:W-:Y:S01]  /*21b90*/  IABS R195, R195 ;  /* 0x000000c300c37213 */ /* 0x000fe20000000000 */
[----:B------:R-:W-:-:S04]  /*21ba0*/  FMUL.FTZ R13, R13, R0 ;  /* 0x000000000d0d7220 */ /* 0x000fc80000410000 */
[----:B------:R-:W2:Y:S01]  /*21bb0*/  MUFU.TANH R16, R16 ;  /* 0x0000001000107308 */ /* 0x000ea20000002400 */
[----:B------:R-:W-:Y:S01]  /*21bc0*/  ISETP.GE.AND P1, PT, R171, R249, PT ;  /* 0x000000f9ab00720c */ /* 0x000fe20003f26270 */
[----:B---3--:R-:W-:Y:S01]  /*21bd0*/  FFMA.FTZ R180, -R243, R180, R18 ;  /* 0x000000b4f3b47223 */ /* 0x008fe20000010112 */
[----:B------:R-:W-:Y:S01]  /*21be0*/  IADD3 R178, R2, 0x29, RZ ;  /* 0x0000002902b27810 */ /* 0x000fe20007ffe0ff */
[----:B------:R-:W-:-:S04]  /*21bf0*/  FMUL.FTZ R4, R4, R0 ;  /* 0x0000000004047220 */ /* 0x000fc80000410000 */
[----:B------:R3:W-:Y:S01]  /*21c00*/  I2F R196, R20 ;  /* 0x0000001400c47306 */ /* 0x0007e20000201400 */
[----:B------:R-:W-:Y:S01]  /*21c10*/  IABS R181, R181 ;  /* 0x000000b500b57213 */ /* 0x000fe20000000000 */
[----:B----4-:R-:W-:Y:S01]  /*21c20*/  FFMA.FTZ R21, -R243, R170, R21 ;  /* 0x000000aaf3157223 */ /* 0x010fe20000010115 */
[----:B------:R-:W-:Y:S01]  /*21c30*/  FSEL R18, R23, -INF , !P6 ;  /* 0xff80000017127808 */ /* 0x000fe20007000000 */
[----:B------:R-:W-:-:S04]  /*21c40*/  IMAD.IADD R179, R244, 0x1, -R192 ;  /* 0x00000001f4b37824 */ /* 0x000fc800078e0ac0 */
[----:B------:R-:W-:Y:S01]  /*21c50*/  I2F R193, R33 ;  /* 0x0000002100c17306 */ /* 0x000fe20000201400 */
[----:B------:R-:W-:Y:S01]  /*21c60*/  FFMA.FTZ R183, -R243, R183, R199 ;  /* 0x000000b7f3b77223 */ /* 0x000fe200000101c7 */
[----:B------:R-:W-:Y:S02]  /*21c70*/  ISETP.GE.AND P6, PT, R198, R249, PT ;  /* 0x000000f9c600720c */ /* 0x000fe40003fc6270 */
[----:B---3--:R-:W-:-:S04]  /*21c80*/  FSEL R20, R34, -INF , !P2 ;  /* 0xff80000022147808 */ /* 0x008fc80005000000 */
[----:B------:R3:W4:Y:S01]  /*21c90*/  MUFU.TANH R173, R14 ;  /* 0x0000000e00ad7308 */ /* 0x0007220000002400 */
[----:B------:R-:W-:Y:S02]  /*21ca0*/  ISETP.GE.AND P2, PT, R165, R249, PT ;  /* 0x000000f9a500720c */ /* 0x000fe40003f46270 */
[-C--:B------:R-:W-:Y:S02]  /*21cb0*/  ISETP.GE.OR P1, PT, R171, R245.reuse, !P1 ;  /* 0x000000f5ab00720c */ /* 0x080fe40004f26670 */
[-C--:B------:R-:W-:Y:S01]  /*21cc0*/  ISETP.GE.OR P2, PT, R165, R245.reuse, !P2 ;  /* 0x000000f5a500720c */ /* 0x080fe20005746670 */
[--C-:B------:R-:W-:Y:S02]  /*21cd0*/  IMAD.IADD R174, R244, 0x1, -R178.reuse ;  /* 0x00000001f4ae7824 */ /* 0x100fe400078e0ab2 */
[----:B------:R-:W-:Y:S01]  /*21ce0*/  I2F R195, R195 ;  /* 0x000000c300c37306 */ /* 0x000fe20000201400 */
[----:B-1----:R-:W-:Y:S01]  /*21cf0*/  FFMA.FTZ R19, -R243, R22, R17 ;  /* 0x00000016f3137223 */ /* 0x002fe20000010111 */
[----:B------:R-:W-:Y:S01]  /*21d00*/  ISETP.GE.OR P6, PT, R198, R245, !P6 ;  /* 0x000000f5c600720c */ /* 0x000fe200077c6670 */
[----:B------:R-:W-:Y:S01]  /*21d10*/  IMAD.IADD R177, R246, 0x1, -R178 ;  /* 0x00000001f6b17824 */ /* 0x000fe200078e0ab2 */
[----:B------:R-:W-:-:S04]  /*21d20*/  FSEL R21, R21, -INF , !P1 ;  /* 0xff80000015157808 */ /* 0x000fc80004800000 */
[----:B------:R-:W1:Y:S01]  /*21d30*/  MUFU.TANH R12, R12 ;  /* 0x0000000c000c7308 */ /* 0x000e620000002400 */
[----:B------:R-:W-:Y:S01]  /*21d40*/  IABS R179, R179 ;  /* 0x000000b300b37213 */ /* 0x000fe20000000000 */
[----:B---3--:R-:W-:Y:S01]  /*21d50*/  FMUL.FTZ R14, R15, R0 ;  /* 0x000000000f0e7220 */ /* 0x008fe20000410000 */
[----:B------:R-:W-:-:S05]  /*21d60*/  FSEL R22, R183, -INF , !P2 ;  /* 0xff800000b7167808 */ /* 0x000fca0005000000 */
[----:B------:R-:W3:Y:S01]  /*21d70*/  MUFU.TANH R13, R13 ;  /* 0x0000000d000d7308 */ /* 0x000ee20000002400 */
[-C--:B------:R-:W-:Y:S02]  /*21d80*/  ISETP.GE.AND P1, PT, R165, R248.reuse, PT ;  /* 0x000000f8a500720c */ /* 0x080fe40003f26270 */
[----:B------:R-:W-:Y:S01]  /*21d90*/  ISETP.GE.AND P2, PT, R198, R248, PT ;  /* 0x000000f8c600720c */ /* 0x000fe20003f46270 */
[----:B------:R-:W-:Y:S01]  /*21da0*/  FMUL.FTZ R7, R7, R0 ;  /* 0x0000000007077220 */ /* 0x000fe20000410000 */
[----:B------:R-:W-:-:S03]  /*21db0*/  IADD3 R171, R2, 0x31, RZ ;  /* 0x0000003102ab7810 */ /* 0x000fc60007ffe0ff */
[----:B------:R-:W-:Y:S01]  /*21dc0*/  I2F R181, R181 ;  /* 0x000000b500b57306 */ /* 0x000fe20000201400 */
[----:B------:R-:W-:Y:S01]  /*21dd0*/  IABS R174, R174 ;  /* 0x000000ae00ae7213 */ /* 0x000fe20000000000 */
[----:B------:R-:W-:Y:S01]  /*21de0*/  IMAD.IADD R175, R244, 0x1, -R182 ;  /* 0x00000001f4af7824 */ /* 0x000fe200078e0ab6 */
[----:B------:R-:W-:Y:S01]  /*21df0*/  FSEL R19, R19, -INF , !P6 ;  /* 0xff80000013137808 */ /* 0x000fe20007000000 */
[----:B--2---:R-:W-:-:S04]  /*21e00*/  FFMA.FTZ R16, -R243, R194, R16 ;  /* 0x000000c2f3107223 */ /* 0x004fc80000010110 */
[----:B------:R-:W2:Y:S01]  /*21e10*/  MUFU.TANH R4, R4 ;  /* 0x0000000400047308 */ /* 0x000ea20000002400 */
[----:B------:R-:W-:Y:S01]  /*21e20*/  ISETP.GE.AND P6, PT, R197, R248, PT ;  /* 0x000000f8c500720c */ /* 0x000fe20003fc6270 */
[-C--:B------:R-:W-:Y:S01]  /*21e30*/  FMUL.FTZ R5, R5, R0.reuse ;  /* 0x0000000005057220 */ /* 0x080fe20000410000 */
[-C--:B------:R-:W-:Y:S02]  /*21e40*/  ISETP.GE.OR P1, PT, R165, R247.reuse, !P1 ;  /* 0x000000f7a500720c */ /* 0x080fe40004f26670 */
[----:B------:R-:W-:Y:S01]  /*21e50*/  ISETP.GE.OR P2, PT, R198, R247, !P2 ;  /* 0x000000f7c600720c */ /* 0x000fe20005746670 */
[----:B------:R-:W-:Y:S01]  /*21e60*/  IMAD.IADD R170, R246, 0x1, -R171 ;  /* 0x00000001f6aa7824 */ /* 0x000fe200078e0aab */
[----:B------:R-:W-:Y:S01]  /*21e70*/  IABS R177, R177 ;  /* 0x000000b100b17213 */ /* 0x000fe20000000000 */
[----:B------:R-:W-:Y:S01]  /*21e80*/  I2F R179, R179 ;  /* 0x000000b300b37306 */ /* 0x000fe20000201400 */
[----:B----4-:R-:W-:Y:S01]  /*21e90*/  FFMA.FTZ R173, -R243, R193, R173 ;  /* 0x000000c1f3ad7223 */ /* 0x010fe200000101ad */
[----:B------:R-:W-:Y:S01]  /*21ea0*/  ISETP.GE.OR P6, PT, R197, R247, !P6 ;  /* 0x000000f7c500720c */ /* 0x000fe200077c6670 */
[----:B------:R-:W-:Y:S01]  /*21eb0*/  FMUL.FTZ R6, R6, R0 ;  /* 0x0000000006067220 */ /* 0x000fe20000410000 */
[----:B------:R-:W-:-:S04]  /*21ec0*/  IABS R175, R175 ;  /* 0x000000af00af7213 */ /* 0x000fc80000000000 */
[----:B------:R-:W4:Y:S01]  /*21ed0*/  MUFU.TANH R14, R14 ;  /* 0x0000000e000e7308 */ /* 0x000f220000002400 */
[----:B------:R-:W-:Y:S02]  /*21ee0*/  IADD3 R172, R2, 0x30, RZ ;  /* 0x0000003002ac7810 */ /* 0x000fe40007ffe0ff */
[----:B------:R-:W-:Y:S02]  /*21ef0*/  FSEL R17, R180, -INF , !P1 ;  /* 0xff800000b4117808 */ /* 0x000fe40004800000 */
[----:B------:R-:W-:Y:S02]  /*21f00*/  FSEL R16, R16, -INF , !P2 ;  /* 0xff80000010107808 */ /* 0x000fe40005000000 */
[-C--:B------:R-:W-:Y:S01]  /*21f10*/  ISETP.GE.AND P1, PT, R197, R249.reuse, PT ;  /* 0x000000f9c500720c */ /* 0x080fe20003f26270 */
[----:B------:R-:W-:Y:S01]  /*21f20*/  I2F R174, R174 ;  /* 0x000000ae00ae7306 */ /* 0x000fe20000201400 */
[----:B------:R-:W-:Y:S02]  /*21f30*/  ISETP.GE.AND P2, PT, R192, R249, PT ;  /* 0x000000f9c000720c */ /* 0x000fe40003f46270 */
[----:B------:R-:W-:Y:S01]  /*21f40*/  IADD3 R33, R2, 0x38, RZ ;  /* 0x0000003802217810 */ /* 0x000fe20007ffe0ff */
[----:B-1----:R-:W-:Y:S01]  /*21f50*/  FFMA.FTZ R12, -R243, R196, R12 ;  /* 0x000000c4f30c7223 */ /* 0x002fe2000001010c */
[----:B------:R-:W-:-:S03]  /*21f60*/  IABS R170, R170 ;  /* 0x000000aa00aa7213 */ /* 0x000fc60000000000 */
[----:B------:R-:W1:Y:S01]  /*21f70*/  MUFU.TANH R7, R7 ;  /* 0x0000000700077308 */ /* 0x000e620000002400 */
[----:B------:R-:W-:Y:S01]  /*21f80*/  FSEL R194, R173, -INF , !P6 ;  /* 0xff800000adc27808 */ /* 0x000fe20007000000 */
[----:B---3--:R-:W-:Y:S01]  /*21f90*/  FFMA.FTZ R13, -R243, R195, R13 ;  /* 0x000000c3f30d7223 */ /* 0x008fe2000001010d */
[----:B------:R-:W-:Y:S01]  /*21fa0*/  ISETP.GE.AND P6, PT, R182, R249, PT ;  /* 0x000000f9b600720c */ /* 0x000fe20003fc6270 */
[--C-:B------:R-:W-:Y:S01]  /*21fb0*/  IMAD.IADD R176, R246, 0x1, -R172.reuse ;  /* 0x00000001f6b07824 */ /* 0x100fe200078e0aac */
[-C--:B------:R-:W-:Y:S01]  /*21fc0*/  ISETP.GE.OR P1, PT, R197, R245.reuse, !P1 ;  /* 0x000000f5c500720c */ /* 0x080fe20004f26670 */
[----:B------:R-:W-:Y:S02]  /*21fd0*/  IMAD.IADD R168, R244, 0x1, -R172 ;  /* 0x00000001f4a87824 */ /* 0x000fe400078e0aac */
[----:B------:R-:W-:Y:S01]  /*21fe0*/  I2F R177, R177 ;  /* 0x000000b100b17306 */ /* 0x000fe20000201400 */
[-C--:B------:R-:W-:Y:S01]  /*21ff0*/  ISETP.GE.OR P2, PT, R192, R245.reuse, !P2 ;  /* 0x000000f5c000720c */ /* 0x080fe20005746670 */
[----:B------:R-:W-:Y:S01]  /*22000*/  FMUL.FTZ R189, R189, R0 ;  /* 0x00000000bdbd7220 */ /* 0x000fe20000410000 */
[----:B------:R-:W-:Y:S01]  /*22010*/  ISETP.GE.OR P6, PT, R182, R245, !P6 ;  /* 0x000000f5b600720c */ /* 0x000fe200077c6670 */
[----:B------:R-:W-:-:S04]  /*22020*/  IMAD.IADD R34, R244, 0x1, -R33 ;  /* 0x00000001f4227824 */ /* 0x000fc800078e0a21 */
[----:B------:R-:W3:Y:S01]  /*22030*/  MUFU.TANH R5, R5 ;  /* 0x0000000500057308 */ /* 0x000ee20000002400 */
[----:B--2---:R-:W-:Y:S01]  /*22040*/  FFMA.FTZ R181, -R243, R181, R4 ;  /* 0x000000b5f3b57223 */ /* 0x004fe20000010104 */
[----:B------:R-:W-:Y:S01]  /*22050*/  FSEL R195, R12, -INF , !P1 ;  /* 0xff8000000cc37808 */ /* 0x000fe20004800000 */
[----:B------:R-:W-:Y:S01]  /*22060*/  FMUL.FTZ R12, R188, R0 ;  /* 0x00000000bc0c7220 */ /* 0x000fe20000410000 */
[----:B------:R-:W-:-:S04]  /*22070*/  FSEL R196, R13, -INF , !P2 ;  /* 0xff8000000dc47808 */ /* 0x000fc80005000000 */
[----:B------:R-:W-:Y:S01]  /*22080*/  I2F R175, R175 ;  /* 0x000000af00af7306 */ /* 0x000fe20000201400 */
[----:B------:R-:W-:Y:S01]  /*22090*/  IABS R176, R176 ;  /* 0x000000b000b07213 */ /* 0x000fe20000000000 */
[----:B------:R-:W-:Y:S01]  /*220a0*/  FMUL.FTZ R13, R190, R0 ;  /* 0x00000000be0d7220 */ /* 0x000fe20000410000 */
[----:B------:R-:W-:-:S05]  /*220b0*/  IABS R168, R168 ;  /* 0x000000a800a87213 */ /* 0x000fca0000000000 */
[----:B------:R-:W2:Y:S01]  /*220c0*/  MUFU.TANH R6, R6 ;  /* 0x0000000600067308 */ /* 0x000ea20000002400 */
[----:B------:R-:W-:Y:S01]  /*220d0*/  ISETP.GE.AND P1, PT, R192, R248, PT ;  /* 0x000000f8c000720c */ /* 0x000fe20003f26270 */
[----:B------:R-:W-:Y:S01]  /*220e0*/  FMUL.FTZ R186, R186, R0 ;  /* 0x00000000baba7220 */ /* 0x000fe20000410000 */
[----:B------:R-:W-:Y:S01]  /*220f0*/  IABS R34, R34 ;  /* 0x0000002200227213 */ /* 0x000fe20000000000 */
[----:B----4-:R-:W-:Y:S01]  /*22100*/  FFMA.FTZ R14, -R243, R179, R14 ;  /* 0x000000b3f30e7223 */ /* 0x010fe2000001010e */
[----:B------:R-:W-:-:S03]  /*22110*/  FSEL R198, R181, -INF , !P6 ;  /* 0xff800000b5c67808 */ /* 0x000fc60007000000 */
[----:B------:R-:W-:Y:S01]  /*22120*/  I2F R170, R170 ;  /* 0x000000aa00aa7306 */ /* 0x000fe20000201400 */
[----:B------:R-:W-:Y:S01]  /*22130*/  ISETP.GE.AND P6, PT, R178, R248, PT ;  /* 0x000000f8b200720c */ /* 0x000fe20003fc6270 */
[----:B------:R-:W-:Y:S01]  /*22140*/  IMAD.IADD R166, R244, 0x1, -R171 ;  /* 0x00000001f4a67824 */ /* 0x000fe200078e0aab */
[----:B------:R-:W-:-:S05]  /*22150*/  ISETP.GE.OR P1, PT, R192, R247, !P1 ;  /* 0x000000f7c000720c */ /* 0x000fca0004f26670 */
[----:B------:R-:W4:Y:S01]  /*22160*/  MUFU.TANH R4, R189 ;  /* 0x000000bd00047308 */ /* 0x000f220000002400 */
[----:B------:R-:W-:Y:S01]  /*22170*/  IMAD.IADD R169, R246, 0x1, -R33 ;  /* 0x00000001f6a97824 */ /* 0x000fe200078e0a21 */
[----:B------:R-:W-:Y:S01]  /*22180*/  ISETP.GE.OR P6, PT, R178, R247, !P6 ;  /* 0x000000f7b200720c */ /* 0x000fe200077c6670 */
[----:B------:R-:W-:Y:S02]  /*22190*/  FMUL.FTZ R191, R191, R0 ;  /* 0x00000000bfbf7220 */ /* 0x000fe40000410000 */
[C---:B-1----:R-:W-:Y:S01]  /*221a0*/  FFMA.FTZ R7, -R243.reuse, R174, R7 ;  /* 0x000000aef3077223 */ /* 0x042fe20000010107 */
[----:B------:R-:W-:Y:S02]  /*221b0*/  IADD3 R165, R2, 0x39, RZ ;  /* 0x0000003902a57810 */ /* 0x000fe40007ffe0ff */
[----:B------:R-:W-:Y:S01]  /*221c0*/  I2F R176, R176 ;  /* 0x000000b000b07306 */ /* 0x000fe20000201400 */
[----:B------:R-:W-:Y:S01]  /*221d0*/  FSEL R192, R14, -INF , !P1 ;  /* 0xff8000000ec07808 */ /* 0x000fe20004800000 */
[----:B---3--:R-:W-:Y:S01]  /*221e0*/  FFMA.FTZ R177, -R243, R177, R5 ;  /* 0x000000b1f3b17223 */ /* 0x008fe20000010105 */
[----:B------:R-:W-:Y:S01]  /*221f0*/  IABS R166, R166 ;  /* 0x000000a600a67213 */ /* 0x000fe20000000000 */
[----:B------:R-:W-:Y:S01]  /*22200*/  FMUL.FTZ R14, R184, R0 ;  /* 0x00000000b80e7220 */ /* 0x000fe20000410000 */
[----:B------:R-:W-:-:S03]  /*22210*/  IABS R169, R169 ;  /* 0x000000a900a97213 */ /* 0x000fc60000000000 */
[----:B------:R-:W-:Y:S01]  /*22220*/  I2F R168, R168 ;  /* 0x000000a800a87306 */ /* 0x000fe20000201400 */
[----:B------:R-:W-:Y:S02]  /*22230*/  ISETP.GE.AND P2, PT, R182, R248, PT ;  /* 0x000000f8b600720c */ /* 0x000fe40003f46270 */
[----:B------:R-:W-:-:S05]  /*22240*/  ISETP.GE.AND P1, PT, R178, R249, PT ;  /* 0x000000f9b200720c */ /* 0x000fca0003f26270 */
[----:B------:R-:W1:Y:S01]  /*22250*/  MUFU.TANH R12, R12 ;  /* 0x0000000c000c7308 */ /* 0x000e620000002400 */
[----:B--2---:R-:W-:-:S07]  /*22260*/  FFMA.FTZ R6, -R243, R175, R6 ;  /* 0x000000aff3067223 */ /* 0x004fce0000010106 */
[----:B------:R-:W2:Y:S01]  /*22270*/  MUFU.TANH R13, R13 ;  /* 0x0000000d000d7308 */ /* 0x000ea20000002400 */
[--C-:B------:R-:W-:Y:S01]  /*22280*/  IMAD.IADD R35, R246, 0x1, -R165.reuse ;  /* 0x00000001f6237824 */ /* 0x100fe200078e0aa5 */
[----:B------:R-:W-:Y:S01]  /*22290*/  ISETP.GE.OR P2, PT, R182, R247, !P2 ;  /* 0x000000f7b600720c */ /* 0x000fe20005746670 */
[----:B------:R-:W-:-:S05]  /*222a0*/  IMAD.IADD R2, R244, 0x1, -R165 ;  /* 0x00000001f4027824 */ /* 0x000fca00078e0aa5 */
[----:B------:R-:W-:Y:S01]  /*222b0*/  I2F R34, R34 ;  /* 0x0000002200227306 */ /* 0x000fe20000201400 */
[----:B------:R-:W-:-:S07]  /*222c0*/  ISETP.GE.OR P1, PT, R178, R245, !P1 ;  /* 0x000000f5b200720c */ /* 0x000fce0004f26670 */
[----:B------:R-:W3:Y:S01]  /*222d0*/  MUFU.TANH R186, R186 ;  /* 0x000000ba00ba7308 */ /* 0x000ee20000002400 */
[----:B----4-:R-:W-:-:S07]  /*222e0*/  FFMA.FTZ R4, -R243, R170, R4 ;  /* 0x000000aaf3047223 */ /* 0x010fce0000010104 */
[----:B------:R4:W-:Y:S01]  /*222f0*/  MUFU.TANH R5, R191 ;  /* 0x000000bf00057308 */ /* 0x0009e20000002400 */
[----:B------:R-:W-:Y:S01]  /*22300*/  FSEL R193, R6, -INF , !P2 ;  /* 0xff80000006c17808 */ /* 0x000fe20005000000 */
[-C--:B------:R-:W-:Y:S01]  /*22310*/  FMUL.FTZ R6, R185, R0.reuse ;  /* 0x00000000b9067220 */ /* 0x080fe20000410000 */
[----:B------:R-:W-:Y:S01]  /*22320*/  IABS R35, R35 ;  /* 0x0000002300237213 */ /* 0x000fe20000000000 */
[----:B------:R-:W-:Y:S01]  /*22330*/  FMUL.FTZ R187, R187, R0 ;  /* 0x00000000bbbb7220 */ /* 0x000fe20000410000 */
[----:B------:R-:W-:-:S03]  /*22340*/  IABS R2, R2 ;  /* 0x0000000200027213 */ /* 0x000fc60000000000 */
[----:B------:R-:W5:Y:S01]  /*22350*/  I2F R166, R166 ;  /* 0x000000a600a67306 */ /* 0x000f620000201400 */
[----:B------:R-:W-:Y:S02]  /*22360*/  FSEL R197, R177, -INF , !P1 ;  /* 0xff800000b1c57808 */ /* 0x000fe40004800000 */
[----:B----4-:R-:W-:Y:S02]  /*22370*/  FSEL R191, R7, -INF , !P6 ;  /* 0xff80000007bf7808 */ /* 0x010fe40007000000 */
[----:B------:R-:W-:-:S03]  /*22380*/  ISETP.GE.AND P6, PT, R171, R249, PT ;  /* 0x000000f9ab00720c */ /* 0x000fc60003fc6270 */
[----:B------:R-:W-:Y:S01]  /*22390*/  I2F R169, R169 ;  /* 0x000000a900a97306 */ /* 0x000fe20000201400 */
[----:B------:R-:W-:-:S07]  /*223a0*/  ISETP.GE.OR P6, PT, R171, R245, !P6 ;  /* 0x000000f5ab00720c */ /* 0x000fce00077c6670 */
[----:B------:R-:W4:Y:S01]  /*223b0*/  MUFU.TANH R14, R14 ;  /* 0x0000000e000e7308 */ /* 0x000f220000002400 */
[C---:B------:R-:W-:Y:S02]  /*223c0*/  ISETP.GE.AND P2, PT, R172.reuse, R249, PT ;  /* 0x000000f9ac00720c */ /* 0x040fe40003f46270 */
[----:B------:R-:W-:Y:S02]  /*223d0*/  ISETP.GE.AND P1, PT, R172, R248, PT ;  /* 0x000000f8ac00720c */ /* 0x000fe40003f26270 */
[----:B------:R-:W-:Y:S01]  /*223e0*/  FSEL R180, R4, -INF , !P6 ;  /* 0xff80000004b47808 */ /* 0x000fe20007000000 */
[----:B-1----:R-:W-:Y:S01]  /*223f0*/  FFMA.FTZ R12, -R243, R176, R12 ;  /* 0x000000b0f30c7223 */ /* 0x002fe2000001010c */
[----:B------:R-:W-:Y:S01]  /*22400*/  ISETP.GE.AND P6, PT, R33, R248, PT ;  /* 0x000000f82100720c */ /* 0x000fe20003fc6270 */
[C---:B--2---:R-:W-:Y:S01]  /*22410*/  FFMA.FTZ R13, -R243.reuse, R168, R13 ;  /* 0x000000a8f30d7223 */ /* 0x044fe2000001010d */
[C---:B------:R-:W-:Y:S01]  /*22420*/  ISETP.GE.OR P2, PT, R172.reuse, R245, !P2 ;  /* 0x000000f5ac00720c */ /* 0x040fe20005746670 */
[----:B------:R-:W-:Y:S01]  /*22430*/  I2F R35, R35 ;  /* 0x0000002300237306 */ /* 0x000fe20000201400 */
[-C--:B------:R-:W-:Y:S01]  /*22440*/  ISETP.GE.OR P1, PT, R172, R247.reuse, !P1 ;  /* 0x000000f7ac00720c */ /* 0x080fe20004f26670 */
[----:B---3--:R-:W-:Y:S01]  /*22450*/  FFMA.FTZ R34, -R243, R34, R186 ;  /* 0x00000022f3227223 */ /* 0x008fe200000101ba */
[----:B------:R-:W-:-:S02]  /*22460*/  ISETP.GE.OR P6, PT, R33, R247, !P6 ;  /* 0x000000f72100720c */ /* 0x000fc400077c6670 */
[----:B------:R-:W-:-:S03]  /*22470*/  FSEL R178, R12, -INF , !P2 ;  /* 0xff8000000cb27808 */ /* 0x000fc60005000000 */
[----:B------:R-:W-:Y:S01]  /*22480*/  I2F R2, R2 ;  /* 0x0000000200027306 */ /* 0x000fe20000201400 */
[----:B------:R-:W-:Y:S02]  /*22490*/  FSEL R175, R13, -INF , !P1 ;  /* 0xff8000000daf7808 */ /* 0x000fe40004800000 */
[----:B------:R-:W-:-:S05]  /*224a0*/  ISETP.GE.AND P2, PT, R171, R248, PT ;  /* 0x000000f8ab00720c */ /* 0x000fca0003f46270 */
[----:B------:R-:W1:Y:S01]  /*224b0*/  MUFU.TANH R6, R6 ;  /* 0x0000000600067308 */ /* 0x000e620000002400 */
[----:B------:R-:W-:Y:S02]  /*224c0*/  ISETP.GE.AND P1, PT, R33, R249, PT ;  /* 0x000000f92100720c */ /* 0x000fe40003f26270 */
[----:B------:R-:W-:-:S05]  /*224d0*/  FSEL R170, R34, -INF , !P6 ;  /* 0xff80000022aa7808 */ /* 0x000fca0007000000 */
[----:B------:R-:W2:Y:S01]  /*224e0*/  MUFU.TANH R187, R187 ;  /* 0x000000bb00bb7308 */ /* 0x000ea20000002400 */
[----:B------:R-:W-:Y:S01]  /*224f0*/  ISETP.GT.AND P6, PT, R241, R230, PT ;  /* 0x000000e6f100720c */ /* 0x000fe20003fc4270 */
[----:B-----5:R-:W-:Y:S01]  /*22500*/  FFMA.FTZ R5, -R243, R166, R5 ;  /* 0x000000a6f3057223 */ /* 0x020fe20000010105 */
[----:B------:R-:W-:Y:S01]  /*22510*/  ISETP.GE.OR P2, PT, R171, R247, !P2 ;  /* 0x000000f7ab00720c */ /* 0x000fe20005746670 */
[----:B----4-:R-:W-:Y:S01]  /*22520*/  FFMA.FTZ R14, -R243, R169, R14 ;  /* 0x000000a9f30e7223 */ /* 0x010fe2000001010e */
[----:B------:R-:W-:Y:S01]  /*22530*/  BAR.SYNC.DEFER_BLOCKING 0x0 ;  /* 0x0000000000007b1d */ /* 0x000fe20000010000 */
[----:B------:R-:W-:Y:S02]  /*22540*/  ISETP.GE.OR P1, PT, R33, R245, !P1 ;  /* 0x000000f52100720c */ /* 0x000fe40004f26670 */
[----:B------:R-:W-:Y:S02]  /*22550*/  FSEL R171, R5, -INF , !P2 ;  /* 0xff80000005ab7808 */ /* 0x000fe40005000000 */
[----:B------:R-:W-:-:S02]  /*22560*/  FSEL R179, R14, -INF , !P1 ;  /* 0xff8000000eb37808 */ /* 0x000fc40004800000 */
[C---:B------:R-:W-:Y:S02]  /*22570*/  ISETP.GE.AND P2, PT, R165.reuse, R249, PT ;  /* 0x000000f9a500720c */ /* 0x040fe40003f46270 */
[----:B------:R-:W-:Y:S01]  /*22580*/  ISETP.GE.AND P1, PT, R165, R248, PT ;  /* 0x000000f8a500720c */ /* 0x000fe20003f26270 */
[----:B-1----:R-:W-:Y:S01]  /*22590*/  FFMA.FTZ R6, -R243, R35, R6 ;  /* 0x00000023f3067223 */ /* 0x002fe20000010106 */
[----:B------:R-:W-:Y:S01]  /*225a0*/  ISETP.GE.OR P2, PT, R165, R245, !P2 ;  /* 0x000000f5a500720c */ /* 0x000fe20005746670 */
        /* <DEDUP_REMOVED lines=74> */
.L_x_8683:
[----:B------:R-:W-:Y:S02]  /*22a50*/  ULDC.64 UR4, c[0x0][0x118] ;  /* 0x0000460000047ab9 */ /* 0x000fe40000000a00 */
[----:B------:R-:W2:Y:S02]  /*22a60*/  LD.E R7, [R10.64+0x38] ;  /* 0x000038040a077980 */ /* 0x000ea4000c101900 */
[----:B--2---:R-:W-:-:S04]  /*22a70*/  LEA R7, -R7, RZ, 0x6 ;  /* 0x000000ff07077211 */ /* 0x004fc800078e31ff */
[----:B------:R-:W-:Y:S02]  /*22a80*/  SHF.R.S32.HI R6, RZ, 0x1f, R7 ;  /* 0x0000001fff067819 */ /* 0x000fe40000011407 */
.L_x_8684:
[----:B------:R-:W-:Y:S05]  /*22a90*/  BSYNC B0 ;  /* 0x0000000000007941 */ /* 0x000fea0003800000 */
.L_x_8682:
[C---:B------:R-:W-:Y:S01]  /*22aa0*/  @P5 IADD3 R2, P0, R7.reuse, R228, RZ ;  /* 0x000000e407025210 */ /* 0x040fe20007f1e0ff */
[----:B------:R-:W-:Y:S01]  /*22ab0*/  STL [R1+0x20], R22 ;  /* 0x0000201601007387 */ /* 0x000fe20000100800 */
[CC--:B------:R-:W-:Y:S02]  /*22ac0*/  LEA R168, P1, R7.reuse, R232.reuse, 0x1 ;  /* 0x000000e807a87211 */ /* 0x0c0fe400078208ff */
[----:B------:R-:W-:Y:S01]  /*22ad0*/  LOP3.LUT R5, R242, 0x1, RZ, 0xc0, !PT ;  /* 0x00000001f2057812 */ /* 0x000fe200078ec0ff */
[----:B------:R-:W-:Y:S01]  /*22ae0*/  @P5 IMAD.X R0, R6, 0x1, R229, P0 ;  /* 0x0000000106005824 */ /* 0x000fe200000e06e5 */
[CC--:B------:R-:W-:Y:S01]  /*22af0*/  LEA.HI.X R169, R7.reuse, R231.reuse, R6, 0x1, P1 ;  /* 0x000000e707a97211 */ /* 0x0c0fe200008f0c06 */
[----:B------:R-:W-:Y:S01]  /*22b00*/  STL.64 [R1+0x18], R20 ;  /* 0x0000181401007387 */ /* 0x000fe20000100a00 */
[C---:B------:R-:W-:Y:S02]  /*22b10*/  @P5 LEA R14, P1, R2.reuse, R232, 0x1 ;  /* 0x000000e8020e5211 */ /* 0x040fe400078208ff */
[----:B------:R-:W-:Y:S01]  /*22b20*/  @P4 IADD3 R4, P0, R7, R228, RZ ;  /* 0x000000e407044210 */ /* 0x000fe20007f1e0ff */
[----:B------:R-:W-:Y:S01]  /*22b30*/  STL.64 [R1+0x10], R18 ;  /* 0x0000101201007387 */ /* 0x000fe20000100a00 */
[----:B------:R-:W-:-:S02]  /*22b40*/  @P5 LEA.HI.X R15, R2, R231, R0, 0x1, P1 ;  /* 0x000000e7020f5211 */ /* 0x000fc400008f0c00 */
[----:B------:R-:W-:Y:S01]  /*22b50*/  @P4 LEA R12, P1, R4, R232, 0x1 ;  /* 0x000000e8040c4211 */ /* 0x000fe200078208ff */
[--C-:B------:R-:W-:Y:S01]  /*22b60*/  @P4 IMAD.X R0, R6, 0x1, R229.reuse, P0 ;  /* 0x0000000106004824 */ /* 0x100fe200000e06e5 */
[-C--:B------:R-:W-:Y:S01]  /*22b70*/  @P3 IADD3 R2, P0, R7, R228.reuse, RZ ;  /* 0x000000e407023210 */ /* 0x080fe20007f1e0ff */
[----:B------:R-:W-:Y:S01]  /*22b80*/  STL.64 [R1+0x8], R16 ;  /* 0x0000081001007387 */ /* 0x000fe20000100a00 */
[----:B------:R-:W-:Y:S02]  /*22b90*/  ISETP.NE.U32.AND P2, PT, R5, 0x1, PT ;  /* 0x000000010500780c */ /* 0x000fe40003f45070 */
[----:B------:R-:W-:Y:S01]  /*22ba0*/  @P4 LEA.HI.X R13, R4, R231, R0, 0x1, P1 ;  /* 0x000000e7040d4211 */ /* 0x000fe200008f0c00 */
[----:B------:R-:W-:Y:S01]  /*22bb0*/  @P3 IMAD.X R0, R6, 0x1, R229, P0 ;  /* 0x0000000106003824 */ /* 0x000fe200000e06e5 */
[----:B------:R-:W-:Y:S01]  /*22bc0*/  IADD3 R5, P1, P0, R228, R228, R7 ;  /* 0x000000e4e4057210 */ /* 0x000fe2000783e007 */
[----:B------:R1:W-:Y:S03]  /*22bd0*/  STL.64 [R1], R10 ;  /* 0x0000000a01007387 */ /* 0x0003e60000100a00 */
[----:B------:R-:W-:-:S02]  /*22be0*/  IADD3.X R4, R229, R229, R6, P1, P0 ;  /* 0x000000e5e5047210 */ /* 0x000fc40000fe0406 */
[----:B------:R-:W-:-:S03]  /*22bf0*/  @P3 LEA R8, P0, R2, R232, 0x1 ;  /* 0x000000e802083211 */ /* 0x000fc600078008ff */
[CC--:B------:R-:W-:Y:S02]  /*22c00*/  @!P2 LEA R34, P1, R5.reuse, R232.reuse, 0x1 ;  /* 0x000000e80522a211 */ /* 0x0c0fe400078208ff */
[-C--:B------:R-:W-:Y:S02]  /*22c10*/  @P3 LEA.HI.X R9, R2, R231.reuse, R0, 0x1, P0 ;  /* 0x000000e702093211 */ /* 0x080fe400000f0c00 */
[CC--:B------:R-:W-:Y:S02]  /*22c20*/  @P5 LEA R188, P0, R5.reuse, R232.reuse, 0x1 ;  /* 0x000000e805bc5211 */ /* 0x0c0fe400078008ff */
        /* <DEDUP_REMOVED lines=9> */
[-C--:B-1----:R-:W-:Y:S01]  /*22cc0*/  @!P2 LEA R10, P1, R0, R232.reuse, 0x1 ;  /* 0x000000e8000aa211 */ /* 0x082fe200078208ff */
[----:B------:R-:W-:Y:S01]  /*22cd0*/  @!P2 IMAD.X R6, R6, 0x1, R229, P0 ;  /* 0x000000010606a824 */ /* 0x000fe200000e06e5 */
[CC--:B------:R-:W-:Y:S02]  /*22ce0*/  @P5 LEA R16, P0, R0.reuse, R232.reuse, 0x1 ;  /* 0x000000e800105211 */ /* 0x0c0fe400078008ff */
[CCC-:B------:R-:W-:Y:S02]  /*22cf0*/  @!P2 LEA.HI.X R11, R0.reuse, R231.reuse, R4.reuse, 0x1, P1 ;  /* 0x000000e7000ba211 */ /* 0x1c0fe400008f0c04 */
[C---:B------:R-:W-:Y:S02]  /*22d00*/  @P5 LEA.HI.X R17, R0.reuse, R231, R4, 0x1, P0 ;  /* 0x000000e700115211 */ /* 0x040fe400000f0c04 */
[CC--:B------:R-:W-:Y:S02]  /*22d10*/  @P3 LEA R22, P0, R0.reuse, R232.reuse, 0x1 ;  /* 0x000000e800163211 */ /* 0x0c0fe400078008ff */
[----:B------:R-:W-:-:S02]  /*22d20*/  @P4 LEA R20, P1, R0, R232, 0x1 ;  /* 0x000000e800144211 */ /* 0x000fc400078208ff */
[CCC-:B------:R-:W-:Y:S02]  /*22d30*/  @P3 LEA.HI.X R23, R0.reuse, R231.reuse, R4.reuse, 0x1, P0 ;  /* 0x000000e700173211 */ /* 0x1c0fe400000f0c04 */
[-C--:B------:R-:W-:Y:S01]  /*22d40*/  @P4 LEA.HI.X R21, R0, R231.reuse, R4, 0x1, P1 ;  /* 0x000000e700154211 */ /* 0x080fe200008f0c04 */
[----:B------:R-:W-:Y:S01]  /*22d50*/  IMAD.MOV.U32 R4, RZ, RZ, R22 ;  /* 0x000000ffff047224 */ /* 0x000fe200078e0016 */
[C---:B------:R-:W-:Y:S01]  /*22d60*/  @!P2 LEA R18, P1, R7.reuse, R232, 0x1 ;  /* 0x000000e80712a211 */ /* 0x040fe200078208ff */
[----:B------:R-:W-:Y:S01]  /*22d70*/  IMAD.MOV.U32 R5, RZ, RZ, R23 ;  /* 0x000000ffff057224 */ /* 0x000fe200078e0017 */
[----:B------:R-:W-:Y:S01]  /*22d80*/  ULDC.64 UR4, c[0x0][0x118] ;  /* 0x0000460000047ab9 */ /* 0x000fe20000000a00 */
[----:B------:R1:W5:Y:S01]  /*22d90*/  LDL.LU R22, [R1+0x20] ;  /* 0x0000200001167983 */ /* 0x0003620000300800 */
[----:B------:R-:W-:Y:S01]  /*22da0*/  @!P2 LEA.HI.X R19, R7, R231, R6, 0x1, P1 ;  /* 0x000000e70713a211 */ /* 0x000fe200008f0c06 */
[----:B------:R-:W-:Y:S02]  /*22db0*/  IMAD.MOV.U32 R6, RZ, RZ, R4 ;  /* 0x000000ffff067224 */ /* 0x000fe400078e0004 */
        /* <DEDUP_REMOVED lines=12> */
[----:B------:R1:W-:Y:S01]  /*22e80*/  @!P5 STS.128 [R240+0xa000], RZ ;  /* 0x00a000fff000d388 */ /* 0x0003e20000000c00 */
        /* <DEDUP_REMOVED lines=27> */
[----:B------:R1:W-:Y:S01]  /*23040*/  @P4 LDGSTS.E.BYPASS.LTC128B.128 [R240+0xc800], [R12.64+0x100] ;  /* 0x0c8001000cf04fae */ /* 0x0003e2000b901d44 */
[----:B--2---:R-:W-:-:S02]  /*23050*/  IMAD.MOV.U32 R4, RZ, RZ, R20 ;  /* 0x000000ffff047224 */ /* 0x004fc400078e0014 */
[----:B------:R-:W-:Y:S02]  /*23060*/  IMAD.MOV.U32 R5, RZ, RZ, R21 ;  /* 0x000000ffff057224 */ /* 0x000fe400078e0015 */
[----:B------:R2:W5:Y:S04]  /*23070*/  LDL.LU.64 R20, [R1+0x18] ;  /* 0x0000180001147983 */ /* 0x0005680000300a00 */
[----:B---3--:R2:W5:Y:S01]  /*23080*/  LDL.LU.64 R18, [R1+0x10] ;  /* 0x0000100001127983 */ /* 0x0085620000300a00 */
[----:B----4-:R-:W-:Y:S02]  /*23090*/  IMAD.MOV.U32 R14, RZ, RZ, R16 ;  /* 0x000000ffff0e7224 */ /* 0x010fe400078e0010 */
[----:B------:R-:W-:Y:S02]  /*230a0*/  IMAD.MOV.U32 R15, RZ, RZ, R17 ;  /* 0x000000ffff0f7224 */ /* 0x000fe400078e0011 */
[----:B------:R2:W5:Y:S01]  /*230b0*/  LDL.LU.64 R16, [R1+0x8] ;  /* 0x0000080001107983 */ /* 0x0005620000300a00 */
[----:B-1----:R-:W-:-:S02]  /*230c0*/  IMAD.MOV.U32 R12, RZ, RZ, R10 ;  /* 0x000000ffff0c7224 */ /* 0x002fc400078e000a */
[----:B------:R-:W-:Y:S02]  /*230d0*/  IMAD.MOV.U32 R13, RZ, RZ, R11 ;  /* 0x000000ffff0d7224 */ /* 0x000fe400078e000b */
[----:B------:R2:W5:Y:S01]  /*230e0*/  LDL.LU.64 R10, [R1] ;  /* 0x00000000010a7983 */ /* 0x0005620000300a00 */
[----:B------:R-:W-:Y:S02]  /*230f0*/  IMAD.MOV.U32 R232, RZ, RZ, R168 ;  /* 0x000000ffffe87224 */ /* 0x000fe400078e00a8 */
[----:B------:R-:W-:Y:S01]  /*23100*/  IMAD.MOV.U32 R231, RZ, RZ, R169 ;  /* 0x000000ffffe77224 */ /* 0x000fe200078e00a9 */
        /* <DEDUP_REMOVED lines=47> */
.L_x_8681:
[----:B------:R-:W-:Y:S05]  /*23400*/  BSYNC B1 ;  /* 0x0000000000017941 */ /* 0x000fea0003800000 */
.L_x_8680:
[----:B------:R-:W-:Y:S01]  /*23410*/  ULDC.64 UR4, c[0x0][0x118] ;  /* 0x0000460000047ab9 */ /* 0x000fe20000000a00 */
[----:B--2---:R-:W-:Y:S01]  /*23420*/  FMNMX.FTZ R4, R3, R28, !PT ;  /* 0x0000001c03047209 */ /* 0x004fe20007810000 */
[----:B-----5:R1:W2:Y:S01]  /*23430*/  LD.E R174, [R10.64+0xdc] ;  /* 0x0000dc040aae7980 */ /* 0x0202a2000c101900 */
        /* <DEDUP_REMOVED lines=56> */
[-CC-:B------:R-:W-:Y:S02]  /*237c0*/  FFMA.FTZ R35, R29, R174.reuse, -R177.reuse ;  /* 0x000000ae1d237223 */ /* 0x180fe400000108b1 */
[-C--:B------:R-:W-:Y:S02]  /*237d0*/  FFMA.FTZ R33, R31, R174.reuse, -R177 ;  /* 0x000000ae1f217223 */ /* 0x080fe400000108b1 */
[-CC-:B------:R-:W-:Y:S01]  /*237e0*/  FFMA.FTZ R32, R28, R174.reuse, -R173.reuse ;  /* 0x000000ae1c207223 */ /* 0x180fe200000108ad */
[----:B------:R-:W-:Y:S01]  /*237f0*/  MUFU.EX2 R168, R168 ;  /* 0x000000a800a87308 */ /* 0x000fe20000000800 */
[-CC-:B------:R-:W-:Y:S01]  /*23800*/  FFMA.FTZ R2, R27, R174.reuse, -R173.reuse ;  /* 0x000000ae1b027223 */ /* 0x180fe200000108ad */
[----:B------:R-:W-:Y:S01]  /*23810*/  LDSM.16.MT88.4 R28, [R217+0x10800] ;  /* 0x01080000d91c783b */ /* 0x000fe20000004200 */
[----:B------:R-:W-:-:S02]  /*23820*/  FFMA.FTZ R0, R26, R174, -R173 ;  /* 0x000000ae1a007223 */ /* 0x000fc400000108ad */
[-C--:B------:R-:W-:Y:S02]  /*23830*/  FFMA.FTZ R164, R25, R174.reuse, -R173 ;  /* 0x000000ae19a47223 */ /* 0x080fe400000108ad */
[----:B------:R-:W-:Y:S01]  /*23840*/  FFMA.FTZ R186, R19, R174, -R177 ;  /* 0x000000ae13ba7223 */ /* 0x000fe200000108b1 */
[----:B------:R-:W2:Y:S01]  /*23850*/  MUFU.EX2 R35, R35 ;  /* 0x0000002300237308 */ /* 0x000ea20000000800 */
[-C--:B-1----:R-:W-:Y:S02]  /*23860*/  FMUL.FTZ R152, R152, R169.reuse ;  /* 0x000000a998987220 */ /* 0x082fe40000410000 */
[-C--:B------:R-:W-:Y:S02]  /*23870*/  FMUL.FTZ R153, R153, R169.reuse ;  /* 0x000000a999997220 */ /* 0x080fe40000410000 */
[-C--:B------:R-:W-:Y:S02]  /*23880*/  FMUL.FTZ R148, R148, R169.reuse ;  /* 0x000000a994947220 */ /* 0x080fe40000410000 */
[-C--:B------:R-:W-:Y:S01]  /*23890*/  FMUL.FTZ R149, R149, R169.reuse ;  /* 0x000000a995957220 */ /* 0x080fe20000410000 */
[----:B------:R-:W-:Y:S01]  /*238a0*/  MUFU.EX2 R34, R34 ;  /* 0x0000002200227308 */ /* 0x000fe20000000800 */
[----:B------:R-:W-:-:S02]  /*238b0*/  FMUL.FTZ R160, R160, R169 ;  /* 0x000000a9a0a07220 */ /* 0x000fc40000410000 */
[-C--:B------:R-:W-:Y:S02]  /*238c0*/  FMUL.FTZ R161, R161, R169.reuse ;  /* 0x000000a9a1a17220 */ /* 0x080fe40000410000 */
[-C--:B------:R-:W-:Y:S02]  /*238d0*/  FMUL.FTZ R156, R156, R169.reuse ;  /* 0x000000a99c9c7220 */ /* 0x080fe40000410000 */
[-C--:B------:R-:W-:Y:S01]  /*238e0*/  FMUL.FTZ R157, R157, R169.reuse ;  /* 0x000000a99d9d7220 */ /* 0x080fe20000410000 */
[----:B------:R-:W1:Y:S01]  /*238f0*/  MUFU.EX2 R33, R33 ;  /* 0x0000002100217308 */ /* 0x000e620000000800 */
[----:B--2---:R-:W-:Y:S01]  /*23900*/  F2FP.PACK_AB R4, R35, R168 ;  /* 0x000000a82304723e */ /* 0x004fe200000000ff */
[-C--:B------:R-:W-:Y:S02]  /*23910*/  FMUL.FTZ R136, R136, R169.reuse ;  /* 0x000000a988887220 */ /* 0x080fe40000410000 */
[-C--:B------:R-:W-:Y:S02]  /*23920*/  FMUL.FTZ R137, R137, R169.reuse ;  /* 0x000000a989897220 */ /* 0x080fe40000410000 */
[----:B------:R-:W-:-:S02]  /*23930*/  FMUL.FTZ R132, R132, R169 ;  /* 0x000000a984847220 */ /* 0x000fc40000410000 */
[----:B------:R-:W-:Y:S01]  /*23940*/  MUFU.EX2 R32, R32 ;  /* 0x0000002000207308 */ /* 0x000fe20000000800 */
[-C--:B------:R-:W-:Y:S02]  /*23950*/  FMUL.FTZ R133, R133, R169.reuse ;  /* 0x000000a985857220 */ /* 0x080fe40000410000 */
[-C--:B------:R-:W-:Y:S02]  /*23960*/  FMUL.FTZ R144, R144, R169.reuse ;  /* 0x000000a990907220 */ /* 0x080fe40000410000 */
[-C--:B------:R-:W-:Y:S02]  /*23970*/  FMUL.FTZ R145, R145, R169.reuse ;  /* 0x000000a991917220 */ /* 0x080fe40000410000 */
[-C--:B------:R-:W-:Y:S01]  /*23980*/  FMUL.FTZ R140, R140, R169.reuse ;  /* 0x000000a98c8c7220 */ /* 0x080fe20000410000 */
[----:B------:R-:W2:Y:S01]  /*23990*/  MUFU.EX2 R2, R2 ;  /* 0x0000000200027308 */ /* 0x000ea20000000800 */
        /* <DEDUP_REMOVED lines=8> */
[-C--:B------:R-:W-:Y:S01]  /*23a20*/  FMUL.FTZ R37, R37, R169.reuse ;  /* 0x000000a925257220 */ /* 0x080fe20000410000 */
[----:B------:R-:W1:Y:S01]  /*23a30*/  MUFU.EX2 R164, R164 ;  /* 0x000000a400a47308 */ /* 0x000e620000000800 */
[----:B--2---:R-:W-:Y:S01]  /*23a40*/  F2FP.PACK_AB R5, R2, R32 ;  /* 0x000000200205723e */ /* 0x004fe200000000ff */
[----:B------:R-:W-:-:S02]  /*23a50*/  FMUL.FTZ R40, R40, R169 ;  /* 0x000000a928287220 */ /* 0x000fc40000410000 */
[-C--:B------:R-:W-:Y:S02]  /*23a60*/  FMUL.FTZ R41, R41, R169.reuse ;  /* 0x000000a929297220 */ /* 0x080fe40000410000 */
[-C--:B------:R-:W-:Y:S02]  /*23a70*/  FMUL.FTZ R60, R60, R169.reuse ;  /* 0x000000a93c3c7220 */ /* 0x080fe40000410000 */
[----:B------:R-:W2:Y:S01]  /*23a80*/  MUFU.EX2 R3, R3 ;  /* 0x0000000300037308 */ /* 0x000ea20000000800 */
[-C--:B------:R-:W-:Y:S02]  /*23a90*/  FMUL.FTZ R61, R61, R169.reuse ;  /* 0x000000a93d3d7220 */ /* 0x080fe40000410000 */
[-C--:B------:R-:W-:Y:S02]  /*23aa0*/  FMUL.FTZ R64, R64, R169.reuse ;  /* 0x000000a940407220 */ /* 0x080fe40000410000 */
[-C--:B------:R-:W-:Y:S02]  /*23ab0*/  FMUL.FTZ R65, R65, R169.reuse ;  /* 0x000000a941417220 */ /* 0x080fe40000410000 */
[-C--:B------:R-:W-:Y:S01]  /*23ac0*/  FMUL.FTZ R52, R52, R169.reuse ;  /* 0x000000a934347220 */ /* 0x080fe20000410000 */
[----:B-1----:R-:W-:Y:S01]  /*23ad0*/  F2FP.PACK_AB R7, R164, R0 ;  /* 0x00000000a407723e */ /* 0x002fe200000000ff */
[-C--:B------:R-:W-:Y:S01]  /*23ae0*/  FMUL.FTZ R53, R53, R169.reuse ;  /* 0x000000a935357220 */ /* 0x080fe20000410000 */
[----:B------:R-:W-:Y:S01]  /*23af0*/  MUFU.EX2 R186, R186 ;  /* 0x000000ba00ba7308 */ /* 0x000fe20000000800 */
[----:B------:R-:W-:-:S02]  /*23b00*/  FMUL.FTZ R56, R56, R169 ;  /* 0x000000a938387220 */ /* 0x000fc40000410000 */
[-C--:B------:R-:W-:Y:S02]  /*23b10*/  FMUL.FTZ R57, R57, R169.reuse ;  /* 0x000000a939397220 */ /* 0x080fe40000410000 */
[----:B------:R-:W-:Y:S02]  /*23b20*/  FMUL.FTZ R76, R76, R169 ;  /* 0x000000a94c4c7220 */ /* 0x000fe40000410000 */
[-C--:B--2---:R-:W-:Y:S02]  /*23b30*/  FMUL.FTZ R154, R154, R3.reuse ;  /* 0x000000039a9a7220 */ /* 0x084fe40000410000 */
[-C--:B------:R-:W-:Y:S02]  /*23b40*/  FMUL.FTZ R155, R155, R3.reuse ;  /* 0x000000039b9b7220 */ /* 0x080fe40000410000 */
[-C--:B------:R-:W-:Y:S02]  /*23b50*/  FMUL.FTZ R150, R150, R3.reuse ;  /* 0x0000000396967220 */ /* 0x080fe40000410000 */
[----:B------:R-:W-:-:S02]  /*23b60*/  FMUL.FTZ R151, R151, R3 ;  /* 0x0000000397977220 */ /* 0x000fc40000410000 */
        /* <DEDUP_REMOVED lines=11> */
[C---:B------:R-:W-:Y:S01]  /*23c20*/  HMMA.16816.F32 R160, R4.reuse, R8, R160 ;  /* 0x0000000804a0723c */ /* 0x040fe200000018a0 */
        /* <DEDUP_REMOVED lines=17> */
[-C--:B------:R-:W-:Y:S01]  /*23d40*/  FMUL.FTZ R67, R67, R3.reuse ;  /* 0x0000000343437220 */ /* 0x080fe20000410000 */
[----:B-1----:R-:W-:Y:S01]  /*23d50*/  HMMA.16816.F32 R136, R4, R12, R136 ;  /* 0x0000000c0488723c */ /* 0x002fe20000001888 */
[----:B------:R-:W-:-:S02]  /*23d60*/  FMUL.FTZ R54, R54, R3 ;  /* 0x0000000336367220 */ /* 0x000fc40000410000 */
[-C--:B------:R-:W-:Y:S02]  /*23d70*/  FMUL.FTZ R55, R55, R3.reuse ;  /* 0x0000000337377220 */ /* 0x080fe40000410000 */
[-C--:B------:R-:W-:Y:S02]  /*23d80*/  FMUL.FTZ R58, R58, R3.reuse ;  /* 0x000000033a3a7220 */ /* 0x080fe40000410000 */
[----:B------:R-:W-:Y:S01]  /*23d90*/  FMUL.FTZ R59, R59, R3 ;  /* 0x000000033b3b7220 */ /* 0x000fe20000410000 */
[----:B------:R-:W-:Y:S01]  /*23da0*/  HMMA.16816.F32 R132, R4, R14, R132 ;  /* 0x0000000e0484723c */ /* 0x000fe20000001884 */
[----:B------:R-:W1:Y:S01]  /*23db0*/  LDSM.16.MT88.4 R12, [R217+0x12000] ;  /* 0x01200000d90c783b */ /* 0x000e620000004200 */
[----:B------:R-:W-:Y:S02]  /*23dc0*/  FMUL.FTZ R77, R77, R169 ;  /* 0x000000a94d4d7220 */ /* 0x000fe40000410000 */
[-C--:B------:R-:W-:Y:S02]  /*23dd0*/  FMUL.FTZ R78, R78, R3.reuse ;  /* 0x000000034e4e7220 */ /* 0x080fe40000410000 */
[----:B------:R-:W-:-:S02]  /*23de0*/  FMUL.FTZ R79, R79, R3 ;  /* 0x000000034f4f7220 */ /* 0x000fc40000410000 */
        /* <DEDUP_REMOVED lines=16> */
[----:B------:R-:W-:Y:S02]  /*23ef0*/  FMUL.FTZ R93, R93, R169 ;  /* 0x000000a95d5d7220 */ /* 0x000fe40000410000 */
[-C--:B------:R-:W-:Y:S02]  /*23f00*/  FMUL.FTZ R94, R94, R3.reuse ;  /* 0x000000035e5e7220 */ /* 0x080fe40000410000 */
[----:B------:R-:W-:Y:S01]  /*23f10*/  FMUL.FTZ R95, R95, R3 ;  /* 0x000000035f5f7220 */ /* 0x000fe20000410000 */
[----:B-1----:R-:W-:Y:S01]  /*23f20*/  HMMA.16816.F32 R44, R4, R12, R44 ;  /* 0x0000000c042c723c */ /* 0x002fe2000000182c */
[----:B------:R-:W-:-:S02]  /*23f30*/  FMUL.FTZ R96, R96, R169 ;  /* 0x000000a960607220 */ /* 0x000fc40000410000 */
[----:B------:R-:W-:Y:S02]  /*23f40*/  FMUL.FTZ R97, R97, R169 ;  /* 0x000000a961617220 */ /* 0x000fe40000410000 */
[-C--:B------:R-:W-:Y:S02]  /*23f50*/  FMUL.FTZ R98, R98, R3.reuse ;  /* 0x0000000362627220 */ /* 0x080fe40000410000 */
[----:B------:R-:W-:Y:S01]  /*23f60*/  FMUL.FTZ R99, R99, R3 ;  /* 0x0000000363637220 */ /* 0x000fe20000410000 */
[----:B------:R-:W-:Y:S01]  /*23f70*/  HMMA.16816.F32 R48, R4, R14, R48 ;  /* 0x0000000e0430723c */ /* 0x000fe20000001830 */
[----:B------:R-:W1:Y:S01]  /*23f80*/  LDSM.16.MT88.4 R12, [R215+0x12000] ;  /* 0x01200000d70c783b */ /* 0x000e620000004200 */
[-C--:B------:R-:W-:Y:S02]  /*23f90*/  FMUL.FTZ R84, R84, R169.reuse ;  /* 0x000000a954547220 */ /* 0x080fe40000410000 */
[----:B------:R-:W-:Y:S02]  /*23fa0*/  FMUL.FTZ R85, R85, R169 ;  /* 0x000000a955557220 */ /* 0x000fe40000410000 */
[----:B------:R-:W-:-:S02]  /*23fb0*/  FMUL.FTZ R86, R86, R3 ;  /* 0x0000000356567220 */ /* 0x000fc40000410000 */
[C---:B--2---:R-:W-:Y:S01]  /*23fc0*/  HMMA.16816.F32 R36, R4.reuse, R8, R36 ;  /* 0x000000080424723c */ /* 0x044fe20000001824 */
[----:B------:R-:W-:Y:S02]  /*23fd0*/  FMUL.FTZ R87, R87, R3 ;  /* 0x0000000357577220 */ /* 0x000fe40000410000 */
[-C--:B------:R-:W-:Y:S02]  /*23fe0*/  FMUL.FTZ R88, R88, R169.reuse ;  /* 0x000000a958587220 */ /* 0x080fe40000410000 */
[----:B------:R-:W-:Y:S02]  /*23ff0*/  FMUL.FTZ R89, R89, R169 ;  /* 0x000000a959597220 */ /* 0x000fe40000410000 */
[-C--:B------:R-:W-:Y:S01]  /*24000*/  FMUL.FTZ R90, R90, R3.reuse ;  /* 0x000000035a5a7220 */ /* 0x080fe20000410000 */
[----:B------:R-:W-:Y:S01]  /*24010*/  HMMA.16816.F32 R40, R4, R10, R40 ;  /* 0x0000000a0428723c */ /* 0x000fe20000001828 */
[----:B------:R-:W2:Y:S01]  /*24020*/  LDSM.16.MT88.4 R8, [R216+0x12000] ;  /* 0x01200000d808783b */ /* 0x000ea20000004200 */
        /* <DEDUP_REMOVED lines=31> */
[-CC-:B------:R-:W-:Y:S02]  /*24220*/  FFMA.FTZ R190, R18, R174.reuse, -R173.reuse ;  /* 0x000000ae12be7223 */ /* 0x180fe400000108ad */
[-CC-:B------:R-:W-:Y:S02]  /*24230*/  FFMA.FTZ R188, R17, R174.reuse, -R173.reuse ;  /* 0x000000ae11bc7223 */ /* 0x180fe400000108ad */
[-C--:B------:R-:W-:Y:S02]  /*24240*/  FFMA.FTZ R189, R16, R174.reuse, -R173 ;  /* 0x000000ae10bd7223 */ /* 0x080fe400000108ad */
[----:B------:R-:W-:Y:S01]  /*24250*/  LDSM.16.MT88.4 R16, [R219+0x12800] ;  /* 0x01280000db10783b */ /* 0x000fe20000004200 */
[-CC-:B------:R-:W-:Y:S01]  /*24260*/  FFMA.FTZ R181, R24, R174.reuse, -R177.reuse ;  /* 0x000000ae18b57223 */ /* 0x180fe200000108b1 */
[----:B------:R-:W-:Y:S01]  /*24270*/  MUFU.EX2 R190, R190 ;  /* 0x000000be00be7308 */ /* 0x000fe20000000800 */
[-CC-:B------:R-:W-:Y:S01]  /*24280*/  FFMA.FTZ R183, R21, R174.reuse, -R177.reuse ;  /* 0x000000ae15b77223 */ /* 0x180fe200000108b1 */
[----:B------:R-:W-:Y:S01]  /*24290*/  LDSM.16.MT88.4 R24, [R216+0x10800] ;  /* 0x01080000d818783b */ /* 0x000fe20000004200 */
[----:B------:R-:W-:-:S02]  /*242a0*/  FFMA.FTZ R182, R22, R174, -R177 ;  /* 0x000000ae16b67223 */ /* 0x000fc400000108b1 */
[----:B------:R-:W-:Y:S02]  /*242b0*/  FFMA.FTZ R187, R20, R174, -R173 ;  /* 0x000000ae14bb7223 */ /* 0x000fe400000108ad */
[-C--:B------:R-:W-:Y:S01]  /*242c0*/  FMUL.FTZ R116, R116, R169.reuse ;  /* 0x000000a974747220 */ /* 0x080fe20000410000 */
[----:B------:R-:W3:Y:S01]  /*242d0*/  MUFU.EX2 R181, R181 ;  /* 0x000000b500b57308 */ /* 0x000ee20000000800 */
[----:B------:R-:W-:Y:S01]  /*242e0*/  FMUL.FTZ R117, R117, R169 ;  /* 0x000000a975757220 */ /* 0x000fe20000410000 */
[----:B------:R-:W-:Y:S01]  /*242f0*/  LDSM.16.MT88.4 R20, [R215+0x10800] ;  /* 0x01080000d714783b */ /* 0x000fe20000004200 */
[----:B-1----:R-:W-:Y:S01]  /*24300*/  HMMA.16816.F32 R76, R4, R12, R76 ;  /* 0x0000000c044c723c */ /* 0x002fe2000000184c */
[-C--:B------:R-:W-:Y:S02]  /*24310*/  FMUL.FTZ R118, R118, R3.reuse ;  /* 0x0000000376767220 */ /* 0x080fe40000410000 */
[----:B------:R-:W-:Y:S02]  /*24320*/  FMUL.FTZ R119, R119, R3 ;  /* 0x0000000377777220 */ /* 0x000fe40000410000 */
[----:B------:R-:W-:Y:S01]  /*24330*/  MUFU.EX2 R183, R183 ;  /* 0x000000b700b77308 */ /* 0x000fe20000000800 */
[----:B------:R-:W-:-:S02]  /*24340*/  FMUL.FTZ R120, R120, R169 ;  /* 0x000000a978787220 */ /* 0x000fc40000410000 */
[C---:B------:R-:W-:Y:S01]  /*24350*/  HMMA.16816.F32 R80, R4.reuse, R14, R80 ;  /* 0x0000000e0450723c */ /* 0x040fe20000001850 */
[----:B------:R-:W1:Y:S01]  /*24360*/  LDSM.16.MT88.4 R12, [R215+0x14000] ;  /* 0x01400000d70c783b */ /* 0x000e620000004200 */
[----:B------:R-:W-:Y:S02]  /*24370*/  FMUL.FTZ R121, R121, R169 ;  /* 0x000000a979797220 */ /* 0x000fe40000410000 */
[-C--:B------:R-:W-:Y:S01]  /*24380*/  FMUL.FTZ R122, R122, R3.reuse ;  /* 0x000000037a7a7220 */ /* 0x080fe20000410000 */
[----:B------:R-:W-:Y:S01]  /*24390*/  MUFU.EX2 R182, R182 ;  /* 0x000000b600b67308 */ /* 0x000fe20000000800 */
[----:B------:R-:W-:Y:S02]  /*243a0*/  FMUL.FTZ R123, R123, R3 ;  /* 0x000000037b7b7220 */ /* 0x000fe40000410000 */
[----:B--2---:R-:W-:Y:S01]  /*243b0*/  HMMA.16816.F32 R68, R4, R8, R68 ;  /* 0x000000080444723c */ /* 0x004fe20000001844 */
[-CC-:B------:R-:W-:Y:S02]  /*243c0*/  FFMA.FTZ R199, R195, R174.reuse, -R177.reuse ;  /* 0x000000aec3c77223 */ /* 0x180fe400000108b1 */
[----:B------:R-:W-:-:S02]  /*243d0*/  FFMA.FTZ R196, R196, R174, -R177 ;  /* 0x000000aec4c47223 */ /* 0x000fc400000108b1 */
[----:B------:R-:W2:Y:S01]  /*243e0*/  MUFU.EX2 R187, R187 ;  /* 0x000000bb00bb7308 */ /* 0x000ea20000000800 */
[-CC-:B------:R-:W-:Y:S02]  /*243f0*/  FFMA.FTZ R195, R198, R174.reuse, -R177.reuse ;  /* 0x000000aec6c37223 */ /* 0x180fe400000108b1 */
[----:B------:R-:W-:Y:S01]  /*24400*/  HMMA.16816.F32 R72, R4, R10, R72 ;  /* 0x0000000a0448723c */ /* 0x000fe20000001848 */
[----:B------:R-:W4:Y:S01]  /*24410*/  LDSM.16.MT88.4 R8, [R216+0x14000] ;  /* 0x01400000d808783b */ /* 0x000f220000004200 */
[-C--:B------:R-:W-:Y:S02]  /*24420*/  FFMA.FTZ R197, R197, R174.reuse, -R177 ;  /* 0x000000aec5c57223 */ /* 0x080fe400000108b1 */
[-CC-:B------:R-:W-:Y:S01]  /*24430*/  FFMA.FTZ R194, R194, R174.reuse, -R173.reuse ;  /* 0x000000aec2c27223 */ /* 0x180fe200000108ad */
[----:B------:R-:W-:Y:S01]  /*24440*/  MUFU.EX2 R188, R188 ;  /* 0x000000bc00bc7308 */ /* 0x000fe20000000800 */
[-CC-:B------:R-:W-:Y:S02]  /*24450*/  FFMA.FTZ R192, R192, R174.reuse, -R173.reuse ;  /* 0x000000aec0c07223 */ /* 0x180fe400000108ad */
[----:B------:R-:W-:-:S02]  /*24460*/  FFMA.FTZ R193, R193, R174, -R173 ;  /* 0x000000aec1c17223 */ /* 0x000fc400000108ad */
[----:B------:R-:W-:Y:S02]  /*24470*/  FFMA.FTZ R191, R191, R174, -R173 ;  /* 0x000000aebfbf7223 */ /* 0x000fe400000108ad */
[----:B------:R-:W-:Y:S01]  /*24480*/  FFMA.FTZ R168, R251, R169, R168 ;  /* 0x000000a9fba87223 */ /* 0x000fe200000100a8 */
[----:B------:R-:W2:Y:S01]  /*24490*/  MUFU.EX2 R189, R189 ;  /* 0x000000bd00bd7308 */ /* 0x000ea20000000800 */
[----:B------:R-:W-:Y:S02]  /*244a0*/  FFMA.FTZ R3, R250, R3, R32 ;  /* 0x00000003fa037223 */ /* 0x000fe40000010020 */
[----:B------:R-:W-:Y:S02]  /*244b0*/  FADD.FTZ R168, R35, R168 ;  /* 0x000000a823a87221 */ /* 0x000fe40000010000 */
[----:B------:R-:W-:Y:S01]  /*244c0*/  FADD.FTZ R2, R2, R3 ;  /* 0x0000000302027221 */ /* 0x000fe20000010000 */
[----:B------:R-:W-:Y:S01]  /*244d0*/  MOV R3, R165 ;  /* 0x000000a500037202 */ /* 0x000fe20000000f00 */
[----:B------:R-:W-:Y:S01]  /*244e0*/  FADD.FTZ R168, R34, R168 ;  /* 0x000000a822a87221 */ /* 0x000fe20000010000 */
[----:B------:R-:W4:Y:S01]  /*244f0*/  MUFU.EX2 R199, R199 ;  /* 0x000000c700c77308 */ /* 0x000f220000000800 */
[----:B------:R-:W-:-:S02]  /*24500*/  FADD.FTZ R2, R0, R2 ;  /* 0x0000000200027221 */ /* 0x000fc40000010000 */
[----:B------:R-:W-:Y:S01]  /*24510*/  FADD.FTZ R33, R33, R168 ;  /* 0x000000a821217221 */ /* 0x000fe20000010000 */
[----:B-1----:R-:W-:Y:S01]  /*24520*/  HMMA.16816.F32 R92, R4, R12, R92 ;  /* 0x0000000c045c723c */ /* 0x002fe2000000185c */
[----:B------:R-:W-:Y:S02]  /*24530*/  FADD.FTZ R164, R164, R2 ;  /* 0x00000002a4a47221 */ /* 0x000fe40000010000 */
[----:B---3--:R-:W-:Y:S01]  /*24540*/  FADD.FTZ R33, R181, R33 ;  /* 0x00000021b5217221 */ /* 0x008fe20000010000 */
[----:B------:R-:W-:Y:S01]  /*24550*/  MUFU.EX2 R196, R196 ;  /* 0x000000c400c47308 */ /* 0x000fe20000000800 */
[----:B--2---:R-:W-:-:S03]  /*24560*/  FADD.FTZ R164, R187, R164 ;  /* 0x000000a4bba47221 */ /* 0x004fc60000010000 */
[C---:B------:R-:W-:Y:S01]  /*24570*/  HMMA.16816.F32 R96, R4.reuse, R14, R96 ;  /* 0x0000000e0460723c */ /* 0x040fe20000001860 */
[----:B------:R-:W1:Y:S03]  /*24580*/  LDSM.16.MT88.4 R12, [R217+0x16000] ;  /* 0x01600000d90c783b */ /* 0x000e660000004200 */
[----:B------:R-:W-:Y:S04]  /*24590*/  MUFU.EX2 R195, R195 ;  /* 0x000000c300c37308 */ /* 0x000fe80000000800 */
[C---:B----4-:R-:W-:Y:S04]  /*245a0*/  HMMA.16816.F32 R84, R4.reuse, R8, R84 ;  /* 0x000000080454723c */ /* 0x050fe80000001854 */
[----:B------:R-:W-:Y:S04]  /*245b0*/  MUFU.EX2 R197, R197 ;  /* 0x000000c500c57308 */ /* 0x000fe80000000800 */
[C---:B------:R-:W-:Y:S01]  /*245c0*/  HMMA.16816.F32 R88, R4.reuse, R10, R88 ;  /* 0x0000000a0458723c */ /* 0x040fe20000001858 */
[----:B------:R-:W2:Y:S03]  /*245d0*/  LDSM.16.MT88.4 R8, [R219+0x16000] ;  /* 0x01600000db08783b */ /* 0x000ea60000004200 */
[----:B------:R-:W3:Y:S08]  /*245e0*/  MUFU.EX2 R194, R194 ;  /* 0x000000c200c27308 */ /* 0x000ef00000000800 */
[----:B------:R-:W4:Y:S08]  /*245f0*/  MUFU.EX2 R192, R192 ;  /* 0x000000c000c07308 */ /* 0x000f300000000800 */
[----:B------:R-:W-:Y:S01]  /*24600*/  MUFU.EX2 R193, R193 ;  /* 0x000000c100c17308 */ /* 0x000fe20000000800 */
[C---:B-1----:R-:W-:Y:S07]  /*24610*/  HMMA.16816.F32 R108, R4.reuse, R12, R108 ;  /* 0x0000000c046c723c */ /* 0x042fee000000186c */
[----:B------:R-:W1:Y:S01]  /*24620*/  MUFU.EX2 R191, R191 ;  /* 0x000000bf00bf7308 */ /* 0x000e620000000800 */
        /* <DEDUP_REMOVED lines=24> */
[----:B---3--:R-:W-:-:S05]  /*247b0*/  FADD.FTZ R189, R194, R189 ;  /* 0x000000bdc2bd7221 */ /* 0x008fca0000010000 */
        /* <DEDUP_REMOVED lines=45> */
[----:B------:R-:W-:Y:S01]  /*24a90*/  HMMA.16816.F32 R128, R4, R22, R128 ;  /* 0x000000160480723c */ /* 0x000fe20000001880 */
[----:B------:R-:W2:Y:S06]  /*24aa0*/  LDSM.16.MT88.4 R20, [R217+0x13000] ;  /* 0x01300000d914783b */ /* 0x000eac0000004200 */
        /* <DEDUP_REMOVED lines=49> */
[C---:B------:R-:W-:Y:S07]  /*24dc0*/  HMMA.16816.F32 R136, R4.reuse, R28, R136 ;  /* 0x0000001c0488723c */ /* 0x040fee0000001888 */
[-CC-:B------:R-:W-:Y:S01]  /*24dd0*/  FFMA.FTZ R28, R175, R174.reuse, -R173.reuse ;  /* 0x000000aeaf1c7223 */ /* 0x180fe200000108ad */
[----:B------:R-:W-:Y:S01]  /*24de0*/  HMMA.16816.F32 R132, R4, R30, R132 ;  /* 0x0000001e0484723c */ /* 0x000fe20000001884 */
[----:B------:R-:W-:-:S04]  /*24df0*/  FFMA.FTZ R29, R171, R174, -R173 ;  /* 0x000000aeab1d7223 */ /* 0x000fc800000108ad */
[----:B------:R-:W2:Y:S02]  /*24e00*/  MUFU.EX2 R28, R28 ;  /* 0x0000001c001c7308 */ /* 0x000ea40000000800 */
[-CC-:B------:R-:W-:Y:S01]  /*24e10*/  FFMA.FTZ R30, R170, R174.reuse, -R173.reuse ;  /* 0x000000aeaa1e7223 */ /* 0x180fe200000108ad */
[----:B------:R-:W-:Y:S01]  /*24e20*/  HMMA.16816.F32 R36, R4, R24, R36 ;  /* 0x000000180424723c */ /* 0x000fe20000001824 */
[----:B------:R-:W-:-:S04]  /*24e30*/  FFMA.FTZ R31, R172, R174, -R173 ;  /* 0x000000aeac1f7223 */ /* 0x000fc800000108ad */
[----:B------:R-:W1:Y:S02]  /*24e40*/  MUFU.EX2 R29, R29 ;  /* 0x0000001d001d7308 */ /* 0x000e640000000800 */
[-CC-:B------:R-:W-:Y:S01]  /*24e50*/  FFMA.FTZ R24, R178, R174.reuse, -R177.reuse ;  /* 0x000000aeb2187223 */ /* 0x180fe200000108b1 */
[----:B------:R-:W-:Y:S01]  /*24e60*/  HMMA.16816.F32 R40, R4, R26, R40 ;  /* 0x0000001a0428723c */ /* 0x000fe20000001828 */
[----:B------:R-:W-:-:S04]  /*24e70*/  FFMA.FTZ R25, R180, R174, -R177 ;  /* 0x000000aeb4197223 */ /* 0x000fc800000108b1 */
[----:B------:R-:W3:Y:S01]  /*24e80*/  MUFU.EX2 R24, R24 ;  /* 0x0000001800187308 */ /* 0x000ee20000000800 */
[----:B--2---:R-:W-:Y:S02]  /*24e90*/  FADD.FTZ R191, R28, R191 ;  /* 0x000000bf1cbf7221 */ /* 0x004fe40000010000 */
[-CC-:B------:R-:W-:Y:S01]  /*24ea0*/  FFMA.FTZ R26, R179, R174.reuse, -R177.reuse ;  /* 0x000000aeb31a7223 */ /* 0x180fe200000108b1 */
[----:B----4-:R-:W-:Y:S01]  /*24eb0*/  HMMA.16816.F32 R108, R4, R20, R108 ;  /* 0x00000014046c723c */ /* 0x010fe2000000186c */
[----:B------:R-:W-:-:S03]  /*24ec0*/  FFMA.FTZ R27, R176, R174, -R177 ;  /* 0x000000aeb01b7223 */ /* 0x000fc600000108b1 */
[----:B------:R-:W2:Y:S01]  /*24ed0*/  MUFU.EX2 R25, R25 ;  /* 0x0000001900197308 */ /* 0x000ea20000000800 */
[----:B-1----:R-:W-:-:S03]  /*24ee0*/  FADD.FTZ R191, R29, R191 ;  /* 0x000000bf1dbf7221 */ /* 0x002fc60000010000 */
[----:B------:R-:W-:Y:S01]  /*24ef0*/  HMMA.16816.F32 R112, R4, R22, R112 ;  /* 0x000000160470723c */ /* 0x000fe20000001870 */
[----:B------:R-:W1:Y:S03]  /*24f00*/  LDSM.16.MT88.4 R20, [R216+0x15800] ;  /* 0x01580000d814783b */ /* 0x000e660000004200 */
[----:B------:R-:W4:Y:S01]  /*24f10*/  MUFU.EX2 R26, R26 ;  /* 0x0000001a001a7308 */ /* 0x000f220000000800 */
[----:B---3--:R-:W-:Y:S02]  /*24f20*/  FADD.FTZ R197, R24, R197 ;  /* 0x000000c518c57221 */ /* 0x008fe40000010000 */
[----:B------:R-:W-:-:S05]  /*24f30*/  F2FP.PACK_AB R5, R29, R28 ;  /* 0x0000001c1d05723e */ /* 0x000fca00000000ff */
[----:B------:R-:W3:Y:S01]  /*24f40*/  MUFU.EX2 R27, R27 ;  /* 0x0000001b001b7308 */ /* 0x000ee20000000800 */
[C---:B--2---:R-:W-:Y:S01]  /*24f50*/  F2FP.PACK_AB R4, R25.reuse, R24 ;  /* 0x000000181904723e */ /* 0x044fe200000000ff */
[----:B------:R-:W-:-:S06]  /*24f60*/  FADD.FTZ R197, R25, R197 ;  /* 0x000000c519c57221 */ /* 0x000fcc0000010000 */
[----:B------:R-:W2:Y:S01]  /*24f70*/  MUFU.EX2 R30, R30 ;  /* 0x0000001e001e7308 */ /* 0x000ea20000000800 */
[----:B----4-:R-:W-:-:S07]  /*24f80*/  FADD.FTZ R197, R26, R197 ;  /* 0x000000c51ac57221 */ /* 0x010fce0000010000 */
[----:B------:R-:W4:Y:S01]  /*24f90*/  MUFU.EX2 R31, R31 ;  /* 0x0000001f001f7308 */ /* 0x000f220000000800 */
[C---:B---3--:R-:W-:Y:S01]  /*24fa0*/  F2FP.PACK_AB R6, R27.reuse, R26 ;  /* 0x0000001a1b06723e */ /* 0x048fe200000000ff */
[----:B------:R-:W-:Y:S02]  /*24fb0*/  FADD.FTZ R251, R27, R197 ;  /* 0x000000c51bfb7221 */ /* 0x000fe40000010000 */
[----:B--2---:R-:W-:Y:S01]  /*24fc0*/  FADD.FTZ R191, R30, R191 ;  /* 0x000000bf1ebf7221 */ /* 0x004fe20000010000 */
[----:B----4-:R-:W-:-:S03]  /*24fd0*/  F2FP.PACK_AB R7, R31, R30 ;  /* 0x0000001e1f07723e */ /* 0x010fc600000000ff */
[----:B------:R-:W-:-:S04]  /*24fe0*/  FADD.FTZ R250, R31, R191 ;  /* 0x000000bf1ffa7221 */ /* 0x000fc80000010000 */
[C---:B------:R-:W-:Y:S08]  /*24ff0*/  HMMA.16816.F32 R160, R4.reuse, R8, R160 ;  /* 0x0000000804a0723c */ /* 0x040ff000000018a0 */
        /* <DEDUP_REMOVED lines=44> */
.L_x_8676:
[----:B------:R-:W-:Y:S05]  /*252c0*/  @!P6 BRA `(.L_x_8685) ;  /* 0x00005fc00000e947 */ /* 0x000fea0003800000 */
[----:B------:R-:W-:Y:S02]  /*252d0*/  MOV R0, R3 ;  /* 0x0000000300007202 */ /* 0x000fe40000000f00 */
[----:B------:R-:W-:-:S02]  /*252e0*/  MOV R2, R164 ;  /* 0x000000a400027202 */ /* 0x000fc40000000f00 */
.L_x_8694:
        /* <DEDUP_REMOVED lines=77> */
.L_x_8687:
[----:B------:R-:W-:Y:S02]  /*257c0*/  ULDC.64 UR4, c[0x0][0x118] ;  /* 0x0000460000047ab9 */ /* 0x000fe40000000a00 */
[----:B------:R-:W2:Y:S02]  /*257d0*/  LD.E R7, [R164.64+0x40] ;  /* 0x00004004a4077980 */ /* 0x000ea4000c101900 */
[----:B--2---:R-:W-:Y:S04]  /*257e0*/  LEA R7, -R7, RZ, 0x6 ;  /* 0x000000ff07077211 */ /* 0x004fe800078e31ff */
[----:B------:R-:W-:Y:S02]  /*257f0*/  SHF.R.S32.HI R3, RZ, 0x1f, R7 ;  /* 0x0000001fff037819 */ /* 0x000fe40000011407 */
.L_x_8688:
[----:B------:R-:W-:Y:S05]  /*25800*/  BSYNC B0 ;  /* 0x0000000000007941 */ /* 0x000fea0003800000 */
.L_x_8686:
        /* <DEDUP_REMOVED lines=9> */
[----:B------:R-:W-:Y:S01]  /*258a0*/  IMAD.X R5, R3, 0x1, R227, P1 ;  /* 0x0000000103057824 */ /* 0x000fe200008e06e3 */
[CC--:B------:R-:W-:Y:S04]  /*258b0*/  @P6 LEA R16, P1, R6.reuse, R185.reuse, 0x1 ;  /* 0x000000b906106211 */ /* 0x0c0fe800078208ff */
[CCC-:B------:R-:W-:Y:S02]  /*258c0*/  @P6 LEA.HI.X R17, R6.reuse, R184.reuse, R5.reuse, 0x1, P1 ;  /* 0x000000b806116211 */ /* 0x1c0fe400008f0c05 */
[CC--:B------:R-:W-:Y:S04]  /*258d0*/  @P3 LEA R8, P1, R6.reuse, R185.reuse, 0x1 ;  /* 0x000000b906083211 */ /* 0x0c0fe800078208ff */
[-C--:B------:R-:W-:Y:S02]  /*258e0*/  @P3 LEA.HI.X R9, R6, R184.reuse, R5, 0x1, P1 ;  /* 0x000000b806093211 */ /* 0x080fe400008f0c05 */
[CC--:B-1----:R-:W-:Y:S02]  /*258f0*/  LEA R36, P0, R7.reuse, R185.reuse, 0x1 ;  /* 0x000000b907247211 */ /* 0x0c2fe400078008ff */
[-C--:B------:R-:W-:Y:S02]  /*25900*/  @P4 LEA R18, P1, R4, R185.reuse, 0x1 ;  /* 0x000000b904124211 */ /* 0x080fe400078208ff */
[----:B------:R-:W-:Y:S02]  /*25910*/  LEA.HI.X R37, R7, R184, R3, 0x1, P0 ;  /* 0x000000b807257211 */ /* 0x000fe400000f0c03 */
[----:B------:R-:W-:Y:S02]  /*25920*/  @P5 MOV R28, R36 ;  /* 0x00000024001c5202 */ /* 0x000fe40000000f00 */
[C---:B------:R-:W-:Y:S01]  /*25930*/  @P5 LEA R12, P0, R6.reuse, R185, 0x1 ;  /* 0x000000b9060c5211 */ /* 0x040fe200078008ff */
[----:B------:R-:W-:Y:S01]  /*25940*/  @!PT LDS RZ, [RZ] ;  /* 0x00000000fffff984 */ /* 0x000fe20000000800 */
[----:B------:R-:W-:Y:S01]  /*25950*/  @!PT LDS RZ, [RZ] ;  /* 0x00000000fffff984 */ /* 0x000fe20000000800 */
[----:B------:R-:W-:Y:S01]  /*25960*/  @!PT LDS RZ, [RZ] ;  /* 0x00000000fffff984 */ /* 0x000fe20000000800 */
[----:B------:R1:W-:Y:S01]  /*25970*/  @P6 LDGSTS.E.BYPASS.LTC128B.128 [R240+0x10000], [R36.64] ;  /* 0x1000000024f06fae */ /* 0x0003e2000b901d44 */
[----:B------:R-:W-:Y:S01]  /*25980*/  @P5 IMAD.MOV.U32 R29, RZ, RZ, R37 ;  /* 0x000000ffff1d5224 */ /* 0x000fe200078e0025 */
[----:B------:R-:W-:Y:S02]  /*25990*/  IADD3.X R3, R5, R227, RZ, P2, !PT ;  /* 0x000000e305037210 */ /* 0x000fe400017fe4ff */
[CCC-:B------:R-:W-:Y:S01]  /*259a0*/  @P5 LEA.HI.X R13, R6.reuse, R184.reuse, R5.reuse, 0x1, P0 ;  /* 0x000000b8060d5211 */ /* 0x1c0fe200000f0c05 */
[----:B------:R-:W-:Y:S01]  /*259b0*/  @!P6 STS.128 [R240+0x10000], RZ ;  /* 0x010000fff000e388 */ /* 0x000fe20000000c00 */
[-C--:B------:R-:W-:Y:S02]  /*259c0*/  @P4 LEA R10, P2, R6, R185.reuse, 0x1 ;  /* 0x000000b9060a4211 */ /* 0x080fe400078408ff */
[-C--:B------:R-:W-:Y:S02]  /*259d0*/  @P6 LEA R14, P0, R4, R185.reuse, 0x1 ;  /* 0x000000b9040e6211 */ /* 0x080fe400078008ff */
[----:B------:R-:W-:Y:S01]  /*259e0*/  @!PT LDS RZ, [RZ] ;  /* 0x00000000fffff984 */ /* 0x000fe20000000800 */
[----:B------:R-:W-:Y:S01]  /*259f0*/  @!PT LDS RZ, [RZ] ;  /* 0x00000000fffff984 */ /* 0x000fe20000000800 */
[----:B------:R-:W-:Y:S01]  /*25a00*/  @!PT LDS RZ, [RZ] ;  /* 0x00000000fffff984 */ /* 0x000fe20000000800 */
[----:B------:R2:W-:Y:S01]  /*25a10*/  @P5 LDGSTS.E.BYPASS.LTC128B.128 [R240+0x12000], [R28.64+0x80] ;  /* 0x120000801cf05fae */ /* 0x0005e2000b901d44 */
[-C--:B------:R-:W-:Y:S02]  /*25a20*/  @P4 LEA.HI.X R11, R6, R184.reuse, R5, 0x1, P2 ;  /* 0x000000b8060b4211 */ /* 0x080fe400010f0c05 */
[CCC-:B------:R-:W-:Y:S02]  /*25a30*/  @P6 LEA.HI.X R15, R4.reuse, R184.reuse, R3.reuse, 0x1, P0 ;  /* 0x000000b8040f6211 */ /* 0x1c0fe400000f0c03 */
[----:B------:R-:W-:Y:S01]  /*25a40*/  @!P5 STS.128 [R240+0x12000], RZ ;  /* 0x012000fff000d388 */ /* 0x000fe20000000c00 */
[CC--:B------:R-:W-:Y:S02]  /*25a50*/  @P5 LEA R20, P2, R4.reuse, R185.reuse, 0x1 ;  /* 0x000000b904145211 */ /* 0x0c0fe400078408ff */
[CCC-:B------:R-:W-:Y:S02]  /*25a60*/  @P4 LEA.HI.X R19, R4.reuse, R184.reuse, R3.reuse, 0x1, P1 ;  /* 0x000000b804134211 */ /* 0x1c0fe400008f0c03 */
[C-C-:B------:R-:W-:Y:S02]  /*25a70*/  @P5 LEA.HI.X R21, R4.reuse, R184, R3.reuse, 0x1, P2 ;  /* 0x000000b804155211 */ /* 0x140fe400010f0c03 */
[CC--:B------:R-:W-:Y:S02]  /*25a80*/  @P3 LEA R6, P0, R4.reuse, R185.reuse, 0x1 ;  /* 0x000000b904063211 */ /* 0x0c0fe400078008ff */
[C---:B------:R-:W-:Y:S02]  /*25a90*/  IADD3 R5, P2, R4.reuse, R226, RZ ;  /* 0x000000e204057210 */ /* 0x040fe40007f5e0ff */
[-C--:B------:R-:W-:Y:S02]  /*25aa0*/  @P3 LEA.HI.X R7, R4, R184.reuse, R3, 0x1, P0 ;  /* 0x000000b804073211 */ /* 0x080fe400000f0c03 */
[-C--:B------:R-:W-:Y:S01]  /*25ab0*/  @P6 LEA R26, P0, R5, R185.reuse, 0x1 ;  /* 0x000000b9051a6211 */ /* 0x080fe200078008ff */
[----:B------:R-:W-:Y:S01]  /*25ac0*/  IMAD.X R3, R3, 0x1, R227, P2 ;  /* 0x0000000103037824 */ /* 0x000fe200010e06e3 */
[CC--:B------:R-:W-:Y:S02]  /*25ad0*/  @P5 LEA R24, P2, R5.reuse, R185.reuse, 0x1 ;  /* 0x000000b905185211 */ /* 0x0c0fe400078408ff */
[CC--:B------:R-:W-:Y:S02]  /*25ae0*/  @P4 LEA R22, P1, R5.reuse, R185.reuse, 0x1 ;  /* 0x000000b905164211 */ /* 0x0c0fe400078208ff */
[CCC-:B------:R-:W-:Y:S02]  /*25af0*/  @P6 LEA.HI.X R27, R5.reuse, R184.reuse, R3.reuse, 0x1, P0 ;  /* 0x000000b8051b6211 */ /* 0x1c0fe400000f0c03 */
[C---:B------:R-:W-:Y:S01]  /*25b00*/  @P5 LEA.HI.X R25, R5.reuse, R184, R3, 0x1, P2 ;  /* 0x000000b805195211 */ /* 0x040fe200010f0c03 */
[----:B--2---:R-:W-:Y:S01]  /*25b10*/  @P4 IMAD.MOV.U32 R29, RZ, RZ, R37 ;  /* 0x000000ffff1d4224 */ /* 0x004fe200078e0025 */
[----:B------:R-:W-:Y:S02]  /*25b20*/  @P4 MOV R28, R36 ;  /* 0x00000024001c4202 */ /* 0x000fe40000000f00 */
[CCC-:B------:R-:W-:Y:S02]  /*25b30*/  @P4 LEA.HI.X R23, R5.reuse, R184.reuse, R3.reuse, 0x1, P1 ;  /* 0x000000b805174211 */ /* 0x1c0fe400008f0c03 */
[C---:B------:R-:W-:Y:S01]  /*25b40*/  @P3 LEA R4, P0, R5.reuse, R185, 0x1 ;  /* 0x000000b905043211 */ /* 0x040fe200078008ff */
[----:B------:R-:W-:Y:S01]  /*25b50*/  @!PT LDS RZ, [RZ] ;  /* 0x00000000fffff984 */ /* 0x000fe20000000800 */
[----:B------:R-:W-:Y:S01]  /*25b60*/  @!PT LDS RZ, [RZ] ;  /* 0x00000000fffff984 */ /* 0x000fe20000000800 */
[----:B------:R-:W-:Y:S01]  /*25b70*/  @!PT LDS RZ, [RZ] ;  /* 0x00000000fffff984 */ /* 0x000fe20000000800 */
[----:B------:R2:W-:Y:S03]  /*25b80*/  @P4 LDGSTS.E.BYPASS.LTC128B.128 [R240+0x14000], [R28.64+0x100] ;  /* 0x140001001cf04fae */ /* 0x0005e6000b901d44 */
[----:B------:R-:W-:Y:S02]  /*25b90*/  @P3 LEA.HI.X R5, R5, R184, R3, 0x1, P0 ;  /* 0x000000b805053211 */ /* 0x000fe400000f0c03 */
[----:B------:R-:W-:Y:S01]  /*25ba0*/  @!P4 STS.128 [R240+0x14000], RZ ;  /* 0x014000fff000c388 */ /* 0x000fe20000000c00 */
[----:B------:R-:W-:Y:S02]  /*25bb0*/  ISETP.GT.AND P0, PT, R241, R230, PT ;  /* 0x000000e6f100720c */ /* 0x000fe40003f04270 */
        /* <DEDUP_REMOVED lines=68> */
[----:B-1----:R-:W2:Y:S05]  /*26000*/  LDSM.16.M88.4 R8, [R224+0x8000] ;  /* 0x00800000e008783b */ /* 0x002eaa0000000200 */
[----:B---3--:R-:W4:Y:S05]  /*26010*/  LDSM.16.M88.4 R16, [R224+0x8800] ;  /* 0x00880000e010783b */ /* 0x008f2a0000000200 */
[----:B------:R-:W1:Y:S05]  /*26020*/  LDSM.16.M88.4 R24, [R224+0x9000] ;  /* 0x00900000e018783b */ /* 0x000e6a0000000200 */
[----:B------:R-:W0:Y:S05]  /*26030*/  LDGDEPBAR ;  /* 0x00000000000079af */ /* 0x000e2a0000000000 */
[----:B------:R-:W3:Y:S05]  /*26040*/  LDSM.16.M88.4 R168, [R224+0x9800] ;  /* 0x00980000e0a8783b */ /* 0x000eea0000000200 */
[----:B------:R-:W-:Y:S05]  /*26050*/  LDSM.16.M88.4 R172, [R223] ;  /* 0x00000000dfac783b */ /* 0x000fea0000000200 */
[----:B------:R-:W1:Y:S05]  /*26060*/  LDSM.16.M88.4 R176, [R222] ;  /* 0x00000000deb0783b */ /* 0x000e6a0000000200 */
[----:B------:R-:W3:Y:S01]  /*26070*/  LDSM.16.M88.4 R180, [R214] ;  /* 0x00000000d6b4783b */ /* 0x000ee20000000200 */
[C---:B--2---:R-:W-:Y:S04]  /*26080*/  HMMA.16816.F32 R4, R32.reuse, R8, RZ ;  /* 0x000000082004723c */ /* 0x044fe800000018ff */
[----:B------:R-:W2:Y:S05]  /*26090*/  LDSM.16.M88.4 R184, [R213] ;  /* 0x00000000d5b8783b */ /* 0x000eaa0000000200 */
[----:B------:R-:W2:Y:S01]  /*260a0*/  LDSM.16.M88.4 R188, [R212] ;  /* 0x00000000d4bc783b */ /* 0x000ea20000000200 */
[C---:B------:R-:W-:Y:S04]  /*260b0*/  HMMA.16816.F32 R8, R32.reuse, R10, RZ ;  /* 0x0000000a2008723c */ /* 0x040fe800000018ff */
[----:B------:R-:W-:Y:S04]  /*260c0*/  LDSM.16.M88.4 R192, [R218+0x8800] ;  /* 0x00880000dac0783b */ /* 0x000fe80000000200 */
[C---:B----4-:R-:W-:Y:S01]  /*260d0*/  HMMA.16816.F32 R12, R32.reuse, R16, RZ ;  /* 0x00000010200c723c */ /* 0x050fe200000018ff */
[----:B------:R-:W-:Y:S05]  /*260e0*/  LDSM.16.M88.4 R196, [R211+0x800] ;  /* 0x00080000d3c4783b */ /* 0x000fea0000000200 */
[----:B------:R-:W4:Y:S02]  /*260f0*/  LD.E R3, [R164.64+0x18c] ;  /* 0x00018c04a4037980 */ /* 0x000f24000c101900 */
[C---:B------:R-:W-:Y:S08]  /*26100*/  HMMA.16816.F32 R16, R32.reuse, R18, RZ ;  /* 0x000000122010723c */ /* 0x040ff000000018ff */
[C---:B-1----:R-:W-:Y:S08]  /*26110*/  HMMA.16816.F32 R20, R32.reuse, R24, RZ ;  /* 0x000000182014723c */ /* 0x042ff000000018ff */
[C---:B------:R-:W-:Y:S08]  /*26120*/  HMMA.16816.F32 R24, R32.reuse, R26, RZ ;  /* 0x0000001a2018723c */ /* 0x040ff000000018ff */
[C---:B---3--:R-:W-:Y:S08]  /*26130*/  HMMA.16816.F32 R28, R32.reuse, R168, RZ ;  /* 0x000000a8201c723c */ /* 0x048ff000000018ff */
[----:B------:R-:W-:Y:S01]  /*26140*/  HMMA.16816.F32 R32, R32, R170, RZ ;  /* 0x000000aa2020723c */ /* 0x000fe200000018ff */
[----:B------:R-:W-:Y:S07]  /*26150*/  LDSM.16.M88.4 R168, [R221] ;  /* 0x00000000dda8783b */ /* 0x000fee0000000200 */
[C---:B------:R-:W-:Y:S08]  /*26160*/  HMMA.16816.F32 R4, R172.reuse, R176, R4 ;  /* 0x000000b0ac04723c */ /* 0x040ff00000001804 */
        /* <DEDUP_REMOVED lines=10> */
[----:B------:R-:W-:Y:S05]  /*26210*/  LDSM.16.M88.4 R172, [R220] ;  /* 0x00000000dcac783b */ /* 0x000fea0000000200 */
[----:B------:R-:W2:Y:S02]  /*26220*/  LDSM.16.M88.4 R188, [R211] ;  /* 0x00000000d3bc783b */ /* 0x000ea40000000200 */
[C---:B-1----:R-:W-:Y:S07]  /*26230*/  HMMA.16816.F32 R4, R168.reuse, R176, R4 ;  /* 0x000000b0a804723c */ /* 0x042fee0000001804 */
[----:B------:R-:W-:Y:S01]  /*26240*/  MOV R176, R36 ;  /* 0x0000002400b07202 */ /* 0x000fe20000000f00 */
[C---:B------:R-:W-:Y:S04]  /*26250*/  HMMA.16816.F32 R8, R168.reuse, R178, R8 ;  /* 0x000000b2a808723c */ /* 0x040fe80000001808 */
[----:B------:R-:W-:Y:S02]  /*26260*/  IMAD.MOV.U32 R177, RZ, RZ, R37 ;  /* 0x000000ffffb17224 */ /* 0x000fe400078e0025 */
[----:B------:R1:W5:Y:S02]  /*26270*/  LDL.LU.64 R36, [R1] ;  /* 0x0000000001247983 */ /* 0x0003640000300a00 */
[C---:B------:R-:W-:Y:S07]  /*26280*/  HMMA.16816.F32 R12, R168.reuse, R192, R12 ;  /* 0x000000c0a80c723c */ /* 0x040fee000000180c */
        /* <DEDUP_REMOVED lines=9> */
[C---:B--2---:R-:W-:Y:S07]  /*26320*/  HMMA.16816.F32 R28, R168.reuse, R184, R28 ;  /* 0x000000b8a81c723c */ /* 0x044fee000000181c */
[----:B------:R-:W-:Y:S01]  /*26330*/  MOV R184, R180 ;  /* 0x000000b400b87202 */ /* 0x000fe20000000f00 */
[----:B------:R-:W-:Y:S01]  /*26340*/  HMMA.16816.F32 R32, R168, R186, R32 ;  /* 0x000000baa820723c */ /* 0x000fe20000001820 */
[----:B------:R-:W-:Y:S03]  /*26350*/  LDSM.16.M88.4 R168, [R225+0x2000] ;  /* 0x00200000e1a8783b */ /* 0x000fe60000000200 */
[----:B------:R-:W-:Y:S02]  /*26360*/  IMAD.MOV.U32 R185, RZ, RZ, R181 ;  /* 0x000000ffffb97224 */ /* 0x000fe400078e00b5 */
[----:B------:R-:W2:Y:S02]  /*26370*/  LDSM.16.M88.4 R180, [R224+0xa000] ;  /* 0x00a00000e0b4783b */ /* 0x000ea40000000200 */
        /* <DEDUP_REMOVED lines=9> */
[----:B------:R-:W2:Y:S02]  /*26410*/  LDSM.16.M88.4 R188, [R224+0xb000] ;  /* 0x00b00000e0bc783b */ /* 0x000ea40000000200 */
[C---:B-1----:R-:W-:Y:S08]  /*26420*/  HMMA.16816.F32 R20, R172.reuse, R176, R20 ;  /* 0x000000b0ac14723c */ /* 0x042ff00000001814 */
[C---:B------:R-:W-:Y:S01]  /*26430*/  HMMA.16816.F32 R24, R172.reuse, R178, R24 ;  /* 0x000000b2ac18723c */ /* 0x040fe20000001818 */
[----:B------:R-:W-:Y:S07]  /*26440*/  LDSM.16.M88.4 R176, [R223+0x2000] ;  /* 0x00200000dfb0783b */ /* 0x000fee0000000200 */
[C---:B---3--:R-:W-:Y:S08]  /*26450*/  HMMA.16816.F32 R28, R172.reuse, R192, R28 ;  /* 0x000000c0ac1c723c */ /* 0x048ff0000000181c */
[----:B------:R-:W-:Y:S01]  /*26460*/  HMMA.16816.F32 R32, R172, R194, R32 ;  /* 0x000000c2ac20723c */ /* 0x000fe20000001820 */
[----:B------:R-:W1:Y:S05]  /*26470*/  LDSM.16.M88.4 R172, [R224+0xb800] ;  /* 0x00b80000e0ac783b */ /* 0x000e6a0000000200 */
[----:B------:R-:W3:Y:S02]  /*26480*/  LDSM.16.M88.4 R192, [R210] ;  /* 0x00000000d2c0783b */ /* 0x000ee40000000200 */
[C---:B--2---:R-:W-:Y:S08]  /*26490*/  HMMA.16816.F32 R4, R168.reuse, R180, R4 ;  /* 0x000000b4a804723c */ /* 0x044ff00000001804 */
[C---:B------:R-:W-:Y:S01]  /*264a0*/  HMMA.16816.F32 R8, R168.reuse, R182, R8 ;  /* 0x000000b6a808723c */ /* 0x040fe20000001808 */
[----:B------:R-:W2:Y:S07]  /*264b0*/  LDSM.16.M88.4 R180, [R209] ;  /* 0x00000000d1b4783b */ /* 0x000eae0000000200 */
[C---:B------:R-:W-:Y:S07]  /*264c0*/  HMMA.16816.F32 R12, R168.reuse, R184, R12 ;  /* 0x000000b8a80c723c */ /* 0x040fee000000180c */
[----:B------:R-:W-:Y:S01]  /*264d0*/  MOV R184, R196 ;  /* 0x000000c400b87202 */ /* 0x000fe20000000f00 */
[C---:B------:R-:W-:Y:S04]  /*264e0*/  HMMA.16816.F32 R16, R168.reuse, R186, R16 ;  /* 0x000000baa810723c */ /* 0x040fe80000001810 */
[----:B------:R-:W-:Y:S02]  /*264f0*/  IMAD.MOV.U32 R185, RZ, RZ, R197 ;  /* 0x000000ffffb97224 */ /* 0x000fe400078e00c5 */
[----:B------:R-:W2:Y:S02]  /*26500*/  LDSM.16.M88.4 R196, [R208] ;  /* 0x00000000d0c4783b */ /* 0x000ea40000000200 */
[C---:B------:R-:W-:Y:S07]  /*26510*/  HMMA.16816.F32 R20, R168.reuse, R188, R20 ;  /* 0x000000bca814723c */ /* 0x040fee0000001814 */
[----:B------:R-:W-:Y:S01]  /*26520*/  MOV R188, R184 ;  /* 0x000000b800bc7202 */ /* 0x000fe20000000f00 */
[C---:B------:R-:W-:Y:S04]  /*26530*/  HMMA.16816.F32 R24, R168.reuse, R190, R24 ;  /* 0x000000bea818723c */ /* 0x040fe80000001818 */
[----:B------:R-:W-:Y:S02]  /*26540*/  IMAD.MOV.U32 R189, RZ, RZ, R185 ;  /* 0x000000ffffbd7224 */ /* 0x000fe400078e00b9 */
[----:B------:R-:W4:Y:S02]  /*26550*/  LDSM.16.M88.4 R184, [R207] ;  /* 0x00000000cfb8783b */ /* 0x000f240000000200 */
[C---:B-1----:R-:W-:Y:S08]  /*26560*/  HMMA.16816.F32 R28, R168.reuse, R172, R28 ;  /* 0x000000aca81c723c */ /* 0x042ff0000000181c */
[----:B------:R-:W-:Y:S01]  /*26570*/  HMMA.16816.F32 R32, R168, R174, R32 ;  /* 0x000000aea820723c */ /* 0x000fe20000001820 */
[----:B------:R-:W-:Y:S05]  /*26580*/  LDSM.16.M88.4 R168, [R221+0x2000] ;  /* 0x00200000dda8783b */ /* 0x000fea0000000200 */
[----:B------:R-:W1:Y:S02]  /*26590*/  LDSM.16.M88.4 R172, [R218+0xa000] ;  /* 0x00a00000daac783b */ /* 0x000e640000000200 */
[C---:B---3--:R-:W-:Y:S08]  /*265a0*/  HMMA.16816.F32 R4, R176.reuse, R192, R4 ;  /* 0x000000c0b004723c */ /* 0x048ff00000001804 */
[C---:B------:R-:W-:Y:S01]  /*265b0*/  HMMA.16816.F32 R8, R176.reuse, R194, R8 ;  /* 0x000000c2b008723c */ /* 0x040fe20000001808 */
[----:B------:R-:W-:Y:S07]  /*265c0*/  LDSM.16.M88.4 R192, [R218+0xb800] ;  /* 0x00b80000dac0783b */ /* 0x000fee0000000200 */
[C---:B--2---:R-:W-:Y:S08]  /*265d0*/  HMMA.16816.F32 R12, R176.reuse, R180, R12 ;  /* 0x000000b4b00c723c */ /* 0x044ff0000000180c */
[C---:B------:R-:W-:Y:S01]  /*265e0*/  HMMA.16816.F32 R16, R176.reuse, R182, R16 ;  /* 0x000000b6b010723c */ /* 0x040fe20000001810 */
[----:B------:R-:W2:Y:S07]  /*265f0*/  LDSM.16.M88.4 R180, [R218+0xa800] ;  /* 0x00a80000dab4783b */ /* 0x000eae0000000200 */
[C---:B------:R-:W-:Y:S07]  /*26600*/  HMMA.16816.F32 R20, R176.reuse, R196, R20 ;  /* 0x000000c4b014723c */ /* 0x040fee0000001814 */
[----:B------:R-:W-:Y:S01]  /*26610*/  MOV R196, R188 ;  /* 0x000000bc00c47202 */ /* 0x000fe20000000f00 */
[C---:B------:R-:W-:Y:S04]  /*26620*/  HMMA.16816.F32 R24, R176.reuse, R198, R24 ;  /* 0x000000c6b018723c */ /* 0x040fe80000001818 */
[----:B------:R-:W-:Y:S02]  /*26630*/  IMAD.MOV.U32 R197, RZ, RZ, R189 ;  /* 0x000000ffffc57224 */ /* 0x000fe400078e00bd */
[----:B------:R-:W3:Y:S02]  /*26640*/  LDSM.16.M88.4 R188, [R218+0xb000] ;  /* 0x00b00000dabc783b */ /* 0x000ee40000000200 */
[C---:B----4-:R-:W-:Y:S08]  /*26650*/  HMMA.16816.F32 R28, R176.reuse, R184, R28 ;  /* 0x000000b8b01c723c */ /* 0x050ff0000000181c */
[----:B------:R-:W-:Y:S01]  /*26660*/  HMMA.16816.F32 R32, R176, R186, R32 ;  /* 0x000000bab020723c */ /* 0x000fe20000001820 */
[----:B------:R-:W-:Y:S05]  /*26670*/  LDSM.16.M88.4 R176, [R220+0x2000] ;  /* 0x00200000dcb0783b */ /* 0x000fea0000000200 */
[----:B------:R-:W4:Y:S02]  /*26680*/  LDSM.16.M88.4 R184, [R211+0x2000] ;  /* 0x00200000d3b8783b */ /* 0x000f240000000200 */
        /* <DEDUP_REMOVED lines=12> */
[----:B------:R-:W3:Y:S02]  /*26750*/  LDSM.16.M88.4 R192, [R224+0xc000] ;  /* 0x00c00000e0c0783b */ /* 0x000ee40000000200 */
[C---:B----4-:R-:W-:Y:S07]  /*26760*/  HMMA.16816.F32 R4, R176.reuse, R184, R4 ;  /* 0x000000b8b004723c */ /* 0x050fee0000001804 */
[----:B------:R-:W-:Y:S01]  /*26770*/  MOV R184, R196 ;  /* 0x000000c400b87202 */ /* 0x000fe20000000f00 */
[C---:B------:R-:W-:Y:S04]  /*26780*/  HMMA.16816.F32 R8, R176.reuse, R186, R8 ;  /* 0x000000bab008723c */ /* 0x040fe80000001808 */
[----:B------:R-:W-:Y:S02]  /*26790*/  IMAD.MOV.U32 R185, RZ, RZ, R197 ;  /* 0x000000ffffb97224 */ /* 0x000fe400078e00c5 */
[----:B------:R-:W4:Y:S02]  /*267a0*/  LDSM.16.M88.4 R196, [R224+0xc800] ;  /* 0x00c80000e0c4783b */ /* 0x000f240000000200 */
[C---:B-1----:R-:W-:Y:S07]  /*267b0*/  HMMA.16816.F32 R12, R176.reuse, R172, R12 ;  /* 0x000000acb00c723c */ /* 0x042fee000000180c */
[----:B------:R-:W-:Y:S01]  /*267c0*/  MOV R172, R184 ;  /* 0x000000b800ac7202 */ /* 0x000fe20000000f00 */
[C---:B------:R-:W-:Y:S04]  /*267d0*/  HMMA.16816.F32 R16, R176.reuse, R174, R16 ;  /* 0x000000aeb010723c */ /* 0x040fe80000001810 */
[----:B------:R-:W-:Y:S02]  /*267e0*/  IMAD.MOV.U32 R173, RZ, RZ, R185 ;  /* 0x000000ffffad7224 */ /* 0x000fe400078e00b9 */
[----:B------:R-:W1:Y:S02]  /*267f0*/  LDSM.16.M88.4 R184, [R224+0xd000] ;  /* 0x00d00000e0b8783b */ /* 0x000e640000000200 */
[C---:B--2---:R-:W-:Y:S07]  /*26800*/  HMMA.16816.F32 R20, R176.reuse, R180, R20 ;  /* 0x000000b4b014723c */ /* 0x044fee0000001814 */
[----:B------:R-:W-:Y:S01]  /*26810*/  MOV R180, R172 ;  /* 0x000000ac00b47202 */ /* 0x000fe20000000f00 */
[C---:B------:R-:W-:Y:S04]  /*26820*/  HMMA.16816.F32 R24, R176.reuse, R182, R24 ;  /* 0x000000b6b018723c */ /* 0x040fe80000001818 */
[----:B------:R-:W-:Y:S02]  /*26830*/  IMAD.MOV.U32 R181, RZ, RZ, R173 ;  /* 0x000000ffffb57224 */ /* 0x000fe400078e00ad */
[----:B------:R-:W2:Y:S02]  /*26840*/  LDSM.16.M88.4 R172, [R224+0xd800] ;  /* 0x00d80000e0ac783b */ /* 0x000ea40000000200 */
[C---:B---3--:R-:W-:Y:S08]  /*26850*/  HMMA.16816.F32 R28, R176.reuse, R168, R28 ;  /* 0x000000a8b01c723c */ /* 0x048ff0000000181c */
[----:B------:R-:W-:Y:S01]  /*26860*/  HMMA.16816.F32 R32, R176, R170, R32 ;  /* 0x000000aab020723c */ /* 0x000fe20000001820 */
[----:B------:R-:W-:Y:S05]  /*26870*/  LDSM.16.M88.4 R168, [R223+0x4000] ;  /* 0x00400000dfa8783b */ /* 0x000fea0000000200 */
[----:B------:R-:W3:Y:S02]  /*26880*/  LDSM.16.M88.4 R176, [R206] ;  /* 0x00000000ceb0783b */ /* 0x000ee40000000200 */
[C---:B------:R-:W-:Y:S07]  /*26890*/  HMMA.16816.F32 R4, R188.reuse, R192, R4 ;  /* 0x000000c0bc04723c */ /* 0x040fee0000001804 */
[----:B------:R-:W-:Y:S01]  /*268a0*/  MOV R192, R180 ;  /* 0x000000b400c07202 */ /* 0x000fe20000000f00 */
[C---:B------:R-:W-:Y:S04]  /*268b0*/  HMMA.16816.F32 R8, R188.reuse, R194, R8 ;  /* 0x000000c2bc08723c */ /* 0x040fe80000001808 */
[----:B------:R-:W-:Y:S02]  /*268c0*/  IMAD.MOV.U32 R193, RZ, RZ, R181 ;  /* 0x000000ffffc17224 */ /* 0x000fe400078e00b5 */
[----:B------:R-:W3:Y:S02]  /*268d0*/  LDSM.16.M88.4 R180, [R205] ;  /* 0x00000000cdb4783b */ /* 0x000ee40000000200 */
[C---:B----4-:R-:W-:Y:S07]  /*268e0*/  HMMA.16816.F32 R12, R188.reuse, R196, R12 ;  /* 0x000000c4bc0c723c */ /* 0x050fee000000180c */
[----:B------:R-:W-:Y:S01]  /*268f0*/  MOV R196, R192 ;  /* 0x000000c000c47202 */ /* 0x000fe20000000f00 */
[C---:B------:R-:W-:Y:S04]  /*26900*/  HMMA.16816.F32 R16, R188.reuse, R198, R16 ;  /* 0x000000c6bc10723c */ /* 0x040fe80000001810 */
[----:B------:R-:W-:Y:S02]  /*26910*/  IMAD.MOV.U32 R197, RZ, RZ, R193 ;  /* 0x000000ffffc57224 */ /* 0x000fe400078e00c1 */
[----:B------:R-:W4:Y:S02]  /*26920*/  LDSM.16.M88.4 R192, [R204] ;  /* 0x00000000ccc0783b */ /* 0x000f240000000200 */
[C---:B-1----:R-:W-:Y:S07]  /*26930*/  HMMA.16816.F32 R20, R188.reuse, R184, R20 ;  /* 0x000000b8bc14723c */ /* 0x042fee0000001814 */
[----:B------:R-:W-:Y:S01]  /*26940*/  MOV R184, R196 ;  /* 0x000000c400b87202 */ /* 0x000fe20000000f00 */
[C---:B------:R-:W-:Y:S04]  /*26950*/  HMMA.16816.F32 R24, R188.reuse, R186, R24 ;  /* 0x000000babc18723c */ /* 0x040fe80000001818 */
[----:B------:R-:W-:Y:S02]  /*26960*/  IMAD.MOV.U32 R185, RZ, RZ, R197 ;  /* 0x000000ffffb97224 */ /* 0x000fe400078e00c5 */
[----:B------:R-:W1:Y:S02]  /*26970*/  LDSM.16.M88.4 R196, [R203] ;  /* 0x00000000cbc4783b */ /* 0x000e640000000200 */
[C---:B--2---:R-:W-:Y:S08]  /*26980*/  HMMA.16816.F32 R28, R188.reuse, R172, R28 ;  /* 0x000000acbc1c723c */ /* 0x044ff0000000181c */
[----:B------:R-:W-:Y:S01]  /*26990*/  HMMA.16816.F32 R32, R188, R174, R32 ;  /* 0x000000aebc20723c */ /* 0x000fe20000001820 */
[----:B------:R-:W-:Y:S06]  /*269a0*/  LDSM.16.M88.4 R172, [R221+0x4000] ;  /* 0x00400000ddac783b */ /* 0x000fec0000000200 */
[----:B------:R-:W-:Y:S01]  /*269b0*/  MOV R190, R184 ;  /* 0x000000b800be7202 */ /* 0x000fe20000000f00 */
[C---:B---3--:R-:W-:Y:S05]  /*269c0*/  HMMA.16816.F32 R4, R168.reuse, R176, R4 ;  /* 0x000000b0a804723c */ /* 0x048fea0000001804 */
[----:B------:R-:W-:Y:S02]  /*269d0*/  IMAD.MOV.U32 R191, RZ, RZ, R185 ;  /* 0x000000ffffbf7224 */ /* 0x000fe400078e00b9 */
[----:B------:R-:W2:Y:S01]  /*269e0*/  LDSM.16.M88.4 R184, [R218+0xc000] ;  /* 0x00c00000dab8783b */ /* 0x000ea20000000200 */
[C---:B------:R-:W-:Y:S04]  /*269f0*/  HMMA.16816.F32 R8, R168.reuse, R178, R8 ;  /* 0x000000b2a808723c */ /* 0x040fe80000001808 */
[----:B------:R-:W3:Y:S04]  /*26a00*/  LDSM.16.M88.4 R176, [R218+0xc800] ;  /* 0x00c80000dab0783b */ /* 0x000ee80000000200 */
[C---:B------:R-:W-:Y:S08]  /*26a10*/  HMMA.16816.F32 R12, R168.reuse, R180, R12 ;  /* 0x000000b4a80c723c */ /* 0x040ff0000000180c */
[C---:B------:R-:W-:Y:S01]  /*26a20*/  HMMA.16816.F32 R16, R168.reuse, R182, R16 ;  /* 0x000000b6a810723c */ /* 0x040fe20000001810 */
[----:B------:R-:W3:Y:S07]  /*26a30*/  LDSM.16.M88.4 R180, [R218+0xd000] ;  /* 0x00d00000dab4783b */ /* 0x000eee0000000200 */
[C---:B----4-:R-:W-:Y:S08]  /*26a40*/  HMMA.16816.F32 R20, R168.reuse, R192, R20 ;  /* 0x000000c0a814723c */ /* 0x050ff00000001814 */
[C---:B------:R-:W-:Y:S01]  /*26a50*/  HMMA.16816.F32 R24, R168.reuse, R194, R24 ;  /* 0x000000c2a818723c */ /* 0x040fe20000001818 */
[----:B------:R-:W-:Y:S07]  /*26a60*/  LDSM.16.M88.4 R192, [R211+0x4000] ;  /* 0x00400000d3c0783b */ /* 0x000fee0000000200 */
[C---:B-1----:R-:W-:Y:S07]  /*26a70*/  HMMA.16816.F32 R28, R168.reuse, R196, R28 ;  /* 0x000000c4a81c723c */ /* 0x042fee000000181c */
[----:B------:R-:W-:Y:S01]  /*26a80*/  MOV R196, R190 ;  /* 0x000000be00c47202 */ /* 0x000fe20000000f00 */
[----:B------:R-:W-:Y:S01]  /*26a90*/  HMMA.16816.F32 R32, R168, R198, R32 ;  /* 0x000000c6a820723c */ /* 0x000fe20000001820 */
[----:B------:R-:W1:Y:S03]  /*26aa0*/  LDSM.16.M88.4 R168, [R218+0xd800] ;  /* 0x00d80000daa8783b */ /* 0x000e660000000200 */
[----:B------:R-:W-:Y:S02]  /*26ab0*/  IMAD.MOV.U32 R197, RZ, RZ, R191 ;  /* 0x000000ffffc57224 */ /* 0x000fe400078e00bf */
[----:B------:R-:W4:Y:S02]  /*26ac0*/  LDSM.16.M88.4 R188, [R220+0x4000] ;  /* 0x00400000dcbc783b */ /* 0x000f240000000200 */
[C---:B--2---:R-:W-:Y:S07]  /*26ad0*/  HMMA.16816.F32 R4, R172.reuse, R184, R4 ;  /* 0x000000b8ac04723c */ /* 0x044fee0000001804 */
[----:B------:R-:W-:Y:S01]  /*26ae0*/  MOV R184, R196 ;  /* 0x000000c400b87202 */ /* 0x000fe20000000f00 */
[C---:B------:R-:W-:Y:S04]  /*26af0*/  HMMA.16816.F32 R8, R172.reuse, R186, R8 ;  /* 0x000000baac08723c */ /* 0x040fe80000001808 */
[----:B------:R-:W-:Y:S02]  /*26b00*/  IMAD.MOV.U32 R185, RZ, RZ, R197 ;  /* 0x000000ffffb97224 */ /* 0x000fe400078e00c5 */
[----:B------:R-:W2:Y:S02]  /*26b10*/  LDSM.16.M88.4 R196, [R211+0x4800] ;  /* 0x00480000d3c4783b */ /* 0x000ea40000000200 */
        /* <DEDUP_REMOVED lines=8> */
[----:B------:R-:W1:Y:S05]  /*26ba0*/  LDSM.16.M88.4 R168, [R211+0x5800] ;  /* 0x00580000d3a8783b */ /* 0x000e6a0000000200 */
[----:B------:R-:W1:Y:S02]  /*26bb0*/  LDSM.16.M88.4 R172, [R225+0x6000] ;  /* 0x00600000e1ac783b */ /* 0x000e640000000200 */
[C---:B----4-:R-:W-:Y:S07]  /*26bc0*/  HMMA.16816.F32 R4, R188.reuse, R192, R4 ;  /* 0x000000c0bc04723c */ /* 0x050fee0000001804 */
[----:B------:R-:W-:Y:S01]  /*26bd0*/  MOV R192, R184 ;  /* 0x000000b800c07202 */ /* 0x000fe20000000f00 */
[C---:B------:R-:W-:Y:S04]  /*26be0*/  HMMA.16816.F32 R8, R188.reuse, R194, R8 ;  /* 0x000000c2bc08723c */ /* 0x040fe80000001808 */
[----:B------:R-:W-:Y:S02]  /*26bf0*/  IMAD.MOV.U32 R193, RZ, RZ, R185 ;  /* 0x000000ffffc17224 */ /* 0x000fe400078e00b9 */
[----:B------:R-:W4:Y:S02]  /*26c00*/  LDSM.16.M88.4 R184, [R224+0xe800] ;  /* 0x00e80000e0b8783b */ /* 0x000f240000000200 */
[C---:B--2---:R-:W-:Y:S07]  /*26c10*/  HMMA.16816.F32 R12, R188.reuse, R196, R12 ;  /* 0x000000c4bc0c723c */ /* 0x044fee000000180c */
[----:B------:R-:W-:Y:S01]  /*26c20*/  MOV R196, R192 ;  /* 0x000000c000c47202 */ /* 0x000fe20000000f00 */
[C---:B------:R-:W-:Y:S04]  /*26c30*/  HMMA.16816.F32 R16, R188.reuse, R198, R16 ;  /* 0x000000c6bc10723c */ /* 0x040fe80000001810 */
[----:B------:R-:W-:Y:S02]  /*26c40*/  IMAD.MOV.U32 R197, RZ, RZ, R193 ;  /* 0x000000ffffc57224 */ /* 0x000fe400078e00c1 */
[----:B------:R-:W2:Y:S02]  /*26c50*/  LDSM.16.M88.4 R192, [R224+0xf000] ;  /* 0x00f00000e0c0783b */ /* 0x000ea40000000200 */
[C---:B---3--:R-:W-:Y:S07]  /*26c60*/  HMMA.16816.F32 R20, R188.reuse, R176, R20 ;  /* 0x000000b0bc14723c */ /* 0x048fee0000001814 */
[----:B------:R-:W-:Y:S01]  /*26c70*/  MOV R176, R196 ;  /* 0x000000c400b07202 */ /* 0x000fe20000000f00 */
[C---:B------:R-:W-:Y:S04]  /*26c80*/  HMMA.16816.F32 R24, R188.reuse, R178, R24 ;  /* 0x000000b2bc18723c */ /* 0x040fe80000001818 */
[----:B------:R-:W-:Y:S02]  /*26c90*/  IMAD.MOV.U32 R177, RZ, RZ, R197 ;  /* 0x000000ffffb17224 */ /* 0x000fe400078e00c5 */
[----:B------:R-:W3:Y:S02]  /*26ca0*/  LDSM.16.M88.4 R196, [R224+0xf800] ;  /* 0x00f80000e0c4783b */ /* 0x000ee40000000200 */
[C---:B-1----:R-:W-:Y:S08]  /*26cb0*/  HMMA.16816.F32 R28, R188.reuse, R168, R28 ;  /* 0x000000a8bc1c723c */ /* 0x042ff0000000181c */
[----:B------:R-:W-:Y:S01]  /*26cc0*/  HMMA.16816.F32 R32, R188, R170, R32 ;  /* 0x000000aabc20723c */ /* 0x000fe20000001820 */
[----:B------:R-:W-:Y:S06]  /*26cd0*/  LDSM.16.M88.4 R168, [R223+0x6000] ;  /* 0x00600000dfa8783b */ /* 0x000fec0000000200 */
[----:B------:R-:W-:Y:S01]  /*26ce0*/  MOV R190, R176 ;  /* 0x000000b000be7202 */ /* 0x000fe20000000f00 */
[C---:B------:R-:W-:Y:S05]  /*26cf0*/  HMMA.16816.F32 R4, R172.reuse, R180, R4 ;  /* 0x000000b4ac04723c */ /* 0x040fea0000001804 */
[----:B------:R-:W-:Y:S02]  /*26d00*/  IMAD.MOV.U32 R191, RZ, RZ, R177 ;  /* 0x000000ffffbf7224 */ /* 0x000fe400078e00b1 */
[----:B------:R-:W1:Y:S01]  /*26d10*/  LDSM.16.M88.4 R176, [R202] ;  /* 0x00000000cab0783b */ /* 0x000e620000000200 */
[C---:B------:R-:W-:Y:S04]  /*26d20*/  HMMA.16816.F32 R8, R172.reuse, R182, R8 ;  /* 0x000000b6ac08723c */ /* 0x040fe80000001808 */
[----:B------:R-:W1:Y:S04]  /*26d30*/  LDSM.16.M88.4 R180, [R201] ;  /* 0x00000000c9b4783b */ /* 0x000e680000000200 */
[C---:B----4-:R-:W-:Y:S08]  /*26d40*/  HMMA.16816.F32 R12, R172.reuse, R184, R12 ;  /* 0x000000b8ac0c723c */ /* 0x050ff0000000180c */
[C---:B------:R-:W-:Y:S01]  /*26d50*/  HMMA.16816.F32 R16, R172.reuse, R186, R16 ;  /* 0x000000baac10723c */ /* 0x040fe20000001810 */
[----:B------:R-:W4:Y:S07]  /*26d60*/  LDSM.16.M88.4 R184, [R200] ;  /* 0x00000000c8b8783b */ /* 0x000f2e0000000200 */
[C---:B--2---:R-:W-:Y:S07]  /*26d70*/  HMMA.16816.F32 R20, R172.reuse, R192, R20 ;  /* 0x000000c0ac14723c */ /* 0x044fee0000001814 */
[----:B------:R-:W-:Y:S01]  /*26d80*/  MOV R192, R190 ;  /* 0x000000be00c07202 */ /* 0x000fe20000000f00 */
[C---:B------:R-:W-:Y:S04]  /*26d90*/  HMMA.16816.F32 R24, R172.reuse, R194, R24 ;  /* 0x000000c2ac18723c */ /* 0x040fe80000001818 */
[----:B------:R-:W-:Y:S02]  /*26da0*/  IMAD.MOV.U32 R193, RZ, RZ, R191 ;  /* 0x000000ffffc17224 */ /* 0x000fe400078e00bf */
[----:B------:R-:W2:Y:S02]  /*26db0*/  LDSM.16.M88.4 R188, [R167] ;  /* 0x00000000a7bc783b */ /* 0x000ea40000000200 */
[C---:B---3--:R-:W-:Y:S07]  /*26dc0*/  HMMA.16816.F32 R28, R172.reuse, R196, R28 ;  /* 0x000000c4ac1c723c */ /* 0x048fee000000181c */
        /* <DEDUP_REMOVED lines=14> */
[C---:B--2---:R-:W-:Y:S08]  /*26eb0*/  HMMA.16816.F32 R28, R168.reuse, R188, R28 ;  /* 0x000000bca81c723c */ /* 0x044ff0000000181c */
[----:B------:R-:W-:Y:S01]  /*26ec0*/  HMMA.16816.F32 R32, R168, R190, R32 ;  /* 0x000000bea820723c */ /* 0x000fe20000001820 */
[----:B------:R-:W2:Y:S05]  /*26ed0*/  LDSM.16.M88.4 R168, [R218+0xf800] ;  /* 0x00f80000daa8783b */ /* 0x000eaa0000000200 */
[----:B------:R-:W4:Y:S02]  /*26ee0*/  LDSM.16.M88.4 R188, [R211+0x6000] ;  /* 0x00600000d3bc783b */ /* 0x000f240000000200 */
[C---:B---3--:R-:W-:Y:S08]  /*26ef0*/  HMMA.16816.F32 R4, R172.reuse, R192, R4 ;  /* 0x000000c0ac04723c */ /* 0x048ff00000001804 */
[C---:B------:R-:W-:Y:S08]  /*26f00*/  HMMA.16816.F32 R8, R172.reuse, R194, R8 ;  /* 0x000000c2ac08723c */ /* 0x040ff00000001808 */
[C---:B-1----:R-:W-:Y:S08]  /*26f10*/  HMMA.16816.F32 R12, R172.reuse, R176, R12 ;  /* 0x000000b0ac0c723c */ /* 0x042ff0000000180c */
[C---:B------:R-:W-:Y:S08]  /*26f20*/  HMMA.16816.F32 R16, R172.reuse, R178, R16 ;  /* 0x000000b2ac10723c */ /* 0x040ff00000001810 */
[C---:B------:R-:W-:Y:S08]  /*26f30*/  HMMA.16816.F32 R20, R172.reuse, R180, R20 ;  /* 0x000000b4ac14723c */ /* 0x040ff00000001814 */
[C---:B------:R-:W-:Y:S08]  /*26f40*/  HMMA.16816.F32 R24, R172.reuse, R182, R24 ;  /* 0x000000b6ac18723c */ /* 0x040ff00000001818 */
[C---:B--2---:R-:W-:Y:S08]  /*26f50*/  HMMA.16816.F32 R28, R172.reuse, R168, R28 ;  /* 0x000000a8ac1c723c */ /* 0x044ff0000000181c */
[----:B------:R-:W-:Y:S01]  /*26f60*/  HMMA.16816.F32 R32, R172, R170, R32 ;  /* 0x000000aaac20723c */ /* 0x000fe20000001820 */
[----:B------:R-:W1:Y:S07]  /*26f70*/  LDSM.16.M88.4 R168, [R211+0x6800] ;  /* 0x00680000d3a8783b */ /* 0x000e6e0000000200 */
[C---:B----4-:R-:W-:Y:S08]  /*26f80*/  HMMA.16816.F32 R4, R184.reuse, R188, R4 ;  /* 0x000000bcb804723c */ /* 0x050ff00000001804 */
        /* <DEDUP_REMOVED lines=23> */
[----:B------:R2:W2:Y:S10]  /*27100*/  MUFU.TANH R170, R12 ;  /* 0x0000000c00aa7308 */ /* 0x0004b40000002400 */
[----:B------:R3:W3:Y:S01]  /*27110*/  MUFU.TANH R171, R13 ;  /* 0x0000000d00ab7308 */ /* 0x0006e20000002400 */
[----:B-1----:R-:W1:Y:S01]  /*27120*/  LDSM.16.M88.4 R8, [R211+0x7800] ;  /* 0x00780000d308783b */ /* 0x002e620000000200 */
[----:B------:R-:W-:Y:S04]  /*27130*/  DEPBAR.LE SB0, 0x0 ;  /* 0x000080000000791a */ /* 0x000fe80000000000 */
[----:B------:R-:W-:Y:S01]  /*27140*/  BAR.SYNC.DEFER_BLOCKING 0x0 ;  /* 0x0000000000007b1d */ /* 0x000fe20000010000 */
[C---:B----4-:R-:W-:Y:S05]  /*27150*/  HMMA.16816.F32 R20, R184.reuse, R4, R20 ;  /* 0x00000004b814723c */ /* 0x050fea0000001814 */
[-C--:B--2---:R-:W-:Y:S02]  /*27160*/  FMUL.FTZ R12, R14, R3.reuse ;  /* 0x000000030e0c7220 */ /* 0x084fe40000410000 */
[-C--:B------:R-:W-:Y:S01]  /*27170*/  FMUL.FTZ R14, R16, R3.reuse ;  /* 0x00000003100e7220 */ /* 0x080fe20000410000 */
[C---:B------:R-:W-:Y:S03]  /*27180*/  HMMA.16816.F32 R24, R184.reuse, R6, R24 ;  /* 0x00000006b818723c */ /* 0x040fe60000001818 */
[----:B------:R-:W2:Y:S01]  /*27190*/  MUFU.TANH R12, R12 ;  /* 0x0000000c000c7308 */ /* 0x000ea20000002400 */
[-C--:B------:R-:W-:Y:S02]  /*271a0*/  FMUL.FTZ R4, R18, R3.reuse ;  /* 0x0000000312047220 */ /* 0x080fe40000410000 */
[-C--:B---3--:R-:W-:Y:S02]  /*271b0*/  FMUL.FTZ R13, R15, R3.reuse ;  /* 0x000000030f0d7220 */ /* 0x088fe40000410000 */
[-C--:B------:R-:W-:Y:S04]  /*271c0*/  FMUL.FTZ R15, R17, R3.reuse ;  /* 0x00000003110f7220 */ /* 0x080fe80000410000 */
[-C--:B------:R-:W-:Y:S01]  /*271d0*/  FMUL.FTZ R5, R19, R3.reuse ;  /* 0x0000000313057220 */ /* 0x080fe20000410000 */
[----:B------:R-:W3:Y:S03]  /*271e0*/  MUFU.TANH R13, R13 ;  /* 0x0000000d000d7308 */ /* 0x000ee60000002400 */
[-C--:B------:R-:W-:Y:S02]  /*271f0*/  FMUL.FTZ R16, R20, R3.reuse ;  /* 0x0000000314107220 */ /* 0x080fe40000410000 */
[-C--:B------:R-:W-:Y:S02]  /*27200*/  FMUL.FTZ R18, R21, R3.reuse ;  /* 0x0000000315127220 */ /* 0x080fe40000410000 */
[-C--:B------:R-:W-:Y:S02]  /*27210*/  FMUL.FTZ R17, R22, R3.reuse ;  /* 0x0000000316117220 */ /* 0x080fe40000410000 */
[-C--:B------:R-:W-:Y:S01]  /*27220*/  FMUL.FTZ R6, R23, R3.reuse ;  /* 0x0000000317067220 */ /* 0x080fe20000410000 */
[----:B------:R-:W4:Y:S01]  /*27230*/  MUFU.TANH R14, R14 ;  /* 0x0000000e000e7308 */ /* 0x000f220000002400 */
[-C--:B------:R-:W-:Y:S01]  /*27240*/  FMUL.FTZ R19, R24, R3.reuse ;  /* 0x0000000318137220 */ /* 0x080fe20000410000 */
[C---:B-1----:R-:W-:Y:S03]  /*27250*/  HMMA.16816.F32 R28, R184.reuse, R8, R28 ;  /* 0x00000008b81c723c */ /* 0x042fe6000000181c */
[-C--:B------:R-:W-:Y:S02]  /*27260*/  FMUL.FTZ R20, R25, R3.reuse ;  /* 0x0000000319147220 */ /* 0x080fe40000410000 */
[-C--:B------:R-:W-:Y:S03]  /*27270*/  FMUL.FTZ R7, R27, R3.reuse ;  /* 0x000000031b077220 */ /* 0x080fe60000410000 */
[----:B------:R-:W1:Y:S01]  /*27280*/  MUFU.TANH R15, R15 ;  /* 0x0000000f000f7308 */ /* 0x000e620000002400 */
[----:B------:R-:W-:Y:S03]  /*27290*/  HMMA.16816.F32 R32, R184, R10, R32 ;  /* 0x0000000ab820723c */ /* 0x000fe60000001820 */
[-C--:B------:R-:W-:Y:S04]  /*272a0*/  FMUL.FTZ R8, R26, R3.reuse ;  /* 0x000000031a087220 */ /* 0x080fe80000410000 */
[----:B------:R-:W-:Y:S01]  /*272b0*/  MOV R185, R196 ;  /* 0x000000c400b97202 */ /* 0x000fe20000000f00 */
[----:B------:R-:W-:Y:S01]  /*272c0*/  IMAD.MOV.U32 R184, RZ, RZ, R197 ;  /* 0x000000ffffb87224 */ /* 0x000fe200078e00c5 */
[----:B------:R-:W1:Y:S06]  /*272d0*/  MUFU.TANH R4, R4 ;  /* 0x0000000400047308 */ /* 0x000e6c0000002400 */
        /* <DEDUP_REMOVED lines=91> */
[----:B------:R-:W-:Y:S02]  /*27890*/  IMAD R10, R34, R22, R10 ;  /* 0x00000016220a7224 */ /* 0x000fe400078e020a */
[----:B------:R-:W-:Y:S02]  /*278a0*/  IMAD.MOV.U32 R29, RZ, RZ, R32 ;  /* 0x000000ffff1d7224 */ /* 0x000fe400078e0020 */
[----:B------:R-:W-:Y:S01]  /*278b0*/  IMAD.IADD R9, R33, 0x1, R10 ;  /* 0x0000000121097824 */ /* 0x000fe200078e020a */
[----:B------:R-:W-:-:S05]  /*278c0*/  BRA `(.L_x_8693) ;  /* 0x0000004000007947 */ /* 0x000fca0003800000 */
.L_x_8692:
[----:B------:R-:W-:Y:S02]  /*278d0*/  ULDC.64 UR4, c[0x0][0x118] ;  /* 0x0000460000047ab9 */ /* 0x000fe40000000a00 */
[----:B------:R-:W2:Y:S02]  /*278e0*/  LD.E R29, [R164.64+0x38] ;  /* 0x00003804a41d7980 */ /* 0x000ea4000c101900 */
[----:B--2---:R-:W-:Y:S04]  /*278f0*/  LEA R29, -R29, RZ, 0x6 ;  /* 0x000000ff1d1d7211 */ /* 0x004fe800078e31ff */
[----:B------:R-:W-:Y:S02]  /*27900*/  SHF.R.S32.HI R9, RZ, 0x1f, R29 ;  /* 0x0000001fff097819 */ /* 0x000fe4000001141d */
.L_x_8693:
[----:B------:R-:W-:Y:S05]  /*27910*/  BSYNC B0 ;  /* 0x0000000000007941 */ /* 0x000fea0003800000 */
.L_x_8691:
        /* <DEDUP_REMOVED lines=116> */
.L_x_8690:
[----:B--234-:R-:W-:Y:S05]  /*28060*/  BSYNC B1 ;  /* 0x0000000000017941 */ /* 0x01cfea0003800000 */
.L_x_8689:
[----:B------:R-:W2:Y:S01]  /*28070*/  S2R R33, SR_TID.X ;  /* 0x0000000000217919 */ /* 0x000ea20000002100 */
[----:B------:R-:W-:Y:S07]  /*28080*/  ULDC.64 UR4, c[0x0][0x118] ;  /* 0x0000460000047ab9 */ /* 0x000fee0000000a00 */
[----:B------:R3:W4:Y:S01]  /*28090*/  LD.E R165, [R164.64+0xdc] ;  /* 0x0000dc04a4a57980 */ /* 0x000722000c101900 */
[----:B--2---:R-:W-:Y:S04]  /*280a0*/  SHF.L.U32 R33, R33, 0x1, RZ ;  /* 0x0000000121217819 */ /* 0x004fe800000006ff */
[----:B------:R-:W-:Y:S05]  /*280b0*/  LOP3.LUT R33, R33, 0x6, RZ, 0xc0, !PT ;  /* 0x0000000621217812 */ /* 0x000fea00078ec0ff */
[----:B------:R-:W-:Y:S04]  /*280c0*/  IMAD R33, R241, 0x40, R33 ;  /* 0x00000040f1217824 */ /* 0x000fe800078e0221 */
[----:B------:R-:W-:Y:S01]  /*280d0*/  IMAD.IADD R23, R244, 0x1, -R33 ;  /* 0x00000001f4177824 */ /* 0x000fe200078e0a21 */
[C---:B------:R-:W-:Y:S02]  /*280e0*/  IADD3 R177, R33.reuse, 0x20, RZ ;  /* 0x0000002021b17810 */ /* 0x040fe40007ffe0ff */
[C---:B------:R-:W-:Y:S02]  /*280f0*/  IADD3 R34, R33.reuse, 0x1, RZ ;  /* 0x0000000121227810 */ /* 0x040fe40007ffe0ff */
[C---:B------:R-:W-:Y:S01]  /*28100*/  IADD3 R31, R33.reuse, 0x8, RZ ;  /* 0x00000008211f7810 */ /* 0x040fe20007ffe0ff */
[C---:B------:R-:W-:Y:S01]  /*28110*/  IMAD.IADD R35, R246.reuse, 0x1, -R177 ;  /* 0x00000001f6237824 */ /* 0x040fe200078e0ab1 */
[C---:B------:R-:W-:Y:S02]  /*28120*/  IADD3 R10, R33.reuse, 0x10, RZ ;  /* 0x00000010210a7810 */ /* 0x040fe40007ffe0ff */
[C---:B------:R-:W-:Y:S01]  /*28130*/  IADD3 R32, R246.reuse, -R33, RZ ;  /* 0x80000021f6207210 */ /* 0x040fe20007ffe0ff */
[C---:B------:R-:W-:Y:S01]  /*28140*/  IMAD.IADD R187, R246.reuse, 0x1, -R31 ;  /* 0x00000001f6bb7824 */ /* 0x040fe200078e0a1f */
[----:B------:R-:W-:Y:S01]  /*28150*/  IABS R181, R35 ;  /* 0x0000002300b57213 */ /* 0x000fe20000000000 */
[----:B------:R-:W-:Y:S01]  /*28160*/  IMAD.IADD R191, R246, 0x1, -R10 ;  /* 0x00000001f6bf7824 */ /* 0x000fe200078e0a0a */
[----:B------:R-:W-:Y:S02]  /*28170*/  IADD3 R35, R33, 0x21, RZ ;  /* 0x0000002121237810 */ /* 0x000fe40007ffe0ff */
[C---:B------:R-:W-:Y:S02]  /*28180*/  ISETP.GE.AND P0, PT, R34.reuse, R248, PT ;  /* 0x000000f82200720c */ /* 0x040fe40003f06270 */
[-C--:B------:R-:W-:Y:S01]  /*28190*/  ISETP.GE.AND P3, PT, R34, R249.reuse, PT ;  /* 0x000000f92200720c */ /* 0x080fe20003f66270 */
[----:B---3--:R-:W-:Y:S01]  /*281a0*/  IMAD.IADD R164, R246, 0x1, -R35 ;  /* 0x00000001f6a47824 */ /* 0x008fe200078e0a23 */
[C---:B------:R-:W-:Y:S01]  /*281b0*/  ISETP.GE.AND P1, PT, R31.reuse, R249, PT ;  /* 0x000000f91f00720c */ /* 0x040fe20003f26270 */
[----:B------:R-:W2:Y:S01]  /*281c0*/  I2F R181, R181 ;  /* 0x000000b500b57306 */ /* 0x000ea20000201400 */
[----:B------:R-:W-:Y:S02]  /*281d0*/  IADD3 R178, R244, -R10, RZ ;  /* 0x8000000af4b27210 */ /* 0x000fe40007ffe0ff */
[----:B------:R-:W-:Y:S02]  /*281e0*/  IABS R164, R164 ;  /* 0x000000a400a47213 */ /* 0x000fe40000000000 */
[C---:B------:R-:W-:Y:S02]  /*281f0*/  ISETP.GE.AND P5, PT, R31.reuse, R248, PT ;  /* 0x000000f81f00720c */ /* 0x040fe40003fa6270 */
[----:B------:R-:W-:Y:S02]  /*28200*/  ISETP.GE.OR P0, PT, R34, R247, !P0 ;  /* 0x000000f72200720c */ /* 0x000fe40004706670 */
[----:B------:R-:W-:Y:S02]  /*28210*/  IABS R32, R32 ;  /* 0x0000002000207213 */ /* 0x000fe40000000000 */
[-C--:B------:R-:W-:Y:S02]  /*28220*/  IADD3 R9, R246, -R34.reuse, RZ ;  /* 0x80000022f6097210 */ /* 0x080fe40007ffe0ff */
[----:B------:R-:W-:Y:S02]  /*28230*/  IADD3 R188, R244, -R34, RZ ;  /* 0x80000022f4bc7210 */ /* 0x000fe40007ffe0ff */
[-C--:B------:R-:W-:Y:S01]  /*28240*/  ISETP.GE.OR P3, PT, R34, R245.reuse, !P3 ;  /* 0x000000f52200720c */ /* 0x080fe20005f66670 */
[----:B------:R-:W3:Y:S01]  /*28250*/  I2F R32, R32 ;  /* 0x0000002000207306 */ /* 0x000ee20000201400 */
[C---:B------:R-:W-:Y:S02]  /*28260*/  ISETP.GE.OR P1, PT, R31.reuse, R245, !P1 ;  /* 0x000000f51f00720c */ /* 0x040fe40004f26670 */
[----:B------:R-:W-:Y:S02]  /*28270*/  IADD3 R29, R244, -R31, RZ ;  /* 0x8000001ff41d7210 */ /* 0x000fe40007ffe0ff */
[----:B------:R-:W-:Y:S02]  /*28280*/  ISETP.GE.OR P5, PT, R31, R247, !P5 ;  /* 0x000000f71f00720c */ /* 0x000fe40006fa6670 */
[----:B------:R-:W-:Y:S01]  /*28290*/  IABS R31, R178 ;  /* 0x000000b2001f7213 */ /* 0x000fe20000000000 */
[----:B-12---:R-:W-:Y:S01]  /*282a0*/  FFMA.FTZ R16, -R243, R181, R16 ;  /* 0x000000b5f3107223 */ /* 0x006fe20000010110 */
[----:B------:R-:W-:Y:S01]  /*282b0*/  IABS R23, R23 ;  /* 0x0000001700177213 */ /* 0x000fe20000000000 */
[----:B------:R-:W1:Y:S01]  /*282c0*/  I2F R34, R164 ;  /* 0x000000a400227306 */ /* 0x000e620000201400 */
[----:B------:R-:W-:Y:S02]  /*282d0*/  IABS R187, R187 ;  /* 0x000000bb00bb7213 */ /* 0x000fe40000000000 */
[C---:B------:R-:W-:Y:S02]  /*282e0*/  IADD3 R192, R33.reuse, 0x11, RZ ;  /* 0x0000001121c07810 */ /* 0x040fe40007ffe0ff */
[----:B------:R-:W-:Y:S02]  /*282f0*/  IABS R9, R9 ;  /* 0x0000000900097213 */ /* 0x000fe40000000000 */
[C---:B------:R-:W-:Y:S02]  /*28300*/  ISETP.GE.AND P4, PT, R33.reuse, R249, PT ;  /* 0x000000f92100720c */ /* 0x040fe40003f86270 */
[C---:B------:R-:W-:Y:S01]  /*28310*/  IADD3 R186, R33.reuse, 0x18, RZ ;  /* 0x0000001821ba7810 */ /* 0x040fe20007ffe0ff */
[----:B------:R-:W2:Y:S01]  /*28320*/  I2F R178, R31 ;  /* 0x0000001f00b27306 */ /* 0x000ea20000201400 */
[----:B------:R-:W-:Y:S02]  /*28330*/  ISETP.GE.OR P4, PT, R33, R245, !P4 ;  /* 0x000000f52100720c */ /* 0x000fe40006786670 */
[----:B------:R-:W-:Y:S01]  /*28340*/  IABS R191, R191 ;  /* 0x000000bf00bf7213 */ /* 0x000fe20000000000 */
[----:B---3--:R-:W-:Y:S01]  /*28350*/  FFMA.FTZ R166, -R243, R32, R166 ;  /* 0x00000020f3a67223 */ /* 0x008fe200000101a6 */
[C---:B------:R-:W-:Y:S01]  /*28360*/  IADD3 R183, R33.reuse, 0x19, RZ ;  /* 0x0000001921b77810 */ /* 0x040fe20007ffe0ff */
[C---:B------:R-:W-:Y:S01]  /*28370*/  IMAD.IADD R189, R246.reuse, 0x1, -R186 ;  /* 0x00000001f6bd7824 */ /* 0x040fe200078e0aba */
[C---:B------:R-:W-:Y:S02]  /*28380*/  ISETP.GE.AND P6, PT, R33.reuse, R248, PT ;  /* 0x000000f82100720c */ /* 0x040fe40003fc6270 */
[C---:B------:R-:W-:Y:S01]  /*28390*/  IADD3 R30, R33.reuse, 0x9, RZ ;  /* 0x00000009211e7810 */ /* 0x040fe20007ffe0ff */
[----:B------:R-:W3:Y:S01]  /*283a0*/  I2F R23, R23 ;  /* 0x0000001700177306 */ /* 0x000ee20000201400 */
[----:B------:R-:W-:Y:S01]  /*283b0*/  IABS R189, R189 ;  /* 0x000000bd00bd7213 */ /* 0x000fe20000000000 */
[----:B------:R-:W-:Y:S01]  /*283c0*/  IMAD.IADD R182, R246, 0x1, -R183 ;  /* 0x00000001f6b67824 */ /* 0x000fe200078e0ab7 */
[----:B------:R-:W-:Y:S01]  /*283d0*/  ISETP.GE.OR P6, PT, R33, R247, !P6 ;  /* 0x000000f72100720c */ /* 0x000fe200077c6670 */
[C---:B-1----:R-:W-:Y:S01]  /*283e0*/  FFMA.FTZ R18, -R243.reuse, R34, R18 ;  /* 0x00000022f3127223 */ /* 0x042fe20000010112 */
[----:B------:R-:W-:Y:S02]  /*283f0*/  IADD3 R164, R244, -R192, RZ ;  /* 0x800000c0f4a47210 */ /* 0x000fe40007ffe0ff */
[----:B------:R-:W-:Y:S02]  /*28400*/  IABS R182, R182 ;  /* 0x000000b600b67213 */ /* 0x000fe40000000000 */
[----:B------:R-:W-:Y:S01]  /*28410*/  IABS R164, R164 ;  /* 0x000000a400a47213 */ /* 0x000fe20000000000 */
[----:B------:R-:W1:Y:S01]  /*28420*/  I2F R187, R187 ;  /* 0x000000bb00bb7306 */ /* 0x000e620000201400 */
[C---:B------:R-:W-:Y:S02]  /*28430*/  IADD3 R22, R246.reuse, -R30, RZ ;  /* 0x8000001ef6167210 */ /* 0x040fe40007ffe0ff */
[----:B------:R-:W-:Y:S01]  /*28440*/  IABS R29, R29 ;  /* 0x0000001d001d7213 */ /* 0x000fe20000000000 */
[----:B--2---:R-:W-:Y:S01]  /*28450*/  FFMA.FTZ R12, -R243, R178, R12 ;  /* 0x000000b2f30c7223 */ /* 0x004fe2000001010c */
[----:B------:R-:W-:Y:S02]  /*28460*/  IADD3 R31, R33, 0x29, RZ ;  /* 0x00000029211f7810 */ /* 0x000fe40007ffe0ff */
[----:B------:R-:W-:Y:S02]  /*28470*/  IADD3 R190, R246, -R192, RZ ;  /* 0x800000c0f6be7210 */ /* 0x000fe40007ffe0ff */
[----:B------:R-:W-:Y:S01]  /*28480*/  IABS R22, R22 ;  /* 0x0000001600167213 */ /* 0x000fe20000000000 */
[----:B------:R-:W2:Y:S01]  /*28490*/  I2F R9, R9 ;  /* 0x0000000900097306 */ /* 0x000ea20000201400 */
[----:B------:R-:W-:Y:S02]  /*284a0*/  IABS R190, R190 ;  /* 0x000000be00be7213 */ /* 0x000fe40000000000 */
[----:B------:R-:W-:Y:S01]  /*284b0*/  IABS R188, R188 ;  /* 0x000000bc00bc7213 */ /* 0x000fe20000000000 */
[C---:B---3--:R-:W-:Y:S01]  /*284c0*/  FFMA.FTZ R173, -R243.reuse, R23, R173 ;  /* 0x00000017f3ad7223 */ /* 0x048fe200000101ad */
[----:B------:R-:W-:Y:S01]  /*284d0*/  FSEL R23, R166, -INF , !P4 ;  /* 0xff800000a6177808 */ /* 0x000fe20006000000 */
[----:B------:R-:W-:Y:S01]  /*284e0*/  IMAD.MOV.U32 R166, RZ, RZ, R164 ;  /* 0x000000ffffa67224 */ /* 0x000fe200078e00a4 */
[----:B------:R-:W-:Y:S02]  /*284f0*/  IADD3 R164, R246, -R31, RZ ;  /* 0x8000001ff6a47210 */ /* 0x000fe40007ffe0ff */
[C---:B------:R-:W-:Y:S01]  /*28500*/  ISETP.GE.AND P2, PT, R30.reuse, R249, PT ;  /* 0x000000f91e00720c */ /* 0x040fe20003f46270 */
[----:B------:R-:W3:Y:S01]  /*28510*/  I2F R191, R191 ;  /* 0x000000bf00bf7306 */ /* 0x000ee20000201400 */
[----:B------:R-:W-:Y:S02]  /*28520*/  IABS R164, R164 ;  /* 0x000000a400a47213 */ /* 0x000fe40000000000 */
[----:B------:R-:W-:Y:S01]  /*28530*/  ISETP.GE.OR P2, PT, R30, R245, !P2 ;  /* 0x000000f51e00720c */ /* 0x000fe20005746670 */
[----:B-1----:R-:W-:Y:S01]  /*28540*/  FFMA.FTZ R175, -R243, R187, R175 ;  /* 0x000000bbf3af7223 */ /* 0x002fe200000101af */
[----:B------:R-:W-:Y:S02]  /*28550*/  IADD3 R179, R244, -R30, RZ ;  /* 0x8000001ef4b37210 */ /* 0x000fe40007ffe0ff */
[----:B------:R-:W-:Y:S02]  /*28560*/  IADD3 R32, R33, 0x28, RZ ;  /* 0x0000002821207810 */ /* 0x000fe40007ffe0ff */
[----:B------:R-:W-:Y:S01]  /*28570*/  IABS R179, R179 ;  /* 0x000000b300b37213 */ /* 0x000fe20000000000 */
[----:B------:R-:W1:Y:S01]  /*28580*/  I2F R187, R164 ;  /* 0x000000a400bb7306 */ /* 0x000e620000201400 */
[-C--:B------:R-:W-:Y:S01]  /*28590*/  ISETP.GE.AND P4, PT, R30, R248.reuse, PT ;  /* 0x000000f81e00720c */ /* 0x080fe20003f86270 */
[----:B------:R-:W-:Y:S02]  /*285a0*/  IMAD.IADD R180, R246, 0x1, -R32 ;  /* 0x00000001f6b47824 */ /* 0x000fe400078e0a20 */
[----:B--2---:R-:W-:Y:S01]  /*285b0*/  FFMA.FTZ R172, -R243, R9, R172 ;  /* 0x00000009f3ac7223 */ /* 0x004fe200000101ac */
[----:B------:R-:W-:Y:S02]  /*285c0*/  FSEL R9, R173, -INF , !P6 ;  /* 0xff800000ad097808 */ /* 0x000fe40007000000 */
[----:B------:R-:W-:Y:S02]  /*285d0*/  ISETP.GE.AND P6, PT, R10, R249, PT ;  /* 0x000000f90a00720c */ /* 0x000fe40003fc6270 */
[----:B------:R-:W-:Y:S01]  /*285e0*/  FSEL R172, R172, -INF , !P3 ;  /* 0xff800000acac7808 */ /* 0x000fe20005800000 */
[----:B------:R-:W2:Y:S01]  /*285f0*/  I2F R189, R189 ;  /* 0x000000bd00bd7306 */ /* 0x000ea20000201400 */
[C---:B------:R-:W-:Y:S02]  /*28600*/  ISETP.GE.AND P3, PT, R10.reuse, R248, PT ;  /* 0x000000f80a00720c */ /* 0x040fe40003f66270 */
[C---:B------:R-:W-:Y:S01]  /*28610*/  ISETP.GE.OR P6, PT, R10.reuse, R245, !P6 ;  /* 0x000000f50a00720c */ /* 0x040fe200077c6670 */
[C---:B---3--:R-:W-:Y:S01]  /*28620*/  FFMA.FTZ R170, -R243.reuse, R191, R170 ;  /* 0x000000bff3aa7223 */ /* 0x048fe200000101aa */
[----:B------:R-:W-:Y:S01]  /*28630*/  ISETP.GE.OR P3, PT, R10, R247, !P3 ;  /* 0x000000f70a00720c */ /* 0x000fe20005f66670 */
[----:B------:R-:W-:Y:S01]  /*28640*/  IMAD.IADD R10, R244, 0x1, -R186 ;  /* 0x00000001f40a7824 */ /* 0x000fe200078e0aba */
[----:B------:R-:W-:Y:S02]  /*28650*/  IABS R180, R180 ;  /* 0x000000b400b47213 */ /* 0x000fe40000000000 */
[----:B------:R-:W-:Y:S01]  /*28660*/  FSEL R194, R170, -INF , !P6 ;  /* 0xff800000aac27808 */ /* 0x000fe20007000000 */
[----:B------:R-:W3:Y:S01]  /*28670*/  I2F R182, R182 ;  /* 0x000000b600b67306 */ /* 0x000ee20000201400 */
[----:B------:R-:W-:Y:S02]  /*28680*/  ISETP.GE.AND P6, PT, R186, R249, PT ;  /* 0x000000f9ba00720c */ /* 0x000fe40003fc6270 */
[----:B------:R-:W-:Y:S01]  /*28690*/  FSEL R198, R12, -INF , !P3 ;  /* 0xff8000000cc67808 */ /* 0x000fe20005800000 */
[----:B-1----:R-:W-:Y:S01]  /*286a0*/  FFMA.FTZ R20, -R243, R187, R20 ;  /* 0x000000bbf3147223 */ /* 0x002fe20000010114 */
[----:B------:R-:W-:Y:S02]  /*286b0*/  IABS R164, R10 ;  /* 0x0000000a00a47213 */ /* 0x000fe40000000000 */
[----:B------:R-:W-:Y:S02]  /*286c0*/  ISETP.GE.OR P6, PT, R186, R245, !P6 ;  /* 0x000000f5ba00720c */ /* 0x000fe400077c6670 */
[----:B------:R-:W-:Y:S01]  /*286d0*/  ISETP.GE.AND P3, PT, R32, R248, PT ;  /* 0x000000f82000720c */ /* 0x000fe20003f66270 */
[----:B------:R-:W1:Y:S01]  /*286e0*/  I2F R29, R29 ;  /* 0x0000001d001d7306 */ /* 0x000e620000201400 */
[----:B------:R-:W-:Y:S02]  /*286f0*/  ISETP.GE.OR P4, PT, R30, R247, !P4 ;  /* 0x000000f71e00720c */ /* 0x000fe40006786670 */
[----:B------:R-:W-:Y:S01]  /*28700*/  IADD3 R30, R33, 0x30, RZ ;  /* 0x00000030211e7810 */ /* 0x000fe20007ffe0ff */
[----:B--2---:R-:W-:Y:S01]  /*28710*/  FFMA.FTZ R14, -R243, R189, R14 ;  /* 0x000000bdf30e7223 */ /* 0x004fe2000001010e */
[----:B------:R-:W-:Y:S03]  /*28720*/  ISETP.GE.OR P3, PT, R32, R247, !P3 ;  /* 0x000000f72000720c */ /* 0x000fe60005f66670 */
[----:B------:R-:W-:Y:S01]  /*28730*/  IMAD.IADD R12, R244, 0x1, -R30 ;  /* 0x00000001f40c7824 */ /* 0x000fe200078e0a1e */
[----:B------:R-:W-:Y:S01]  /*28740*/  FSEL R196, R14, -INF , !P6 ;  /* 0xff8000000ec47808 */ /* 0x000fe20007000000 */
[----:B------:R-:W2:Y:S01]  /*28750*/  I2F R22, R22 ;  /* 0x0000001600167306 */ /* 0x000ea20000201400 */
[----:B------:R-:W-:Y:S02]  /*28760*/  ISETP.GE.AND P6, PT, R183, R249, PT ;  /* 0x000000f9b700720c */ /* 0x000fe40003fc6270 */
[----:B------:R-:W-:Y:S01]  /*28770*/  IABS R12, R12 ;  /* 0x0000000c000c7213 */ /* 0x000fe20000000000 */
[----:B---3--:R-:W-:Y:S01]  /*28780*/  FFMA.FTZ R15, -R243, R182, R15 ;  /* 0x000000b6f30f7223 */ /* 0x008fe2000001010f */
[----:B------:R-:W-:Y:S04]  /*28790*/  ISETP.GE.OR P6, PT, R183, R245, !P6 ;  /* 0x000000f5b700720c */ /* 0x000fe800077c6670 */
[----:B------:R-:W-:Y:S01]  /*287a0*/  FSEL R197, R15, -INF , !P6 ;  /* 0xff8000000fc57808 */ /* 0x000fe20007000000 */
[----:B------:R-:W3:Y:S01]  /*287b0*/  I2F R190, R190 ;  /* 0x000000be00be7306 */ /* 0x000ee20000201400 */
[----:B------:R-:W-:Y:S01]  /*287c0*/  ISETP.GE.AND P6, PT, R177, R249, PT ;  /* 0x000000f9b100720c */ /* 0x000fe20003fc6270 */
[----:B-1----:R-:W-:Y:S01]  /*287d0*/  FFMA.FTZ R169, -R243, R29, R169 ;  /* 0x0000001df3a97223 */ /* 0x002fe200000101a9 */
[----:B------:R-:W-:Y:S02]  /*287e0*/  IADD3 R29, R33, 0x38, RZ ;  /* 0x00000038211d7810 */ /* 0x000fe40007ffe0ff */
[----:B------:R-:W-:Y:S02]  /*287f0*/  ISETP.GE.OR P6, PT, R177, R245, !P6 ;  /* 0x000000f5b100720c */ /* 0x000fe400077c6670 */
[----:B------:R-:W-:Y:S03]  /*28800*/  IADD3 R15, R246, -R29, RZ ;  /* 0x8000001df60f7210 */ /* 0x000fe60007ffe0ff */
[----:B------:R-:W1:Y:S01]  /*28810*/  I2F R173, R164 ;  /* 0x000000a400ad7306 */ /* 0x000e620000201400 */
[----:B------:R-:W-:Y:S02]  /*28820*/  FSEL R193, R16, -INF , !P6 ;  /* 0xff80000010c17808 */ /* 0x000fe40007000000 */
[----:B------:R-:W-:Y:S01]  /*28830*/  IABS R15, R15 ;  /* 0x0000000f000f7213 */ /* 0x000fe20000000000 */
[----:B--2---:R-:W-:Y:S01]  /*28840*/  FFMA.FTZ R176, -R243, R22, R176 ;  /* 0x00000016f3b07223 */ /* 0x004fe200000101b0 */
[----:B------:R-:W-:Y:S02]  /*28850*/  FSEL R22, R175, -INF , !P1 ;  /* 0xff800000af167808 */ /* 0x000fe40004800000 */
[----:B------:R-:W-:Y:S02]  /*28860*/  ISETP.GE.AND P1, PT, R192, R249, PT ;  /* 0x000000f9c000720c */ /* 0x000fe40003f26270 */
[----:B------:R-:W-:Y:S01]  /*28870*/  FSEL R10, R176, -INF , !P2 ;  /* 0xff800000b00a7808 */ /* 0x000fe20005000000 */
[----:B------:R-:W2:Y:S01]  /*28880*/  I2F R188, R188 ;  /* 0x000000bc00bc7306 */ /* 0x000ea20000201400 */
[----:B------:R-:W-:Y:S01]  /*28890*/  ISETP.GE.OR P1, PT, R192, R245, !P1 ;  /* 0x000000f5c000720c */ /* 0x000fe20004f26670 */
[----:B------:R-:W-:Y:S01]  /*288a0*/  IMAD.IADD R176, R244, 0x1, -R183 ;  /* 0x00000001f4b07824 */ /* 0x000fe200078e0ab7 */
[----:B------:R-:W-:Y:S01]  /*288b0*/  ISETP.GE.AND P6, PT, R35, R249, PT ;  /* 0x000000f92300720c */ /* 0x000fe20003fc6270 */
[----:B---3--:R-:W-:Y:S01]  /*288c0*/  FFMA.FTZ R171, -R243, R190, R171 ;  /* 0x000000bef3ab7223 */ /* 0x008fe200000101ab */
[----:B------:R-:W-:Y:S02]  /*288d0*/  ISETP.GE.AND P2, PT, R192, R248, PT ;  /* 0x000000f8c000720c */ /* 0x000fe40003f46270 */
[----:B------:R-:W-:Y:S01]  /*288e0*/  IABS R170, R176 ;  /* 0x000000b000aa7213 */ /* 0x000fe20000000000 */
[----:B------:R-:W-:Y:S01]  /*288f0*/  IMAD.IADD R176, R244, 0x1, -R177 ;  /* 0x00000001f4b07824 */ /* 0x000fe200078e0ab1 */
[----:B------:R-:W-:Y:S01]  /*28900*/  FSEL R195, R171, -INF , !P1 ;  /* 0xff800000abc37808 */ /* 0x000fe20004800000 */
[----:B------:R-:W3:Y:S01]  /*28910*/  I2F R16, R15 ;  /* 0x0000000f00107306 */ /* 0x000ee20000201400 */
[----:B------:R-:W-:Y:S02]  /*28920*/  ISETP.GE.OR P6, PT, R35, R245, !P6 ;  /* 0x000000f52300720c */ /* 0x000fe400077c6670 */
[----:B------:R-:W-:Y:S01]  /*28930*/  ISETP.GE.OR P2, PT, R192, R247, !P2 ;  /* 0x000000f7c000720c */ /* 0x000fe20005746670 */
[----:B-1----:R-:W-:Y:S01]  /*28940*/  FFMA.FTZ R4, -R243, R173, R4 ;  /* 0x000000adf3047223 */ /* 0x002fe20000010104 */
[----:B------:R-:W-:Y:S02]  /*28950*/  IADD3 R164, R33, 0x31, RZ ;  /* 0x0000003121a47810 */ /* 0x000fe40007ffe0ff */
[----:B------:R-:W-:Y:S02]  /*28960*/  FSEL R192, R18, -INF , !P6 ;  /* 0xff80000012c07808 */ /* 0x000fe40007000000 */
[----:B------:R-:W-:Y:S01]  /*28970*/  IADD3 R171, R246, -R164, RZ ;  /* 0x800000a4f6ab7210 */ /* 0x000fe20007ffe0ff */
[----:B------:R-:W1:Y:S01]  /*28980*/  I2F R166, R166 ;  /* 0x000000a600a67306 */ /* 0x000e620000201400 */
[C---:B------:R-:W-:Y:S02]  /*28990*/  ISETP.GE.AND P6, PT, R32.reuse, R249, PT ;  /* 0x000000f92000720c */ /* 0x040fe40003fc6270 */
[----:B------:R-:W-:Y:S01]  /*289a0*/  IABS R171, R171 ;  /* 0x000000ab00ab7213 */ /* 0x000fe20000000000 */
[C---:B--2---:R-:W-:Y:S01]  /*289b0*/  FFMA.FTZ R174, -R243.reuse, R188, R174 ;  /* 0x000000bcf3ae7223 */ /* 0x044fe200000101ae */
[----:B------:R-:W-:Y:S02]  /*289c0*/  ISETP.GE.OR P6, PT, R32, R245, !P6 ;  /* 0x000000f52000720c */ /* 0x000fe400077c6670 */
[----:B------:R-:W-:Y:S02]  /*289d0*/  IADD3 R32, R244, -R32, RZ ;  /* 0x80000020f4207210 */ /* 0x000fe40007ffe0ff */
[----:B------:R-:W-:Y:S01]  /*289e0*/  FSEL R14, R174, -INF , !P0 ;  /* 0xff800000ae0e7808 */ /* 0x000fe20004000000 */
[----:B------:R-:W2:Y:S01]  /*289f0*/  I2F R179, R179 ;  /* 0x000000b300b37306 */ /* 0x000ea20000201400 */
[C---:B------:R-:W-:Y:S02]  /*28a00*/  IADD3 R175, R246.reuse, -R30, RZ ;  /* 0x8000001ef6af7210 */ /* 0x040fe40007ffe0ff */
[----:B------:R-:W-:Y:S01]  /*28a10*/  IABS R32, R32 ;  /* 0x0000002000207213 */ /* 0x000fe20000000000 */
[----:B---3--:R-:W-:Y:S01]  /*28a20*/  FFMA.FTZ R28, -R243, R16, R28 ;  /* 0x00000010f31c7223 */ /* 0x008fe2000001011c */
[----:B------:R-:W-:Y:S02]  /*28a30*/  IADD3 R15, R33, 0x39, RZ ;  /* 0x00000039210f7810 */ /* 0x000fe40007ffe0ff */
[----:B------:R-:W-:Y:S02]  /*28a40*/  FMNMX.FTZ R16, R23, R2, !PT ;  /* 0x0000000217107209 */ /* 0x000fe40007810000 */
[----:B------:R-:W-:Y:S01]  /*28a50*/  ISETP.GE.AND P0, PT, R183, R248, PT ;  /* 0x000000f8b700720c */ /* 0x000fe20003f06270 */
[----:B------:R-:W3:Y:S01]  /*28a60*/  I2F R174, R171 ;  /* 0x000000ab00ae7306 */ /* 0x000ee20000201400 */
[----:B------:R-:W-:Y:S01]  /*28a70*/  IMAD.IADD R33, R246, 0x1, -R15 ;  /* 0x00000001f6217824 */ /* 0x000fe200078e0a0f */
[----:B------:R-:W-:Y:S01]  /*28a80*/  IABS R175, R175 ;  /* 0x000000af00af7213 */ /* 0x000fe20000000000 */
[----:B-1----:R-:W-:Y:S01]  /*28a90*/  FFMA.FTZ R13, -R243, R166, R13 ;  /* 0x000000a6f30d7223 */ /* 0x002fe2000001010d */
[----:B------:R-:W-:Y:S02]  /*28aa0*/  FMNMX.FTZ R16, R172, R16, !PT ;  /* 0x00000010ac107209 */ /* 0x000fe40007810000 */
[----:B------:R-:W-:Y:S02]  /*28ab0*/  IABS R33, R33 ;  /* 0x0000002100217213 */ /* 0x000fe40000000000 */
[----:B------:R-:W-:Y:S02]  /*28ac0*/  FSEL R199, R13, -INF , !P2 ;  /* 0xff8000000dc77808 */ /* 0x000fe40005000000 */
[----:B------:R-:W1:Y:S01]  /*28ad0*/  I2F R170, R170 ;  /* 0x000000aa00aa7306 */ /* 0x000e620000201400 */
[----:B------:R-:W-:Y:S02]  /*28ae0*/  ISETP.GE.OR P0, PT, R183, R247, !P0 ;  /* 0x000000f7b700720c */ /* 0x000fe40004706670 */
[CC--:B------:R-:W-:Y:S01]  /*28af0*/  ISETP.GE.AND P1, PT, R186.reuse, R248.reuse, PT ;  /* 0x000000f8ba00720c */ /* 0x0c0fe20003f26270 */
[----:B--2---:R-:W-:Y:S01]  /*28b00*/  FFMA.FTZ R168, -R243, R179, R168 ;  /* 0x000000b3f3a87223 */ /* 0x004fe200000101a8 */
[-C--:B------:R-:W-:Y:S02]  /*28b10*/  ISETP.GE.AND P2, PT, R31, R248.reuse, PT ;  /* 0x000000f81f00720c */ /* 0x080fe40003f46270 */
[-C--:B------:R-:W-:Y:S02]  /*28b20*/  ISETP.GE.OR P1, PT, R186, R247.reuse, !P1 ;  /* 0x000000f7ba00720c */ /* 0x080fe40004f26670 */
[----:B------:R-:W-:Y:S01]  /*28b30*/  FSEL R168, R168, -INF , !P4 ;  /* 0xff800000a8a87808 */ /* 0x000fe20006000000 */
[----:B------:R-:W2:Y:S01]  /*28b40*/  I2F R180, R180 ;  /* 0x000000b400b47306 */ /* 0x000ea20000201400 */
[----:B------:R-:W-:Y:S02]  /*28b50*/  ISETP.GE.AND P4, PT, R35, R248, PT ;  /* 0x000000f82300720c */ /* 0x000fe40003f86270 */
[----:B------:R-:W-:Y:S01]  /*28b60*/  ISETP.GE.OR P2, PT, R31, R247, !P2 ;  /* 0x000000f71f00720c */ /* 0x000fe20005746670 */
[----:B---3--:R-:W-:Y:S01]  /*28b70*/  FFMA.FTZ R27, -R243, R174, R27 ;  /* 0x000000aef31b7223 */ /* 0x008fe2000001011b */
[----:B------:R-:W-:Y:S02]  /*28b80*/  IABS R171, R176 ;  /* 0x000000b000ab7213 */ /* 0x000fe40000000000 */
[----:B------:R-:W-:Y:S02]  /*28b90*/  IADD3 R176, R244, -R35, RZ ;  /* 0x80000023f4b07210 */ /* 0x000fe40007ffe0ff */
[-C--:B------:R-:W-:Y:S01]  /*28ba0*/  ISETP.GE.OR P4, PT, R35, R247.reuse, !P4 ;  /* 0x000000f72300720c */ /* 0x080fe20006786670 */
[----:B------:R-:W3:Y:S01]  /*28bb0*/  I2F R13, R32 ;  /* 0x00000020000d7306 */ /* 0x000ee20000201400 */
[----:B------:R-:W-:Y:S02]  /*28bc0*/  IABS R176, R176 ;  /* 0x000000b000b07213 */ /* 0x000fe40000000000 */
[----:B------:R-:W-:Y:S01]  /*28bd0*/  FSEL R169, R169, -INF , !P5 ;  /* 0xff800000a9a97808 */ /* 0x000fe20006800000 */
[----:B-1----:R-:W-:Y:S01]  /*28be0*/  FFMA.FTZ R5, -R243, R170, R5 ;  /* 0x000000aaf3057223 */ /* 0x002fe20000010105 */
[----:B------:R-:W-:Y:S04]  /*28bf0*/  ISETP.GE.AND P5, PT, R177, R248, PT ;  /* 0x000000f8b100720c */ /* 0x000fe80003fa6270 */
[----:B------:R-:W-:Y:S01]  /*28c00*/  FSEL R35, R5, -INF , !P0 ;  /* 0xff80000005237808 */ /* 0x000fe20004000000 */
[----:B------:R-:W1:Y:S01]  /*28c10*/  I2F R171, R171 ;  /* 0x000000ab00ab7306 */ /* 0x000e620000201400 */
[----:B------:R-:W-:Y:S02]  /*28c20*/  FMNMX.FTZ R5, R22, R16, !PT ;  /* 0x0000001016057209 */ /* 0x000fe40007810000 */
[----:B------:R-:W-:Y:S01]  /*28c30*/  ISETP.GE.OR P5, PT, R177, R247, !P5 ;  /* 0x000000f7b100720c */ /* 0x000fe20006fa6670 */
[----:B--2---:R-:W-:Y:S01]  /*28c40*/  FFMA.FTZ R19, -R243, R180, R19 ;  /* 0x000000b4f3137223 */ /* 0x004fe20000010113 */
[----:B------:R-:W-:Y:S02]  /*28c50*/  FMNMX.FTZ R5, R10, R5, !PT ;  /* 0x000000050a057209 */ /* 0x000fe40007810000 */
[----:B------:R-:W-:Y:S02]  /*28c60*/  IADD3 R16, R244, -R164, RZ ;  /* 0x800000a4f4107210 */ /* 0x000fe40007ffe0ff */
[----:B------:R-:W-:Y:S01]  /*28c70*/  FMNMX.FTZ R5, R194, R5, !PT ;  /* 0x00000005c2057209 */ /* 0x000fe20007810000 */
[----:B------:R-:W2:Y:S01]  /*28c80*/  I2F R175, R175 ;  /* 0x000000af00af7306 */ /* 0x000ea20000201400 */
[----:B------:R-:W-:Y:S02]  /*28c90*/  FSEL R252, R19, -INF , !P6 ;  /* 0xff80000013fc7808 */ /* 0x000fe40007000000 */
[----:B------:R-:W-:Y:S01]  /*28ca0*/  ISETP.GE.AND P6, PT, R31, R249, PT ;  /* 0x000000f91f00720c */ /* 0x000fe20003fc6270 */
[----:B---3--:R-:W-:Y:S01]  /*28cb0*/  FFMA.FTZ R8, -R243, R13, R8 ;  /* 0x0000000df3087223 */ /* 0x008fe20000010108 */
[----:B------:R-:W-:Y:S01]  /*28cc0*/  FMNMX.FTZ R18, R195, R5, !PT ;  /* 0x00000005c3127209 */ /* 0x000fe20007810000 */
[----:B------:R-:W-:Y:S01]  /*28cd0*/  IMAD.MOV.U32 R32, RZ, RZ, R252 ;  /* 0x000000ffff207224 */ /* 0x000fe200078e00fc */
[----:B------:R-:W-:Y:S02]  /*28ce0*/  ISETP.GE.OR P6, PT, R31, R245, !P6 ;  /* 0x000000f51f00720c */ /* 0x000fe400077c6670 */
[----:B------:R-:W-:Y:S01]  /*28cf0*/  IADD3 R31, R244, -R31, RZ ;  /* 0x8000001ff41f7210 */ /* 0x000fe20007ffe0ff */
[----:B------:R-:W3:Y:S01]  /*28d00*/  I2F R33, R33 ;  /* 0x0000002100217306 */ /* 0x000ee20000201400 */
[----:B------:R-:W-:Y:S02]  /*28d10*/  FMNMX.FTZ R18, R196, R18, !PT ;  /* 0x00000012c4127209 */ /* 0x000fe40007810000 */
[----:B------:R-:W-:Y:S01]  /*28d20*/  FMNMX.FTZ R5, R9, R0, !PT ;  /* 0x0000000009057209 */ /* 0x000fe20007810000 */
[C---:B-1----:R-:W-:Y:S01]  /*28d30*/  FFMA.FTZ R17, -R243.reuse, R171, R17 ;  /* 0x000000abf3117223 */ /* 0x042fe20000010111 */
[----:B------:R-:W-:Y:S02]  /*28d40*/  FSEL R19, R20, -INF , !P6 ;  /* 0xff80000014137808 */ /* 0x000fe40007000000 */
[----:B------:R-:W-:Y:S02]  /*28d50*/  ISETP.GE.AND P6, PT, R30, R249, PT ;  /* 0x000000f91e00720c */ /* 0x000fe40003fc6270 */
[----:B------:R-:W-:Y:S01]  /*28d60*/  FSEL R252, R4, -INF , !P1 ;  /* 0xff80000004fc7808 */ /* 0x000fe20004800000 */
[----:B------:R-:W1:Y:S01]  /*28d70*/  I2F R176, R176 ;  /* 0x000000b000b07306 */ /* 0x000e620000201400 */
[----:B------:R-:W-:Y:S02]  /*28d80*/  IABS R4, R31 ;  /* 0x0000001f00047213 */ /* 0x000fe40000000000 */
[----:B------:R-:W-:Y:S01]  /*28d90*/  MOV R31, R193 ;  /* 0x000000c1001f7202 */ /* 0x000fe20000000f00 */
[----:B--2---:R-:W-:Y:S01]  /*28da0*/  FFMA.FTZ R25, -R243, R175, R25 ;  /* 0x000000aff3197223 */ /* 0x004fe20000010119 */
[----:B------:R-:W-:Y:S02]  /*28db0*/  FMNMX.FTZ R18, R197, R18, !PT ;  /* 0x00000012c5127209 */ /* 0x000fe40007810000 */
[----:B------:R-:W-:Y:S02]  /*28dc0*/  FMNMX.FTZ R5, R14, R5, !PT ;  /* 0x000000050e057209 */ /* 0x000fe40007810000 */
[----:B------:R-:W-:Y:S01]  /*28dd0*/  ISETP.GE.OR P6, PT, R30, R245, !P6 ;  /* 0x000000f51e00720c */ /* 0x000fe200077c6670 */
[----:B------:R-:W2:Y:S01]  /*28de0*/  I2F R4, R4 ;  /* 0x0000000400047306 */ /* 0x000ea20000201400 */
[----:B------:R-:W-:Y:S02]  /*28df0*/  FMNMX.FTZ R18, R31, R18, !PT ;  /* 0x000000121f127209 */ /* 0x000fe40007810000 */
[----:B------:R-:W-:Y:S01]  /*28e00*/  FSEL R34, R17, -INF , !P5 ;  /* 0xff80000011227808 */ /* 0x000fe20006800000 */
[----:B---3--:R-:W-:Y:S01]  /*28e10*/  FFMA.FTZ R26, -R243, R33, R26 ;  /* 0x00000021f31a7223 */ /* 0x008fe2000001011a */
[----:B------:R-:W-:Y:S02]  /*28e20*/  MOV R33, R192 ;  /* 0x000000c000217202 */ /* 0x000fe40000000f00 */
[----:B------:R-:W-:Y:S01]  /*28e30*/  FMNMX.FTZ R17, R169, R5, !PT ;  /* 0x00000005a9117209 */ /* 0x000fe20007810000 */
[----:B------:R-:W-:Y:S01]  /*28e40*/  IMAD.IADD R5, R244, 0x1, -R15 ;  /* 0x00000001f4057824 */ /* 0x000fe200078e0a0f */
[----:B------:R-:W-:Y:S01]  /*28e50*/  FSEL R180, R25, -INF , !P6 ;  /* 0xff80000019b47808 */ /* 0x000fe20007000000 */
[----:B------:R-:W3:Y:S01]  /*28e60*/  I2F R12, R12 ;  /* 0x0000000c000c7306 */ /* 0x000ee20000201400 */
[----:B------:R-:W-:Y:S02]  /*28e70*/  FMNMX.FTZ R18, R33, R18, !PT ;  /* 0x0000001221127209 */ /* 0x000fe40007810000 */
[----:B------:R-:W-:Y:S01]  /*28e80*/  ISETP.GE.AND P6, PT, R164, R249, PT ;  /* 0x000000f9a400720c */ /* 0x000fe20003fc6270 */
[C---:B-1----:R-:W-:Y:S01]  /*28e90*/  FFMA.FTZ R6, -R243.reuse, R176, R6 ;  /* 0x000000b0f3067223 */ /* 0x042fe20000010106 */
[----:B------:R-:W-:Y:S02]  /*28ea0*/  FMNMX.FTZ R17, R168, R17, !PT ;  /* 0x00000011a8117209 */ /* 0x000fe40007810000 */
[----:B------:R-:W-:Y:S02]  /*28eb0*/  IADD3 R13, R244, -R29, RZ ;  /* 0x8000001df40d7210 */ /* 0x000fe40007ffe0ff */
[----:B------:R-:W-:Y:S02]  /*28ec0*/  IABS R16, R16 ;  /* 0x0000001000107213 */ /* 0x000fe40000000000 */
[----:B------:R-:W-:Y:S02]  /*28ed0*/  ISETP.GE.OR P6, PT, R164, R245, !P6 ;  /* 0x000000f5a400720c */ /* 0x000fe400077c6670 */
[----:B------:R-:W-:Y:S01]  /*28ee0*/  FMNMX.FTZ R18, R32, R18, !PT ;  /* 0x0000001220127209 */ /* 0x000fe20007810000 */
[----:B--2---:R-:W-:Y:S01]  /*28ef0*/  FFMA.FTZ R7, -R243, R4, R7 ;  /* 0x00000004f3077223 */ /* 0x004fe20000010107 */
[----:B------:R-:W-:Y:S01]  /*28f00*/  FMNMX.FTZ R17, R198, R17, !PT ;  /* 0x00000011c6117209 */ /* 0x000fe20007810000 */
[----:B------:R-:W1:Y:S01]  /*28f10*/  I2F R16, R16 ;  /* 0x0000001000107306 */ /* 0x000e620000201400 */
[----:B------:R-:W-:Y:S02]  /*28f20*/  IABS R13, R13 ;  /* 0x0000000d000d7213 */ /* 0x000fe40000000000 */
[----:B------:R-:W-:Y:S02]  /*28f30*/  FSEL R179, R27, -INF , !P6 ;  /* 0xff8000001bb37808 */ /* 0x000fe40007000000 */
[----:B------:R-:W-:Y:S02]  /*28f40*/  ISETP.GE.AND P6, PT, R29, R249, PT ;  /* 0x000000f91d00720c */ /* 0x000fe40003fc6270 */
[----:B------:R-:W-:Y:S01]  /*28f50*/  FMNMX.FTZ R18, R19, R18, !PT ;  /* 0x0000001213127209 */ /* 0x000fe20007810000 */
[----:B---3--:R-:W-:Y:S01]  /*28f60*/  FFMA.FTZ R21, -R243, R12, R21 ;  /* 0x0000000cf3157223 */ /* 0x008fe20000010115 */
[----:B------:R-:W-:Y:S01]  /*28f70*/  FMNMX.FTZ R17, R199, R17, !PT ;  /* 0x00000011c7117209 */ /* 0x000fe20007810000 */
[----:B------:R-:W2:Y:S01]  /*28f80*/  I2F R13, R13 ;  /* 0x0000000d000d7306 */ /* 0x000ea20000201400 */
[----:B------:R-:W-:Y:S02]  /*28f90*/  IABS R5, R5 ;  /* 0x0000000500057213 */ /* 0x000fe40000000000 */
[----:B------:R-:W-:Y:S02]  /*28fa0*/  ISETP.GE.AND P5, PT, R15, R249, PT ;  /* 0x000000f90f00720c */ /* 0x000fe40003fa6270 */
[----:B------:R-:W-:Y:S02]  /*28fb0*/  ISETP.GE.OR P6, PT, R29, R245, !P6 ;  /* 0x000000f51d00720c */ /* 0x000fe400077c6670 */
[----:B------:R-:W-:Y:S02]  /*28fc0*/  FMNMX.FTZ R18, R180, R18, !PT ;  /* 0x00000012b4127209 */ /* 0x000fe40007810000 */
[----:B------:R-:W-:Y:S01]  /*28fd0*/  FMNMX.FTZ R17, R252, R17, !PT ;  /* 0x00000011fc117209 */ /* 0x000fe20007810000 */
[----:B------:R-:W3:Y:S01]  /*28fe0*/  I2F R5, R5 ;  /* 0x0000000500057306 */ /* 0x000ee20000201400 */
[----:B------:R-:W-:Y:S02]  /*28ff0*/  ISETP.GE.OR P5, PT, R15, R245, !P5 ;  /* 0x000000f50f00720c */ /* 0x000fe40006fa6670 */
[----:B------:R-:W-:Y:S01]  /*29000*/  FSEL R178, R28, -INF , !P6 ;  /* 0xff8000001cb27808 */ /* 0x000fe20007000000 */
[----:B-1----:R-:W-:Y:S01]  /*29010*/  FFMA.FTZ R11, -R243, R16, R11 ;  /* 0x00000010f30b7223 */ /* 0x002fe2000001010b */
[----:B------:R-:W-:Y:S02]  /*29020*/  FMNMX.FTZ R18, R179, R18, !PT ;  /* 0x00000012b3127209 */ /* 0x000fe40007810000 */
[----:B------:R-:W-:Y:S02]  /*29030*/  FMNMX.FTZ R17, R35, R17, !PT ;  /* 0x0000001123117209 */ /* 0x000fe40007810000 */
[----:B------:R-:W-:Y:S02]  /*29040*/  FSEL R176, R26, -INF , !P5 ;  /* 0xff8000001ab07808 */ /* 0x000fe40006800000 */
[----:B------:R-:W-:Y:S02]  /*29050*/  FMNMX.FTZ R18, R178, R18, !PT ;  /* 0x00000012b2127209 */ /* 0x000fe40007810000 */
[----:B------:R-:W-:Y:S01]  /*29060*/  FMNMX.FTZ R17, R34, R17, !PT ;  /* 0x0000001122117209 */ /* 0x000fe20007810000 */
[----:B--2---:R-:W-:Y:S01]  /*29070*/  FFMA.FTZ R24, -R243, R13, R24 ;  /* 0x0000000df3187223 */ /* 0x004fe20000010118 */
[----:B------:R-:W-:Y:S02]  /*29080*/  FSEL R183, R6, -INF , !P4 ;  /* 0xff80000006b77808 */ /* 0x000fe40006000000 */
[----:B------:R-:W-:Y:S02]  /*29090*/  FMNMX.FTZ R4, R176, R18, !PT ;  /* 0x00000012b0047209 */ /* 0x000fe40007810000 */
[-C--:B------:R-:W-:Y:S02]  /*290a0*/  ISETP.GE.AND P1, PT, R30, R248.reuse, PT ;  /* 0x000000f81e00720c */ /* 0x080fe40003f26270 */
[----:B------:R-:W-:Y:S01]  /*290b0*/  FSEL R182, R8, -INF , !P3 ;  /* 0xff80000008b67808 */ /* 0x000fe20005800000 */
[----:B------:R-:W1:Y:S01]  /*290c0*/  SHFL.BFLY PT, R6, R4, 0x2, 0x1f ;  /* 0x0c401f0004067f89 */ /* 0x000e6200000e0000 */
[----:B------:R-:W-:Y:S01]  /*290d0*/  FMNMX.FTZ R17, R183, R17, !PT ;  /* 0x00000011b7117209 */ /* 0x000fe20007810000 */
[----:B---3--:R-:W-:Y:S01]  /*290e0*/  FFMA.FTZ R3, -R243, R5, R3 ;  /* 0x00000005f3037223 */ /* 0x008fe20000010103 */
[----:B------:R-:W-:Y:S02]  /*290f0*/  ISETP.GE.OR P1, PT, R30, R247, !P1 ;  /* 0x000000f71e00720c */ /* 0x000fe40004f26670 */
[----:B------:R-:W-:Y:S02]  /*29100*/  FSEL R181, R7, -INF , !P2 ;  /* 0xff80000007b57808 */ /* 0x000fe40005000000 */
[----:B------:R-:W-:Y:S02]  /*29110*/  FMNMX.FTZ R17, R182, R17, !PT ;  /* 0x00000011b6117209 */ /* 0x000fe40007810000 */
[CC--:B------:R-:W-:Y:S02]  /*29120*/  ISETP.GE.AND P0, PT, R164.reuse, R248.reuse, PT ;  /* 0x000000f8a400720c */ /* 0x0c0fe40003f06270 */
[-C--:B------:R-:W-:Y:S02]  /*29130*/  ISETP.GE.AND P3, PT, R29, R248.reuse, PT ;  /* 0x000000f81d00720c */ /* 0x080fe40003f66270 */
[----:B------:R-:W-:Y:S02]  /*29140*/  FSEL R175, R21, -INF , !P1 ;  /* 0xff80000015af7808 */ /* 0x000fe40004800000 */
[----:B------:R-:W-:Y:S02]  /*29150*/  ISETP.GE.OR P0, PT, R164, R247, !P0 ;  /* 0x000000f7a400720c */ /* 0x000fe40004706670 */
        /* <DEDUP_REMOVED lines=16> */
[----:B----4-:R-:W-:Y:S01]  /*29260*/  FMUL.FTZ R177, R165, R164 ;  /* 0x000000a4a5b17220 */ /* 0x010fe20000410000 */
        /* <DEDUP_REMOVED lines=17> */
[----:B------:R-:W-:Y:S01]  /*29380*/  FFMA.FTZ R180, R180, R165, -R177 ;  /* 0x000000a5b4b47223 */ /* 0x000fe200000108b1 */
[----:B------:R-:W-:Y:S02]  /*29390*/  FSEL R4, R164, RZ, P1 ;  /* 0x000000ffa4047208 */ /* 0x000fe40000800000 */
[----:B------:R-:W-:Y:S01]  /*293a0*/  FSETP.NEU.FTZ.AND P0, PT, R3, -INF , PT ;  /* 0xff8000000300780b */ /* 0x000fe20003f1d000 */
[----:B------:R-:W-:Y:S01]  /*293b0*/  FMUL.FTZ R172, R165, R3 ;  /* 0x00000003a5ac7220 */ /* 0x000fe20000410000 */
[----:B------:R-:W-:Y:S01]  /*293c0*/  MUFU.EX2 R193, R193 ;  /* 0x000000c100c17308 */ /* 0x000fe20000000800 */
[----:B------:R-:W-:Y:S01]  /*293d0*/  FADD.FTZ R2, -R4, R2 ;  /* 0x0000000204027221 */ /* 0x000fe20000010100 */
[----:B------:R-:W-:Y:S02]  /*293e0*/  FSEL R4, R3, RZ, P0 ;  /* 0x000000ff03047208 */ /* 0x000fe40000000000 */
        /* <DEDUP_REMOVED lines=22> */
[-CC-:B------:R-:W-:Y:S02]  /*29550*/  FFMA.FTZ R182, R182, R165.reuse, -R172.reuse ;  /* 0x000000a5b6b67223 */ /* 0x180fe400000108ac */
[----:B------:R-:W-:Y:S03]  /*29560*/  FFMA.FTZ R181, R181, R165, -R172 ;  /* 0x000000a5b5b57223 */ /* 0x000fe600000108ac */
[----:B------:R-:W-:Y:S01]  /*29570*/  MUFU.EX2 R191, R191 ;  /* 0x000000bf00bf7308 */ /* 0x000fe20000000800 */
[C---:B--2---:R-:W-:Y:S01]  /*29580*/  FMUL.FTZ R5, R2.reuse, R161 ;  /* 0x000000a102057220 */ /* 0x044fe20000410000 */
[----:B------:R-:W-:Y:S01]  /*29590*/  MOV R161, R31 ;  /* 0x0000001f00a17202 */ /* 0x000fe20000000f00 */
[C---:B------:R-:W-:Y:S01]  /*295a0*/  FMUL.FTZ R4, R2.reuse, R160 ;  /* 0x000000a002047220 */ /* 0x040fe20000410000 */
[----:B------:R-:W1:Y:S01]  /*295b0*/  LDSM.16.MT88.4 R28, [R216+0x10000] ;  /* 0x01000000d81c783b */ /* 0x000e620000004200 */
[C---:B------:R-:W-:Y:S01]  /*295c0*/  FMUL.FTZ R8, R2.reuse, R156 ;  /* 0x0000009c02087220 */ /* 0x040fe20000410000 */
[----:B------:R-:W-:Y:S04]  /*295d0*/  MOV R156, R33 ;  /* 0x00000021009c7202 */ /* 0x000fe80000000f00 */
[----:B------:R-:W2:Y:S01]  /*295e0*/  MUFU.EX2 R190, R190 ;  /* 0x000000be00be7308 */ /* 0x000ea20000000800 */
[C---:B------:R-:W-:Y:S01]  /*295f0*/  FMUL.FTZ R9, R2.reuse, R157 ;  /* 0x0000009d02097220 */ /* 0x040fe20000410000 */
[----:B------:R-:W-:Y:S01]  /*29600*/  MOV R157, R19 ;  /* 0x00000013009d7202 */ /* 0x000fe20000000f00 */
[----:B------:R-:W-:Y:S01]  /*29610*/  FMUL.FTZ R16, R2, R148 ;  /* 0x0000009402107220 */ /* 0x000fe20000410000 */
[----:B------:R-:W-:Y:S01]  /*29620*/  MOV R160, R34 ;  /* 0x0000002200a07202 */ /* 0x000fe20000000f00 */
        /* <DEDUP_REMOVED lines=9> */
[----:B------:R-:W4:Y:S01]  /*296c0*/  MUFU.EX2 R188, R188 ;  /* 0x000000bc00bc7308 */ /* 0x000f220000000800 */
[----:B------:R-:W-:Y:S01]  /*296d0*/  FMUL.FTZ R25, R2, R141 ;  /* 0x0000008d02197220 */ /* 0x000fe20000410000 */
[----:B------:R-:W-:Y:S01]  /*296e0*/  LDSM.16.MT88.4 R148, [R215+0x10800] ;  /* 0x01080000d794783b */ /* 0x000fe20000004200 */
[----:B------:R-:W-:Y:S01]  /*296f0*/  FMUL.FTZ R26, R0, R142 ;  /* 0x0000008e001a7220 */ /* 0x000fe20000410000 */
[----:B--2---:R-:W-:Y:S01]  /*29700*/  F2FP.PACK_AB R169, R190, R191 ;  /* 0x000000bfbea9723e */ /* 0x004fe200000000ff */
[----:B------:R-:W-:Y:S02]  /*29710*/  FMUL.FTZ R27, R0, R143 ;  /* 0x0000008f001b7220 */ /* 0x000fe40000410000 */
[----:B------:R-:W-:Y:S02]  /*29720*/  FMUL.FTZ R33, R2, R133 ;  /* 0x0000008502217220 */ /* 0x000fe40000410000 */
[----:B------:R-:W-:Y:S01]  /*29730*/  FMUL.FTZ R34, R0, R134 ;  /* 0x0000008600227220 */ /* 0x000fe20000410000 */
[----:B------:R-:W-:Y:S01]  /*29740*/  LDSM.16.MT88.4 R140, [R215+0x12000] ;  /* 0x01200000d78c783b */ /* 0x000fe20000004200 */
[----:B------:R-:W-:Y:S01]  /*29750*/  IMAD.MOV.U32 R163, RZ, RZ, R32 ;  /* 0x000000ffffa37224 */ /* 0x000fe200078e0020 */
[----:B------:R-:W-:Y:S01]  /*29760*/  MUFU.EX2 R194, R194 ;  /* 0x000000c200c27308 */ /* 0x000fe20000000800 */
[----:B------:R-:W-:Y:S02]  /*29770*/  FMUL.FTZ R32, R2, R132 ;  /* 0x0000008402207220 */ /* 0x000fe40000410000 */
[----:B------:R-:W-:Y:S02]  /*29780*/  IMAD.MOV.U32 R162, RZ, RZ, R35 ;  /* 0x000000ffffa27224 */ /* 0x000fe400078e0023 */
[----:B------:R-:W-:Y:S02]  /*29790*/  FMUL.FTZ R35, R0, R135 ;  /* 0x0000008700237220 */ /* 0x000fe40000410000 */
[----:B------:R-:W-:Y:S01]  /*297a0*/  LDSM.16.MT88.4 R132, [R216+0x12000] ;  /* 0x01200000d884783b */ /* 0x000fe20000004200 */
[C---:B-----5:R-:W-:Y:S02]  /*297b0*/  FMUL.FTZ R36, R2.reuse, R36 ;  /* 0x0000002402247220 */ /* 0x060fe40000410000 */
[----:B------:R-:W-:Y:S01]  /*297c0*/  FMUL.FTZ R37, R2, R37 ;  /* 0x0000002502257220 */ /* 0x000fe20000410000 */
[----:B------:R-:W2:Y:S01]  /*297d0*/  MUFU.EX2 R195, R195 ;  /* 0x000000c300c37308 */ /* 0x000ea20000000800 */
[----:B----4-:R-:W-:Y:S01]  /*297e0*/  F2FP.PACK_AB R171, R188, R189 ;  /* 0x000000bdbcab723e */ /* 0x010fe200000000ff */
[C---:B------:R-:W-:Y:S02]  /*297f0*/  FMUL.FTZ R38, R0.reuse, R38 ;  /* 0x0000002600267220 */ /* 0x040fe40000410000 */
[----:B------:R-:W-:Y:S02]  /*29800*/  FMUL.FTZ R39, R0, R39 ;  /* 0x0000002700277220 */ /* 0x000fe40000410000 */
[C---:B------:R-:W-:Y:S02]  /*29810*/  FMUL.FTZ R40, R2.reuse, R40 ;  /* 0x0000002802287220 */ /* 0x040fe40000410000 */
[C---:B---3--:R-:W-:Y:S02]  /*29820*/  HMMA.16816.F32 R4, R168.reuse, R12, R4 ;  /* 0x0000000ca804723c */ /* 0x048fe40000001804 */
[----:B------:R-:W-:Y:S03]  /*29830*/  MUFU.EX2 R196, R196 ;  /* 0x000000c400c47308 */ /* 0x000fe60000000800 */
        /* <DEDUP_REMOVED lines=8> */
[----:B------:R-:W3:Y:S01]  /*298c0*/  LDSM.16.MT88.4 R152, [R215+0x10000] ;  /* 0x01000000d798783b */ /* 0x000ee20000004200 */
[----:B------:R-:W-:Y:S01]  /*298d0*/  FMUL.FTZ R43, R0, R43 ;  /* 0x0000002b002b7220 */ /* 0x000fe20000410000 */
[----:B------:R-:W-:Y:S01]  /*298e0*/  MUFU.EX2 R198, R198 ;  /* 0x000000c600c67308 */ /* 0x000fe20000000800 */
[C---:B------:R-:W-:Y:S02]  /*298f0*/  FMUL.FTZ R44, R2.reuse, R44 ;  /* 0x0000002c022c7220 */ /* 0x040fe40000410000 */
[C---:B------:R-:W-:Y:S03]  /*29900*/  HMMA.16816.F32 R12, R168.reuse, R20, R12 ;  /* 0x00000014a80c723c */ /* 0x040fe6000000180c */
[----:B------:R-:W-:Y:S02]  /*29910*/  FMUL.FTZ R45, R2, R45 ;  /* 0x0000002d022d7220 */ /* 0x000fe40000410000 */
[----:B------:R-:W-:Y:S02]  /*29920*/  FMUL.FTZ R46, R0, R46 ;  /* 0x0000002e002e7220 */ /* 0x000fe40000410000 */
[C---:B------:R-:W-:Y:S01]  /*29930*/  FMUL.FTZ R20, R2.reuse, R144 ;  /* 0x0000009002147220 */ /* 0x040fe20000410000 */
[C---:B------:R-:W-:Y:S01]  /*29940*/  HMMA.16816.F32 R16, R168.reuse, R22, R16 ;  /* 0x00000016a810723c */ /* 0x040fe20000001810 */
[----:B------:R-:W4:Y:S03]  /*29950*/  MUFU.EX2 R199, R199 ;  /* 0x000000c700c77308 */ /* 0x000f260000000800 */
[----:B------:R-:W-:Y:S02]  /*29960*/  FMUL.FTZ R21, R2, R145 ;  /* 0x0000009102157220 */ /* 0x000fe40000410000 */
[C---:B------:R-:W-:Y:S02]  /*29970*/  FMUL.FTZ R47, R0.reuse, R47 ;  /* 0x0000002f002f7220 */ /* 0x040fe40000410000 */
[C---:B------:R-:W-:Y:S03]  /*29980*/  FMUL.FTZ R22, R0.reuse, R146 ;  /* 0x0000009200167220 */ /* 0x040fe60000410000 */
[----:B------:R-:W-:Y:S01]  /*29990*/  MUFU.EX2 R252, R252 ;  /* 0x000000fc00fc7308 */ /* 0x000fe20000000800 */
        /* <DEDUP_REMOVED lines=27> */
[C---:B------:R-:W-:Y:S04]  /*29b50*/  HMMA.16816.F32 R40, R168.reuse, R146, R40 ;  /* 0x00000092a828723c */ /* 0x040fe80000001828 */
[----:B------:R-:W-:Y:S01]  /*29b60*/  FFMA.FTZ R144, R162, R165, -R172 ;  /* 0x000000a5a2907223 */ /* 0x000fe200000108ac */
[----:B------:R-:W-:Y:S01]  /*29b70*/  MOV R162, R160 ;  /* 0x000000a000a27202 */ /* 0x000fe20000000f00 */
[C---:B------:R-:W-:Y:S02]  /*29b80*/  FMUL.FTZ R62, R0.reuse, R62 ;  /* 0x0000003e003e7220 */ /* 0x040fe40000410000 */
[----:B------:R2:W3:Y:S01]  /*29b90*/  MUFU.EX2 R160, R144 ;  /* 0x0000009000a07308 */ /* 0x0004e20000000800 */
        /* <DEDUP_REMOVED lines=10> */
[----:B------:R-:W-:Y:S01]  /*29c40*/  FMUL.FTZ R69, R2, R69 ;  /* 0x0000004502457220 */ /* 0x000fe20000410000 */
[----:B--2---:R-:W-:Y:S01]  /*29c50*/  LDSM.16.MT88.4 R144, [R216+0x10800] ;  /* 0x01080000d890783b */ /* 0x004fe20000004200 */
[C---:B------:R-:W-:Y:S02]  /*29c60*/  FMUL.FTZ R70, R0.reuse, R70 ;  /* 0x0000004600467220 */ /* 0x040fe40000410000 */
[C---:B------:R-:W-:Y:S04]  /*29c70*/  HMMA.16816.F32 R56, R168.reuse, R134, R56 ;  /* 0x00000086a838723c */ /* 0x040fe80000001838 */
[----:B------:R-:W-:Y:S01]  /*29c80*/  FMUL.FTZ R71, R0, R71 ;  /* 0x0000004700477220 */ /* 0x000fe20000410000 */
[----:B------:R-:W2:Y:S01]  /*29c90*/  LDSM.16.MT88.4 R132, [R217+0x14000] ;  /* 0x01400000d984783b */ /* 0x000ea20000004200 */
        /* <DEDUP_REMOVED lines=97> */
[----:B------:R-:W-:Y:S01]  /*2a2b0*/  LDSM.16.MT88.4 R156, [R215+0x12800] ;  /* 0x01280000d79c783b */ /* 0x000fe20000004200 */
[----:B------:R-:W-:Y:S01]  /*2a2c0*/  FADD.FTZ R187, R193, R187 ;  /* 0x000000bbc1bb7221 */ /* 0x000fe20000010000 */
[C---:B---3--:R-:W-:Y:S05]  /*2a2d0*/  HMMA.16816.F32 R4, R132.reuse, R140, R4 ;  /* 0x0000008c8404723c */ /* 0x048fea0000001804 */
        /* <DEDUP_REMOVED lines=29> */
[C---:B------:R-:W-:Y:S01]  /*2a4b0*/  HMMA.16816.F32 R60, R132.reuse, R156, R60 ;  /* 0x0000009c843c723c */ /* 0x040fe2000000183c */
[----:B------:R-:W1:Y:S07]  /*2a4c0*/  MUFU.EX2 R156, R183 ;  /* 0x000000b7009c7308 */ /* 0x000e6e0000000800 */
[C---:B------:R-:W-:Y:S08]  /*2a4d0*/  HMMA.16816.F32 R64, R132.reuse, R158, R64 ;  /* 0x0000009e8440723c */ /* 0x040ff00000001840 */
[C---:B---3--:R-:W-:Y:S07]  /*2a4e0*/  HMMA.16816.F32 R68, R132.reuse, R144, R68 ;  /* 0x000000908444723c */ /* 0x048fee0000001844 */
[-CC-:B------:R-:W-:Y:S01]  /*2a4f0*/  FFMA.FTZ R144, R161, R165.reuse, -R177.reuse ;  /* 0x000000a5a1907223 */ /* 0x180fe200000108b1 */
[C---:B------:R-:W-:Y:S03]  /*2a500*/  HMMA.16816.F32 R72, R132.reuse, R146, R72 ;  /* 0x000000928448723c */ /* 0x040fe60000001848 */
[----:B------:R3:W-:Y:S05]  /*2a510*/  MUFU.EX2 R161, R144 ;  /* 0x0000009000a17308 */ /* 0x0007ea0000000800 */
[C---:B----4-:R-:W-:Y:S07]  /*2a520*/  HMMA.16816.F32 R76, R132.reuse, R148, R76 ;  /* 0x00000094844c723c */ /* 0x050fee000000184c */
[-CC-:B------:R-:W-:Y:S01]  /*2a530*/  FFMA.FTZ R148, R170, R165.reuse, -R177.reuse ;  /* 0x000000a5aa947223 */ /* 0x180fe200000108b1 */
[C---:B------:R-:W-:Y:S01]  /*2a540*/  HMMA.16816.F32 R80, R132.reuse, R150, R80 ;  /* 0x000000968450723c */ /* 0x040fe20000001850 */
[----:B------:R4:W-:Y:S07]  /*2a550*/  MUFU.EX2 R170, R181 ;  /* 0x000000b500aa7308 */ /* 0x0009ee0000000800 */
[C---:B--2---:R-:W-:Y:S03]  /*2a560*/  HMMA.16816.F32 R84, R132.reuse, R140, R84 ;  /* 0x0000008c8454723c */ /* 0x044fe60000001854 */
[----:B------:R2:W-:Y:S01]  /*2a570*/  MUFU.EX2 R169, R148 ;  /* 0x0000009400a97308 */ /* 0x0005e20000000800 */
[----:B---3--:R-:W3:Y:S03]  /*2a580*/  LDSM.16.MT88.4 R144, [R219+0x16800] ;  /* 0x01680000db90783b */ /* 0x008ee60000004200 */
[-CC-:B------:R-:W-:Y:S01]  /*2a590*/  FFMA.FTZ R140, R163, R165.reuse, -R177.reuse ;  /* 0x000000a5a38c7223 */ /* 0x180fe200000108b1 */
[C---:B------:R-:W-:Y:S05]  /*2a5a0*/  HMMA.16816.F32 R88, R132.reuse, R142, R88 ;  /* 0x0000008e8458723c */ /* 0x040fea0000001858 */
[----:B------:R2:W-:Y:S03]  /*2a5b0*/  MUFU.EX2 R163, R140 ;  /* 0x0000008c00a37308 */ /* 0x0005e60000000800 */
[C---:B-1----:R-:W-:Y:S04]  /*2a5c0*/  HMMA.16816.F32 R92, R132.reuse, R136, R92 ;  /* 0x00000088845c723c */ /* 0x042fe8000000185c */
[----:B----4-:R-:W-:Y:S02]  /*2a5d0*/  IMAD.MOV.U32 R181, RZ, RZ, R156 ;  /* 0x000000ffffb57224 */ /* 0x010fe400078e009c */
[----:B------:R-:W-:Y:S01]  /*2a5e0*/  LDSM.16.MT88.4 R156, [R216+0x11000] ;  /* 0x01100000d89c783b */ /* 0x000fe20000004200 */
[-CC-:B------:R-:W-:Y:S01]  /*2a5f0*/  FFMA.FTZ R136, R162, R165.reuse, -R172.reuse ;  /* 0x000000a5a2887223 */ /* 0x180fe200000108ac */
[C---:B------:R-:W-:Y:S01]  /*2a600*/  HMMA.16816.F32 R96, R132.reuse, R138, R96 ;  /* 0x0000008a8460723c */ /* 0x040fe20000001860 */
[----:B------:R-:W-:Y:S03]  /*2a610*/  MUFU.EX2 R162, R182 ;  /* 0x000000b600a27308 */ /* 0x000fe60000000800 */
[-C--:B------:R-:W-:Y:S02]  /*2a620*/  FFMA.FTZ R172, R166, R165.reuse, -R172 ;  /* 0x000000a5a6ac7223 */ /* 0x080fe400000108ac */
[----:B--2---:R-:W1:Y:S05]  /*2a630*/  LDSM.16.MT88.4 R148, [R217+0x16800] ;  /* 0x01680000d994783b */ /* 0x004e6a0000004200 */
[----:B------:R-:W2:Y:S01]  /*2a640*/  MUFU.EX2 R152, R136 ;  /* 0x0000008800987308 */ /* 0x000ea20000000800 */
[-CC-:B------:R-:W-:Y:S02]  /*2a650*/  FFMA.FTZ R140, R171, R165.reuse, -R177.reuse ;  /* 0x000000a5ab8c7223 */ /* 0x180fe400000108b1 */
[----:B------:R-:W-:Y:S01]  /*2a660*/  FFMA.FTZ R177, R176, R165, -R177 ;  /* 0x000000a5b0b17223 */ /* 0x000fe200000108b1 */
[C---:B---3--:R-:W-:Y:S06]  /*2a670*/  HMMA.16816.F32 R100, R132.reuse, R144, R100 ;  /* 0x000000908464723c */ /* 0x048fec0000001864 */
[----:B------:R3:W4:Y:S02]  /*2a680*/  MUFU.EX2 R153, R140 ;  /* 0x0000008c00997308 */ /* 0x0007240000000800 */
[C---:B------:R-:W-:Y:S01]  /*2a690*/  HMMA.16816.F32 R104, R132.reuse, R146, R104 ;  /* 0x000000928468723c */ /* 0x040fe20000001868 */
[----:B------:R-:W-:Y:S07]  /*2a6a0*/  LDSM.16.MT88.4 R144, [R219+0x11000] ;  /* 0x01100000db90783b */ /* 0x000fee0000004200 */
[----:B------:R-:W-:Y:S01]  /*2a6b0*/  MUFU.EX2 R165, R172 ;  /* 0x000000ac00a57308 */ /* 0x000fe20000000800 */
[----:B--2---:R-:W-:Y:S01]  /*2a6c0*/  MOV R182, R152 ;  /* 0x0000009800b67202 */ /* 0x004fe20000000f00 */
[----:B------:R-:W-:Y:S08]  /*2a6d0*/  LDSM.16.MT88.4 R136, [R215+0x16800] ;  /* 0x01680000d788783b */ /* 0x000ff00000004200 */
[----:B------:R-:W-:Y:S01]  /*2a6e0*/  MUFU.EX2 R171, R180 ;  /* 0x000000b400ab7308 */ /* 0x000fe20000000800 */
[----:B---3--:R-:W2:Y:S01]  /*2a6f0*/  LDSM.16.MT88.4 R140, [R216+0x16800] ;  /* 0x01680000d88c783b */ /* 0x008ea20000004200 */
[C---:B-1----:R-:W-:Y:S03]  /*2a700*/  HMMA.16816.F32 R108, R132.reuse, R148, R108 ;  /* 0x00000094846c723c */ /* 0x042fe6000000186c */
[----:B----4-:R-:W-:Y:S05]  /*2a710*/  MOV R183, R153 ;  /* 0x0000009900b77202 */ /* 0x010fea0000000f00 */
[----:B------:R-:W1:Y:S01]  /*2a720*/  MUFU.EX2 R180, R177 ;  /* 0x000000b100b47308 */ /* 0x000e620000000800 */
[----:B------:R-:W3:Y:S01]  /*2a730*/  LDSM.16.MT88.4 R152, [R217+0x11000] ;  /* 0x01100000d998783b */ /* 0x000ee20000004200 */
[C---:B------:R-:W-:Y:S07]  /*2a740*/  HMMA.16816.F32 R112, R132.reuse, R150, R112 ;  /* 0x000000968470723c */ /* 0x040fee0000001870 */
[----:B------:R-:W4:Y:S01]  /*2a750*/  LDSM.16.MT88.4 R148, [R215+0x11000] ;  /* 0x01100000d794783b */ /* 0x000f220000004200 */
[----:B-1----:R-:W-:Y:S01]  /*2a760*/  MOV R166, R180 ;  /* 0x000000b400a67202 */ /* 0x002fe20000000f00 */
[C---:B--2---:R-:W-:Y:S08]  /*2a770*/  HMMA.16816.F32 R116, R132.reuse, R140, R116 ;  /* 0x0000008c8474723c */ /* 0x044ff00000001874 */
        /* <DEDUP_REMOVED lines=30> */
[C---:B---3--:R-:W-:Y:S07]  /*2a960*/  HMMA.16816.F32 R60, R132.reuse, R152, R60 ;  /* 0x00000098843c723c */ /* 0x048fee000000183c */
[----:B------:R-:W-:Y:S01]  /*2a970*/  MOV R152, R162 ;  /* 0x000000a200987202 */ /* 0x000fe20000000f00 */
[C---:B------:R-:W-:Y:S01]  /*2a980*/  HMMA.16816.F32 R64, R132.reuse, R154, R64 ;  /* 0x0000009a8440723c */ /* 0x040fe20000001840 */
[----:B------:R-:W3:Y:S03]  /*2a990*/  MUFU.EX2 R162, R174 ;  /* 0x000000ae00a27308 */ /* 0x000ee60000000800 */
[----:B------:R-:W-:Y:S03]  /*2a9a0*/  MOV R153, R163 ;  /* 0x000000a300997202 */ /* 0x000fe60000000f00 */
[----:B------:R-:W-:Y:S01]  /*2a9b0*/  IMAD.MOV.U32 R155, RZ, RZ, R161 ;  /* 0x000000ffff9b7224 */ /* 0x000fe200078e00a1 */
[C---:B------:R-:W-:Y:S03]  /*2a9c0*/  HMMA.16816.F32 R68, R132.reuse, R156, R68 ;  /* 0x0000009c8444723c */ /* 0x040fe60000001844 */
[----:B------:R-:W1:Y:S01]  /*2a9d0*/  MUFU.EX2 R163, R175 ;  /* 0x000000af00a37308 */ /* 0x000e620000000800 */
[----:B------:R-:W-:Y:S04]  /*2a9e0*/  MOV R154, R160 ;  /* 0x000000a0009a7202 */ /* 0x000fe80000000f00 */
[C---:B------:R-:W-:Y:S01]  /*2a9f0*/  HMMA.16816.F32 R72, R132.reuse, R158, R72 ;  /* 0x0000009e8448723c */ /* 0x040fe20000001848 */
[----:B------:R-:W-:Y:S04]  /*2aa00*/  LDSM.16.MT88.4 R156, [R219+0x11800] ;  /* 0x01180000db9c783b */ /* 0x000fe80000004200 */
[----:B------:R2:W-:Y:S03]  /*2aa10*/  MUFU.EX2 R160, R178 ;  /* 0x000000b200a07308 */ /* 0x0005e60000000800 */
[C---:B----4-:R-:W-:Y:S07]  /*2aa20*/  HMMA.16816.F32 R76, R132.reuse, R148, R76 ;  /* 0x00000094844c723c */ /* 0x050fee000000184c */
[----:B------:R4:W3:Y:S01]  /*2aa30*/  MUFU.EX2 R161, R173 ;  /* 0x000000ad00a17308 */ /* 0x0008e20000000800 */
[C---:B------:R-:W-:Y:S01]  /*2aa40*/  HMMA.16816.F32 R80, R132.reuse, R150, R80 ;  /* 0x000000968450723c */ /* 0x040fe20000001850 */
[----:B------:R-:W3:Y:S07]  /*2aa50*/  LDSM.16.MT88.4 R148, [R217+0x17000] ;  /* 0x01700000d994783b */ /* 0x000eee0000004200 */
[C---:B-1----:R-:W-:Y:S01]  /*2aa60*/  HMMA.16816.F32 R84, R132.reuse, R136, R84 ;  /* 0x000000888454723c */ /* 0x042fe20000001854 */
[----:B--2---:R-:W-:Y:S07]  /*2aa70*/  LDSM.16.MT88.4 R176, [R219+0x13800] ;  /* 0x01380000dbb0783b */ /* 0x004fee0000004200 */
[C---:B------:R-:W-:Y:S01]  /*2aa80*/  HMMA.16816.F32 R88, R132.reuse, R138, R88 ;  /* 0x0000008a8458723c */ /* 0x040fe20000001858 */
[----:B------:R-:W1:Y:S07]  /*2aa90*/  LDSM.16.MT88.4 R136, [R216+0x17000] ;  /* 0x01700000d888783b */ /* 0x000e6e0000004200 */
[C---:B------:R-:W-:Y:S01]  /*2aaa0*/  HMMA.16816.F32 R92, R132.reuse, R140, R92 ;  /* 0x0000008c845c723c */ /* 0x040fe2000000185c */
[----:B----4-:R-:W-:Y:S07]  /*2aab0*/  LDSM.16.MT88.4 R172, [R215+0x11800] ;  /* 0x01180000d7ac783b */ /* 0x010fee0000004200 */
[C---:B------:R-:W-:Y:S01]  /*2aac0*/  HMMA.16816.F32 R96, R132.reuse, R142, R96 ;  /* 0x0000008e8460723c */ /* 0x040fe20000001860 */
[----:B------:R-:W2:Y:S07]  /*2aad0*/  LDSM.16.MT88.4 R140, [R215+0x17000] ;  /* 0x01700000d78c783b */ /* 0x000eae0000004200 */
[C---:B------:R-:W-:Y:S07]  /*2aae0*/  HMMA.16816.F32 R100, R132.reuse, R144, R100 ;  /* 0x000000908464723c */ /* 0x040fee0000001864 */
[----:B------:R-:W-:Y:S01]  /*2aaf0*/  MOV R144, R155 ;  /* 0x0000009b00907202 */ /* 0x000fe20000000f00 */
[C---:B------:R-:W-:Y:S04]  /*2ab00*/  HMMA.16816.F32 R104, R132.reuse, R146, R104 ;  /* 0x000000928468723c */ /* 0x040fe80000001868 */
[----:B------:R-:W-:Y:S01]  /*2ab10*/  MOV R155, R152 ;  /* 0x00000098009b7202 */ /* 0x000fe20000000f00 */
[----:B------:R-:W-:Y:S01]  /*2ab20*/  IMAD.MOV.U32 R152, RZ, RZ, R153 ;  /* 0x000000ffff987224 */ /* 0x000fe200078e0099 */
[----:B------:R-:W-:Y:S01]  /*2ab30*/  MOV R153, R181 ;  /* 0x000000b500997202 */ /* 0x000fe20000000f00 */
[----:B------:R-:W-:Y:S01]  /*2ab40*/  IMAD.MOV.U32 R146, RZ, RZ, R183 ;  /* 0x000000ffff927224 */ /* 0x000fe200078e00b7 */
[C---:B---3--:R-:W-:Y:S04]  /*2ab50*/  HMMA.16816.F32 R108, R132.reuse, R148, R108 ;  /* 0x00000094846c723c */ /* 0x048fe8000000186c */
[----:B------:R-:W-:Y:S01]  /*2ab60*/  MOV R147, R182 ;  /* 0x000000b600937202 */ /* 0x000fe20000000f00 */
[----:B------:R-:W-:Y:S01]  /*2ab70*/  IMAD.MOV.U32 R145, RZ, RZ, R154 ;  /* 0x000000ffff917224 */ /* 0x000fe200078e009a */
[----:B------:R-:W-:Y:S02]  /*2ab80*/  LDSM.16.MT88.4 R180, [R217+0x13800] ;  /* 0x01380000d9b4783b */ /* 0x000fe40000004200 */
[C---:B------:R-:W-:Y:S06]  /*2ab90*/  HMMA.16816.F32 R112, R132.reuse, R150, R112 ;  /* 0x000000968470723c */ /* 0x040fec0000001870 */
[----:B------:R-:W3:Y:S02]  /*2aba0*/  LDSM.16.MT88.4 R148, [R217+0x11800] ;  /* 0x01180000d994783b */ /* 0x000ee40000004200 */
[C---:B-1----:R-:W-:Y:S08]  /*2abb0*/  HMMA.16816.F32 R116, R132.reuse, R136, R116 ;  /* 0x000000888474723c */ /* 0x042ff00000001874 */
[C---:B------:R-:W-:Y:S01]  /*2abc0*/  HMMA.16816.F32 R120, R132.reuse, R138, R120 ;  /* 0x0000008a8478723c */ /* 0x040fe20000001878 */
[----:B------:R-:W1:Y:S07]  /*2abd0*/  LDSM.16.MT88.4 R136, [R216+0x11800] ;  /* 0x01180000d888783b */ /* 0x000e6e0000004200 */
[C---:B--2---:R-:W-:Y:S07]  /*2abe0*/  HMMA.16816.F32 R124, R132.reuse, R140, R124 ;  /* 0x0000008c847c723c */ /* 0x044fee000000187c */
        /* <DEDUP_REMOVED lines=14> */
[----:B------:R-:W2:Y:S07]  /*2acd0*/  LDSM.16.MT88.4 R4, [R216+0x13800] ;  /* 0x01380000d804783b */ /* 0x000eae0000004200 */
[C---:B------:R-:W-:Y:S07]  /*2ace0*/  HMMA.16816.F32 R156, R168.reuse, R158, R8 ;  /* 0x0000009ea89c723c */ /* 0x040fee0000001808 */
[----:B------:R-:W-:Y:S01]  /*2acf0*/  IMAD.MOV.U32 R9, RZ, RZ, R155 ;  /* 0x000000ffff097224 */ /* 0x000fe200078e009b */
[----:B------:R-:W-:Y:S04]  /*2ad00*/  MOV R10, R152 ;  /* 0x00000098000a7202 */ /* 0x000fe80000000f00 */
[----:B------:R-:W-:Y:S02]  /*2ad10*/  MOV R11, R153 ;  /* 0x00000099000b7202 */ /* 0x000fe40000000f00 */
[C---:B---3--:R-:W-:Y:S07]  /*2ad20*/  HMMA.16816.F32 R152, R168.reuse, R148, R12 ;  /* 0x00000094a898723c */ /* 0x048fee000000180c */
        /* <DEDUP_REMOVED lines=36> */
[----:B------:R-:W3:Y:S01]  /*2af70*/  LDSM.16.MT88.4 R12, [R219+0x15800] ;  /* 0x01580000db0c783b */ /* 0x000ee20000004200 */
[C---:B------:R-:W-:Y:S04]  /*2af80*/  HMMA.16816.F32 R48, R168.reuse, R182, R48 ;  /* 0x000000b6a830723c */ /* 0x040fe80000001830 */
[----:B------:R-:W-:Y:S02]  /*2af90*/  MOV R181, R17 ;  /* 0x0000001100b57202 */ /* 0x000fe40000000f00 */
[----:B------:R-:W-:Y:S01]  /*2afa0*/  MOV R180, R18 ;  /* 0x0000001200b47202 */ /* 0x000fe20000000f00 */
[----:B------:R-:W-:Y:S01]  /*2afb0*/  LDSM.16.MT88.4 R20, [R216+0x15800] ;  /* 0x01580000d814783b */ /* 0x000fe20000004200 */
[C---:B--2---:R-:W-:Y:S04]  /*2afc0*/  HMMA.16816.F32 R52, R168.reuse, R4, R52 ;  /* 0x00000004a834723c */ /* 0x044fe80000001834 */
[----:B------:R-:W-:Y:S02]  /*2afd0*/  IMAD.MOV.U32 R183, RZ, RZ, R19 ;  /* 0x000000ffffb77224 */ /* 0x000fe400078e0013 */
[----:B------:R-:W-:Y:S01]  /*2afe0*/  FADD.FTZ R197, R180, R197 ;  /* 0x000000c5b4c57221 */ /* 0x000fe20000010000 */
[----:B------:R-:W2:Y:S01]  /*2aff0*/  LDSM.16.MT88.4 R16, [R217+0x15800] ;  /* 0x01580000d910783b */ /* 0x000ea20000004200 */
[C---:B------:R-:W-:Y:S04]  /*2b000*/  HMMA.16816.F32 R56, R168.reuse, R6, R56 ;  /* 0x00000006a838723c */ /* 0x040fe80000001838 */
[----:B------:R-:W-:Y:S03]  /*2b010*/  FADD.FTZ R0, R183, R0 ;  /* 0x00000000b7007221 */ /* 0x000fe60000010000 */
[----:B------:R-:W4:Y:S01]  /*2b020*/  LDSM.16.MT88.4 R4, [R217+0x17800] ;  /* 0x01780000d904783b */ /* 0x000f220000004200 */
[C---:B-1----:R-:W-:Y:S04]  /*2b030*/  HMMA.16816.F32 R60, R168.reuse, R8, R60 ;  /* 0x00000008a83c723c */ /* 0x042fe8000000183c */
[----:B------:R-:W-:Y:S02]  /*2b040*/  FADD.FTZ R2, R181, R0 ;  /* 0x00000000b5027221 */ /* 0x000fe40000010000 */
[----:B------:R-:W-:Y:S02]  /*2b050*/  FADD.FTZ R0, R178, R197 ;  /* 0x000000c5b2007221 */ /* 0x000fe40000010000 */
[C---:B------:R-:W-:Y:S01]  /*2b060*/  HMMA.16816.F32 R64, R168.reuse, R10, R64 ;  /* 0x0000000aa840723c */ /* 0x040fe20000001840 */
[----:B------:R-:W1:Y:S03]  /*2b070*/  LDSM.16.MT88.4 R8, [R216+0x17800] ;  /* 0x01780000d808783b */ /* 0x000e660000004200 */
        /* <DEDUP_REMOVED lines=26> */
[C---:B----4-:R-:W-:Y:S08]  /*2b220*/  HMMA.16816.F32 R108, R168.reuse, R4, R108 ;  /* 0x00000004a86c723c */ /* 0x050ff0000000186c */
[C---:B------:R-:W-:Y:S08]  /*2b230*/  HMMA.16816.F32 R112, R168.reuse, R6, R112 ;  /* 0x00000006a870723c */ /* 0x040ff00000001870 */
[C---:B-1----:R-:W-:Y:S08]  /*2b240*/  HMMA.16816.F32 R116, R168.reuse, R8, R116 ;  /* 0x00000008a874723c */ /* 0x042ff00000001874 */
[C---:B------:R-:W-:Y:S08]  /*2b250*/  HMMA.16816.F32 R120, R168.reuse, R10, R120 ;  /* 0x0000000aa878723c */ /* 0x040ff00000001878 */
[C---:B---3--:R-:W-:Y:S08]  /*2b260*/  HMMA.16816.F32 R124, R168.reuse, R12, R124 ;  /* 0x0000000ca87c723c */ /* 0x048ff0000000187c */
[----:B------:R-:W-:Y:S01]  /*2b270*/  HMMA.16816.F32 R128, R168, R14, R128 ;  /* 0x0000000ea880723c */ /* 0x000fe20000001880 */
[----:B------:R-:W-:-:S07]  /*2b280*/  @P0 BRA `(.L_x_8694) ;  /* 0xffffa06000000947 */ /* 0x000fce000383ffff */
.L_x_8685:
        /* <DEDUP_REMOVED lines=11> */
.L_x_8713:
[----:B---3--:R-:W-:Y:S01]  /*2b340*/  FADD.FTZ R2, R2, R251 ;  /* 0x000000fb02027221 */ /* 0x008fe20000010000 */
[----:B------:R-:W-:Y:S05]  /*2b350*/  BRA.DIV ~URZ, `(.L_x_8696) ;  /* 0x00001e827f007947 */ /* 0x000fea000b800000 */
[----:B------:R-:W3:Y:S04]  /*2b360*/  SHFL.BFLY PT, R6, R250, 0x2, 0x1f ;  /* 0x0c401f00fa067f89 */ /* 0x000ee800000e0000 */
[----:B------:R-:W4:Y:S01]  /*2b370*/  SHFL.BFLY PT, R7, R2, 0x1, 0x1f ;  /* 0x0c201f0002077f89 */ /* 0x000f2200000e0000 */
[----:B---3--:R-:W-:Y:S02]  /*2b380*/  FADD.FTZ R250, R6, R250 ;  /* 0x000000fa06fa7221 */ /* 0x008fe40000010000 */
[----:B----4-:R-:W-:-:S03]  /*2b390*/  FADD.FTZ R2, R2, R7 ;  /* 0x0000000702027221 */ /* 0x010fc60000010000 */
[----:B------:R3:W4:Y:S04]  /*2b3a0*/  SHFL.BFLY PT, R6, R250, 0x1, 0x1f ;  /* 0x0c201f00fa067f89 */ /* 0x00072800000e0000 */
.L_x_8714:
        /* <DEDUP_REMOVED lines=331> */
.L_x_8698:
[----:B-12-4-:R-:W-:Y:S05]  /*2c860*/  BSYNC B0 ;  /* 0x0000000000007941 */ /* 0x016fea0003800000 */
.L_x_8697:
        /* <DEDUP_REMOVED lines=25> */
.L_x_8700:
[----:B------:R-:W-:Y:S05]  /*2ca00*/  BSYNC B0 ;  /* 0x0000000000007941 */ /* 0x000fea0003800000 */
.L_x_8699:
        /* <DEDUP_REMOVED lines=15> */
.L_x_8702:
[----:B------:R-:W-:Y:S05]  /*2cb00*/  BSYNC B0 ;  /* 0x0000000000007941 */ /* 0x000fea0003800000 */
.L_x_8701:
        /* <DEDUP_REMOVED lines=15> */
.L_x_8704:
[----:B------:R-:W-:Y:S05]  /*2cc00*/  BSYNC B0 ;  /* 0x0000000000007941 */ /* 0x000fea0003800000 */
.L_x_8703:
        /* <DEDUP_REMOVED lines=15> */
.L_x_8706:
[----:B------:R-:W-:Y:S05]  /*2cd00*/  BSYNC B0 ;  /* 0x0000000000007941 */ /* 0x000fea0003800000 */
.L_x_8705:
        /* <DEDUP_REMOVED lines=15> */
.L_x_8708:
[----:B------:R-:W-:Y:S05]  /*2ce00*/  BSYNC B0 ;  /* 0x0000000000007941 */ /* 0x000fea0003800000 */
.L_x_8707:
        /* <DEDUP_REMOVED lines=15> */
.L_x_8710:
[----:B------:R-:W-:Y:S05]  /*2cf00*/  BSYNC B0 ;  /* 0x0000000000007941 */ /* 0x000fea0003800000 */
.L_x_8709:
        /* <DEDUP_REMOVED lines=15> */
.L_x_8712:
[----:B------:R-:W-:Y:S05]  /*2d000*/  BSYNC B0 ;  /* 0x0000000000007941 */ /* 0x000fea0003800000 */
.L_x_8711:
[----:B------:R-:W-:Y:S01]  /*2d010*/  IADD3 R10, R10, 0x38, RZ ;  /* 0x000000380a0a7810 */ /* 0x000fe20007ffe0ff */
[----:B------:R-:W-:-:S02]  /*2d020*/  IMAD.MOV.U32 R2, RZ, RZ, R233 ;  /* 0x000000ffff027224 */ /* 0x000fc400078e00e9 */
[----:B------:R-:W-:Y:S01]  /*2d030*/  IMAD.MOV.U32 R3, RZ, RZ, 0x0 ;  /* 0x00000000ff037424 */ /* 0x000fe200078e00ff */
[----:B------:R-:W-:-:S13]  /*2d040*/  ISETP.GE.AND P0, PT, R10, R234, PT ;  /* 0x000000ea0a00720c */ /* 0x000fda0003f06270 */
[----:B------:R-:W-:Y:S05]  /*2d050*/  @P0 RET.REL.NODEC R2 `(_ZN5flash24flash_fwd_splitkv_kernelI23Flash_fwd_kernel_traitsILi256ELi64ELi64ELi4ELb0ELb0EN7cutlass6half_tE19Flash_kernel_traitsILi256ELi64ELi64ELi4ES3_EELb0ELb1ELb1ELb0ELb0ELb1ELb1ELb1EEEvNS_16Flash_fwd_paramsE) ;  /* 0xfffd2fa002000950 */ /* 0x000fea0003c3ffff */
        /* <DEDUP_REMOVED lines=12> */
[----:B------:R-:W-:Y:S05]  /*2d120*/  @P0 RET.REL.NODEC R2 `(_ZN5flash24flash_fwd_splitkv_kernelI23Flash_fwd_kernel_traitsILi256ELi64ELi64ELi4ELb0ELb0EN7cutlass6half_tE19Flash_kernel_traitsILi256ELi64ELi64ELi4ES3_EELb0ELb1ELb1ELb0ELb0ELb1ELb1ELb1EEEvNS_16Flash_fwd_paramsE) ;  /* 0xfffd2ed002000950 */ /* 0x000fea0003c3ffff */
[----:B------:R-:W-:Y:S01]  /*2d130*/  MOV R2, R233 ;  /* 0x000000e900027202 */ /* 0x000fe20000000f00 */
[----:B------:R-:W-:Y:S01]  /*2d140*/  ULDC.64 UR4, c[0x0][0x118] ;  /* 0x0000460000047ab9 */ /* 0x000fe20000000a00 */
[----:B------:R-:W-:Y:S01]  /*2d150*/  MOV R3, 0x0 ;  /* 0x0000000000037802 */ /* 0x000fe20000000f00 */
[----:B------:R1:W-:Y:S03]  /*2d160*/  ST.E.128 [R6.64+0xe300], R16 ;  /* 0x00e3001006007985 */ /* 0x0003e6000c101d04 */
[----:B------:R-:W-:Y:S05]  /*2d170*/  RET.REL.NODEC R2 `(_ZN5flash24flash_fwd_splitkv_kernelI23Flash_fwd_kernel_traitsILi256ELi64ELi64ELi4ELb0ELb0EN7cutlass6half_tE19Flash_kernel_traitsILi256ELi64ELi64ELi4ES3_EELb0ELb1ELb1ELb0ELb0ELb1ELb1ELb1EEEvNS_16Flash_fwd_paramsE) ;  /* 0xfffd2e8002007950 */ /* 0x000fea0003c3ffff */
.L_x_8695:
[----:B------:R-:W-:Y:S01]  /*2d180*/  IMAD.MOV.U32 R10, RZ, RZ, R251 ;  /* 0x000000ffff0a7224 */ /* 0x000fe200078e00fb */
[----:B------:R-:W-:-:S02]  /*2d190*/  MOV R9, 0x2 ;  /* 0x0000000200097802 */ /* 0x000fc40000000f00 */
[----:B------:R-:W-:Y:S02]  /*2d1a0*/  MOV R7, 0x2d1c0 ;  /* 0x0002d1c000077802 */ /* 0x000fe40000000f00 */
[----:B-1---5:R-:W-:Y:S05]  /*2d1b0*/  CALL.REL.NOINC `($__internal_31_$__cuda_sm70_shflsync_bfly_p) ;  /* 0x0000012000007944 */ /* 0x022fea0003c00000 */
[----:B------:R-:W-:Y:S01]  /*2d1c0*/  MOV R2, R9 ;  /* 0x0000000900027202 */ /* 0x000fe20000000f00 */
[----:B------:R-:W-:Y:S05]  /*2d1d0*/  BRA `(.L_x_8713) ;  /* 0xffffe16000007947 */ /* 0x000fea000383ffff */
.L_x_8696:
[----:B------:R-:W-:Y:S01]  /*2d1e0*/  IMAD.MOV.U32 R10, RZ, RZ, R2 ;  /* 0x000000ffff0a7224 */ /* 0x000fe200078e0002 */
[----:B------:R-:W-:Y:S02]  /*2d1f0*/  MOV R9, 0x1 ;  /* 0x0000000100097802 */ /* 0x000fe40000000f00 */
[----:B------:R-:W-:Y:S02]  /*2d200*/  MOV R7, 0x2d220 ;  /* 0x0002d22000077802 */ /* 0x000fe40000000f00 */
[----:B-12--5:R-:W-:Y:S05]  /*2d210*/  CALL.REL.NOINC `($__internal_31_$__cuda_sm70_shflsync_bfly_p) ;  /* 0x000000c000007944 */ /* 0x026fea0003c00000 */
[----:B------:R-:W-:Y:S01]  /*2d220*/  FADD.FTZ R2, R2, R9 ;  /* 0x0000000902027221 */ /* 0x000fe20000010000 */
[----:B------:R-:W-:Y:S02]  /*2d230*/  MOV R10, R250 ;  /* 0x000000fa000a7202 */ /* 0x000fe40000000f00 */
[----:B------:R-:W-:Y:S02]  /*2d240*/  MOV R9, 0x2 ;  /* 0x0000000200097802 */ /* 0x000fe40000000f00 */
[----:B------:R-:W-:Y:S02]  /*2d250*/  MOV R7, 0x2d270 ;  /* 0x0002d27000077802 */ /* 0x000fe40000000f00 */
[----:B------:R-:W-:Y:S05]  /*2d260*/  CALL.REL.NOINC `($__internal_31_$__cuda_sm70_shflsync_bfly_p) ;  /* 0x0000007000007944 */ /* 0x000fea0003c00000 */
[----:B------:R-:W-:Y:S01]  /*2d270*/  FADD.FTZ R250, R250, R9 ;  /* 0x00000009fafa7221 */ /* 0x000fe20000010000 */
[----:B------:R-:W-:-:S02]  /*2d280*/  MOV R9, 0x1 ;  /* 0x0000000100097802 */ /* 0x000fc40000000f00 */
[----:B------:R-:W-:Y:S02]  /*2d290*/  MOV R7, 0x2d2c0 ;  /* 0x0002d2c000077802 */ /* 0x000fe40000000f00 */
[----:B------:R-:W-:Y:S02]  /*2d2a0*/  MOV R10, R250 ;  /* 0x000000fa000a7202 */ /* 0x000fe40000000f00 */
[----:B------:R-:W-:Y:S05]  /*2d2b0*/  CALL.REL.NOINC `($__internal_31_$__cuda_sm70_shflsync_bfly_p) ;  /* 0x0000002000007944 */ /* 0x000fea0003c00000 */
[----:B------:R-:W-:Y:S01]  /*2d2c0*/  MOV R6, R9 ;  /* 0x0000000900067202 */ /* 0x000fe20000000f00 */
[----:B------:R-:W-:Y:S05]  /*2d2d0*/  BRA `(.L_x_8714) ;  /* 0xffffe0d000007947 */ /* 0x000fea000383ffff */
        .weak           $__internal_31_$__cuda_sm70_shflsync_bfly_p
        .type           $__internal_31_$__cuda_sm70_shflsync_bfly_p,@function
        .size           $__internal_31_$__cuda_sm70_shflsync_bfly_p,(.L_x_8765 - $__internal_31_$__cuda_sm70_shflsync_bfly_p)
$__internal_31_$__cuda_sm70_shflsync_bfly_p:
[----:B------:R-:W-:Y:S04]  /*2d2e0*/  WARPSYNC R6 ;  /* 0x0000000600007348 */ /* 0x000fe80003800000 */
[----:B------:R1:W2:Y:S01]  /*2d2f0*/  SHFL.BFLY PT, R9, R10, R9, R8 ;  /* 0x0c0000090a097389 */ /* 0x0002a200000e0008 */
[----:B------:R-:W-:Y:S02]  /*2d300*/  MOV R11, 0x0 ;  /* 0x00000000000b7802 */ /* 0x000fe40000000f00 */
[----:B-1----:R-:W-:-:S04]  /*2d310*/  MOV R10, R7 ;  /* 0x00000007000a7202 */ /* 0x002fc80000000f00 */
[----:B--2---:R-:W-:Y:S05]  /*2d320*/  RET.REL.NODEC R10 `(_ZN5flash24flash_fwd_splitkv_kernelI23Flash_fwd_kernel_traitsILi256ELi64ELi64ELi4ELb0ELb0EN7cutlass6half_tE19Flash_kernel_traitsILi256ELi64ELi64ELi4ES3_EELb0ELb1ELb1ELb0ELb0ELb1ELb1ELb1EEEvNS_16Flash_fwd_paramsE) ;  /* 0xfffd2cd00a007950 */ /* 0x004fea0003c3ffff */
.L_x_8715:
        /* <DEDUP_REMOVED lines=13> */
.L_x_8765:


//--------------------- .nv.shared._ZN5flash32flash_fwd_splitkv_combine_kernelI23Flash_fwd_kernel_traitsILi256ELi64ELi64ELi4ELb0ELb0EN7cutlass6half_tE19Flash_kernel_traitsILi256ELi64ELi64ELi4ES3_EELi4ELi7ELb0EEEvNS_16Flash_fwd_paramsE --------------------------
	.section	.nv.shared._ZN5flash32flash_fwd_splitkv_combine_kernelI23Flash_fwd_kernel_traitsILi256ELi64ELi64ELi4ELb0ELb0EN7cutlass6half_tE19Flash_kernel_traitsILi256ELi64ELi64ELi4ES3_EELi4ELi7ELb0EEEvNS_16Flash_fwd_paramsE,"aw",@nobits
	.sectionflags	@""
	.align	16
.nv.shared._ZN5flash32flash_fwd_splitkv_combine_kernelI23Flash_fwd_kernel_traitsILi256ELi64ELi64ELi4ELb0ELb0EN7cutlass6half_tE19Flash_kernel_traitsILi256ELi64ELi64ELi4ES3_EELi4ELi7ELb0EEEvNS_16Flash_fwd_paramsE:
	.zero		2560


//--------------------- .nv.global                --------------------------
	.section	.nv.global,"aw",@nobits
.nv.global:
	.type		_ZN72_INTERNAL_4026b63c_36_flash_fwd_split_hdim256_fp16_sm80_cu_de61a85f_28374cute1_E,@object
	.size		_ZN72_INTERNAL_4026b63c_36_flash_fwd_split_hdim256_fp16_sm80_cu_de61a85f_28374cute1_E,(_ZN72_INTERNAL_4026b63c_36_flash_fwd_split_hdim256_fp16_sm80_cu_de61a85f_28374cuda3std3__45__cpo6cbeginE - _ZN72_INTERNAL_4026b63c_36_flash_fwd_split_hdim256_fp16_sm80_cu_de61a85f_28374cute1_E)
_ZN72_INTERNAL_4026b63c_36_flash_fwd_split_hdim256_fp16_sm80_cu_de61a85f_28374cute1_E:
	.zero		1
	.type		_ZN72_INTERNAL_4026b63c_36_flash_fwd_split_hdim256_fp16_sm80_cu_de61a85f_28374cuda3std3__45__cpo6cbeginE,@object
	.size		_ZN72_INTERNAL_4026b63c_36_flash_fwd_split_hdim256_fp16_sm80_cu_de61a85f_28374cuda3std3__45__cpo6cbeginE,(_ZN72_INTERNAL_4026b63c_36_flash_fwd_split_hdim256_fp16_sm80_cu_de61a85f_28374cuda3std3__48in_placeE - _ZN72_INTERNAL_4026b63c_36_flash_fwd_split_hdim256_fp16_sm80_cu_de61a85f_28374cuda3std3__45__cpo6cbeginE)
_ZN72_INTERNAL_4026b63c_36_flash_fwd_split_hdim256_fp16_sm80_cu_de61a85f_28374cuda3std3__45__cpo6cbeginE:
	.zero		1
	.type		_ZN72_INTERNAL_4026b63c_36_flash_fwd_split_hdim256_fp16_sm80_cu_de61a85f_28374cuda3std3__48in_placeE,@object
	.size		_ZN72_INTERNAL_4026b63c_36_flash_fwd_split_hdim256_fp16_sm80_cu_de61a85f_28374cuda3std3__48in_placeE,(_ZN72_INTERNAL_4026b63c_36_flash_fwd_split_hdim256_fp16_sm80_cu_de61a85f_28374cuda3std6ranges3__45__cpo9iter_moveE - _ZN72_INTERNAL_4026b63c_36_flash_fwd_split_hdim256_fp16_sm80_cu_de61a85f_28374cuda3std3__48in_placeE)
_ZN72_INTERNAL_4026b63c_36_flash_fwd_split_hdim256_fp16_sm80_cu_de61a85f_28374cuda3std3__48in_placeE:
	.zero		1
	.type		_ZN72_INTERNAL_4026b63c_36_flash_fwd_split_hdim256_fp16_sm80_cu_de61a85f_28374cuda3std6ranges3__45__cpo9iter_moveE,@object
	.size		_ZN72_INTERNAL_4026b63c_36_flash_fwd_split_hdim256_fp16_sm80_cu_de61a85f_28374cuda3std6ranges3__45__cpo9iter_moveE,(_ZN72_INTERNAL_4026b63c_36_flash_fwd_split_hdim256_fp16_sm80_cu_de61a85f_28374cuda3std3__45__cpo5beginE - _ZN72_INTERNAL_4026b63c_36_flash_fwd_split_hdim256_fp16_sm80_cu_de61a85f_28374cuda3std6ranges3__45__cpo9iter_moveE)
_ZN72_INTERNAL_4026b63c_36_flash_fwd_split_hdim256_fp16_sm80_cu_de61a85f_28374cuda3std6ranges3__45__cpo9iter_moveE:
	.zero		1
	.type		_ZN72_INTERNAL_4026b63c_36_flash_fwd_split_hdim256_fp16_sm80_cu_de61a85f_28374cuda3std3__45__cpo5beginE,@object
	.size		_ZN72_INTERNAL_4026b63c_36_flash_fwd_split_hdim256_fp16_sm80_cu_de61a85f_28374cuda3std3__45__cpo5beginE,(_ZN72_INTERNAL_4026b63c_36_flash_fwd_split_hdim256_fp16_sm80_cu_de61a85f_28374cuda3std3__474_GLOBAL__N__4026b63c_36_flash_fwd_split_hdim256_fp16_sm80_cu_de61a85f_28376ignoreE - _ZN72_INTERNAL_4026b63c_36_flash_fwd_split_hdim256_fp16_sm80_cu_de61a85f_28374cuda3std3__45__cpo5beginE)
_ZN72_INTERNAL_4026b63c_36_flash_fwd_split_hdim256_fp16_sm80_cu_de61a85f_28374cuda3std3__45__cpo5beginE:
	.zero		1
	.type		_ZN72_INTERNAL_4026b63c_36_flash_fwd_split_hdim256_fp16_sm80_cu_de61a85f_28374cuda3std3__474_GLOBAL__N__4026b63c_36_flash_fwd_split_hdim256_fp16_sm80_cu_de61a85f_28376ignoreE,@object
	.size		_ZN72_INTERNAL_4026b63c_36_flash_fwd_split_hdim256_fp16_sm80_cu_de61a85f_28374cuda3std3__474_GLOBAL__N__4026b63c_36_flash_fwd_split_hdim256_fp16_sm80_cu_de61a85f_28376ignoreE,(_ZN72_INTERNAL_4026b63c_36_flash_fwd_split_hdim256_fp16_sm80_cu_de61a85f_28374cute7productE - _ZN72_INTERNAL_4026b63c_36_flash_fwd_split_hdim256_fp16_sm80_cu_de61a85f_28374cuda3std3__474_GLOBAL__N__4026b63c_36_flash_fwd_split_hdim256_fp16_sm80_cu_de61a85f_28376ignoreE)
_ZN72_INTERNAL_4026b63c_36_flash_fwd_split_hdim256_fp16_sm80_cu_de61a85f_28374cuda3std3__474_GLOBAL__N__4026b63c_36_flash_fwd_split_hdim256_fp16_sm80_cu_de61a85f_28376ignoreE:
	.zero		1
	.type		_ZN72_INTERNAL_4026b63c_36_flash_fwd_split_hdim256_fp16_sm80_cu_de61a85f_28374cute7productE,@object
	.size		_ZN72_INTERNAL_4026b63c_36_flash_fwd_split_hdim256_fp16_sm80_cu_de61a85f_28374cute7productE,(_ZN72_INTERNAL_4026b63c_36_flash_fwd_split_hdim256_fp16_sm80_cu_de61a85f_28374cuda3std3__45__cpo3endE - _ZN72_INTERNAL_4026b63c_36_flash_fwd_split_hdim256_fp16_sm80_cu_de61a85f_28374cute7productE)
_ZN72_INTERNAL_4026b63c_36_flash_fwd_split_hdim256_fp16_sm80_cu_de61a85f_28374cute7productE:
	.zero		1
	.type		_ZN72_INTERNAL_4026b63c_36_flash_fwd_split_hdim256_fp16_sm80_cu_de61a85f_28374cuda3std3__45__cpo3endE,@object
	.size		_ZN72_INTERNAL_4026b63c_36_flash_fwd_split_hdim256_fp16_sm80_cu_de61a85f_28374cuda3std3__45__cpo3endE,(_ZN72_INTERNAL_4026b63c_36_flash_fwd_split_hdim256_fp16_sm80_cu_de61a85f_28374cuda3std3__419piecewise_constructE - _ZN72_INTERNAL_4026b63c_36_flash_fwd_split_hdim256_fp16_sm80_cu_de61a85f_28374cuda3std3__45__cpo3endE)
_ZN72_INTERNAL_4026b63c_36_flash_fwd_split_hdim256_fp16_sm80_cu_de61a85f_28374cuda3std3__45__cpo3endE:
	.zero		1
	.type		_ZN72_INTERNAL_4026b63c_36_flash_fwd_split_hdim256_fp16_sm80_cu_de61a85f_28374cuda3std3__419piecewise_constructE,@object
	.size		_ZN72_INTERNAL_4026b63c_36_flash_fwd_split_hdim256_fp16_sm80_cu_de61a85f_28374cuda3std3__419piecewise_constructE,(_ZN72_INTERNAL_4026b63c_36_flash_fwd_split_hdim256_fp16_sm80_cu_de61a85f_28374cuda3std3__45__cpo4cendE - _ZN72_INTERNAL_4026b63c_36_flash_fwd_split_hdim256_fp16_sm80_cu_de61a85f_28374cuda3std3__419piecewise_constructE)
_ZN72_INTERNAL_4026b63c_36_flash_fwd_split_hdim256_fp16_sm80_cu_de61a85f_28374cuda3std3__419piecewise_constructE:
	.zero		1
	.type		_ZN72_INTERNAL_4026b63c_36_flash_fwd_split_hdim256_fp16_sm80_cu_de61a85f_28374cuda3std3__45__cpo4cendE,@object
	.size		_ZN72_INTERNAL_4026b63c_36_flash_fwd_split_hdim256_fp16_sm80_cu_de61a85f_28374cuda3std3__45__cpo4cendE,(_ZN72_INTERNAL_4026b63c_36_flash_fwd_split_hdim256_fp16_sm80_cu_de61a85f_28374cuda3std6ranges3__45__cpo4swapE - _ZN72_INTERNAL_4026b63c_36_flash_fwd_split_hdim256_fp16_sm80_cu_de61a85f_28374cuda3std3__45__cpo4cendE)
_ZN72_INTERNAL_4026b63c_36_flash_fwd_split_hdim256_fp16_sm80_cu_de61a85f_28374cuda3std3__45__cpo4cendE:
	.zero		1
	.type		_ZN72_INTERNAL_4026b63c_36_flash_fwd_split_hdim256_fp16_sm80_cu_de61a85f_28374cuda3std6ranges3__45__cpo4swapE,@object
	.size		_ZN72_INTERNAL_4026b63c_36_flash_fwd_split_hdim256_fp16_sm80_cu_de61a85f_28374cuda3std6ranges3__45__cpo4swapE,(.L_7 - _ZN72_INTERNAL_4026b63c_36_flash_fwd_split_hdim256_fp16_sm80_cu_de61a85f_28374cuda3std6ranges3__45__cpo4swapE)
_ZN72_INTERNAL_4026b63c_36_flash_fwd_split_hdim256_fp16_sm80_cu_de61a85f_28374cuda3std6ranges3__45__cpo4swapE:
	.zero		1
.L_7:


//--------------------- .nv.shared._ZN5flash32flash_fwd_splitkv_combine_kernelI23Flash_fwd_kernel_traitsILi256ELi64ELi64ELi4ELb0ELb0EN7cutlass6half_tE19Flash_kernel_traitsILi256ELi64ELi64ELi4ES3_EELi4ELi6ELb0EEEvNS_16Flash_fwd_paramsE --------------------------
	.section	.nv.shared._ZN5flash32flash_fwd_splitkv_combine_kernelI23Flash_fwd_kernel_traitsILi256ELi64ELi64ELi4ELb0ELb0EN7cutlass6half_tE19Flash_kernel_traitsILi256ELi64ELi64ELi4ES3_EELi4ELi6ELb0EEEvNS_16Flash_fwd_paramsE,"aw",@nobits
	.sectionflags	@""
	.align	16
.nv.shared._ZN5flash32flash_fwd_splitkv_combine_kernelI23Flash_fwd_kernel_traitsILi256ELi64ELi64ELi4ELb0ELb0EN7cutlass6half_tE19Flash_kernel_traitsILi256ELi64ELi64ELi4ES3_EELi4ELi6ELb0EEEvNS_16Flash_fwd_paramsE:
	.zero		1280


//--------------------- .nv.shared._ZN5flash32flash_fwd_splitkv_combine_kernelI23Flash_fwd_kernel_traitsILi256ELi64ELi64ELi4ELb0ELb0EN7cutlass6half_tE19Flash_kernel_traitsILi256ELi64ELi64ELi4ES3_EELi4ELi5ELb0EEEvNS_16Flash_fwd_paramsE --------------------------
	.section	.nv.shared._ZN5flash32flash_fwd_splitkv_combine_kernelI23Flash_fwd_kernel_traitsILi256ELi64ELi64ELi4ELb0ELb0EN7cutlass6half_tE19Flash_kernel_traitsILi256ELi64ELi64ELi4ES3_EELi4ELi5ELb0EEEvNS_16Flash_fwd_paramsE,"aw",@nobits
	.sectionflags	@""
	.align	16
.nv.shared._ZN5flash32flash_fwd_splitkv_combine_kernelI23Flash_fwd_kernel_traitsILi256ELi64ELi64ELi4ELb0ELb0EN7cutlass6half_tE19Flash_kernel_traitsILi256ELi64ELi64ELi4ES3_EELi4ELi5ELb0EEEvNS_16Flash_fwd_paramsE:
	.zero		640


//--------------------- .nv.shared._ZN5flash32flash_fwd_splitkv_combine_kernelI23Flash_fwd_kernel_traitsILi256ELi64ELi64ELi4ELb0ELb0EN7cutlass6half_tE19Flash_kernel_traitsILi256ELi64ELi64ELi4ES3_EELi4ELi4ELb0EEEvNS_16Flash_fwd_paramsE --------------------------
	.section	.nv.shared._ZN5flash32flash_fwd_splitkv_combine_kernelI23Flash_fwd_kernel_traitsILi256ELi64ELi64ELi4ELb0ELb0EN7cutlass6half_tE19Flash_kernel_traitsILi256ELi64ELi64ELi4ES3_EELi4ELi4ELb0EEEvNS_16Flash_fwd_paramsE,"aw",@nobits
	.sectionflags	@""
	.align	16
.nv.shared._ZN5flash32flash_fwd_splitkv_combine_kernelI23Flash_fwd_kernel_traitsILi256ELi64ELi64ELi4ELb0ELb0EN7cutlass6half_tE19Flash_kernel_traitsILi256ELi64ELi64ELi4ES3_EELi4ELi4ELb0EEEvNS_16Flash_fwd_paramsE:
	.zero		320


//--------------------- .nv.shared._ZN5flash32flash_fwd_splitkv_combine_kernelI23Flash_fwd_kernel_traitsILi256ELi64ELi64ELi4ELb0ELb0EN7cutlass6half_tE19Flash_kernel_traitsILi256ELi64ELi64ELi4ES3_EELi4ELi3ELb0EEEvNS_16Flash_fwd_paramsE --------------------------
	.section	.nv.shared._ZN5flash32flash_fwd_splitkv_combine_kernelI23Flash_fwd_kernel_traitsILi256ELi64ELi64ELi4ELb0ELb0EN7cutlass6half_tE19Flash_kernel_traitsILi256ELi64ELi64ELi4ES3_EELi4ELi3ELb0EEEvNS_16Flash_fwd_paramsE,"aw",@nobits
	.sectionflags	@""
	.align	16
.nv.shared._ZN5flash32flash_fwd_splitkv_combine_kernelI23Flash_fwd_kernel_traitsILi256ELi64ELi64ELi4ELb0ELb0EN7cutlass6half_tE19Flash_kernel_traitsILi256ELi64ELi64ELi4ES3_EELi4ELi3ELb0EEEvNS_16Flash_fwd_paramsE:
	.zero		160


//--------------------- .nv.shared._ZN5flash32flash_fwd_splitkv_combine_kernelI23Flash_fwd_kernel_traitsILi256ELi64ELi64ELi4ELb0ELb0EN7cutlass6half_tE19Flash_kernel_traitsILi256ELi64ELi64ELi4ES3_EELi4ELi2ELb0EEEvNS_16Flash_fwd_paramsE --------------------------
	.section	.nv.shared._ZN5flash32flash_fwd_splitkv_combine_kernelI23Flash_fwd_kernel_traitsILi256ELi64ELi64ELi4ELb0ELb0EN7cutlass6half_tE19Flash_kernel_traitsILi256ELi64ELi64ELi4ES3_EELi4ELi2ELb0EEEvNS_16Flash_fwd_paramsE,"aw",@nobits
	.sectionflags	@""
	.align	16
.nv.shared._ZN5flash32flash_fwd_splitkv_combine_kernelI23Flash_fwd_kernel_traitsILi256ELi64ELi64ELi4ELb0ELb0EN7cutlass6half_tE19Flash_kernel_traitsILi256ELi64ELi64ELi4ES3_EELi4ELi2ELb0EEEvNS_16Flash_fwd_paramsE:
	.zero		80


//--------------------- .nv.shared._ZN5flash32flash_fwd_splitkv_combine_kernelI23Flash_fwd_kernel_traitsILi256ELi64ELi64ELi4ELb0ELb0EN7cutlass6half_tE19Flash_kernel_traitsILi256ELi64ELi64ELi4ES3_EELi4ELi1ELb0EEEvNS_16Flash_fwd_paramsE --------------------------
	.section	.nv.shared._ZN5flash32flash_fwd_splitkv_combine_kernelI23Flash_fwd_kernel_traitsILi256ELi64ELi64ELi4ELb0ELb0EN7cutlass6half_tE19Flash_kernel_traitsILi256ELi64ELi64ELi4ES3_EELi4ELi1ELb0EEEvNS_16Flash_fwd_paramsE,"aw",@nobits
	.sectionflags	@""
	.align	16
.nv.shared._ZN5flash32flash_fwd_splitkv_combine_kernelI23Flash_fwd_kernel_traitsILi256ELi64ELi64ELi4ELb0ELb0EN7cutlass6half_tE19Flash_kernel_traitsILi256ELi64ELi64ELi4ES3_EELi4ELi1ELb0EEEvNS_16Flash_fwd_paramsE:
	.zero		48


//--------------------- .nv.shared._ZN5flash32flash_fwd_splitkv_combine_kernelI23Flash_fwd_kernel_traitsILi256ELi64ELi64ELi4ELb0ELb0EN7cutlass6half_tE19Flash_kernel_traitsILi256ELi64ELi64ELi4ES3_EELi4ELi7ELb1EEEvNS_16Flash_fwd_paramsE --------------------------
	.section	.nv.shared._ZN5flash32flash_fwd_splitkv_combine_kernelI23Flash_fwd_kernel_traitsILi256ELi64ELi64ELi4ELb0ELb0EN7cutlass6half_tE19Flash_kernel_traitsILi256ELi64ELi64ELi4ES3_EELi4ELi7ELb1EEEvNS_16Flash_fwd_paramsE,"aw",@nobits
	.sectionflags	@""
	.align	16
.nv.shared._ZN5flash32flash_fwd_splitkv_combine_kernelI23Flash_fwd_kernel_traitsILi256ELi64ELi64ELi4ELb0ELb0EN7cutlass6half_tE19Flash_kernel_traitsILi256ELi64ELi64ELi4ES3_EELi4ELi7ELb1EEEvNS_16Flash_fwd_paramsE:
	.zero		2560


//--------------------- .nv.shared._ZN5flash32flash_fwd_splitkv_combine_kernelI23Flash_fwd_kernel_traitsILi256ELi64ELi64ELi4ELb0ELb0EN7cutlass6half_tE19Flash_kernel_traitsILi256ELi64ELi64ELi4ES3_EELi4ELi6ELb1EEEvNS_16Flash_fwd_paramsE --------------------------
	.section	.nv.shared._ZN5flash32flash_fwd_splitkv_combine_kernelI23Flash_fwd_kernel_traitsILi256ELi64ELi64ELi4ELb0ELb0EN7cutlass6half_tE19Flash_kernel_traitsILi256ELi64ELi64ELi4ES3_EELi4ELi6ELb1EEEvNS_16Flash_fwd_paramsE,"aw",@nobits
	.sectionflags	@""
	.align	16
.nv.shared._ZN5flash32flash_fwd_splitkv_combine_kernelI23Flash_fwd_kernel_traitsILi256ELi64ELi64ELi4ELb0ELb0EN7cutlass6half_tE19Flash_kernel_traitsILi256ELi64ELi64ELi4ES3_EELi4ELi6ELb1EEEvNS_16Flash_fwd_paramsE:
	.zero		1280


//--------------------- .nv.shared._ZN5flash32flash_fwd_splitkv_combine_kernelI23Flash_fwd_kernel_traitsILi256ELi64ELi64ELi4ELb0ELb0EN7cutlass6half_tE19Flash_kernel_traitsILi256ELi64ELi64ELi4ES3_EELi4ELi5ELb1EEEvNS_16Flash_fwd_paramsE --------------------------
	.section	.nv.shared._ZN5flash32flash_fwd_splitkv_combine_kernelI23Flash_fwd_kernel_traitsILi256ELi64ELi64ELi4ELb0ELb0EN7cutlass6half_tE19Flash_kernel_traitsILi256ELi64ELi64ELi4ES3_EELi4ELi5ELb1EEEvNS_16Flash_fwd_paramsE,"aw",@nobits
	.sectionflags	@""
	.align	16
.nv.shared._ZN5flash32flash_fwd_splitkv_combine_kernelI23Flash_fwd_kernel_traitsILi256ELi64ELi64ELi4ELb0ELb0EN7cutlass6half_tE19Flash_kernel_traitsILi256ELi64ELi64ELi4ES3_EELi4ELi5ELb1EEEvNS_16Flash_fwd_paramsE:
	.zero		640


//--------------------- .nv.shared._ZN5flash32flash_fwd_splitkv_combine_kernelI23Flash_fwd_kernel_traitsILi256ELi64ELi64ELi4ELb0ELb0EN7cutlass6half_tE19Flash_kernel_traitsILi256ELi64ELi64ELi4ES3_EELi4ELi4ELb1EEEvNS_16Flash_fwd_paramsE --------------------------
	.section	.nv.shared._ZN5flash32flash_fwd_splitkv_combine_kernelI23Flash_fwd_kernel_traitsILi256ELi64ELi64ELi4ELb0ELb0EN7cutlass6half_tE19Flash_kernel_traitsILi256ELi64ELi64ELi4ES3_EELi4ELi4ELb1EEEvNS_16Flash_fwd_paramsE,"aw",@nobits
	.sectionflags	@""
	.align	16
.nv.shared._ZN5flash32flash_fwd_splitkv_combine_kernelI23Flash_fwd_kernel_traitsILi256ELi64ELi64ELi4ELb0ELb0EN7cutlass6half_tE19Flash_kernel_traitsILi256ELi64ELi64ELi4ES3_EELi4ELi4ELb1EEEvNS_16Flash_fwd_paramsE:
	.zero		320


//--------------------- .nv.shared._ZN5flash32flash_fwd_splitkv_combine_kernelI23Flash_fwd_kernel_traitsILi256ELi64ELi64ELi4ELb0ELb0EN7cutlass6half_tE19Flash_kernel_traitsILi256ELi64ELi64ELi4ES3_EELi4ELi3ELb1EEEvNS_16Flash_fwd_paramsE --------------------------
	.section	.nv.shared._ZN5flash32flash_fwd_splitkv_combine_kernelI23Flash_fwd_kernel_traitsILi256ELi64ELi64ELi4ELb0ELb0EN7cutlass6half_tE19Flash_kernel_traitsILi256ELi64ELi64ELi4ES3_EELi4ELi3ELb1EEEvNS_16Flash_fwd_paramsE,"aw",@nobits
	.sectionflags	@""
	.align	16
.nv.shared._ZN5flash32flash_fwd_splitkv_combine_kernelI23Flash_fwd_kernel_traitsILi256ELi64ELi64ELi4ELb0ELb0EN7cutlass6half_tE19Flash_kernel_traitsILi256ELi64ELi64ELi4ES3_EELi4ELi3ELb1EEEvNS_16Flash_fwd_paramsE:
	.zero		160


//--------------------- .nv.shared._ZN5flash32flash_fwd_splitkv_combine_kernelI23Flash_fwd_kernel_traitsILi256ELi64ELi64ELi4ELb0ELb0EN7cutlass6half_tE19Flash_kernel_traitsILi256ELi64ELi64ELi4ES3_EELi4ELi2ELb1EEEvNS_16Flash_fwd_paramsE --------------------------
	.section	.nv.shared._ZN5flash32flash_fwd_splitkv_combine_kernelI23Flash_fwd_kernel_traitsILi256ELi64ELi64ELi4ELb0ELb0EN7cutlass6half_tE19Flash_kernel_traitsILi256ELi64ELi64ELi4ES3_EELi4ELi2ELb1EEEvNS_16Flash_fwd_paramsE,"aw",@nobits
	.sectionflags	@""
	.align	16
.nv.shared._ZN5flash32flash_fwd_splitkv_combine_kernelI23Flash_fwd_kernel_traitsILi256ELi64ELi64ELi4ELb0ELb0EN7cutlass6half_tE19Flash_kernel_traitsILi256ELi64ELi64ELi4ES3_EELi4ELi2ELb1EEEvNS_16Flash_fwd_paramsE:
	.zero		80


//--------------------- .nv.shared._ZN5flash32flash_fwd_splitkv_combine_kernelI23Flash_fwd_kernel_traitsILi256ELi64ELi64ELi4ELb0ELb0EN7cutlass6half_tE19Flash_kernel_traitsILi256ELi64ELi64ELi4ES3_EELi4ELi1ELb1EEEvNS_16Flash_fwd_paramsE --------------------------
	.section	.nv.shared._ZN5flash32flash_fwd_splitkv_combine_kernelI23Flash_fwd_kernel_traitsILi256ELi64ELi64ELi4ELb0ELb0EN7cutlass6half_tE19Flash_kernel_traitsILi256ELi64ELi64ELi4ES3_EELi4ELi1ELb1EEEvNS_16Flash_fwd_paramsE,"aw",@nobits
	.sectionflags	@""
	.align	16
.nv.shared._ZN5flash32flash_fwd_splitkv_combine_kernelI23Flash_fwd_kernel_traitsILi256ELi64ELi64ELi4ELb0ELb0EN7cutlass6half_tE19Flash_kernel_traitsILi256ELi64ELi64ELi4ES3_EELi4ELi1ELb1EEEvNS_16Flash_fwd_paramsE:
	.zero		48


//--------------------- .nv.shared._ZN5flash24flash_fwd_splitkv_kernelI23Flash_fwd_kernel_traitsILi256ELi64ELi64ELi4ELb0ELb0EN7cutlass6half_tE19Flash_kernel_traitsILi256ELi64ELi64ELi4ES3_EELb0ELb0ELb0ELb0ELb0ELb0ELb0ELb0EEEvNS_16Flash_fwd_paramsE --------------------------
	.section	.nv.shared._ZN5flash24flash_fwd_splitkv_kernelI23Flash_fwd_kernel_traitsILi256ELi64ELi64ELi4ELb0ELb0EN7cutlass6half_tE19Flash_kernel_traitsILi256ELi64ELi64ELi4ES3_EELb0ELb0ELb0ELb0ELb0ELb0ELb0ELb0EEEvNS_16Flash_fwd_paramsE,"aw",@nobits
	.sectionflags	@""
	.align	16


//--------------------- .nv.shared._ZN5flash24flash_fwd_splitkv_kernelI23Flash_fwd_kernel_traitsILi256ELi64ELi64ELi4ELb0ELb0EN7cutlass6half_tE19Flash_kernel_traitsILi256ELi64ELi64ELi4ES3_EELb0ELb0ELb0ELb0ELb0ELb1ELb0ELb0EEEvNS_16Flash_fwd_paramsE --------------------------
	.section	.nv.shared._ZN5flash24flash_fwd_splitkv_kernelI23Flash_fwd_kernel_traitsILi256ELi64ELi64ELi4ELb0ELb0EN7cutlass6half_tE19Flash_kernel_traitsILi256ELi64ELi64ELi4ES3_EELb0ELb0ELb0ELb0ELb0ELb1ELb0ELb0EEEvNS_16Flash_fwd_paramsE,"aw",@nobits
	.sectionflags	@""
	.align	16


//--------------------- .nv.shared._ZN5flash24flash_fwd_splitkv_kernelI23Flash_fwd_kernel_traitsILi256ELi64ELi64ELi4ELb0ELb0EN7cutlass6half_tE19Flash_kernel_traitsILi256ELi64ELi64ELi4ES3_EELb0ELb0ELb0ELb0ELb0ELb0ELb0ELb1EEEvNS_16Flash_fwd_paramsE --------------------------
	.section	.nv.shared._ZN5flash24flash_fwd_splitkv_kernelI23Flash_fwd_kernel_traitsILi256ELi64ELi64ELi4ELb0ELb0EN7cutlass6half_tE19Flash_kernel_traitsILi256ELi64ELi64ELi4ES3_EELb0ELb0ELb0ELb0ELb0ELb0ELb0ELb1EEEvNS_16Flash_fwd_paramsE,"aw",@nobits
	.sectionflags	@""
	.align	16


//--------------------- .nv.shared._ZN5flash24flash_fwd_splitkv_kernelI23Flash_fwd_kernel_traitsILi256ELi64ELi64ELi4ELb0ELb0EN7cutlass6half_tE19Flash_kernel_traitsILi256ELi64ELi64ELi4ES3_EELb0ELb0ELb0ELb0ELb0ELb1ELb0ELb1EEEvNS_16Flash_fwd_paramsE --------------------------
	.section	.nv.shared._ZN5flash24flash_fwd_splitkv_kernelI23Flash_fwd_kernel_traitsILi256ELi64ELi64ELi4ELb0ELb0EN7cutlass6half_tE19Flash_kernel_traitsILi256ELi64ELi64ELi4ES3_EELb0ELb0ELb0ELb0ELb0ELb1ELb0ELb1EEEvNS_16Flash_fwd_paramsE,"aw",@nobits
	.sectionflags	@""
	.align	16


//--------------------- .nv.shared._ZN5flash24flash_fwd_splitkv_kernelI23Flash_fwd_kernel_traitsILi256ELi64ELi64ELi4ELb0ELb0EN7cutlass6half_tE19Flash_kernel_traitsILi256ELi64ELi64ELi4ES3_EELb0ELb0ELb0ELb0ELb0ELb0ELb1ELb0EEEvNS_16Flash_fwd_paramsE --------------------------
	.section	.nv.shared._ZN5flash24flash_fwd_splitkv_kernelI23Flash_fwd_kernel_traitsILi256ELi64ELi64ELi4ELb0ELb0EN7cutlass6half_tE19Flash_kernel_traitsILi256ELi64ELi64ELi4ES3_EELb0ELb0ELb0ELb0ELb0ELb0ELb1ELb0EEEvNS_16Flash_fwd_paramsE,"aw",@nobits
	.sectionflags	@""
	.align	16


//--------------------- .nv.shared._ZN5flash24flash_fwd_splitkv_kernelI23Flash_fwd_kernel_traitsILi256ELi64ELi64ELi4ELb0ELb0EN7cutlass6half_tE19Flash_kernel_traitsILi256ELi64ELi64ELi4ES3_EELb0ELb0ELb0ELb0ELb0ELb1ELb1ELb0EEEvNS_16Flash_fwd_paramsE --------------------------
	.section	.nv.shared._ZN5flash24flash_fwd_splitkv_kernelI23Flash_fwd_kernel_traitsILi256ELi64ELi64ELi4ELb0ELb0EN7cutlass6half_tE19Flash_kernel_traitsILi256ELi64ELi64ELi4ES3_EELb0ELb0ELb0ELb0ELb0ELb1ELb1ELb0EEEvNS_16Flash_fwd_paramsE,"aw",@nobits
	.sectionflags	@""
	.align	16


//--------------------- .nv.shared._ZN5flash24flash_fwd_splitkv_kernelI23Flash_fwd_kernel_traitsILi256ELi64ELi64ELi4ELb0ELb0EN7cutlass6half_tE19Flash_kernel_traitsILi256ELi64ELi64ELi4ES3_EELb0ELb0ELb0ELb0ELb0ELb0ELb1ELb1EEEvNS_16Flash_fwd_paramsE --------------------------
	.section	.nv.shared._ZN5flash24flash_fwd_splitkv_kernelI23Flash_fwd_kernel_traitsILi256ELi64ELi64ELi4ELb0ELb0EN7cutlass6half_tE19Flash_kernel_traitsILi256ELi64ELi64ELi4ES3_EELb0ELb0ELb0ELb0ELb0ELb0ELb1ELb1EEEvNS_16Flash_fwd_paramsE,"aw",@nobits
	.sectionflags	@""
	.align	16


//--------------------- .nv.shared._ZN5flash24flash_fwd_splitkv_kernelI23Flash_fwd_kernel_traitsILi256ELi64ELi64ELi4ELb0ELb0EN7cutlass6half_tE19Flash_kernel_traitsILi256ELi64ELi64ELi4ES3_EELb0ELb0ELb0ELb0ELb0ELb1ELb1ELb1EEEvNS_16Flash_fwd_paramsE --------------------------
	.section	.nv.shared._ZN5flash24flash_fwd_splitkv_kernelI23Flash_fwd_kernel_traitsILi256ELi64ELi64ELi4ELb0ELb0EN7cutlass6half_tE19Flash_kernel_traitsILi256ELi64ELi64ELi4ES3_EELb0ELb0ELb0ELb0ELb0ELb1ELb1ELb1EEEvNS_16Flash_fwd_paramsE,"aw",@nobits
	.sectionflags	@""
	.align	16


//--------------------- .nv.shared._ZN5flash24flash_fwd_splitkv_kernelI23Flash_fwd_kernel_traitsILi256ELi64ELi64ELi4ELb0ELb0EN7cutlass6half_tE19Flash_kernel_traitsILi256ELi64ELi64ELi4ES3_EELb0ELb1ELb0ELb0ELb0ELb0ELb0ELb0EEEvNS_16Flash_fwd_paramsE --------------------------
	.section	.nv.shared._ZN5flash24flash_fwd_splitkv_kernelI23Flash_fwd_kernel_traitsILi256ELi64ELi64ELi4ELb0ELb0EN7cutlass6half_tE19Flash_kernel_traitsILi256ELi64ELi64ELi4ES3_EELb0ELb1ELb0ELb0ELb0ELb0ELb0ELb0EEEvNS_16Flash_fwd_paramsE,"aw",@nobits
	.sectionflags	@""
	.align	16


//--------------------- .nv.shared._ZN5flash24flash_fwd_splitkv_kernelI23Flash_fwd_kernel_traitsILi256ELi64ELi64ELi4ELb0ELb0EN7cutlass6half_tE19Flash_kernel_traitsILi256ELi64ELi64ELi4ES3_EELb0ELb1ELb0ELb0ELb0ELb1ELb0ELb0EEEvNS_16Flash_fwd_paramsE --------------------------
	.section	.nv.shared._ZN5flash24flash_fwd_splitkv_kernelI23Flash_fwd_kernel_traitsILi256ELi64ELi64ELi4ELb0ELb0EN7cutlass6half_tE19Flash_kernel_traitsILi256ELi64ELi64ELi4ES3_EELb0ELb1ELb0ELb0ELb0ELb1ELb0ELb0EEEvNS_16Flash_fwd_paramsE,"aw",@nobits
	.sectionflags	@""
	.align	16


//--------------------- .nv.shared._ZN5flash24flash_fwd_splitkv_kernelI23Flash_fwd_kernel_traitsILi256ELi64ELi64ELi4ELb0ELb0EN7cutlass6half_tE19Flash_kernel_traitsILi256ELi64ELi64ELi4ES3_EELb0ELb1ELb0ELb0ELb0ELb0ELb0ELb1EEEvNS_16Flash_fwd_paramsE --------------------------
	.section	.nv.shared._ZN5flash24flash_fwd_splitkv_kernelI23Flash_fwd_kernel_traitsILi256ELi64ELi64ELi4ELb0ELb0EN7cutlass6half_tE19Flash_kernel_traitsILi256ELi64ELi64ELi4ES3_EELb0ELb1ELb0ELb0ELb0ELb0ELb0ELb1EEEvNS_16Flash_fwd_paramsE,"aw",@nobits
	.sectionflags	@""
	.align	16


//--------------------- .nv.shared._ZN5flash24flash_fwd_splitkv_kernelI23Flash_fwd_kernel_traitsILi256ELi64ELi64ELi4ELb0ELb0EN7cutlass6half_tE19Flash_kernel_traitsILi256ELi64ELi64ELi4ES3_EELb0ELb1ELb0ELb0ELb0ELb1ELb0ELb1EEEvNS_16Flash_fwd_paramsE --------------------------
	.section	.nv.shared._ZN5flash24flash_fwd_splitkv_kernelI23Flash_fwd_kernel_traitsILi256ELi64ELi64ELi4ELb0ELb0EN7cutlass6half_tE19Flash_kernel_traitsILi256ELi64ELi64ELi4ES3_EELb0ELb1ELb0ELb0ELb0ELb1ELb0ELb1EEEvNS_16Flash_fwd_paramsE,"aw",@nobits
	.sectionflags	@""
	.align	16


//--------------------- .nv.shared._ZN5flash24flash_fwd_splitkv_kernelI23Flash_fwd_kernel_traitsILi256ELi64ELi64ELi4ELb0ELb0EN7cutlass6half_tE19Flash_kernel_traitsILi256ELi64ELi64ELi4ES3_EELb0ELb1ELb0ELb0ELb0ELb0ELb1ELb0EEEvNS_16Flash_fwd_paramsE --------------------------
	.section	.nv.shared._ZN5flash24flash_fwd_splitkv_kernelI23Flash_fwd_kernel_traitsILi256ELi64ELi64ELi4ELb0ELb0EN7cutlass6half_tE19Flash_kernel_traitsILi256ELi64ELi64ELi4ES3_EELb0ELb1ELb0ELb0ELb0ELb0ELb1ELb0EEEvNS_16Flash_fwd_paramsE,"aw",@nobits
	.sectionflags	@""
	.align	16


//--------------------- .nv.shared._ZN5flash24flash_fwd_splitkv_kernelI23Flash_fwd_kernel_traitsILi256ELi64ELi64ELi4ELb0ELb0EN7cutlass6half_tE19Flash_kernel_traitsILi256ELi64ELi64ELi4ES3_EELb0ELb1ELb0ELb0ELb0ELb1ELb1ELb0EEEvNS_16Flash_fwd_paramsE --------------------------
	.section	.nv.shared._ZN5flash24flash_fwd_splitkv_kernelI23Flash_fwd_kernel_traitsILi256ELi64ELi64ELi4ELb0ELb0EN7cutlass6half_tE19Flash_kernel_traitsILi256ELi64ELi64ELi4ES3_EELb0ELb1ELb0ELb0ELb0ELb1ELb1ELb0EEEvNS_16Flash_fwd_paramsE,"aw",@nobits
	.sectionflags	@""
	.align	16


//--------------------- .nv.shared._ZN5flash24flash_fwd_splitkv_kernelI23Flash_fwd_kernel_traitsILi256ELi64ELi64ELi4ELb0ELb0EN7cutlass6half_tE19Flash_kernel_traitsILi256ELi64ELi64ELi4ES3_EELb0ELb1ELb0ELb0ELb0ELb0ELb1ELb1EEEvNS_16Flash_fwd_paramsE --------------------------
	.section	.nv.shared._ZN5flash24flash_fwd_splitkv_kernelI23Flash_fwd_kernel_traitsILi256ELi64ELi64ELi4ELb0ELb0EN7cutlass6half_tE19Flash_kernel_traitsILi256ELi64ELi64ELi4ES3_EELb0ELb1ELb0ELb0ELb0ELb0ELb1ELb1EEEvNS_16Flash_fwd_paramsE,"aw",@nobits
	.sectionflags	@""
	.align	16


//--------------------- .nv.shared._ZN5flash24flash_fwd_splitkv_kernelI23Flash_fwd_kernel_traitsILi256ELi64ELi64ELi4ELb0ELb0EN7cutlass6half_tE19Flash_kernel_traitsILi256ELi64ELi64ELi4ES3_EELb0ELb1ELb0ELb0ELb0ELb1ELb1ELb1EEEvNS_16Flash_fwd_paramsE --------------------------
	.section	.nv.shared._ZN5flash24flash_fwd_splitkv_kernelI23Flash_fwd_kernel_traitsILi256ELi64ELi64ELi4ELb0ELb0EN7cutlass6half_tE19Flash_kernel_traitsILi256ELi64ELi64ELi4ES3_EELb0ELb1ELb0ELb0ELb0ELb1ELb1ELb1EEEvNS_16Flash_fwd_paramsE,"aw",@nobits
	.sectionflags	@""
	.align	16


//--------------------- .nv.shared._ZN5flash24flash_fwd_splitkv_kernelI23Flash_fwd_kernel_traitsILi256ELi64ELi64ELi4ELb0ELb0EN7cutlass6half_tE19Flash_kernel_traitsILi256ELi64ELi64ELi4ES3_EELb0ELb0ELb0ELb0ELb1ELb0ELb0ELb0EEEvNS_16Flash_fwd_paramsE --------------------------
	.section	.nv.shared._ZN5flash24flash_fwd_splitkv_kernelI23Flash_fwd_kernel_traitsILi256ELi64ELi64ELi4ELb0ELb0EN7cutlass6half_tE19Flash_kernel_traitsILi256ELi64ELi64ELi4ES3_EELb0ELb0ELb0ELb0ELb1ELb0ELb0ELb0EEEvNS_16Flash_fwd_paramsE,"aw",@nobits
	.sectionflags	@""
	.align	16


//--------------------- .nv.shared._ZN5flash24flash_fwd_splitkv_kernelI23Flash_fwd_kernel_traitsILi256ELi64ELi64ELi4ELb0ELb0EN7cutlass6half_tE19Flash_kernel_traitsILi256ELi64ELi64ELi4ES3_EELb0ELb0ELb0ELb0ELb1ELb1ELb0ELb0EEEvNS_16Flash_fwd_paramsE --------------------------
	.section	.nv.shared._ZN5flash24flash_fwd_splitkv_kernelI23Flash_fwd_kernel_traitsILi256ELi64ELi64ELi4ELb0ELb0EN7cutlass6half_tE19Flash_kernel_traitsILi256ELi64ELi64ELi4ES3_EELb0ELb0ELb0ELb0ELb1ELb1ELb0ELb0EEEvNS_16Flash_fwd_paramsE,"aw",@nobits
	.sectionflags	@""
	.align	16


//--------------------- .nv.shared._ZN5flash24flash_fwd_splitkv_kernelI23Flash_fwd_kernel_traitsILi256ELi64ELi64ELi4ELb0ELb0EN7cutlass6half_tE19Flash_kernel_traitsILi256ELi64ELi64ELi4ES3_EELb0ELb0ELb1ELb0ELb0ELb0ELb0ELb0EEEvNS_16Flash_fwd_paramsE --------------------------
	.section	.nv.shared._ZN5flash24flash_fwd_splitkv_kernelI23Flash_fwd_kernel_traitsILi256ELi64ELi64ELi4ELb0ELb0EN7cutlass6half_tE19Flash_kernel_traitsILi256ELi64ELi64ELi4ES3_EELb0ELb0ELb1ELb0ELb0ELb0ELb0ELb0EEEvNS_16Flash_fwd_paramsE,"aw",@nobits
	.sectionflags	@""
	.align	16


//--------------------- .nv.shared._ZN5flash24flash_fwd_splitkv_kernelI23Flash_fwd_kernel_traitsILi256ELi64ELi64ELi4ELb0ELb0EN7cutlass6half_tE19Flash_kernel_traitsILi256ELi64ELi64ELi4ES3_EELb0ELb0ELb1ELb0ELb0ELb1ELb0ELb0EEEvNS_16Flash_fwd_paramsE --------------------------
	.section	.nv.shared._ZN5flash24flash_fwd_splitkv_kernelI23Flash_fwd_kernel_traitsILi256ELi64ELi64ELi4ELb0ELb0EN7cutlass6half_tE19Flash_kernel_traitsILi256ELi64ELi64ELi4ES3_EELb0ELb0ELb1ELb0ELb0ELb1ELb0ELb0EEEvNS_16Flash_fwd_paramsE,"aw",@nobits
	.sectionflags	@""
	.align	16


//--------------------- .nv.shared._ZN5flash24flash_fwd_splitkv_kernelI23Flash_fwd_kernel_traitsILi256ELi64ELi64ELi4ELb0ELb0EN7cutlass6half_tE19Flash_kernel_traitsILi256ELi64ELi64ELi4ES3_EELb0ELb0ELb0ELb0ELb1ELb0ELb0ELb1EEEvNS_16Flash_fwd_paramsE --------------------------
	.section	.nv.shared._ZN5flash24flash_fwd_splitkv_kernelI23Flash_fwd_kernel_traitsILi256ELi64ELi64ELi4ELb0ELb0EN7cutlass6half_tE19Flash_kernel_traitsILi256ELi64ELi64ELi4ES3_EELb0ELb0ELb0ELb0ELb1ELb0ELb0ELb1EEEvNS_16Flash_fwd_paramsE,"aw",@nobits
	.sectionflags	@""
	.align	16


//--------------------- .nv.shared._ZN5flash24flash_fwd_splitkv_kernelI23Flash_fwd_kernel_traitsILi256ELi64ELi64ELi4ELb0ELb0EN7cutlass6half_tE19Flash_kernel_traitsILi256ELi64ELi64ELi4ES3_EELb0ELb0ELb0ELb0ELb1ELb1ELb0ELb1EEEvNS_16Flash_fwd_paramsE --------------------------
	.section	.nv.shared._ZN5flash24flash_fwd_splitkv_kernelI23Flash_fwd_kernel_traitsILi256ELi64ELi64ELi4ELb0ELb0EN7cutlass6half_tE19Flash_kernel_traitsILi256ELi64ELi64ELi4ES3_EELb0ELb0ELb0ELb0ELb1ELb1ELb0ELb1EEEvNS_16Flash_fwd_paramsE,"aw",@nobits
	.sectionflags	@""
	.align	16


//--------------------- .nv.shared._ZN5flash24flash_fwd_splitkv_kernelI23Flash_fwd_kernel_traitsILi256ELi64ELi64ELi4ELb0ELb0EN7cutlass6half_tE19Flash_kernel_traitsILi256ELi64ELi64ELi4ES3_EELb0ELb0ELb1ELb0ELb0ELb0ELb0ELb1EEEvNS_16Flash_fwd_paramsE --------------------------
	.section	.nv.shared._ZN5flash24flash_fwd_splitkv_kernelI23Flash_fwd_kernel_traitsILi256ELi64ELi64ELi4ELb0ELb0EN7cutlass6half_tE19Flash_kernel_traitsILi256ELi64ELi64ELi4ES3_EELb0ELb0ELb1ELb0ELb0ELb0ELb0ELb1EEEvNS_16Flash_fwd_paramsE,"aw",@nobits
	.sectionflags	@""
	.align	16


//--------------------- .nv.shared._ZN5flash24flash_fwd_splitkv_kernelI23Flash_fwd_kernel_traitsILi256ELi64ELi64ELi4ELb0ELb0EN7cutlass6half_tE19Flash_kernel_traitsILi256ELi64ELi64ELi4ES3_EELb0ELb0ELb1ELb0ELb0ELb1ELb0ELb1EEEvNS_16Flash_fwd_paramsE --------------------------
	.section	.nv.shared._ZN5flash24flash_fwd_splitkv_kernelI23Flash_fwd_kernel_traitsILi256ELi64ELi64ELi4ELb0ELb0EN7cutlass6half_tE19Flash_kernel_traitsILi256ELi64ELi64ELi4ES3_EELb0ELb0ELb1ELb0ELb0ELb1ELb0ELb1EEEvNS_16Flash_fwd_paramsE,"aw",@nobits
	.sectionflags	@""
	.align	16


//--------------------- .nv.shared._ZN5flash24flash_fwd_splitkv_kernelI23Flash_fwd_kernel_traitsILi256ELi64ELi64ELi4ELb0ELb0EN7cutlass6half_tE19Flash_kernel_traitsILi256ELi64ELi64ELi4ES3_EELb0ELb0ELb0ELb0ELb1ELb0ELb1ELb0EEEvNS_16Flash_fwd_paramsE --------------------------
	.section	.nv.shared._ZN5flash24flash_fwd_splitkv_kernelI23Flash_fwd_kernel_traitsILi256ELi64ELi64ELi4ELb0ELb0EN7cutlass6half_tE19Flash_kernel_traitsILi256ELi64ELi64ELi4ES3_EELb0ELb0ELb0ELb0ELb1ELb0ELb1ELb0EEEvNS_16Flash_fwd_paramsE,"aw",@nobits
	.sectionflags	@""
	.align	16


//--------------------- .nv.shared._ZN5flash24flash_fwd_splitkv_kernelI23Flash_fwd_kernel_traitsILi256ELi64ELi64ELi4ELb0ELb0EN7cutlass6half_tE19Flash_kernel_traitsILi256ELi64ELi64ELi4ES3_EELb0ELb0ELb0ELb0ELb1ELb1ELb1ELb0EEEvNS_16Flash_fwd_paramsE --------------------------
	.section	.nv.shared._ZN5flash24flash_fwd_splitkv_kernelI23Flash_fwd_kernel_traitsILi256ELi64ELi64ELi4ELb0ELb0EN7cutlass6half_tE19Flash_kernel_traitsILi256ELi64ELi64ELi4ES3_EELb0ELb0ELb0ELb0ELb1ELb1ELb1ELb0EEEvNS_16Flash_fwd_paramsE,"aw",@nobits
	.sectionflags	@""
	.align	16


//--------------------- .nv.shared._ZN5flash24flash_fwd_splitkv_kernelI23Flash_fwd_kernel_traitsILi256ELi64ELi64ELi4ELb0ELb0EN7cutlass6half_tE19Flash_kernel_traitsILi256ELi64ELi64ELi4ES3_EELb0ELb0ELb1ELb0ELb0ELb0ELb1ELb0EEEvNS_16Flash_fwd_paramsE --------------------------
	.section	.nv.shared._ZN5flash24flash_fwd_splitkv_kernelI23Flash_fwd_kernel_traitsILi256ELi64ELi64ELi4ELb0ELb0EN7cutlass6half_tE19Flash_kernel_traitsILi256ELi64ELi64ELi4ES3_EELb0ELb0ELb1ELb0ELb0ELb0ELb1ELb0EEEvNS_16Flash_fwd_paramsE,"aw",@nobits
	.sectionflags	@""
	.align	16


//--------------------- .nv.shared._ZN5flash24flash_fwd_splitkv_kernelI23Flash_fwd_kernel_traitsILi256ELi64ELi64ELi4ELb0ELb0EN7cutlass6half_tE19Flash_kernel_traitsILi256ELi64ELi64ELi4ES3_EELb0ELb0ELb1ELb0ELb0ELb1ELb1ELb0EEEvNS_16Flash_fwd_paramsE --------------------------
	.section	.nv.shared._ZN5flash24flash_fwd_splitkv_kernelI23Flash_fwd_kernel_traitsILi256ELi64ELi64ELi4ELb0ELb0EN7cutlass6half_tE19Flash_kernel_traitsILi256ELi64ELi64ELi4ES3_EELb0ELb0ELb1ELb0ELb0ELb1ELb1ELb0EEEvNS_16Flash_fwd_paramsE,"aw",@nobits
	.sectionflags	@""
	.align	16


//--------------------- .nv.shared._ZN5flash24flash_fwd_splitkv_kernelI23Flash_fwd_kernel_traitsILi256ELi64ELi64ELi4ELb0ELb0EN7cutlass6half_tE19Flash_kernel_traitsILi256ELi64ELi64ELi4ES3_EELb0ELb0ELb0ELb0ELb1ELb0ELb1ELb1EEEvNS_16Flash_fwd_paramsE --------------------------
	.section	.nv.shared._ZN5flash24flash_fwd_splitkv_kernelI23Flash_fwd_kernel_traitsILi256ELi64ELi64ELi4ELb0ELb0EN7cutlass6half_tE19Flash_kernel_traitsILi256ELi64ELi64ELi4ES3_EELb0ELb0ELb0ELb0ELb1ELb0ELb1ELb1EEEvNS_16Flash_fwd_paramsE,"aw",@nobits
	.sectionflags	@""
	.align	16


//--------------------- .nv.shared._ZN5flash24flash_fwd_splitkv_kernelI23Flash_fwd_kernel_traitsILi256ELi64ELi64ELi4ELb0ELb0EN7cutlass6half_tE19Flash_kernel_traitsILi256ELi64ELi64ELi4ES3_EELb0ELb0ELb0ELb0ELb1ELb1ELb1ELb1EEEvNS_16Flash_fwd_paramsE --------------------------
	.section	.nv.shared._ZN5flash24flash_fwd_splitkv_kernelI23Flash_fwd_kernel_traitsILi256ELi64ELi64ELi4ELb0ELb0EN7cutlass6half_tE19Flash_kernel_traitsILi256ELi64ELi64ELi4ES3_EELb0ELb0ELb0ELb0ELb1ELb1ELb1ELb1EEEvNS_16Flash_fwd_paramsE,"aw",@nobits
	.sectionflags	@""
	.align	16


//--------------------- .nv.shared._ZN5flash24flash_fwd_splitkv_kernelI23Flash_fwd_kernel_traitsILi256ELi64ELi64ELi4ELb0ELb0EN7cutlass6half_tE19Flash_kernel_traitsILi256ELi64ELi64ELi4ES3_EELb0ELb0ELb1ELb0ELb0ELb0ELb1ELb1EEEvNS_16Flash_fwd_paramsE --------------------------
	.section	.nv.shared._ZN5flash24flash_fwd_splitkv_kernelI23Flash_fwd_kernel_traitsILi256ELi64ELi64ELi4ELb0ELb0EN7cutlass6half_tE19Flash_kernel_traitsILi256ELi64ELi64ELi4ES3_EELb0ELb0ELb1ELb0ELb0ELb0ELb1ELb1EEEvNS_16Flash_fwd_paramsE,"aw",@nobits
	.sectionflags	@""
	.align	16


//--------------------- .nv.shared._ZN5flash24flash_fwd_splitkv_kernelI23Flash_fwd_kernel_traitsILi256ELi64ELi64ELi4ELb0ELb0EN7cutlass6half_tE19Flash_kernel_traitsILi256ELi64ELi64ELi4ES3_EELb0ELb0ELb1ELb0ELb0ELb1ELb1ELb1EEEvNS_16Flash_fwd_paramsE --------------------------
	.section	.nv.shared._ZN5flash24flash_fwd_splitkv_kernelI23Flash_fwd_kernel_traitsILi256ELi64ELi64ELi4ELb0ELb0EN7cutlass6half_tE19Flash_kernel_traitsILi256ELi64ELi64ELi4ES3_EELb0ELb0ELb1ELb0ELb0ELb1ELb1ELb1EEEvNS_16Flash_fwd_paramsE,"aw",@nobits
	.sectionflags	@""
	.align	16


//--------------------- .nv.shared._ZN5flash24flash_fwd_splitkv_kernelI23Flash_fwd_kernel_traitsILi256ELi64ELi64ELi4ELb0ELb0EN7cutlass6half_tE19Flash_kernel_traitsILi256ELi64ELi64ELi4ES3_EELb0ELb1ELb0ELb0ELb1ELb0ELb0ELb0EEEvNS_16Flash_fwd_paramsE --------------------------
	.section	.nv.shared._ZN5flash24flash_fwd_splitkv_kernelI23Flash_fwd_kernel_traitsILi256ELi64ELi64ELi4ELb0ELb0EN7cutlass6half_tE19Flash_kernel_traitsILi256ELi64ELi64ELi4ES3_EELb0ELb1ELb0ELb0ELb1ELb0ELb0ELb0EEEvNS_16Flash_fwd_paramsE,"aw",@nobits
	.sectionflags	@""
	.align	16


//--------------------- .nv.shared._ZN5flash24flash_fwd_splitkv_kernelI23Flash_fwd_kernel_traitsILi256ELi64ELi64ELi4ELb0ELb0EN7cutlass6half_tE19Flash_kernel_traitsILi256ELi64ELi64ELi4ES3_EELb0ELb1ELb0ELb0ELb1ELb1ELb0ELb0EEEvNS_16Flash_fwd_paramsE --------------------------
	.section	.nv.shared._ZN5flash24flash_fwd_splitkv_kernelI23Flash_fwd_kernel_traitsILi256ELi64ELi64ELi4ELb0ELb0EN7cutlass6half_tE19Flash_kernel_traitsILi256ELi64ELi64ELi4ES3_EELb0ELb1ELb0ELb0ELb1ELb1ELb0ELb0EEEvNS_16Flash_fwd_paramsE,"aw",@nobits
	.sectionflags	@""
	.align	16


//--------------------- .nv.shared._ZN5flash24flash_fwd_splitkv_kernelI23Flash_fwd_kernel_traitsILi256ELi64ELi64ELi4ELb0ELb0EN7cutlass6half_tE19Flash_kernel_traitsILi256ELi64ELi64ELi4ES3_EELb0ELb1ELb1ELb0ELb0ELb0ELb0ELb0EEEvNS_16Flash_fwd_paramsE --------------------------
	.section	.nv.shared._ZN5flash24flash_fwd_splitkv_kernelI23Flash_fwd_kernel_traitsILi256ELi64ELi64ELi4ELb0ELb0EN7cutlass6half_tE19Flash_kernel_traitsILi256ELi64ELi64ELi4ES3_EELb0ELb1ELb1ELb0ELb0ELb0ELb0ELb0EEEvNS_16Flash_fwd_paramsE,"aw",@nobits
	.sectionflags	@""
	.align	16


//--------------------- .nv.shared._ZN5flash24flash_fwd_splitkv_kernelI23Flash_fwd_kernel_traitsILi256ELi64ELi64ELi4ELb0ELb0EN7cutlass6half_tE19Flash_kernel_traitsILi256ELi64ELi64ELi4ES3_EELb0ELb1ELb1ELb0ELb0ELb1ELb0ELb0EEEvNS_16Flash_fwd_paramsE --------------------------
	.section	.nv.shared._ZN5flash24flash_fwd_splitkv_kernelI23Flash_fwd_kernel_traitsILi256ELi64ELi64ELi4ELb0ELb0EN7cutlass6half_tE19Flash_kernel_traitsILi256ELi64ELi64ELi4ES3_EELb0ELb1ELb1ELb0ELb0ELb1ELb0ELb0EEEvNS_16Flash_fwd_paramsE,"aw",@nobits
	.sectionflags	@""
	.align	16


//--------------------- .nv.shared._ZN5flash24flash_fwd_splitkv_kernelI23Flash_fwd_kernel_traitsILi256ELi64ELi64ELi4ELb0ELb0EN7cutlass6half_tE19Flash_kernel_traitsILi256ELi64ELi64ELi4ES3_EELb0ELb1ELb0ELb0ELb1ELb0ELb0ELb1EEEvNS_16Flash_fwd_paramsE --------------------------
	.section	.nv.shared._ZN5flash24flash_fwd_splitkv_kernelI23Flash_fwd_kernel_traitsILi256ELi64ELi64ELi4ELb0ELb0EN7cutlass6half_tE19Flash_kernel_traitsILi256ELi64ELi64ELi4ES3_EELb0ELb1ELb0ELb0ELb1ELb0ELb0ELb1EEEvNS_16Flash_fwd_paramsE,"aw",@nobits
	.sectionflags	@""
	.align	16


//--------------------- .nv.shared._ZN5flash24flash_fwd_splitkv_kernelI23Flash_fwd_kernel_traitsILi256ELi64ELi64ELi4ELb0ELb0EN7cutlass6half_tE19Flash_kernel_traitsILi256ELi64ELi64ELi4ES3_EELb0ELb1ELb0ELb0ELb1ELb1ELb0ELb1EEEvNS_16Flash_fwd_paramsE --------------------------
	.section	.nv.shared._ZN5flash24flash_fwd_splitkv_kernelI23Flash_fwd_kernel_traitsILi256ELi64ELi64ELi4ELb0ELb0EN7cutlass6half_tE19Flash_kernel_traitsILi256ELi64ELi64ELi4ES3_EELb0ELb1ELb0ELb0ELb1ELb1ELb0ELb1EEEvNS_16Flash_fwd_paramsE,"aw",@nobits
	.sectionflags	@""
	.align	16


//--------------------- .nv.shared._ZN5flash24flash_fwd_splitkv_kernelI23Flash_fwd_kernel_traitsILi256ELi64ELi64ELi4ELb0ELb0EN7cutlass6half_tE19Flash_kernel_traitsILi256ELi64ELi64ELi4ES3_EELb0ELb1ELb1ELb0ELb0ELb0ELb0ELb1EEEvNS_16Flash_fwd_paramsE --------------------------
	.section	.nv.shared._ZN5flash24flash_fwd_splitkv_kernelI23Flash_fwd_kernel_traitsILi256ELi64ELi64ELi4ELb0ELb0EN7cutlass6half_tE19Flash_kernel_traitsILi256ELi64ELi64ELi4ES3_EELb0ELb1ELb1ELb0ELb0ELb0ELb0ELb1EEEvNS_16Flash_fwd_paramsE,"aw",@nobits
	.sectionflags	@""
	.align	16


//--------------------- .nv.shared._ZN5flash24flash_fwd_splitkv_kernelI23Flash_fwd_kernel_traitsILi256ELi64ELi64ELi4ELb0ELb0EN7cutlass6half_tE19Flash_kernel_traitsILi256ELi64ELi64ELi4ES3_EELb0ELb1ELb1ELb0ELb0ELb1ELb0ELb1EEEvNS_16Flash_fwd_paramsE --------------------------
	.section	.nv.shared._ZN5flash24flash_fwd_splitkv_kernelI23Flash_fwd_kernel_traitsILi256ELi64ELi64ELi4ELb0ELb0EN7cutlass6half_tE19Flash_kernel_traitsILi256ELi64ELi64ELi4ES3_EELb0ELb1ELb1ELb0ELb0ELb1ELb0ELb1EEEvNS_16Flash_fwd_paramsE,"aw",@nobits
	.sectionflags	@""
	.align	16


//--------------------- .nv.shared._ZN5flash24flash_fwd_splitkv_kernelI23Flash_fwd_kernel_traitsILi256ELi64ELi64ELi4ELb0ELb0EN7cutlass6half_tE19Flash_kernel_traitsILi256ELi64ELi64ELi4ES3_EELb0ELb1ELb0ELb0ELb1ELb0ELb1ELb0EEEvNS_16Flash_fwd_paramsE --------------------------
	.section	.nv.shared._ZN5flash24flash_fwd_splitkv_kernelI23Flash_fwd_kernel_traitsILi256ELi64ELi64ELi4ELb0ELb0EN7cutlass6half_tE19Flash_kernel_traitsILi256ELi64ELi64ELi4ES3_EELb0ELb1ELb0ELb0ELb1ELb0ELb1ELb0EEEvNS_16Flash_fwd_paramsE,"aw",@nobits
	.sectionflags	@""
	.align	16


//--------------------- .nv.shared._ZN5flash24flash_fwd_splitkv_kernelI23Flash_fwd_kernel_traitsILi256ELi64ELi64ELi4ELb0ELb0EN7cutlass6half_tE19Flash_kernel_traitsILi256ELi64ELi64ELi4ES3_EELb0ELb1ELb0ELb0ELb1ELb1ELb1ELb0EEEvNS_16Flash_fwd_paramsE --------------------------
	.section	.nv.shared._ZN5flash24flash_fwd_splitkv_kernelI23Flash_fwd_kernel_traitsILi256ELi64ELi64ELi4ELb0ELb0EN7cutlass6half_tE19Flash_kernel_traitsILi256ELi64ELi64ELi4ES3_EELb0ELb1ELb0ELb0ELb1ELb1ELb1ELb0EEEvNS_16Flash_fwd_paramsE,"aw",@nobits
	.sectionflags	@""
	.align	16


//--------------------- .nv.shared._ZN5flash24flash_fwd_splitkv_kernelI23Flash_fwd_kernel_traitsILi256ELi64ELi64ELi4ELb0ELb0EN7cutlass6half_tE19Flash_kernel_traitsILi256ELi64ELi64ELi4ES3_EELb0ELb1ELb1ELb0ELb0ELb0ELb1ELb0EEEvNS_16Flash_fwd_paramsE --------------------------
	.section	.nv.shared._ZN5flash24flash_fwd_splitkv_kernelI23Flash_fwd_kernel_traitsILi256ELi64ELi64ELi4ELb0ELb0EN7cutlass6half_tE19Flash_kernel_traitsILi256ELi64ELi64ELi4ES3_EELb0ELb1ELb1ELb0ELb0ELb0ELb1ELb0EEEvNS_16Flash_fwd_paramsE,"aw",@nobits
	.sectionflags	@""
	.align	16


//--------------------- .nv.shared._ZN5flash24flash_fwd_splitkv_kernelI23Flash_fwd_kernel_traitsILi256ELi64ELi64ELi4ELb0ELb0EN7cutlass6half_tE19Flash_kernel_traitsILi256ELi64ELi64ELi4ES3_EELb0ELb1ELb1ELb0ELb0ELb1ELb1ELb0EEEvNS_16Flash_fwd_paramsE --------------------------
	.section	.nv.shared._ZN5flash24flash_fwd_splitkv_kernelI23Flash_fwd_kernel_traitsILi256ELi64ELi64ELi4ELb0ELb0EN7cutlass6half_tE19Flash_kernel_traitsILi256ELi64ELi64ELi4ES3_EELb0ELb1ELb1ELb0ELb0ELb1ELb1ELb0EEEvNS_16Flash_fwd_paramsE,"aw",@nobits
	.sectionflags	@""
	.align	16


//--------------------- .nv.shared._ZN5flash24flash_fwd_splitkv_kernelI23Flash_fwd_kernel_traitsILi256ELi64ELi64ELi4ELb0ELb0EN7cutlass6half_tE19Flash_kernel_traitsILi256ELi64ELi64ELi4ES3_EELb0ELb1ELb0ELb0ELb1ELb0ELb1ELb1EEEvNS_16Flash_fwd_paramsE --------------------------
	.section	.nv.shared._ZN5flash24flash_fwd_splitkv_kernelI23Flash_fwd_kernel_traitsILi256ELi64ELi64ELi4ELb0ELb0EN7cutlass6half_tE19Flash_kernel_traitsILi256ELi64ELi64ELi4ES3_EELb0ELb1ELb0ELb0ELb1ELb0ELb1ELb1EEEvNS_16Flash_fwd_paramsE,"aw",@nobits
	.sectionflags	@""
	.align	16


//--------------------- .nv.shared._ZN5flash24flash_fwd_splitkv_kernelI23Flash_fwd_kernel_traitsILi256ELi64ELi64ELi4ELb0ELb0EN7cutlass6half_tE19Flash_kernel_traitsILi256ELi64ELi64ELi4ES3_EELb0ELb1ELb0ELb0ELb1ELb1ELb1ELb1EEEvNS_16Flash_fwd_paramsE --------------------------
	.section	.nv.shared._ZN5flash24flash_fwd_splitkv_kernelI23Flash_fwd_kernel_traitsILi256ELi64ELi64ELi4ELb0ELb0EN7cutlass6half_tE19Flash_kernel_traitsILi256ELi64ELi64ELi4ES3_EELb0ELb1ELb0ELb0ELb1ELb1ELb1ELb1EEEvNS_16Flash_fwd_paramsE,"aw",@nobits
	.sectionflags	@""
	.align	16


//--------------------- .nv.shared._ZN5flash24flash_fwd_splitkv_kernelI23Flash_fwd_kernel_traitsILi256ELi64ELi64ELi4ELb0ELb0EN7cutlass6half_tE19Flash_kernel_traitsILi256ELi64ELi64ELi4ES3_EELb0ELb1ELb1ELb0ELb0ELb0ELb1ELb1EEEvNS_16Flash_fwd_paramsE --------------------------
	.section	.nv.shared._ZN5flash24flash_fwd_splitkv_kernelI23Flash_fwd_kernel_traitsILi256ELi64ELi64ELi4ELb0ELb0EN7cutlass6half_tE19Flash_kernel_traitsILi256ELi64ELi64ELi4ES3_EELb0ELb1ELb1ELb0ELb0ELb0ELb1ELb1EEEvNS_16Flash_fwd_paramsE,"aw",@nobits
	.sectionflags	@""
	.align	16


//--------------------- .nv.shared._ZN5flash24flash_fwd_splitkv_kernelI23Flash_fwd_kernel_traitsILi256ELi64ELi64ELi4ELb0ELb0EN7cutlass6half_tE19Flash_kernel_traitsILi256ELi64ELi64ELi4ES3_EELb0ELb1ELb1ELb0ELb0ELb1ELb1ELb1EEEvNS_16Flash_fwd_paramsE --------------------------
	.section	.nv.shared._ZN5flash24flash_fwd_splitkv_kernelI23Flash_fwd_kernel_traitsILi256ELi64ELi64ELi4ELb0ELb0EN7cutlass6half_tE19Flash_kernel_traitsILi256ELi64ELi64ELi4ES3_EELb0ELb1ELb1ELb0ELb0ELb1ELb1ELb1EEEvNS_16Flash_fwd_paramsE,"aw",@nobits
	.sectionflags	@""
	.align	16
